	.target	sm_80

	.elftype	@"ET_EXEC"


//--------------------- .note.nv.tkinfo           --------------------------
	.section	.note.nv.tkinfo,"",@"SHT_NOTE"
	.sectionflags	@"SHF_NOTE_NV_TKINFO"
	.tkinfo
        /*0018*/ 	.word	0x00000002
        /*0030*/ 	.string	""
        /*0030*/ 	.string	"ptxas"
        /*0030*/ 	.string	"Cuda compilation tools, release 13.0, V13.0.88"
        /*0030*/ 	.string	"Build cuda_13.0.r13.0/compiler.36424714_0"
        /*0030*/ 	.string	"-arch sm_80 -m 64 "



//--------------------- .note.nv.cuinfo           --------------------------
	.section	.note.nv.cuinfo,"",@"SHT_NOTE"
	.sectionflags	@"SHF_NOTE_NV_CUINFO"
        /*0018*/ 	.short	0x0002
        /*001a*/ 	.short	0x0050
        /*001c*/ 	.short	0x0082
	.zero		2


//--------------------- .nv.info                  --------------------------
	.section	.nv.info,"",@"SHT_CUDA_INFO"
	.align	4


	//----- nvinfo : EIATTR_REGCOUNT
	.align		4
        /*0000*/ 	.byte	0x04, 0x2f
        /*0002*/ 	.short	(.L_12 - .L_11)
	.align		4
.L_11:
        /*0004*/ 	.word	index@(_ZN5flash24flash_fwd_splitkv_kernelI23Flash_fwd_kernel_traitsILi192ELi64ELi64ELi4ELb0ELb0EN7cutlass10bfloat16_tE19Flash_kernel_traitsILi192ELi64ELi64ELi4ES3_EELb0ELb1ELb1ELb0ELb0ELb1ELb1ELb1EEEvNS_16Flash_fwd_paramsE)
        /*0008*/ 	.word	0x000000ff


	//----- nvinfo : EIATTR_FRAME_SIZE
	.align		4
.L_12:
        /*000c*/ 	.byte	0x04, 0x11
        /*000e*/ 	.short	(.L_14 - .L_13)
	.align		4
.L_13:
        /*0010*/ 	.word	index@($__internal_33_$__cuda_sm70_shflsync_bfly_p)
        /*0014*/ 	.word	0x00000000


	//----- nvinfo : EIATTR_FRAME_SIZE
	.align		4
.L_14:
        /*0018*/ 	.byte	0x04, 0x11
        /*001a*/ 	.short	(.L_16 - .L_15)
	.align		4
.L_15:
        /*001c*/ 	.word	index@($_ZN5flash24flash_fwd_splitkv_kernelI23Flash_fwd_kernel_traitsILi192ELi64ELi64ELi4ELb0ELb0EN7cutlass10bfloat16_tE19Flash_kernel_traitsILi192ELi64ELi64ELi4ES3_EELb0ELb1ELb1ELb0ELb0ELb1ELb1ELb1EEEvNS_16Flash_fwd_paramsE$_ZN5flash30compute_attn_1rowblock_splitkvI23Flash_fwd_kernel_traitsILi192ELi64ELi64ELi4ELb0ELb0EN7cutlass10bfloat16_tE19Flash_kernel_traitsILi192ELi64ELi64ELi4ES3_EELb0ELb1ELb1ELb0ELb0ELb1ELb1ELb1ENS_16Flash_fwd_paramsEEEvRKT8_iiiii)
        /*0020*/ 	.word	0x00000000


	//----- nvinfo : EIATTR_FRAME_SIZE
	.align		4
.L_16:
        /*0024*/ 	.byte	0x04, 0x11
        /*0026*/ 	.short	(.L_18 - .L_17)
	.align		4
.L_17:
        /*0028*/ 	.word	index@(_ZN5flash24flash_fwd_splitkv_kernelI23Flash_fwd_kernel_traitsILi192ELi64ELi64ELi4ELb0ELb0EN7cutlass10bfloat16_tE19Flash_kernel_traitsILi192ELi64ELi64ELi4ES3_EELb0ELb1ELb1ELb0ELb0ELb1ELb1ELb1EEEvNS_16Flash_fwd_paramsE)
        /*002c*/ 	.word	0x00000000


	//----- nvinfo : EIATTR_REGCOUNT
	.align		4
.L_18:
        /*0030*/ 	.byte	0x04, 0x2f
        /*0032*/ 	.short	(.L_20 - .L_19)
	.align		4
.L_19:
        /*0034*/ 	.word	index@(_ZN5flash24flash_fwd_splitkv_kernelI23Flash_fwd_kernel_traitsILi192ELi64ELi64ELi4ELb0ELb0EN7cutlass10bfloat16_tE19Flash_kernel_traitsILi192ELi64ELi64ELi4ES3_EELb0ELb1ELb1ELb0ELb0ELb0ELb1ELb1EEEvNS_16Flash_fwd_paramsE)
        /*0038*/ 	.word	0x000000f8


	//----- nvinfo : EIATTR_FRAME_SIZE
	.align		4
.L_20:
        /*003c*/ 	.byte	0x04, 0x11
        /*003e*/ 	.short	(.L_22 - .L_21)
	.align		4
.L_21:
        /*0040*/ 	.word	index@($__internal_32_$__cuda_sm70_shflsync_bfly_p)
        /*0044*/ 	.word	0x00000000


	//----- nvinfo : EIATTR_FRAME_SIZE
	.align		4
.L_22:
        /*0048*/ 	.byte	0x04, 0x11
        /*004a*/ 	.short	(.L_24 - .L_23)
	.align		4
.L_23:
        /*004c*/ 	.word	index@($_ZN5flash24flash_fwd_splitkv_kernelI23Flash_fwd_kernel_traitsILi192ELi64ELi64ELi4ELb0ELb0EN7cutlass10bfloat16_tE19Flash_kernel_traitsILi192ELi64ELi64ELi4ES3_EELb0ELb1ELb1ELb0ELb0ELb0ELb1ELb1EEEvNS_16Flash_fwd_paramsE$_ZN5flash30compute_attn_1rowblock_splitkvI23Flash_fwd_kernel_traitsILi192ELi64ELi64ELi4ELb0ELb0EN7cutlass10bfloat16_tE19Flash_kernel_traitsILi192ELi64ELi64ELi4ES3_EELb0ELb1ELb1ELb0ELb0ELb0ELb1ELb1ENS_16Flash_fwd_paramsEEEvRKT8_iiiii)
        /*0050*/ 	.word	0x00000000


	//----- nvinfo : EIATTR_FRAME_SIZE
	.align		4
.L_24:
        /*0054*/ 	.byte	0x04, 0x11
        /*0056*/ 	.short	(.L_26 - .L_25)
	.align		4
.L_25:
        /*0058*/ 	.word	index@(_ZN5flash24flash_fwd_splitkv_kernelI23Flash_fwd_kernel_traitsILi192ELi64ELi64ELi4ELb0ELb0EN7cutlass10bfloat16_tE19Flash_kernel_traitsILi192ELi64ELi64ELi4ES3_EELb0ELb1ELb1ELb0ELb0ELb0ELb1ELb1EEEvNS_16Flash_fwd_paramsE)
        /*005c*/ 	.word	0x00000000


	//----- nvinfo : EIATTR_REGCOUNT
	.align		4
.L_26:
        /*0060*/ 	.byte	0x04, 0x2f
        /*0062*/ 	.short	(.L_28 - .L_27)
	.align		4
.L_27:
        /*0064*/ 	.word	index@(_ZN5flash24flash_fwd_splitkv_kernelI23Flash_fwd_kernel_traitsILi192ELi64ELi64ELi4ELb0ELb0EN7cutlass10bfloat16_tE19Flash_kernel_traitsILi192ELi64ELi64ELi4ES3_EELb0ELb1ELb0ELb0ELb1ELb1ELb1ELb1EEEvNS_16Flash_fwd_paramsE)
        /*0068*/ 	.word	0x000000f4


	//----- nvinfo : EIATTR_FRAME_SIZE
	.align		4
.L_28:
        /*006c*/ 	.byte	0x04, 0x11
        /*006e*/ 	.short	(.L_30 - .L_29)
	.align		4
.L_29:
        /*0070*/ 	.word	index@($__internal_31_$__cuda_sm70_shflsync_bfly_p)
        /*0074*/ 	.word	0x00000000


	//----- nvinfo : EIATTR_FRAME_SIZE
	.align		4
.L_30:
        /*0078*/ 	.byte	0x04, 0x11
        /*007a*/ 	.short	(.L_32 - .L_31)
	.align		4
.L_31:
        /*007c*/ 	.word	index@($_ZN5flash24flash_fwd_splitkv_kernelI23Flash_fwd_kernel_traitsILi192ELi64ELi64ELi4ELb0ELb0EN7cutlass10bfloat16_tE19Flash_kernel_traitsILi192ELi64ELi64ELi4ES3_EELb0ELb1ELb0ELb0ELb1ELb1ELb1ELb1EEEvNS_16Flash_fwd_paramsE$_ZN5flash30compute_attn_1rowblock_splitkvI23Flash_fwd_kernel_traitsILi192ELi64ELi64ELi4ELb0ELb0EN7cutlass10bfloat16_tE19Flash_kernel_traitsILi192ELi64ELi64ELi4ES3_EELb0ELb1ELb0ELb0ELb1ELb1ELb1ELb1ENS_16Flash_fwd_paramsEEEvRKT8_iiiii)
        /*0080*/ 	.word	0x00000000


	//----- nvinfo : EIATTR_FRAME_SIZE
	.align		4
.L_32:
        /*0084*/ 	.byte	0x04, 0x11
        /*0086*/ 	.short	(.L_34 - .L_33)
	.align		4
.L_33:
        /*0088*/ 	.word	index@(_ZN5flash24flash_fwd_splitkv_kernelI23Flash_fwd_kernel_traitsILi192ELi64ELi64ELi4ELb0ELb0EN7cutlass10bfloat16_tE19Flash_kernel_traitsILi192ELi64ELi64ELi4ES3_EELb0ELb1ELb0ELb0ELb1ELb1ELb1ELb1EEEvNS_16Flash_fwd_paramsE)
        /*008c*/ 	.word	0x00000000


	//----- nvinfo : EIATTR_REGCOUNT
	.align		4
.L_34:
        /*0090*/ 	.byte	0x04, 0x2f
        /*0092*/ 	.short	(.L_36 - .L_35)
	.align		4
.L_35:
        /*0094*/ 	.word	index@(_ZN5flash24flash_fwd_splitkv_kernelI23Flash_fwd_kernel_traitsILi192ELi64ELi64ELi4ELb0ELb0EN7cutlass10bfloat16_tE19Flash_kernel_traitsILi192ELi64ELi64ELi4ES3_EELb0ELb1ELb0ELb0ELb1ELb0ELb1ELb1EEEvNS_16Flash_fwd_paramsE)
        /*0098*/ 	.word	0x000000f3


	//----- nvinfo : EIATTR_FRAME_SIZE
	.align		4
.L_36:
        /*009c*/ 	.byte	0x04, 0x11
        /*009e*/ 	.short	(.L_38 - .L_37)
	.align		4
.L_37:
        /*00a0*/ 	.word	index@($__internal_30_$__cuda_sm70_shflsync_bfly_p)
        /*00a4*/ 	.word	0x00000000


	//----- nvinfo : EIATTR_FRAME_SIZE
	.align		4
.L_38:
        /*00a8*/ 	.byte	0x04, 0x11
        /*00aa*/ 	.short	(.L_40 - .L_39)
	.align		4
.L_39:
        /*00ac*/ 	.word	index@($_ZN5flash24flash_fwd_splitkv_kernelI23Flash_fwd_kernel_traitsILi192ELi64ELi64ELi4ELb0ELb0EN7cutlass10bfloat16_tE19Flash_kernel_traitsILi192ELi64ELi64ELi4ES3_EELb0ELb1ELb0ELb0ELb1ELb0ELb1ELb1EEEvNS_16Flash_fwd_paramsE$_ZN5flash30compute_attn_1rowblock_splitkvI23Flash_fwd_kernel_traitsILi192ELi64ELi64ELi4ELb0ELb0EN7cutlass10bfloat16_tE19Flash_kernel_traitsILi192ELi64ELi64ELi4ES3_EELb0ELb1ELb0ELb0ELb1ELb0ELb1ELb1ENS_16Flash_fwd_paramsEEEvRKT8_iiiii)
        /*00b0*/ 	.word	0x00000000


	//----- nvinfo : EIATTR_FRAME_SIZE
	.align		4
.L_40:
        /*00b4*/ 	.byte	0x04, 0x11
        /*00b6*/ 	.short	(.L_42 - .L_41)
	.align		4
.L_41:
        /*00b8*/ 	.word	index@(_ZN5flash24flash_fwd_splitkv_kernelI23Flash_fwd_kernel_traitsILi192ELi64ELi64ELi4ELb0ELb0EN7cutlass10bfloat16_tE19Flash_kernel_traitsILi192ELi64ELi64ELi4ES3_EELb0ELb1ELb0ELb0ELb1ELb0ELb1ELb1EEEvNS_16Flash_fwd_paramsE)
        /*00bc*/ 	.word	0x00000000


	//----- nvinfo : EIATTR_REGCOUNT
	.align		4
.L_42:
        /*00c0*/ 	.byte	0x04, 0x2f
        /*00c2*/ 	.short	(.L_44 - .L_43)
	.align		4
.L_43:
        /*00c4*/ 	.word	index@(_ZN5flash24flash_fwd_splitkv_kernelI23Flash_fwd_kernel_traitsILi192ELi64ELi64ELi4ELb0ELb0EN7cutlass10bfloat16_tE19Flash_kernel_traitsILi192ELi64ELi64ELi4ES3_EELb0ELb1ELb1ELb0ELb0ELb1ELb1ELb0EEEvNS_16Flash_fwd_paramsE)
        /*00c8*/ 	.word	0x000000ff


	//----- nvinfo : EIATTR_FRAME_SIZE
	.align		4
.L_44:
        /*00cc*/ 	.byte	0x04, 0x11
        /*00ce*/ 	.short	(.L_46 - .L_45)
	.align		4
.L_45:
        /*00d0*/ 	.word	index@(_ZN5flash24flash_fwd_splitkv_kernelI23Flash_fwd_kernel_traitsILi192ELi64ELi64ELi4ELb0ELb0EN7cutlass10bfloat16_tE19Flash_kernel_traitsILi192ELi64ELi64ELi4ES3_EELb0ELb1ELb1ELb0ELb0ELb1ELb1ELb0EEEvNS_16Flash_fwd_paramsE)
        /*00d4*/ 	.word	0x00000000


	//----- nvinfo : EIATTR_REGCOUNT
	.align		4
.L_46:
        /*00d8*/ 	.byte	0x04, 0x2f
        /*00da*/ 	.short	(.L_48 - .L_47)
	.align		4
.L_47:
        /*00dc*/ 	.word	index@(_ZN5flash24flash_fwd_splitkv_kernelI23Flash_fwd_kernel_traitsILi192ELi64ELi64ELi4ELb0ELb0EN7cutlass10bfloat16_tE19Flash_kernel_traitsILi192ELi64ELi64ELi4ES3_EELb0ELb1ELb1ELb0ELb0ELb0ELb1ELb0EEEvNS_16Flash_fwd_paramsE)
        /*00e0*/ 	.word	0x000000f0


	//----- nvinfo : EIATTR_FRAME_SIZE
	.align		4
.L_48:
        /*00e4*/ 	.byte	0x04, 0x11
        /*00e6*/ 	.short	(.L_50 - .L_49)
	.align		4
.L_49:
        /*00e8*/ 	.word	index@(_ZN5flash24flash_fwd_splitkv_kernelI23Flash_fwd_kernel_traitsILi192ELi64ELi64ELi4ELb0ELb0EN7cutlass10bfloat16_tE19Flash_kernel_traitsILi192ELi64ELi64ELi4ES3_EELb0ELb1ELb1ELb0ELb0ELb0ELb1ELb0EEEvNS_16Flash_fwd_paramsE)
        /*00ec*/ 	.word	0x00000000


	//----- nvinfo : EIATTR_REGCOUNT
	.align		4
.L_50:
        /*00f0*/ 	.byte	0x04, 0x2f
        /*00f2*/ 	.short	(.L_52 - .L_51)
	.align		4
.L_51:
        /*00f4*/ 	.word	index@(_ZN5flash24flash_fwd_splitkv_kernelI23Flash_fwd_kernel_traitsILi192ELi64ELi64ELi4ELb0ELb0EN7cutlass10bfloat16_tE19Flash_kernel_traitsILi192ELi64ELi64ELi4ES3_EELb0ELb1ELb0ELb0ELb1ELb1ELb1ELb0EEEvNS_16Flash_fwd_paramsE)
        /*00f8*/ 	.word	0x000000ff


	//----- nvinfo : EIATTR_FRAME_SIZE
	.align		4
.L_52:
        /*00fc*/ 	.byte	0x04, 0x11
        /*00fe*/ 	.short	(.L_54 - .L_53)
	.align		4
.L_53:
        /*0100*/ 	.word	index@(_ZN5flash24flash_fwd_splitkv_kernelI23Flash_fwd_kernel_traitsILi192ELi64ELi64ELi4ELb0ELb0EN7cutlass10bfloat16_tE19Flash_kernel_traitsILi192ELi64ELi64ELi4ES3_EELb0ELb1ELb0ELb0ELb1ELb1ELb1ELb0EEEvNS_16Flash_fwd_paramsE)
        /*0104*/ 	.word	0x00000000


	//----- nvinfo : EIATTR_REGCOUNT
	.align		4
.L_54:
        /*0108*/ 	.byte	0x04, 0x2f
        /*010a*/ 	.short	(.L_56 - .L_55)
	.align		4
.L_55:
        /*010c*/ 	.word	index@(_ZN5flash24flash_fwd_splitkv_kernelI23Flash_fwd_kernel_traitsILi192ELi64ELi64ELi4ELb0ELb0EN7cutlass10bfloat16_tE19Flash_kernel_traitsILi192ELi64ELi64ELi4ES3_EELb0ELb1ELb0ELb0ELb1ELb0ELb1ELb0EEEvNS_16Flash_fwd_paramsE)
        /*0110*/ 	.word	0x000000ee


	//----- nvinfo : EIATTR_FRAME_SIZE
	.align		4
.L_56:
        /*0114*/ 	.byte	0x04, 0x11
        /*0116*/ 	.short	(.L_58 - .L_57)
	.align		4
.L_57:
        /*0118*/ 	.word	index@(_ZN5flash24flash_fwd_splitkv_kernelI23Flash_fwd_kernel_traitsILi192ELi64ELi64ELi4ELb0ELb0EN7cutlass10bfloat16_tE19Flash_kernel_traitsILi192ELi64ELi64ELi4ES3_EELb0ELb1ELb0ELb0ELb1ELb0ELb1ELb0EEEvNS_16Flash_fwd_paramsE)
        /*011c*/ 	.word	0x00000000


	//----- nvinfo : EIATTR_REGCOUNT
	.align		4
.L_58:
        /*0120*/ 	.byte	0x04, 0x2f
        /*0122*/ 	.short	(.L_60 - .L_59)
	.align		4
.L_59:
        /*0124*/ 	.word	index@(_ZN5flash24flash_fwd_splitkv_kernelI23Flash_fwd_kernel_traitsILi192ELi64ELi64ELi4ELb0ELb0EN7cutlass10bfloat16_tE19Flash_kernel_traitsILi192ELi64ELi64ELi4ES3_EELb0ELb1ELb1ELb0ELb0ELb1ELb0ELb1EEEvNS_16Flash_fwd_paramsE)
        /*0128*/ 	.word	0x000000fe


	//----- nvinfo : EIATTR_FRAME_SIZE
	.align		4
.L_60:
        /*012c*/ 	.byte	0x04, 0x11
        /*012e*/ 	.short	(.L_62 - .L_61)
	.align		4
.L_61:
        /*0130*/ 	.word	index@($__internal_29_$__cuda_sm70_shflsync_bfly_p)
        /*0134*/ 	.word	0x00000000


	//----- nvinfo : EIATTR_FRAME_SIZE
	.align		4
.L_62:
        /*0138*/ 	.byte	0x04, 0x11
        /*013a*/ 	.short	(.L_64 - .L_63)
	.align		4
.L_63:
        /*013c*/ 	.word	index@($_ZN5flash24flash_fwd_splitkv_kernelI23Flash_fwd_kernel_traitsILi192ELi64ELi64ELi4ELb0ELb0EN7cutlass10bfloat16_tE19Flash_kernel_traitsILi192ELi64ELi64ELi4ES3_EELb0ELb1ELb1ELb0ELb0ELb1ELb0ELb1EEEvNS_16Flash_fwd_paramsE$_ZN5flash30compute_attn_1rowblock_splitkvI23Flash_fwd_kernel_traitsILi192ELi64ELi64ELi4ELb0ELb0EN7cutlass10bfloat16_tE19Flash_kernel_traitsILi192ELi64ELi64ELi4ES3_EELb0ELb1ELb1ELb0ELb0ELb1ELb0ELb1ENS_16Flash_fwd_paramsEEEvRKT8_iiiii)
        /*0140*/ 	.word	0x00000000


	//----- nvinfo : EIATTR_FRAME_SIZE
	.align		4
.L_64:
        /*0144*/ 	.byte	0x04, 0x11
        /*0146*/ 	.short	(.L_66 - .L_65)
	.align		4
.L_65:
        /*0148*/ 	.word	index@(_ZN5flash24flash_fwd_splitkv_kernelI23Flash_fwd_kernel_traitsILi192ELi64ELi64ELi4ELb0ELb0EN7cutlass10bfloat16_tE19Flash_kernel_traitsILi192ELi64ELi64ELi4ES3_EELb0ELb1ELb1ELb0ELb0ELb1ELb0ELb1EEEvNS_16Flash_fwd_paramsE)
        /*014c*/ 	.word	0x00000000


	//----- nvinfo : EIATTR_REGCOUNT
	.align		4
.L_66:
        /*0150*/ 	.byte	0x04, 0x2f
        /*0152*/ 	.short	(.L_68 - .L_67)
	.align		4
.L_67:
        /*0154*/ 	.word	index@(_ZN5flash24flash_fwd_splitkv_kernelI23Flash_fwd_kernel_traitsILi192ELi64ELi64ELi4ELb0ELb0EN7cutlass10bfloat16_tE19Flash_kernel_traitsILi192ELi64ELi64ELi4ES3_EELb0ELb1ELb1ELb0ELb0ELb0ELb0ELb1EEEvNS_16Flash_fwd_paramsE)
        /*0158*/ 	.word	0x000000f8


	//----- nvinfo : EIATTR_FRAME_SIZE
	.align		4
.L_68:
        /*015c*/ 	.byte	0x04, 0x11
        /*015e*/ 	.short	(.L_70 - .L_69)
	.align		4
.L_69:
        /*0160*/ 	.word	index@($__internal_28_$__cuda_sm70_shflsync_bfly_p)
        /*0164*/ 	.word	0x00000000


	//----- nvinfo : EIATTR_FRAME_SIZE
	.align		4
.L_70:
        /*0168*/ 	.byte	0x04, 0x11
        /*016a*/ 	.short	(.L_72 - .L_71)
	.align		4
.L_71:
        /*016c*/ 	.word	index@($_ZN5flash24flash_fwd_splitkv_kernelI23Flash_fwd_kernel_traitsILi192ELi64ELi64ELi4ELb0ELb0EN7cutlass10bfloat16_tE19Flash_kernel_traitsILi192ELi64ELi64ELi4ES3_EELb0ELb1ELb1ELb0ELb0ELb0ELb0ELb1EEEvNS_16Flash_fwd_paramsE$_ZN5flash30compute_attn_1rowblock_splitkvI23Flash_fwd_kernel_traitsILi192ELi64ELi64ELi4ELb0ELb0EN7cutlass10bfloat16_tE19Flash_kernel_traitsILi192ELi64ELi64ELi4ES3_EELb0ELb1ELb1ELb0ELb0ELb0ELb0ELb1ENS_16Flash_fwd_paramsEEEvRKT8_iiiii)
        /*0170*/ 	.word	0x00000000


	//----- nvinfo : EIATTR_FRAME_SIZE
	.align		4
.L_72:
        /*0174*/ 	.byte	0x04, 0x11
        /*0176*/ 	.short	(.L_74 - .L_73)
	.align		4
.L_73:
        /*0178*/ 	.word	index@(_ZN5flash24flash_fwd_splitkv_kernelI23Flash_fwd_kernel_traitsILi192ELi64ELi64ELi4ELb0ELb0EN7cutlass10bfloat16_tE19Flash_kernel_traitsILi192ELi64ELi64ELi4ES3_EELb0ELb1ELb1ELb0ELb0ELb0ELb0ELb1EEEvNS_16Flash_fwd_paramsE)
        /*017c*/ 	.word	0x00000000


	//----- nvinfo : EIATTR_REGCOUNT
	.align		4
.L_74:
        /*0180*/ 	.byte	0x04, 0x2f
        /*0182*/ 	.short	(.L_76 - .L_75)
	.align		4
.L_75:
        /*0184*/ 	.word	index@(_ZN5flash24flash_fwd_splitkv_kernelI23Flash_fwd_kernel_traitsILi192ELi64ELi64ELi4ELb0ELb0EN7cutlass10bfloat16_tE19Flash_kernel_traitsILi192ELi64ELi64ELi4ES3_EELb0ELb1ELb0ELb0ELb1ELb1ELb0ELb1EEEvNS_16Flash_fwd_paramsE)
        /*0188*/ 	.word	0x000000f6


	//----- nvinfo : EIATTR_FRAME_SIZE
	.align		4
.L_76:
        /*018c*/ 	.byte	0x04, 0x11
        /*018e*/ 	.short	(.L_78 - .L_77)
	.align		4
.L_77:
        /*0190*/ 	.word	index@($__internal_27_$__cuda_sm70_shflsync_bfly_p)
        /*0194*/ 	.word	0x00000000


	//----- nvinfo : EIATTR_FRAME_SIZE
	.align		4
.L_78:
        /*0198*/ 	.byte	0x04, 0x11
        /*019a*/ 	.short	(.L_80 - .L_79)
	.align		4
.L_79:
        /*019c*/ 	.word	index@($_ZN5flash24flash_fwd_splitkv_kernelI23Flash_fwd_kernel_traitsILi192ELi64ELi64ELi4ELb0ELb0EN7cutlass10bfloat16_tE19Flash_kernel_traitsILi192ELi64ELi64ELi4ES3_EELb0ELb1ELb0ELb0ELb1ELb1ELb0ELb1EEEvNS_16Flash_fwd_paramsE$_ZN5flash30compute_attn_1rowblock_splitkvI23Flash_fwd_kernel_traitsILi192ELi64ELi64ELi4ELb0ELb0EN7cutlass10bfloat16_tE19Flash_kernel_traitsILi192ELi64ELi64ELi4ES3_EELb0ELb1ELb0ELb0ELb1ELb1ELb0ELb1ENS_16Flash_fwd_paramsEEEvRKT8_iiiii)
        /*01a0*/ 	.word	0x00000000


	//----- nvinfo : EIATTR_FRAME_SIZE
	.align		4
.L_80:
        /*01a4*/ 	.byte	0x04, 0x11
        /*01a6*/ 	.short	(.L_82 - .L_81)
	.align		4
.L_81:
        /*01a8*/ 	.word	index@(_ZN5flash24flash_fwd_splitkv_kernelI23Flash_fwd_kernel_traitsILi192ELi64ELi64ELi4ELb0ELb0EN7cutlass10bfloat16_tE19Flash_kernel_traitsILi192ELi64ELi64ELi4ES3_EELb0ELb1ELb0ELb0ELb1ELb1ELb0ELb1EEEvNS_16Flash_fwd_paramsE)
        /*01ac*/ 	.word	0x00000000


	//----- nvinfo : EIATTR_REGCOUNT
	.align		4
.L_82:
        /*01b0*/ 	.byte	0x04, 0x2f
        /*01b2*/ 	.short	(.L_84 - .L_83)
	.align		4
.L_83:
        /*01b4*/ 	.word	index@(_ZN5flash24flash_fwd_splitkv_kernelI23Flash_fwd_kernel_traitsILi192ELi64ELi64ELi4ELb0ELb0EN7cutlass10bfloat16_tE19Flash_kernel_traitsILi192ELi64ELi64ELi4ES3_EELb0ELb1ELb0ELb0ELb1ELb0ELb0ELb1EEEvNS_16Flash_fwd_paramsE)
        /*01b8*/ 	.word	0x000000f4


	//----- nvinfo : EIATTR_FRAME_SIZE
	.align		4
.L_84:
        /*01bc*/ 	.byte	0x04, 0x11
        /*01be*/ 	.short	(.L_86 - .L_85)
	.align		4
.L_85:
        /*01c0*/ 	.word	index@($__internal_26_$__cuda_sm70_shflsync_bfly_p)
        /*01c4*/ 	.word	0x00000000


	//----- nvinfo : EIATTR_FRAME_SIZE
	.align		4
.L_86:
        /*01c8*/ 	.byte	0x04, 0x11
        /*01ca*/ 	.short	(.L_88 - .L_87)
	.align		4
.L_87:
        /*01cc*/ 	.word	index@($_ZN5flash24flash_fwd_splitkv_kernelI23Flash_fwd_kernel_traitsILi192ELi64ELi64ELi4ELb0ELb0EN7cutlass10bfloat16_tE19Flash_kernel_traitsILi192ELi64ELi64ELi4ES3_EELb0ELb1ELb0ELb0ELb1ELb0ELb0ELb1EEEvNS_16Flash_fwd_paramsE$_ZN5flash30compute_attn_1rowblock_splitkvI23Flash_fwd_kernel_traitsILi192ELi64ELi64ELi4ELb0ELb0EN7cutlass10bfloat16_tE19Flash_kernel_traitsILi192ELi64ELi64ELi4ES3_EELb0ELb1ELb0ELb0ELb1ELb0ELb0ELb1ENS_16Flash_fwd_paramsEEEvRKT8_iiiii)
        /*01d0*/ 	.word	0x00000000


	//----- nvinfo : EIATTR_FRAME_SIZE
	.align		4
.L_88:
        /*01d4*/ 	.byte	0x04, 0x11
        /*01d6*/ 	.short	(.L_90 - .L_89)
	.align		4
.L_89:
        /*01d8*/ 	.word	index@(_ZN5flash24flash_fwd_splitkv_kernelI23Flash_fwd_kernel_traitsILi192ELi64ELi64ELi4ELb0ELb0EN7cutlass10bfloat16_tE19Flash_kernel_traitsILi192ELi64ELi64ELi4ES3_EELb0ELb1ELb0ELb0ELb1ELb0ELb0ELb1EEEvNS_16Flash_fwd_paramsE)
        /*01dc*/ 	.word	0x00000000


	//----- nvinfo : EIATTR_REGCOUNT
	.align		4
.L_90:
        /*01e0*/ 	.byte	0x04, 0x2f
        /*01e2*/ 	.short	(.L_92 - .L_91)
	.align		4
.L_91:
        /*01e4*/ 	.word	index@(_ZN5flash24flash_fwd_splitkv_kernelI23Flash_fwd_kernel_traitsILi192ELi64ELi64ELi4ELb0ELb0EN7cutlass10bfloat16_tE19Flash_kernel_traitsILi192ELi64ELi64ELi4ES3_EELb0ELb1ELb1ELb0ELb0ELb1ELb0ELb0EEEvNS_16Flash_fwd_paramsE)
        /*01e8*/ 	.word	0x000000ff


	//----- nvinfo : EIATTR_FRAME_SIZE
	.align		4
.L_92:
        /*01ec*/ 	.byte	0x04, 0x11
        /*01ee*/ 	.short	(.L_94 - .L_93)
	.align		4
.L_93:
        /*01f0*/ 	.word	index@(_ZN5flash24flash_fwd_splitkv_kernelI23Flash_fwd_kernel_traitsILi192ELi64ELi64ELi4ELb0ELb0EN7cutlass10bfloat16_tE19Flash_kernel_traitsILi192ELi64ELi64ELi4ES3_EELb0ELb1ELb1ELb0ELb0ELb1ELb0ELb0EEEvNS_16Flash_fwd_paramsE)
        /*01f4*/ 	.word	0x00000000


	//----- nvinfo : EIATTR_REGCOUNT
	.align		4
.L_94:
        /*01f8*/ 	.byte	0x04, 0x2f
        /*01fa*/ 	.short	(.L_96 - .L_95)
	.align		4
.L_95:
        /*01fc*/ 	.word	index@(_ZN5flash24flash_fwd_splitkv_kernelI23Flash_fwd_kernel_traitsILi192ELi64ELi64ELi4ELb0ELb0EN7cutlass10bfloat16_tE19Flash_kernel_traitsILi192ELi64ELi64ELi4ES3_EELb0ELb1ELb1ELb0ELb0ELb0ELb0ELb0EEEvNS_16Flash_fwd_paramsE)
        /*0200*/ 	.word	0x000000f2


	//----- nvinfo : EIATTR_FRAME_SIZE
	.align		4
.L_96:
        /*0204*/ 	.byte	0x04, 0x11
        /*0206*/ 	.short	(.L_98 - .L_97)
	.align		4
.L_97:
        /*0208*/ 	.word	index@(_ZN5flash24flash_fwd_splitkv_kernelI23Flash_fwd_kernel_traitsILi192ELi64ELi64ELi4ELb0ELb0EN7cutlass10bfloat16_tE19Flash_kernel_traitsILi192ELi64ELi64ELi4ES3_EELb0ELb1ELb1ELb0ELb0ELb0ELb0ELb0EEEvNS_16Flash_fwd_paramsE)
        /*020c*/ 	.word	0x00000000


	//----- nvinfo : EIATTR_REGCOUNT
	.align		4
.L_98:
        /*0210*/ 	.byte	0x04, 0x2f
        /*0212*/ 	.short	(.L_100 - .L_99)
	.align		4
.L_99:
        /*0214*/ 	.word	index@(_ZN5flash24flash_fwd_splitkv_kernelI23Flash_fwd_kernel_traitsILi192ELi64ELi64ELi4ELb0ELb0EN7cutlass10bfloat16_tE19Flash_kernel_traitsILi192ELi64ELi64ELi4ES3_EELb0ELb1ELb0ELb0ELb1ELb1ELb0ELb0EEEvNS_16Flash_fwd_paramsE)
        /*0218*/ 	.word	0x000000ff


	//----- nvinfo : EIATTR_FRAME_SIZE
	.align		4
.L_100:
        /*021c*/ 	.byte	0x04, 0x11
        /*021e*/ 	.short	(.L_102 - .L_101)
	.align		4
.L_101:
        /*0220*/ 	.word	index@(_ZN5flash24flash_fwd_splitkv_kernelI23Flash_fwd_kernel_traitsILi192ELi64ELi64ELi4ELb0ELb0EN7cutlass10bfloat16_tE19Flash_kernel_traitsILi192ELi64ELi64ELi4ES3_EELb0ELb1ELb0ELb0ELb1ELb1ELb0ELb0EEEvNS_16Flash_fwd_paramsE)
        /*0224*/ 	.word	0x00000000


	//----- nvinfo : EIATTR_REGCOUNT
	.align		4
.L_102:
        /*0228*/ 	.byte	0x04, 0x2f
        /*022a*/ 	.short	(.L_104 - .L_103)
	.align		4
.L_103:
        /*022c*/ 	.word	index@(_ZN5flash24flash_fwd_splitkv_kernelI23Flash_fwd_kernel_traitsILi192ELi64ELi64ELi4ELb0ELb0EN7cutlass10bfloat16_tE19Flash_kernel_traitsILi192ELi64ELi64ELi4ES3_EELb0ELb1ELb0ELb0ELb1ELb0ELb0ELb0EEEvNS_16Flash_fwd_paramsE)
        /*0230*/ 	.word	0x000000ee


	//----- nvinfo : EIATTR_FRAME_SIZE
	.align		4
.L_104:
        /*0234*/ 	.byte	0x04, 0x11
        /*0236*/ 	.short	(.L_106 - .L_105)
	.align		4
.L_105:
        /*0238*/ 	.word	index@(_ZN5flash24flash_fwd_splitkv_kernelI23Flash_fwd_kernel_traitsILi192ELi64ELi64ELi4ELb0ELb0EN7cutlass10bfloat16_tE19Flash_kernel_traitsILi192ELi64ELi64ELi4ES3_EELb0ELb1ELb0ELb0ELb1ELb0ELb0ELb0EEEvNS_16Flash_fwd_paramsE)
        /*023c*/ 	.word	0x00000000


	//----- nvinfo : EIATTR_REGCOUNT
	.align		4
.L_106:
        /*0240*/ 	.byte	0x04, 0x2f
        /*0242*/ 	.short	(.L_108 - .L_107)
	.align		4
.L_107:
        /*0244*/ 	.word	index@(_ZN5flash24flash_fwd_splitkv_kernelI23Flash_fwd_kernel_traitsILi192ELi64ELi64ELi4ELb0ELb0EN7cutlass10bfloat16_tE19Flash_kernel_traitsILi192ELi64ELi64ELi4ES3_EELb0ELb0ELb1ELb0ELb0ELb1ELb1ELb1EEEvNS_16Flash_fwd_paramsE)
        /*0248*/ 	.word	0x000000f6


	//----- nvinfo : EIATTR_FRAME_SIZE
	.align		4
.L_108:
        /*024c*/ 	.byte	0x04, 0x11
        /*024e*/ 	.short	(.L_110 - .L_109)
	.align		4
.L_109:
        /*0250*/ 	.word	index@($__internal_25_$__cuda_sm70_shflsync_bfly_p)
        /*0254*/ 	.word	0x00000000


	//----- nvinfo : EIATTR_FRAME_SIZE
	.align		4
.L_110:
        /*0258*/ 	.byte	0x04, 0x11
        /*025a*/ 	.short	(.L_112 - .L_111)
	.align		4
.L_111:
        /*025c*/ 	.word	index@($_ZN5flash24flash_fwd_splitkv_kernelI23Flash_fwd_kernel_traitsILi192ELi64ELi64ELi4ELb0ELb0EN7cutlass10bfloat16_tE19Flash_kernel_traitsILi192ELi64ELi64ELi4ES3_EELb0ELb0ELb1ELb0ELb0ELb1ELb1ELb1EEEvNS_16Flash_fwd_paramsE$_ZN5flash30compute_attn_1rowblock_splitkvI23Flash_fwd_kernel_traitsILi192ELi64ELi64ELi4ELb0ELb0EN7cutlass10bfloat16_tE19Flash_kernel_traitsILi192ELi64ELi64ELi4ES3_EELb0ELb0ELb1ELb0ELb0ELb1ELb1ELb1ENS_16Flash_fwd_paramsEEEvRKT8_iiiii)
        /*0260*/ 	.word	0x00000000


	//----- nvinfo : EIATTR_FRAME_SIZE
	.align		4
.L_112:
        /*0264*/ 	.byte	0x04, 0x11
        /*0266*/ 	.short	(.L_114 - .L_113)
	.align		4
.L_113:
        /*0268*/ 	.word	index@(_ZN5flash24flash_fwd_splitkv_kernelI23Flash_fwd_kernel_traitsILi192ELi64ELi64ELi4ELb0ELb0EN7cutlass10bfloat16_tE19Flash_kernel_traitsILi192ELi64ELi64ELi4ES3_EELb0ELb0ELb1ELb0ELb0ELb1ELb1ELb1EEEvNS_16Flash_fwd_paramsE)
        /*026c*/ 	.word	0x00000000


	//----- nvinfo : EIATTR_REGCOUNT
	.align		4
.L_114:
        /*0270*/ 	.byte	0x04, 0x2f
        /*0272*/ 	.short	(.L_116 - .L_115)
	.align		4
.L_115:
        /*0274*/ 	.word	index@(_ZN5flash24flash_fwd_splitkv_kernelI23Flash_fwd_kernel_traitsILi192ELi64ELi64ELi4ELb0ELb0EN7cutlass10bfloat16_tE19Flash_kernel_traitsILi192ELi64ELi64ELi4ES3_EELb0ELb0ELb1ELb0ELb0ELb0ELb1ELb1EEEvNS_16Flash_fwd_paramsE)
        /*0278*/ 	.word	0x000000e6


	//----- nvinfo : EIATTR_FRAME_SIZE
	.align		4
.L_116:
        /*027c*/ 	.byte	0x04, 0x11
        /*027e*/ 	.short	(.L_118 - .L_117)
	.align		4
.L_117:
        /*0280*/ 	.word	index@($__internal_24_$__cuda_sm70_shflsync_bfly_p)
        /*0284*/ 	.word	0x00000000


	//----- nvinfo : EIATTR_FRAME_SIZE
	.align		4
.L_118:
        /*0288*/ 	.byte	0x04, 0x11
        /*028a*/ 	.short	(.L_120 - .L_119)
	.align		4
.L_119:
        /*028c*/ 	.word	index@($_ZN5flash24flash_fwd_splitkv_kernelI23Flash_fwd_kernel_traitsILi192ELi64ELi64ELi4ELb0ELb0EN7cutlass10bfloat16_tE19Flash_kernel_traitsILi192ELi64ELi64ELi4ES3_EELb0ELb0ELb1ELb0ELb0ELb0ELb1ELb1EEEvNS_16Flash_fwd_paramsE$_ZN5flash30compute_attn_1rowblock_splitkvI23Flash_fwd_kernel_traitsILi192ELi64ELi64ELi4ELb0ELb0EN7cutlass10bfloat16_tE19Flash_kernel_traitsILi192ELi64ELi64ELi4ES3_EELb0ELb0ELb1ELb0ELb0ELb0ELb1ELb1ENS_16Flash_fwd_paramsEEEvRKT8_iiiii)
        /*0290*/ 	.word	0x00000000


	//----- nvinfo : EIATTR_FRAME_SIZE
	.align		4
.L_120:
        /*0294*/ 	.byte	0x04, 0x11
        /*0296*/ 	.short	(.L_122 - .L_121)
	.align		4
.L_121:
        /*0298*/ 	.word	index@(_ZN5flash24flash_fwd_splitkv_kernelI23Flash_fwd_kernel_traitsILi192ELi64ELi64ELi4ELb0ELb0EN7cutlass10bfloat16_tE19Flash_kernel_traitsILi192ELi64ELi64ELi4ES3_EELb0ELb0ELb1ELb0ELb0ELb0ELb1ELb1EEEvNS_16Flash_fwd_paramsE)
        /*029c*/ 	.word	0x00000000


	//----- nvinfo : EIATTR_REGCOUNT
	.align		4
.L_122:
        /*02a0*/ 	.byte	0x04, 0x2f
        /*02a2*/ 	.short	(.L_124 - .L_123)
	.align		4
.L_123:
        /*02a4*/ 	.word	index@(_ZN5flash24flash_fwd_splitkv_kernelI23Flash_fwd_kernel_traitsILi192ELi64ELi64ELi4ELb0ELb0EN7cutlass10bfloat16_tE19Flash_kernel_traitsILi192ELi64ELi64ELi4ES3_EELb0ELb0ELb0ELb0ELb1ELb1ELb1ELb1EEEvNS_16Flash_fwd_paramsE)
        /*02a8*/ 	.word	0x000000f2


	//----- nvinfo : EIATTR_FRAME_SIZE
	.align		4
.L_124:
        /*02ac*/ 	.byte	0x04, 0x11
        /*02ae*/ 	.short	(.L_126 - .L_125)
	.align		4
.L_125:
        /*02b0*/ 	.word	index@(_ZN5flash24flash_fwd_splitkv_kernelI23Flash_fwd_kernel_traitsILi192ELi64ELi64ELi4ELb0ELb0EN7cutlass10bfloat16_tE19Flash_kernel_traitsILi192ELi64ELi64ELi4ES3_EELb0ELb0ELb0ELb0ELb1ELb1ELb1ELb1EEEvNS_16Flash_fwd_paramsE)
        /*02b4*/ 	.word	0x00000000


	//----- nvinfo : EIATTR_REGCOUNT
	.align		4
.L_126:
        /*02b8*/ 	.byte	0x04, 0x2f
        /*02ba*/ 	.short	(.L_128 - .L_127)
	.align		4
.L_127:
        /*02bc*/ 	.word	index@(_ZN5flash24flash_fwd_splitkv_kernelI23Flash_fwd_kernel_traitsILi192ELi64ELi64ELi4ELb0ELb0EN7cutlass10bfloat16_tE19Flash_kernel_traitsILi192ELi64ELi64ELi4ES3_EELb0ELb0ELb0ELb0ELb1ELb0ELb1ELb1EEEvNS_16Flash_fwd_paramsE)
        /*02c0*/ 	.word	0x000000de


	//----- nvinfo : EIATTR_FRAME_SIZE
	.align		4
.L_128:
        /*02c4*/ 	.byte	0x04, 0x11
        /*02c6*/ 	.short	(.L_130 - .L_129)
	.align		4
.L_129:
        /*02c8*/ 	.word	index@(_ZN5flash24flash_fwd_splitkv_kernelI23Flash_fwd_kernel_traitsILi192ELi64ELi64ELi4ELb0ELb0EN7cutlass10bfloat16_tE19Flash_kernel_traitsILi192ELi64ELi64ELi4ES3_EELb0ELb0ELb0ELb0ELb1ELb0ELb1ELb1EEEvNS_16Flash_fwd_paramsE)
        /*02cc*/ 	.word	0x00000000


	//----- nvinfo : EIATTR_REGCOUNT
	.align		4
.L_130:
        /*02d0*/ 	.byte	0x04, 0x2f
        /*02d2*/ 	.short	(.L_132 - .L_131)
	.align		4
.L_131:
        /*02d4*/ 	.word	index@(_ZN5flash24flash_fwd_splitkv_kernelI23Flash_fwd_kernel_traitsILi192ELi64ELi64ELi4ELb0ELb0EN7cutlass10bfloat16_tE19Flash_kernel_traitsILi192ELi64ELi64ELi4ES3_EELb0ELb0ELb1ELb0ELb0ELb1ELb1ELb0EEEvNS_16Flash_fwd_paramsE)
        /*02d8*/ 	.word	0x000000f3


	//----- nvinfo : EIATTR_FRAME_SIZE
	.align		4
.L_132:
        /*02dc*/ 	.byte	0x04, 0x11
        /*02de*/ 	.short	(.L_134 - .L_133)
	.align		4
.L_133:
        /*02e0*/ 	.word	index@(_ZN5flash24flash_fwd_splitkv_kernelI23Flash_fwd_kernel_traitsILi192ELi64ELi64ELi4ELb0ELb0EN7cutlass10bfloat16_tE19Flash_kernel_traitsILi192ELi64ELi64ELi4ES3_EELb0ELb0ELb1ELb0ELb0ELb1ELb1ELb0EEEvNS_16Flash_fwd_paramsE)
        /*02e4*/ 	.word	0x00000000


	//----- nvinfo : EIATTR_REGCOUNT
	.align		4
.L_134:
        /*02e8*/ 	.byte	0x04, 0x2f
        /*02ea*/ 	.short	(.L_136 - .L_135)
	.align		4
.L_135:
        /*02ec*/ 	.word	index@(_ZN5flash24flash_fwd_splitkv_kernelI23Flash_fwd_kernel_traitsILi192ELi64ELi64ELi4ELb0ELb0EN7cutlass10bfloat16_tE19Flash_kernel_traitsILi192ELi64ELi64ELi4ES3_EELb0ELb0ELb1ELb0ELb0ELb0ELb1ELb0EEEvNS_16Flash_fwd_paramsE)
        /*02f0*/ 	.word	0x000000e8


	//----- nvinfo : EIATTR_FRAME_SIZE
	.align		4
.L_136:
        /*02f4*/ 	.byte	0x04, 0x11
        /*02f6*/ 	.short	(.L_138 - .L_137)
	.align		4
.L_137:
        /*02f8*/ 	.word	index@(_ZN5flash24flash_fwd_splitkv_kernelI23Flash_fwd_kernel_traitsILi192ELi64ELi64ELi4ELb0ELb0EN7cutlass10bfloat16_tE19Flash_kernel_traitsILi192ELi64ELi64ELi4ES3_EELb0ELb0ELb1ELb0ELb0ELb0ELb1ELb0EEEvNS_16Flash_fwd_paramsE)
        /*02fc*/ 	.word	0x00000000


	//----- nvinfo : EIATTR_REGCOUNT
	.align		4
.L_138:
        /*0300*/ 	.byte	0x04, 0x2f
        /*0302*/ 	.short	(.L_140 - .L_139)
	.align		4
.L_139:
        /*0304*/ 	.word	index@(_ZN5flash24flash_fwd_splitkv_kernelI23Flash_fwd_kernel_traitsILi192ELi64ELi64ELi4ELb0ELb0EN7cutlass10bfloat16_tE19Flash_kernel_traitsILi192ELi64ELi64ELi4ES3_EELb0ELb0ELb0ELb0ELb1ELb1ELb1ELb0EEEvNS_16Flash_fwd_paramsE)
        /*0308*/ 	.word	0x000000ff


	//----- nvinfo : EIATTR_FRAME_SIZE
	.align		4
.L_140:
        /*030c*/ 	.byte	0x04, 0x11
        /*030e*/ 	.short	(.L_142 - .L_141)
	.align		4
.L_141:
        /*0310*/ 	.word	index@(_ZN5flash24flash_fwd_splitkv_kernelI23Flash_fwd_kernel_traitsILi192ELi64ELi64ELi4ELb0ELb0EN7cutlass10bfloat16_tE19Flash_kernel_traitsILi192ELi64ELi64ELi4ES3_EELb0ELb0ELb0ELb0ELb1ELb1ELb1ELb0EEEvNS_16Flash_fwd_paramsE)
        /*0314*/ 	.word	0x00000000


	//----- nvinfo : EIATTR_REGCOUNT
	.align		4
.L_142:
        /*0318*/ 	.byte	0x04, 0x2f
        /*031a*/ 	.short	(.L_144 - .L_143)
	.align		4
.L_143:
        /*031c*/ 	.word	index@(_ZN5flash24flash_fwd_splitkv_kernelI23Flash_fwd_kernel_traitsILi192ELi64ELi64ELi4ELb0ELb0EN7cutlass10bfloat16_tE19Flash_kernel_traitsILi192ELi64ELi64ELi4ES3_EELb0ELb0ELb0ELb0ELb1ELb0ELb1ELb0EEEvNS_16Flash_fwd_paramsE)
        /*0320*/ 	.word	0x000000de


	//----- nvinfo : EIATTR_FRAME_SIZE
	.align		4
.L_144:
        /*0324*/ 	.byte	0x04, 0x11
        /*0326*/ 	.short	(.L_146 - .L_145)
	.align		4
.L_145:
        /*0328*/ 	.word	index@(_ZN5flash24flash_fwd_splitkv_kernelI23Flash_fwd_kernel_traitsILi192ELi64ELi64ELi4ELb0ELb0EN7cutlass10bfloat16_tE19Flash_kernel_traitsILi192ELi64ELi64ELi4ES3_EELb0ELb0ELb0ELb0ELb1ELb0ELb1ELb0EEEvNS_16Flash_fwd_paramsE)
        /*032c*/ 	.word	0x00000000


	//----- nvinfo : EIATTR_REGCOUNT
	.align		4
.L_146:
        /*0330*/ 	.byte	0x04, 0x2f
        /*0332*/ 	.short	(.L_148 - .L_147)
	.align		4
.L_147:
        /*0334*/ 	.word	index@(_ZN5flash24flash_fwd_splitkv_kernelI23Flash_fwd_kernel_traitsILi192ELi64ELi64ELi4ELb0ELb0EN7cutlass10bfloat16_tE19Flash_kernel_traitsILi192ELi64ELi64ELi4ES3_EELb0ELb0ELb1ELb0ELb0ELb1ELb0ELb1EEEvNS_16Flash_fwd_paramsE)
        /*0338*/ 	.word	0x000000f6


	//----- nvinfo : EIATTR_FRAME_SIZE
	.align		4
.L_148:
        /*033c*/ 	.byte	0x04, 0x11
        /*033e*/ 	.short	(.L_150 - .L_149)
	.align		4
.L_149:
        /*0340*/ 	.word	index@($__internal_23_$__cuda_sm70_shflsync_bfly_p)
        /*0344*/ 	.word	0x00000000


	//----- nvinfo : EIATTR_FRAME_SIZE
	.align		4
.L_150:
        /*0348*/ 	.byte	0x04, 0x11
        /*034a*/ 	.short	(.L_152 - .L_151)
	.align		4
.L_151:
        /*034c*/ 	.word	index@($_ZN5flash24flash_fwd_splitkv_kernelI23Flash_fwd_kernel_traitsILi192ELi64ELi64ELi4ELb0ELb0EN7cutlass10bfloat16_tE19Flash_kernel_traitsILi192ELi64ELi64ELi4ES3_EELb0ELb0ELb1ELb0ELb0ELb1ELb0ELb1EEEvNS_16Flash_fwd_paramsE$_ZN5flash30compute_attn_1rowblock_splitkvI23Flash_fwd_kernel_traitsILi192ELi64ELi64ELi4ELb0ELb0EN7cutlass10bfloat16_tE19Flash_kernel_traitsILi192ELi64ELi64ELi4ES3_EELb0ELb0ELb1ELb0ELb0ELb1ELb0ELb1ENS_16Flash_fwd_paramsEEEvRKT8_iiiii)
        /*0350*/ 	.word	0x00000000


	//----- nvinfo : EIATTR_FRAME_SIZE
	.align		4
.L_152:
        /*0354*/ 	.byte	0x04, 0x11
        /*0356*/ 	.short	(.L_154 - .L_153)
	.align		4
.L_153:
        /*0358*/ 	.word	index@(_ZN5flash24flash_fwd_splitkv_kernelI23Flash_fwd_kernel_traitsILi192ELi64ELi64ELi4ELb0ELb0EN7cutlass10bfloat16_tE19Flash_kernel_traitsILi192ELi64ELi64ELi4ES3_EELb0ELb0ELb1ELb0ELb0ELb1ELb0ELb1EEEvNS_16Flash_fwd_paramsE)
        /*035c*/ 	.word	0x00000000


	//----- nvinfo : EIATTR_REGCOUNT
	.align		4
.L_154:
        /*0360*/ 	.byte	0x04, 0x2f
        /*0362*/ 	.short	(.L_156 - .L_155)
	.align		4
.L_155:
        /*0364*/ 	.word	index@(_ZN5flash24flash_fwd_splitkv_kernelI23Flash_fwd_kernel_traitsILi192ELi64ELi64ELi4ELb0ELb0EN7cutlass10bfloat16_tE19Flash_kernel_traitsILi192ELi64ELi64ELi4ES3_EELb0ELb0ELb1ELb0ELb0ELb0ELb0ELb1EEEvNS_16Flash_fwd_paramsE)
        /*0368*/ 	.word	0x000000e6


	//----- nvinfo : EIATTR_FRAME_SIZE
	.align		4
.L_156:
        /*036c*/ 	.byte	0x04, 0x11
        /*036e*/ 	.short	(.L_158 - .L_157)
	.align		4
.L_157:
        /*0370*/ 	.word	index@($__internal_22_$__cuda_sm70_shflsync_bfly_p)
        /*0374*/ 	.word	0x00000000


	//----- nvinfo : EIATTR_FRAME_SIZE
	.align		4
.L_158:
        /*0378*/ 	.byte	0x04, 0x11
        /*037a*/ 	.short	(.L_160 - .L_159)
	.align		4
.L_159:
        /*037c*/ 	.word	index@($_ZN5flash24flash_fwd_splitkv_kernelI23Flash_fwd_kernel_traitsILi192ELi64ELi64ELi4ELb0ELb0EN7cutlass10bfloat16_tE19Flash_kernel_traitsILi192ELi64ELi64ELi4ES3_EELb0ELb0ELb1ELb0ELb0ELb0ELb0ELb1EEEvNS_16Flash_fwd_paramsE$_ZN5flash30compute_attn_1rowblock_splitkvI23Flash_fwd_kernel_traitsILi192ELi64ELi64ELi4ELb0ELb0EN7cutlass10bfloat16_tE19Flash_kernel_traitsILi192ELi64ELi64ELi4ES3_EELb0ELb0ELb1ELb0ELb0ELb0ELb0ELb1ENS_16Flash_fwd_paramsEEEvRKT8_iiiii)
        /*0380*/ 	.word	0x00000000


	//----- nvinfo : EIATTR_FRAME_SIZE
	.align		4
.L_160:
        /*0384*/ 	.byte	0x04, 0x11
        /*0386*/ 	.short	(.L_162 - .L_161)
	.align		4
.L_161:
        /*0388*/ 	.word	index@(_ZN5flash24flash_fwd_splitkv_kernelI23Flash_fwd_kernel_traitsILi192ELi64ELi64ELi4ELb0ELb0EN7cutlass10bfloat16_tE19Flash_kernel_traitsILi192ELi64ELi64ELi4ES3_EELb0ELb0ELb1ELb0ELb0ELb0ELb0ELb1EEEvNS_16Flash_fwd_paramsE)
        /*038c*/ 	.word	0x00000000


	//----- nvinfo : EIATTR_REGCOUNT
	.align		4
.L_162:
        /*0390*/ 	.byte	0x04, 0x2f
        /*0392*/ 	.short	(.L_164 - .L_163)
	.align		4
.L_163:
        /*0394*/ 	.word	index@(_ZN5flash24flash_fwd_splitkv_kernelI23Flash_fwd_kernel_traitsILi192ELi64ELi64ELi4ELb0ELb0EN7cutlass10bfloat16_tE19Flash_kernel_traitsILi192ELi64ELi64ELi4ES3_EELb0ELb0ELb0ELb0ELb1ELb1ELb0ELb1EEEvNS_16Flash_fwd_paramsE)
        /*0398*/ 	.word	0x000000f0


	//----- nvinfo : EIATTR_FRAME_SIZE
	.align		4
.L_164:
        /*039c*/ 	.byte	0x04, 0x11
        /*039e*/ 	.short	(.L_166 - .L_165)
	.align		4
.L_165:
        /*03a0*/ 	.word	index@(_ZN5flash24flash_fwd_splitkv_kernelI23Flash_fwd_kernel_traitsILi192ELi64ELi64ELi4ELb0ELb0EN7cutlass10bfloat16_tE19Flash_kernel_traitsILi192ELi64ELi64ELi4ES3_EELb0ELb0ELb0ELb0ELb1ELb1ELb0ELb1EEEvNS_16Flash_fwd_paramsE)
        /*03a4*/ 	.word	0x00000000


	//----- nvinfo : EIATTR_REGCOUNT
	.align		4
.L_166:
        /*03a8*/ 	.byte	0x04, 0x2f
        /*03aa*/ 	.short	(.L_168 - .L_167)
	.align		4
.L_167:
        /*03ac*/ 	.word	index@(_ZN5flash24flash_fwd_splitkv_kernelI23Flash_fwd_kernel_traitsILi192ELi64ELi64ELi4ELb0ELb0EN7cutlass10bfloat16_tE19Flash_kernel_traitsILi192ELi64ELi64ELi4ES3_EELb0ELb0ELb0ELb0ELb1ELb0ELb0ELb1EEEvNS_16Flash_fwd_paramsE)
        /*03b0*/ 	.word	0x000000dc


	//----- nvinfo : EIATTR_FRAME_SIZE
	.align		4
.L_168:
        /*03b4*/ 	.byte	0x04, 0x11
        /*03b6*/ 	.short	(.L_170 - .L_169)
	.align		4
.L_169:
        /*03b8*/ 	.word	index@(_ZN5flash24flash_fwd_splitkv_kernelI23Flash_fwd_kernel_traitsILi192ELi64ELi64ELi4ELb0ELb0EN7cutlass10bfloat16_tE19Flash_kernel_traitsILi192ELi64ELi64ELi4ES3_EELb0ELb0ELb0ELb0ELb1ELb0ELb0ELb1EEEvNS_16Flash_fwd_paramsE)
        /*03bc*/ 	.word	0x00000000


	//----- nvinfo : EIATTR_REGCOUNT
	.align		4
.L_170:
        /*03c0*/ 	.byte	0x04, 0x2f
        /*03c2*/ 	.short	(.L_172 - .L_171)
	.align		4
.L_171:
        /*03c4*/ 	.word	index@(_ZN5flash24flash_fwd_splitkv_kernelI23Flash_fwd_kernel_traitsILi192ELi64ELi64ELi4ELb0ELb0EN7cutlass10bfloat16_tE19Flash_kernel_traitsILi192ELi64ELi64ELi4ES3_EELb0ELb0ELb1ELb0ELb0ELb1ELb0ELb0EEEvNS_16Flash_fwd_paramsE)
        /*03c8*/ 	.word	0x000000fe


	//----- nvinfo : EIATTR_FRAME_SIZE
	.align		4
.L_172:
        /*03cc*/ 	.byte	0x04, 0x11
        /*03ce*/ 	.short	(.L_174 - .L_173)
	.align		4
.L_173:
        /*03d0*/ 	.word	index@(_ZN5flash24flash_fwd_splitkv_kernelI23Flash_fwd_kernel_traitsILi192ELi64ELi64ELi4ELb0ELb0EN7cutlass10bfloat16_tE19Flash_kernel_traitsILi192ELi64ELi64ELi4ES3_EELb0ELb0ELb1ELb0ELb0ELb1ELb0ELb0EEEvNS_16Flash_fwd_paramsE)
        /*03d4*/ 	.word	0x00000000


	//----- nvinfo : EIATTR_REGCOUNT
	.align		4
.L_174:
        /*03d8*/ 	.byte	0x04, 0x2f
        /*03da*/ 	.short	(.L_176 - .L_175)
	.align		4
.L_175:
        /*03dc*/ 	.word	index@(_ZN5flash24flash_fwd_splitkv_kernelI23Flash_fwd_kernel_traitsILi192ELi64ELi64ELi4ELb0ELb0EN7cutlass10bfloat16_tE19Flash_kernel_traitsILi192ELi64ELi64ELi4ES3_EELb0ELb0ELb1ELb0ELb0ELb0ELb0ELb0EEEvNS_16Flash_fwd_paramsE)
        /*03e0*/ 	.word	0x000000f2


	//----- nvinfo : EIATTR_FRAME_SIZE
	.align		4
.L_176:
        /*03e4*/ 	.byte	0x04, 0x11
        /*03e6*/ 	.short	(.L_178 - .L_177)
	.align		4
.L_177:
        /*03e8*/ 	.word	index@(_ZN5flash24flash_fwd_splitkv_kernelI23Flash_fwd_kernel_traitsILi192ELi64ELi64ELi4ELb0ELb0EN7cutlass10bfloat16_tE19Flash_kernel_traitsILi192ELi64ELi64ELi4ES3_EELb0ELb0ELb1ELb0ELb0ELb0ELb0ELb0EEEvNS_16Flash_fwd_paramsE)
        /*03ec*/ 	.word	0x00000000


	//----- nvinfo : EIATTR_REGCOUNT
	.align		4
.L_178:
        /*03f0*/ 	.byte	0x04, 0x2f
        /*03f2*/ 	.short	(.L_180 - .L_179)
	.align		4
.L_179:
        /*03f4*/ 	.word	index@(_ZN5flash24flash_fwd_splitkv_kernelI23Flash_fwd_kernel_traitsILi192ELi64ELi64ELi4ELb0ELb0EN7cutlass10bfloat16_tE19Flash_kernel_traitsILi192ELi64ELi64ELi4ES3_EELb0ELb0ELb0ELb0ELb1ELb1ELb0ELb0EEEvNS_16Flash_fwd_paramsE)
        /*03f8*/ 	.word	0x000000ff


	//----- nvinfo : EIATTR_FRAME_SIZE
	.align		4
.L_180:
        /*03fc*/ 	.byte	0x04, 0x11
        /*03fe*/ 	.short	(.L_182 - .L_181)
	.align		4
.L_181:
        /*0400*/ 	.word	index@(_ZN5flash24flash_fwd_splitkv_kernelI23Flash_fwd_kernel_traitsILi192ELi64ELi64ELi4ELb0ELb0EN7cutlass10bfloat16_tE19Flash_kernel_traitsILi192ELi64ELi64ELi4ES3_EELb0ELb0ELb0ELb0ELb1ELb1ELb0ELb0EEEvNS_16Flash_fwd_paramsE)
        /*0404*/ 	.word	0x00000000


	//----- nvinfo : EIATTR_REGCOUNT
	.align		4
.L_182:
        /*0408*/ 	.byte	0x04, 0x2f
        /*040a*/ 	.short	(.L_184 - .L_183)
	.align		4
.L_183:
        /*040c*/ 	.word	index@(_ZN5flash24flash_fwd_splitkv_kernelI23Flash_fwd_kernel_traitsILi192ELi64ELi64ELi4ELb0ELb0EN7cutlass10bfloat16_tE19Flash_kernel_traitsILi192ELi64ELi64ELi4ES3_EELb0ELb0ELb0ELb0ELb1ELb0ELb0ELb0EEEvNS_16Flash_fwd_paramsE)
        /*0410*/ 	.word	0x000000df


	//----- nvinfo : EIATTR_FRAME_SIZE
	.align		4
.L_184:
        /*0414*/ 	.byte	0x04, 0x11
        /*0416*/ 	.short	(.L_186 - .L_185)
	.align		4
.L_185:
        /*0418*/ 	.word	index@(_ZN5flash24flash_fwd_splitkv_kernelI23Flash_fwd_kernel_traitsILi192ELi64ELi64ELi4ELb0ELb0EN7cutlass10bfloat16_tE19Flash_kernel_traitsILi192ELi64ELi64ELi4ES3_EELb0ELb0ELb0ELb0ELb1ELb0ELb0ELb0EEEvNS_16Flash_fwd_paramsE)
        /*041c*/ 	.word	0x00000000


	//----- nvinfo : EIATTR_REGCOUNT
	.align		4
.L_186:
        /*0420*/ 	.byte	0x04, 0x2f
        /*0422*/ 	.short	(.L_188 - .L_187)
	.align		4
.L_187:
        /*0424*/ 	.word	index@(_ZN5flash24flash_fwd_splitkv_kernelI23Flash_fwd_kernel_traitsILi192ELi64ELi64ELi4ELb0ELb0EN7cutlass10bfloat16_tE19Flash_kernel_traitsILi192ELi64ELi64ELi4ES3_EELb0ELb1ELb0ELb0ELb0ELb1ELb1ELb1EEEvNS_16Flash_fwd_paramsE)
        /*0428*/ 	.word	0x000000f4


	//----- nvinfo : EIATTR_FRAME_SIZE
	.align		4
.L_188:
        /*042c*/ 	.byte	0x04, 0x11
        /*042e*/ 	.short	(.L_190 - .L_189)
	.align		4
.L_189:
        /*0430*/ 	.word	index@($__internal_21_$__cuda_sm70_shflsync_bfly_p)
        /*0434*/ 	.word	0x00000000


	//----- nvinfo : EIATTR_FRAME_SIZE
	.align		4
.L_190:
        /*0438*/ 	.byte	0x04, 0x11
        /*043a*/ 	.short	(.L_192 - .L_191)
	.align		4
.L_191:
        /*043c*/ 	.word	index@($_ZN5flash24flash_fwd_splitkv_kernelI23Flash_fwd_kernel_traitsILi192ELi64ELi64ELi4ELb0ELb0EN7cutlass10bfloat16_tE19Flash_kernel_traitsILi192ELi64ELi64ELi4ES3_EELb0ELb1ELb0ELb0ELb0ELb1ELb1ELb1EEEvNS_16Flash_fwd_paramsE$_ZN5flash30compute_attn_1rowblock_splitkvI23Flash_fwd_kernel_traitsILi192ELi64ELi64ELi4ELb0ELb0EN7cutlass10bfloat16_tE19Flash_kernel_traitsILi192ELi64ELi64ELi4ES3_EELb0ELb1ELb0ELb0ELb0ELb1ELb1ELb1ENS_16Flash_fwd_paramsEEEvRKT8_iiiii)
        /*0440*/ 	.word	0x00000000


	//----- nvinfo : EIATTR_FRAME_SIZE
	.align		4
.L_192:
        /*0444*/ 	.byte	0x04, 0x11
        /*0446*/ 	.short	(.L_194 - .L_193)
	.align		4
.L_193:
        /*0448*/ 	.word	index@(_ZN5flash24flash_fwd_splitkv_kernelI23Flash_fwd_kernel_traitsILi192ELi64ELi64ELi4ELb0ELb0EN7cutlass10bfloat16_tE19Flash_kernel_traitsILi192ELi64ELi64ELi4ES3_EELb0ELb1ELb0ELb0ELb0ELb1ELb1ELb1EEEvNS_16Flash_fwd_paramsE)
        /*044c*/ 	.word	0x00000000


	//----- nvinfo : EIATTR_REGCOUNT
	.align		4
.L_194:
        /*0450*/ 	.byte	0x04, 0x2f
        /*0452*/ 	.short	(.L_196 - .L_195)
	.align		4
.L_195:
        /*0454*/ 	.word	index@(_ZN5flash24flash_fwd_splitkv_kernelI23Flash_fwd_kernel_traitsILi192ELi64ELi64ELi4ELb0ELb0EN7cutlass10bfloat16_tE19Flash_kernel_traitsILi192ELi64ELi64ELi4ES3_EELb0ELb1ELb0ELb0ELb0ELb0ELb1ELb1EEEvNS_16Flash_fwd_paramsE)
        /*0458*/ 	.word	0x000000f4


	//----- nvinfo : EIATTR_FRAME_SIZE
	.align		4
.L_196:
        /*045c*/ 	.byte	0x04, 0x11
        /*045e*/ 	.short	(.L_198 - .L_197)
	.align		4
.L_197:
        /*0460*/ 	.word	index@($__internal_20_$__cuda_sm70_shflsync_bfly_p)
        /*0464*/ 	.word	0x00000000


	//----- nvinfo : EIATTR_FRAME_SIZE
	.align		4
.L_198:
        /*0468*/ 	.byte	0x04, 0x11
        /*046a*/ 	.short	(.L_200 - .L_199)
	.align		4
.L_199:
        /*046c*/ 	.word	index@($_ZN5flash24flash_fwd_splitkv_kernelI23Flash_fwd_kernel_traitsILi192ELi64ELi64ELi4ELb0ELb0EN7cutlass10bfloat16_tE19Flash_kernel_traitsILi192ELi64ELi64ELi4ES3_EELb0ELb1ELb0ELb0ELb0ELb0ELb1ELb1EEEvNS_16Flash_fwd_paramsE$_ZN5flash30compute_attn_1rowblock_splitkvI23Flash_fwd_kernel_traitsILi192ELi64ELi64ELi4ELb0ELb0EN7cutlass10bfloat16_tE19Flash_kernel_traitsILi192ELi64ELi64ELi4ES3_EELb0ELb1ELb0ELb0ELb0ELb0ELb1ELb1ENS_16Flash_fwd_paramsEEEvRKT8_iiiii)
        /*0470*/ 	.word	0x00000000


	//----- nvinfo : EIATTR_FRAME_SIZE
	.align		4
.L_200:
        /*0474*/ 	.byte	0x04, 0x11
        /*0476*/ 	.short	(.L_202 - .L_201)
	.align		4
.L_201:
        /*0478*/ 	.word	index@(_ZN5flash24flash_fwd_splitkv_kernelI23Flash_fwd_kernel_traitsILi192ELi64ELi64ELi4ELb0ELb0EN7cutlass10bfloat16_tE19Flash_kernel_traitsILi192ELi64ELi64ELi4ES3_EELb0ELb1ELb0ELb0ELb0ELb0ELb1ELb1EEEvNS_16Flash_fwd_paramsE)
        /*047c*/ 	.word	0x00000000


	//----- nvinfo : EIATTR_REGCOUNT
	.align		4
.L_202:
        /*0480*/ 	.byte	0x04, 0x2f
        /*0482*/ 	.short	(.L_204 - .L_203)
	.align		4
.L_203:
        /*0484*/ 	.word	index@(_ZN5flash24flash_fwd_splitkv_kernelI23Flash_fwd_kernel_traitsILi192ELi64ELi64ELi4ELb0ELb0EN7cutlass10bfloat16_tE19Flash_kernel_traitsILi192ELi64ELi64ELi4ES3_EELb0ELb1ELb0ELb0ELb0ELb1ELb1ELb0EEEvNS_16Flash_fwd_paramsE)
        /*0488*/ 	.word	0x000000ff


	//----- nvinfo : EIATTR_FRAME_SIZE
	.align		4
.L_204:
        /*048c*/ 	.byte	0x04, 0x11
        /*048e*/ 	.short	(.L_206 - .L_205)
	.align		4
.L_205:
        /*0490*/ 	.word	index@(_ZN5flash24flash_fwd_splitkv_kernelI23Flash_fwd_kernel_traitsILi192ELi64ELi64ELi4ELb0ELb0EN7cutlass10bfloat16_tE19Flash_kernel_traitsILi192ELi64ELi64ELi4ES3_EELb0ELb1ELb0ELb0ELb0ELb1ELb1ELb0EEEvNS_16Flash_fwd_paramsE)
        /*0494*/ 	.word	0x00000000


	//----- nvinfo : EIATTR_REGCOUNT
	.align		4
.L_206:
        /*0498*/ 	.byte	0x04, 0x2f
        /*049a*/ 	.short	(.L_208 - .L_207)
	.align		4
.L_207:
        /*049c*/ 	.word	index@(_ZN5flash24flash_fwd_splitkv_kernelI23Flash_fwd_kernel_traitsILi192ELi64ELi64ELi4ELb0ELb0EN7cutlass10bfloat16_tE19Flash_kernel_traitsILi192ELi64ELi64ELi4ES3_EELb0ELb1ELb0ELb0ELb0ELb0ELb1ELb0EEEvNS_16Flash_fwd_paramsE)
        /*04a0*/ 	.word	0x000000f4


	//----- nvinfo : EIATTR_FRAME_SIZE
	.align		4
.L_208:
        /*04a4*/ 	.byte	0x04, 0x11
        /*04a6*/ 	.short	(.L_210 - .L_209)
	.align		4
.L_209:
        /*04a8*/ 	.word	index@(_ZN5flash24flash_fwd_splitkv_kernelI23Flash_fwd_kernel_traitsILi192ELi64ELi64ELi4ELb0ELb0EN7cutlass10bfloat16_tE19Flash_kernel_traitsILi192ELi64ELi64ELi4ES3_EELb0ELb1ELb0ELb0ELb0ELb0ELb1ELb0EEEvNS_16Flash_fwd_paramsE)
        /*04ac*/ 	.word	0x00000000


	//----- nvinfo : EIATTR_REGCOUNT
	.align		4
.L_210:
        /*04b0*/ 	.byte	0x04, 0x2f
        /*04b2*/ 	.short	(.L_212 - .L_211)
	.align		4
.L_211:
        /*04b4*/ 	.word	index@(_ZN5flash24flash_fwd_splitkv_kernelI23Flash_fwd_kernel_traitsILi192ELi64ELi64ELi4ELb0ELb0EN7cutlass10bfloat16_tE19Flash_kernel_traitsILi192ELi64ELi64ELi4ES3_EELb0ELb1ELb0ELb0ELb0ELb1ELb0ELb1EEEvNS_16Flash_fwd_paramsE)
        /*04b8*/ 	.word	0x000000f6


	//----- nvinfo : EIATTR_FRAME_SIZE
	.align		4
.L_212:
        /*04bc*/ 	.byte	0x04, 0x11
        /*04be*/ 	.short	(.L_214 - .L_213)
	.align		4
.L_213:
        /*04c0*/ 	.word	index@($__internal_19_$__cuda_sm70_shflsync_bfly_p)
        /*04c4*/ 	.word	0x00000000


	//----- nvinfo : EIATTR_FRAME_SIZE
	.align		4
.L_214:
        /*04c8*/ 	.byte	0x04, 0x11
        /*04ca*/ 	.short	(.L_216 - .L_215)
	.align		4
.L_215:
        /*04cc*/ 	.word	index@($_ZN5flash24flash_fwd_splitkv_kernelI23Flash_fwd_kernel_traitsILi192ELi64ELi64ELi4ELb0ELb0EN7cutlass10bfloat16_tE19Flash_kernel_traitsILi192ELi64ELi64ELi4ES3_EELb0ELb1ELb0ELb0ELb0ELb1ELb0ELb1EEEvNS_16Flash_fwd_paramsE$_ZN5flash30compute_attn_1rowblock_splitkvI23Flash_fwd_kernel_traitsILi192ELi64ELi64ELi4ELb0ELb0EN7cutlass10bfloat16_tE19Flash_kernel_traitsILi192ELi64ELi64ELi4ES3_EELb0ELb1ELb0ELb0ELb0ELb1ELb0ELb1ENS_16Flash_fwd_paramsEEEvRKT8_iiiii)
        /*04d0*/ 	.word	0x00000000


	//----- nvinfo : EIATTR_FRAME_SIZE
	.align		4
.L_216:
        /*04d4*/ 	.byte	0x04, 0x11
        /*04d6*/ 	.short	(.L_218 - .L_217)
	.align		4
.L_217:
        /*04d8*/ 	.word	index@(_ZN5flash24flash_fwd_splitkv_kernelI23Flash_fwd_kernel_traitsILi192ELi64ELi64ELi4ELb0ELb0EN7cutlass10bfloat16_tE19Flash_kernel_traitsILi192ELi64ELi64ELi4ES3_EELb0ELb1ELb0ELb0ELb0ELb1ELb0ELb1EEEvNS_16Flash_fwd_paramsE)
        /*04dc*/ 	.word	0x00000000


	//----- nvinfo : EIATTR_REGCOUNT
	.align		4
.L_218:
        /*04e0*/ 	.byte	0x04, 0x2f
        /*04e2*/ 	.short	(.L_220 - .L_219)
	.align		4
.L_219:
        /*04e4*/ 	.word	index@(_ZN5flash24flash_fwd_splitkv_kernelI23Flash_fwd_kernel_traitsILi192ELi64ELi64ELi4ELb0ELb0EN7cutlass10bfloat16_tE19Flash_kernel_traitsILi192ELi64ELi64ELi4ES3_EELb0ELb1ELb0ELb0ELb0ELb0ELb0ELb1EEEvNS_16Flash_fwd_paramsE)
        /*04e8*/ 	.word	0x000000f6


	//----- nvinfo : EIATTR_FRAME_SIZE
	.align		4
.L_220:
        /*04ec*/ 	.byte	0x04, 0x11
        /*04ee*/ 	.short	(.L_222 - .L_221)
	.align		4
.L_221:
        /*04f0*/ 	.word	index@($__internal_18_$__cuda_sm70_shflsync_bfly_p)
        /*04f4*/ 	.word	0x00000000


	//----- nvinfo : EIATTR_FRAME_SIZE
	.align		4
.L_222:
        /*04f8*/ 	.byte	0x04, 0x11
        /*04fa*/ 	.short	(.L_224 - .L_223)
	.align		4
.L_223:
        /*04fc*/ 	.word	index@($_ZN5flash24flash_fwd_splitkv_kernelI23Flash_fwd_kernel_traitsILi192ELi64ELi64ELi4ELb0ELb0EN7cutlass10bfloat16_tE19Flash_kernel_traitsILi192ELi64ELi64ELi4ES3_EELb0ELb1ELb0ELb0ELb0ELb0ELb0ELb1EEEvNS_16Flash_fwd_paramsE$_ZN5flash30compute_attn_1rowblock_splitkvI23Flash_fwd_kernel_traitsILi192ELi64ELi64ELi4ELb0ELb0EN7cutlass10bfloat16_tE19Flash_kernel_traitsILi192ELi64ELi64ELi4ES3_EELb0ELb1ELb0ELb0ELb0ELb0ELb0ELb1ENS_16Flash_fwd_paramsEEEvRKT8_iiiii)
        /*0500*/ 	.word	0x00000000


	//----- nvinfo : EIATTR_FRAME_SIZE
	.align		4
.L_224:
        /*0504*/ 	.byte	0x04, 0x11
        /*0506*/ 	.short	(.L_226 - .L_225)
	.align		4
.L_225:
        /*0508*/ 	.word	index@(_ZN5flash24flash_fwd_splitkv_kernelI23Flash_fwd_kernel_traitsILi192ELi64ELi64ELi4ELb0ELb0EN7cutlass10bfloat16_tE19Flash_kernel_traitsILi192ELi64ELi64ELi4ES3_EELb0ELb1ELb0ELb0ELb0ELb0ELb0ELb1EEEvNS_16Flash_fwd_paramsE)
        /*050c*/ 	.word	0x00000000


	//----- nvinfo : EIATTR_REGCOUNT
	.align		4
.L_226:
        /*0510*/ 	.byte	0x04, 0x2f
        /*0512*/ 	.short	(.L_228 - .L_227)
	.align		4
.L_227:
        /*0514*/ 	.word	index@(_ZN5flash24flash_fwd_splitkv_kernelI23Flash_fwd_kernel_traitsILi192ELi64ELi64ELi4ELb0ELb0EN7cutlass10bfloat16_tE19Flash_kernel_traitsILi192ELi64ELi64ELi4ES3_EELb0ELb1ELb0ELb0ELb0ELb1ELb0ELb0EEEvNS_16Flash_fwd_paramsE)
        /*0518*/ 	.word	0x000000ff


	//----- nvinfo : EIATTR_FRAME_SIZE
	.align		4
.L_228:
        /*051c*/ 	.byte	0x04, 0x11
        /*051e*/ 	.short	(.L_230 - .L_229)
	.align		4
.L_229:
        /*0520*/ 	.word	index@(_ZN5flash24flash_fwd_splitkv_kernelI23Flash_fwd_kernel_traitsILi192ELi64ELi64ELi4ELb0ELb0EN7cutlass10bfloat16_tE19Flash_kernel_traitsILi192ELi64ELi64ELi4ES3_EELb0ELb1ELb0ELb0ELb0ELb1ELb0ELb0EEEvNS_16Flash_fwd_paramsE)
        /*0524*/ 	.word	0x00000000


	//----- nvinfo : EIATTR_REGCOUNT
	.align		4
.L_230:
        /*0528*/ 	.byte	0x04, 0x2f
        /*052a*/ 	.short	(.L_232 - .L_231)
	.align		4
.L_231:
        /*052c*/ 	.word	index@(_ZN5flash24flash_fwd_splitkv_kernelI23Flash_fwd_kernel_traitsILi192ELi64ELi64ELi4ELb0ELb0EN7cutlass10bfloat16_tE19Flash_kernel_traitsILi192ELi64ELi64ELi4ES3_EELb0ELb1ELb0ELb0ELb0ELb0ELb0ELb0EEEvNS_16Flash_fwd_paramsE)
        /*0530*/ 	.word	0x000000f0


	//----- nvinfo : EIATTR_FRAME_SIZE
	.align		4
.L_232:
        /*0534*/ 	.byte	0x04, 0x11
        /*0536*/ 	.short	(.L_234 - .L_233)
	.align		4
.L_233:
        /*0538*/ 	.word	index@(_ZN5flash24flash_fwd_splitkv_kernelI23Flash_fwd_kernel_traitsILi192ELi64ELi64ELi4ELb0ELb0EN7cutlass10bfloat16_tE19Flash_kernel_traitsILi192ELi64ELi64ELi4ES3_EELb0ELb1ELb0ELb0ELb0ELb0ELb0ELb0EEEvNS_16Flash_fwd_paramsE)
        /*053c*/ 	.word	0x00000000


	//----- nvinfo : EIATTR_REGCOUNT
	.align		4
.L_234:
        /*0540*/ 	.byte	0x04, 0x2f
        /*0542*/ 	.short	(.L_236 - .L_235)
	.align		4
.L_235:
        /*0544*/ 	.word	index@(_ZN5flash24flash_fwd_splitkv_kernelI23Flash_fwd_kernel_traitsILi192ELi64ELi64ELi4ELb0ELb0EN7cutlass10bfloat16_tE19Flash_kernel_traitsILi192ELi64ELi64ELi4ES3_EELb0ELb0ELb0ELb0ELb0ELb1ELb1ELb1EEEvNS_16Flash_fwd_paramsE)
        /*0548*/ 	.word	0x000000f4


	//----- nvinfo : EIATTR_FRAME_SIZE
	.align		4
.L_236:
        /*054c*/ 	.byte	0x04, 0x11
        /*054e*/ 	.short	(.L_238 - .L_237)
	.align		4
.L_237:
        /*0550*/ 	.word	index@($__internal_17_$__cuda_sm70_shflsync_bfly_p)
        /*0554*/ 	.word	0x00000000


	//----- nvinfo : EIATTR_FRAME_SIZE
	.align		4
.L_238:
        /*0558*/ 	.byte	0x04, 0x11
        /*055a*/ 	.short	(.L_240 - .L_239)
	.align		4
.L_239:
        /*055c*/ 	.word	index@($_ZN5flash24flash_fwd_splitkv_kernelI23Flash_fwd_kernel_traitsILi192ELi64ELi64ELi4ELb0ELb0EN7cutlass10bfloat16_tE19Flash_kernel_traitsILi192ELi64ELi64ELi4ES3_EELb0ELb0ELb0ELb0ELb0ELb1ELb1ELb1EEEvNS_16Flash_fwd_paramsE$_ZN5flash30compute_attn_1rowblock_splitkvI23Flash_fwd_kernel_traitsILi192ELi64ELi64ELi4ELb0ELb0EN7cutlass10bfloat16_tE19Flash_kernel_traitsILi192ELi64ELi64ELi4ES3_EELb0ELb0ELb0ELb0ELb0ELb1ELb1ELb1ENS_16Flash_fwd_paramsEEEvRKT8_iiiii)
        /*0560*/ 	.word	0x00000000


	//----- nvinfo : EIATTR_FRAME_SIZE
	.align		4
.L_240:
        /*0564*/ 	.byte	0x04, 0x11
        /*0566*/ 	.short	(.L_242 - .L_241)
	.align		4
.L_241:
        /*0568*/ 	.word	index@(_ZN5flash24flash_fwd_splitkv_kernelI23Flash_fwd_kernel_traitsILi192ELi64ELi64ELi4ELb0ELb0EN7cutlass10bfloat16_tE19Flash_kernel_traitsILi192ELi64ELi64ELi4ES3_EELb0ELb0ELb0ELb0ELb0ELb1ELb1ELb1EEEvNS_16Flash_fwd_paramsE)
        /*056c*/ 	.word	0x00000000


	//----- nvinfo : EIATTR_REGCOUNT
	.align		4
.L_242:
        /*0570*/ 	.byte	0x04, 0x2f
        /*0572*/ 	.short	(.L_244 - .L_243)
	.align		4
.L_243:
        /*0574*/ 	.word	index@(_ZN5flash24flash_fwd_splitkv_kernelI23Flash_fwd_kernel_traitsILi192ELi64ELi64ELi4ELb0ELb0EN7cutlass10bfloat16_tE19Flash_kernel_traitsILi192ELi64ELi64ELi4ES3_EELb0ELb0ELb0ELb0ELb0ELb0ELb1ELb1EEEvNS_16Flash_fwd_paramsE)
        /*0578*/ 	.word	0x000000e2


	//----- nvinfo : EIATTR_FRAME_SIZE
	.align		4
.L_244:
        /*057c*/ 	.byte	0x04, 0x11
        /*057e*/ 	.short	(.L_246 - .L_245)
	.align		4
.L_245:
        /*0580*/ 	.word	index@($__internal_16_$__cuda_sm70_shflsync_bfly_p)
        /*0584*/ 	.word	0x00000000


	//----- nvinfo : EIATTR_FRAME_SIZE
	.align		4
.L_246:
        /*0588*/ 	.byte	0x04, 0x11
        /*058a*/ 	.short	(.L_248 - .L_247)
	.align		4
.L_247:
        /*058c*/ 	.word	index@($_ZN5flash24flash_fwd_splitkv_kernelI23Flash_fwd_kernel_traitsILi192ELi64ELi64ELi4ELb0ELb0EN7cutlass10bfloat16_tE19Flash_kernel_traitsILi192ELi64ELi64ELi4ES3_EELb0ELb0ELb0ELb0ELb0ELb0ELb1ELb1EEEvNS_16Flash_fwd_paramsE$_ZN5flash30compute_attn_1rowblock_splitkvI23Flash_fwd_kernel_traitsILi192ELi64ELi64ELi4ELb0ELb0EN7cutlass10bfloat16_tE19Flash_kernel_traitsILi192ELi64ELi64ELi4ES3_EELb0ELb0ELb0ELb0ELb0ELb0ELb1ELb1ENS_16Flash_fwd_paramsEEEvRKT8_iiiii)
        /*0590*/ 	.word	0x00000000


	//----- nvinfo : EIATTR_FRAME_SIZE
	.align		4
.L_248:
        /*0594*/ 	.byte	0x04, 0x11
        /*0596*/ 	.short	(.L_250 - .L_249)
	.align		4
.L_249:
        /*0598*/ 	.word	index@(_ZN5flash24flash_fwd_splitkv_kernelI23Flash_fwd_kernel_traitsILi192ELi64ELi64ELi4ELb0ELb0EN7cutlass10bfloat16_tE19Flash_kernel_traitsILi192ELi64ELi64ELi4ES3_EELb0ELb0ELb0ELb0ELb0ELb0ELb1ELb1EEEvNS_16Flash_fwd_paramsE)
        /*059c*/ 	.word	0x00000000


	//----- nvinfo : EIATTR_REGCOUNT
	.align		4
.L_250:
        /*05a0*/ 	.byte	0x04, 0x2f
        /*05a2*/ 	.short	(.L_252 - .L_251)
	.align		4
.L_251:
        /*05a4*/ 	.word	index@(_ZN5flash24flash_fwd_splitkv_kernelI23Flash_fwd_kernel_traitsILi192ELi64ELi64ELi4ELb0ELb0EN7cutlass10bfloat16_tE19Flash_kernel_traitsILi192ELi64ELi64ELi4ES3_EELb0ELb0ELb0ELb0ELb0ELb1ELb1ELb0EEEvNS_16Flash_fwd_paramsE)
        /*05a8*/ 	.word	0x000000ff


	//----- nvinfo : EIATTR_FRAME_SIZE
	.align		4
.L_252:
        /*05ac*/ 	.byte	0x04, 0x11
        /*05ae*/ 	.short	(.L_254 - .L_253)
	.align		4
.L_253:
        /*05b0*/ 	.word	index@(_ZN5flash24flash_fwd_splitkv_kernelI23Flash_fwd_kernel_traitsILi192ELi64ELi64ELi4ELb0ELb0EN7cutlass10bfloat16_tE19Flash_kernel_traitsILi192ELi64ELi64ELi4ES3_EELb0ELb0ELb0ELb0ELb0ELb1ELb1ELb0EEEvNS_16Flash_fwd_paramsE)
        /*05b4*/ 	.word	0x00000000


	//----- nvinfo : EIATTR_REGCOUNT
	.align		4
.L_254:
        /*05b8*/ 	.byte	0x04, 0x2f
        /*05ba*/ 	.short	(.L_256 - .L_255)
	.align		4
.L_255:
        /*05bc*/ 	.word	index@(_ZN5flash24flash_fwd_splitkv_kernelI23Flash_fwd_kernel_traitsILi192ELi64ELi64ELi4ELb0ELb0EN7cutlass10bfloat16_tE19Flash_kernel_traitsILi192ELi64ELi64ELi4ES3_EELb0ELb0ELb0ELb0ELb0ELb0ELb1ELb0EEEvNS_16Flash_fwd_paramsE)
        /*05c0*/ 	.word	0x000000f0


	//----- nvinfo : EIATTR_FRAME_SIZE
	.align		4
.L_256:
        /*05c4*/ 	.byte	0x04, 0x11
        /*05c6*/ 	.short	(.L_258 - .L_257)
	.align		4
.L_257:
        /*05c8*/ 	.word	index@(_ZN5flash24flash_fwd_splitkv_kernelI23Flash_fwd_kernel_traitsILi192ELi64ELi64ELi4ELb0ELb0EN7cutlass10bfloat16_tE19Flash_kernel_traitsILi192ELi64ELi64ELi4ES3_EELb0ELb0ELb0ELb0ELb0ELb0ELb1ELb0EEEvNS_16Flash_fwd_paramsE)
        /*05cc*/ 	.word	0x00000000


	//----- nvinfo : EIATTR_REGCOUNT
	.align		4
.L_258:
        /*05d0*/ 	.byte	0x04, 0x2f
        /*05d2*/ 	.short	(.L_260 - .L_259)
	.align		4
.L_259:
        /*05d4*/ 	.word	index@(_ZN5flash24flash_fwd_splitkv_kernelI23Flash_fwd_kernel_traitsILi192ELi64ELi64ELi4ELb0ELb0EN7cutlass10bfloat16_tE19Flash_kernel_traitsILi192ELi64ELi64ELi4ES3_EELb0ELb0ELb0ELb0ELb0ELb1ELb0ELb1EEEvNS_16Flash_fwd_paramsE)
        /*05d8*/ 	.word	0x000000f6


	//----- nvinfo : EIATTR_FRAME_SIZE
	.align		4
.L_260:
        /*05dc*/ 	.byte	0x04, 0x11
        /*05de*/ 	.short	(.L_262 - .L_261)
	.align		4
.L_261:
        /*05e0*/ 	.word	index@($__internal_15_$__cuda_sm70_shflsync_bfly_p)
        /*05e4*/ 	.word	0x00000000


	//----- nvinfo : EIATTR_FRAME_SIZE
	.align		4
.L_262:
        /*05e8*/ 	.byte	0x04, 0x11
        /*05ea*/ 	.short	(.L_264 - .L_263)
	.align		4
.L_263:
        /*05ec*/ 	.word	index@($_ZN5flash24flash_fwd_splitkv_kernelI23Flash_fwd_kernel_traitsILi192ELi64ELi64ELi4ELb0ELb0EN7cutlass10bfloat16_tE19Flash_kernel_traitsILi192ELi64ELi64ELi4ES3_EELb0ELb0ELb0ELb0ELb0ELb1ELb0ELb1EEEvNS_16Flash_fwd_paramsE$_ZN5flash30compute_attn_1rowblock_splitkvI23Flash_fwd_kernel_traitsILi192ELi64ELi64ELi4ELb0ELb0EN7cutlass10bfloat16_tE19Flash_kernel_traitsILi192ELi64ELi64ELi4ES3_EELb0ELb0ELb0ELb0ELb0ELb1ELb0ELb1ENS_16Flash_fwd_paramsEEEvRKT8_iiiii)
        /*05f0*/ 	.word	0x00000000


	//----- nvinfo : EIATTR_FRAME_SIZE
	.align		4
.L_264:
        /*05f4*/ 	.byte	0x04, 0x11
        /*05f6*/ 	.short	(.L_266 - .L_265)
	.align		4
.L_265:
        /*05f8*/ 	.word	index@(_ZN5flash24flash_fwd_splitkv_kernelI23Flash_fwd_kernel_traitsILi192ELi64ELi64ELi4ELb0ELb0EN7cutlass10bfloat16_tE19Flash_kernel_traitsILi192ELi64ELi64ELi4ES3_EELb0ELb0ELb0ELb0ELb0ELb1ELb0ELb1EEEvNS_16Flash_fwd_paramsE)
        /*05fc*/ 	.word	0x00000000


	//----- nvinfo : EIATTR_REGCOUNT
	.align		4
.L_266:
        /*0600*/ 	.byte	0x04, 0x2f
        /*0602*/ 	.short	(.L_268 - .L_267)
	.align		4
.L_267:
        /*0604*/ 	.word	index@(_ZN5flash24flash_fwd_splitkv_kernelI23Flash_fwd_kernel_traitsILi192ELi64ELi64ELi4ELb0ELb0EN7cutlass10bfloat16_tE19Flash_kernel_traitsILi192ELi64ELi64ELi4ES3_EELb0ELb0ELb0ELb0ELb0ELb0ELb0ELb1EEEvNS_16Flash_fwd_paramsE)
        /*0608*/ 	.word	0x000000e5


	//----- nvinfo : EIATTR_FRAME_SIZE
	.align		4
.L_268:
        /*060c*/ 	.byte	0x04, 0x11
        /*060e*/ 	.short	(.L_270 - .L_269)
	.align		4
.L_269:
        /*0610*/ 	.word	index@($__internal_14_$__cuda_sm70_shflsync_bfly_p)
        /*0614*/ 	.word	0x00000000


	//----- nvinfo : EIATTR_FRAME_SIZE
	.align		4
.L_270:
        /*0618*/ 	.byte	0x04, 0x11
        /*061a*/ 	.short	(.L_272 - .L_271)
	.align		4
.L_271:
        /*061c*/ 	.word	index@($_ZN5flash24flash_fwd_splitkv_kernelI23Flash_fwd_kernel_traitsILi192ELi64ELi64ELi4ELb0ELb0EN7cutlass10bfloat16_tE19Flash_kernel_traitsILi192ELi64ELi64ELi4ES3_EELb0ELb0ELb0ELb0ELb0ELb0ELb0ELb1EEEvNS_16Flash_fwd_paramsE$_ZN5flash30compute_attn_1rowblock_splitkvI23Flash_fwd_kernel_traitsILi192ELi64ELi64ELi4ELb0ELb0EN7cutlass10bfloat16_tE19Flash_kernel_traitsILi192ELi64ELi64ELi4ES3_EELb0ELb0ELb0ELb0ELb0ELb0ELb0ELb1ENS_16Flash_fwd_paramsEEEvRKT8_iiiii)
        /*0620*/ 	.word	0x00000000


	//----- nvinfo : EIATTR_FRAME_SIZE
	.align		4
.L_272:
        /*0624*/ 	.byte	0x04, 0x11
        /*0626*/ 	.short	(.L_274 - .L_273)
	.align		4
.L_273:
        /*0628*/ 	.word	index@(_ZN5flash24flash_fwd_splitkv_kernelI23Flash_fwd_kernel_traitsILi192ELi64ELi64ELi4ELb0ELb0EN7cutlass10bfloat16_tE19Flash_kernel_traitsILi192ELi64ELi64ELi4ES3_EELb0ELb0ELb0ELb0ELb0ELb0ELb0ELb1EEEvNS_16Flash_fwd_paramsE)
        /*062c*/ 	.word	0x00000000


	//----- nvinfo : EIATTR_REGCOUNT
	.align		4
.L_274:
        /*0630*/ 	.byte	0x04, 0x2f
        /*0632*/ 	.short	(.L_276 - .L_275)
	.align		4
.L_275:
        /*0634*/ 	.word	index@(_ZN5flash24flash_fwd_splitkv_kernelI23Flash_fwd_kernel_traitsILi192ELi64ELi64ELi4ELb0ELb0EN7cutlass10bfloat16_tE19Flash_kernel_traitsILi192ELi64ELi64ELi4ES3_EELb0ELb0ELb0ELb0ELb0ELb1ELb0ELb0EEEvNS_16Flash_fwd_paramsE)
        /*0638*/ 	.word	0x000000ff


	//----- nvinfo : EIATTR_FRAME_SIZE
	.align		4
.L_276:
        /*063c*/ 	.byte	0x04, 0x11
        /*063e*/ 	.short	(.L_278 - .L_277)
	.align		4
.L_277:
        /*0640*/ 	.word	index@(_ZN5flash24flash_fwd_splitkv_kernelI23Flash_fwd_kernel_traitsILi192ELi64ELi64ELi4ELb0ELb0EN7cutlass10bfloat16_tE19Flash_kernel_traitsILi192ELi64ELi64ELi4ES3_EELb0ELb0ELb0ELb0ELb0ELb1ELb0ELb0EEEvNS_16Flash_fwd_paramsE)
        /*0644*/ 	.word	0x00000000


	//----- nvinfo : EIATTR_REGCOUNT
	.align		4
.L_278:
        /*0648*/ 	.byte	0x04, 0x2f
        /*064a*/ 	.short	(.L_280 - .L_279)
	.align		4
.L_279:
        /*064c*/ 	.word	index@(_ZN5flash24flash_fwd_splitkv_kernelI23Flash_fwd_kernel_traitsILi192ELi64ELi64ELi4ELb0ELb0EN7cutlass10bfloat16_tE19Flash_kernel_traitsILi192ELi64ELi64ELi4ES3_EELb0ELb0ELb0ELb0ELb0ELb0ELb0ELb0EEEvNS_16Flash_fwd_paramsE)
        /*0650*/ 	.word	0x000000f2


	//----- nvinfo : EIATTR_FRAME_SIZE
	.align		4
.L_280:
        /*0654*/ 	.byte	0x04, 0x11
        /*0656*/ 	.short	(.L_282 - .L_281)
	.align		4
.L_281:
        /*0658*/ 	.word	index@(_ZN5flash24flash_fwd_splitkv_kernelI23Flash_fwd_kernel_traitsILi192ELi64ELi64ELi4ELb0ELb0EN7cutlass10bfloat16_tE19Flash_kernel_traitsILi192ELi64ELi64ELi4ES3_EELb0ELb0ELb0ELb0ELb0ELb0ELb0ELb0EEEvNS_16Flash_fwd_paramsE)
        /*065c*/ 	.word	0x00000000


	//----- nvinfo : EIATTR_REGCOUNT
	.align		4
.L_282:
        /*0660*/ 	.byte	0x04, 0x2f
        /*0662*/ 	.short	(.L_284 - .L_283)
	.align		4
.L_283:
        /*0664*/ 	.word	index@(_ZN5flash32flash_fwd_splitkv_combine_kernelI23Flash_fwd_kernel_traitsILi192ELi64ELi64ELi4ELb0ELb0EN7cutlass10bfloat16_tE19Flash_kernel_traitsILi192ELi64ELi64ELi4ES3_EELi8ELi1ELb1EEEvNS_16Flash_fwd_paramsE)
        /*0668*/ 	.word	0x00000036


	//----- nvinfo : EIATTR_FRAME_SIZE
	.align		4
.L_284:
        /*066c*/ 	.byte	0x04, 0x11
        /*066e*/ 	.short	(.L_286 - .L_285)
	.align		4
.L_285:
        /*0670*/ 	.word	index@($__internal_13_$__cuda_sm20_div_s64)
        /*0674*/ 	.word	0x00000000


	//----- nvinfo : EIATTR_FRAME_SIZE
	.align		4
.L_286:
        /*0678*/ 	.byte	0x04, 0x11
        /*067a*/ 	.short	(.L_288 - .L_287)
	.align		4
.L_287:
        /*067c*/ 	.word	index@(_ZN5flash32flash_fwd_splitkv_combine_kernelI23Flash_fwd_kernel_traitsILi192ELi64ELi64ELi4ELb0ELb0EN7cutlass10bfloat16_tE19Flash_kernel_traitsILi192ELi64ELi64ELi4ES3_EELi8ELi1ELb1EEEvNS_16Flash_fwd_paramsE)
        /*0680*/ 	.word	0x00000000


	//----- nvinfo : EIATTR_REGCOUNT
	.align		4
.L_288:
        /*0684*/ 	.byte	0x04, 0x2f
        /*0686*/ 	.short	(.L_290 - .L_289)
	.align		4
.L_289:
        /*0688*/ 	.word	index@(_ZN5flash32flash_fwd_splitkv_combine_kernelI23Flash_fwd_kernel_traitsILi192ELi64ELi64ELi4ELb0ELb0EN7cutlass10bfloat16_tE19Flash_kernel_traitsILi192ELi64ELi64ELi4ES3_EELi8ELi2ELb1EEEvNS_16Flash_fwd_paramsE)
        /*068c*/ 	.word	0x00000036


	//----- nvinfo : EIATTR_FRAME_SIZE
	.align		4
.L_290:
        /*0690*/ 	.byte	0x04, 0x11
        /*0692*/ 	.short	(.L_292 - .L_291)
	.align		4
.L_291:
        /*0694*/ 	.word	index@($__internal_12_$__cuda_sm20_div_s64)
        /*0698*/ 	.word	0x00000000


	//----- nvinfo : EIATTR_FRAME_SIZE
	.align		4
.L_292:
        /*069c*/ 	.byte	0x04, 0x11
        /*069e*/ 	.short	(.L_294 - .L_293)
	.align		4
.L_293:
        /*06a0*/ 	.word	index@(_ZN5flash32flash_fwd_splitkv_combine_kernelI23Flash_fwd_kernel_traitsILi192ELi64ELi64ELi4ELb0ELb0EN7cutlass10bfloat16_tE19Flash_kernel_traitsILi192ELi64ELi64ELi4ES3_EELi8ELi2ELb1EEEvNS_16Flash_fwd_paramsE)
        /*06a4*/ 	.word	0x00000000


	//----- nvinfo : EIATTR_REGCOUNT
	.align		4
.L_294:
        /*06a8*/ 	.byte	0x04, 0x2f
        /*06aa*/ 	.short	(.L_296 - .L_295)
	.align		4
.L_295:
        /*06ac*/ 	.word	index@(_ZN5flash32flash_fwd_splitkv_combine_kernelI23Flash_fwd_kernel_traitsILi192ELi64ELi64ELi4ELb0ELb0EN7cutlass10bfloat16_tE19Flash_kernel_traitsILi192ELi64ELi64ELi4ES3_EELi8ELi3ELb1EEEvNS_16Flash_fwd_paramsE)
        /*06b0*/ 	.word	0x00000034


	//----- nvinfo : EIATTR_FRAME_SIZE
	.align		4
.L_296:
        /*06b4*/ 	.byte	0x04, 0x11
        /*06b6*/ 	.short	(.L_298 - .L_297)
	.align		4
.L_297:
        /*06b8*/ 	.word	index@($__internal_11_$__cuda_sm20_div_s64)
        /*06bc*/ 	.word	0x00000000


	//----- nvinfo : EIATTR_FRAME_SIZE
	.align		4
.L_298:
        /*06c0*/ 	.byte	0x04, 0x11
        /*06c2*/ 	.short	(.L_300 - .L_299)
	.align		4
.L_299:
        /*06c4*/ 	.word	index@(_ZN5flash32flash_fwd_splitkv_combine_kernelI23Flash_fwd_kernel_traitsILi192ELi64ELi64ELi4ELb0ELb0EN7cutlass10bfloat16_tE19Flash_kernel_traitsILi192ELi64ELi64ELi4ES3_EELi8ELi3ELb1EEEvNS_16Flash_fwd_paramsE)
        /*06c8*/ 	.word	0x00000000


	//----- nvinfo : EIATTR_REGCOUNT
	.align		4
.L_300:
        /*06cc*/ 	.byte	0x04, 0x2f
        /*06ce*/ 	.short	(.L_302 - .L_301)
	.align		4
.L_301:
        /*06d0*/ 	.word	index@(_ZN5flash32flash_fwd_splitkv_combine_kernelI23Flash_fwd_kernel_traitsILi192ELi64ELi64ELi4ELb0ELb0EN7cutlass10bfloat16_tE19Flash_kernel_traitsILi192ELi64ELi64ELi4ES3_EELi8ELi4ELb1EEEvNS_16Flash_fwd_paramsE)
        /*06d4*/ 	.word	0x00000036


	//----- nvinfo : EIATTR_FRAME_SIZE
	.align		4
.L_302:
        /*06d8*/ 	.byte	0x04, 0x11
        /*06da*/ 	.short	(.L_304 - .L_303)
	.align		4
.L_303:
        /*06dc*/ 	.word	index@($__internal_10_$__cuda_sm20_div_s64)
        /*06e0*/ 	.word	0x00000000


	//----- nvinfo : EIATTR_FRAME_SIZE
	.align		4
.L_304:
        /*06e4*/ 	.byte	0x04, 0x11
        /*06e6*/ 	.short	(.L_306 - .L_305)
	.align		4
.L_305:
        /*06e8*/ 	.word	index@(_ZN5flash32flash_fwd_splitkv_combine_kernelI23Flash_fwd_kernel_traitsILi192ELi64ELi64ELi4ELb0ELb0EN7cutlass10bfloat16_tE19Flash_kernel_traitsILi192ELi64ELi64ELi4ES3_EELi8ELi4ELb1EEEvNS_16Flash_fwd_paramsE)
        /*06ec*/ 	.word	0x00000000


	//----- nvinfo : EIATTR_REGCOUNT
	.align		4
.L_306:
        /*06f0*/ 	.byte	0x04, 0x2f
        /*06f2*/ 	.short	(.L_308 - .L_307)
	.align		4
.L_307:
        /*06f4*/ 	.word	index@(_ZN5flash32flash_fwd_splitkv_combine_kernelI23Flash_fwd_kernel_traitsILi192ELi64ELi64ELi4ELb0ELb0EN7cutlass10bfloat16_tE19Flash_kernel_traitsILi192ELi64ELi64ELi4ES3_EELi8ELi5ELb1EEEvNS_16Flash_fwd_paramsE)
        /*06f8*/ 	.word	0x0000003e


	//----- nvinfo : EIATTR_FRAME_SIZE
	.align		4
.L_308:
        /*06fc*/ 	.byte	0x04, 0x11
        /*06fe*/ 	.short	(.L_310 - .L_309)
	.align		4
.L_309:
        /*0700*/ 	.word	index@($__internal_9_$__cuda_sm20_div_s64)
        /*0704*/ 	.word	0x00000000


	//----- nvinfo : EIATTR_FRAME_SIZE
	.align		4
.L_310:
        /*0708*/ 	.byte	0x04, 0x11
        /*070a*/ 	.short	(.L_312 - .L_311)
	.align		4
.L_311:
        /*070c*/ 	.word	index@(_ZN5flash32flash_fwd_splitkv_combine_kernelI23Flash_fwd_kernel_traitsILi192ELi64ELi64ELi4ELb0ELb0EN7cutlass10bfloat16_tE19Flash_kernel_traitsILi192ELi64ELi64ELi4ES3_EELi8ELi5ELb1EEEvNS_16Flash_fwd_paramsE)
        /*0710*/ 	.word	0x00000000


	//----- nvinfo : EIATTR_REGCOUNT
	.align		4
.L_312:
        /*0714*/ 	.byte	0x04, 0x2f
        /*0716*/ 	.short	(.L_314 - .L_313)
	.align		4
.L_313:
        /*0718*/ 	.word	index@(_ZN5flash32flash_fwd_splitkv_combine_kernelI23Flash_fwd_kernel_traitsILi192ELi64ELi64ELi4ELb0ELb0EN7cutlass10bfloat16_tE19Flash_kernel_traitsILi192ELi64ELi64ELi4ES3_EELi8ELi6ELb1EEEvNS_16Flash_fwd_paramsE)
        /*071c*/ 	.word	0x00000040


	//----- nvinfo : EIATTR_FRAME_SIZE
	.align		4
.L_314:
        /*0720*/ 	.byte	0x04, 0x11
        /*0722*/ 	.short	(.L_316 - .L_315)
	.align		4
.L_315:
        /*0724*/ 	.word	index@($__internal_8_$__cuda_sm20_div_s64)
        /*0728*/ 	.word	0x00000000


	//----- nvinfo : EIATTR_FRAME_SIZE
	.align		4
.L_316:
        /*072c*/ 	.byte	0x04, 0x11
        /*072e*/ 	.short	(.L_318 - .L_317)
	.align		4
.L_317:
        /*0730*/ 	.word	index@(_ZN5flash32flash_fwd_splitkv_combine_kernelI23Flash_fwd_kernel_traitsILi192ELi64ELi64ELi4ELb0ELb0EN7cutlass10bfloat16_tE19Flash_kernel_traitsILi192ELi64ELi64ELi4ES3_EELi8ELi6ELb1EEEvNS_16Flash_fwd_paramsE)
        /*0734*/ 	.word	0x00000000


	//----- nvinfo : EIATTR_REGCOUNT
	.align		4
.L_318:
        /*0738*/ 	.byte	0x04, 0x2f
        /*073a*/ 	.short	(.L_320 - .L_319)
	.align		4
.L_319:
        /*073c*/ 	.word	index@(_ZN5flash32flash_fwd_splitkv_combine_kernelI23Flash_fwd_kernel_traitsILi192ELi64ELi64ELi4ELb0ELb0EN7cutlass10bfloat16_tE19Flash_kernel_traitsILi192ELi64ELi64ELi4ES3_EELi8ELi7ELb1EEEvNS_16Flash_fwd_paramsE)
        /*0740*/ 	.word	0x0000003e


	//----- nvinfo : EIATTR_FRAME_SIZE
	.align		4
.L_320:
        /*0744*/ 	.byte	0x04, 0x11
        /*0746*/ 	.short	(.L_322 - .L_321)
	.align		4
.L_321:
        /*0748*/ 	.word	index@($__internal_7_$__cuda_sm20_div_s64)
        /*074c*/ 	.word	0x00000000


	//----- nvinfo : EIATTR_FRAME_SIZE
	.align		4
.L_322:
        /*0750*/ 	.byte	0x04, 0x11
        /*0752*/ 	.short	(.L_324 - .L_323)
	.align		4
.L_323:
        /*0754*/ 	.word	index@(_ZN5flash32flash_fwd_splitkv_combine_kernelI23Flash_fwd_kernel_traitsILi192ELi64ELi64ELi4ELb0ELb0EN7cutlass10bfloat16_tE19Flash_kernel_traitsILi192ELi64ELi64ELi4ES3_EELi8ELi7ELb1EEEvNS_16Flash_fwd_paramsE)
        /*0758*/ 	.word	0x00000000


	//----- nvinfo : EIATTR_REGCOUNT
	.align		4
.L_324:
        /*075c*/ 	.byte	0x04, 0x2f
        /*075e*/ 	.short	(.L_326 - .L_325)
	.align		4
.L_325:
        /*0760*/ 	.word	index@(_ZN5flash32flash_fwd_splitkv_combine_kernelI23Flash_fwd_kernel_traitsILi192ELi64ELi64ELi4ELb0ELb0EN7cutlass10bfloat16_tE19Flash_kernel_traitsILi192ELi64ELi64ELi4ES3_EELi8ELi1ELb0EEEvNS_16Flash_fwd_paramsE)
        /*0764*/ 	.word	0x00000036


	//----- nvinfo : EIATTR_FRAME_SIZE
	.align		4
.L_326:
        /*0768*/ 	.byte	0x04, 0x11
        /*076a*/ 	.short	(.L_328 - .L_327)
	.align		4
.L_327:
        /*076c*/ 	.word	index@($__internal_6_$__cuda_sm20_div_s64)
        /*0770*/ 	.word	0x00000000


	//----- nvinfo : EIATTR_FRAME_SIZE
	.align		4
.L_328:
        /*0774*/ 	.byte	0x04, 0x11
        /*0776*/ 	.short	(.L_330 - .L_329)
	.align		4
.L_329:
        /*0778*/ 	.word	index@(_ZN5flash32flash_fwd_splitkv_combine_kernelI23Flash_fwd_kernel_traitsILi192ELi64ELi64ELi4ELb0ELb0EN7cutlass10bfloat16_tE19Flash_kernel_traitsILi192ELi64ELi64ELi4ES3_EELi8ELi1ELb0EEEvNS_16Flash_fwd_paramsE)
        /*077c*/ 	.word	0x00000000


	//----- nvinfo : EIATTR_REGCOUNT
	.align		4
.L_330:
        /*0780*/ 	.byte	0x04, 0x2f
        /*0782*/ 	.short	(.L_332 - .L_331)
	.align		4
.L_331:
        /*0784*/ 	.word	index@(_ZN5flash32flash_fwd_splitkv_combine_kernelI23Flash_fwd_kernel_traitsILi192ELi64ELi64ELi4ELb0ELb0EN7cutlass10bfloat16_tE19Flash_kernel_traitsILi192ELi64ELi64ELi4ES3_EELi8ELi2ELb0EEEvNS_16Flash_fwd_paramsE)
        /*0788*/ 	.word	0x00000036


	//----- nvinfo : EIATTR_FRAME_SIZE
	.align		4
.L_332:
        /*078c*/ 	.byte	0x04, 0x11
        /*078e*/ 	.short	(.L_334 - .L_333)
	.align		4
.L_333:
        /*0790*/ 	.word	index@($__internal_5_$__cuda_sm20_div_s64)
        /*0794*/ 	.word	0x00000000


	//----- nvinfo : EIATTR_FRAME_SIZE
	.align		4
.L_334:
        /*0798*/ 	.byte	0x04, 0x11
        /*079a*/ 	.short	(.L_336 - .L_335)
	.align		4
.L_335:
        /*079c*/ 	.word	index@(_ZN5flash32flash_fwd_splitkv_combine_kernelI23Flash_fwd_kernel_traitsILi192ELi64ELi64ELi4ELb0ELb0EN7cutlass10bfloat16_tE19Flash_kernel_traitsILi192ELi64ELi64ELi4ES3_EELi8ELi2ELb0EEEvNS_16Flash_fwd_paramsE)
        /*07a0*/ 	.word	0x00000000


	//----- nvinfo : EIATTR_REGCOUNT
	.align		4
.L_336:
        /*07a4*/ 	.byte	0x04, 0x2f
        /*07a6*/ 	.short	(.L_338 - .L_337)
	.align		4
.L_337:
        /*07a8*/ 	.word	index@(_ZN5flash32flash_fwd_splitkv_combine_kernelI23Flash_fwd_kernel_traitsILi192ELi64ELi64ELi4ELb0ELb0EN7cutlass10bfloat16_tE19Flash_kernel_traitsILi192ELi64ELi64ELi4ES3_EELi8ELi3ELb0EEEvNS_16Flash_fwd_paramsE)
        /*07ac*/ 	.word	0x00000036


	//----- nvinfo : EIATTR_FRAME_SIZE
	.align		4
.L_338:
        /*07b0*/ 	.byte	0x04, 0x11
        /*07b2*/ 	.short	(.L_340 - .L_339)
	.align		4
.L_339:
        /*07b4*/ 	.word	index@($__internal_4_$__cuda_sm20_div_s64)
        /*07b8*/ 	.word	0x00000000


	//----- nvinfo : EIATTR_FRAME_SIZE
	.align		4
.L_340:
        /*07bc*/ 	.byte	0x04, 0x11
        /*07be*/ 	.short	(.L_342 - .L_341)
	.align		4
.L_341:
        /*07c0*/ 	.word	index@(_ZN5flash32flash_fwd_splitkv_combine_kernelI23Flash_fwd_kernel_traitsILi192ELi64ELi64ELi4ELb0ELb0EN7cutlass10bfloat16_tE19Flash_kernel_traitsILi192ELi64ELi64ELi4ES3_EELi8ELi3ELb0EEEvNS_16Flash_fwd_paramsE)
        /*07c4*/ 	.word	0x00000000


	//----- nvinfo : EIATTR_REGCOUNT
	.align		4
.L_342:
        /*07c8*/ 	.byte	0x04, 0x2f
        /*07ca*/ 	.short	(.L_344 - .L_343)
	.align		4
.L_343:
        /*07cc*/ 	.word	index@(_ZN5flash32flash_fwd_splitkv_combine_kernelI23Flash_fwd_kernel_traitsILi192ELi64ELi64ELi4ELb0ELb0EN7cutlass10bfloat16_tE19Flash_kernel_traitsILi192ELi64ELi64ELi4ES3_EELi8ELi4ELb0EEEvNS_16Flash_fwd_paramsE)
        /*07d0*/ 	.word	0x00000036


	//----- nvinfo : EIATTR_FRAME_SIZE
	.align		4
.L_344:
        /*07d4*/ 	.byte	0x04, 0x11
        /*07d6*/ 	.short	(.L_346 - .L_345)
	.align		4
.L_345:
        /*07d8*/ 	.word	index@($__internal_3_$__cuda_sm20_div_s64)
        /*07dc*/ 	.word	0x00000000


	//----- nvinfo : EIATTR_FRAME_SIZE
	.align		4
.L_346:
        /*07e0*/ 	.byte	0x04, 0x11
        /*07e2*/ 	.short	(.L_348 - .L_347)
	.align		4
.L_347:
        /*07e4*/ 	.word	index@(_ZN5flash32flash_fwd_splitkv_combine_kernelI23Flash_fwd_kernel_traitsILi192ELi64ELi64ELi4ELb0ELb0EN7cutlass10bfloat16_tE19Flash_kernel_traitsILi192ELi64ELi64ELi4ES3_EELi8ELi4ELb0EEEvNS_16Flash_fwd_paramsE)
        /*07e8*/ 	.word	0x00000000


	//----- nvinfo : EIATTR_REGCOUNT
	.align		4
.L_348:
        /*07ec*/ 	.byte	0x04, 0x2f
        /*07ee*/ 	.short	(.L_350 - .L_349)
	.align		4
.L_349:
        /*07f0*/ 	.word	index@(_ZN5flash32flash_fwd_splitkv_combine_kernelI23Flash_fwd_kernel_traitsILi192ELi64ELi64ELi4ELb0ELb0EN7cutlass10bfloat16_tE19Flash_kernel_traitsILi192ELi64ELi64ELi4ES3_EELi8ELi5ELb0EEEvNS_16Flash_fwd_paramsE)
        /*07f4*/ 	.word	0x0000003e


	//----- nvinfo : EIATTR_FRAME_SIZE
	.align		4
.L_350:
        /*07f8*/ 	.byte	0x04, 0x11
        /*07fa*/ 	.short	(.L_352 - .L_351)
	.align		4
.L_351:
        /*07fc*/ 	.word	index@($__internal_2_$__cuda_sm20_div_s64)
        /*0800*/ 	.word	0x00000000


	//----- nvinfo : EIATTR_FRAME_SIZE
	.align		4
.L_352:
        /*0804*/ 	.byte	0x04, 0x11
        /*0806*/ 	.short	(.L_354 - .L_353)
	.align		4
.L_353:
        /*0808*/ 	.word	index@(_ZN5flash32flash_fwd_splitkv_combine_kernelI23Flash_fwd_kernel_traitsILi192ELi64ELi64ELi4ELb0ELb0EN7cutlass10bfloat16_tE19Flash_kernel_traitsILi192ELi64ELi64ELi4ES3_EELi8ELi5ELb0EEEvNS_16Flash_fwd_paramsE)
        /*080c*/ 	.word	0x00000000


	//----- nvinfo : EIATTR_REGCOUNT
	.align		4
.L_354:
        /*0810*/ 	.byte	0x04, 0x2f
        /*0812*/ 	.short	(.L_356 - .L_355)
	.align		4
.L_355:
        /*0814*/ 	.word	index@(_ZN5flash32flash_fwd_splitkv_combine_kernelI23Flash_fwd_kernel_traitsILi192ELi64ELi64ELi4ELb0ELb0EN7cutlass10bfloat16_tE19Flash_kernel_traitsILi192ELi64ELi64ELi4ES3_EELi8ELi6ELb0EEEvNS_16Flash_fwd_paramsE)
        /*0818*/ 	.word	0x00000040


	//----- nvinfo : EIATTR_FRAME_SIZE
	.align		4
.L_356:
        /*081c*/ 	.byte	0x04, 0x11
        /*081e*/ 	.short	(.L_358 - .L_357)
	.align		4
.L_357:
        /*0820*/ 	.word	index@($__internal_1_$__cuda_sm20_div_s64)
        /*0824*/ 	.word	0x00000000


	//----- nvinfo : EIATTR_FRAME_SIZE
	.align		4
.L_358:
        /*0828*/ 	.byte	0x04, 0x11
        /*082a*/ 	.short	(.L_360 - .L_359)
	.align		4
.L_359:
        /*082c*/ 	.word	index@(_ZN5flash32flash_fwd_splitkv_combine_kernelI23Flash_fwd_kernel_traitsILi192ELi64ELi64ELi4ELb0ELb0EN7cutlass10bfloat16_tE19Flash_kernel_traitsILi192ELi64ELi64ELi4ES3_EELi8ELi6ELb0EEEvNS_16Flash_fwd_paramsE)
        /*0830*/ 	.word	0x00000000


	//----- nvinfo : EIATTR_REGCOUNT
	.align		4
.L_360:
        /*0834*/ 	.byte	0x04, 0x2f
        /*0836*/ 	.short	(.L_362 - .L_361)
	.align		4
.L_361:
        /*0838*/ 	.word	index@(_ZN5flash32flash_fwd_splitkv_combine_kernelI23Flash_fwd_kernel_traitsILi192ELi64ELi64ELi4ELb0ELb0EN7cutlass10bfloat16_tE19Flash_kernel_traitsILi192ELi64ELi64ELi4ES3_EELi8ELi7ELb0EEEvNS_16Flash_fwd_paramsE)
        /*083c*/ 	.word	0x0000003e


	//----- nvinfo : EIATTR_FRAME_SIZE
	.align		4
.L_362:
        /*0840*/ 	.byte	0x04, 0x11
        /*0842*/ 	.short	(.L_364 - .L_363)
	.align		4
.L_363:
        /*0844*/ 	.word	index@($__internal_0_$__cuda_sm20_div_s64)
        /*0848*/ 	.word	0x00000000


	//----- nvinfo : EIATTR_FRAME_SIZE
	.align		4
.L_364:
        /*084c*/ 	.byte	0x04, 0x11
        /*084e*/ 	.short	(.L_366 - .L_365)
	.align		4
.L_365:
        /*0850*/ 	.word	index@(_ZN5flash32flash_fwd_splitkv_combine_kernelI23Flash_fwd_kernel_traitsILi192ELi64ELi64ELi4ELb0ELb0EN7cutlass10bfloat16_tE19Flash_kernel_traitsILi192ELi64ELi64ELi4ES3_EELi8ELi7ELb0EEEvNS_16Flash_fwd_paramsE)
        /*0854*/ 	.word	0x00000000


	//----- nvinfo : EIATTR_MIN_STACK_SIZE
	.align		4
.L_366:
        /*0858*/ 	.byte	0x04, 0x12
        /*085a*/ 	.short	(.L_368 - .L_367)
	.align		4
.L_367:
        /*085c*/ 	.word	index@(_ZN5flash32flash_fwd_splitkv_combine_kernelI23Flash_fwd_kernel_traitsILi192ELi64ELi64ELi4ELb0ELb0EN7cutlass10bfloat16_tE19Flash_kernel_traitsILi192ELi64ELi64ELi4ES3_EELi8ELi7ELb0EEEvNS_16Flash_fwd_paramsE)
        /*0860*/ 	.word	0x00000000


	//----- nvinfo : EIATTR_MIN_STACK_SIZE
	.align		4
.L_368:
        /*0864*/ 	.byte	0x04, 0x12
        /*0866*/ 	.short	(.L_370 - .L_369)
	.align		4
.L_369:
        /*0868*/ 	.word	index@(_ZN5flash32flash_fwd_splitkv_combine_kernelI23Flash_fwd_kernel_traitsILi192ELi64ELi64ELi4ELb0ELb0EN7cutlass10bfloat16_tE19Flash_kernel_traitsILi192ELi64ELi64ELi4ES3_EELi8ELi6ELb0EEEvNS_16Flash_fwd_paramsE)
        /*086c*/ 	.word	0x00000000


	//----- nvinfo : EIATTR_MIN_STACK_SIZE
	.align		4
.L_370:
        /*0870*/ 	.byte	0x04, 0x12
        /*0872*/ 	.short	(.L_372 - .L_371)
	.align		4
.L_371:
        /*0874*/ 	.word	index@(_ZN5flash32flash_fwd_splitkv_combine_kernelI23Flash_fwd_kernel_traitsILi192ELi64ELi64ELi4ELb0ELb0EN7cutlass10bfloat16_tE19Flash_kernel_traitsILi192ELi64ELi64ELi4ES3_EELi8ELi5ELb0EEEvNS_16Flash_fwd_paramsE)
        /*0878*/ 	.word	0x00000000


	//----- nvinfo : EIATTR_MIN_STACK_SIZE
	.align		4
.L_372:
        /*087c*/ 	.byte	0x04, 0x12
        /*087e*/ 	.short	(.L_374 - .L_373)
	.align		4
.L_373:
        /*0880*/ 	.word	index@(_ZN5flash32flash_fwd_splitkv_combine_kernelI23Flash_fwd_kernel_traitsILi192ELi64ELi64ELi4ELb0ELb0EN7cutlass10bfloat16_tE19Flash_kernel_traitsILi192ELi64ELi64ELi4ES3_EELi8ELi4ELb0EEEvNS_16Flash_fwd_paramsE)
        /*0884*/ 	.word	0x00000000


	//----- nvinfo : EIATTR_MIN_STACK_SIZE
	.align		4
.L_374:
        /*0888*/ 	.byte	0x04, 0x12
        /*088a*/ 	.short	(.L_376 - .L_375)
	.align		4
.L_375:
        /*088c*/ 	.word	index@(_ZN5flash32flash_fwd_splitkv_combine_kernelI23Flash_fwd_kernel_traitsILi192ELi64ELi64ELi4ELb0ELb0EN7cutlass10bfloat16_tE19Flash_kernel_traitsILi192ELi64ELi64ELi4ES3_EELi8ELi3ELb0EEEvNS_16Flash_fwd_paramsE)
        /*0890*/ 	.word	0x00000000


	//----- nvinfo : EIATTR_MIN_STACK_SIZE
	.align		4
.L_376:
        /*0894*/ 	.byte	0x04, 0x12
        /*0896*/ 	.short	(.L_378 - .L_377)
	.align		4
.L_377:
        /*0898*/ 	.word	index@(_ZN5flash32flash_fwd_splitkv_combine_kernelI23Flash_fwd_kernel_traitsILi192ELi64ELi64ELi4ELb0ELb0EN7cutlass10bfloat16_tE19Flash_kernel_traitsILi192ELi64ELi64ELi4ES3_EELi8ELi2ELb0EEEvNS_16Flash_fwd_paramsE)
        /*089c*/ 	.word	0x00000000


	//----- nvinfo : EIATTR_MIN_STACK_SIZE
	.align		4
.L_378:
        /*08a0*/ 	.byte	0x04, 0x12
        /*08a2*/ 	.short	(.L_380 - .L_379)
	.align		4
.L_379:
        /*08a4*/ 	.word	index@(_ZN5flash32flash_fwd_splitkv_combine_kernelI23Flash_fwd_kernel_traitsILi192ELi64ELi64ELi4ELb0ELb0EN7cutlass10bfloat16_tE19Flash_kernel_traitsILi192ELi64ELi64ELi4ES3_EELi8ELi1ELb0EEEvNS_16Flash_fwd_paramsE)
        /*08a8*/ 	.word	0x00000000


	//----- nvinfo : EIATTR_MIN_STACK_SIZE
	.align		4
.L_380:
        /*08ac*/ 	.byte	0x04, 0x12
        /*08ae*/ 	.short	(.L_382 - .L_381)
	.align		4
.L_381:
        /*08b0*/ 	.word	index@(_ZN5flash32flash_fwd_splitkv_combine_kernelI23Flash_fwd_kernel_traitsILi192ELi64ELi64ELi4ELb0ELb0EN7cutlass10bfloat16_tE19Flash_kernel_traitsILi192ELi64ELi64ELi4ES3_EELi8ELi7ELb1EEEvNS_16Flash_fwd_paramsE)
        /*08b4*/ 	.word	0x00000000


	//----- nvinfo : EIATTR_MIN_STACK_SIZE
	.align		4
.L_382:
        /*08b8*/ 	.byte	0x04, 0x12
        /*08ba*/ 	.short	(.L_384 - .L_383)
	.align		4
.L_383:
        /*08bc*/ 	.word	index@(_ZN5flash32flash_fwd_splitkv_combine_kernelI23Flash_fwd_kernel_traitsILi192ELi64ELi64ELi4ELb0ELb0EN7cutlass10bfloat16_tE19Flash_kernel_traitsILi192ELi64ELi64ELi4ES3_EELi8ELi6ELb1EEEvNS_16Flash_fwd_paramsE)
        /*08c0*/ 	.word	0x00000000


	//----- nvinfo : EIATTR_MIN_STACK_SIZE
	.align		4
.L_384:
        /*08c4*/ 	.byte	0x04, 0x12
        /*08c6*/ 	.short	(.L_386 - .L_385)
	.align		4
.L_385:
        /*08c8*/ 	.word	index@(_ZN5flash32flash_fwd_splitkv_combine_kernelI23Flash_fwd_kernel_traitsILi192ELi64ELi64ELi4ELb0ELb0EN7cutlass10bfloat16_tE19Flash_kernel_traitsILi192ELi64ELi64ELi4ES3_EELi8ELi5ELb1EEEvNS_16Flash_fwd_paramsE)
        /*08cc*/ 	.word	0x00000000


	//----- nvinfo : EIATTR_MIN_STACK_SIZE
	.align		4
.L_386:
        /*08d0*/ 	.byte	0x04, 0x12
        /*08d2*/ 	.short	(.L_388 - .L_387)
	.align		4
.L_387:
        /*08d4*/ 	.word	index@(_ZN5flash32flash_fwd_splitkv_combine_kernelI23Flash_fwd_kernel_traitsILi192ELi64ELi64ELi4ELb0ELb0EN7cutlass10bfloat16_tE19Flash_kernel_traitsILi192ELi64ELi64ELi4ES3_EELi8ELi4ELb1EEEvNS_16Flash_fwd_paramsE)
        /*08d8*/ 	.word	0x00000000


	//----- nvinfo : EIATTR_MIN_STACK_SIZE
	.align		4
.L_388:
        /*08dc*/ 	.byte	0x04, 0x12
        /*08de*/ 	.short	(.L_390 - .L_389)
	.align		4
.L_389:
        /*08e0*/ 	.word	index@(_ZN5flash32flash_fwd_splitkv_combine_kernelI23Flash_fwd_kernel_traitsILi192ELi64ELi64ELi4ELb0ELb0EN7cutlass10bfloat16_tE19Flash_kernel_traitsILi192ELi64ELi64ELi4ES3_EELi8ELi3ELb1EEEvNS_16Flash_fwd_paramsE)
        /*08e4*/ 	.word	0x00000000


	//----- nvinfo : EIATTR_MIN_STACK_SIZE
	.align		4
.L_390:
        /*08e8*/ 	.byte	0x04, 0x12
        /*08ea*/ 	.short	(.L_392 - .L_391)
	.align		4
.L_391:
        /*08ec*/ 	.word	index@(_ZN5flash32flash_fwd_splitkv_combine_kernelI23Flash_fwd_kernel_traitsILi192ELi64ELi64ELi4ELb0ELb0EN7cutlass10bfloat16_tE19Flash_kernel_traitsILi192ELi64ELi64ELi4ES3_EELi8ELi2ELb1EEEvNS_16Flash_fwd_paramsE)
        /*08f0*/ 	.word	0x00000000


	//----- nvinfo : EIATTR_MIN_STACK_SIZE
	.align		4
.L_392:
        /*08f4*/ 	.byte	0x04, 0x12
        /*08f6*/ 	.short	(.L_394 - .L_393)
	.align		4
.L_393:
        /*08f8*/ 	.word	index@(_ZN5flash32flash_fwd_splitkv_combine_kernelI23Flash_fwd_kernel_traitsILi192ELi64ELi64ELi4ELb0ELb0EN7cutlass10bfloat16_tE19Flash_kernel_traitsILi192ELi64ELi64ELi4ES3_EELi8ELi1ELb1EEEvNS_16Flash_fwd_paramsE)
        /*08fc*/ 	.word	0x00000000


	//----- nvinfo : EIATTR_MIN_STACK_SIZE
	.align		4
.L_394:
        /*0900*/ 	.byte	0x04, 0x12
        /*0902*/ 	.short	(.L_396 - .L_395)
	.align		4
.L_395:
        /*0904*/ 	.word	index@(_ZN5flash24flash_fwd_splitkv_kernelI23Flash_fwd_kernel_traitsILi192ELi64ELi64ELi4ELb0ELb0EN7cutlass10bfloat16_tE19Flash_kernel_traitsILi192ELi64ELi64ELi4ES3_EELb0ELb0ELb0ELb0ELb0ELb0ELb0ELb0EEEvNS_16Flash_fwd_paramsE)
        /*0908*/ 	.word	0x00000000


	//----- nvinfo : EIATTR_MIN_STACK_SIZE
	.align		4
.L_396:
        /*090c*/ 	.byte	0x04, 0x12
        /*090e*/ 	.short	(.L_398 - .L_397)
	.align		4
.L_397:
        /*0910*/ 	.word	index@(_ZN5flash24flash_fwd_splitkv_kernelI23Flash_fwd_kernel_traitsILi192ELi64ELi64ELi4ELb0ELb0EN7cutlass10bfloat16_tE19Flash_kernel_traitsILi192ELi64ELi64ELi4ES3_EELb0ELb0ELb0ELb0ELb0ELb1ELb0ELb0EEEvNS_16Flash_fwd_paramsE)
        /*0914*/ 	.word	0x00000000


	//----- nvinfo : EIATTR_MIN_STACK_SIZE
	.align		4
.L_398:
        /*0918*/ 	.byte	0x04, 0x12
        /*091a*/ 	.short	(.L_400 - .L_399)
	.align		4
.L_399:
        /*091c*/ 	.word	index@(_ZN5flash24flash_fwd_splitkv_kernelI23Flash_fwd_kernel_traitsILi192ELi64ELi64ELi4ELb0ELb0EN7cutlass10bfloat16_tE19Flash_kernel_traitsILi192ELi64ELi64ELi4ES3_EELb0ELb0ELb0ELb0ELb0ELb0ELb0ELb1EEEvNS_16Flash_fwd_paramsE)
        /*0920*/ 	.word	0x00000000


	//----- nvinfo : EIATTR_MIN_STACK_SIZE
	.align		4
.L_400:
        /*0924*/ 	.byte	0x04, 0x12
        /*0926*/ 	.short	(.L_402 - .L_401)
	.align		4
.L_401:
        /*0928*/ 	.word	index@(_ZN5flash24flash_fwd_splitkv_kernelI23Flash_fwd_kernel_traitsILi192ELi64ELi64ELi4ELb0ELb0EN7cutlass10bfloat16_tE19Flash_kernel_traitsILi192ELi64ELi64ELi4ES3_EELb0ELb0ELb0ELb0ELb0ELb1ELb0ELb1EEEvNS_16Flash_fwd_paramsE)
        /*092c*/ 	.word	0x00000000


	//----- nvinfo : EIATTR_MIN_STACK_SIZE
	.align		4
.L_402:
        /*0930*/ 	.byte	0x04, 0x12
        /*0932*/ 	.short	(.L_404 - .L_403)
	.align		4
.L_403:
        /*0934*/ 	.word	index@(_ZN5flash24flash_fwd_splitkv_kernelI23Flash_fwd_kernel_traitsILi192ELi64ELi64ELi4ELb0ELb0EN7cutlass10bfloat16_tE19Flash_kernel_traitsILi192ELi64ELi64ELi4ES3_EELb0ELb0ELb0ELb0ELb0ELb0ELb1ELb0EEEvNS_16Flash_fwd_paramsE)
        /*0938*/ 	.word	0x00000000


	//----- nvinfo : EIATTR_MIN_STACK_SIZE
	.align		4
.L_404:
        /*093c*/ 	.byte	0x04, 0x12
        /*093e*/ 	.short	(.L_406 - .L_405)
	.align		4
.L_405:
        /*0940*/ 	.word	index@(_ZN5flash24flash_fwd_splitkv_kernelI23Flash_fwd_kernel_traitsILi192ELi64ELi64ELi4ELb0ELb0EN7cutlass10bfloat16_tE19Flash_kernel_traitsILi192ELi64ELi64ELi4ES3_EELb0ELb0ELb0ELb0ELb0ELb1ELb1ELb0EEEvNS_16Flash_fwd_paramsE)
        /*0944*/ 	.word	0x00000000


	//----- nvinfo : EIATTR_MIN_STACK_SIZE
	.align		4
.L_406:
        /*0948*/ 	.byte	0x04, 0x12
        /*094a*/ 	.short	(.L_408 - .L_407)
	.align		4
.L_407:
        /*094c*/ 	.word	index@(_ZN5flash24flash_fwd_splitkv_kernelI23Flash_fwd_kernel_traitsILi192ELi64ELi64ELi4ELb0ELb0EN7cutlass10bfloat16_tE19Flash_kernel_traitsILi192ELi64ELi64ELi4ES3_EELb0ELb0ELb0ELb0ELb0ELb0ELb1ELb1EEEvNS_16Flash_fwd_paramsE)
        /*0950*/ 	.word	0x00000000


	//----- nvinfo : EIATTR_MIN_STACK_SIZE
	.align		4
.L_408:
        /*0954*/ 	.byte	0x04, 0x12
        /*0956*/ 	.short	(.L_410 - .L_409)
	.align		4
.L_409:
        /*0958*/ 	.word	index@(_ZN5flash24flash_fwd_splitkv_kernelI23Flash_fwd_kernel_traitsILi192ELi64ELi64ELi4ELb0ELb0EN7cutlass10bfloat16_tE19Flash_kernel_traitsILi192ELi64ELi64ELi4ES3_EELb0ELb0ELb0ELb0ELb0ELb1ELb1ELb1EEEvNS_16Flash_fwd_paramsE)
        /*095c*/ 	.word	0x00000000


	//----- nvinfo : EIATTR_MIN_STACK_SIZE
	.align		4
.L_410:
        /*0960*/ 	.byte	0x04, 0x12
        /*0962*/ 	.short	(.L_412 - .L_411)
	.align		4
.L_411:
        /*0964*/ 	.word	index@(_ZN5flash24flash_fwd_splitkv_kernelI23Flash_fwd_kernel_traitsILi192ELi64ELi64ELi4ELb0ELb0EN7cutlass10bfloat16_tE19Flash_kernel_traitsILi192ELi64ELi64ELi4ES3_EELb0ELb1ELb0ELb0ELb0ELb0ELb0ELb0EEEvNS_16Flash_fwd_paramsE)
        /*0968*/ 	.word	0x00000000


	//----- nvinfo : EIATTR_MIN_STACK_SIZE
	.align		4
.L_412:
        /*096c*/ 	.byte	0x04, 0x12
        /*096e*/ 	.short	(.L_414 - .L_413)
	.align		4
.L_413:
        /*0970*/ 	.word	index@(_ZN5flash24flash_fwd_splitkv_kernelI23Flash_fwd_kernel_traitsILi192ELi64ELi64ELi4ELb0ELb0EN7cutlass10bfloat16_tE19Flash_kernel_traitsILi192ELi64ELi64ELi4ES3_EELb0ELb1ELb0ELb0ELb0ELb1ELb0ELb0EEEvNS_16Flash_fwd_paramsE)
        /*0974*/ 	.word	0x00000000


	//----- nvinfo : EIATTR_MIN_STACK_SIZE
	.align		4
.L_414:
        /*0978*/ 	.byte	0x04, 0x12
        /*097a*/ 	.short	(.L_416 - .L_415)
	.align		4
.L_415:
        /*097c*/ 	.word	index@(_ZN5flash24flash_fwd_splitkv_kernelI23Flash_fwd_kernel_traitsILi192ELi64ELi64ELi4ELb0ELb0EN7cutlass10bfloat16_tE19Flash_kernel_traitsILi192ELi64ELi64ELi4ES3_EELb0ELb1ELb0ELb0ELb0ELb0ELb0ELb1EEEvNS_16Flash_fwd_paramsE)
        /*0980*/ 	.word	0x00000000


	//----- nvinfo : EIATTR_MIN_STACK_SIZE
	.align		4
.L_416:
        /*0984*/ 	.byte	0x04, 0x12
        /*0986*/ 	.short	(.L_418 - .L_417)
	.align		4
.L_417:
        /*0988*/ 	.word	index@(_ZN5flash24flash_fwd_splitkv_kernelI23Flash_fwd_kernel_traitsILi192ELi64ELi64ELi4ELb0ELb0EN7cutlass10bfloat16_tE19Flash_kernel_traitsILi192ELi64ELi64ELi4ES3_EELb0ELb1ELb0ELb0ELb0ELb1ELb0ELb1EEEvNS_16Flash_fwd_paramsE)
        /*098c*/ 	.word	0x00000000


	//----- nvinfo : EIATTR_MIN_STACK_SIZE
	.align		4
.L_418:
        /*0990*/ 	.byte	0x04, 0x12
        /*0992*/ 	.short	(.L_420 - .L_419)
	.align		4
.L_419:
        /*0994*/ 	.word	index@(_ZN5flash24flash_fwd_splitkv_kernelI23Flash_fwd_kernel_traitsILi192ELi64ELi64ELi4ELb0ELb0EN7cutlass10bfloat16_tE19Flash_kernel_traitsILi192ELi64ELi64ELi4ES3_EELb0ELb1ELb0ELb0ELb0ELb0ELb1ELb0EEEvNS_16Flash_fwd_paramsE)
        /*0998*/ 	.word	0x00000000


	//----- nvinfo : EIATTR_MIN_STACK_SIZE
	.align		4
.L_420:
        /*099c*/ 	.byte	0x04, 0x12
        /*099e*/ 	.short	(.L_422 - .L_421)
	.align		4
.L_421:
        /*09a0*/ 	.word	index@(_ZN5flash24flash_fwd_splitkv_kernelI23Flash_fwd_kernel_traitsILi192ELi64ELi64ELi4ELb0ELb0EN7cutlass10bfloat16_tE19Flash_kernel_traitsILi192ELi64ELi64ELi4ES3_EELb0ELb1ELb0ELb0ELb0ELb1ELb1ELb0EEEvNS_16Flash_fwd_paramsE)
        /*09a4*/ 	.word	0x00000000


	//----- nvinfo : EIATTR_MIN_STACK_SIZE
	.align		4
.L_422:
        /*09a8*/ 	.byte	0x04, 0x12
        /*09aa*/ 	.short	(.L_424 - .L_423)
	.align		4
.L_423:
        /*09ac*/ 	.word	index@(_ZN5flash24flash_fwd_splitkv_kernelI23Flash_fwd_kernel_traitsILi192ELi64ELi64ELi4ELb0ELb0EN7cutlass10bfloat16_tE19Flash_kernel_traitsILi192ELi64ELi64ELi4ES3_EELb0ELb1ELb0ELb0ELb0ELb0ELb1ELb1EEEvNS_16Flash_fwd_paramsE)
        /*09b0*/ 	.word	0x00000000


	//----- nvinfo : EIATTR_MIN_STACK_SIZE
	.align		4
.L_424:
        /*09b4*/ 	.byte	0x04, 0x12
        /*09b6*/ 	.short	(.L_426 - .L_425)
	.align		4
.L_425:
        /*09b8*/ 	.word	index@(_ZN5flash24flash_fwd_splitkv_kernelI23Flash_fwd_kernel_traitsILi192ELi64ELi64ELi4ELb0ELb0EN7cutlass10bfloat16_tE19Flash_kernel_traitsILi192ELi64ELi64ELi4ES3_EELb0ELb1ELb0ELb0ELb0ELb1ELb1ELb1EEEvNS_16Flash_fwd_paramsE)
        /*09bc*/ 	.word	0x00000000


	//----- nvinfo : EIATTR_MIN_STACK_SIZE
	.align		4
.L_426:
        /*09c0*/ 	.byte	0x04, 0x12
        /*09c2*/ 	.short	(.L_428 - .L_427)
	.align		4
.L_427:
        /*09c4*/ 	.word	index@(_ZN5flash24flash_fwd_splitkv_kernelI23Flash_fwd_kernel_traitsILi192ELi64ELi64ELi4ELb0ELb0EN7cutlass10bfloat16_tE19Flash_kernel_traitsILi192ELi64ELi64ELi4ES3_EELb0ELb0ELb0ELb0ELb1ELb0ELb0ELb0EEEvNS_16Flash_fwd_paramsE)
        /*09c8*/ 	.word	0x00000000


	//----- nvinfo : EIATTR_MIN_STACK_SIZE
	.align		4
.L_428:
        /*09cc*/ 	.byte	0x04, 0x12
        /*09ce*/ 	.short	(.L_430 - .L_429)
	.align		4
.L_429:
        /*09d0*/ 	.word	index@(_ZN5flash24flash_fwd_splitkv_kernelI23Flash_fwd_kernel_traitsILi192ELi64ELi64ELi4ELb0ELb0EN7cutlass10bfloat16_tE19Flash_kernel_traitsILi192ELi64ELi64ELi4ES3_EELb0ELb0ELb0ELb0ELb1ELb1ELb0ELb0EEEvNS_16Flash_fwd_paramsE)
        /*09d4*/ 	.word	0x00000000


	//----- nvinfo : EIATTR_MIN_STACK_SIZE
	.align		4
.L_430:
        /*09d8*/ 	.byte	0x04, 0x12
        /*09da*/ 	.short	(.L_432 - .L_431)
	.align		4
.L_431:
        /*09dc*/ 	.word	index@(_ZN5flash24flash_fwd_splitkv_kernelI23Flash_fwd_kernel_traitsILi192ELi64ELi64ELi4ELb0ELb0EN7cutlass10bfloat16_tE19Flash_kernel_traitsILi192ELi64ELi64ELi4ES3_EELb0ELb0ELb1ELb0ELb0ELb0ELb0ELb0EEEvNS_16Flash_fwd_paramsE)
        /*09e0*/ 	.word	0x00000000


	//----- nvinfo : EIATTR_MIN_STACK_SIZE
	.align		4
.L_432:
        /*09e4*/ 	.byte	0x04, 0x12
        /*09e6*/ 	.short	(.L_434 - .L_433)
	.align		4
.L_433:
        /*09e8*/ 	.word	index@(_ZN5flash24flash_fwd_splitkv_kernelI23Flash_fwd_kernel_traitsILi192ELi64ELi64ELi4ELb0ELb0EN7cutlass10bfloat16_tE19Flash_kernel_traitsILi192ELi64ELi64ELi4ES3_EELb0ELb0ELb1ELb0ELb0ELb1ELb0ELb0EEEvNS_16Flash_fwd_paramsE)
        /*09ec*/ 	.word	0x00000000


	//----- nvinfo : EIATTR_MIN_STACK_SIZE
	.align		4
.L_434:
        /*09f0*/ 	.byte	0x04, 0x12
        /*09f2*/ 	.short	(.L_436 - .L_435)
	.align		4
.L_435:
        /*09f4*/ 	.word	index@(_ZN5flash24flash_fwd_splitkv_kernelI23Flash_fwd_kernel_traitsILi192ELi64ELi64ELi4ELb0ELb0EN7cutlass10bfloat16_tE19Flash_kernel_traitsILi192ELi64ELi64ELi4ES3_EELb0ELb0ELb0ELb0ELb1ELb0ELb0ELb1EEEvNS_16Flash_fwd_paramsE)
        /*09f8*/ 	.word	0x00000000


	//----- nvinfo : EIATTR_MIN_STACK_SIZE
	.align		4
.L_436:
        /*09fc*/ 	.byte	0x04, 0x12
        /*09fe*/ 	.short	(.L_438 - .L_437)
	.align		4
.L_437:
        /*0a00*/ 	.word	index@(_ZN5flash24flash_fwd_splitkv_kernelI23Flash_fwd_kernel_traitsILi192ELi64ELi64ELi4ELb0ELb0EN7cutlass10bfloat16_tE19Flash_kernel_traitsILi192ELi64ELi64ELi4ES3_EELb0ELb0ELb0ELb0ELb1ELb1ELb0ELb1EEEvNS_16Flash_fwd_paramsE)
        /*0a04*/ 	.word	0x00000000


	//----- nvinfo : EIATTR_MIN_STACK_SIZE
	.align		4
.L_438:
        /*0a08*/ 	.byte	0x04, 0x12
        /*0a0a*/ 	.short	(.L_440 - .L_439)
	.align		4
.L_439:
        /*0a0c*/ 	.word	index@(_ZN5flash24flash_fwd_splitkv_kernelI23Flash_fwd_kernel_traitsILi192ELi64ELi64ELi4ELb0ELb0EN7cutlass10bfloat16_tE19Flash_kernel_traitsILi192ELi64ELi64ELi4ES3_EELb0ELb0ELb1ELb0ELb0ELb0ELb0ELb1EEEvNS_16Flash_fwd_paramsE)
        /*0a10*/ 	.word	0x00000000


	//----- nvinfo : EIATTR_MIN_STACK_SIZE
	.align		4
.L_440:
        /*0a14*/ 	.byte	0x04, 0x12
        /*0a16*/ 	.short	(.L_442 - .L_441)
	.align		4
.L_441:
        /*0a18*/ 	.word	index@(_ZN5flash24flash_fwd_splitkv_kernelI23Flash_fwd_kernel_traitsILi192ELi64ELi64ELi4ELb0ELb0EN7cutlass10bfloat16_tE19Flash_kernel_traitsILi192ELi64ELi64ELi4ES3_EELb0ELb0ELb1ELb0ELb0ELb1ELb0ELb1EEEvNS_16Flash_fwd_paramsE)
        /*0a1c*/ 	.word	0x00000000


	//----- nvinfo : EIATTR_MIN_STACK_SIZE
	.align		4
.L_442:
        /*0a20*/ 	.byte	0x04, 0x12
        /*0a22*/ 	.short	(.L_444 - .L_443)
	.align		4
.L_443:
        /*0a24*/ 	.word	index@(_ZN5flash24flash_fwd_splitkv_kernelI23Flash_fwd_kernel_traitsILi192ELi64ELi64ELi4ELb0ELb0EN7cutlass10bfloat16_tE19Flash_kernel_traitsILi192ELi64ELi64ELi4ES3_EELb0ELb0ELb0ELb0ELb1ELb0ELb1ELb0EEEvNS_16Flash_fwd_paramsE)
        /*0a28*/ 	.word	0x00000000


	//----- nvinfo : EIATTR_MIN_STACK_SIZE
	.align		4
.L_444:
        /*0a2c*/ 	.byte	0x04, 0x12
        /*0a2e*/ 	.short	(.L_446 - .L_445)
	.align		4
.L_445:
        /*0a30*/ 	.word	index@(_ZN5flash24flash_fwd_splitkv_kernelI23Flash_fwd_kernel_traitsILi192ELi64ELi64ELi4ELb0ELb0EN7cutlass10bfloat16_tE19Flash_kernel_traitsILi192ELi64ELi64ELi4ES3_EELb0ELb0ELb0ELb0ELb1ELb1ELb1ELb0EEEvNS_16Flash_fwd_paramsE)
        /*0a34*/ 	.word	0x00000000


	//----- nvinfo : EIATTR_MIN_STACK_SIZE
	.align		4
.L_446:
        /*0a38*/ 	.byte	0x04, 0x12
        /*0a3a*/ 	.short	(.L_448 - .L_447)
	.align		4
.L_447:
        /*0a3c*/ 	.word	index@(_ZN5flash24flash_fwd_splitkv_kernelI23Flash_fwd_kernel_traitsILi192ELi64ELi64ELi4ELb0ELb0EN7cutlass10bfloat16_tE19Flash_kernel_traitsILi192ELi64ELi64ELi4ES3_EELb0ELb0ELb1ELb0ELb0ELb0ELb1ELb0EEEvNS_16Flash_fwd_paramsE)
        /*0a40*/ 	.word	0x00000000


	//----- nvinfo : EIATTR_MIN_STACK_SIZE
	.align		4
.L_448:
        /*0a44*/ 	.byte	0x04, 0x12
        /*0a46*/ 	.short	(.L_450 - .L_449)
	.align		4
.L_449:
        /*0a48*/ 	.word	index@(_ZN5flash24flash_fwd_splitkv_kernelI23Flash_fwd_kernel_traitsILi192ELi64ELi64ELi4ELb0ELb0EN7cutlass10bfloat16_tE19Flash_kernel_traitsILi192ELi64ELi64ELi4ES3_EELb0ELb0ELb1ELb0ELb0ELb1ELb1ELb0EEEvNS_16Flash_fwd_paramsE)
        /*0a4c*/ 	.word	0x00000000


	//----- nvinfo : EIATTR_MIN_STACK_SIZE
	.align		4
.L_450:
        /*0a50*/ 	.byte	0x04, 0x12
        /*0a52*/ 	.short	(.L_452 - .L_451)
	.align		4
.L_451:
        /*0a54*/ 	.word	index@(_ZN5flash24flash_fwd_splitkv_kernelI23Flash_fwd_kernel_traitsILi192ELi64ELi64ELi4ELb0ELb0EN7cutlass10bfloat16_tE19Flash_kernel_traitsILi192ELi64ELi64ELi4ES3_EELb0ELb0ELb0ELb0ELb1ELb0ELb1ELb1EEEvNS_16Flash_fwd_paramsE)
        /*0a58*/ 	.word	0x00000000


	//----- nvinfo : EIATTR_MIN_STACK_SIZE
	.align		4
.L_452:
        /*0a5c*/ 	.byte	0x04, 0x12
        /*0a5e*/ 	.short	(.L_454 - .L_453)
	.align		4
.L_453:
        /*0a60*/ 	.word	index@(_ZN5flash24flash_fwd_splitkv_kernelI23Flash_fwd_kernel_traitsILi192ELi64ELi64ELi4ELb0ELb0EN7cutlass10bfloat16_tE19Flash_kernel_traitsILi192ELi64ELi64ELi4ES3_EELb0ELb0ELb0ELb0ELb1ELb1ELb1ELb1EEEvNS_16Flash_fwd_paramsE)
        /*0a64*/ 	.word	0x00000000


	//----- nvinfo : EIATTR_MIN_STACK_SIZE
	.align		4
.L_454:
        /*0a68*/ 	.byte	0x04, 0x12
        /*0a6a*/ 	.short	(.L_456 - .L_455)
	.align		4
.L_455:
        /*0a6c*/ 	.word	index@(_ZN5flash24flash_fwd_splitkv_kernelI23Flash_fwd_kernel_traitsILi192ELi64ELi64ELi4ELb0ELb0EN7cutlass10bfloat16_tE19Flash_kernel_traitsILi192ELi64ELi64ELi4ES3_EELb0ELb0ELb1ELb0ELb0ELb0ELb1ELb1EEEvNS_16Flash_fwd_paramsE)
        /*0a70*/ 	.word	0x00000000


	//----- nvinfo : EIATTR_MIN_STACK_SIZE
	.align		4
.L_456:
        /*0a74*/ 	.byte	0x04, 0x12
        /*0a76*/ 	.short	(.L_458 - .L_457)
	.align		4
.L_457:
        /*0a78*/ 	.word	index@(_ZN5flash24flash_fwd_splitkv_kernelI23Flash_fwd_kernel_traitsILi192ELi64ELi64ELi4ELb0ELb0EN7cutlass10bfloat16_tE19Flash_kernel_traitsILi192ELi64ELi64ELi4ES3_EELb0ELb0ELb1ELb0ELb0ELb1ELb1ELb1EEEvNS_16Flash_fwd_paramsE)
        /*0a7c*/ 	.word	0x00000000


	//----- nvinfo : EIATTR_MIN_STACK_SIZE
	.align		4
.L_458:
        /*0a80*/ 	.byte	0x04, 0x12
        /*0a82*/ 	.short	(.L_460 - .L_459)
	.align		4
.L_459:
        /*0a84*/ 	.word	index@(_ZN5flash24flash_fwd_splitkv_kernelI23Flash_fwd_kernel_traitsILi192ELi64ELi64ELi4ELb0ELb0EN7cutlass10bfloat16_tE19Flash_kernel_traitsILi192ELi64ELi64ELi4ES3_EELb0ELb1ELb0ELb0ELb1ELb0ELb0ELb0EEEvNS_16Flash_fwd_paramsE)
        /*0a88*/ 	.word	0x00000000


	//----- nvinfo : EIATTR_MIN_STACK_SIZE
	.align		4
.L_460:
        /*0a8c*/ 	.byte	0x04, 0x12
        /*0a8e*/ 	.short	(.L_462 - .L_461)
	.align		4
.L_461:
        /*0a90*/ 	.word	index@(_ZN5flash24flash_fwd_splitkv_kernelI23Flash_fwd_kernel_traitsILi192ELi64ELi64ELi4ELb0ELb0EN7cutlass10bfloat16_tE19Flash_kernel_traitsILi192ELi64ELi64ELi4ES3_EELb0ELb1ELb0ELb0ELb1ELb1ELb0ELb0EEEvNS_16Flash_fwd_paramsE)
        /*0a94*/ 	.word	0x00000000


	//----- nvinfo : EIATTR_MIN_STACK_SIZE
	.align		4
.L_462:
        /*0a98*/ 	.byte	0x04, 0x12
        /*0a9a*/ 	.short	(.L_464 - .L_463)
	.align		4
.L_463:
        /*0a9c*/ 	.word	index@(_ZN5flash24flash_fwd_splitkv_kernelI23Flash_fwd_kernel_traitsILi192ELi64ELi64ELi4ELb0ELb0EN7cutlass10bfloat16_tE19Flash_kernel_traitsILi192ELi64ELi64ELi4ES3_EELb0ELb1ELb1ELb0ELb0ELb0ELb0ELb0EEEvNS_16Flash_fwd_paramsE)
        /*0aa0*/ 	.word	0x00000000


	//----- nvinfo : EIATTR_MIN_STACK_SIZE
	.align		4
.L_464:
        /*0aa4*/ 	.byte	0x04, 0x12
        /*0aa6*/ 	.short	(.L_466 - .L_465)
	.align		4
.L_465:
        /*0aa8*/ 	.word	index@(_ZN5flash24flash_fwd_splitkv_kernelI23Flash_fwd_kernel_traitsILi192ELi64ELi64ELi4ELb0ELb0EN7cutlass10bfloat16_tE19Flash_kernel_traitsILi192ELi64ELi64ELi4ES3_EELb0ELb1ELb1ELb0ELb0ELb1ELb0ELb0EEEvNS_16Flash_fwd_paramsE)
        /*0aac*/ 	.word	0x00000000


	//----- nvinfo : EIATTR_MIN_STACK_SIZE
	.align		4
.L_466:
        /*0ab0*/ 	.byte	0x04, 0x12
        /*0ab2*/ 	.short	(.L_468 - .L_467)
	.align		4
.L_467:
        /*0ab4*/ 	.word	index@(_ZN5flash24flash_fwd_splitkv_kernelI23Flash_fwd_kernel_traitsILi192ELi64ELi64ELi4ELb0ELb0EN7cutlass10bfloat16_tE19Flash_kernel_traitsILi192ELi64ELi64ELi4ES3_EELb0ELb1ELb0ELb0ELb1ELb0ELb0ELb1EEEvNS_16Flash_fwd_paramsE)
        /*0ab8*/ 	.word	0x00000000


	//----- nvinfo : EIATTR_MIN_STACK_SIZE
	.align		4
.L_468:
        /*0abc*/ 	.byte	0x04, 0x12
        /*0abe*/ 	.short	(.L_470 - .L_469)
	.align		4
.L_469:
        /*0ac0*/ 	.word	index@(_ZN5flash24flash_fwd_splitkv_kernelI23Flash_fwd_kernel_traitsILi192ELi64ELi64ELi4ELb0ELb0EN7cutlass10bfloat16_tE19Flash_kernel_traitsILi192ELi64ELi64ELi4ES3_EELb0ELb1ELb0ELb0ELb1ELb1ELb0ELb1EEEvNS_16Flash_fwd_paramsE)
        /*0ac4*/ 	.word	0x00000000


	//----- nvinfo : EIATTR_MIN_STACK_SIZE
	.align		4
.L_470:
        /*0ac8*/ 	.byte	0x04, 0x12
        /*0aca*/ 	.short	(.L_472 - .L_471)
	.align		4
.L_471:
        /*0acc*/ 	.word	index@(_ZN5flash24flash_fwd_splitkv_kernelI23Flash_fwd_kernel_traitsILi192ELi64ELi64ELi4ELb0ELb0EN7cutlass10bfloat16_tE19Flash_kernel_traitsILi192ELi64ELi64ELi4ES3_EELb0ELb1ELb1ELb0ELb0ELb0ELb0ELb1EEEvNS_16Flash_fwd_paramsE)
        /*0ad0*/ 	.word	0x00000000


	//----- nvinfo : EIATTR_MIN_STACK_SIZE
	.align		4
.L_472:
        /*0ad4*/ 	.byte	0x04, 0x12
        /*0ad6*/ 	.short	(.L_474 - .L_473)
	.align		4
.L_473:
        /*0ad8*/ 	.word	index@(_ZN5flash24flash_fwd_splitkv_kernelI23Flash_fwd_kernel_traitsILi192ELi64ELi64ELi4ELb0ELb0EN7cutlass10bfloat16_tE19Flash_kernel_traitsILi192ELi64ELi64ELi4ES3_EELb0ELb1ELb1ELb0ELb0ELb1ELb0ELb1EEEvNS_16Flash_fwd_paramsE)
        /*0adc*/ 	.word	0x00000000


	//----- nvinfo : EIATTR_MIN_STACK_SIZE
	.align		4
.L_474:
        /*0ae0*/ 	.byte	0x04, 0x12
        /*0ae2*/ 	.short	(.L_476 - .L_475)
	.align		4
.L_475:
        /*0ae4*/ 	.word	index@(_ZN5flash24flash_fwd_splitkv_kernelI23Flash_fwd_kernel_traitsILi192ELi64ELi64ELi4ELb0ELb0EN7cutlass10bfloat16_tE19Flash_kernel_traitsILi192ELi64ELi64ELi4ES3_EELb0ELb1ELb0ELb0ELb1ELb0ELb1ELb0EEEvNS_16Flash_fwd_paramsE)
        /*0ae8*/ 	.word	0x00000000


	//----- nvinfo : EIATTR_MIN_STACK_SIZE
	.align		4
.L_476:
        /*0aec*/ 	.byte	0x04, 0x12
        /*0aee*/ 	.short	(.L_478 - .L_477)
	.align		4
.L_477:
        /*0af0*/ 	.word	index@(_ZN5flash24flash_fwd_splitkv_kernelI23Flash_fwd_kernel_traitsILi192ELi64ELi64ELi4ELb0ELb0EN7cutlass10bfloat16_tE19Flash_kernel_traitsILi192ELi64ELi64ELi4ES3_EELb0ELb1ELb0ELb0ELb1ELb1ELb1ELb0EEEvNS_16Flash_fwd_paramsE)
        /*0af4*/ 	.word	0x00000000


	//----- nvinfo : EIATTR_MIN_STACK_SIZE
	.align		4
.L_478:
        /*0af8*/ 	.byte	0x04, 0x12
        /*0afa*/ 	.short	(.L_480 - .L_479)
	.align		4
.L_479:
        /*0afc*/ 	.word	index@(_ZN5flash24flash_fwd_splitkv_kernelI23Flash_fwd_kernel_traitsILi192ELi64ELi64ELi4ELb0ELb0EN7cutlass10bfloat16_tE19Flash_kernel_traitsILi192ELi64ELi64ELi4ES3_EELb0ELb1ELb1ELb0ELb0ELb0ELb1ELb0EEEvNS_16Flash_fwd_paramsE)
        /*0b00*/ 	.word	0x00000000


	//----- nvinfo : EIATTR_MIN_STACK_SIZE
	.align		4
.L_480:
        /*0b04*/ 	.byte	0x04, 0x12
        /*0b06*/ 	.short	(.L_482 - .L_481)
	.align		4
.L_481:
        /*0b08*/ 	.word	index@(_ZN5flash24flash_fwd_splitkv_kernelI23Flash_fwd_kernel_traitsILi192ELi64ELi64ELi4ELb0ELb0EN7cutlass10bfloat16_tE19Flash_kernel_traitsILi192ELi64ELi64ELi4ES3_EELb0ELb1ELb1ELb0ELb0ELb1ELb1ELb0EEEvNS_16Flash_fwd_paramsE)
        /*0b0c*/ 	.word	0x00000000


	//----- nvinfo : EIATTR_MIN_STACK_SIZE
	.align		4
.L_482:
        /*0b10*/ 	.byte	0x04, 0x12
        /*0b12*/ 	.short	(.L_484 - .L_483)
	.align		4
.L_483:
        /*0b14*/ 	.word	index@(_ZN5flash24flash_fwd_splitkv_kernelI23Flash_fwd_kernel_traitsILi192ELi64ELi64ELi4ELb0ELb0EN7cutlass10bfloat16_tE19Flash_kernel_traitsILi192ELi64ELi64ELi4ES3_EELb0ELb1ELb0ELb0ELb1ELb0ELb1ELb1EEEvNS_16Flash_fwd_paramsE)
        /*0b18*/ 	.word	0x00000000


	//----- nvinfo : EIATTR_MIN_STACK_SIZE
	.align		4
.L_484:
        /*0b1c*/ 	.byte	0x04, 0x12
        /*0b1e*/ 	.short	(.L_486 - .L_485)
	.align		4
.L_485:
        /*0b20*/ 	.word	index@(_ZN5flash24flash_fwd_splitkv_kernelI23Flash_fwd_kernel_traitsILi192ELi64ELi64ELi4ELb0ELb0EN7cutlass10bfloat16_tE19Flash_kernel_traitsILi192ELi64ELi64ELi4ES3_EELb0ELb1ELb0ELb0ELb1ELb1ELb1ELb1EEEvNS_16Flash_fwd_paramsE)
        /*0b24*/ 	.word	0x00000000


	//----- nvinfo : EIATTR_MIN_STACK_SIZE
	.align		4
.L_486:
        /*0b28*/ 	.byte	0x04, 0x12
        /*0b2a*/ 	.short	(.L_488 - .L_487)
	.align		4
.L_487:
        /*0b2c*/ 	.word	index@(_ZN5flash24flash_fwd_splitkv_kernelI23Flash_fwd_kernel_traitsILi192ELi64ELi64ELi4ELb0ELb0EN7cutlass10bfloat16_tE19Flash_kernel_traitsILi192ELi64ELi64ELi4ES3_EELb0ELb1ELb1ELb0ELb0ELb0ELb1ELb1EEEvNS_16Flash_fwd_paramsE)
        /*0b30*/ 	.word	0x00000000


	//----- nvinfo : EIATTR_MIN_STACK_SIZE
	.align		4
.L_488:
        /*0b34*/ 	.byte	0x04, 0x12
        /*0b36*/ 	.short	(.L_490 - .L_489)
	.align		4
.L_489:
        /*0b38*/ 	.word	index@(_ZN5flash24flash_fwd_splitkv_kernelI23Flash_fwd_kernel_traitsILi192ELi64ELi64ELi4ELb0ELb0EN7cutlass10bfloat16_tE19Flash_kernel_traitsILi192ELi64ELi64ELi4ES3_EELb0ELb1ELb1ELb0ELb0ELb1ELb1ELb1EEEvNS_16Flash_fwd_paramsE)
        /*0b3c*/ 	.word	0x00000000
.L_490:


//--------------------- .nv.info._ZN5flash32flash_fwd_splitkv_combine_kernelI23Flash_fwd_kernel_traitsILi192ELi64ELi64ELi4ELb0ELb0EN7cutlass10bfloat16_tE19Flash_kernel_traitsILi192ELi64ELi64ELi4ES3_EELi8ELi7ELb0EEEvNS_16Flash_fwd_paramsE --------------------------
	.section	.nv.info._ZN5flash32flash_fwd_splitkv_combine_kernelI23Flash_fwd_kernel_traitsILi192ELi64ELi64ELi4ELb0ELb0EN7cutlass10bfloat16_tE19Flash_kernel_traitsILi192ELi64ELi64ELi4ES3_EELi8ELi7ELb0EEEvNS_16Flash_fwd_paramsE,"",@"SHT_CUDA_INFO"
	.sectionflags	@""
	.align	4


	//----- nvinfo : EIATTR_CUDA_API_VERSION
	.align		4
        /*0000*/ 	.byte	0x04, 0x37
        /*0002*/ 	.short	(.L_492 - .L_491)
.L_491:
        /*0004*/ 	.word	0x00000082


	//----- nvinfo : EIATTR_SW2861232_WAR
	.align		4
.L_492:
        /*0008*/ 	.byte	0x01, 0x35
	.zero		2


	//----- nvinfo : EIATTR_PARAM_CBANK
	.align		4
        /*000c*/ 	.byte	0x04, 0x0a
        /*000e*/ 	.short	(.L_494 - .L_493)
	.align		4
.L_493:
        /*0010*/ 	.word	index@(.nv.constant0._ZN5flash32flash_fwd_splitkv_combine_kernelI23Flash_fwd_kernel_traitsILi192ELi64ELi64ELi4ELb0ELb0EN7cutlass10bfloat16_tE19Flash_kernel_traitsILi192ELi64ELi64ELi4ES3_EELi8ELi7ELb0EEEvNS_16Flash_fwd_paramsE)
        /*0014*/ 	.short	0x0160
        /*0016*/ 	.short	0x01d0


	//----- nvinfo : EIATTR_CBANK_PARAM_SIZE
	.align		4
.L_494:
        /*0018*/ 	.byte	0x03, 0x19
        /*001a*/ 	.short	0x01d0


	//----- nvinfo : EIATTR_KPARAM_INFO
	.align		4
        /*001c*/ 	.byte	0x04, 0x17
        /*001e*/ 	.short	(.L_496 - .L_495)
.L_495:
        /*0020*/ 	.word	0x00000000
        /*0024*/ 	.short	0x0000
        /*0026*/ 	.short	0x0000
        /*0028*/ 	.byte	0x00, 0xf0, 0x41, 0x07


	//----- nvinfo : EIATTR_MAXREG_COUNT
	.align		4
.L_496:
        /*002c*/ 	.byte	0x03, 0x1b
        /*002e*/ 	.short	0x00ff


	//----- nvinfo : EIATTR_NUM_BARRIERS
	.align		4
        /*0030*/ 	.byte	0x02, 0x4c
        /*0032*/ 	.byte	0x01
	.zero		1


	//----- nvinfo : EIATTR_MERCURY_ISA_VERSION
	.align		4
        /*0034*/ 	.byte	0x03, 0x5f
        /*0036*/ 	.short	0x0000


	//----- nvinfo : EIATTR_COOP_GROUP_MASK_REGIDS
	.align		4
        /*0038*/ 	.byte	0x04, 0x29
        /*003a*/ 	.short	(.L_498 - .L_497)


	//   ....[0]....
.L_497:
        /*003c*/ 	.word	0xffffffff


	//   ....[1]....
        /*0040*/ 	.word	0xffffffff


	//   ....[2]....
        /*0044*/ 	.word	0xffffffff


	//   ....[3]....
        /*0048*/ 	.word	0xffffffff


	//   ....[4]....
        /*004c*/ 	.word	0xffffffff


	//   ....[5]....
        /*0050*/ 	.word	0xffffffff


	//   ....[6]....
        /*0054*/ 	.word	0xffffffff


	//   ....[7]....
        /*0058*/ 	.word	0xffffffff


	//----- nvinfo : EIATTR_COOP_GROUP_INSTR_OFFSETS
	.align		4
.L_498:
        /*005c*/ 	.byte	0x04, 0x28
        /*005e*/ 	.short	(.L_500 - .L_499)


	//   ....[0]....
.L_499:
        /*0060*/ 	.word	0x00001fc0


	//   ....[1]....
        /*0064*/ 	.word	0x00001fe0


	//   ....[2]....
        /*0068*/ 	.word	0x00002000


	//   ....[3]....
        /*006c*/ 	.word	0x00002020


	//   ....[4]....
        /*0070*/ 	.word	0x00002290


	//   ....[5]....
        /*0074*/ 	.word	0x000022f0


	//   ....[6]....
        /*0078*/ 	.word	0x000023b0


	//   ....[7]....
        /*007c*/ 	.word	0x00002490


	//----- nvinfo : EIATTR_EXIT_INSTR_OFFSETS
	.align		4
.L_500:
        /*0080*/ 	.byte	0x04, 0x1c
        /*0082*/ 	.short	(.L_502 - .L_501)


	//   ....[0]....
.L_501:
        /*0084*/ 	.word	0x00004cd0


	//   ....[1]....
        /*0088*/ 	.word	0x000051f0


	//   ....[2]....
        /*008c*/ 	.word	0x00005250


	//----- nvinfo : EIATTR_CRS_STACK_SIZE
	.align		4
.L_502:
        /*0090*/ 	.byte	0x04, 0x1e
        /*0092*/ 	.short	(.L_504 - .L_503)
.L_503:
        /*0094*/ 	.word	0x00000000
.L_504:


//--------------------- .nv.info._ZN5flash32flash_fwd_splitkv_combine_kernelI23Flash_fwd_kernel_traitsILi192ELi64ELi64ELi4ELb0ELb0EN7cutlass10bfloat16_tE19Flash_kernel_traitsILi192ELi64ELi64ELi4ES3_EELi8ELi6ELb0EEEvNS_16Flash_fwd_paramsE --------------------------
	.section	.nv.info._ZN5flash32flash_fwd_splitkv_combine_kernelI23Flash_fwd_kernel_traitsILi192ELi64ELi64ELi4ELb0ELb0EN7cutlass10bfloat16_tE19Flash_kernel_traitsILi192ELi64ELi64ELi4ES3_EELi8ELi6ELb0EEEvNS_16Flash_fwd_paramsE,"",@"SHT_CUDA_INFO"
	.sectionflags	@""
	.align	4


	//----- nvinfo : EIATTR_CUDA_API_VERSION
	.align		4
        /*0000*/ 	.byte	0x04, 0x37
        /*0002*/ 	.short	(.L_506 - .L_505)
.L_505:
        /*0004*/ 	.word	0x00000082


	//----- nvinfo : EIATTR_SW2861232_WAR
	.align		4
.L_506:
        /*0008*/ 	.byte	0x01, 0x35
	.zero		2


	//----- nvinfo : EIATTR_PARAM_CBANK
	.align		4
        /*000c*/ 	.byte	0x04, 0x0a
        /*000e*/ 	.short	(.L_508 - .L_507)
	.align		4
.L_507:
        /*0010*/ 	.word	index@(.nv.constant0._ZN5flash32flash_fwd_splitkv_combine_kernelI23Flash_fwd_kernel_traitsILi192ELi64ELi64ELi4ELb0ELb0EN7cutlass10bfloat16_tE19Flash_kernel_traitsILi192ELi64ELi64ELi4ES3_EELi8ELi6ELb0EEEvNS_16Flash_fwd_paramsE)
        /*0014*/ 	.short	0x0160
        /*0016*/ 	.short	0x01d0


	//----- nvinfo : EIATTR_CBANK_PARAM_SIZE
	.align		4
.L_508:
        /*0018*/ 	.byte	0x03, 0x19
        /*001a*/ 	.short	0x01d0


	//----- nvinfo : EIATTR_KPARAM_INFO
	.align		4
        /*001c*/ 	.byte	0x04, 0x17
        /*001e*/ 	.short	(.L_510 - .L_509)
.L_509:
        /*0020*/ 	.word	0x00000000
        /*0024*/ 	.short	0x0000
        /*0026*/ 	.short	0x0000
        /*0028*/ 	.byte	0x00, 0xf0, 0x41, 0x07


	//----- nvinfo : EIATTR_MAXREG_COUNT
	.align		4
.L_510:
        /*002c*/ 	.byte	0x03, 0x1b
        /*002e*/ 	.short	0x00ff


	//----- nvinfo : EIATTR_NUM_BARRIERS
	.align		4
        /*0030*/ 	.byte	0x02, 0x4c
        /*0032*/ 	.byte	0x01
	.zero		1


	//----- nvinfo : EIATTR_MERCURY_ISA_VERSION
	.align		4
        /*0034*/ 	.byte	0x03, 0x5f
        /*0036*/ 	.short	0x0000


	//----- nvinfo : EIATTR_COOP_GROUP_MASK_REGIDS
	.align		4
        /*0038*/ 	.byte	0x04, 0x29
        /*003a*/ 	.short	(.L_512 - .L_511)


	//   ....[0]....
.L_511:
        /*003c*/ 	.word	0xffffffff


	//   ....[1]....
        /*0040*/ 	.word	0xffffffff


	//   ....[2]....
        /*0044*/ 	.word	0xffffffff


	//   ....[3]....
        /*0048*/ 	.word	0xffffffff


	//   ....[4]....
        /*004c*/ 	.word	0xffffffff


	//   ....[5]....
        /*0050*/ 	.word	0xffffffff


	//   ....[6]....
        /*0054*/ 	.word	0xffffffff


	//   ....[7]....
        /*0058*/ 	.word	0xffffffff


	//----- nvinfo : EIATTR_COOP_GROUP_INSTR_OFFSETS
	.align		4
.L_512:
        /*005c*/ 	.byte	0x04, 0x28
        /*005e*/ 	.short	(.L_514 - .L_513)


	//   ....[0]....
.L_513:
        /*0060*/ 	.word	0x00001aa0


	//   ....[1]....
        /*0064*/ 	.word	0x00001ac0


	//   ....[2]....
        /*0068*/ 	.word	0x00001ae0


	//   ....[3]....
        /*006c*/ 	.word	0x00001b00


	//   ....[4]....
        /*0070*/ 	.word	0x00001c60


	//   ....[5]....
        /*0074*/ 	.word	0x00001cd0


	//   ....[6]....
        /*0078*/ 	.word	0x00001dc0


	//   ....[7]....
        /*007c*/ 	.word	0x00001e90


	//----- nvinfo : EIATTR_EXIT_INSTR_OFFSETS
	.align		4
.L_514:
        /*0080*/ 	.byte	0x04, 0x1c
        /*0082*/ 	.short	(.L_516 - .L_515)


	//   ....[0]....
.L_515:
        /*0084*/ 	.word	0x00004470


	//   ....[1]....
        /*0088*/ 	.word	0x00004990


	//   ....[2]....
        /*008c*/ 	.word	0x000049f0


	//----- nvinfo : EIATTR_CRS_STACK_SIZE
	.align		4
.L_516:
        /*0090*/ 	.byte	0x04, 0x1e
        /*0092*/ 	.short	(.L_518 - .L_517)
.L_517:
        /*0094*/ 	.word	0x00000000
.L_518:


//--------------------- .nv.info._ZN5flash32flash_fwd_splitkv_combine_kernelI23Flash_fwd_kernel_traitsILi192ELi64ELi64ELi4ELb0ELb0EN7cutlass10bfloat16_tE19Flash_kernel_traitsILi192ELi64ELi64ELi4ES3_EELi8ELi5ELb0EEEvNS_16Flash_fwd_paramsE --------------------------
	.section	.nv.info._ZN5flash32flash_fwd_splitkv_combine_kernelI23Flash_fwd_kernel_traitsILi192ELi64ELi64ELi4ELb0ELb0EN7cutlass10bfloat16_tE19Flash_kernel_traitsILi192ELi64ELi64ELi4ES3_EELi8ELi5ELb0EEEvNS_16Flash_fwd_paramsE,"",@"SHT_CUDA_INFO"
	.sectionflags	@""
	.align	4


	//----- nvinfo : EIATTR_CUDA_API_VERSION
	.align		4
        /*0000*/ 	.byte	0x04, 0x37
        /*0002*/ 	.short	(.L_520 - .L_519)
.L_519:
        /*0004*/ 	.word	0x00000082


	//----- nvinfo : EIATTR_SW2861232_WAR
	.align		4
.L_520:
        /*0008*/ 	.byte	0x01, 0x35
	.zero		2


	//----- nvinfo : EIATTR_PARAM_CBANK
	.align		4
        /*000c*/ 	.byte	0x04, 0x0a
        /*000e*/ 	.short	(.L_522 - .L_521)
	.align		4
.L_521:
        /*0010*/ 	.word	index@(.nv.constant0._ZN5flash32flash_fwd_splitkv_combine_kernelI23Flash_fwd_kernel_traitsILi192ELi64ELi64ELi4ELb0ELb0EN7cutlass10bfloat16_tE19Flash_kernel_traitsILi192ELi64ELi64ELi4ES3_EELi8ELi5ELb0EEEvNS_16Flash_fwd_paramsE)
        /*0014*/ 	.short	0x0160
        /*0016*/ 	.short	0x01d0


	//----- nvinfo : EIATTR_CBANK_PARAM_SIZE
	.align		4
.L_522:
        /*0018*/ 	.byte	0x03, 0x19
        /*001a*/ 	.short	0x01d0


	//----- nvinfo : EIATTR_KPARAM_INFO
	.align		4
        /*001c*/ 	.byte	0x04, 0x17
        /*001e*/ 	.short	(.L_524 - .L_523)
.L_523:
        /*0020*/ 	.word	0x00000000
        /*0024*/ 	.short	0x0000
        /*0026*/ 	.short	0x0000
        /*0028*/ 	.byte	0x00, 0xf0, 0x41, 0x07


	//----- nvinfo : EIATTR_MAXREG_COUNT
	.align		4
.L_524:
        /*002c*/ 	.byte	0x03, 0x1b
        /*002e*/ 	.short	0x00ff


	//----- nvinfo : EIATTR_NUM_BARRIERS
	.align		4
        /*0030*/ 	.byte	0x02, 0x4c
        /*0032*/ 	.byte	0x01
	.zero		1


	//----- nvinfo : EIATTR_MERCURY_ISA_VERSION
	.align		4
        /*0034*/ 	.byte	0x03, 0x5f
        /*0036*/ 	.short	0x0000


	//----- nvinfo : EIATTR_COOP_GROUP_MASK_REGIDS
	.align		4
        /*0038*/ 	.byte	0x04, 0x29
        /*003a*/ 	.short	(.L_526 - .L_525)


	//   ....[0]....
.L_525:
        /*003c*/ 	.word	0xffffffff


	//   ....[1]....
        /*0040*/ 	.word	0xffffffff


	//   ....[2]....
        /*0044*/ 	.word	0xffffffff


	//   ....[3]....
        /*0048*/ 	.word	0xffffffff


	//   ....[4]....
        /*004c*/ 	.word	0xffffffff


	//   ....[5]....
        /*0050*/ 	.word	0xffffffff


	//   ....[6]....
        /*0054*/ 	.word	0xffffffff


	//   ....[7]....
        /*0058*/ 	.word	0xffffffff


	//----- nvinfo : EIATTR_COOP_GROUP_INSTR_OFFSETS
	.align		4
.L_526:
        /*005c*/ 	.byte	0x04, 0x28
        /*005e*/ 	.short	(.L_528 - .L_527)


	//   ....[0]....
.L_527:
        /*0060*/ 	.word	0x00001720


	//   ....[1]....
        /*0064*/ 	.word	0x00001740


	//   ....[2]....
        /*0068*/ 	.word	0x00001770


	//   ....[3]....
        /*006c*/ 	.word	0x000017f0


	//   ....[4]....
        /*0070*/ 	.word	0x00001980


	//   ....[5]....
        /*0074*/ 	.word	0x00001a30


	//   ....[6]....
        /*0078*/ 	.word	0x00001b10


	//   ....[7]....
        /*007c*/ 	.word	0x00001c30


	//----- nvinfo : EIATTR_EXIT_INSTR_OFFSETS
	.align		4
.L_528:
        /*0080*/ 	.byte	0x04, 0x1c
        /*0082*/ 	.short	(.L_530 - .L_529)


	//   ....[0]....
.L_529:
        /*0084*/ 	.word	0x00004120


	//   ....[1]....
        /*0088*/ 	.word	0x00004640


	//   ....[2]....
        /*008c*/ 	.word	0x000046a0


	//----- nvinfo : EIATTR_CRS_STACK_SIZE
	.align		4
.L_530:
        /*0090*/ 	.byte	0x04, 0x1e
        /*0092*/ 	.short	(.L_532 - .L_531)
.L_531:
        /*0094*/ 	.word	0x00000000
.L_532:


//--------------------- .nv.info._ZN5flash32flash_fwd_splitkv_combine_kernelI23Flash_fwd_kernel_traitsILi192ELi64ELi64ELi4ELb0ELb0EN7cutlass10bfloat16_tE19Flash_kernel_traitsILi192ELi64ELi64ELi4ES3_EELi8ELi4ELb0EEEvNS_16Flash_fwd_paramsE --------------------------
	.section	.nv.info._ZN5flash32flash_fwd_splitkv_combine_kernelI23Flash_fwd_kernel_traitsILi192ELi64ELi64ELi4ELb0ELb0EN7cutlass10bfloat16_tE19Flash_kernel_traitsILi192ELi64ELi64ELi4ES3_EELi8ELi4ELb0EEEvNS_16Flash_fwd_paramsE,"",@"SHT_CUDA_INFO"
	.sectionflags	@""
	.align	4


	//----- nvinfo : EIATTR_CUDA_API_VERSION
	.align		4
        /*0000*/ 	.byte	0x04, 0x37
        /*0002*/ 	.short	(.L_534 - .L_533)
.L_533:
        /*0004*/ 	.word	0x00000082


	//----- nvinfo : EIATTR_SW2861232_WAR
	.align		4
.L_534:
        /*0008*/ 	.byte	0x01, 0x35
	.zero		2


	//----- nvinfo : EIATTR_PARAM_CBANK
	.align		4
        /*000c*/ 	.byte	0x04, 0x0a
        /*000e*/ 	.short	(.L_536 - .L_535)
	.align		4
.L_535:
        /*0010*/ 	.word	index@(.nv.constant0._ZN5flash32flash_fwd_splitkv_combine_kernelI23Flash_fwd_kernel_traitsILi192ELi64ELi64ELi4ELb0ELb0EN7cutlass10bfloat16_tE19Flash_kernel_traitsILi192ELi64ELi64ELi4ES3_EELi8ELi4ELb0EEEvNS_16Flash_fwd_paramsE)
        /*0014*/ 	.short	0x0160
        /*0016*/ 	.short	0x01d0


	//----- nvinfo : EIATTR_CBANK_PARAM_SIZE
	.align		4
.L_536:
        /*0018*/ 	.byte	0x03, 0x19
        /*001a*/ 	.short	0x01d0


	//----- nvinfo : EIATTR_KPARAM_INFO
	.align		4
        /*001c*/ 	.byte	0x04, 0x17
        /*001e*/ 	.short	(.L_538 - .L_537)
.L_537:
        /*0020*/ 	.word	0x00000000
        /*0024*/ 	.short	0x0000
        /*0026*/ 	.short	0x0000
        /*0028*/ 	.byte	0x00, 0xf0, 0x41, 0x07


	//----- nvinfo : EIATTR_MAXREG_COUNT
	.align		4
.L_538:
        /*002c*/ 	.byte	0x03, 0x1b
        /*002e*/ 	.short	0x00ff


	//----- nvinfo : EIATTR_NUM_BARRIERS
	.align		4
        /*0030*/ 	.byte	0x02, 0x4c
        /*0032*/ 	.byte	0x01
	.zero		1


	//----- nvinfo : EIATTR_MERCURY_ISA_VERSION
	.align		4
        /*0034*/ 	.byte	0x03, 0x5f
        /*0036*/ 	.short	0x0000


	//----- nvinfo : EIATTR_COOP_GROUP_MASK_REGIDS
	.align		4
        /*0038*/ 	.byte	0x04, 0x29
        /*003a*/ 	.short	(.L_540 - .L_539)


	//   ....[0]....
.L_539:
        /*003c*/ 	.word	0xffffffff


	//   ....[1]....
        /*0040*/ 	.word	0xffffffff


	//   ....[2]....
        /*0044*/ 	.word	0xffffffff


	//   ....[3]....
        /*0048*/ 	.word	0xffffffff


	//   ....[4]....
        /*004c*/ 	.word	0xffffffff


	//   ....[5]....
        /*0050*/ 	.word	0xffffffff


	//   ....[6]....
        /*0054*/ 	.word	0xffffffff


	//   ....[7]....
        /*0058*/ 	.word	0xffffffff


	//----- nvinfo : EIATTR_COOP_GROUP_INSTR_OFFSETS
	.align		4
.L_540:
        /*005c*/ 	.byte	0x04, 0x28
        /*005e*/ 	.short	(.L_542 - .L_541)


	//   ....[0]....
.L_541:
        /*0060*/ 	.word	0x00001c20


	//   ....[1]....
        /*0064*/ 	.word	0x00001c40


	//   ....[2]....
        /*0068*/ 	.word	0x00001c60


	//   ....[3]....
        /*006c*/ 	.word	0x00001c80


	//   ....[4]....
        /*0070*/ 	.word	0x00001cf0


	//   ....[5]....
        /*0074*/ 	.word	0x00001d20


	//   ....[6]....
        /*0078*/ 	.word	0x00001d40


	//   ....[7]....
        /*007c*/ 	.word	0x00001d60


	//----- nvinfo : EIATTR_EXIT_INSTR_OFFSETS
	.align		4
.L_542:
        /*0080*/ 	.byte	0x04, 0x1c
        /*0082*/ 	.short	(.L_544 - .L_543)


	//   ....[0]....
.L_543:
        /*0084*/ 	.word	0x00004070


	//   ....[1]....
        /*0088*/ 	.word	0x00004590


	//   ....[2]....
        /*008c*/ 	.word	0x000045f0


	//----- nvinfo : EIATTR_CRS_STACK_SIZE
	.align		4
.L_544:
        /*0090*/ 	.byte	0x04, 0x1e
        /*0092*/ 	.short	(.L_546 - .L_545)
.L_545:
        /*0094*/ 	.word	0x00000000
.L_546:


//--------------------- .nv.info._ZN5flash32flash_fwd_splitkv_combine_kernelI23Flash_fwd_kernel_traitsILi192ELi64ELi64ELi4ELb0ELb0EN7cutlass10bfloat16_tE19Flash_kernel_traitsILi192ELi64ELi64ELi4ES3_EELi8ELi3ELb0EEEvNS_16Flash_fwd_paramsE --------------------------
	.section	.nv.info._ZN5flash32flash_fwd_splitkv_combine_kernelI23Flash_fwd_kernel_traitsILi192ELi64ELi64ELi4ELb0ELb0EN7cutlass10bfloat16_tE19Flash_kernel_traitsILi192ELi64ELi64ELi4ES3_EELi8ELi3ELb0EEEvNS_16Flash_fwd_paramsE,"",@"SHT_CUDA_INFO"
	.sectionflags	@""
	.align	4


	//----- nvinfo : EIATTR_CUDA_API_VERSION
	.align		4
        /*0000*/ 	.byte	0x04, 0x37
        /*0002*/ 	.short	(.L_548 - .L_547)
.L_547:
        /*0004*/ 	.word	0x00000082


	//----- nvinfo : EIATTR_SW2861232_WAR
	.align		4
.L_548:
        /*0008*/ 	.byte	0x01, 0x35
	.zero		2


	//----- nvinfo : EIATTR_PARAM_CBANK
	.align		4
        /*000c*/ 	.byte	0x04, 0x0a
        /*000e*/ 	.short	(.L_550 - .L_549)
	.align		4
.L_549:
        /*0010*/ 	.word	index@(.nv.constant0._ZN5flash32flash_fwd_splitkv_combine_kernelI23Flash_fwd_kernel_traitsILi192ELi64ELi64ELi4ELb0ELb0EN7cutlass10bfloat16_tE19Flash_kernel_traitsILi192ELi64ELi64ELi4ES3_EELi8ELi3ELb0EEEvNS_16Flash_fwd_paramsE)
        /*0014*/ 	.short	0x0160
        /*0016*/ 	.short	0x01d0


	//----- nvinfo : EIATTR_CBANK_PARAM_SIZE
	.align		4
.L_550:
        /*0018*/ 	.byte	0x03, 0x19
        /*001a*/ 	.short	0x01d0


	//----- nvinfo : EIATTR_KPARAM_INFO
	.align		4
        /*001c*/ 	.byte	0x04, 0x17
        /*001e*/ 	.short	(.L_552 - .L_551)
.L_551:
        /*0020*/ 	.word	0x00000000
        /*0024*/ 	.short	0x0000
        /*0026*/ 	.short	0x0000
        /*0028*/ 	.byte	0x00, 0xf0, 0x41, 0x07


	//----- nvinfo : EIATTR_MAXREG_COUNT
	.align		4
.L_552:
        /*002c*/ 	.byte	0x03, 0x1b
        /*002e*/ 	.short	0x00ff


	//----- nvinfo : EIATTR_NUM_BARRIERS
	.align		4
        /*0030*/ 	.byte	0x02, 0x4c
        /*0032*/ 	.byte	0x01
	.zero		1


	//----- nvinfo : EIATTR_MERCURY_ISA_VERSION
	.align		4
        /*0034*/ 	.byte	0x03, 0x5f
        /*0036*/ 	.short	0x0000


	//----- nvinfo : EIATTR_COOP_GROUP_MASK_REGIDS
	.align		4
        /*0038*/ 	.byte	0x04, 0x29
        /*003a*/ 	.short	(.L_554 - .L_553)


	//   ....[0]....
.L_553:
        /*003c*/ 	.word	0xffffffff


	//   ....[1]....
        /*0040*/ 	.word	0xffffffff


	//   ....[2]....
        /*0044*/ 	.word	0xffffffff


	//   ....[3]....
        /*0048*/ 	.word	0xffffffff


	//   ....[4]....
        /*004c*/ 	.word	0xffffffff


	//   ....[5]....
        /*0050*/ 	.word	0xffffffff


	//----- nvinfo : EIATTR_COOP_GROUP_INSTR_OFFSETS
	.align		4
.L_554:
        /*0054*/ 	.byte	0x04, 0x28
        /*0056*/ 	.short	(.L_556 - .L_555)


	//   ....[0]....
.L_555:
        /*0058*/ 	.word	0x00001c00


	//   ....[1]....
        /*005c*/ 	.word	0x00001c20


	//   ....[2]....
        /*0060*/ 	.word	0x00001c50


	//   ....[3]....
        /*0064*/ 	.word	0x00001cc0


	//   ....[4]....
        /*0068*/ 	.word	0x00001ce0


	//   ....[5]....
        /*006c*/ 	.word	0x00001d00


	//----- nvinfo : EIATTR_EXIT_INSTR_OFFSETS
	.align		4
.L_556:
        /*0070*/ 	.byte	0x04, 0x1c
        /*0072*/ 	.short	(.L_558 - .L_557)


	//   ....[0]....
.L_557:
        /*0074*/ 	.word	0x00004030


	//   ....[1]....
        /*0078*/ 	.word	0x00004550


	//   ....[2]....
        /*007c*/ 	.word	0x000045b0


	//----- nvinfo : EIATTR_CRS_STACK_SIZE
	.align		4
.L_558:
        /*0080*/ 	.byte	0x04, 0x1e
        /*0082*/ 	.short	(.L_560 - .L_559)
.L_559:
        /*0084*/ 	.word	0x00000000
.L_560:


//--------------------- .nv.info._ZN5flash32flash_fwd_splitkv_combine_kernelI23Flash_fwd_kernel_traitsILi192ELi64ELi64ELi4ELb0ELb0EN7cutlass10bfloat16_tE19Flash_kernel_traitsILi192ELi64ELi64ELi4ES3_EELi8ELi2ELb0EEEvNS_16Flash_fwd_paramsE --------------------------
	.section	.nv.info._ZN5flash32flash_fwd_splitkv_combine_kernelI23Flash_fwd_kernel_traitsILi192ELi64ELi64ELi4ELb0ELb0EN7cutlass10bfloat16_tE19Flash_kernel_traitsILi192ELi64ELi64ELi4ES3_EELi8ELi2ELb0EEEvNS_16Flash_fwd_paramsE,"",@"SHT_CUDA_INFO"
	.sectionflags	@""
	.align	4


	//----- nvinfo : EIATTR_CUDA_API_VERSION
	.align		4
        /*0000*/ 	.byte	0x04, 0x37
        /*0002*/ 	.short	(.L_562 - .L_561)
.L_561:
        /*0004*/ 	.word	0x00000082


	//----- nvinfo : EIATTR_SW2861232_WAR
	.align		4
.L_562:
        /*0008*/ 	.byte	0x01, 0x35
	.zero		2


	//----- nvinfo : EIATTR_PARAM_CBANK
	.align		4
        /*000c*/ 	.byte	0x04, 0x0a
        /*000e*/ 	.short	(.L_564 - .L_563)
	.align		4
.L_563:
        /*0010*/ 	.word	index@(.nv.constant0._ZN5flash32flash_fwd_splitkv_combine_kernelI23Flash_fwd_kernel_traitsILi192ELi64ELi64ELi4ELb0ELb0EN7cutlass10bfloat16_tE19Flash_kernel_traitsILi192ELi64ELi64ELi4ES3_EELi8ELi2ELb0EEEvNS_16Flash_fwd_paramsE)
        /*0014*/ 	.short	0x0160
        /*0016*/ 	.short	0x01d0


	//----- nvinfo : EIATTR_CBANK_PARAM_SIZE
	.align		4
.L_564:
        /*0018*/ 	.byte	0x03, 0x19
        /*001a*/ 	.short	0x01d0


	//----- nvinfo : EIATTR_KPARAM_INFO
	.align		4
        /*001c*/ 	.byte	0x04, 0x17
        /*001e*/ 	.short	(.L_566 - .L_565)
.L_565:
        /*0020*/ 	.word	0x00000000
        /*0024*/ 	.short	0x0000
        /*0026*/ 	.short	0x0000
        /*0028*/ 	.byte	0x00, 0xf0, 0x41, 0x07


	//----- nvinfo : EIATTR_MAXREG_COUNT
	.align		4
.L_566:
        /*002c*/ 	.byte	0x03, 0x1b
        /*002e*/ 	.short	0x00ff


	//----- nvinfo : EIATTR_NUM_BARRIERS
	.align		4
        /*0030*/ 	.byte	0x02, 0x4c
        /*0032*/ 	.byte	0x01
	.zero		1


	//----- nvinfo : EIATTR_MERCURY_ISA_VERSION
	.align		4
        /*0034*/ 	.byte	0x03, 0x5f
        /*0036*/ 	.short	0x0000


	//----- nvinfo : EIATTR_COOP_GROUP_MASK_REGIDS
	.align		4
        /*0038*/ 	.byte	0x04, 0x29
        /*003a*/ 	.short	(.L_568 - .L_567)


	//   ....[0]....
.L_567:
        /*003c*/ 	.word	0xffffffff


	//   ....[1]....
        /*0040*/ 	.word	0xffffffff


	//   ....[2]....
        /*0044*/ 	.word	0xffffffff


	//   ....[3]....
        /*0048*/ 	.word	0xffffffff


	//----- nvinfo : EIATTR_COOP_GROUP_INSTR_OFFSETS
	.align		4
.L_568:
        /*004c*/ 	.byte	0x04, 0x28
        /*004e*/ 	.short	(.L_570 - .L_569)


	//   ....[0]....
.L_569:
        /*0050*/ 	.word	0x00001c20


	//   ....[1]....
        /*0054*/ 	.word	0x00001c40


	//   ....[2]....
        /*0058*/ 	.word	0x00001cb0


	//   ....[3]....
        /*005c*/ 	.word	0x00001cd0


	//----- nvinfo : EIATTR_EXIT_INSTR_OFFSETS
	.align		4
.L_570:
        /*0060*/ 	.byte	0x04, 0x1c
        /*0062*/ 	.short	(.L_572 - .L_571)


	//   ....[0]....
.L_571:
        /*0064*/ 	.word	0x00004000


	//   ....[1]....
        /*0068*/ 	.word	0x00004520


	//   ....[2]....
        /*006c*/ 	.word	0x00004580


	//----- nvinfo : EIATTR_CRS_STACK_SIZE
	.align		4
.L_572:
        /*0070*/ 	.byte	0x04, 0x1e
        /*0072*/ 	.short	(.L_574 - .L_573)
.L_573:
        /*0074*/ 	.word	0x00000000
.L_574:


//--------------------- .nv.info._ZN5flash32flash_fwd_splitkv_combine_kernelI23Flash_fwd_kernel_traitsILi192ELi64ELi64ELi4ELb0ELb0EN7cutlass10bfloat16_tE19Flash_kernel_traitsILi192ELi64ELi64ELi4ES3_EELi8ELi1ELb0EEEvNS_16Flash_fwd_paramsE --------------------------
	.section	.nv.info._ZN5flash32flash_fwd_splitkv_combine_kernelI23Flash_fwd_kernel_traitsILi192ELi64ELi64ELi4ELb0ELb0EN7cutlass10bfloat16_tE19Flash_kernel_traitsILi192ELi64ELi64ELi4ES3_EELi8ELi1ELb0EEEvNS_16Flash_fwd_paramsE,"",@"SHT_CUDA_INFO"
	.sectionflags	@""
	.align	4


	//----- nvinfo : EIATTR_CUDA_API_VERSION
	.align		4
        /*0000*/ 	.byte	0x04, 0x37
        /*0002*/ 	.short	(.L_576 - .L_575)
.L_575:
        /*0004*/ 	.word	0x00000082


	//----- nvinfo : EIATTR_SW2861232_WAR
	.align		4
.L_576:
        /*0008*/ 	.byte	0x01, 0x35
	.zero		2


	//----- nvinfo : EIATTR_PARAM_CBANK
	.align		4
        /*000c*/ 	.byte	0x04, 0x0a
        /*000e*/ 	.short	(.L_578 - .L_577)
	.align		4
.L_577:
        /*0010*/ 	.word	index@(.nv.constant0._ZN5flash32flash_fwd_splitkv_combine_kernelI23Flash_fwd_kernel_traitsILi192ELi64ELi64ELi4ELb0ELb0EN7cutlass10bfloat16_tE19Flash_kernel_traitsILi192ELi64ELi64ELi4ES3_EELi8ELi1ELb0EEEvNS_16Flash_fwd_paramsE)
        /*0014*/ 	.short	0x0160
        /*0016*/ 	.short	0x01d0


	//----- nvinfo : EIATTR_CBANK_PARAM_SIZE
	.align		4
.L_578:
        /*0018*/ 	.byte	0x03, 0x19
        /*001a*/ 	.short	0x01d0


	//----- nvinfo : EIATTR_KPARAM_INFO
	.align		4
        /*001c*/ 	.byte	0x04, 0x17
        /*001e*/ 	.short	(.L_580 - .L_579)
.L_579:
        /*0020*/ 	.word	0x00000000
        /*0024*/ 	.short	0x0000
        /*0026*/ 	.short	0x0000
        /*0028*/ 	.byte	0x00, 0xf0, 0x41, 0x07


	//----- nvinfo : EIATTR_MAXREG_COUNT
	.align		4
.L_580:
        /*002c*/ 	.byte	0x03, 0x1b
        /*002e*/ 	.short	0x00ff


	//----- nvinfo : EIATTR_NUM_BARRIERS
	.align		4
        /*0030*/ 	.byte	0x02, 0x4c
        /*0032*/ 	.byte	0x01
	.zero		1


	//----- nvinfo : EIATTR_MERCURY_ISA_VERSION
	.align		4
        /*0034*/ 	.byte	0x03, 0x5f
        /*0036*/ 	.short	0x0000


	//----- nvinfo : EIATTR_COOP_GROUP_MASK_REGIDS
	.align		4
        /*0038*/ 	.byte	0x04, 0x29
        /*003a*/ 	.short	(.L_582 - .L_581)


	//   ....[0]....
.L_581:
        /*003c*/ 	.word	0xffffffff


	//   ....[1]....
        /*0040*/ 	.word	0xffffffff


	//----- nvinfo : EIATTR_COOP_GROUP_INSTR_OFFSETS
	.align		4
.L_582:
        /*0044*/ 	.byte	0x04, 0x28
        /*0046*/ 	.short	(.L_584 - .L_583)


	//   ....[0]....
.L_583:
        /*0048*/ 	.word	0x00001c60


	//   ....[1]....
        /*004c*/ 	.word	0x00001cd0


	//----- nvinfo : EIATTR_EXIT_INSTR_OFFSETS
	.align		4
.L_584:
        /*0050*/ 	.byte	0x04, 0x1c
        /*0052*/ 	.short	(.L_586 - .L_585)


	//   ....[0]....
.L_585:
        /*0054*/ 	.word	0x00004020


	//   ....[1]....
        /*0058*/ 	.word	0x00004540


	//   ....[2]....
        /*005c*/ 	.word	0x000045a0


	//----- nvinfo : EIATTR_CRS_STACK_SIZE
	.align		4
.L_586:
        /*0060*/ 	.byte	0x04, 0x1e
        /*0062*/ 	.short	(.L_588 - .L_587)
.L_587:
        /*0064*/ 	.word	0x00000000
.L_588:


//--------------------- .nv.info._ZN5flash32flash_fwd_splitkv_combine_kernelI23Flash_fwd_kernel_traitsILi192ELi64ELi64ELi4ELb0ELb0EN7cutlass10bfloat16_tE19Flash_kernel_traitsILi192ELi64ELi64ELi4ES3_EELi8ELi7ELb1EEEvNS_16Flash_fwd_paramsE --------------------------
	.section	.nv.info._ZN5flash32flash_fwd_splitkv_combine_kernelI23Flash_fwd_kernel_traitsILi192ELi64ELi64ELi4ELb0ELb0EN7cutlass10bfloat16_tE19Flash_kernel_traitsILi192ELi64ELi64ELi4ES3_EELi8ELi7ELb1EEEvNS_16Flash_fwd_paramsE,"",@"SHT_CUDA_INFO"
	.sectionflags	@""
	.align	4


	//----- nvinfo : EIATTR_CUDA_API_VERSION
	.align		4
        /*0000*/ 	.byte	0x04, 0x37
        /*0002*/ 	.short	(.L_590 - .L_589)
.L_589:
        /*0004*/ 	.word	0x00000082


	//----- nvinfo : EIATTR_SW2861232_WAR
	.align		4
.L_590:
        /*0008*/ 	.byte	0x01, 0x35
	.zero		2


	//----- nvinfo : EIATTR_PARAM_CBANK
	.align		4
        /*000c*/ 	.byte	0x04, 0x0a
        /*000e*/ 	.short	(.L_592 - .L_591)
	.align		4
.L_591:
        /*0010*/ 	.word	index@(.nv.constant0._ZN5flash32flash_fwd_splitkv_combine_kernelI23Flash_fwd_kernel_traitsILi192ELi64ELi64ELi4ELb0ELb0EN7cutlass10bfloat16_tE19Flash_kernel_traitsILi192ELi64ELi64ELi4ES3_EELi8ELi7ELb1EEEvNS_16Flash_fwd_paramsE)
        /*0014*/ 	.short	0x0160
        /*0016*/ 	.short	0x01d0


	//----- nvinfo : EIATTR_CBANK_PARAM_SIZE
	.align		4
.L_592:
        /*0018*/ 	.byte	0x03, 0x19
        /*001a*/ 	.short	0x01d0


	//----- nvinfo : EIATTR_KPARAM_INFO
	.align		4
        /*001c*/ 	.byte	0x04, 0x17
        /*001e*/ 	.short	(.L_594 - .L_593)
.L_593:
        /*0020*/ 	.word	0x00000000
        /*0024*/ 	.short	0x0000
        /*0026*/ 	.short	0x0000
        /*0028*/ 	.byte	0x00, 0xf0, 0x41, 0x07


	//----- nvinfo : EIATTR_MAXREG_COUNT
	.align		4
.L_594:
        /*002c*/ 	.byte	0x03, 0x1b
        /*002e*/ 	.short	0x00ff


	//----- nvinfo : EIATTR_NUM_BARRIERS
	.align		4
        /*0030*/ 	.byte	0x02, 0x4c
        /*0032*/ 	.byte	0x01
	.zero		1


	//----- nvinfo : EIATTR_MERCURY_ISA_VERSION
	.align		4
        /*0034*/ 	.byte	0x03, 0x5f
        /*0036*/ 	.short	0x0000


	//----- nvinfo : EIATTR_COOP_GROUP_MASK_REGIDS
	.align		4
        /*0038*/ 	.byte	0x04, 0x29
        /*003a*/ 	.short	(.L_596 - .L_595)


	//   ....[0]....
.L_595:
        /*003c*/ 	.word	0xffffffff


	//   ....[1]....
        /*0040*/ 	.word	0xffffffff


	//   ....[2]....
        /*0044*/ 	.word	0xffffffff


	//   ....[3]....
        /*0048*/ 	.word	0xffffffff


	//   ....[4]....
        /*004c*/ 	.word	0xffffffff


	//   ....[5]....
        /*0050*/ 	.word	0xffffffff


	//   ....[6]....
        /*0054*/ 	.word	0xffffffff


	//   ....[7]....
        /*0058*/ 	.word	0xffffffff


	//----- nvinfo : EIATTR_COOP_GROUP_INSTR_OFFSETS
	.align		4
.L_596:
        /*005c*/ 	.byte	0x04, 0x28
        /*005e*/ 	.short	(.L_598 - .L_597)


	//   ....[0]....
.L_597:
        /*0060*/ 	.word	0x00001fc0


	//   ....[1]....
        /*0064*/ 	.word	0x00001fe0


	//   ....[2]....
        /*0068*/ 	.word	0x00002000


	//   ....[3]....
        /*006c*/ 	.word	0x00002020


	//   ....[4]....
        /*0070*/ 	.word	0x00002290


	//   ....[5]....
        /*0074*/ 	.word	0x000022f0


	//   ....[6]....
        /*0078*/ 	.word	0x000023b0


	//   ....[7]....
        /*007c*/ 	.word	0x00002490


	//----- nvinfo : EIATTR_EXIT_INSTR_OFFSETS
	.align		4
.L_598:
        /*0080*/ 	.byte	0x04, 0x1c
        /*0082*/ 	.short	(.L_600 - .L_599)


	//   ....[0]....
.L_599:
        /*0084*/ 	.word	0x000053a0


	//   ....[1]....
        /*0088*/ 	.word	0x00005900


	//----- nvinfo : EIATTR_CRS_STACK_SIZE
	.align		4
.L_600:
        /*008c*/ 	.byte	0x04, 0x1e
        /*008e*/ 	.short	(.L_602 - .L_601)
.L_601:
        /*0090*/ 	.word	0x00000000
.L_602:


//--------------------- .nv.info._ZN5flash32flash_fwd_splitkv_combine_kernelI23Flash_fwd_kernel_traitsILi192ELi64ELi64ELi4ELb0ELb0EN7cutlass10bfloat16_tE19Flash_kernel_traitsILi192ELi64ELi64ELi4ES3_EELi8ELi6ELb1EEEvNS_16Flash_fwd_paramsE --------------------------
	.section	.nv.info._ZN5flash32flash_fwd_splitkv_combine_kernelI23Flash_fwd_kernel_traitsILi192ELi64ELi64ELi4ELb0ELb0EN7cutlass10bfloat16_tE19Flash_kernel_traitsILi192ELi64ELi64ELi4ES3_EELi8ELi6ELb1EEEvNS_16Flash_fwd_paramsE,"",@"SHT_CUDA_INFO"
	.sectionflags	@""
	.align	4


	//----- nvinfo : EIATTR_CUDA_API_VERSION
	.align		4
        /*0000*/ 	.byte	0x04, 0x37
        /*0002*/ 	.short	(.L_604 - .L_603)
.L_603:
        /*0004*/ 	.word	0x00000082


	//----- nvinfo : EIATTR_SW2861232_WAR
	.align		4
.L_604:
        /*0008*/ 	.byte	0x01, 0x35
	.zero		2


	//----- nvinfo : EIATTR_PARAM_CBANK
	.align		4
        /*000c*/ 	.byte	0x04, 0x0a
        /*000e*/ 	.short	(.L_606 - .L_605)
	.align		4
.L_605:
        /*0010*/ 	.word	index@(.nv.constant0._ZN5flash32flash_fwd_splitkv_combine_kernelI23Flash_fwd_kernel_traitsILi192ELi64ELi64ELi4ELb0ELb0EN7cutlass10bfloat16_tE19Flash_kernel_traitsILi192ELi64ELi64ELi4ES3_EELi8ELi6ELb1EEEvNS_16Flash_fwd_paramsE)
        /*0014*/ 	.short	0x0160
        /*0016*/ 	.short	0x01d0


	//----- nvinfo : EIATTR_CBANK_PARAM_SIZE
	.align		4
.L_606:
        /*0018*/ 	.byte	0x03, 0x19
        /*001a*/ 	.short	0x01d0


	//----- nvinfo : EIATTR_KPARAM_INFO
	.align		4
        /*001c*/ 	.byte	0x04, 0x17
        /*001e*/ 	.short	(.L_608 - .L_607)
.L_607:
        /*0020*/ 	.word	0x00000000
        /*0024*/ 	.short	0x0000
        /*0026*/ 	.short	0x0000
        /*0028*/ 	.byte	0x00, 0xf0, 0x41, 0x07


	//----- nvinfo : EIATTR_MAXREG_COUNT
	.align		4
.L_608:
        /*002c*/ 	.byte	0x03, 0x1b
        /*002e*/ 	.short	0x00ff


	//----- nvinfo : EIATTR_NUM_BARRIERS
	.align		4
        /*0030*/ 	.byte	0x02, 0x4c
        /*0032*/ 	.byte	0x01
	.zero		1


	//----- nvinfo : EIATTR_MERCURY_ISA_VERSION
	.align		4
        /*0034*/ 	.byte	0x03, 0x5f
        /*0036*/ 	.short	0x0000


	//----- nvinfo : EIATTR_COOP_GROUP_MASK_REGIDS
	.align		4
        /*0038*/ 	.byte	0x04, 0x29
        /*003a*/ 	.short	(.L_610 - .L_609)


	//   ....[0]....
.L_609:
        /*003c*/ 	.word	0xffffffff


	//   ....[1]....
        /*0040*/ 	.word	0xffffffff


	//   ....[2]....
        /*0044*/ 	.word	0xffffffff


	//   ....[3]....
        /*0048*/ 	.word	0xffffffff


	//   ....[4]....
        /*004c*/ 	.word	0xffffffff


	//   ....[5]....
        /*0050*/ 	.word	0xffffffff


	//   ....[6]....
        /*0054*/ 	.word	0xffffffff


	//   ....[7]....
        /*0058*/ 	.word	0xffffffff


	//----- nvinfo : EIATTR_COOP_GROUP_INSTR_OFFSETS
	.align		4
.L_610:
        /*005c*/ 	.byte	0x04, 0x28
        /*005e*/ 	.short	(.L_612 - .L_611)


	//   ....[0]....
.L_611:
        /*0060*/ 	.word	0x00001aa0


	//   ....[1]....
        /*0064*/ 	.word	0x00001ac0


	//   ....[2]....
        /*0068*/ 	.word	0x00001ae0


	//   ....[3]....
        /*006c*/ 	.word	0x00001b00


	//   ....[4]....
        /*0070*/ 	.word	0x00001c60


	//   ....[5]....
        /*0074*/ 	.word	0x00001cd0


	//   ....[6]....
        /*0078*/ 	.word	0x00001dc0


	//   ....[7]....
        /*007c*/ 	.word	0x00001e90


	//----- nvinfo : EIATTR_EXIT_INSTR_OFFSETS
	.align		4
.L_612:
        /*0080*/ 	.byte	0x04, 0x1c
        /*0082*/ 	.short	(.L_614 - .L_613)


	//   ....[0]....
.L_613:
        /*0084*/ 	.word	0x00004b50


	//   ....[1]....
        /*0088*/ 	.word	0x000050b0


	//----- nvinfo : EIATTR_CRS_STACK_SIZE
	.align		4
.L_614:
        /*008c*/ 	.byte	0x04, 0x1e
        /*008e*/ 	.short	(.L_616 - .L_615)
.L_615:
        /*0090*/ 	.word	0x00000000
.L_616:


//--------------------- .nv.info._ZN5flash32flash_fwd_splitkv_combine_kernelI23Flash_fwd_kernel_traitsILi192ELi64ELi64ELi4ELb0ELb0EN7cutlass10bfloat16_tE19Flash_kernel_traitsILi192ELi64ELi64ELi4ES3_EELi8ELi5ELb1EEEvNS_16Flash_fwd_paramsE --------------------------
	.section	.nv.info._ZN5flash32flash_fwd_splitkv_combine_kernelI23Flash_fwd_kernel_traitsILi192ELi64ELi64ELi4ELb0ELb0EN7cutlass10bfloat16_tE19Flash_kernel_traitsILi192ELi64ELi64ELi4ES3_EELi8ELi5ELb1EEEvNS_16Flash_fwd_paramsE,"",@"SHT_CUDA_INFO"
	.sectionflags	@""
	.align	4


	//----- nvinfo : EIATTR_CUDA_API_VERSION
	.align		4
        /*0000*/ 	.byte	0x04, 0x37
        /*0002*/ 	.short	(.L_618 - .L_617)
.L_617:
        /*0004*/ 	.word	0x00000082


	//----- nvinfo : EIATTR_SW2861232_WAR
	.align		4
.L_618:
        /*0008*/ 	.byte	0x01, 0x35
	.zero		2


	//----- nvinfo : EIATTR_PARAM_CBANK
	.align		4
        /*000c*/ 	.byte	0x04, 0x0a
        /*000e*/ 	.short	(.L_620 - .L_619)
	.align		4
.L_619:
        /*0010*/ 	.word	index@(.nv.constant0._ZN5flash32flash_fwd_splitkv_combine_kernelI23Flash_fwd_kernel_traitsILi192ELi64ELi64ELi4ELb0ELb0EN7cutlass10bfloat16_tE19Flash_kernel_traitsILi192ELi64ELi64ELi4ES3_EELi8ELi5ELb1EEEvNS_16Flash_fwd_paramsE)
        /*0014*/ 	.short	0x0160
        /*0016*/ 	.short	0x01d0


	//----- nvinfo : EIATTR_CBANK_PARAM_SIZE
	.align		4
.L_620:
        /*0018*/ 	.byte	0x03, 0x19
        /*001a*/ 	.short	0x01d0


	//----- nvinfo : EIATTR_KPARAM_INFO
	.align		4
        /*001c*/ 	.byte	0x04, 0x17
        /*001e*/ 	.short	(.L_622 - .L_621)
.L_621:
        /*0020*/ 	.word	0x00000000
        /*0024*/ 	.short	0x0000
        /*0026*/ 	.short	0x0000
        /*0028*/ 	.byte	0x00, 0xf0, 0x41, 0x07


	//----- nvinfo : EIATTR_MAXREG_COUNT
	.align		4
.L_622:
        /*002c*/ 	.byte	0x03, 0x1b
        /*002e*/ 	.short	0x00ff


	//----- nvinfo : EIATTR_NUM_BARRIERS
	.align		4
        /*0030*/ 	.byte	0x02, 0x4c
        /*0032*/ 	.byte	0x01
	.zero		1


	//----- nvinfo : EIATTR_MERCURY_ISA_VERSION
	.align		4
        /*0034*/ 	.byte	0x03, 0x5f
        /*0036*/ 	.short	0x0000


	//----- nvinfo : EIATTR_COOP_GROUP_MASK_REGIDS
	.align		4
        /*0038*/ 	.byte	0x04, 0x29
        /*003a*/ 	.short	(.L_624 - .L_623)


	//   ....[0]....
.L_623:
        /*003c*/ 	.word	0xffffffff


	//   ....[1]....
        /*0040*/ 	.word	0xffffffff


	//   ....[2]....
        /*0044*/ 	.word	0xffffffff


	//   ....[3]....
        /*0048*/ 	.word	0xffffffff


	//   ....[4]....
        /*004c*/ 	.word	0xffffffff


	//   ....[5]....
        /*0050*/ 	.word	0xffffffff


	//   ....[6]....
        /*0054*/ 	.word	0xffffffff


	//   ....[7]....
        /*0058*/ 	.word	0xffffffff


	//----- nvinfo : EIATTR_COOP_GROUP_INSTR_OFFSETS
	.align		4
.L_624:
        /*005c*/ 	.byte	0x04, 0x28
        /*005e*/ 	.short	(.L_626 - .L_625)


	//   ....[0]....
.L_625:
        /*0060*/ 	.word	0x00001720


	//   ....[1]....
        /*0064*/ 	.word	0x00001740


	//   ....[2]....
        /*0068*/ 	.word	0x00001770


	//   ....[3]....
        /*006c*/ 	.word	0x000017f0


	//   ....[4]....
        /*0070*/ 	.word	0x00001980


	//   ....[5]....
        /*0074*/ 	.word	0x00001a30


	//   ....[6]....
        /*0078*/ 	.word	0x00001b10


	//   ....[7]....
        /*007c*/ 	.word	0x00001c30


	//----- nvinfo : EIATTR_EXIT_INSTR_OFFSETS
	.align		4
.L_626:
        /*0080*/ 	.byte	0x04, 0x1c
        /*0082*/ 	.short	(.L_628 - .L_627)


	//   ....[0]....
.L_627:
        /*0084*/ 	.word	0x00004800


	//   ....[1]....
        /*0088*/ 	.word	0x00004d60


	//----- nvinfo : EIATTR_CRS_STACK_SIZE
	.align		4
.L_628:
        /*008c*/ 	.byte	0x04, 0x1e
        /*008e*/ 	.short	(.L_630 - .L_629)
.L_629:
        /*0090*/ 	.word	0x00000000
.L_630:


//--------------------- .nv.info._ZN5flash32flash_fwd_splitkv_combine_kernelI23Flash_fwd_kernel_traitsILi192ELi64ELi64ELi4ELb0ELb0EN7cutlass10bfloat16_tE19Flash_kernel_traitsILi192ELi64ELi64ELi4ES3_EELi8ELi4ELb1EEEvNS_16Flash_fwd_paramsE --------------------------
	.section	.nv.info._ZN5flash32flash_fwd_splitkv_combine_kernelI23Flash_fwd_kernel_traitsILi192ELi64ELi64ELi4ELb0ELb0EN7cutlass10bfloat16_tE19Flash_kernel_traitsILi192ELi64ELi64ELi4ES3_EELi8ELi4ELb1EEEvNS_16Flash_fwd_paramsE,"",@"SHT_CUDA_INFO"
	.sectionflags	@""
	.align	4


	//----- nvinfo : EIATTR_CUDA_API_VERSION
	.align		4
        /*0000*/ 	.byte	0x04, 0x37
        /*0002*/ 	.short	(.L_632 - .L_631)
.L_631:
        /*0004*/ 	.word	0x00000082


	//----- nvinfo : EIATTR_SW2861232_WAR
	.align		4
.L_632:
        /*0008*/ 	.byte	0x01, 0x35
	.zero		2


	//----- nvinfo : EIATTR_PARAM_CBANK
	.align		4
        /*000c*/ 	.byte	0x04, 0x0a
        /*000e*/ 	.short	(.L_634 - .L_633)
	.align		4
.L_633:
        /*0010*/ 	.word	index@(.nv.constant0._ZN5flash32flash_fwd_splitkv_combine_kernelI23Flash_fwd_kernel_traitsILi192ELi64ELi64ELi4ELb0ELb0EN7cutlass10bfloat16_tE19Flash_kernel_traitsILi192ELi64ELi64ELi4ES3_EELi8ELi4ELb1EEEvNS_16Flash_fwd_paramsE)
        /*0014*/ 	.short	0x0160
        /*0016*/ 	.short	0x01d0


	//----- nvinfo : EIATTR_CBANK_PARAM_SIZE
	.align		4
.L_634:
        /*0018*/ 	.byte	0x03, 0x19
        /*001a*/ 	.short	0x01d0


	//----- nvinfo : EIATTR_KPARAM_INFO
	.align		4
        /*001c*/ 	.byte	0x04, 0x17
        /*001e*/ 	.short	(.L_636 - .L_635)
.L_635:
        /*0020*/ 	.word	0x00000000
        /*0024*/ 	.short	0x0000
        /*0026*/ 	.short	0x0000
        /*0028*/ 	.byte	0x00, 0xf0, 0x41, 0x07


	//----- nvinfo : EIATTR_MAXREG_COUNT
	.align		4
.L_636:
        /*002c*/ 	.byte	0x03, 0x1b
        /*002e*/ 	.short	0x00ff


	//----- nvinfo : EIATTR_NUM_BARRIERS
	.align		4
        /*0030*/ 	.byte	0x02, 0x4c
        /*0032*/ 	.byte	0x01
	.zero		1


	//----- nvinfo : EIATTR_MERCURY_ISA_VERSION
	.align		4
        /*0034*/ 	.byte	0x03, 0x5f
        /*0036*/ 	.short	0x0000


	//----- nvinfo : EIATTR_COOP_GROUP_MASK_REGIDS
	.align		4
        /*0038*/ 	.byte	0x04, 0x29
        /*003a*/ 	.short	(.L_638 - .L_637)


	//   ....[0]....
.L_637:
        /*003c*/ 	.word	0xffffffff


	//   ....[1]....
        /*0040*/ 	.word	0xffffffff


	//   ....[2]....
        /*0044*/ 	.word	0xffffffff


	//   ....[3]....
        /*0048*/ 	.word	0xffffffff


	//   ....[4]....
        /*004c*/ 	.word	0xffffffff


	//   ....[5]....
        /*0050*/ 	.word	0xffffffff


	//   ....[6]....
        /*0054*/ 	.word	0xffffffff


	//   ....[7]....
        /*0058*/ 	.word	0xffffffff


	//----- nvinfo : EIATTR_COOP_GROUP_INSTR_OFFSETS
	.align		4
.L_638:
        /*005c*/ 	.byte	0x04, 0x28
        /*005e*/ 	.short	(.L_640 - .L_639)


	//   ....[0]....
.L_639:
        /*0060*/ 	.word	0x00001c70


	//   ....[1]....
        /*0064*/ 	.word	0x00001c90


	//   ....[2]....
        /*0068*/ 	.word	0x00001cb0


	//   ....[3]....
        /*006c*/ 	.word	0x00001cd0


	//   ....[4]....
        /*0070*/ 	.word	0x00001d40


	//   ....[5]....
        /*0074*/ 	.word	0x00001d70


	//   ....[6]....
        /*0078*/ 	.word	0x00001d90


	//   ....[7]....
        /*007c*/ 	.word	0x00001db0


	//----- nvinfo : EIATTR_EXIT_INSTR_OFFSETS
	.align		4
.L_640:
        /*0080*/ 	.byte	0x04, 0x1c
        /*0082*/ 	.short	(.L_642 - .L_641)


	//   ....[0]....
.L_641:
        /*0084*/ 	.word	0x000047c0


	//   ....[1]....
        /*0088*/ 	.word	0x00004d20


	//----- nvinfo : EIATTR_CRS_STACK_SIZE
	.align		4
.L_642:
        /*008c*/ 	.byte	0x04, 0x1e
        /*008e*/ 	.short	(.L_644 - .L_643)
.L_643:
        /*0090*/ 	.word	0x00000000
.L_644:


//--------------------- .nv.info._ZN5flash32flash_fwd_splitkv_combine_kernelI23Flash_fwd_kernel_traitsILi192ELi64ELi64ELi4ELb0ELb0EN7cutlass10bfloat16_tE19Flash_kernel_traitsILi192ELi64ELi64ELi4ES3_EELi8ELi3ELb1EEEvNS_16Flash_fwd_paramsE --------------------------
	.section	.nv.info._ZN5flash32flash_fwd_splitkv_combine_kernelI23Flash_fwd_kernel_traitsILi192ELi64ELi64ELi4ELb0ELb0EN7cutlass10bfloat16_tE19Flash_kernel_traitsILi192ELi64ELi64ELi4ES3_EELi8ELi3ELb1EEEvNS_16Flash_fwd_paramsE,"",@"SHT_CUDA_INFO"
	.sectionflags	@""
	.align	4


	//----- nvinfo : EIATTR_CUDA_API_VERSION
	.align		4
        /*0000*/ 	.byte	0x04, 0x37
        /*0002*/ 	.short	(.L_646 - .L_645)
.L_645:
        /*0004*/ 	.word	0x00000082


	//----- nvinfo : EIATTR_SW2861232_WAR
	.align		4
.L_646:
        /*0008*/ 	.byte	0x01, 0x35
	.zero		2


	//----- nvinfo : EIATTR_PARAM_CBANK
	.align		4
        /*000c*/ 	.byte	0x04, 0x0a
        /*000e*/ 	.short	(.L_648 - .L_647)
	.align		4
.L_647:
        /*0010*/ 	.word	index@(.nv.constant0._ZN5flash32flash_fwd_splitkv_combine_kernelI23Flash_fwd_kernel_traitsILi192ELi64ELi64ELi4ELb0ELb0EN7cutlass10bfloat16_tE19Flash_kernel_traitsILi192ELi64ELi64ELi4ES3_EELi8ELi3ELb1EEEvNS_16Flash_fwd_paramsE)
        /*0014*/ 	.short	0x0160
        /*0016*/ 	.short	0x01d0


	//----- nvinfo : EIATTR_CBANK_PARAM_SIZE
	.align		4
.L_648:
        /*0018*/ 	.byte	0x03, 0x19
        /*001a*/ 	.short	0x01d0


	//----- nvinfo : EIATTR_KPARAM_INFO
	.align		4
        /*001c*/ 	.byte	0x04, 0x17
        /*001e*/ 	.short	(.L_650 - .L_649)
.L_649:
        /*0020*/ 	.word	0x00000000
        /*0024*/ 	.short	0x0000
        /*0026*/ 	.short	0x0000
        /*0028*/ 	.byte	0x00, 0xf0, 0x41, 0x07


	//----- nvinfo : EIATTR_MAXREG_COUNT
	.align		4
.L_650:
        /*002c*/ 	.byte	0x03, 0x1b
        /*002e*/ 	.short	0x00ff


	//----- nvinfo : EIATTR_NUM_BARRIERS
	.align		4
        /*0030*/ 	.byte	0x02, 0x4c
        /*0032*/ 	.byte	0x01
	.zero		1


	//----- nvinfo : EIATTR_MERCURY_ISA_VERSION
	.align		4
        /*0034*/ 	.byte	0x03, 0x5f
        /*0036*/ 	.short	0x0000


	//----- nvinfo : EIATTR_COOP_GROUP_MASK_REGIDS
	.align		4
        /*0038*/ 	.byte	0x04, 0x29
        /*003a*/ 	.short	(.L_652 - .L_651)


	//   ....[0]....
.L_651:
        /*003c*/ 	.word	0xffffffff


	//   ....[1]....
        /*0040*/ 	.word	0xffffffff


	//   ....[2]....
        /*0044*/ 	.word	0xffffffff


	//   ....[3]....
        /*0048*/ 	.word	0xffffffff


	//   ....[4]....
        /*004c*/ 	.word	0xffffffff


	//   ....[5]....
        /*0050*/ 	.word	0xffffffff


	//----- nvinfo : EIATTR_COOP_GROUP_INSTR_OFFSETS
	.align		4
.L_652:
        /*0054*/ 	.byte	0x04, 0x28
        /*0056*/ 	.short	(.L_654 - .L_653)


	//   ....[0]....
.L_653:
        /*0058*/ 	.word	0x00001c30


	//   ....[1]....
        /*005c*/ 	.word	0x00001c50


	//   ....[2]....
        /*0060*/ 	.word	0x00001c70


	//   ....[3]....
        /*0064*/ 	.word	0x00001cf0


	//   ....[4]....
        /*0068*/ 	.word	0x00001d30


	//   ....[5]....
        /*006c*/ 	.word	0x00001d60


	//----- nvinfo : EIATTR_EXIT_INSTR_OFFSETS
	.align		4
.L_654:
        /*0070*/ 	.byte	0x04, 0x1c
        /*0072*/ 	.short	(.L_656 - .L_655)


	//   ....[0]....
.L_655:
        /*0074*/ 	.word	0x00004740


	//   ....[1]....
        /*0078*/ 	.word	0x00004ca0


	//----- nvinfo : EIATTR_CRS_STACK_SIZE
	.align		4
.L_656:
        /*007c*/ 	.byte	0x04, 0x1e
        /*007e*/ 	.short	(.L_658 - .L_657)
.L_657:
        /*0080*/ 	.word	0x00000000
.L_658:


//--------------------- .nv.info._ZN5flash32flash_fwd_splitkv_combine_kernelI23Flash_fwd_kernel_traitsILi192ELi64ELi64ELi4ELb0ELb0EN7cutlass10bfloat16_tE19Flash_kernel_traitsILi192ELi64ELi64ELi4ES3_EELi8ELi2ELb1EEEvNS_16Flash_fwd_paramsE --------------------------
	.section	.nv.info._ZN5flash32flash_fwd_splitkv_combine_kernelI23Flash_fwd_kernel_traitsILi192ELi64ELi64ELi4ELb0ELb0EN7cutlass10bfloat16_tE19Flash_kernel_traitsILi192ELi64ELi64ELi4ES3_EELi8ELi2ELb1EEEvNS_16Flash_fwd_paramsE,"",@"SHT_CUDA_INFO"
	.sectionflags	@""
	.align	4


	//----- nvinfo : EIATTR_CUDA_API_VERSION
	.align		4
        /*0000*/ 	.byte	0x04, 0x37
        /*0002*/ 	.short	(.L_660 - .L_659)
.L_659:
        /*0004*/ 	.word	0x00000082


	//----- nvinfo : EIATTR_SW2861232_WAR
	.align		4
.L_660:
        /*0008*/ 	.byte	0x01, 0x35
	.zero		2


	//----- nvinfo : EIATTR_PARAM_CBANK
	.align		4
        /*000c*/ 	.byte	0x04, 0x0a
        /*000e*/ 	.short	(.L_662 - .L_661)
	.align		4
.L_661:
        /*0010*/ 	.word	index@(.nv.constant0._ZN5flash32flash_fwd_splitkv_combine_kernelI23Flash_fwd_kernel_traitsILi192ELi64ELi64ELi4ELb0ELb0EN7cutlass10bfloat16_tE19Flash_kernel_traitsILi192ELi64ELi64ELi4ES3_EELi8ELi2ELb1EEEvNS_16Flash_fwd_paramsE)
        /*0014*/ 	.short	0x0160
        /*0016*/ 	.short	0x01d0


	//----- nvinfo : EIATTR_CBANK_PARAM_SIZE
	.align		4
.L_662:
        /*0018*/ 	.byte	0x03, 0x19
        /*001a*/ 	.short	0x01d0


	//----- nvinfo : EIATTR_KPARAM_INFO
	.align		4
        /*001c*/ 	.byte	0x04, 0x17
        /*001e*/ 	.short	(.L_664 - .L_663)
.L_663:
        /*0020*/ 	.word	0x00000000
        /*0024*/ 	.short	0x0000
        /*0026*/ 	.short	0x0000
        /*0028*/ 	.byte	0x00, 0xf0, 0x41, 0x07


	//----- nvinfo : EIATTR_MAXREG_COUNT
	.align		4
.L_664:
        /*002c*/ 	.byte	0x03, 0x1b
        /*002e*/ 	.short	0x00ff


	//----- nvinfo : EIATTR_NUM_BARRIERS
	.align		4
        /*0030*/ 	.byte	0x02, 0x4c
        /*0032*/ 	.byte	0x01
	.zero		1


	//----- nvinfo : EIATTR_MERCURY_ISA_VERSION
	.align		4
        /*0034*/ 	.byte	0x03, 0x5f
        /*0036*/ 	.short	0x0000


	//----- nvinfo : EIATTR_COOP_GROUP_MASK_REGIDS
	.align		4
        /*0038*/ 	.byte	0x04, 0x29
        /*003a*/ 	.short	(.L_666 - .L_665)


	//   ....[0]....
.L_665:
        /*003c*/ 	.word	0xffffffff


	//   ....[1]....
        /*0040*/ 	.word	0xffffffff


	//   ....[2]....
        /*0044*/ 	.word	0xffffffff


	//   ....[3]....
        /*0048*/ 	.word	0xffffffff


	//----- nvinfo : EIATTR_COOP_GROUP_INSTR_OFFSETS
	.align		4
.L_666:
        /*004c*/ 	.byte	0x04, 0x28
        /*004e*/ 	.short	(.L_668 - .L_667)


	//   ....[0]....
.L_667:
        /*0050*/ 	.word	0x00001c70


	//   ....[1]....
        /*0054*/ 	.word	0x00001c90


	//   ....[2]....
        /*0058*/ 	.word	0x00001d00


	//   ....[3]....
        /*005c*/ 	.word	0x00001d20


	//----- nvinfo : EIATTR_EXIT_INSTR_OFFSETS
	.align		4
.L_668:
        /*0060*/ 	.byte	0x04, 0x1c
        /*0062*/ 	.short	(.L_670 - .L_669)


	//   ....[0]....
.L_669:
        /*0064*/ 	.word	0x00004760


	//   ....[1]....
        /*0068*/ 	.word	0x00004cc0


	//----- nvinfo : EIATTR_CRS_STACK_SIZE
	.align		4
.L_670:
        /*006c*/ 	.byte	0x04, 0x1e
        /*006e*/ 	.short	(.L_672 - .L_671)
.L_671:
        /*0070*/ 	.word	0x00000000
.L_672:


//--------------------- .nv.info._ZN5flash32flash_fwd_splitkv_combine_kernelI23Flash_fwd_kernel_traitsILi192ELi64ELi64ELi4ELb0ELb0EN7cutlass10bfloat16_tE19Flash_kernel_traitsILi192ELi64ELi64ELi4ES3_EELi8ELi1ELb1EEEvNS_16Flash_fwd_paramsE --------------------------
	.section	.nv.info._ZN5flash32flash_fwd_splitkv_combine_kernelI23Flash_fwd_kernel_traitsILi192ELi64ELi64ELi4ELb0ELb0EN7cutlass10bfloat16_tE19Flash_kernel_traitsILi192ELi64ELi64ELi4ES3_EELi8ELi1ELb1EEEvNS_16Flash_fwd_paramsE,"",@"SHT_CUDA_INFO"
	.sectionflags	@""
	.align	4


	//----- nvinfo : EIATTR_CUDA_API_VERSION
	.align		4
        /*0000*/ 	.byte	0x04, 0x37
        /*0002*/ 	.short	(.L_674 - .L_673)
.L_673:
        /*0004*/ 	.word	0x00000082


	//----- nvinfo : EIATTR_SW2861232_WAR
	.align		4
.L_674:
        /*0008*/ 	.byte	0x01, 0x35
	.zero		2


	//----- nvinfo : EIATTR_PARAM_CBANK
	.align		4
        /*000c*/ 	.byte	0x04, 0x0a
        /*000e*/ 	.short	(.L_676 - .L_675)
	.align		4
.L_675:
        /*0010*/ 	.word	index@(.nv.constant0._ZN5flash32flash_fwd_splitkv_combine_kernelI23Flash_fwd_kernel_traitsILi192ELi64ELi64ELi4ELb0ELb0EN7cutlass10bfloat16_tE19Flash_kernel_traitsILi192ELi64ELi64ELi4ES3_EELi8ELi1ELb1EEEvNS_16Flash_fwd_paramsE)
        /*0014*/ 	.short	0x0160
        /*0016*/ 	.short	0x01d0


	//----- nvinfo : EIATTR_CBANK_PARAM_SIZE
	.align		4
.L_676:
        /*0018*/ 	.byte	0x03, 0x19
        /*001a*/ 	.short	0x01d0


	//----- nvinfo : EIATTR_KPARAM_INFO
	.align		4
        /*001c*/ 	.byte	0x04, 0x17
        /*001e*/ 	.short	(.L_678 - .L_677)
.L_677:
        /*0020*/ 	.word	0x00000000
        /*0024*/ 	.short	0x0000
        /*0026*/ 	.short	0x0000
        /*0028*/ 	.byte	0x00, 0xf0, 0x41, 0x07


	//----- nvinfo : EIATTR_MAXREG_COUNT
	.align		4
.L_678:
        /*002c*/ 	.byte	0x03, 0x1b
        /*002e*/ 	.short	0x00ff


	//----- nvinfo : EIATTR_NUM_BARRIERS
	.align		4
        /*0030*/ 	.byte	0x02, 0x4c
        /*0032*/ 	.byte	0x01
	.zero		1


	//----- nvinfo : EIATTR_MERCURY_ISA_VERSION
	.align		4
        /*0034*/ 	.byte	0x03, 0x5f
        /*0036*/ 	.short	0x0000


	//----- nvinfo : EIATTR_COOP_GROUP_MASK_REGIDS
	.align		4
        /*0038*/ 	.byte	0x04, 0x29
        /*003a*/ 	.short	(.L_680 - .L_679)


	//   ....[0]....
.L_679:
        /*003c*/ 	.word	0xffffffff


	//   ....[1]....
        /*0040*/ 	.word	0xffffffff


	//----- nvinfo : EIATTR_COOP_GROUP_INSTR_OFFSETS
	.align		4
.L_680:
        /*0044*/ 	.byte	0x04, 0x28
        /*0046*/ 	.short	(.L_682 - .L_681)


	//   ....[0]....
.L_681:
        /*0048*/ 	.word	0x00001ca0


	//   ....[1]....
        /*004c*/ 	.word	0x00001d30


	//----- nvinfo : EIATTR_EXIT_INSTR_OFFSETS
	.align		4
.L_682:
        /*0050*/ 	.byte	0x04, 0x1c
        /*0052*/ 	.short	(.L_684 - .L_683)


	//   ....[0]....
.L_683:
        /*0054*/ 	.word	0x000047c0


	//   ....[1]....
        /*0058*/ 	.word	0x00004d20


	//----- nvinfo : EIATTR_CRS_STACK_SIZE
	.align		4
.L_684:
        /*005c*/ 	.byte	0x04, 0x1e
        /*005e*/ 	.short	(.L_686 - .L_685)
.L_685:
        /*0060*/ 	.word	0x00000000
.L_686:


//--------------------- .nv.info._ZN5flash24flash_fwd_splitkv_kernelI23Flash_fwd_kernel_traitsILi192ELi64ELi64ELi4ELb0ELb0EN7cutlass10bfloat16_tE19Flash_kernel_traitsILi192ELi64ELi64ELi4ES3_EELb0ELb0ELb0ELb0ELb0ELb0ELb0ELb0EEEvNS_16Flash_fwd_paramsE --------------------------
	.section	.nv.info._ZN5flash24flash_fwd_splitkv_kernelI23Flash_fwd_kernel_traitsILi192ELi64ELi64ELi4ELb0ELb0EN7cutlass10bfloat16_tE19Flash_kernel_traitsILi192ELi64ELi64ELi4ES3_EELb0ELb0ELb0ELb0ELb0ELb0ELb0ELb0EEEvNS_16Flash_fwd_paramsE,"",@"SHT_CUDA_INFO"
	.sectionflags	@""
	.align	4


	//----- nvinfo : EIATTR_CUDA_API_VERSION
	.align		4
        /*0000*/ 	.byte	0x04, 0x37
        /*0002*/ 	.short	(.L_688 - .L_687)
.L_687:
        /*0004*/ 	.word	0x00000082


	//----- nvinfo : EIATTR_SW2861232_WAR
	.align		4
.L_688:
        /*0008*/ 	.byte	0x01, 0x35
	.zero		2


	//----- nvinfo : EIATTR_PARAM_CBANK
	.align		4
        /*000c*/ 	.byte	0x04, 0x0a
        /*000e*/ 	.short	(.L_690 - .L_689)
	.align		4
.L_689:
        /*0010*/ 	.word	index@(.nv.constant0._ZN5flash24flash_fwd_splitkv_kernelI23Flash_fwd_kernel_traitsILi192ELi64ELi64ELi4ELb0ELb0EN7cutlass10bfloat16_tE19Flash_kernel_traitsILi192ELi64ELi64ELi4ES3_EELb0ELb0ELb0ELb0ELb0ELb0ELb0ELb0EEEvNS_16Flash_fwd_paramsE)
        /*0014*/ 	.short	0x0160
        /*0016*/ 	.short	0x01d0


	//----- nvinfo : EIATTR_CBANK_PARAM_SIZE
	.align		4
.L_690:
        /*0018*/ 	.byte	0x03, 0x19
        /*001a*/ 	.short	0x01d0


	//----- nvinfo : EIATTR_KPARAM_INFO
	.align		4
        /*001c*/ 	.byte	0x04, 0x17
        /*001e*/ 	.short	(.L_692 - .L_691)
.L_691:
        /*0020*/ 	.word	0x00000000
        /*0024*/ 	.short	0x0000
        /*0026*/ 	.short	0x0000
        /*0028*/ 	.byte	0x00, 0xf0, 0x41, 0x07


	//----- nvinfo : EIATTR_MAXREG_COUNT
	.align		4
.L_692:
        /*002c*/ 	.byte	0x03, 0x1b
        /*002e*/ 	.short	0x00ff


	//----- nvinfo : EIATTR_NUM_BARRIERS
	.align		4
        /*0030*/ 	.byte	0x02, 0x4c
        /*0032*/ 	.byte	0x01
	.zero		1


	//----- nvinfo : EIATTR_MERCURY_ISA_VERSION
	.align		4
        /*0034*/ 	.byte	0x03, 0x5f
        /*0036*/ 	.short	0x0000


	//----- nvinfo : EIATTR_COOP_GROUP_MASK_REGIDS
	.align		4
        /*0038*/ 	.byte	0x04, 0x29
        /*003a*/ 	.short	(.L_694 - .L_693)


	//   ....[0]....
.L_693:
        /*003c*/ 	.word	0xffffffff


	//   ....[1]....
        /*0040*/ 	.word	0xffffffff


	//   ....[2]....
        /*0044*/ 	.word	0xffffffff


	//   ....[3]....
        /*0048*/ 	.word	0xffffffff


	//   ....[4]....
        /*004c*/ 	.word	0xffffffff


	//   ....[5]....
        /*0050*/ 	.word	0xffffffff


	//   ....[6]....
        /*0054*/ 	.word	0xffffffff


	//   ....[7]....
        /*0058*/ 	.word	0xffffffff


	//   ....[8]....
        /*005c*/ 	.word	0xffffffff


	//   ....[9]....
        /*0060*/ 	.word	0xffffffff


	//   ....[10]....
        /*0064*/ 	.word	0xffffffff


	//   ....[11]....
        /*0068*/ 	.word	0xffffffff


	//----- nvinfo : EIATTR_COOP_GROUP_INSTR_OFFSETS
	.align		4
.L_694:
        /*006c*/ 	.byte	0x04, 0x28
        /*006e*/ 	.short	(.L_696 - .L_695)


	//   ....[0]....
.L_695:
        /*0070*/ 	.word	0x00005310


	//   ....[1]....
        /*0074*/ 	.word	0x00005330


	//   ....[2]....
        /*0078*/ 	.word	0x000053d0


	//   ....[3]....
        /*007c*/ 	.word	0x000053e0


	//   ....[4]....
        /*0080*/ 	.word	0x00008480


	//   ....[5]....
        /*0084*/ 	.word	0x000084a0


	//   ....[6]....
        /*0088*/ 	.word	0x000084d0


	//   ....[7]....
        /*008c*/ 	.word	0x000084e0


	//   ....[8]....
        /*0090*/ 	.word	0x00009bd0


	//   ....[9]....
        /*0094*/ 	.word	0x00009c10


	//   ....[10]....
        /*0098*/ 	.word	0x00009c50


	//   ....[11]....
        /*009c*/ 	.word	0x00009c60


	//----- nvinfo : EIATTR_EXIT_INSTR_OFFSETS
	.align		4
.L_696:
        /*00a0*/ 	.byte	0x04, 0x1c
        /*00a2*/ 	.short	(.L_698 - .L_697)


	//   ....[0]....
.L_697:
        /*00a4*/ 	.word	0x000002e0


	//   ....[1]....
        /*00a8*/ 	.word	0x00000ba0


	//   ....[2]....
        /*00ac*/ 	.word	0x00000bd0


	//   ....[3]....
        /*00b0*/ 	.word	0x0000b420


	//   ....[4]....
        /*00b4*/ 	.word	0x0000b520


	//   ....[5]....
        /*00b8*/ 	.word	0x0000b540


	//----- nvinfo : EIATTR_CTAIDZ_USED
	.align		4
.L_698:
        /*00bc*/ 	.byte	0x01, 0x04
	.zero		2


	//----- nvinfo : EIATTR_CRS_STACK_SIZE
	.align		4
        /*00c0*/ 	.byte	0x04, 0x1e
        /*00c2*/ 	.short	(.L_700 - .L_699)
.L_699:
        /*00c4*/ 	.word	0x00000000
.L_700:


//--------------------- .nv.info._ZN5flash24flash_fwd_splitkv_kernelI23Flash_fwd_kernel_traitsILi192ELi64ELi64ELi4ELb0ELb0EN7cutlass10bfloat16_tE19Flash_kernel_traitsILi192ELi64ELi64ELi4ES3_EELb0ELb0ELb0ELb0ELb0ELb1ELb0ELb0EEEvNS_16Flash_fwd_paramsE --------------------------
	.section	.nv.info._ZN5flash24flash_fwd_splitkv_kernelI23Flash_fwd_kernel_traitsILi192ELi64ELi64ELi4ELb0ELb0EN7cutlass10bfloat16_tE19Flash_kernel_traitsILi192ELi64ELi64ELi4ES3_EELb0ELb0ELb0ELb0ELb0ELb1ELb0ELb0EEEvNS_16Flash_fwd_paramsE,"",@"SHT_CUDA_INFO"
	.sectionflags	@""
	.align	4


	//----- nvinfo : EIATTR_CUDA_API_VERSION
	.align		4
        /*0000*/ 	.byte	0x04, 0x37
        /*0002*/ 	.short	(.L_702 - .L_701)
.L_701:
        /*0004*/ 	.word	0x00000082


	//----- nvinfo : EIATTR_SW2861232_WAR
	.align		4
.L_702:
        /*0008*/ 	.byte	0x01, 0x35
	.zero		2


	//----- nvinfo : EIATTR_PARAM_CBANK
	.align		4
        /*000c*/ 	.byte	0x04, 0x0a
        /*000e*/ 	.short	(.L_704 - .L_703)
	.align		4
.L_703:
        /*0010*/ 	.word	index@(.nv.constant0._ZN5flash24flash_fwd_splitkv_kernelI23Flash_fwd_kernel_traitsILi192ELi64ELi64ELi4ELb0ELb0EN7cutlass10bfloat16_tE19Flash_kernel_traitsILi192ELi64ELi64ELi4ES3_EELb0ELb0ELb0ELb0ELb0ELb1ELb0ELb0EEEvNS_16Flash_fwd_paramsE)
        /*0014*/ 	.short	0x0160
        /*0016*/ 	.short	0x01d0


	//----- nvinfo : EIATTR_CBANK_PARAM_SIZE
	.align		4
.L_704:
        /*0018*/ 	.byte	0x03, 0x19
        /*001a*/ 	.short	0x01d0


	//----- nvinfo : EIATTR_KPARAM_INFO
	.align		4
        /*001c*/ 	.byte	0x04, 0x17
        /*001e*/ 	.short	(.L_706 - .L_705)
.L_705:
        /*0020*/ 	.word	0x00000000
        /*0024*/ 	.short	0x0000
        /*0026*/ 	.short	0x0000
        /*0028*/ 	.byte	0x00, 0xf0, 0x41, 0x07


	//----- nvinfo : EIATTR_MAXREG_COUNT
	.align		4
.L_706:
        /*002c*/ 	.byte	0x03, 0x1b
        /*002e*/ 	.short	0x00ff


	//----- nvinfo : EIATTR_NUM_BARRIERS
	.align		4
        /*0030*/ 	.byte	0x02, 0x4c
        /*0032*/ 	.byte	0x01
	.zero		1


	//----- nvinfo : EIATTR_MERCURY_ISA_VERSION
	.align		4
        /*0034*/ 	.byte	0x03, 0x5f
        /*0036*/ 	.short	0x0000


	//----- nvinfo : EIATTR_COOP_GROUP_MASK_REGIDS
	.align		4
        /*0038*/ 	.byte	0x04, 0x29
        /*003a*/ 	.short	(.L_708 - .L_707)


	//   ....[0]....
.L_707:
        /*003c*/ 	.word	0xffffffff


	//   ....[1]....
        /*0040*/ 	.word	0xffffffff


	//   ....[2]....
        /*0044*/ 	.word	0xffffffff


	//   ....[3]....
        /*0048*/ 	.word	0xffffffff


	//   ....[4]....
        /*004c*/ 	.word	0xffffffff


	//   ....[5]....
        /*0050*/ 	.word	0xffffffff


	//   ....[6]....
        /*0054*/ 	.word	0xffffffff


	//   ....[7]....
        /*0058*/ 	.word	0xffffffff


	//   ....[8]....
        /*005c*/ 	.word	0xffffffff


	//   ....[9]....
        /*0060*/ 	.word	0xffffffff


	//   ....[10]....
        /*0064*/ 	.word	0xffffffff


	//   ....[11]....
        /*0068*/ 	.word	0xffffffff


	//----- nvinfo : EIATTR_COOP_GROUP_INSTR_OFFSETS
	.align		4
.L_708:
        /*006c*/ 	.byte	0x04, 0x28
        /*006e*/ 	.short	(.L_710 - .L_709)


	//   ....[0]....
.L_709:
        /*0070*/ 	.word	0x00005710


	//   ....[1]....
        /*0074*/ 	.word	0x00005730


	//   ....[2]....
        /*0078*/ 	.word	0x000057d0


	//   ....[3]....
        /*007c*/ 	.word	0x000057e0


	//   ....[4]....
        /*0080*/ 	.word	0x00008ca0


	//   ....[5]....
        /*0084*/ 	.word	0x00008cb0


	//   ....[6]....
        /*0088*/ 	.word	0x00008ce0


	//   ....[7]....
        /*008c*/ 	.word	0x00008d00


	//   ....[8]....
        /*0090*/ 	.word	0x0000a3c0


	//   ....[9]....
        /*0094*/ 	.word	0x0000a400


	//   ....[10]....
        /*0098*/ 	.word	0x0000a440


	//   ....[11]....
        /*009c*/ 	.word	0x0000a450


	//----- nvinfo : EIATTR_EXIT_INSTR_OFFSETS
	.align		4
.L_710:
        /*00a0*/ 	.byte	0x04, 0x1c
        /*00a2*/ 	.short	(.L_712 - .L_711)


	//   ....[0]....
.L_711:
        /*00a4*/ 	.word	0x000002e0


	//   ....[1]....
        /*00a8*/ 	.word	0x00000ba0


	//   ....[2]....
        /*00ac*/ 	.word	0x00000bd0


	//   ....[3]....
        /*00b0*/ 	.word	0x0000bc00


	//   ....[4]....
        /*00b4*/ 	.word	0x0000bd00


	//   ....[5]....
        /*00b8*/ 	.word	0x0000bd20


	//----- nvinfo : EIATTR_CTAIDZ_USED
	.align		4
.L_712:
        /*00bc*/ 	.byte	0x01, 0x04
	.zero		2


	//----- nvinfo : EIATTR_CRS_STACK_SIZE
	.align		4
        /*00c0*/ 	.byte	0x04, 0x1e
        /*00c2*/ 	.short	(.L_714 - .L_713)
.L_713:
        /*00c4*/ 	.word	0x00000000
.L_714:


//--------------------- .nv.info._ZN5flash24flash_fwd_splitkv_kernelI23Flash_fwd_kernel_traitsILi192ELi64ELi64ELi4ELb0ELb0EN7cutlass10bfloat16_tE19Flash_kernel_traitsILi192ELi64ELi64ELi4ES3_EELb0ELb0ELb0ELb0ELb0ELb0ELb0ELb1EEEvNS_16Flash_fwd_paramsE --------------------------
	.section	.nv.info._ZN5flash24flash_fwd_splitkv_kernelI23Flash_fwd_kernel_traitsILi192ELi64ELi64ELi4ELb0ELb0EN7cutlass10bfloat16_tE19Flash_kernel_traitsILi192ELi64ELi64ELi4ES3_EELb0ELb0ELb0ELb0ELb0ELb0ELb0ELb1EEEvNS_16Flash_fwd_paramsE,"",@"SHT_CUDA_INFO"
	.sectionflags	@""
	.align	4


	//----- nvinfo : EIATTR_CUDA_API_VERSION
	.align		4
        /*0000*/ 	.byte	0x04, 0x37
        /*0002*/ 	.short	(.L_716 - .L_715)
.L_715:
        /*0004*/ 	.word	0x00000082


	//----- nvinfo : EIATTR_SW2861232_WAR
	.align		4
.L_716:
        /*0008*/ 	.byte	0x01, 0x35
	.zero		2


	//----- nvinfo : EIATTR_PARAM_CBANK
	.align		4
        /*000c*/ 	.byte	0x04, 0x0a
        /*000e*/ 	.short	(.L_718 - .L_717)
	.align		4
.L_717:
        /*0010*/ 	.word	index@(.nv.constant0._ZN5flash24flash_fwd_splitkv_kernelI23Flash_fwd_kernel_traitsILi192ELi64ELi64ELi4ELb0ELb0EN7cutlass10bfloat16_tE19Flash_kernel_traitsILi192ELi64ELi64ELi4ES3_EELb0ELb0ELb0ELb0ELb0ELb0ELb0ELb1EEEvNS_16Flash_fwd_paramsE)
        /*0014*/ 	.short	0x0160
        /*0016*/ 	.short	0x01d0


	//----- nvinfo : EIATTR_CBANK_PARAM_SIZE
	.align		4
.L_718:
        /*0018*/ 	.byte	0x03, 0x19
        /*001a*/ 	.short	0x01d0


	//----- nvinfo : EIATTR_KPARAM_INFO
	.align		4
        /*001c*/ 	.byte	0x04, 0x17
        /*001e*/ 	.short	(.L_720 - .L_719)
.L_719:
        /*0020*/ 	.word	0x00000000
        /*0024*/ 	.short	0x0000
        /*0026*/ 	.short	0x0000
        /*0028*/ 	.byte	0x00, 0xf0, 0x41, 0x07


	//----- nvinfo : EIATTR_MAXREG_COUNT
	.align		4
.L_720:
        /*002c*/ 	.byte	0x03, 0x1b
        /*002e*/ 	.short	0x00ff


	//----- nvinfo : EIATTR_NUM_BARRIERS
	.align		4
        /*0030*/ 	.byte	0x02, 0x4c
        /*0032*/ 	.byte	0x01
	.zero		1


	//----- nvinfo : EIATTR_MERCURY_ISA_VERSION
	.align		4
        /*0034*/ 	.byte	0x03, 0x5f
        /*0036*/ 	.short	0x0000


	//----- nvinfo : EIATTR_COOP_GROUP_MASK_REGIDS
	.align		4
        /*0038*/ 	.byte	0x04, 0x29
        /*003a*/ 	.short	(.L_722 - .L_721)


	//   ....[0]....
.L_721:
        /*003c*/ 	.word	0xffffffff


	//   ....[1]....
        /*0040*/ 	.word	0xffffffff


	//   ....[2]....
        /*0044*/ 	.word	0xffffffff


	//   ....[3]....
        /*0048*/ 	.word	0xffffffff


	//   ....[4]....
        /*004c*/ 	.word	0xffffffff


	//   ....[5]....
        /*0050*/ 	.word	0xffffffff


	//   ....[6]....
        /*0054*/ 	.word	0xffffffff


	//   ....[7]....
        /*0058*/ 	.word	0xffffffff


	//   ....[8]....
        /*005c*/ 	.word	0xffffffff


	//   ....[9]....
        /*0060*/ 	.word	0xffffffff


	//   ....[10]....
        /*0064*/ 	.word	0xffffffff


	//   ....[11]....
        /*0068*/ 	.word	0xffffffff


	//   ....[12]....
        /*006c*/ 	.word	0xffffffff


	//   ....[13]....
        /*0070*/ 	.word	0xffffffff


	//   ....[14]....
        /*0074*/ 	.word	0xffffffff


	//   ....[15]....
        /*0078*/ 	.word	0xffffffff


	//----- nvinfo : EIATTR_COOP_GROUP_INSTR_OFFSETS
	.align		4
.L_722:
        /*007c*/ 	.byte	0x04, 0x28
        /*007e*/ 	.short	(.L_724 - .L_723)


	//   ....[0]....
.L_723:
        /*0080*/ 	.word	0x000155a0


	//   ....[1]....
        /*0084*/ 	.word	0x00015610


	//   ....[2]....
        /*0088*/ 	.word	0x00015630


	//   ....[3]....
        /*008c*/ 	.word	0x00015660


	//   ....[4]....
        /*0090*/ 	.word	0x00018790


	//   ....[5]....
        /*0094*/ 	.word	0x000187b0


	//   ....[6]....
        /*0098*/ 	.word	0x000187d0


	//   ....[7]....
        /*009c*/ 	.word	0x000187f0


	//   ....[8]....
        /*00a0*/ 	.word	0x00019f90


	//   ....[9]....
        /*00a4*/ 	.word	0x00019fc0


	//   ....[10]....
        /*00a8*/ 	.word	0x00019fd0


	//   ....[11]....
        /*00ac*/ 	.word	0x0001a000


	//   ....[12]....
        /*00b0*/ 	.word	0x0001bb50


	//   ....[13]....
        /*00b4*/ 	.word	0x0001bb90


	//   ....[14]....
        /*00b8*/ 	.word	0x0001bbe0


	//   ....[15]....
        /*00bc*/ 	.word	0x0001bc30


	//----- nvinfo : EIATTR_EXIT_INSTR_OFFSETS
	.align		4
.L_724:
        /*00c0*/ 	.byte	0x04, 0x1c
        /*00c2*/ 	.short	(.L_726 - .L_725)


	//   ....[0]....
.L_725:
        /*00c4*/ 	.word	0x000000b0


	//----- nvinfo : EIATTR_CTAIDZ_USED
	.align		4
.L_726:
        /*00c8*/ 	.byte	0x01, 0x04
	.zero		2


	//----- nvinfo : EIATTR_CRS_STACK_SIZE
	.align		4
        /*00cc*/ 	.byte	0x04, 0x1e
        /*00ce*/ 	.short	(.L_728 - .L_727)
.L_727:
        /*00d0*/ 	.word	0x00000000
.L_728:


//--------------------- .nv.info._ZN5flash24flash_fwd_splitkv_kernelI23Flash_fwd_kernel_traitsILi192ELi64ELi64ELi4ELb0ELb0EN7cutlass10bfloat16_tE19Flash_kernel_traitsILi192ELi64ELi64ELi4ES3_EELb0ELb0ELb0ELb0ELb0ELb1ELb0ELb1EEEvNS_16Flash_fwd_paramsE --------------------------
	.section	.nv.info._ZN5flash24flash_fwd_splitkv_kernelI23Flash_fwd_kernel_traitsILi192ELi64ELi64ELi4ELb0ELb0EN7cutlass10bfloat16_tE19Flash_kernel_traitsILi192ELi64ELi64ELi4ES3_EELb0ELb0ELb0ELb0ELb0ELb1ELb0ELb1EEEvNS_16Flash_fwd_paramsE,"",@"SHT_CUDA_INFO"
	.sectionflags	@""
	.align	4


	//----- nvinfo : EIATTR_CUDA_API_VERSION
	.align		4
        /*0000*/ 	.byte	0x04, 0x37
        /*0002*/ 	.short	(.L_730 - .L_729)
.L_729:
        /*0004*/ 	.word	0x00000082


	//----- nvinfo : EIATTR_SW2861232_WAR
	.align		4
.L_730:
        /*0008*/ 	.byte	0x01, 0x35
	.zero		2


	//----- nvinfo : EIATTR_PARAM_CBANK
	.align		4
        /*000c*/ 	.byte	0x04, 0x0a
        /*000e*/ 	.short	(.L_732 - .L_731)
	.align		4
.L_731:
        /*0010*/ 	.word	index@(.nv.constant0._ZN5flash24flash_fwd_splitkv_kernelI23Flash_fwd_kernel_traitsILi192ELi64ELi64ELi4ELb0ELb0EN7cutlass10bfloat16_tE19Flash_kernel_traitsILi192ELi64ELi64ELi4ES3_EELb0ELb0ELb0ELb0ELb0ELb1ELb0ELb1EEEvNS_16Flash_fwd_paramsE)
        /*0014*/ 	.short	0x0160
        /*0016*/ 	.short	0x01d0


	//----- nvinfo : EIATTR_CBANK_PARAM_SIZE
	.align		4
.L_732:
        /*0018*/ 	.byte	0x03, 0x19
        /*001a*/ 	.short	0x01d0


	//----- nvinfo : EIATTR_KPARAM_INFO
	.align		4
        /*001c*/ 	.byte	0x04, 0x17
        /*001e*/ 	.short	(.L_734 - .L_733)
.L_733:
        /*0020*/ 	.word	0x00000000
        /*0024*/ 	.short	0x0000
        /*0026*/ 	.short	0x0000
        /*0028*/ 	.byte	0x00, 0xf0, 0x41, 0x07


	//----- nvinfo : EIATTR_MAXREG_COUNT
	.align		4
.L_734:
        /*002c*/ 	.byte	0x03, 0x1b
        /*002e*/ 	.short	0x00ff


	//----- nvinfo : EIATTR_NUM_BARRIERS
	.align		4
        /*0030*/ 	.byte	0x02, 0x4c
        /*0032*/ 	.byte	0x01
	.zero		1


	//----- nvinfo : EIATTR_MERCURY_ISA_VERSION
	.align		4
        /*0034*/ 	.byte	0x03, 0x5f
        /*0036*/ 	.short	0x0000


	//----- nvinfo : EIATTR_COOP_GROUP_MASK_REGIDS
	.align		4
        /*0038*/ 	.byte	0x04, 0x29
        /*003a*/ 	.short	(.L_736 - .L_735)


	//   ....[0]....
.L_735:
        /*003c*/ 	.word	0xffffffff


	//   ....[1]....
        /*0040*/ 	.word	0xffffffff


	//   ....[2]....
        /*0044*/ 	.word	0xffffffff


	//   ....[3]....
        /*0048*/ 	.word	0xffffffff


	//   ....[4]....
        /*004c*/ 	.word	0xffffffff


	//   ....[5]....
        /*0050*/ 	.word	0xffffffff


	//   ....[6]....
        /*0054*/ 	.word	0xffffffff


	//   ....[7]....
        /*0058*/ 	.word	0xffffffff


	//   ....[8]....
        /*005c*/ 	.word	0xffffffff


	//   ....[9]....
        /*0060*/ 	.word	0xffffffff


	//   ....[10]....
        /*0064*/ 	.word	0xffffffff


	//   ....[11]....
        /*0068*/ 	.word	0xffffffff


	//   ....[12]....
        /*006c*/ 	.word	0xffffffff


	//   ....[13]....
        /*0070*/ 	.word	0xffffffff


	//   ....[14]....
        /*0074*/ 	.word	0xffffffff


	//   ....[15]....
        /*0078*/ 	.word	0xffffffff


	//----- nvinfo : EIATTR_COOP_GROUP_INSTR_OFFSETS
	.align		4
.L_736:
        /*007c*/ 	.byte	0x04, 0x28
        /*007e*/ 	.short	(.L_738 - .L_737)


	//   ....[0]....
.L_737:
        /*0080*/ 	.word	0x00015980


	//   ....[1]....
        /*0084*/ 	.word	0x000159f0


	//   ....[2]....
        /*0088*/ 	.word	0x00015a20


	//   ....[3]....
        /*008c*/ 	.word	0x00015a40


	//   ....[4]....
        /*0090*/ 	.word	0x00018fd0


	//   ....[5]....
        /*0094*/ 	.word	0x00018ff0


	//   ....[6]....
        /*0098*/ 	.word	0x00019010


	//   ....[7]....
        /*009c*/ 	.word	0x00019030


	//   ....[8]....
        /*00a0*/ 	.word	0x0001a7b0


	//   ....[9]....
        /*00a4*/ 	.word	0x0001a7e0


	//   ....[10]....
        /*00a8*/ 	.word	0x0001a7f0


	//   ....[11]....
        /*00ac*/ 	.word	0x0001a820


	//   ....[12]....
        /*00b0*/ 	.word	0x0001c370


	//   ....[13]....
        /*00b4*/ 	.word	0x0001c3b0


	//   ....[14]....
        /*00b8*/ 	.word	0x0001c400


	//   ....[15]....
        /*00bc*/ 	.word	0x0001c450


	//----- nvinfo : EIATTR_EXIT_INSTR_OFFSETS
	.align		4
.L_738:
        /*00c0*/ 	.byte	0x04, 0x1c
        /*00c2*/ 	.short	(.L_740 - .L_739)


	//   ....[0]....
.L_739:
        /*00c4*/ 	.word	0x000000b0


	//----- nvinfo : EIATTR_CTAIDZ_USED
	.align		4
.L_740:
        /*00c8*/ 	.byte	0x01, 0x04
	.zero		2


	//----- nvinfo : EIATTR_CRS_STACK_SIZE
	.align		4
        /*00cc*/ 	.byte	0x04, 0x1e
        /*00ce*/ 	.short	(.L_742 - .L_741)
.L_741:
        /*00d0*/ 	.word	0x00000000
.L_742:


//--------------------- .nv.info._ZN5flash24flash_fwd_splitkv_kernelI23Flash_fwd_kernel_traitsILi192ELi64ELi64ELi4ELb0ELb0EN7cutlass10bfloat16_tE19Flash_kernel_traitsILi192ELi64ELi64ELi4ES3_EELb0ELb0ELb0ELb0ELb0ELb0ELb1ELb0EEEvNS_16Flash_fwd_paramsE --------------------------
	.section	.nv.info._ZN5flash24flash_fwd_splitkv_kernelI23Flash_fwd_kernel_traitsILi192ELi64ELi64ELi4ELb0ELb0EN7cutlass10bfloat16_tE19Flash_kernel_traitsILi192ELi64ELi64ELi4ES3_EELb0ELb0ELb0ELb0ELb0ELb0ELb1ELb0EEEvNS_16Flash_fwd_paramsE,"",@"SHT_CUDA_INFO"
	.sectionflags	@""
	.align	4


	//----- nvinfo : EIATTR_CUDA_API_VERSION
	.align		4
        /*0000*/ 	.byte	0x04, 0x37
        /*0002*/ 	.short	(.L_744 - .L_743)
.L_743:
        /*0004*/ 	.word	0x00000082


	//----- nvinfo : EIATTR_SW2861232_WAR
	.align		4
.L_744:
        /*0008*/ 	.byte	0x01, 0x35
	.zero		2


	//----- nvinfo : EIATTR_PARAM_CBANK
	.align		4
        /*000c*/ 	.byte	0x04, 0x0a
        /*000e*/ 	.short	(.L_746 - .L_745)
	.align		4
.L_745:
        /*0010*/ 	.word	index@(.nv.constant0._ZN5flash24flash_fwd_splitkv_kernelI23Flash_fwd_kernel_traitsILi192ELi64ELi64ELi4ELb0ELb0EN7cutlass10bfloat16_tE19Flash_kernel_traitsILi192ELi64ELi64ELi4ES3_EELb0ELb0ELb0ELb0ELb0ELb0ELb1ELb0EEEvNS_16Flash_fwd_paramsE)
        /*0014*/ 	.short	0x0160
        /*0016*/ 	.short	0x01d0


	//----- nvinfo : EIATTR_CBANK_PARAM_SIZE
	.align		4
.L_746:
        /*0018*/ 	.byte	0x03, 0x19
        /*001a*/ 	.short	0x01d0


	//----- nvinfo : EIATTR_KPARAM_INFO
	.align		4
        /*001c*/ 	.byte	0x04, 0x17
        /*001e*/ 	.short	(.L_748 - .L_747)
.L_747:
        /*0020*/ 	.word	0x00000000
        /*0024*/ 	.short	0x0000
        /*0026*/ 	.short	0x0000
        /*0028*/ 	.byte	0x00, 0xf0, 0x41, 0x07


	//----- nvinfo : EIATTR_MAXREG_COUNT
	.align		4
.L_748:
        /*002c*/ 	.byte	0x03, 0x1b
        /*002e*/ 	.short	0x00ff


	//----- nvinfo : EIATTR_NUM_BARRIERS
	.align		4
        /*0030*/ 	.byte	0x02, 0x4c
        /*0032*/ 	.byte	0x01
	.zero		1


	//----- nvinfo : EIATTR_MERCURY_ISA_VERSION
	.align		4
        /*0034*/ 	.byte	0x03, 0x5f
        /*0036*/ 	.short	0x0000


	//----- nvinfo : EIATTR_COOP_GROUP_MASK_REGIDS
	.align		4
        /*0038*/ 	.byte	0x04, 0x29
        /*003a*/ 	.short	(.L_750 - .L_749)


	//   ....[0]....
.L_749:
        /*003c*/ 	.word	0xffffffff


	//   ....[1]....
        /*0040*/ 	.word	0xffffffff


	//   ....[2]....
        /*0044*/ 	.word	0xffffffff


	//   ....[3]....
        /*0048*/ 	.word	0xffffffff


	//   ....[4]....
        /*004c*/ 	.word	0xffffffff


	//   ....[5]....
        /*0050*/ 	.word	0xffffffff


	//   ....[6]....
        /*0054*/ 	.word	0xffffffff


	//   ....[7]....
        /*0058*/ 	.word	0xffffffff


	//   ....[8]....
        /*005c*/ 	.word	0xffffffff


	//   ....[9]....
        /*0060*/ 	.word	0xffffffff


	//   ....[10]....
        /*0064*/ 	.word	0xffffffff


	//   ....[11]....
        /*0068*/ 	.word	0xffffffff


	//----- nvinfo : EIATTR_COOP_GROUP_INSTR_OFFSETS
	.align		4
.L_750:
        /*006c*/ 	.byte	0x04, 0x28
        /*006e*/ 	.short	(.L_752 - .L_751)


	//   ....[0]....
.L_751:
        /*0070*/ 	.word	0x00005630


	//   ....[1]....
        /*0074*/ 	.word	0x00005650


	//   ....[2]....
        /*0078*/ 	.word	0x000056f0


	//   ....[3]....
        /*007c*/ 	.word	0x00005700


	//   ....[4]....
        /*0080*/ 	.word	0x000087d0


	//   ....[5]....
        /*0084*/ 	.word	0x000087f0


	//   ....[6]....
        /*0088*/ 	.word	0x00008820


	//   ....[7]....
        /*008c*/ 	.word	0x00008830


	//   ....[8]....
        /*0090*/ 	.word	0x00009f20


	//   ....[9]....
        /*0094*/ 	.word	0x00009f60


	//   ....[10]....
        /*0098*/ 	.word	0x00009fd0


	//   ....[11]....
        /*009c*/ 	.word	0x00009ff0


	//----- nvinfo : EIATTR_EXIT_INSTR_OFFSETS
	.align		4
.L_752:
        /*00a0*/ 	.byte	0x04, 0x1c
        /*00a2*/ 	.short	(.L_754 - .L_753)


	//   ....[0]....
.L_753:
        /*00a4*/ 	.word	0x00000420


	//   ....[1]....
        /*00a8*/ 	.word	0x00000ef0


	//   ....[2]....
        /*00ac*/ 	.word	0x00000f20


	//   ....[3]....
        /*00b0*/ 	.word	0x0000b650


	//   ....[4]....
        /*00b4*/ 	.word	0x0000b6c0


	//   ....[5]....
        /*00b8*/ 	.word	0x0000b6e0


	//----- nvinfo : EIATTR_CTAIDZ_USED
	.align		4
.L_754:
        /*00bc*/ 	.byte	0x01, 0x04
	.zero		2


	//----- nvinfo : EIATTR_CRS_STACK_SIZE
	.align		4
        /*00c0*/ 	.byte	0x04, 0x1e
        /*00c2*/ 	.short	(.L_756 - .L_755)
.L_755:
        /*00c4*/ 	.word	0x00000000
.L_756:


//--------------------- .nv.info._ZN5flash24flash_fwd_splitkv_kernelI23Flash_fwd_kernel_traitsILi192ELi64ELi64ELi4ELb0ELb0EN7cutlass10bfloat16_tE19Flash_kernel_traitsILi192ELi64ELi64ELi4ES3_EELb0ELb0ELb0ELb0ELb0ELb1ELb1ELb0EEEvNS_16Flash_fwd_paramsE --------------------------
	.section	.nv.info._ZN5flash24flash_fwd_splitkv_kernelI23Flash_fwd_kernel_traitsILi192ELi64ELi64ELi4ELb0ELb0EN7cutlass10bfloat16_tE19Flash_kernel_traitsILi192ELi64ELi64ELi4ES3_EELb0ELb0ELb0ELb0ELb0ELb1ELb1ELb0EEEvNS_16Flash_fwd_paramsE,"",@"SHT_CUDA_INFO"
	.sectionflags	@""
	.align	4


	//----- nvinfo : EIATTR_CUDA_API_VERSION
	.align		4
        /*0000*/ 	.byte	0x04, 0x37
        /*0002*/ 	.short	(.L_758 - .L_757)
.L_757:
        /*0004*/ 	.word	0x00000082


	//----- nvinfo : EIATTR_SW2861232_WAR
	.align		4
.L_758:
        /*0008*/ 	.byte	0x01, 0x35
	.zero		2


	//----- nvinfo : EIATTR_PARAM_CBANK
	.align		4
        /*000c*/ 	.byte	0x04, 0x0a
        /*000e*/ 	.short	(.L_760 - .L_759)
	.align		4
.L_759:
        /*0010*/ 	.word	index@(.nv.constant0._ZN5flash24flash_fwd_splitkv_kernelI23Flash_fwd_kernel_traitsILi192ELi64ELi64ELi4ELb0ELb0EN7cutlass10bfloat16_tE19Flash_kernel_traitsILi192ELi64ELi64ELi4ES3_EELb0ELb0ELb0ELb0ELb0ELb1ELb1ELb0EEEvNS_16Flash_fwd_paramsE)
        /*0014*/ 	.short	0x0160
        /*0016*/ 	.short	0x01d0


	//----- nvinfo : EIATTR_CBANK_PARAM_SIZE
	.align		4
.L_760:
        /*0018*/ 	.byte	0x03, 0x19
        /*001a*/ 	.short	0x01d0


	//----- nvinfo : EIATTR_KPARAM_INFO
	.align		4
        /*001c*/ 	.byte	0x04, 0x17
        /*001e*/ 	.short	(.L_762 - .L_761)
.L_761:
        /*0020*/ 	.word	0x00000000
        /*0024*/ 	.short	0x0000
        /*0026*/ 	.short	0x0000
        /*0028*/ 	.byte	0x00, 0xf0, 0x41, 0x07


	//----- nvinfo : EIATTR_MAXREG_COUNT
	.align		4
.L_762:
        /*002c*/ 	.byte	0x03, 0x1b
        /*002e*/ 	.short	0x00ff


	//----- nvinfo : EIATTR_NUM_BARRIERS
	.align		4
        /*0030*/ 	.byte	0x02, 0x4c
        /*0032*/ 	.byte	0x01
	.zero		1


	//----- nvinfo : EIATTR_MERCURY_ISA_VERSION
	.align		4
        /*0034*/ 	.byte	0x03, 0x5f
        /*0036*/ 	.short	0x0000


	//----- nvinfo : EIATTR_COOP_GROUP_MASK_REGIDS
	.align		4
        /*0038*/ 	.byte	0x04, 0x29
        /*003a*/ 	.short	(.L_764 - .L_763)


	//   ....[0]....
.L_763:
        /*003c*/ 	.word	0xffffffff


	//   ....[1]....
        /*0040*/ 	.word	0xffffffff


	//   ....[2]....
        /*0044*/ 	.word	0xffffffff


	//   ....[3]....
        /*0048*/ 	.word	0xffffffff


	//   ....[4]....
        /*004c*/ 	.word	0xffffffff


	//   ....[5]....
        /*0050*/ 	.word	0xffffffff


	//   ....[6]....
        /*0054*/ 	.word	0xffffffff


	//   ....[7]....
        /*0058*/ 	.word	0xffffffff


	//   ....[8]....
        /*005c*/ 	.word	0xffffffff


	//   ....[9]....
        /*0060*/ 	.word	0xffffffff


	//   ....[10]....
        /*0064*/ 	.word	0xffffffff


	//   ....[11]....
        /*0068*/ 	.word	0xffffffff


	//----- nvinfo : EIATTR_COOP_GROUP_INSTR_OFFSETS
	.align		4
.L_764:
        /*006c*/ 	.byte	0x04, 0x28
        /*006e*/ 	.short	(.L_766 - .L_765)


	//   ....[0]....
.L_765:
        /*0070*/ 	.word	0x00005a30


	//   ....[1]....
        /*0074*/ 	.word	0x00005a50


	//   ....[2]....
        /*0078*/ 	.word	0x00005af0


	//   ....[3]....
        /*007c*/ 	.word	0x00005b00


	//   ....[4]....
        /*0080*/ 	.word	0x00009000


	//   ....[5]....
        /*0084*/ 	.word	0x00009010


	//   ....[6]....
        /*0088*/ 	.word	0x00009040


	//   ....[7]....
        /*008c*/ 	.word	0x00009060


	//   ....[8]....
        /*0090*/ 	.word	0x0000a720


	//   ....[9]....
        /*0094*/ 	.word	0x0000a760


	//   ....[10]....
        /*0098*/ 	.word	0x0000a7d0


	//   ....[11]....
        /*009c*/ 	.word	0x0000a7f0


	//----- nvinfo : EIATTR_EXIT_INSTR_OFFSETS
	.align		4
.L_766:
        /*00a0*/ 	.byte	0x04, 0x1c
        /*00a2*/ 	.short	(.L_768 - .L_767)


	//   ....[0]....
.L_767:
        /*00a4*/ 	.word	0x00000420


	//   ....[1]....
        /*00a8*/ 	.word	0x00000ef0


	//   ....[2]....
        /*00ac*/ 	.word	0x00000f20


	//   ....[3]....
        /*00b0*/ 	.word	0x0000be50


	//   ....[4]....
        /*00b4*/ 	.word	0x0000bec0


	//   ....[5]....
        /*00b8*/ 	.word	0x0000bee0


	//----- nvinfo : EIATTR_CTAIDZ_USED
	.align		4
.L_768:
        /*00bc*/ 	.byte	0x01, 0x04
	.zero		2


	//----- nvinfo : EIATTR_CRS_STACK_SIZE
	.align		4
        /*00c0*/ 	.byte	0x04, 0x1e
        /*00c2*/ 	.short	(.L_770 - .L_769)
.L_769:
        /*00c4*/ 	.word	0x00000000
.L_770:


//--------------------- .nv.info._ZN5flash24flash_fwd_splitkv_kernelI23Flash_fwd_kernel_traitsILi192ELi64ELi64ELi4ELb0ELb0EN7cutlass10bfloat16_tE19Flash_kernel_traitsILi192ELi64ELi64ELi4ES3_EELb0ELb0ELb0ELb0ELb0ELb0ELb1ELb1EEEvNS_16Flash_fwd_paramsE --------------------------
	.section	.nv.info._ZN5flash24flash_fwd_splitkv_kernelI23Flash_fwd_kernel_traitsILi192ELi64ELi64ELi4ELb0ELb0EN7cutlass10bfloat16_tE19Flash_kernel_traitsILi192ELi64ELi64ELi4ES3_EELb0ELb0ELb0ELb0ELb0ELb0ELb1ELb1EEEvNS_16Flash_fwd_paramsE,"",@"SHT_CUDA_INFO"
	.sectionflags	@""
	.align	4


	//----- nvinfo : EIATTR_CUDA_API_VERSION
	.align		4
        /*0000*/ 	.byte	0x04, 0x37
        /*0002*/ 	.short	(.L_772 - .L_771)
.L_771:
        /*0004*/ 	.word	0x00000082


	//----- nvinfo : EIATTR_SW2861232_WAR
	.align		4
.L_772:
        /*0008*/ 	.byte	0x01, 0x35
	.zero		2


	//----- nvinfo : EIATTR_PARAM_CBANK
	.align		4
        /*000c*/ 	.byte	0x04, 0x0a
        /*000e*/ 	.short	(.L_774 - .L_773)
	.align		4
.L_773:
        /*0010*/ 	.word	index@(.nv.constant0._ZN5flash24flash_fwd_splitkv_kernelI23Flash_fwd_kernel_traitsILi192ELi64ELi64ELi4ELb0ELb0EN7cutlass10bfloat16_tE19Flash_kernel_traitsILi192ELi64ELi64ELi4ES3_EELb0ELb0ELb0ELb0ELb0ELb0ELb1ELb1EEEvNS_16Flash_fwd_paramsE)
        /*0014*/ 	.short	0x0160
        /*0016*/ 	.short	0x01d0


	//----- nvinfo : EIATTR_CBANK_PARAM_SIZE
	.align		4
.L_774:
        /*0018*/ 	.byte	0x03, 0x19
        /*001a*/ 	.short	0x01d0


	//----- nvinfo : EIATTR_KPARAM_INFO
	.align		4
        /*001c*/ 	.byte	0x04, 0x17
        /*001e*/ 	.short	(.L_776 - .L_775)
.L_775:
        /*0020*/ 	.word	0x00000000
        /*0024*/ 	.short	0x0000
        /*0026*/ 	.short	0x0000
        /*0028*/ 	.byte	0x00, 0xf0, 0x41, 0x07


	//----- nvinfo : EIATTR_MAXREG_COUNT
	.align		4
.L_776:
        /*002c*/ 	.byte	0x03, 0x1b
        /*002e*/ 	.short	0x00ff


	//----- nvinfo : EIATTR_NUM_BARRIERS
	.align		4
        /*0030*/ 	.byte	0x02, 0x4c
        /*0032*/ 	.byte	0x01
	.zero		1


	//----- nvinfo : EIATTR_MERCURY_ISA_VERSION
	.align		4
        /*0034*/ 	.byte	0x03, 0x5f
        /*0036*/ 	.short	0x0000


	//----- nvinfo : EIATTR_COOP_GROUP_MASK_REGIDS
	.align		4
        /*0038*/ 	.byte	0x04, 0x29
        /*003a*/ 	.short	(.L_778 - .L_777)


	//   ....[0]....
.L_777:
        /*003c*/ 	.word	0xffffffff


	//   ....[1]....
        /*0040*/ 	.word	0xffffffff


	//   ....[2]....
        /*0044*/ 	.word	0xffffffff


	//   ....[3]....
        /*0048*/ 	.word	0xffffffff


	//   ....[4]....
        /*004c*/ 	.word	0xffffffff


	//   ....[5]....
        /*0050*/ 	.word	0xffffffff


	//   ....[6]....
        /*0054*/ 	.word	0xffffffff


	//   ....[7]....
        /*0058*/ 	.word	0xffffffff


	//   ....[8]....
        /*005c*/ 	.word	0xffffffff


	//   ....[9]....
        /*0060*/ 	.word	0xffffffff


	//   ....[10]....
        /*0064*/ 	.word	0xffffffff


	//   ....[11]....
        /*0068*/ 	.word	0xffffffff


	//   ....[12]....
        /*006c*/ 	.word	0xffffffff


	//   ....[13]....
        /*0070*/ 	.word	0xffffffff


	//   ....[14]....
        /*0074*/ 	.word	0xffffffff


	//   ....[15]....
        /*0078*/ 	.word	0xffffffff


	//----- nvinfo : EIATTR_COOP_GROUP_INSTR_OFFSETS
	.align		4
.L_778:
        /*007c*/ 	.byte	0x04, 0x28
        /*007e*/ 	.short	(.L_780 - .L_779)


	//   ....[0]....
.L_779:
        /*0080*/ 	.word	0x00015870


	//   ....[1]....
        /*0084*/ 	.word	0x000158e0


	//   ....[2]....
        /*0088*/ 	.word	0x00015900


	//   ....[3]....
        /*008c*/ 	.word	0x00015920


	//   ....[4]....
        /*0090*/ 	.word	0x00018b90


	//   ....[5]....
        /*0094*/ 	.word	0x00018bb0


	//   ....[6]....
        /*0098*/ 	.word	0x00018bd0


	//   ....[7]....
        /*009c*/ 	.word	0x00018bf0


	//   ....[8]....
        /*00a0*/ 	.word	0x0001a390


	//   ....[9]....
        /*00a4*/ 	.word	0x0001a3c0


	//   ....[10]....
        /*00a8*/ 	.word	0x0001a3d0


	//   ....[11]....
        /*00ac*/ 	.word	0x0001a400


	//   ....[12]....
        /*00b0*/ 	.word	0x0001bca0


	//   ....[13]....
        /*00b4*/ 	.word	0x0001bce0


	//   ....[14]....
        /*00b8*/ 	.word	0x0001bd30


	//   ....[15]....
        /*00bc*/ 	.word	0x0001bd80


	//----- nvinfo : EIATTR_EXIT_INSTR_OFFSETS
	.align		4
.L_780:
        /*00c0*/ 	.byte	0x04, 0x1c
        /*00c2*/ 	.short	(.L_782 - .L_781)


	//   ....[0]....
.L_781:
        /*00c4*/ 	.word	0x000001f0


	//----- nvinfo : EIATTR_CTAIDZ_USED
	.align		4
.L_782:
        /*00c8*/ 	.byte	0x01, 0x04
	.zero		2


	//----- nvinfo : EIATTR_CRS_STACK_SIZE
	.align		4
        /*00cc*/ 	.byte	0x04, 0x1e
        /*00ce*/ 	.short	(.L_784 - .L_783)
.L_783:
        /*00d0*/ 	.word	0x00000000
.L_784:


//--------------------- .nv.info._ZN5flash24flash_fwd_splitkv_kernelI23Flash_fwd_kernel_traitsILi192ELi64ELi64ELi4ELb0ELb0EN7cutlass10bfloat16_tE19Flash_kernel_traitsILi192ELi64ELi64ELi4ES3_EELb0ELb0ELb0ELb0ELb0ELb1ELb1ELb1EEEvNS_16Flash_fwd_paramsE --------------------------
	.section	.nv.info._ZN5flash24flash_fwd_splitkv_kernelI23Flash_fwd_kernel_traitsILi192ELi64ELi64ELi4ELb0ELb0EN7cutlass10bfloat16_tE19Flash_kernel_traitsILi192ELi64ELi64ELi4ES3_EELb0ELb0ELb0ELb0ELb0ELb1ELb1ELb1EEEvNS_16Flash_fwd_paramsE,"",@"SHT_CUDA_INFO"
	.sectionflags	@""
	.align	4


	//----- nvinfo : EIATTR_CUDA_API_VERSION
	.align		4
        /*0000*/ 	.byte	0x04, 0x37
        /*0002*/ 	.short	(.L_786 - .L_785)
.L_785:
        /*0004*/ 	.word	0x00000082


	//----- nvinfo : EIATTR_SW2861232_WAR
	.align		4
.L_786:
        /*0008*/ 	.byte	0x01, 0x35
	.zero		2


	//----- nvinfo : EIATTR_PARAM_CBANK
	.align		4
        /*000c*/ 	.byte	0x04, 0x0a
        /*000e*/ 	.short	(.L_788 - .L_787)
	.align		4
.L_787:
        /*0010*/ 	.word	index@(.nv.constant0._ZN5flash24flash_fwd_splitkv_kernelI23Flash_fwd_kernel_traitsILi192ELi64ELi64ELi4ELb0ELb0EN7cutlass10bfloat16_tE19Flash_kernel_traitsILi192ELi64ELi64ELi4ES3_EELb0ELb0ELb0ELb0ELb0ELb1ELb1ELb1EEEvNS_16Flash_fwd_paramsE)
        /*0014*/ 	.short	0x0160
        /*0016*/ 	.short	0x01d0


	//----- nvinfo : EIATTR_CBANK_PARAM_SIZE
	.align		4
.L_788:
        /*0018*/ 	.byte	0x03, 0x19
        /*001a*/ 	.short	0x01d0


	//----- nvinfo : EIATTR_KPARAM_INFO
	.align		4
        /*001c*/ 	.byte	0x04, 0x17
        /*001e*/ 	.short	(.L_790 - .L_789)
.L_789:
        /*0020*/ 	.word	0x00000000
        /*0024*/ 	.short	0x0000
        /*0026*/ 	.short	0x0000
        /*0028*/ 	.byte	0x00, 0xf0, 0x41, 0x07


	//----- nvinfo : EIATTR_MAXREG_COUNT
	.align		4
.L_790:
        /*002c*/ 	.byte	0x03, 0x1b
        /*002e*/ 	.short	0x00ff


	//----- nvinfo : EIATTR_NUM_BARRIERS
	.align		4
        /*0030*/ 	.byte	0x02, 0x4c
        /*0032*/ 	.byte	0x01
	.zero		1


	//----- nvinfo : EIATTR_MERCURY_ISA_VERSION
	.align		4
        /*0034*/ 	.byte	0x03, 0x5f
        /*0036*/ 	.short	0x0000


	//----- nvinfo : EIATTR_COOP_GROUP_MASK_REGIDS
	.align		4
        /*0038*/ 	.byte	0x04, 0x29
        /*003a*/ 	.short	(.L_792 - .L_791)


	//   ....[0]....
.L_791:
        /*003c*/ 	.word	0xffffffff


	//   ....[1]....
        /*0040*/ 	.word	0xffffffff


	//   ....[2]....
        /*0044*/ 	.word	0xffffffff


	//   ....[3]....
        /*0048*/ 	.word	0xffffffff


	//   ....[4]....
        /*004c*/ 	.word	0xffffffff


	//   ....[5]....
        /*0050*/ 	.word	0xffffffff


	//   ....[6]....
        /*0054*/ 	.word	0xffffffff


	//   ....[7]....
        /*0058*/ 	.word	0xffffffff


	//   ....[8]....
        /*005c*/ 	.word	0xffffffff


	//   ....[9]....
        /*0060*/ 	.word	0xffffffff


	//   ....[10]....
        /*0064*/ 	.word	0xffffffff


	//   ....[11]....
        /*0068*/ 	.word	0xffffffff


	//   ....[12]....
        /*006c*/ 	.word	0xffffffff


	//   ....[13]....
        /*0070*/ 	.word	0xffffffff


	//   ....[14]....
        /*0074*/ 	.word	0xffffffff


	//   ....[15]....
        /*0078*/ 	.word	0xffffffff


	//----- nvinfo : EIATTR_COOP_GROUP_INSTR_OFFSETS
	.align		4
.L_792:
        /*007c*/ 	.byte	0x04, 0x28
        /*007e*/ 	.short	(.L_794 - .L_793)


	//   ....[0]....
.L_793:
        /*0080*/ 	.word	0x00015c40


	//   ....[1]....
        /*0084*/ 	.word	0x00015c90


	//   ....[2]....
        /*0088*/ 	.word	0x00015cb0


	//   ....[3]....
        /*008c*/ 	.word	0x00015cd0


	//   ....[4]....
        /*0090*/ 	.word	0x00019250


	//   ....[5]....
        /*0094*/ 	.word	0x00019270


	//   ....[6]....
        /*0098*/ 	.word	0x00019290


	//   ....[7]....
        /*009c*/ 	.word	0x000192b0


	//   ....[8]....
        /*00a0*/ 	.word	0x0001aa30


	//   ....[9]....
        /*00a4*/ 	.word	0x0001aa60


	//   ....[10]....
        /*00a8*/ 	.word	0x0001aa70


	//   ....[11]....
        /*00ac*/ 	.word	0x0001aaa0


	//   ....[12]....
        /*00b0*/ 	.word	0x0001c340


	//   ....[13]....
        /*00b4*/ 	.word	0x0001c380


	//   ....[14]....
        /*00b8*/ 	.word	0x0001c3d0


	//   ....[15]....
        /*00bc*/ 	.word	0x0001c420


	//----- nvinfo : EIATTR_EXIT_INSTR_OFFSETS
	.align		4
.L_794:
        /*00c0*/ 	.byte	0x04, 0x1c
        /*00c2*/ 	.short	(.L_796 - .L_795)


	//   ....[0]....
.L_795:
        /*00c4*/ 	.word	0x000001f0


	//----- nvinfo : EIATTR_CTAIDZ_USED
	.align		4
.L_796:
        /*00c8*/ 	.byte	0x01, 0x04
	.zero		2


	//----- nvinfo : EIATTR_CRS_STACK_SIZE
	.align		4
        /*00cc*/ 	.byte	0x04, 0x1e
        /*00ce*/ 	.short	(.L_798 - .L_797)
.L_797:
        /*00d0*/ 	.word	0x00000000
.L_798:


//--------------------- .nv.info._ZN5flash24flash_fwd_splitkv_kernelI23Flash_fwd_kernel_traitsILi192ELi64ELi64ELi4ELb0ELb0EN7cutlass10bfloat16_tE19Flash_kernel_traitsILi192ELi64ELi64ELi4ES3_EELb0ELb1ELb0ELb0ELb0ELb0ELb0ELb0EEEvNS_16Flash_fwd_paramsE --------------------------
	.section	.nv.info._ZN5flash24flash_fwd_splitkv_kernelI23Flash_fwd_kernel_traitsILi192ELi64ELi64ELi4ELb0ELb0EN7cutlass10bfloat16_tE19Flash_kernel_traitsILi192ELi64ELi64ELi4ES3_EELb0ELb1ELb0ELb0ELb0ELb0ELb0ELb0EEEvNS_16Flash_fwd_paramsE,"",@"SHT_CUDA_INFO"
	.sectionflags	@""
	.align	4


	//----- nvinfo : EIATTR_CUDA_API_VERSION
	.align		4
        /*0000*/ 	.byte	0x04, 0x37
        /*0002*/ 	.short	(.L_800 - .L_799)
.L_799:
        /*0004*/ 	.word	0x00000082


	//----- nvinfo : EIATTR_SW2861232_WAR
	.align		4
.L_800:
        /*0008*/ 	.byte	0x01, 0x35
	.zero		2


	//----- nvinfo : EIATTR_PARAM_CBANK
	.align		4
        /*000c*/ 	.byte	0x04, 0x0a
        /*000e*/ 	.short	(.L_802 - .L_801)
	.align		4
.L_801:
        /*0010*/ 	.word	index@(.nv.constant0._ZN5flash24flash_fwd_splitkv_kernelI23Flash_fwd_kernel_traitsILi192ELi64ELi64ELi4ELb0ELb0EN7cutlass10bfloat16_tE19Flash_kernel_traitsILi192ELi64ELi64ELi4ES3_EELb0ELb1ELb0ELb0ELb0ELb0ELb0ELb0EEEvNS_16Flash_fwd_paramsE)
        /*0014*/ 	.short	0x0160
        /*0016*/ 	.short	0x01d0


	//----- nvinfo : EIATTR_CBANK_PARAM_SIZE
	.align		4
.L_802:
        /*0018*/ 	.byte	0x03, 0x19
        /*001a*/ 	.short	0x01d0


	//----- nvinfo : EIATTR_KPARAM_INFO
	.align		4
        /*001c*/ 	.byte	0x04, 0x17
        /*001e*/ 	.short	(.L_804 - .L_803)
.L_803:
        /*0020*/ 	.word	0x00000000
        /*0024*/ 	.short	0x0000
        /*0026*/ 	.short	0x0000
        /*0028*/ 	.byte	0x00, 0xf0, 0x41, 0x07


	//----- nvinfo : EIATTR_MAXREG_COUNT
	.align		4
.L_804:
        /*002c*/ 	.byte	0x03, 0x1b
        /*002e*/ 	.short	0x00ff


	//----- nvinfo : EIATTR_NUM_BARRIERS
	.align		4
        /*0030*/ 	.byte	0x02, 0x4c
        /*0032*/ 	.byte	0x01
	.zero		1


	//----- nvinfo : EIATTR_MERCURY_ISA_VERSION
	.align		4
        /*0034*/ 	.byte	0x03, 0x5f
        /*0036*/ 	.short	0x0000


	//----- nvinfo : EIATTR_COOP_GROUP_MASK_REGIDS
	.align		4
        /*0038*/ 	.byte	0x04, 0x29
        /*003a*/ 	.short	(.L_806 - .L_805)


	//   ....[0]....
.L_805:
        /*003c*/ 	.word	0xffffffff


	//   ....[1]....
        /*0040*/ 	.word	0xffffffff


	//   ....[2]....
        /*0044*/ 	.word	0xffffffff


	//   ....[3]....
        /*0048*/ 	.word	0xffffffff


	//   ....[4]....
        /*004c*/ 	.word	0xffffffff


	//   ....[5]....
        /*0050*/ 	.word	0xffffffff


	//   ....[6]....
        /*0054*/ 	.word	0xffffffff


	//   ....[7]....
        /*0058*/ 	.word	0xffffffff


	//   ....[8]....
        /*005c*/ 	.word	0xffffffff


	//   ....[9]....
        /*0060*/ 	.word	0xffffffff


	//   ....[10]....
        /*0064*/ 	.word	0xffffffff


	//   ....[11]....
        /*0068*/ 	.word	0xffffffff


	//   ....[12]....
        /*006c*/ 	.word	0xffffffff


	//   ....[13]....
        /*0070*/ 	.word	0xffffffff


	//   ....[14]....
        /*0074*/ 	.word	0xffffffff


	//   ....[15]....
        /*0078*/ 	.word	0xffffffff


	//----- nvinfo : EIATTR_COOP_GROUP_INSTR_OFFSETS
	.align		4
.L_806:
        /*007c*/ 	.byte	0x04, 0x28
        /*007e*/ 	.short	(.L_808 - .L_807)


	//   ....[0]....
.L_807:
        /*0080*/ 	.word	0x000060a0


	//   ....[1]....
        /*0084*/ 	.word	0x000060c0


	//   ....[2]....
        /*0088*/ 	.word	0x000060f0


	//   ....[3]....
        /*008c*/ 	.word	0x00006110


	//   ....[4]....
        /*0090*/ 	.word	0x00009d40


	//   ....[5]....
        /*0094*/ 	.word	0x00009d50


	//   ....[6]....
        /*0098*/ 	.word	0x00009d80


	//   ....[7]....
        /*009c*/ 	.word	0x00009d90


	//   ....[8]....
        /*00a0*/ 	.word	0x0000df30


	//   ....[9]....
        /*00a4*/ 	.word	0x0000df50


	//   ....[10]....
        /*00a8*/ 	.word	0x0000df80


	//   ....[11]....
        /*00ac*/ 	.word	0x0000df90


	//   ....[12]....
        /*00b0*/ 	.word	0x0000f6b0


	//   ....[13]....
        /*00b4*/ 	.word	0x0000f6f0


	//   ....[14]....
        /*00b8*/ 	.word	0x0000f7d0


	//   ....[15]....
        /*00bc*/ 	.word	0x0000f800


	//----- nvinfo : EIATTR_EXIT_INSTR_OFFSETS
	.align		4
.L_808:
        /*00c0*/ 	.byte	0x04, 0x1c
        /*00c2*/ 	.short	(.L_810 - .L_809)


	//   ....[0]....
.L_809:
        /*00c4*/ 	.word	0x000004c0


	//   ....[1]....
        /*00c8*/ 	.word	0x00000f50


	//   ....[2]....
        /*00cc*/ 	.word	0x00000f80


	//   ....[3]....
        /*00d0*/ 	.word	0x00010fb0


	//   ....[4]....
        /*00d4*/ 	.word	0x000110a0


	//   ....[5]....
        /*00d8*/ 	.word	0x000110c0


	//----- nvinfo : EIATTR_CTAIDZ_USED
	.align		4
.L_810:
        /*00dc*/ 	.byte	0x01, 0x04
	.zero		2


	//----- nvinfo : EIATTR_CRS_STACK_SIZE
	.align		4
        /*00e0*/ 	.byte	0x04, 0x1e
        /*00e2*/ 	.short	(.L_812 - .L_811)
.L_811:
        /*00e4*/ 	.word	0x00000000
.L_812:


//--------------------- .nv.info._ZN5flash24flash_fwd_splitkv_kernelI23Flash_fwd_kernel_traitsILi192ELi64ELi64ELi4ELb0ELb0EN7cutlass10bfloat16_tE19Flash_kernel_traitsILi192ELi64ELi64ELi4ES3_EELb0ELb1ELb0ELb0ELb0ELb1ELb0ELb0EEEvNS_16Flash_fwd_paramsE --------------------------
	.section	.nv.info._ZN5flash24flash_fwd_splitkv_kernelI23Flash_fwd_kernel_traitsILi192ELi64ELi64ELi4ELb0ELb0EN7cutlass10bfloat16_tE19Flash_kernel_traitsILi192ELi64ELi64ELi4ES3_EELb0ELb1ELb0ELb0ELb0ELb1ELb0ELb0EEEvNS_16Flash_fwd_paramsE,"",@"SHT_CUDA_INFO"
	.sectionflags	@""
	.align	4


	//----- nvinfo : EIATTR_CUDA_API_VERSION
	.align		4
        /*0000*/ 	.byte	0x04, 0x37
        /*0002*/ 	.short	(.L_814 - .L_813)
.L_813:
        /*0004*/ 	.word	0x00000082


	//----- nvinfo : EIATTR_SW2861232_WAR
	.align		4
.L_814:
        /*0008*/ 	.byte	0x01, 0x35
	.zero		2


	//----- nvinfo : EIATTR_PARAM_CBANK
	.align		4
        /*000c*/ 	.byte	0x04, 0x0a
        /*000e*/ 	.short	(.L_816 - .L_815)
	.align		4
.L_815:
        /*0010*/ 	.word	index@(.nv.constant0._ZN5flash24flash_fwd_splitkv_kernelI23Flash_fwd_kernel_traitsILi192ELi64ELi64ELi4ELb0ELb0EN7cutlass10bfloat16_tE19Flash_kernel_traitsILi192ELi64ELi64ELi4ES3_EELb0ELb1ELb0ELb0ELb0ELb1ELb0ELb0EEEvNS_16Flash_fwd_paramsE)
        /*0014*/ 	.short	0x0160
        /*0016*/ 	.short	0x01d0


	//----- nvinfo : EIATTR_CBANK_PARAM_SIZE
	.align		4
.L_816:
        /*0018*/ 	.byte	0x03, 0x19
        /*001a*/ 	.short	0x01d0


	//----- nvinfo : EIATTR_KPARAM_INFO
	.align		4
        /*001c*/ 	.byte	0x04, 0x17
        /*001e*/ 	.short	(.L_818 - .L_817)
.L_817:
        /*0020*/ 	.word	0x00000000
        /*0024*/ 	.short	0x0000
        /*0026*/ 	.short	0x0000
        /*0028*/ 	.byte	0x00, 0xf0, 0x41, 0x07


	//----- nvinfo : EIATTR_MAXREG_COUNT
	.align		4
.L_818:
        /*002c*/ 	.byte	0x03, 0x1b
        /*002e*/ 	.short	0x00ff


	//----- nvinfo : EIATTR_NUM_BARRIERS
	.align		4
        /*0030*/ 	.byte	0x02, 0x4c
        /*0032*/ 	.byte	0x01
	.zero		1


	//----- nvinfo : EIATTR_MERCURY_ISA_VERSION
	.align		4
        /*0034*/ 	.byte	0x03, 0x5f
        /*0036*/ 	.short	0x0000


	//----- nvinfo : EIATTR_COOP_GROUP_MASK_REGIDS
	.align		4
        /*0038*/ 	.byte	0x04, 0x29
        /*003a*/ 	.short	(.L_820 - .L_819)


	//   ....[0]....
.L_819:
        /*003c*/ 	.word	0xffffffff


	//   ....[1]....
        /*0040*/ 	.word	0xffffffff


	//   ....[2]....
        /*0044*/ 	.word	0xffffffff


	//   ....[3]....
        /*0048*/ 	.word	0xffffffff


	//   ....[4]....
        /*004c*/ 	.word	0xffffffff


	//   ....[5]....
        /*0050*/ 	.word	0xffffffff


	//   ....[6]....
        /*0054*/ 	.word	0xffffffff


	//   ....[7]....
        /*0058*/ 	.word	0xffffffff


	//   ....[8]....
        /*005c*/ 	.word	0xffffffff


	//   ....[9]....
        /*0060*/ 	.word	0xffffffff


	//   ....[10]....
        /*0064*/ 	.word	0xffffffff


	//   ....[11]....
        /*0068*/ 	.word	0xffffffff


	//   ....[12]....
        /*006c*/ 	.word	0xffffffff


	//   ....[13]....
        /*0070*/ 	.word	0xffffffff


	//   ....[14]....
        /*0074*/ 	.word	0xffffffff


	//   ....[15]....
        /*0078*/ 	.word	0xffffffff


	//----- nvinfo : EIATTR_COOP_GROUP_INSTR_OFFSETS
	.align		4
.L_820:
        /*007c*/ 	.byte	0x04, 0x28
        /*007e*/ 	.short	(.L_822 - .L_821)


	//   ....[0]....
.L_821:
        /*0080*/ 	.word	0x000064a0


	//   ....[1]....
        /*0084*/ 	.word	0x000064c0


	//   ....[2]....
        /*0088*/ 	.word	0x000064e0


	//   ....[3]....
        /*008c*/ 	.word	0x00006500


	//   ....[4]....
        /*0090*/ 	.word	0x0000a540


	//   ....[5]....
        /*0094*/ 	.word	0x0000a550


	//   ....[6]....
        /*0098*/ 	.word	0x0000a580


	//   ....[7]....
        /*009c*/ 	.word	0x0000a590


	//   ....[8]....
        /*00a0*/ 	.word	0x0000eb20


	//   ....[9]....
        /*00a4*/ 	.word	0x0000eb40


	//   ....[10]....
        /*00a8*/ 	.word	0x0000eb80


	//   ....[11]....
        /*00ac*/ 	.word	0x0000eb90


	//   ....[12]....
        /*00b0*/ 	.word	0x000102b0


	//   ....[13]....
        /*00b4*/ 	.word	0x000102f0


	//   ....[14]....
        /*00b8*/ 	.word	0x000103d0


	//   ....[15]....
        /*00bc*/ 	.word	0x00010400


	//----- nvinfo : EIATTR_EXIT_INSTR_OFFSETS
	.align		4
.L_822:
        /*00c0*/ 	.byte	0x04, 0x1c
        /*00c2*/ 	.short	(.L_824 - .L_823)


	//   ....[0]....
.L_823:
        /*00c4*/ 	.word	0x000004c0


	//   ....[1]....
        /*00c8*/ 	.word	0x00000f50


	//   ....[2]....
        /*00cc*/ 	.word	0x00000f80


	//   ....[3]....
        /*00d0*/ 	.word	0x00011bb0


	//   ....[4]....
        /*00d4*/ 	.word	0x00011ca0


	//   ....[5]....
        /*00d8*/ 	.word	0x00011cc0


	//----- nvinfo : EIATTR_CTAIDZ_USED
	.align		4
.L_824:
        /*00dc*/ 	.byte	0x01, 0x04
	.zero		2


	//----- nvinfo : EIATTR_CRS_STACK_SIZE
	.align		4
        /*00e0*/ 	.byte	0x04, 0x1e
        /*00e2*/ 	.short	(.L_826 - .L_825)
.L_825:
        /*00e4*/ 	.word	0x00000000
.L_826:


//--------------------- .nv.info._ZN5flash24flash_fwd_splitkv_kernelI23Flash_fwd_kernel_traitsILi192ELi64ELi64ELi4ELb0ELb0EN7cutlass10bfloat16_tE19Flash_kernel_traitsILi192ELi64ELi64ELi4ES3_EELb0ELb1ELb0ELb0ELb0ELb0ELb0ELb1EEEvNS_16Flash_fwd_paramsE --------------------------
	.section	.nv.info._ZN5flash24flash_fwd_splitkv_kernelI23Flash_fwd_kernel_traitsILi192ELi64ELi64ELi4ELb0ELb0EN7cutlass10bfloat16_tE19Flash_kernel_traitsILi192ELi64ELi64ELi4ES3_EELb0ELb1ELb0ELb0ELb0ELb0ELb0ELb1EEEvNS_16Flash_fwd_paramsE,"",@"SHT_CUDA_INFO"
	.sectionflags	@""
	.align	4


	//----- nvinfo : EIATTR_CUDA_API_VERSION
	.align		4
        /*0000*/ 	.byte	0x04, 0x37
        /*0002*/ 	.short	(.L_828 - .L_827)
.L_827:
        /*0004*/ 	.word	0x00000082


	//----- nvinfo : EIATTR_SW2861232_WAR
	.align		4
.L_828:
        /*0008*/ 	.byte	0x01, 0x35
	.zero		2


	//----- nvinfo : EIATTR_PARAM_CBANK
	.align		4
        /*000c*/ 	.byte	0x04, 0x0a
        /*000e*/ 	.short	(.L_830 - .L_829)
	.align		4
.L_829:
        /*0010*/ 	.word	index@(.nv.constant0._ZN5flash24flash_fwd_splitkv_kernelI23Flash_fwd_kernel_traitsILi192ELi64ELi64ELi4ELb0ELb0EN7cutlass10bfloat16_tE19Flash_kernel_traitsILi192ELi64ELi64ELi4ES3_EELb0ELb1ELb0ELb0ELb0ELb0ELb0ELb1EEEvNS_16Flash_fwd_paramsE)
        /*0014*/ 	.short	0x0160
        /*0016*/ 	.short	0x01d0


	//----- nvinfo : EIATTR_CBANK_PARAM_SIZE
	.align		4
.L_830:
        /*0018*/ 	.byte	0x03, 0x19
        /*001a*/ 	.short	0x01d0


	//----- nvinfo : EIATTR_KPARAM_INFO
	.align		4
        /*001c*/ 	.byte	0x04, 0x17
        /*001e*/ 	.short	(.L_832 - .L_831)
.L_831:
        /*0020*/ 	.word	0x00000000
        /*0024*/ 	.short	0x0000
        /*0026*/ 	.short	0x0000
        /*0028*/ 	.byte	0x00, 0xf0, 0x41, 0x07


	//----- nvinfo : EIATTR_MAXREG_COUNT
	.align		4
.L_832:
        /*002c*/ 	.byte	0x03, 0x1b
        /*002e*/ 	.short	0x00ff


	//----- nvinfo : EIATTR_NUM_BARRIERS
	.align		4
        /*0030*/ 	.byte	0x02, 0x4c
        /*0032*/ 	.byte	0x01
	.zero		1


	//----- nvinfo : EIATTR_MERCURY_ISA_VERSION
	.align		4
        /*0034*/ 	.byte	0x03, 0x5f
        /*0036*/ 	.short	0x0000


	//----- nvinfo : EIATTR_COOP_GROUP_MASK_REGIDS
	.align		4
        /*0038*/ 	.byte	0x04, 0x29
        /*003a*/ 	.short	(.L_834 - .L_833)


	//   ....[0]....
.L_833:
        /*003c*/ 	.word	0xffffffff


	//   ....[1]....
        /*0040*/ 	.word	0xffffffff


	//   ....[2]....
        /*0044*/ 	.word	0xffffffff


	//   ....[3]....
        /*0048*/ 	.word	0xffffffff


	//   ....[4]....
        /*004c*/ 	.word	0xffffffff


	//   ....[5]....
        /*0050*/ 	.word	0xffffffff


	//   ....[6]....
        /*0054*/ 	.word	0xffffffff


	//   ....[7]....
        /*0058*/ 	.word	0xffffffff


	//   ....[8]....
        /*005c*/ 	.word	0xffffffff


	//   ....[9]....
        /*0060*/ 	.word	0xffffffff


	//   ....[10]....
        /*0064*/ 	.word	0xffffffff


	//   ....[11]....
        /*0068*/ 	.word	0xffffffff


	//   ....[12]....
        /*006c*/ 	.word	0xffffffff


	//   ....[13]....
        /*0070*/ 	.word	0xffffffff


	//   ....[14]....
        /*0074*/ 	.word	0xffffffff


	//   ....[15]....
        /*0078*/ 	.word	0xffffffff


	//   ....[16]....
        /*007c*/ 	.word	0xffffffff


	//   ....[17]....
        /*0080*/ 	.word	0xffffffff


	//   ....[18]....
        /*0084*/ 	.word	0xffffffff


	//   ....[19]....
        /*0088*/ 	.word	0xffffffff


	//----- nvinfo : EIATTR_COOP_GROUP_INSTR_OFFSETS
	.align		4
.L_834:
        /*008c*/ 	.byte	0x04, 0x28
        /*008e*/ 	.short	(.L_836 - .L_835)


	//   ....[0]....
.L_835:
        /*0090*/ 	.word	0x00015e00


	//   ....[1]....
        /*0094*/ 	.word	0x00015e20


	//   ....[2]....
        /*0098*/ 	.word	0x00015e40


	//   ....[3]....
        /*009c*/ 	.word	0x00015e60


	//   ....[4]....
        /*00a0*/ 	.word	0x00019690


	//   ....[5]....
        /*00a4*/ 	.word	0x000196e0


	//   ....[6]....
        /*00a8*/ 	.word	0x00019700


	//   ....[7]....
        /*00ac*/ 	.word	0x00019720


	//   ....[8]....
        /*00b0*/ 	.word	0x0001d690


	//   ....[9]....
        /*00b4*/ 	.word	0x0001d730


	//   ....[10]....
        /*00b8*/ 	.word	0x0001d750


	//   ....[11]....
        /*00bc*/ 	.word	0x0001d770


	//   ....[12]....
        /*00c0*/ 	.word	0x0001ef40


	//   ....[13]....
        /*00c4*/ 	.word	0x0001ef70


	//   ....[14]....
        /*00c8*/ 	.word	0x0001ef80


	//   ....[15]....
        /*00cc*/ 	.word	0x0001efb0


	//   ....[16]....
        /*00d0*/ 	.word	0x00020b30


	//   ....[17]....
        /*00d4*/ 	.word	0x00020b70


	//   ....[18]....
        /*00d8*/ 	.word	0x00020bc0


	//   ....[19]....
        /*00dc*/ 	.word	0x00020c10


	//----- nvinfo : EIATTR_EXIT_INSTR_OFFSETS
	.align		4
.L_836:
        /*00e0*/ 	.byte	0x04, 0x1c
        /*00e2*/ 	.short	(.L_838 - .L_837)


	//   ....[0]....
.L_837:
        /*00e4*/ 	.word	0x000000b0


	//----- nvinfo : EIATTR_CTAIDZ_USED
	.align		4
.L_838:
        /*00e8*/ 	.byte	0x01, 0x04
	.zero		2


	//----- nvinfo : EIATTR_CRS_STACK_SIZE
	.align		4
        /*00ec*/ 	.byte	0x04, 0x1e
        /*00ee*/ 	.short	(.L_840 - .L_839)
.L_839:
        /*00f0*/ 	.word	0x00000000
.L_840:


//--------------------- .nv.info._ZN5flash24flash_fwd_splitkv_kernelI23Flash_fwd_kernel_traitsILi192ELi64ELi64ELi4ELb0ELb0EN7cutlass10bfloat16_tE19Flash_kernel_traitsILi192ELi64ELi64ELi4ES3_EELb0ELb1ELb0ELb0ELb0ELb1ELb0ELb1EEEvNS_16Flash_fwd_paramsE --------------------------
	.section	.nv.info._ZN5flash24flash_fwd_splitkv_kernelI23Flash_fwd_kernel_traitsILi192ELi64ELi64ELi4ELb0ELb0EN7cutlass10bfloat16_tE19Flash_kernel_traitsILi192ELi64ELi64ELi4ES3_EELb0ELb1ELb0ELb0ELb0ELb1ELb0ELb1EEEvNS_16Flash_fwd_paramsE,"",@"SHT_CUDA_INFO"
	.sectionflags	@""
	.align	4


	//----- nvinfo : EIATTR_CUDA_API_VERSION
	.align		4
        /*0000*/ 	.byte	0x04, 0x37
        /*0002*/ 	.short	(.L_842 - .L_841)
.L_841:
        /*0004*/ 	.word	0x00000082


	//----- nvinfo : EIATTR_SW2861232_WAR
	.align		4
.L_842:
        /*0008*/ 	.byte	0x01, 0x35
	.zero		2


	//----- nvinfo : EIATTR_PARAM_CBANK
	.align		4
        /*000c*/ 	.byte	0x04, 0x0a
        /*000e*/ 	.short	(.L_844 - .L_843)
	.align		4
.L_843:
        /*0010*/ 	.word	index@(.nv.constant0._ZN5flash24flash_fwd_splitkv_kernelI23Flash_fwd_kernel_traitsILi192ELi64ELi64ELi4ELb0ELb0EN7cutlass10bfloat16_tE19Flash_kernel_traitsILi192ELi64ELi64ELi4ES3_EELb0ELb1ELb0ELb0ELb0ELb1ELb0ELb1EEEvNS_16Flash_fwd_paramsE)
        /*0014*/ 	.short	0x0160
        /*0016*/ 	.short	0x01d0


	//----- nvinfo : EIATTR_CBANK_PARAM_SIZE
	.align		4
.L_844:
        /*0018*/ 	.byte	0x03, 0x19
        /*001a*/ 	.short	0x01d0


	//----- nvinfo : EIATTR_KPARAM_INFO
	.align		4
        /*001c*/ 	.byte	0x04, 0x17
        /*001e*/ 	.short	(.L_846 - .L_845)
.L_845:
        /*0020*/ 	.word	0x00000000
        /*0024*/ 	.short	0x0000
        /*0026*/ 	.short	0x0000
        /*0028*/ 	.byte	0x00, 0xf0, 0x41, 0x07


	//----- nvinfo : EIATTR_MAXREG_COUNT
	.align		4
.L_846:
        /*002c*/ 	.byte	0x03, 0x1b
        /*002e*/ 	.short	0x00ff


	//----- nvinfo : EIATTR_NUM_BARRIERS
	.align		4
        /*0030*/ 	.byte	0x02, 0x4c
        /*0032*/ 	.byte	0x01
	.zero		1


	//----- nvinfo : EIATTR_MERCURY_ISA_VERSION
	.align		4
        /*0034*/ 	.byte	0x03, 0x5f
        /*0036*/ 	.short	0x0000


	//----- nvinfo : EIATTR_COOP_GROUP_MASK_REGIDS
	.align		4
        /*0038*/ 	.byte	0x04, 0x29
        /*003a*/ 	.short	(.L_848 - .L_847)


	//   ....[0]....
.L_847:
        /*003c*/ 	.word	0xffffffff


	//   ....[1]....
        /*0040*/ 	.word	0xffffffff


	//   ....[2]....
        /*0044*/ 	.word	0xffffffff


	//   ....[3]....
        /*0048*/ 	.word	0xffffffff


	//   ....[4]....
        /*004c*/ 	.word	0xffffffff


	//   ....[5]....
        /*0050*/ 	.word	0xffffffff


	//   ....[6]....
        /*0054*/ 	.word	0xffffffff


	//   ....[7]....
        /*0058*/ 	.word	0xffffffff


	//   ....[8]....
        /*005c*/ 	.word	0xffffffff


	//   ....[9]....
        /*0060*/ 	.word	0xffffffff


	//   ....[10]....
        /*0064*/ 	.word	0xffffffff


	//   ....[11]....
        /*0068*/ 	.word	0xffffffff


	//   ....[12]....
        /*006c*/ 	.word	0xffffffff


	//   ....[13]....
        /*0070*/ 	.word	0xffffffff


	//   ....[14]....
        /*0074*/ 	.word	0xffffffff


	//   ....[15]....
        /*0078*/ 	.word	0xffffffff


	//   ....[16]....
        /*007c*/ 	.word	0xffffffff


	//   ....[17]....
        /*0080*/ 	.word	0xffffffff


	//   ....[18]....
        /*0084*/ 	.word	0xffffffff


	//   ....[19]....
        /*0088*/ 	.word	0xffffffff


	//----- nvinfo : EIATTR_COOP_GROUP_INSTR_OFFSETS
	.align		4
.L_848:
        /*008c*/ 	.byte	0x04, 0x28
        /*008e*/ 	.short	(.L_850 - .L_849)


	//   ....[0]....
.L_849:
        /*0090*/ 	.word	0x00016150


	//   ....[1]....
        /*0094*/ 	.word	0x00016220


	//   ....[2]....
        /*0098*/ 	.word	0x00016230


	//   ....[3]....
        /*009c*/ 	.word	0x00016260


	//   ....[4]....
        /*00a0*/ 	.word	0x00019eb0


	//   ....[5]....
        /*00a4*/ 	.word	0x00019f00


	//   ....[6]....
        /*00a8*/ 	.word	0x00019f20


	//   ....[7]....
        /*00ac*/ 	.word	0x00019f40


	//   ....[8]....
        /*00b0*/ 	.word	0x0001e290


	//   ....[9]....
        /*00b4*/ 	.word	0x0001e330


	//   ....[10]....
        /*00b8*/ 	.word	0x0001e350


	//   ....[11]....
        /*00bc*/ 	.word	0x0001e370


	//   ....[12]....
        /*00c0*/ 	.word	0x0001fb50


	//   ....[13]....
        /*00c4*/ 	.word	0x0001fb80


	//   ....[14]....
        /*00c8*/ 	.word	0x0001fb90


	//   ....[15]....
        /*00cc*/ 	.word	0x0001fbc0


	//   ....[16]....
        /*00d0*/ 	.word	0x00021740


	//   ....[17]....
        /*00d4*/ 	.word	0x00021780


	//   ....[18]....
        /*00d8*/ 	.word	0x000217d0


	//   ....[19]....
        /*00dc*/ 	.word	0x00021820


	//----- nvinfo : EIATTR_EXIT_INSTR_OFFSETS
	.align		4
.L_850:
        /*00e0*/ 	.byte	0x04, 0x1c
        /*00e2*/ 	.short	(.L_852 - .L_851)


	//   ....[0]....
.L_851:
        /*00e4*/ 	.word	0x000000b0


	//----- nvinfo : EIATTR_CTAIDZ_USED
	.align		4
.L_852:
        /*00e8*/ 	.byte	0x01, 0x04
	.zero		2


	//----- nvinfo : EIATTR_CRS_STACK_SIZE
	.align		4
        /*00ec*/ 	.byte	0x04, 0x1e
        /*00ee*/ 	.short	(.L_854 - .L_853)
.L_853:
        /*00f0*/ 	.word	0x00000000
.L_854:


//--------------------- .nv.info._ZN5flash24flash_fwd_splitkv_kernelI23Flash_fwd_kernel_traitsILi192ELi64ELi64ELi4ELb0ELb0EN7cutlass10bfloat16_tE19Flash_kernel_traitsILi192ELi64ELi64ELi4ES3_EELb0ELb1ELb0ELb0ELb0ELb0ELb1ELb0EEEvNS_16Flash_fwd_paramsE --------------------------
	.section	.nv.info._ZN5flash24flash_fwd_splitkv_kernelI23Flash_fwd_kernel_traitsILi192ELi64ELi64ELi4ELb0ELb0EN7cutlass10bfloat16_tE19Flash_kernel_traitsILi192ELi64ELi64ELi4ES3_EELb0ELb1ELb0ELb0ELb0ELb0ELb1ELb0EEEvNS_16Flash_fwd_paramsE,"",@"SHT_CUDA_INFO"
	.sectionflags	@""
	.align	4


	//----- nvinfo : EIATTR_CUDA_API_VERSION
	.align		4
        /*0000*/ 	.byte	0x04, 0x37
        /*0002*/ 	.short	(.L_856 - .L_855)
.L_855:
        /*0004*/ 	.word	0x00000082


	//----- nvinfo : EIATTR_SW2861232_WAR
	.align		4
.L_856:
        /*0008*/ 	.byte	0x01, 0x35
	.zero		2


	//----- nvinfo : EIATTR_PARAM_CBANK
	.align		4
        /*000c*/ 	.byte	0x04, 0x0a
        /*000e*/ 	.short	(.L_858 - .L_857)
	.align		4
.L_857:
        /*0010*/ 	.word	index@(.nv.constant0._ZN5flash24flash_fwd_splitkv_kernelI23Flash_fwd_kernel_traitsILi192ELi64ELi64ELi4ELb0ELb0EN7cutlass10bfloat16_tE19Flash_kernel_traitsILi192ELi64ELi64ELi4ES3_EELb0ELb1ELb0ELb0ELb0ELb0ELb1ELb0EEEvNS_16Flash_fwd_paramsE)
        /*0014*/ 	.short	0x0160
        /*0016*/ 	.short	0x01d0


	//----- nvinfo : EIATTR_CBANK_PARAM_SIZE
	.align		4
.L_858:
        /*0018*/ 	.byte	0x03, 0x19
        /*001a*/ 	.short	0x01d0


	//----- nvinfo : EIATTR_KPARAM_INFO
	.align		4
        /*001c*/ 	.byte	0x04, 0x17
        /*001e*/ 	.short	(.L_860 - .L_859)
.L_859:
        /*0020*/ 	.word	0x00000000
        /*0024*/ 	.short	0x0000
        /*0026*/ 	.short	0x0000
        /*0028*/ 	.byte	0x00, 0xf0, 0x41, 0x07


	//----- nvinfo : EIATTR_MAXREG_COUNT
	.align		4
.L_860:
        /*002c*/ 	.byte	0x03, 0x1b
        /*002e*/ 	.short	0x00ff


	//----- nvinfo : EIATTR_NUM_BARRIERS
	.align		4
        /*0030*/ 	.byte	0x02, 0x4c
        /*0032*/ 	.byte	0x01
	.zero		1


	//----- nvinfo : EIATTR_MERCURY_ISA_VERSION
	.align		4
        /*0034*/ 	.byte	0x03, 0x5f
        /*0036*/ 	.short	0x0000


	//----- nvinfo : EIATTR_COOP_GROUP_MASK_REGIDS
	.align		4
        /*0038*/ 	.byte	0x04, 0x29
        /*003a*/ 	.short	(.L_862 - .L_861)


	//   ....[0]....
.L_861:
        /*003c*/ 	.word	0xffffffff


	//   ....[1]....
        /*0040*/ 	.word	0xffffffff


	//   ....[2]....
        /*0044*/ 	.word	0xffffffff


	//   ....[3]....
        /*0048*/ 	.word	0xffffffff


	//   ....[4]....
        /*004c*/ 	.word	0xffffffff


	//   ....[5]....
        /*0050*/ 	.word	0xffffffff


	//   ....[6]....
        /*0054*/ 	.word	0xffffffff


	//   ....[7]....
        /*0058*/ 	.word	0xffffffff


	//   ....[8]....
        /*005c*/ 	.word	0xffffffff


	//   ....[9]....
        /*0060*/ 	.word	0xffffffff


	//   ....[10]....
        /*0064*/ 	.word	0xffffffff


	//   ....[11]....
        /*0068*/ 	.word	0xffffffff


	//   ....[12]....
        /*006c*/ 	.word	0xffffffff


	//   ....[13]....
        /*0070*/ 	.word	0xffffffff


	//   ....[14]....
        /*0074*/ 	.word	0xffffffff


	//   ....[15]....
        /*0078*/ 	.word	0xffffffff


	//----- nvinfo : EIATTR_COOP_GROUP_INSTR_OFFSETS
	.align		4
.L_862:
        /*007c*/ 	.byte	0x04, 0x28
        /*007e*/ 	.short	(.L_864 - .L_863)


	//   ....[0]....
.L_863:
        /*0080*/ 	.word	0x00005bd0


	//   ....[1]....
        /*0084*/ 	.word	0x00005c60


	//   ....[2]....
        /*0088*/ 	.word	0x00005c90


	//   ....[3]....
        /*008c*/ 	.word	0x00005cb0


	//   ....[4]....
        /*0090*/ 	.word	0x000095e0


	//   ....[5]....
        /*0094*/ 	.word	0x000095f0


	//   ....[6]....
        /*0098*/ 	.word	0x00009620


	//   ....[7]....
        /*009c*/ 	.word	0x00009630


	//   ....[8]....
        /*00a0*/ 	.word	0x0000d4c0


	//   ....[9]....
        /*00a4*/ 	.word	0x0000d4e0


	//   ....[10]....
        /*00a8*/ 	.word	0x0000d510


	//   ....[11]....
        /*00ac*/ 	.word	0x0000d520


	//   ....[12]....
        /*00b0*/ 	.word	0x0000ec40


	//   ....[13]....
        /*00b4*/ 	.word	0x0000ec80


	//   ....[14]....
        /*00b8*/ 	.word	0x0000ece0


	//   ....[15]....
        /*00bc*/ 	.word	0x0000ecf0


	//----- nvinfo : EIATTR_EXIT_INSTR_OFFSETS
	.align		4
.L_864:
        /*00c0*/ 	.byte	0x04, 0x1c
        /*00c2*/ 	.short	(.L_866 - .L_865)


	//   ....[0]....
.L_865:
        /*00c4*/ 	.word	0x00000410


	//   ....[1]....
        /*00c8*/ 	.word	0x00000fc0


	//   ....[2]....
        /*00cc*/ 	.word	0x00000ff0


	//   ....[3]....
        /*00d0*/ 	.word	0x000103a0


	//   ....[4]....
        /*00d4*/ 	.word	0x00010410


	//   ....[5]....
        /*00d8*/ 	.word	0x00010430


	//----- nvinfo : EIATTR_CTAIDZ_USED
	.align		4
.L_866:
        /*00dc*/ 	.byte	0x01, 0x04
	.zero		2


	//----- nvinfo : EIATTR_CRS_STACK_SIZE
	.align		4
        /*00e0*/ 	.byte	0x04, 0x1e
        /*00e2*/ 	.short	(.L_868 - .L_867)
.L_867:
        /*00e4*/ 	.word	0x00000000
.L_868:


//--------------------- .nv.info._ZN5flash24flash_fwd_splitkv_kernelI23Flash_fwd_kernel_traitsILi192ELi64ELi64ELi4ELb0ELb0EN7cutlass10bfloat16_tE19Flash_kernel_traitsILi192ELi64ELi64ELi4ES3_EELb0ELb1ELb0ELb0ELb0ELb1ELb1ELb0EEEvNS_16Flash_fwd_paramsE --------------------------
	.section	.nv.info._ZN5flash24flash_fwd_splitkv_kernelI23Flash_fwd_kernel_traitsILi192ELi64ELi64ELi4ELb0ELb0EN7cutlass10bfloat16_tE19Flash_kernel_traitsILi192ELi64ELi64ELi4ES3_EELb0ELb1ELb0ELb0ELb0ELb1ELb1ELb0EEEvNS_16Flash_fwd_paramsE,"",@"SHT_CUDA_INFO"
	.sectionflags	@""
	.align	4


	//----- nvinfo : EIATTR_CUDA_API_VERSION
	.align		4
        /*0000*/ 	.byte	0x04, 0x37
        /*0002*/ 	.short	(.L_870 - .L_869)
.L_869:
        /*0004*/ 	.word	0x00000082


	//----- nvinfo : EIATTR_SW2861232_WAR
	.align		4
.L_870:
        /*0008*/ 	.byte	0x01, 0x35
	.zero		2


	//----- nvinfo : EIATTR_PARAM_CBANK
	.align		4
        /*000c*/ 	.byte	0x04, 0x0a
        /*000e*/ 	.short	(.L_872 - .L_871)
	.align		4
.L_871:
        /*0010*/ 	.word	index@(.nv.constant0._ZN5flash24flash_fwd_splitkv_kernelI23Flash_fwd_kernel_traitsILi192ELi64ELi64ELi4ELb0ELb0EN7cutlass10bfloat16_tE19Flash_kernel_traitsILi192ELi64ELi64ELi4ES3_EELb0ELb1ELb0ELb0ELb0ELb1ELb1ELb0EEEvNS_16Flash_fwd_paramsE)
        /*0014*/ 	.short	0x0160
        /*0016*/ 	.short	0x01d0


	//----- nvinfo : EIATTR_CBANK_PARAM_SIZE
	.align		4
.L_872:
        /*0018*/ 	.byte	0x03, 0x19
        /*001a*/ 	.short	0x01d0


	//----- nvinfo : EIATTR_KPARAM_INFO
	.align		4
        /*001c*/ 	.byte	0x04, 0x17
        /*001e*/ 	.short	(.L_874 - .L_873)
.L_873:
        /*0020*/ 	.word	0x00000000
        /*0024*/ 	.short	0x0000
        /*0026*/ 	.short	0x0000
        /*0028*/ 	.byte	0x00, 0xf0, 0x41, 0x07


	//----- nvinfo : EIATTR_MAXREG_COUNT
	.align		4
.L_874:
        /*002c*/ 	.byte	0x03, 0x1b
        /*002e*/ 	.short	0x00ff


	//----- nvinfo : EIATTR_NUM_BARRIERS
	.align		4
        /*0030*/ 	.byte	0x02, 0x4c
        /*0032*/ 	.byte	0x01
	.zero		1


	//----- nvinfo : EIATTR_MERCURY_ISA_VERSION
	.align		4
        /*0034*/ 	.byte	0x03, 0x5f
        /*0036*/ 	.short	0x0000


	//----- nvinfo : EIATTR_COOP_GROUP_MASK_REGIDS
	.align		4
        /*0038*/ 	.byte	0x04, 0x29
        /*003a*/ 	.short	(.L_876 - .L_875)


	//   ....[0]....
.L_875:
        /*003c*/ 	.word	0xffffffff


	//   ....[1]....
        /*0040*/ 	.word	0xffffffff


	//   ....[2]....
        /*0044*/ 	.word	0xffffffff


	//   ....[3]....
        /*0048*/ 	.word	0xffffffff


	//   ....[4]....
        /*004c*/ 	.word	0xffffffff


	//   ....[5]....
        /*0050*/ 	.word	0xffffffff


	//   ....[6]....
        /*0054*/ 	.word	0xffffffff


	//   ....[7]....
        /*0058*/ 	.word	0xffffffff


	//   ....[8]....
        /*005c*/ 	.word	0xffffffff


	//   ....[9]....
        /*0060*/ 	.word	0xffffffff


	//   ....[10]....
        /*0064*/ 	.word	0xffffffff


	//   ....[11]....
        /*0068*/ 	.word	0xffffffff


	//   ....[12]....
        /*006c*/ 	.word	0xffffffff


	//   ....[13]....
        /*0070*/ 	.word	0xffffffff


	//   ....[14]....
        /*0074*/ 	.word	0xffffffff


	//   ....[15]....
        /*0078*/ 	.word	0xffffffff


	//----- nvinfo : EIATTR_COOP_GROUP_INSTR_OFFSETS
	.align		4
.L_876:
        /*007c*/ 	.byte	0x04, 0x28
        /*007e*/ 	.short	(.L_878 - .L_877)


	//   ....[0]....
.L_877:
        /*0080*/ 	.word	0x00006020


	//   ....[1]....
        /*0084*/ 	.word	0x00006040


	//   ....[2]....
        /*0088*/ 	.word	0x00006060


	//   ....[3]....
        /*008c*/ 	.word	0x00006080


	//   ....[4]....
        /*0090*/ 	.word	0x00009dd0


	//   ....[5]....
        /*0094*/ 	.word	0x00009de0


	//   ....[6]....
        /*0098*/ 	.word	0x00009e10


	//   ....[7]....
        /*009c*/ 	.word	0x00009e20


	//   ....[8]....
        /*00a0*/ 	.word	0x0000e090


	//   ....[9]....
        /*00a4*/ 	.word	0x0000e0b0


	//   ....[10]....
        /*00a8*/ 	.word	0x0000e0f0


	//   ....[11]....
        /*00ac*/ 	.word	0x0000e100


	//   ....[12]....
        /*00b0*/ 	.word	0x0000f820


	//   ....[13]....
        /*00b4*/ 	.word	0x0000f860


	//   ....[14]....
        /*00b8*/ 	.word	0x0000f8c0


	//   ....[15]....
        /*00bc*/ 	.word	0x0000f8d0


	//----- nvinfo : EIATTR_EXIT_INSTR_OFFSETS
	.align		4
.L_878:
        /*00c0*/ 	.byte	0x04, 0x1c
        /*00c2*/ 	.short	(.L_880 - .L_879)


	//   ....[0]....
.L_879:
        /*00c4*/ 	.word	0x00000410


	//   ....[1]....
        /*00c8*/ 	.word	0x00000fc0


	//   ....[2]....
        /*00cc*/ 	.word	0x00000ff0


	//   ....[3]....
        /*00d0*/ 	.word	0x00010f80


	//   ....[4]....
        /*00d4*/ 	.word	0x00010ff0


	//   ....[5]....
        /*00d8*/ 	.word	0x00011010


	//----- nvinfo : EIATTR_CTAIDZ_USED
	.align		4
.L_880:
        /*00dc*/ 	.byte	0x01, 0x04
	.zero		2


	//----- nvinfo : EIATTR_CRS_STACK_SIZE
	.align		4
        /*00e0*/ 	.byte	0x04, 0x1e
        /*00e2*/ 	.short	(.L_882 - .L_881)
.L_881:
        /*00e4*/ 	.word	0x00000000
.L_882:


//--------------------- .nv.info._ZN5flash24flash_fwd_splitkv_kernelI23Flash_fwd_kernel_traitsILi192ELi64ELi64ELi4ELb0ELb0EN7cutlass10bfloat16_tE19Flash_kernel_traitsILi192ELi64ELi64ELi4ES3_EELb0ELb1ELb0ELb0ELb0ELb0ELb1ELb1EEEvNS_16Flash_fwd_paramsE --------------------------
	.section	.nv.info._ZN5flash24flash_fwd_splitkv_kernelI23Flash_fwd_kernel_traitsILi192ELi64ELi64ELi4ELb0ELb0EN7cutlass10bfloat16_tE19Flash_kernel_traitsILi192ELi64ELi64ELi4ES3_EELb0ELb1ELb0ELb0ELb0ELb0ELb1ELb1EEEvNS_16Flash_fwd_paramsE,"",@"SHT_CUDA_INFO"
	.sectionflags	@""
	.align	4


	//----- nvinfo : EIATTR_CUDA_API_VERSION
	.align		4
        /*0000*/ 	.byte	0x04, 0x37
        /*0002*/ 	.short	(.L_884 - .L_883)
.L_883:
        /*0004*/ 	.word	0x00000082


	//----- nvinfo : EIATTR_SW2861232_WAR
	.align		4
.L_884:
        /*0008*/ 	.byte	0x01, 0x35
	.zero		2


	//----- nvinfo : EIATTR_PARAM_CBANK
	.align		4
        /*000c*/ 	.byte	0x04, 0x0a
        /*000e*/ 	.short	(.L_886 - .L_885)
	.align		4
.L_885:
        /*0010*/ 	.word	index@(.nv.constant0._ZN5flash24flash_fwd_splitkv_kernelI23Flash_fwd_kernel_traitsILi192ELi64ELi64ELi4ELb0ELb0EN7cutlass10bfloat16_tE19Flash_kernel_traitsILi192ELi64ELi64ELi4ES3_EELb0ELb1ELb0ELb0ELb0ELb0ELb1ELb1EEEvNS_16Flash_fwd_paramsE)
        /*0014*/ 	.short	0x0160
        /*0016*/ 	.short	0x01d0


	//----- nvinfo : EIATTR_CBANK_PARAM_SIZE
	.align		4
.L_886:
        /*0018*/ 	.byte	0x03, 0x19
        /*001a*/ 	.short	0x01d0


	//----- nvinfo : EIATTR_KPARAM_INFO
	.align		4
        /*001c*/ 	.byte	0x04, 0x17
        /*001e*/ 	.short	(.L_888 - .L_887)
.L_887:
        /*0020*/ 	.word	0x00000000
        /*0024*/ 	.short	0x0000
        /*0026*/ 	.short	0x0000
        /*0028*/ 	.byte	0x00, 0xf0, 0x41, 0x07


	//----- nvinfo : EIATTR_MAXREG_COUNT
	.align		4
.L_888:
        /*002c*/ 	.byte	0x03, 0x1b
        /*002e*/ 	.short	0x00ff


	//----- nvinfo : EIATTR_NUM_BARRIERS
	.align		4
        /*0030*/ 	.byte	0x02, 0x4c
        /*0032*/ 	.byte	0x01
	.zero		1


	//----- nvinfo : EIATTR_MERCURY_ISA_VERSION
	.align		4
        /*0034*/ 	.byte	0x03, 0x5f
        /*0036*/ 	.short	0x0000


	//----- nvinfo : EIATTR_COOP_GROUP_MASK_REGIDS
	.align		4
        /*0038*/ 	.byte	0x04, 0x29
        /*003a*/ 	.short	(.L_890 - .L_889)


	//   ....[0]....
.L_889:
        /*003c*/ 	.word	0xffffffff


	//   ....[1]....
        /*0040*/ 	.word	0xffffffff


	//   ....[2]....
        /*0044*/ 	.word	0xffffffff


	//   ....[3]....
        /*0048*/ 	.word	0xffffffff


	//   ....[4]....
        /*004c*/ 	.word	0xffffffff


	//   ....[5]....
        /*0050*/ 	.word	0xffffffff


	//   ....[6]....
        /*0054*/ 	.word	0xffffffff


	//   ....[7]....
        /*0058*/ 	.word	0xffffffff


	//   ....[8]....
        /*005c*/ 	.word	0xffffffff


	//   ....[9]....
        /*0060*/ 	.word	0xffffffff


	//   ....[10]....
        /*0064*/ 	.word	0xffffffff


	//   ....[11]....
        /*0068*/ 	.word	0xffffffff


	//   ....[12]....
        /*006c*/ 	.word	0xffffffff


	//   ....[13]....
        /*0070*/ 	.word	0xffffffff


	//   ....[14]....
        /*0074*/ 	.word	0xffffffff


	//   ....[15]....
        /*0078*/ 	.word	0xffffffff


	//   ....[16]....
        /*007c*/ 	.word	0xffffffff


	//   ....[17]....
        /*0080*/ 	.word	0xffffffff


	//   ....[18]....
        /*0084*/ 	.word	0xffffffff


	//   ....[19]....
        /*0088*/ 	.word	0xffffffff


	//----- nvinfo : EIATTR_COOP_GROUP_INSTR_OFFSETS
	.align		4
.L_890:
        /*008c*/ 	.byte	0x04, 0x28
        /*008e*/ 	.short	(.L_892 - .L_891)


	//   ....[0]....
.L_891:
        /*0090*/ 	.word	0x000160f0


	//   ....[1]....
        /*0094*/ 	.word	0x00016120


	//   ....[2]....
        /*0098*/ 	.word	0x00016140


	//   ....[3]....
        /*009c*/ 	.word	0x00016160


	//   ....[4]....
        /*00a0*/ 	.word	0x00019990


	//   ....[5]....
        /*00a4*/ 	.word	0x000199e0


	//   ....[6]....
        /*00a8*/ 	.word	0x00019a00


	//   ....[7]....
        /*00ac*/ 	.word	0x00019a20


	//   ....[8]....
        /*00b0*/ 	.word	0x0001d990


	//   ....[9]....
        /*00b4*/ 	.word	0x0001da30


	//   ....[10]....
        /*00b8*/ 	.word	0x0001da50


	//   ....[11]....
        /*00bc*/ 	.word	0x0001da70


	//   ....[12]....
        /*00c0*/ 	.word	0x0001f240


	//   ....[13]....
        /*00c4*/ 	.word	0x0001f270


	//   ....[14]....
        /*00c8*/ 	.word	0x0001f280


	//   ....[15]....
        /*00cc*/ 	.word	0x0001f2b0


	//   ....[16]....
        /*00d0*/ 	.word	0x00020b80


	//   ....[17]....
        /*00d4*/ 	.word	0x00020bc0


	//   ....[18]....
        /*00d8*/ 	.word	0x00020c10


	//   ....[19]....
        /*00dc*/ 	.word	0x00020c60


	//----- nvinfo : EIATTR_EXIT_INSTR_OFFSETS
	.align		4
.L_892:
        /*00e0*/ 	.byte	0x04, 0x1c
        /*00e2*/ 	.short	(.L_894 - .L_893)


	//   ....[0]....
.L_893:
        /*00e4*/ 	.word	0x000001f0


	//----- nvinfo : EIATTR_CTAIDZ_USED
	.align		4
.L_894:
        /*00e8*/ 	.byte	0x01, 0x04
	.zero		2


	//----- nvinfo : EIATTR_CRS_STACK_SIZE
	.align		4
        /*00ec*/ 	.byte	0x04, 0x1e
        /*00ee*/ 	.short	(.L_896 - .L_895)
.L_895:
        /*00f0*/ 	.word	0x00000000
.L_896:


//--------------------- .nv.info._ZN5flash24flash_fwd_splitkv_kernelI23Flash_fwd_kernel_traitsILi192ELi64ELi64ELi4ELb0ELb0EN7cutlass10bfloat16_tE19Flash_kernel_traitsILi192ELi64ELi64ELi4ES3_EELb0ELb1ELb0ELb0ELb0ELb1ELb1ELb1EEEvNS_16Flash_fwd_paramsE --------------------------
	.section	.nv.info._ZN5flash24flash_fwd_splitkv_kernelI23Flash_fwd_kernel_traitsILi192ELi64ELi64ELi4ELb0ELb0EN7cutlass10bfloat16_tE19Flash_kernel_traitsILi192ELi64ELi64ELi4ES3_EELb0ELb1ELb0ELb0ELb0ELb1ELb1ELb1EEEvNS_16Flash_fwd_paramsE,"",@"SHT_CUDA_INFO"
	.sectionflags	@""
	.align	4


	//----- nvinfo : EIATTR_CUDA_API_VERSION
	.align		4
        /*0000*/ 	.byte	0x04, 0x37
        /*0002*/ 	.short	(.L_898 - .L_897)
.L_897:
        /*0004*/ 	.word	0x00000082


	//----- nvinfo : EIATTR_SW2861232_WAR
	.align		4
.L_898:
        /*0008*/ 	.byte	0x01, 0x35
	.zero		2


	//----- nvinfo : EIATTR_PARAM_CBANK
	.align		4
        /*000c*/ 	.byte	0x04, 0x0a
        /*000e*/ 	.short	(.L_900 - .L_899)
	.align		4
.L_899:
        /*0010*/ 	.word	index@(.nv.constant0._ZN5flash24flash_fwd_splitkv_kernelI23Flash_fwd_kernel_traitsILi192ELi64ELi64ELi4ELb0ELb0EN7cutlass10bfloat16_tE19Flash_kernel_traitsILi192ELi64ELi64ELi4ES3_EELb0ELb1ELb0ELb0ELb0ELb1ELb1ELb1EEEvNS_16Flash_fwd_paramsE)
        /*0014*/ 	.short	0x0160
        /*0016*/ 	.short	0x01d0


	//----- nvinfo : EIATTR_CBANK_PARAM_SIZE
	.align		4
.L_900:
        /*0018*/ 	.byte	0x03, 0x19
        /*001a*/ 	.short	0x01d0


	//----- nvinfo : EIATTR_KPARAM_INFO
	.align		4
        /*001c*/ 	.byte	0x04, 0x17
        /*001e*/ 	.short	(.L_902 - .L_901)
.L_901:
        /*0020*/ 	.word	0x00000000
        /*0024*/ 	.short	0x0000
        /*0026*/ 	.short	0x0000
        /*0028*/ 	.byte	0x00, 0xf0, 0x41, 0x07


	//----- nvinfo : EIATTR_MAXREG_COUNT
	.align		4
.L_902:
        /*002c*/ 	.byte	0x03, 0x1b
        /*002e*/ 	.short	0x00ff


	//----- nvinfo : EIATTR_NUM_BARRIERS
	.align		4
        /*0030*/ 	.byte	0x02, 0x4c
        /*0032*/ 	.byte	0x01
	.zero		1


	//----- nvinfo : EIATTR_MERCURY_ISA_VERSION
	.align		4
        /*0034*/ 	.byte	0x03, 0x5f
        /*0036*/ 	.short	0x0000


	//----- nvinfo : EIATTR_COOP_GROUP_MASK_REGIDS
	.align		4
        /*0038*/ 	.byte	0x04, 0x29
        /*003a*/ 	.short	(.L_904 - .L_903)


	//   ....[0]....
.L_903:
        /*003c*/ 	.word	0xffffffff


	//   ....[1]....
        /*0040*/ 	.word	0xffffffff


	//   ....[2]....
        /*0044*/ 	.word	0xffffffff


	//   ....[3]....
        /*0048*/ 	.word	0xffffffff


	//   ....[4]....
        /*004c*/ 	.word	0xffffffff


	//   ....[5]....
        /*0050*/ 	.word	0xffffffff


	//   ....[6]....
        /*0054*/ 	.word	0xffffffff


	//   ....[7]....
        /*0058*/ 	.word	0xffffffff


	//   ....[8]....
        /*005c*/ 	.word	0xffffffff


	//   ....[9]....
        /*0060*/ 	.word	0xffffffff


	//   ....[10]....
        /*0064*/ 	.word	0xffffffff


	//   ....[11]....
        /*0068*/ 	.word	0xffffffff


	//   ....[12]....
        /*006c*/ 	.word	0xffffffff


	//   ....[13]....
        /*0070*/ 	.word	0xffffffff


	//   ....[14]....
        /*0074*/ 	.word	0xffffffff


	//   ....[15]....
        /*0078*/ 	.word	0xffffffff


	//   ....[16]....
        /*007c*/ 	.word	0xffffffff


	//   ....[17]....
        /*0080*/ 	.word	0xffffffff


	//   ....[18]....
        /*0084*/ 	.word	0xffffffff


	//   ....[19]....
        /*0088*/ 	.word	0xffffffff


	//----- nvinfo : EIATTR_COOP_GROUP_INSTR_OFFSETS
	.align		4
.L_904:
        /*008c*/ 	.byte	0x04, 0x28
        /*008e*/ 	.short	(.L_906 - .L_905)


	//   ....[0]....
.L_905:
        /*0090*/ 	.word	0x00016440


	//   ....[1]....
        /*0094*/ 	.word	0x00016520


	//   ....[2]....
        /*0098*/ 	.word	0x00016530


	//   ....[3]....
        /*009c*/ 	.word	0x00016560


	//   ....[4]....
        /*00a0*/ 	.word	0x0001a1b0


	//   ....[5]....
        /*00a4*/ 	.word	0x0001a200


	//   ....[6]....
        /*00a8*/ 	.word	0x0001a220


	//   ....[7]....
        /*00ac*/ 	.word	0x0001a240


	//   ....[8]....
        /*00b0*/ 	.word	0x0001e590


	//   ....[9]....
        /*00b4*/ 	.word	0x0001e630


	//   ....[10]....
        /*00b8*/ 	.word	0x0001e650


	//   ....[11]....
        /*00bc*/ 	.word	0x0001e670


	//   ....[12]....
        /*00c0*/ 	.word	0x0001fe50


	//   ....[13]....
        /*00c4*/ 	.word	0x0001fe80


	//   ....[14]....
        /*00c8*/ 	.word	0x0001fe90


	//   ....[15]....
        /*00cc*/ 	.word	0x0001fec0


	//   ....[16]....
        /*00d0*/ 	.word	0x00021790


	//   ....[17]....
        /*00d4*/ 	.word	0x000217d0


	//   ....[18]....
        /*00d8*/ 	.word	0x00021820


	//   ....[19]....
        /*00dc*/ 	.word	0x00021870


	//----- nvinfo : EIATTR_EXIT_INSTR_OFFSETS
	.align		4
.L_906:
        /*00e0*/ 	.byte	0x04, 0x1c
        /*00e2*/ 	.short	(.L_908 - .L_907)


	//   ....[0]....
.L_907:
        /*00e4*/ 	.word	0x000001f0


	//----- nvinfo : EIATTR_CTAIDZ_USED
	.align		4
.L_908:
        /*00e8*/ 	.byte	0x01, 0x04
	.zero		2


	//----- nvinfo : EIATTR_CRS_STACK_SIZE
	.align		4
        /*00ec*/ 	.byte	0x04, 0x1e
        /*00ee*/ 	.short	(.L_910 - .L_909)
.L_909:
        /*00f0*/ 	.word	0x00000000
.L_910:


//--------------------- .nv.info._ZN5flash24flash_fwd_splitkv_kernelI23Flash_fwd_kernel_traitsILi192ELi64ELi64ELi4ELb0ELb0EN7cutlass10bfloat16_tE19Flash_kernel_traitsILi192ELi64ELi64ELi4ES3_EELb0ELb0ELb0ELb0ELb1ELb0ELb0ELb0EEEvNS_16Flash_fwd_paramsE --------------------------
	.section	.nv.info._ZN5flash24flash_fwd_splitkv_kernelI23Flash_fwd_kernel_traitsILi192ELi64ELi64ELi4ELb0ELb0EN7cutlass10bfloat16_tE19Flash_kernel_traitsILi192ELi64ELi64ELi4ES3_EELb0ELb0ELb0ELb0ELb1ELb0ELb0ELb0EEEvNS_16Flash_fwd_paramsE,"",@"SHT_CUDA_INFO"
	.sectionflags	@""
	.align	4


	//----- nvinfo : EIATTR_CUDA_API_VERSION
	.align		4
        /*0000*/ 	.byte	0x04, 0x37
        /*0002*/ 	.short	(.L_912 - .L_911)
.L_911:
        /*0004*/ 	.word	0x00000082


	//----- nvinfo : EIATTR_SW2861232_WAR
	.align		4
.L_912:
        /*0008*/ 	.byte	0x01, 0x35
	.zero		2


	//----- nvinfo : EIATTR_PARAM_CBANK
	.align		4
        /*000c*/ 	.byte	0x04, 0x0a
        /*000e*/ 	.short	(.L_914 - .L_913)
	.align		4
.L_913:
        /*0010*/ 	.word	index@(.nv.constant0._ZN5flash24flash_fwd_splitkv_kernelI23Flash_fwd_kernel_traitsILi192ELi64ELi64ELi4ELb0ELb0EN7cutlass10bfloat16_tE19Flash_kernel_traitsILi192ELi64ELi64ELi4ES3_EELb0ELb0ELb0ELb0ELb1ELb0ELb0ELb0EEEvNS_16Flash_fwd_paramsE)
        /*0014*/ 	.short	0x0160
        /*0016*/ 	.short	0x01d0


	//----- nvinfo : EIATTR_CBANK_PARAM_SIZE
	.align		4
.L_914:
        /*0018*/ 	.byte	0x03, 0x19
        /*001a*/ 	.short	0x01d0


	//----- nvinfo : EIATTR_KPARAM_INFO
	.align		4
        /*001c*/ 	.byte	0x04, 0x17
        /*001e*/ 	.short	(.L_916 - .L_915)
.L_915:
        /*0020*/ 	.word	0x00000000
        /*0024*/ 	.short	0x0000
        /*0026*/ 	.short	0x0000
        /*0028*/ 	.byte	0x00, 0xf0, 0x41, 0x07


	//----- nvinfo : EIATTR_MAXREG_COUNT
	.align		4
.L_916:
        /*002c*/ 	.byte	0x03, 0x1b
        /*002e*/ 	.short	0x00ff


	//----- nvinfo : EIATTR_NUM_BARRIERS
	.align		4
        /*0030*/ 	.byte	0x02, 0x4c
        /*0032*/ 	.byte	0x01
	.zero		1


	//----- nvinfo : EIATTR_MERCURY_ISA_VERSION
	.align		4
        /*0034*/ 	.byte	0x03, 0x5f
        /*0036*/ 	.short	0x0000


	//----- nvinfo : EIATTR_COOP_GROUP_MASK_REGIDS
	.align		4
        /*0038*/ 	.byte	0x04, 0x29
        /*003a*/ 	.short	(.L_918 - .L_917)


	//   ....[0]....
.L_917:
        /*003c*/ 	.word	0xffffffff


	//   ....[1]....
        /*0040*/ 	.word	0xffffffff


	//   ....[2]....
        /*0044*/ 	.word	0xffffffff


	//   ....[3]....
        /*0048*/ 	.word	0xffffffff


	//   ....[4]....
        /*004c*/ 	.word	0xffffffff


	//   ....[5]....
        /*0050*/ 	.word	0xffffffff


	//   ....[6]....
        /*0054*/ 	.word	0xffffffff


	//   ....[7]....
        /*0058*/ 	.word	0xffffffff


	//   ....[8]....
        /*005c*/ 	.word	0xffffffff


	//   ....[9]....
        /*0060*/ 	.word	0xffffffff


	//   ....[10]....
        /*0064*/ 	.word	0xffffffff


	//   ....[11]....
        /*0068*/ 	.word	0xffffffff


	//----- nvinfo : EIATTR_COOP_GROUP_INSTR_OFFSETS
	.align		4
.L_918:
        /*006c*/ 	.byte	0x04, 0x28
        /*006e*/ 	.short	(.L_920 - .L_919)


	//   ....[0]....
.L_919:
        /*0070*/ 	.word	0x00003be0


	//   ....[1]....
        /*0074*/ 	.word	0x00003c00


	//   ....[2]....
        /*0078*/ 	.word	0x00003ca0


	//   ....[3]....
        /*007c*/ 	.word	0x00003cb0


	//   ....[4]....
        /*0080*/ 	.word	0x00006540


	//   ....[5]....
        /*0084*/ 	.word	0x00006560


	//   ....[6]....
        /*0088*/ 	.word	0x00006590


	//   ....[7]....
        /*008c*/ 	.word	0x000065a0


	//   ....[8]....
        /*0090*/ 	.word	0x00007c90


	//   ....[9]....
        /*0094*/ 	.word	0x00007cd0


	//   ....[10]....
        /*0098*/ 	.word	0x00007d00


	//   ....[11]....
        /*009c*/ 	.word	0x00007d10


	//----- nvinfo : EIATTR_EXIT_INSTR_OFFSETS
	.align		4
.L_920:
        /*00a0*/ 	.byte	0x04, 0x1c
        /*00a2*/ 	.short	(.L_922 - .L_921)


	//   ....[0]....
.L_921:
        /*00a4*/ 	.word	0x000002e0


	//   ....[1]....
        /*00a8*/ 	.word	0x00000ac0


	//   ....[2]....
        /*00ac*/ 	.word	0x00000af0


	//   ....[3]....
        /*00b0*/ 	.word	0x000093b0


	//   ....[4]....
        /*00b4*/ 	.word	0x00009480


	//----- nvinfo : EIATTR_CTAIDZ_USED
	.align		4
.L_922:
        /*00b8*/ 	.byte	0x01, 0x04
	.zero		2


	//----- nvinfo : EIATTR_CRS_STACK_SIZE
	.align		4
        /*00bc*/ 	.byte	0x04, 0x1e
        /*00be*/ 	.short	(.L_924 - .L_923)
.L_923:
        /*00c0*/ 	.word	0x00000000
.L_924:


//--------------------- .nv.info._ZN5flash24flash_fwd_splitkv_kernelI23Flash_fwd_kernel_traitsILi192ELi64ELi64ELi4ELb0ELb0EN7cutlass10bfloat16_tE19Flash_kernel_traitsILi192ELi64ELi64ELi4ES3_EELb0ELb0ELb0ELb0ELb1ELb1ELb0ELb0EEEvNS_16Flash_fwd_paramsE --------------------------
	.section	.nv.info._ZN5flash24flash_fwd_splitkv_kernelI23Flash_fwd_kernel_traitsILi192ELi64ELi64ELi4ELb0ELb0EN7cutlass10bfloat16_tE19Flash_kernel_traitsILi192ELi64ELi64ELi4ES3_EELb0ELb0ELb0ELb0ELb1ELb1ELb0ELb0EEEvNS_16Flash_fwd_paramsE,"",@"SHT_CUDA_INFO"
	.sectionflags	@""
	.align	4


	//----- nvinfo : EIATTR_CUDA_API_VERSION
	.align		4
        /*0000*/ 	.byte	0x04, 0x37
        /*0002*/ 	.short	(.L_926 - .L_925)
.L_925:
        /*0004*/ 	.word	0x00000082


	//----- nvinfo : EIATTR_SW2861232_WAR
	.align		4
.L_926:
        /*0008*/ 	.byte	0x01, 0x35
	.zero		2


	//----- nvinfo : EIATTR_PARAM_CBANK
	.align		4
        /*000c*/ 	.byte	0x04, 0x0a
        /*000e*/ 	.short	(.L_928 - .L_927)
	.align		4
.L_927:
        /*0010*/ 	.word	index@(.nv.constant0._ZN5flash24flash_fwd_splitkv_kernelI23Flash_fwd_kernel_traitsILi192ELi64ELi64ELi4ELb0ELb0EN7cutlass10bfloat16_tE19Flash_kernel_traitsILi192ELi64ELi64ELi4ES3_EELb0ELb0ELb0ELb0ELb1ELb1ELb0ELb0EEEvNS_16Flash_fwd_paramsE)
        /*0014*/ 	.short	0x0160
        /*0016*/ 	.short	0x01d0


	//----- nvinfo : EIATTR_CBANK_PARAM_SIZE
	.align		4
.L_928:
        /*0018*/ 	.byte	0x03, 0x19
        /*001a*/ 	.short	0x01d0


	//----- nvinfo : EIATTR_KPARAM_INFO
	.align		4
        /*001c*/ 	.byte	0x04, 0x17
        /*001e*/ 	.short	(.L_930 - .L_929)
.L_929:
        /*0020*/ 	.word	0x00000000
        /*0024*/ 	.short	0x0000
        /*0026*/ 	.short	0x0000
        /*0028*/ 	.byte	0x00, 0xf0, 0x41, 0x07


	//----- nvinfo : EIATTR_MAXREG_COUNT
	.align		4
.L_930:
        /*002c*/ 	.byte	0x03, 0x1b
        /*002e*/ 	.short	0x00ff


	//----- nvinfo : EIATTR_NUM_BARRIERS
	.align		4
        /*0030*/ 	.byte	0x02, 0x4c
        /*0032*/ 	.byte	0x01
	.zero		1


	//----- nvinfo : EIATTR_MERCURY_ISA_VERSION
	.align		4
        /*0034*/ 	.byte	0x03, 0x5f
        /*0036*/ 	.short	0x0000


	//----- nvinfo : EIATTR_COOP_GROUP_MASK_REGIDS
	.align		4
        /*0038*/ 	.byte	0x04, 0x29
        /*003a*/ 	.short	(.L_932 - .L_931)


	//   ....[0]....
.L_931:
        /*003c*/ 	.word	0xffffffff


	//   ....[1]....
        /*0040*/ 	.word	0xffffffff


	//   ....[2]....
        /*0044*/ 	.word	0xffffffff


	//   ....[3]....
        /*0048*/ 	.word	0xffffffff


	//   ....[4]....
        /*004c*/ 	.word	0xffffffff


	//   ....[5]....
        /*0050*/ 	.word	0xffffffff


	//   ....[6]....
        /*0054*/ 	.word	0xffffffff


	//   ....[7]....
        /*0058*/ 	.word	0xffffffff


	//   ....[8]....
        /*005c*/ 	.word	0xffffffff


	//   ....[9]....
        /*0060*/ 	.word	0xffffffff


	//   ....[10]....
        /*0064*/ 	.word	0xffffffff


	//   ....[11]....
        /*0068*/ 	.word	0xffffffff


	//----- nvinfo : EIATTR_COOP_GROUP_INSTR_OFFSETS
	.align		4
.L_932:
        /*006c*/ 	.byte	0x04, 0x28
        /*006e*/ 	.short	(.L_934 - .L_933)


	//   ....[0]....
.L_933:
        /*0070*/ 	.word	0x00003fe0


	//   ....[1]....
        /*0074*/ 	.word	0x00004000


	//   ....[2]....
        /*0078*/ 	.word	0x000040a0


	//   ....[3]....
        /*007c*/ 	.word	0x000040b0


	//   ....[4]....
        /*0080*/ 	.word	0x00006d70


	//   ....[5]....
        /*0084*/ 	.word	0x00006d80


	//   ....[6]....
        /*0088*/ 	.word	0x00006dd0


	//   ....[7]....
        /*008c*/ 	.word	0x00006de0


	//   ....[8]....
        /*0090*/ 	.word	0x00008490


	//   ....[9]....
        /*0094*/ 	.word	0x000084d0


	//   ....[10]....
        /*0098*/ 	.word	0x00008500


	//   ....[11]....
        /*009c*/ 	.word	0x00008510


	//----- nvinfo : EIATTR_EXIT_INSTR_OFFSETS
	.align		4
.L_934:
        /*00a0*/ 	.byte	0x04, 0x1c
        /*00a2*/ 	.short	(.L_936 - .L_935)


	//   ....[0]....
.L_935:
        /*00a4*/ 	.word	0x000002e0


	//   ....[1]....
        /*00a8*/ 	.word	0x00000ac0


	//   ....[2]....
        /*00ac*/ 	.word	0x00000af0


	//   ....[3]....
        /*00b0*/ 	.word	0x00009bb0


	//   ....[4]....
        /*00b4*/ 	.word	0x00009c80


	//----- nvinfo : EIATTR_CTAIDZ_USED
	.align		4
.L_936:
        /*00b8*/ 	.byte	0x01, 0x04
	.zero		2


	//----- nvinfo : EIATTR_CRS_STACK_SIZE
	.align		4
        /*00bc*/ 	.byte	0x04, 0x1e
        /*00be*/ 	.short	(.L_938 - .L_937)
.L_937:
        /*00c0*/ 	.word	0x00000000
.L_938:


//--------------------- .nv.info._ZN5flash24flash_fwd_splitkv_kernelI23Flash_fwd_kernel_traitsILi192ELi64ELi64ELi4ELb0ELb0EN7cutlass10bfloat16_tE19Flash_kernel_traitsILi192ELi64ELi64ELi4ES3_EELb0ELb0ELb1ELb0ELb0ELb0ELb0ELb0EEEvNS_16Flash_fwd_paramsE --------------------------
	.section	.nv.info._ZN5flash24flash_fwd_splitkv_kernelI23Flash_fwd_kernel_traitsILi192ELi64ELi64ELi4ELb0ELb0EN7cutlass10bfloat16_tE19Flash_kernel_traitsILi192ELi64ELi64ELi4ES3_EELb0ELb0ELb1ELb0ELb0ELb0ELb0ELb0EEEvNS_16Flash_fwd_paramsE,"",@"SHT_CUDA_INFO"
	.sectionflags	@""
	.align	4


	//----- nvinfo : EIATTR_CUDA_API_VERSION
	.align		4
        /*0000*/ 	.byte	0x04, 0x37
        /*0002*/ 	.short	(.L_940 - .L_939)
.L_939:
        /*0004*/ 	.word	0x00000082


	//----- nvinfo : EIATTR_SW2861232_WAR
	.align		4
.L_940:
        /*0008*/ 	.byte	0x01, 0x35
	.zero		2


	//----- nvinfo : EIATTR_PARAM_CBANK
	.align		4
        /*000c*/ 	.byte	0x04, 0x0a
        /*000e*/ 	.short	(.L_942 - .L_941)
	.align		4
.L_941:
        /*0010*/ 	.word	index@(.nv.constant0._ZN5flash24flash_fwd_splitkv_kernelI23Flash_fwd_kernel_traitsILi192ELi64ELi64ELi4ELb0ELb0EN7cutlass10bfloat16_tE19Flash_kernel_traitsILi192ELi64ELi64ELi4ES3_EELb0ELb0ELb1ELb0ELb0ELb0ELb0ELb0EEEvNS_16Flash_fwd_paramsE)
        /*0014*/ 	.short	0x0160
        /*0016*/ 	.short	0x01d0


	//----- nvinfo : EIATTR_CBANK_PARAM_SIZE
	.align		4
.L_942:
        /*0018*/ 	.byte	0x03, 0x19
        /*001a*/ 	.short	0x01d0


	//----- nvinfo : EIATTR_KPARAM_INFO
	.align		4
        /*001c*/ 	.byte	0x04, 0x17
        /*001e*/ 	.short	(.L_944 - .L_943)
.L_943:
        /*0020*/ 	.word	0x00000000
        /*0024*/ 	.short	0x0000
        /*0026*/ 	.short	0x0000
        /*0028*/ 	.byte	0x00, 0xf0, 0x41, 0x07


	//----- nvinfo : EIATTR_MAXREG_COUNT
	.align		4
.L_944:
        /*002c*/ 	.byte	0x03, 0x1b
        /*002e*/ 	.short	0x00ff


	//----- nvinfo : EIATTR_NUM_BARRIERS
	.align		4
        /*0030*/ 	.byte	0x02, 0x4c
        /*0032*/ 	.byte	0x01
	.zero		1


	//----- nvinfo : EIATTR_MERCURY_ISA_VERSION
	.align		4
        /*0034*/ 	.byte	0x03, 0x5f
        /*0036*/ 	.short	0x0000


	//----- nvinfo : EIATTR_COOP_GROUP_MASK_REGIDS
	.align		4
        /*0038*/ 	.byte	0x04, 0x29
        /*003a*/ 	.short	(.L_946 - .L_945)


	//   ....[0]....
.L_945:
        /*003c*/ 	.word	0xffffffff


	//   ....[1]....
        /*0040*/ 	.word	0xffffffff


	//   ....[2]....
        /*0044*/ 	.word	0xffffffff


	//   ....[3]....
        /*0048*/ 	.word	0xffffffff


	//   ....[4]....
        /*004c*/ 	.word	0xffffffff


	//   ....[5]....
        /*0050*/ 	.word	0xffffffff


	//   ....[6]....
        /*0054*/ 	.word	0xffffffff


	//   ....[7]....
        /*0058*/ 	.word	0xffffffff


	//   ....[8]....
        /*005c*/ 	.word	0xffffffff


	//   ....[9]....
        /*0060*/ 	.word	0xffffffff


	//   ....[10]....
        /*0064*/ 	.word	0xffffffff


	//   ....[11]....
        /*0068*/ 	.word	0xffffffff


	//----- nvinfo : EIATTR_COOP_GROUP_INSTR_OFFSETS
	.align		4
.L_946:
        /*006c*/ 	.byte	0x04, 0x28
        /*006e*/ 	.short	(.L_948 - .L_947)


	//   ....[0]....
.L_947:
        /*0070*/ 	.word	0x00005d10


	//   ....[1]....
        /*0074*/ 	.word	0x00005d30


	//   ....[2]....
        /*0078*/ 	.word	0x00005dd0


	//   ....[3]....
        /*007c*/ 	.word	0x00005de0


	//   ....[4]....
        /*0080*/ 	.word	0x00009520


	//   ....[5]....
        /*0084*/ 	.word	0x00009530


	//   ....[6]....
        /*0088*/ 	.word	0x00009560


	//   ....[7]....
        /*008c*/ 	.word	0x00009580


	//   ....[8]....
        /*0090*/ 	.word	0x0000ac80


	//   ....[9]....
        /*0094*/ 	.word	0x0000acc0


	//   ....[10]....
        /*0098*/ 	.word	0x0000acf0


	//   ....[11]....
        /*009c*/ 	.word	0x0000ad00


	//----- nvinfo : EIATTR_EXIT_INSTR_OFFSETS
	.align		4
.L_948:
        /*00a0*/ 	.byte	0x04, 0x1c
        /*00a2*/ 	.short	(.L_950 - .L_949)


	//   ....[0]....
.L_949:
        /*00a4*/ 	.word	0x000002e0


	//   ....[1]....
        /*00a8*/ 	.word	0x00000ba0


	//   ....[2]....
        /*00ac*/ 	.word	0x00000bd0


	//   ....[3]....
        /*00b0*/ 	.word	0x0000c540


	//   ....[4]....
        /*00b4*/ 	.word	0x0000c630


	//   ....[5]....
        /*00b8*/ 	.word	0x0000c650


	//----- nvinfo : EIATTR_CTAIDZ_USED
	.align		4
.L_950:
        /*00bc*/ 	.byte	0x01, 0x04
	.zero		2


	//----- nvinfo : EIATTR_CRS_STACK_SIZE
	.align		4
        /*00c0*/ 	.byte	0x04, 0x1e
        /*00c2*/ 	.short	(.L_952 - .L_951)
.L_951:
        /*00c4*/ 	.word	0x00000000
.L_952:


//--------------------- .nv.info._ZN5flash24flash_fwd_splitkv_kernelI23Flash_fwd_kernel_traitsILi192ELi64ELi64ELi4ELb0ELb0EN7cutlass10bfloat16_tE19Flash_kernel_traitsILi192ELi64ELi64ELi4ES3_EELb0ELb0ELb1ELb0ELb0ELb1ELb0ELb0EEEvNS_16Flash_fwd_paramsE --------------------------
	.section	.nv.info._ZN5flash24flash_fwd_splitkv_kernelI23Flash_fwd_kernel_traitsILi192ELi64ELi64ELi4ELb0ELb0EN7cutlass10bfloat16_tE19Flash_kernel_traitsILi192ELi64ELi64ELi4ES3_EELb0ELb0ELb1ELb0ELb0ELb1ELb0ELb0EEEvNS_16Flash_fwd_paramsE,"",@"SHT_CUDA_INFO"
	.sectionflags	@""
	.align	4


	//----- nvinfo : EIATTR_CUDA_API_VERSION
	.align		4
        /*0000*/ 	.byte	0x04, 0x37
        /*0002*/ 	.short	(.L_954 - .L_953)
.L_953:
        /*0004*/ 	.word	0x00000082


	//----- nvinfo : EIATTR_SW2861232_WAR
	.align		4
.L_954:
        /*0008*/ 	.byte	0x01, 0x35
	.zero		2


	//----- nvinfo : EIATTR_PARAM_CBANK
	.align		4
        /*000c*/ 	.byte	0x04, 0x0a
        /*000e*/ 	.short	(.L_956 - .L_955)
	.align		4
.L_955:
        /*0010*/ 	.word	index@(.nv.constant0._ZN5flash24flash_fwd_splitkv_kernelI23Flash_fwd_kernel_traitsILi192ELi64ELi64ELi4ELb0ELb0EN7cutlass10bfloat16_tE19Flash_kernel_traitsILi192ELi64ELi64ELi4ES3_EELb0ELb0ELb1ELb0ELb0ELb1ELb0ELb0EEEvNS_16Flash_fwd_paramsE)
        /*0014*/ 	.short	0x0160
        /*0016*/ 	.short	0x01d0


	//----- nvinfo : EIATTR_CBANK_PARAM_SIZE
	.align		4
.L_956:
        /*0018*/ 	.byte	0x03, 0x19
        /*001a*/ 	.short	0x01d0


	//----- nvinfo : EIATTR_KPARAM_INFO
	.align		4
        /*001c*/ 	.byte	0x04, 0x17
        /*001e*/ 	.short	(.L_958 - .L_957)
.L_957:
        /*0020*/ 	.word	0x00000000
        /*0024*/ 	.short	0x0000
        /*0026*/ 	.short	0x0000
        /*0028*/ 	.byte	0x00, 0xf0, 0x41, 0x07


	//----- nvinfo : EIATTR_MAXREG_COUNT
	.align		4
.L_958:
        /*002c*/ 	.byte	0x03, 0x1b
        /*002e*/ 	.short	0x00ff


	//----- nvinfo : EIATTR_NUM_BARRIERS
	.align		4
        /*0030*/ 	.byte	0x02, 0x4c
        /*0032*/ 	.byte	0x01
	.zero		1


	//----- nvinfo : EIATTR_MERCURY_ISA_VERSION
	.align		4
        /*0034*/ 	.byte	0x03, 0x5f
        /*0036*/ 	.short	0x0000


	//----- nvinfo : EIATTR_COOP_GROUP_MASK_REGIDS
	.align		4
        /*0038*/ 	.byte	0x04, 0x29
        /*003a*/ 	.short	(.L_960 - .L_959)


	//   ....[0]....
.L_959:
        /*003c*/ 	.word	0xffffffff


	//   ....[1]....
        /*0040*/ 	.word	0xffffffff


	//   ....[2]....
        /*0044*/ 	.word	0xffffffff


	//   ....[3]....
        /*0048*/ 	.word	0xffffffff


	//   ....[4]....
        /*004c*/ 	.word	0xffffffff


	//   ....[5]....
        /*0050*/ 	.word	0xffffffff


	//   ....[6]....
        /*0054*/ 	.word	0xffffffff


	//   ....[7]....
        /*0058*/ 	.word	0xffffffff


	//   ....[8]....
        /*005c*/ 	.word	0xffffffff


	//   ....[9]....
        /*0060*/ 	.word	0xffffffff


	//   ....[10]....
        /*0064*/ 	.word	0xffffffff


	//   ....[11]....
        /*0068*/ 	.word	0xffffffff


	//----- nvinfo : EIATTR_COOP_GROUP_INSTR_OFFSETS
	.align		4
.L_960:
        /*006c*/ 	.byte	0x04, 0x28
        /*006e*/ 	.short	(.L_962 - .L_961)


	//   ....[0]....
.L_961:
        /*0070*/ 	.word	0x00006150


	//   ....[1]....
        /*0074*/ 	.word	0x00006170


	//   ....[2]....
        /*0078*/ 	.word	0x00006210


	//   ....[3]....
        /*007c*/ 	.word	0x00006220


	//   ....[4]....
        /*0080*/ 	.word	0x00009d50


	//   ....[5]....
        /*0084*/ 	.word	0x00009d60


	//   ....[6]....
        /*0088*/ 	.word	0x00009d80


	//   ....[7]....
        /*008c*/ 	.word	0x00009da0


	//   ....[8]....
        /*0090*/ 	.word	0x0000b4b0


	//   ....[9]....
        /*0094*/ 	.word	0x0000b4f0


	//   ....[10]....
        /*0098*/ 	.word	0x0000b520


	//   ....[11]....
        /*009c*/ 	.word	0x0000b530


	//----- nvinfo : EIATTR_EXIT_INSTR_OFFSETS
	.align		4
.L_962:
        /*00a0*/ 	.byte	0x04, 0x1c
        /*00a2*/ 	.short	(.L_964 - .L_963)


	//   ....[0]....
.L_963:
        /*00a4*/ 	.word	0x000002e0


	//   ....[1]....
        /*00a8*/ 	.word	0x00000ba0


	//   ....[2]....
        /*00ac*/ 	.word	0x00000bd0


	//   ....[3]....
        /*00b0*/ 	.word	0x0000cd70


	//   ....[4]....
        /*00b4*/ 	.word	0x0000ce60


	//   ....[5]....
        /*00b8*/ 	.word	0x0000ce80


	//----- nvinfo : EIATTR_CTAIDZ_USED
	.align		4
.L_964:
        /*00bc*/ 	.byte	0x01, 0x04
	.zero		2


	//----- nvinfo : EIATTR_CRS_STACK_SIZE
	.align		4
        /*00c0*/ 	.byte	0x04, 0x1e
        /*00c2*/ 	.short	(.L_966 - .L_965)
.L_965:
        /*00c4*/ 	.word	0x00000000
.L_966:


//--------------------- .nv.info._ZN5flash24flash_fwd_splitkv_kernelI23Flash_fwd_kernel_traitsILi192ELi64ELi64ELi4ELb0ELb0EN7cutlass10bfloat16_tE19Flash_kernel_traitsILi192ELi64ELi64ELi4ES3_EELb0ELb0ELb0ELb0ELb1ELb0ELb0ELb1EEEvNS_16Flash_fwd_paramsE --------------------------
	.section	.nv.info._ZN5flash24flash_fwd_splitkv_kernelI23Flash_fwd_kernel_traitsILi192ELi64ELi64ELi4ELb0ELb0EN7cutlass10bfloat16_tE19Flash_kernel_traitsILi192ELi64ELi64ELi4ES3_EELb0ELb0ELb0ELb0ELb1ELb0ELb0ELb1EEEvNS_16Flash_fwd_paramsE,"",@"SHT_CUDA_INFO"
	.sectionflags	@""
	.align	4


	//----- nvinfo : EIATTR_CUDA_API_VERSION
	.align		4
        /*0000*/ 	.byte	0x04, 0x37
        /*0002*/ 	.short	(.L_968 - .L_967)
.L_967:
        /*0004*/ 	.word	0x00000082


	//----- nvinfo : EIATTR_SW2861232_WAR
	.align		4
.L_968:
        /*0008*/ 	.byte	0x01, 0x35
	.zero		2


	//----- nvinfo : EIATTR_PARAM_CBANK
	.align		4
        /*000c*/ 	.byte	0x04, 0x0a
        /*000e*/ 	.short	(.L_970 - .L_969)
	.align		4
.L_969:
        /*0010*/ 	.word	index@(.nv.constant0._ZN5flash24flash_fwd_splitkv_kernelI23Flash_fwd_kernel_traitsILi192ELi64ELi64ELi4ELb0ELb0EN7cutlass10bfloat16_tE19Flash_kernel_traitsILi192ELi64ELi64ELi4ES3_EELb0ELb0ELb0ELb0ELb1ELb0ELb0ELb1EEEvNS_16Flash_fwd_paramsE)
        /*0014*/ 	.short	0x0160
        /*0016*/ 	.short	0x01d0


	//----- nvinfo : EIATTR_CBANK_PARAM_SIZE
	.align		4
.L_970:
        /*0018*/ 	.byte	0x03, 0x19
        /*001a*/ 	.short	0x01d0


	//----- nvinfo : EIATTR_KPARAM_INFO
	.align		4
        /*001c*/ 	.byte	0x04, 0x17
        /*001e*/ 	.short	(.L_972 - .L_971)
.L_971:
        /*0020*/ 	.word	0x00000000
        /*0024*/ 	.short	0x0000
        /*0026*/ 	.short	0x0000
        /*0028*/ 	.byte	0x00, 0xf0, 0x41, 0x07


	//----- nvinfo : EIATTR_MAXREG_COUNT
	.align		4
.L_972:
        /*002c*/ 	.byte	0x03, 0x1b
        /*002e*/ 	.short	0x00ff


	//----- nvinfo : EIATTR_NUM_BARRIERS
	.align		4
        /*0030*/ 	.byte	0x02, 0x4c
        /*0032*/ 	.byte	0x01
	.zero		1


	//----- nvinfo : EIATTR_MERCURY_ISA_VERSION
	.align		4
        /*0034*/ 	.byte	0x03, 0x5f
        /*0036*/ 	.short	0x0000


	//----- nvinfo : EIATTR_COOP_GROUP_MASK_REGIDS
	.align		4
        /*0038*/ 	.byte	0x04, 0x29
        /*003a*/ 	.short	(.L_974 - .L_973)


	//   ....[0]....
.L_973:
        /*003c*/ 	.word	0xffffffff


	//   ....[1]....
        /*0040*/ 	.word	0xffffffff


	//   ....[2]....
        /*0044*/ 	.word	0xffffffff


	//   ....[3]....
        /*0048*/ 	.word	0xffffffff


	//   ....[4]....
        /*004c*/ 	.word	0xffffffff


	//   ....[5]....
        /*0050*/ 	.word	0xffffffff


	//   ....[6]....
        /*0054*/ 	.word	0xffffffff


	//   ....[7]....
        /*0058*/ 	.word	0xffffffff


	//   ....[8]....
        /*005c*/ 	.word	0xffffffff


	//   ....[9]....
        /*0060*/ 	.word	0xffffffff


	//   ....[10]....
        /*0064*/ 	.word	0xffffffff


	//   ....[11]....
        /*0068*/ 	.word	0xffffffff


	//----- nvinfo : EIATTR_COOP_GROUP_INSTR_OFFSETS
	.align		4
.L_974:
        /*006c*/ 	.byte	0x04, 0x28
        /*006e*/ 	.short	(.L_976 - .L_975)


	//   ....[0]....
.L_975:
        /*0070*/ 	.word	0x00012800


	//   ....[1]....
        /*0074*/ 	.word	0x00012820


	//   ....[2]....
        /*0078*/ 	.word	0x000128d0


	//   ....[3]....
        /*007c*/ 	.word	0x000128e0


	//   ....[4]....
        /*0080*/ 	.word	0x00015170


	//   ....[5]....
        /*0084*/ 	.word	0x00015190


	//   ....[6]....
        /*0088*/ 	.word	0x000151c0


	//   ....[7]....
        /*008c*/ 	.word	0x000151d0


	//   ....[8]....
        /*0090*/ 	.word	0x000168c0


	//   ....[9]....
        /*0094*/ 	.word	0x00016900


	//   ....[10]....
        /*0098*/ 	.word	0x00016930


	//   ....[11]....
        /*009c*/ 	.word	0x00016940


	//----- nvinfo : EIATTR_EXIT_INSTR_OFFSETS
	.align		4
.L_976:
        /*00a0*/ 	.byte	0x04, 0x1c
        /*00a2*/ 	.short	(.L_978 - .L_977)


	//   ....[0]....
.L_977:
        /*00a4*/ 	.word	0x00000320


	//   ....[1]....
        /*00a8*/ 	.word	0x00000b00


	//   ....[2]....
        /*00ac*/ 	.word	0x00000b30


	//   ....[3]....
        /*00b0*/ 	.word	0x00018090


	//   ....[4]....
        /*00b4*/ 	.word	0x00018170


	//----- nvinfo : EIATTR_CTAIDZ_USED
	.align		4
.L_978:
        /*00b8*/ 	.byte	0x01, 0x04
	.zero		2


	//----- nvinfo : EIATTR_CRS_STACK_SIZE
	.align		4
        /*00bc*/ 	.byte	0x04, 0x1e
        /*00be*/ 	.short	(.L_980 - .L_979)
.L_979:
        /*00c0*/ 	.word	0x00000000
.L_980:


//--------------------- .nv.info._ZN5flash24flash_fwd_splitkv_kernelI23Flash_fwd_kernel_traitsILi192ELi64ELi64ELi4ELb0ELb0EN7cutlass10bfloat16_tE19Flash_kernel_traitsILi192ELi64ELi64ELi4ES3_EELb0ELb0ELb0ELb0ELb1ELb1ELb0ELb1EEEvNS_16Flash_fwd_paramsE --------------------------
	.section	.nv.info._ZN5flash24flash_fwd_splitkv_kernelI23Flash_fwd_kernel_traitsILi192ELi64ELi64ELi4ELb0ELb0EN7cutlass10bfloat16_tE19Flash_kernel_traitsILi192ELi64ELi64ELi4ES3_EELb0ELb0ELb0ELb0ELb1ELb1ELb0ELb1EEEvNS_16Flash_fwd_paramsE,"",@"SHT_CUDA_INFO"
	.sectionflags	@""
	.align	4


	//----- nvinfo : EIATTR_CUDA_API_VERSION
	.align		4
        /*0000*/ 	.byte	0x04, 0x37
        /*0002*/ 	.short	(.L_982 - .L_981)
.L_981:
        /*0004*/ 	.word	0x00000082


	//----- nvinfo : EIATTR_SW2861232_WAR
	.align		4
.L_982:
        /*0008*/ 	.byte	0x01, 0x35
	.zero		2


	//----- nvinfo : EIATTR_PARAM_CBANK
	.align		4
        /*000c*/ 	.byte	0x04, 0x0a
        /*000e*/ 	.short	(.L_984 - .L_983)
	.align		4
.L_983:
        /*0010*/ 	.word	index@(.nv.constant0._ZN5flash24flash_fwd_splitkv_kernelI23Flash_fwd_kernel_traitsILi192ELi64ELi64ELi4ELb0ELb0EN7cutlass10bfloat16_tE19Flash_kernel_traitsILi192ELi64ELi64ELi4ES3_EELb0ELb0ELb0ELb0ELb1ELb1ELb0ELb1EEEvNS_16Flash_fwd_paramsE)
        /*0014*/ 	.short	0x0160
        /*0016*/ 	.short	0x01d0


	//----- nvinfo : EIATTR_CBANK_PARAM_SIZE
	.align		4
.L_984:
        /*0018*/ 	.byte	0x03, 0x19
        /*001a*/ 	.short	0x01d0


	//----- nvinfo : EIATTR_KPARAM_INFO
	.align		4
        /*001c*/ 	.byte	0x04, 0x17
        /*001e*/ 	.short	(.L_986 - .L_985)
.L_985:
        /*0020*/ 	.word	0x00000000
        /*0024*/ 	.short	0x0000
        /*0026*/ 	.short	0x0000
        /*0028*/ 	.byte	0x00, 0xf0, 0x41, 0x07


	//----- nvinfo : EIATTR_MAXREG_COUNT
	.align		4
.L_986:
        /*002c*/ 	.byte	0x03, 0x1b
        /*002e*/ 	.short	0x00ff


	//----- nvinfo : EIATTR_NUM_BARRIERS
	.align		4
        /*0030*/ 	.byte	0x02, 0x4c
        /*0032*/ 	.byte	0x01
	.zero		1


	//----- nvinfo : EIATTR_MERCURY_ISA_VERSION
	.align		4
        /*0034*/ 	.byte	0x03, 0x5f
        /*0036*/ 	.short	0x0000


	//----- nvinfo : EIATTR_COOP_GROUP_MASK_REGIDS
	.align		4
        /*0038*/ 	.byte	0x04, 0x29
        /*003a*/ 	.short	(.L_988 - .L_987)


	//   ....[0]....
.L_987:
        /*003c*/ 	.word	0xffffffff


	//   ....[1]....
        /*0040*/ 	.word	0xffffffff


	//   ....[2]....
        /*0044*/ 	.word	0xffffffff


	//   ....[3]....
        /*0048*/ 	.word	0xffffffff


	//   ....[4]....
        /*004c*/ 	.word	0xffffffff


	//   ....[5]....
        /*0050*/ 	.word	0xffffffff


	//   ....[6]....
        /*0054*/ 	.word	0xffffffff


	//   ....[7]....
        /*0058*/ 	.word	0xffffffff


	//   ....[8]....
        /*005c*/ 	.word	0xffffffff


	//   ....[9]....
        /*0060*/ 	.word	0xffffffff


	//   ....[10]....
        /*0064*/ 	.word	0xffffffff


	//   ....[11]....
        /*0068*/ 	.word	0xffffffff


	//----- nvinfo : EIATTR_COOP_GROUP_INSTR_OFFSETS
	.align		4
.L_988:
        /*006c*/ 	.byte	0x04, 0x28
        /*006e*/ 	.short	(.L_990 - .L_989)


	//   ....[0]....
.L_989:
        /*0070*/ 	.word	0x00012c00


	//   ....[1]....
        /*0074*/ 	.word	0x00012c20


	//   ....[2]....
        /*0078*/ 	.word	0x00012cd0


	//   ....[3]....
        /*007c*/ 	.word	0x00012ce0


	//   ....[4]....
        /*0080*/ 	.word	0x00015940


	//   ....[5]....
        /*0084*/ 	.word	0x00015960


	//   ....[6]....
        /*0088*/ 	.word	0x00015990


	//   ....[7]....
        /*008c*/ 	.word	0x000159a0


	//   ....[8]....
        /*0090*/ 	.word	0x000170c0


	//   ....[9]....
        /*0094*/ 	.word	0x00017100


	//   ....[10]....
        /*0098*/ 	.word	0x00017130


	//   ....[11]....
        /*009c*/ 	.word	0x00017140


	//----- nvinfo : EIATTR_EXIT_INSTR_OFFSETS
	.align		4
.L_990:
        /*00a0*/ 	.byte	0x04, 0x1c
        /*00a2*/ 	.short	(.L_992 - .L_991)


	//   ....[0]....
.L_991:
        /*00a4*/ 	.word	0x00000320


	//   ....[1]....
        /*00a8*/ 	.word	0x00000b00


	//   ....[2]....
        /*00ac*/ 	.word	0x00000b30


	//   ....[3]....
        /*00b0*/ 	.word	0x00018890


	//   ....[4]....
        /*00b4*/ 	.word	0x00018970


	//----- nvinfo : EIATTR_CTAIDZ_USED
	.align		4
.L_992:
        /*00b8*/ 	.byte	0x01, 0x04
	.zero		2


	//----- nvinfo : EIATTR_CRS_STACK_SIZE
	.align		4
        /*00bc*/ 	.byte	0x04, 0x1e
        /*00be*/ 	.short	(.L_994 - .L_993)
.L_993:
        /*00c0*/ 	.word	0x00000000
.L_994:


//--------------------- .nv.info._ZN5flash24flash_fwd_splitkv_kernelI23Flash_fwd_kernel_traitsILi192ELi64ELi64ELi4ELb0ELb0EN7cutlass10bfloat16_tE19Flash_kernel_traitsILi192ELi64ELi64ELi4ES3_EELb0ELb0ELb1ELb0ELb0ELb0ELb0ELb1EEEvNS_16Flash_fwd_paramsE --------------------------
	.section	.nv.info._ZN5flash24flash_fwd_splitkv_kernelI23Flash_fwd_kernel_traitsILi192ELi64ELi64ELi4ELb0ELb0EN7cutlass10bfloat16_tE19Flash_kernel_traitsILi192ELi64ELi64ELi4ES3_EELb0ELb0ELb1ELb0ELb0ELb0ELb0ELb1EEEvNS_16Flash_fwd_paramsE,"",@"SHT_CUDA_INFO"
	.sectionflags	@""
	.align	4


	//----- nvinfo : EIATTR_CUDA_API_VERSION
	.align		4
        /*0000*/ 	.byte	0x04, 0x37
        /*0002*/ 	.short	(.L_996 - .L_995)
.L_995:
        /*0004*/ 	.word	0x00000082


	//----- nvinfo : EIATTR_SW2861232_WAR
	.align		4
.L_996:
        /*0008*/ 	.byte	0x01, 0x35
	.zero		2


	//----- nvinfo : EIATTR_PARAM_CBANK
	.align		4
        /*000c*/ 	.byte	0x04, 0x0a
        /*000e*/ 	.short	(.L_998 - .L_997)
	.align		4
.L_997:
        /*0010*/ 	.word	index@(.nv.constant0._ZN5flash24flash_fwd_splitkv_kernelI23Flash_fwd_kernel_traitsILi192ELi64ELi64ELi4ELb0ELb0EN7cutlass10bfloat16_tE19Flash_kernel_traitsILi192ELi64ELi64ELi4ES3_EELb0ELb0ELb1ELb0ELb0ELb0ELb0ELb1EEEvNS_16Flash_fwd_paramsE)
        /*0014*/ 	.short	0x0160
        /*0016*/ 	.short	0x01d0


	//----- nvinfo : EIATTR_CBANK_PARAM_SIZE
	.align		4
.L_998:
        /*0018*/ 	.byte	0x03, 0x19
        /*001a*/ 	.short	0x01d0


	//----- nvinfo : EIATTR_KPARAM_INFO
	.align		4
        /*001c*/ 	.byte	0x04, 0x17
        /*001e*/ 	.short	(.L_1000 - .L_999)
.L_999:
        /*0020*/ 	.word	0x00000000
        /*0024*/ 	.short	0x0000
        /*0026*/ 	.short	0x0000
        /*0028*/ 	.byte	0x00, 0xf0, 0x41, 0x07


	//----- nvinfo : EIATTR_MAXREG_COUNT
	.align		4
.L_1000:
        /*002c*/ 	.byte	0x03, 0x1b
        /*002e*/ 	.short	0x00ff


	//----- nvinfo : EIATTR_NUM_BARRIERS
	.align		4
        /*0030*/ 	.byte	0x02, 0x4c
        /*0032*/ 	.byte	0x01
	.zero		1


	//----- nvinfo : EIATTR_MERCURY_ISA_VERSION
	.align		4
        /*0034*/ 	.byte	0x03, 0x5f
        /*0036*/ 	.short	0x0000


	//----- nvinfo : EIATTR_COOP_GROUP_MASK_REGIDS
	.align		4
        /*0038*/ 	.byte	0x04, 0x29
        /*003a*/ 	.short	(.L_1002 - .L_1001)


	//   ....[0]....
.L_1001:
        /*003c*/ 	.word	0xffffffff


	//   ....[1]....
        /*0040*/ 	.word	0xffffffff


	//   ....[2]....
        /*0044*/ 	.word	0xffffffff


	//   ....[3]....
        /*0048*/ 	.word	0xffffffff


	//   ....[4]....
        /*004c*/ 	.word	0xffffffff


	//   ....[5]....
        /*0050*/ 	.word	0xffffffff


	//   ....[6]....
        /*0054*/ 	.word	0xffffffff


	//   ....[7]....
        /*0058*/ 	.word	0xffffffff


	//   ....[8]....
        /*005c*/ 	.word	0xffffffff


	//   ....[9]....
        /*0060*/ 	.word	0xffffffff


	//   ....[10]....
        /*0064*/ 	.word	0xffffffff


	//   ....[11]....
        /*0068*/ 	.word	0xffffffff


	//   ....[12]....
        /*006c*/ 	.word	0xffffffff


	//   ....[13]....
        /*0070*/ 	.word	0xffffffff


	//   ....[14]....
        /*0074*/ 	.word	0xffffffff


	//   ....[15]....
        /*0078*/ 	.word	0xffffffff


	//----- nvinfo : EIATTR_COOP_GROUP_INSTR_OFFSETS
	.align		4
.L_1002:
        /*007c*/ 	.byte	0x04, 0x28
        /*007e*/ 	.short	(.L_1004 - .L_1003)


	//   ....[0]....
.L_1003:
        /*0080*/ 	.word	0x00015fc0


	//   ....[1]....
        /*0084*/ 	.word	0x00016010


	//   ....[2]....
        /*0088*/ 	.word	0x00016030


	//   ....[3]....
        /*008c*/ 	.word	0x00016050


	//   ....[4]....
        /*0090*/ 	.word	0x00019820


	//   ....[5]....
        /*0094*/ 	.word	0x00019860


	//   ....[6]....
        /*0098*/ 	.word	0x00019880


	//   ....[7]....
        /*009c*/ 	.word	0x000198a0


	//   ....[8]....
        /*00a0*/ 	.word	0x0001b050


	//   ....[9]....
        /*00a4*/ 	.word	0x0001b080


	//   ....[10]....
        /*00a8*/ 	.word	0x0001b090


	//   ....[11]....
        /*00ac*/ 	.word	0x0001b0c0


	//   ....[12]....
        /*00b0*/ 	.word	0x0001cc50


	//   ....[13]....
        /*00b4*/ 	.word	0x0001cc90


	//   ....[14]....
        /*00b8*/ 	.word	0x0001cce0


	//   ....[15]....
        /*00bc*/ 	.word	0x0001cd30


	//----- nvinfo : EIATTR_EXIT_INSTR_OFFSETS
	.align		4
.L_1004:
        /*00c0*/ 	.byte	0x04, 0x1c
        /*00c2*/ 	.short	(.L_1006 - .L_1005)


	//   ....[0]....
.L_1005:
        /*00c4*/ 	.word	0x000000b0


	//----- nvinfo : EIATTR_CTAIDZ_USED
	.align		4
.L_1006:
        /*00c8*/ 	.byte	0x01, 0x04
	.zero		2


	//----- nvinfo : EIATTR_CRS_STACK_SIZE
	.align		4
        /*00cc*/ 	.byte	0x04, 0x1e
        /*00ce*/ 	.short	(.L_1008 - .L_1007)
.L_1007:
        /*00d0*/ 	.word	0x00000000
.L_1008:


//--------------------- .nv.info._ZN5flash24flash_fwd_splitkv_kernelI23Flash_fwd_kernel_traitsILi192ELi64ELi64ELi4ELb0ELb0EN7cutlass10bfloat16_tE19Flash_kernel_traitsILi192ELi64ELi64ELi4ES3_EELb0ELb0ELb1ELb0ELb0ELb1ELb0ELb1EEEvNS_16Flash_fwd_paramsE --------------------------
	.section	.nv.info._ZN5flash24flash_fwd_splitkv_kernelI23Flash_fwd_kernel_traitsILi192ELi64ELi64ELi4ELb0ELb0EN7cutlass10bfloat16_tE19Flash_kernel_traitsILi192ELi64ELi64ELi4ES3_EELb0ELb0ELb1ELb0ELb0ELb1ELb0ELb1EEEvNS_16Flash_fwd_paramsE,"",@"SHT_CUDA_INFO"
	.sectionflags	@""
	.align	4


	//----- nvinfo : EIATTR_CUDA_API_VERSION
	.align		4
        /*0000*/ 	.byte	0x04, 0x37
        /*0002*/ 	.short	(.L_1010 - .L_1009)
.L_1009:
        /*0004*/ 	.word	0x00000082


	//----- nvinfo : EIATTR_SW2861232_WAR
	.align		4
.L_1010:
        /*0008*/ 	.byte	0x01, 0x35
	.zero		2


	//----- nvinfo : EIATTR_PARAM_CBANK
	.align		4
        /*000c*/ 	.byte	0x04, 0x0a
        /*000e*/ 	.short	(.L_1012 - .L_1011)
	.align		4
.L_1011:
        /*0010*/ 	.word	index@(.nv.constant0._ZN5flash24flash_fwd_splitkv_kernelI23Flash_fwd_kernel_traitsILi192ELi64ELi64ELi4ELb0ELb0EN7cutlass10bfloat16_tE19Flash_kernel_traitsILi192ELi64ELi64ELi4ES3_EELb0ELb0ELb1ELb0ELb0ELb1ELb0ELb1EEEvNS_16Flash_fwd_paramsE)
        /*0014*/ 	.short	0x0160
        /*0016*/ 	.short	0x01d0


	//----- nvinfo : EIATTR_CBANK_PARAM_SIZE
	.align		4
.L_1012:
        /*0018*/ 	.byte	0x03, 0x19
        /*001a*/ 	.short	0x01d0


	//----- nvinfo : EIATTR_KPARAM_INFO
	.align		4
        /*001c*/ 	.byte	0x04, 0x17
        /*001e*/ 	.short	(.L_1014 - .L_1013)
.L_1013:
        /*0020*/ 	.word	0x00000000
        /*0024*/ 	.short	0x0000
        /*0026*/ 	.short	0x0000
        /*0028*/ 	.byte	0x00, 0xf0, 0x41, 0x07


	//----- nvinfo : EIATTR_MAXREG_COUNT
	.align		4
.L_1014:
        /*002c*/ 	.byte	0x03, 0x1b
        /*002e*/ 	.short	0x00ff


	//----- nvinfo : EIATTR_NUM_BARRIERS
	.align		4
        /*0030*/ 	.byte	0x02, 0x4c
        /*0032*/ 	.byte	0x01
	.zero		1


	//----- nvinfo : EIATTR_MERCURY_ISA_VERSION
	.align		4
        /*0034*/ 	.byte	0x03, 0x5f
        /*0036*/ 	.short	0x0000


	//----- nvinfo : EIATTR_COOP_GROUP_MASK_REGIDS
	.align		4
        /*0038*/ 	.byte	0x04, 0x29
        /*003a*/ 	.short	(.L_1016 - .L_1015)


	//   ....[0]....
.L_1015:
        /*003c*/ 	.word	0xffffffff


	//   ....[1]....
        /*0040*/ 	.word	0xffffffff


	//   ....[2]....
        /*0044*/ 	.word	0xffffffff


	//   ....[3]....
        /*0048*/ 	.word	0xffffffff


	//   ....[4]....
        /*004c*/ 	.word	0xffffffff


	//   ....[5]....
        /*0050*/ 	.word	0xffffffff


	//   ....[6]....
        /*0054*/ 	.word	0xffffffff


	//   ....[7]....
        /*0058*/ 	.word	0xffffffff


	//   ....[8]....
        /*005c*/ 	.word	0xffffffff


	//   ....[9]....
        /*0060*/ 	.word	0xffffffff


	//   ....[10]....
        /*0064*/ 	.word	0xffffffff


	//   ....[11]....
        /*0068*/ 	.word	0xffffffff


	//   ....[12]....
        /*006c*/ 	.word	0xffffffff


	//   ....[13]....
        /*0070*/ 	.word	0xffffffff


	//   ....[14]....
        /*0074*/ 	.word	0xffffffff


	//   ....[15]....
        /*0078*/ 	.word	0xffffffff


	//----- nvinfo : EIATTR_COOP_GROUP_INSTR_OFFSETS
	.align		4
.L_1016:
        /*007c*/ 	.byte	0x04, 0x28
        /*007e*/ 	.short	(.L_1018 - .L_1017)


	//   ....[0]....
.L_1017:
        /*0080*/ 	.word	0x00016430


	//   ....[1]....
        /*0084*/ 	.word	0x00016470


	//   ....[2]....
        /*0088*/ 	.word	0x00016490


	//   ....[3]....
        /*008c*/ 	.word	0x000164b0


	//   ....[4]....
        /*0090*/ 	.word	0x0001a090


	//   ....[5]....
        /*0094*/ 	.word	0x0001a0b0


	//   ....[6]....
        /*0098*/ 	.word	0x0001a0f0


	//   ....[7]....
        /*009c*/ 	.word	0x0001a100


	//   ....[8]....
        /*00a0*/ 	.word	0x0001b8c0


	//   ....[9]....
        /*00a4*/ 	.word	0x0001b8f0


	//   ....[10]....
        /*00a8*/ 	.word	0x0001b900


	//   ....[11]....
        /*00ac*/ 	.word	0x0001b930


	//   ....[12]....
        /*00b0*/ 	.word	0x0001d4c0


	//   ....[13]....
        /*00b4*/ 	.word	0x0001d500


	//   ....[14]....
        /*00b8*/ 	.word	0x0001d550


	//   ....[15]....
        /*00bc*/ 	.word	0x0001d5a0


	//----- nvinfo : EIATTR_EXIT_INSTR_OFFSETS
	.align		4
.L_1018:
        /*00c0*/ 	.byte	0x04, 0x1c
        /*00c2*/ 	.short	(.L_1020 - .L_1019)


	//   ....[0]....
.L_1019:
        /*00c4*/ 	.word	0x000000b0


	//----- nvinfo : EIATTR_CTAIDZ_USED
	.align		4
.L_1020:
        /*00c8*/ 	.byte	0x01, 0x04
	.zero		2


	//----- nvinfo : EIATTR_CRS_STACK_SIZE
	.align		4
        /*00cc*/ 	.byte	0x04, 0x1e
        /*00ce*/ 	.short	(.L_1022 - .L_1021)
.L_1021:
        /*00d0*/ 	.word	0x00000000
.L_1022:


//--------------------- .nv.info._ZN5flash24flash_fwd_splitkv_kernelI23Flash_fwd_kernel_traitsILi192ELi64ELi64ELi4ELb0ELb0EN7cutlass10bfloat16_tE19Flash_kernel_traitsILi192ELi64ELi64ELi4ES3_EELb0ELb0ELb0ELb0ELb1ELb0ELb1ELb0EEEvNS_16Flash_fwd_paramsE --------------------------
	.section	.nv.info._ZN5flash24flash_fwd_splitkv_kernelI23Flash_fwd_kernel_traitsILi192ELi64ELi64ELi4ELb0ELb0EN7cutlass10bfloat16_tE19Flash_kernel_traitsILi192ELi64ELi64ELi4ES3_EELb0ELb0ELb0ELb0ELb1ELb0ELb1ELb0EEEvNS_16Flash_fwd_paramsE,"",@"SHT_CUDA_INFO"
	.sectionflags	@""
	.align	4


	//----- nvinfo : EIATTR_CUDA_API_VERSION
	.align		4
        /*0000*/ 	.byte	0x04, 0x37
        /*0002*/ 	.short	(.L_1024 - .L_1023)
.L_1023:
        /*0004*/ 	.word	0x00000082


	//----- nvinfo : EIATTR_SW2861232_WAR
	.align		4
.L_1024:
        /*0008*/ 	.byte	0x01, 0x35
	.zero		2


	//----- nvinfo : EIATTR_PARAM_CBANK
	.align		4
        /*000c*/ 	.byte	0x04, 0x0a
        /*000e*/ 	.short	(.L_1026 - .L_1025)
	.align		4
.L_1025:
        /*0010*/ 	.word	index@(.nv.constant0._ZN5flash24flash_fwd_splitkv_kernelI23Flash_fwd_kernel_traitsILi192ELi64ELi64ELi4ELb0ELb0EN7cutlass10bfloat16_tE19Flash_kernel_traitsILi192ELi64ELi64ELi4ES3_EELb0ELb0ELb0ELb0ELb1ELb0ELb1ELb0EEEvNS_16Flash_fwd_paramsE)
        /*0014*/ 	.short	0x0160
        /*0016*/ 	.short	0x01d0


	//----- nvinfo : EIATTR_CBANK_PARAM_SIZE
	.align		4
.L_1026:
        /*0018*/ 	.byte	0x03, 0x19
        /*001a*/ 	.short	0x01d0


	//----- nvinfo : EIATTR_KPARAM_INFO
	.align		4
        /*001c*/ 	.byte	0x04, 0x17
        /*001e*/ 	.short	(.L_1028 - .L_1027)
.L_1027:
        /*0020*/ 	.word	0x00000000
        /*0024*/ 	.short	0x0000
        /*0026*/ 	.short	0x0000
        /*0028*/ 	.byte	0x00, 0xf0, 0x41, 0x07


	//----- nvinfo : EIATTR_MAXREG_COUNT
	.align		4
.L_1028:
        /*002c*/ 	.byte	0x03, 0x1b
        /*002e*/ 	.short	0x00ff


	//----- nvinfo : EIATTR_NUM_BARRIERS
	.align		4
        /*0030*/ 	.byte	0x02, 0x4c
        /*0032*/ 	.byte	0x01
	.zero		1


	//----- nvinfo : EIATTR_MERCURY_ISA_VERSION
	.align		4
        /*0034*/ 	.byte	0x03, 0x5f
        /*0036*/ 	.short	0x0000


	//----- nvinfo : EIATTR_COOP_GROUP_MASK_REGIDS
	.align		4
        /*0038*/ 	.byte	0x04, 0x29
        /*003a*/ 	.short	(.L_1030 - .L_1029)


	//   ....[0]....
.L_1029:
        /*003c*/ 	.word	0xffffffff


	//   ....[1]....
        /*0040*/ 	.word	0xffffffff


	//   ....[2]....
        /*0044*/ 	.word	0xffffffff


	//   ....[3]....
        /*0048*/ 	.word	0xffffffff


	//   ....[4]....
        /*004c*/ 	.word	0xffffffff


	//   ....[5]....
        /*0050*/ 	.word	0xffffffff


	//   ....[6]....
        /*0054*/ 	.word	0xffffffff


	//   ....[7]....
        /*0058*/ 	.word	0xffffffff


	//   ....[8]....
        /*005c*/ 	.word	0xffffffff


	//   ....[9]....
        /*0060*/ 	.word	0xffffffff


	//   ....[10]....
        /*0064*/ 	.word	0xffffffff


	//   ....[11]....
        /*0068*/ 	.word	0xffffffff


	//----- nvinfo : EIATTR_COOP_GROUP_INSTR_OFFSETS
	.align		4
.L_1030:
        /*006c*/ 	.byte	0x04, 0x28
        /*006e*/ 	.short	(.L_1032 - .L_1031)


	//   ....[0]....
.L_1031:
        /*0070*/ 	.word	0x00003c90


	//   ....[1]....
        /*0074*/ 	.word	0x00003cb0


	//   ....[2]....
        /*0078*/ 	.word	0x00003d50


	//   ....[3]....
        /*007c*/ 	.word	0x00003d60


	//   ....[4]....
        /*0080*/ 	.word	0x00006600


	//   ....[5]....
        /*0084*/ 	.word	0x00006620


	//   ....[6]....
        /*0088*/ 	.word	0x00006650


	//   ....[7]....
        /*008c*/ 	.word	0x00006660


	//   ....[8]....
        /*0090*/ 	.word	0x00007d50


	//   ....[9]....
        /*0094*/ 	.word	0x00007d90


	//   ....[10]....
        /*0098*/ 	.word	0x00007e00


	//   ....[11]....
        /*009c*/ 	.word	0x00007e20


	//----- nvinfo : EIATTR_EXIT_INSTR_OFFSETS
	.align		4
.L_1032:
        /*00a0*/ 	.byte	0x04, 0x1c
        /*00a2*/ 	.short	(.L_1034 - .L_1033)


	//   ....[0]....
.L_1033:
        /*00a4*/ 	.word	0x00000420


	//   ....[1]....
        /*00a8*/ 	.word	0x00000bd0


	//   ....[2]....
        /*00ac*/ 	.word	0x00000c00


	//   ....[3]....
        /*00b0*/ 	.word	0x000090e0


	//   ....[4]....
        /*00b4*/ 	.word	0x00009120


	//----- nvinfo : EIATTR_CTAIDZ_USED
	.align		4
.L_1034:
        /*00b8*/ 	.byte	0x01, 0x04
	.zero		2


	//----- nvinfo : EIATTR_CRS_STACK_SIZE
	.align		4
        /*00bc*/ 	.byte	0x04, 0x1e
        /*00be*/ 	.short	(.L_1036 - .L_1035)
.L_1035:
        /*00c0*/ 	.word	0x00000000
.L_1036:


//--------------------- .nv.info._ZN5flash24flash_fwd_splitkv_kernelI23Flash_fwd_kernel_traitsILi192ELi64ELi64ELi4ELb0ELb0EN7cutlass10bfloat16_tE19Flash_kernel_traitsILi192ELi64ELi64ELi4ES3_EELb0ELb0ELb0ELb0ELb1ELb1ELb1ELb0EEEvNS_16Flash_fwd_paramsE --------------------------
	.section	.nv.info._ZN5flash24flash_fwd_splitkv_kernelI23Flash_fwd_kernel_traitsILi192ELi64ELi64ELi4ELb0ELb0EN7cutlass10bfloat16_tE19Flash_kernel_traitsILi192ELi64ELi64ELi4ES3_EELb0ELb0ELb0ELb0ELb1ELb1ELb1ELb0EEEvNS_16Flash_fwd_paramsE,"",@"SHT_CUDA_INFO"
	.sectionflags	@""
	.align	4


	//----- nvinfo : EIATTR_CUDA_API_VERSION
	.align		4
        /*0000*/ 	.byte	0x04, 0x37
        /*0002*/ 	.short	(.L_1038 - .L_1037)
.L_1037:
        /*0004*/ 	.word	0x00000082


	//----- nvinfo : EIATTR_SW2861232_WAR
	.align		4
.L_1038:
        /*0008*/ 	.byte	0x01, 0x35
	.zero		2


	//----- nvinfo : EIATTR_PARAM_CBANK
	.align		4
        /*000c*/ 	.byte	0x04, 0x0a
        /*000e*/ 	.short	(.L_1040 - .L_1039)
	.align		4
.L_1039:
        /*0010*/ 	.word	index@(.nv.constant0._ZN5flash24flash_fwd_splitkv_kernelI23Flash_fwd_kernel_traitsILi192ELi64ELi64ELi4ELb0ELb0EN7cutlass10bfloat16_tE19Flash_kernel_traitsILi192ELi64ELi64ELi4ES3_EELb0ELb0ELb0ELb0ELb1ELb1ELb1ELb0EEEvNS_16Flash_fwd_paramsE)
        /*0014*/ 	.short	0x0160
        /*0016*/ 	.short	0x01d0


	//----- nvinfo : EIATTR_CBANK_PARAM_SIZE
	.align		4
.L_1040:
        /*0018*/ 	.byte	0x03, 0x19
        /*001a*/ 	.short	0x01d0


	//----- nvinfo : EIATTR_KPARAM_INFO
	.align		4
        /*001c*/ 	.byte	0x04, 0x17
        /*001e*/ 	.short	(.L_1042 - .L_1041)
.L_1041:
        /*0020*/ 	.word	0x00000000
        /*0024*/ 	.short	0x0000
        /*0026*/ 	.short	0x0000
        /*0028*/ 	.byte	0x00, 0xf0, 0x41, 0x07


	//----- nvinfo : EIATTR_MAXREG_COUNT
	.align		4
.L_1042:
        /*002c*/ 	.byte	0x03, 0x1b
        /*002e*/ 	.short	0x00ff


	//----- nvinfo : EIATTR_NUM_BARRIERS
	.align		4
        /*0030*/ 	.byte	0x02, 0x4c
        /*0032*/ 	.byte	0x01
	.zero		1


	//----- nvinfo : EIATTR_MERCURY_ISA_VERSION
	.align		4
        /*0034*/ 	.byte	0x03, 0x5f
        /*0036*/ 	.short	0x0000


	//----- nvinfo : EIATTR_COOP_GROUP_MASK_REGIDS
	.align		4
        /*0038*/ 	.byte	0x04, 0x29
        /*003a*/ 	.short	(.L_1044 - .L_1043)


	//   ....[0]....
.L_1043:
        /*003c*/ 	.word	0xffffffff


	//   ....[1]....
        /*0040*/ 	.word	0xffffffff


	//   ....[2]....
        /*0044*/ 	.word	0xffffffff


	//   ....[3]....
        /*0048*/ 	.word	0xffffffff


	//   ....[4]....
        /*004c*/ 	.word	0xffffffff


	//   ....[5]....
        /*0050*/ 	.word	0xffffffff


	//   ....[6]....
        /*0054*/ 	.word	0xffffffff


	//   ....[7]....
        /*0058*/ 	.word	0xffffffff


	//   ....[8]....
        /*005c*/ 	.word	0xffffffff


	//   ....[9]....
        /*0060*/ 	.word	0xffffffff


	//   ....[10]....
        /*0064*/ 	.word	0xffffffff


	//   ....[11]....
        /*0068*/ 	.word	0xffffffff


	//----- nvinfo : EIATTR_COOP_GROUP_INSTR_OFFSETS
	.align		4
.L_1044:
        /*006c*/ 	.byte	0x04, 0x28
        /*006e*/ 	.short	(.L_1046 - .L_1045)


	//   ....[0]....
.L_1045:
        /*0070*/ 	.word	0x00004090


	//   ....[1]....
        /*0074*/ 	.word	0x000040b0


	//   ....[2]....
        /*0078*/ 	.word	0x00004150


	//   ....[3]....
        /*007c*/ 	.word	0x00004160


	//   ....[4]....
        /*0080*/ 	.word	0x00006e30


	//   ....[5]....
        /*0084*/ 	.word	0x00006e40


	//   ....[6]....
        /*0088*/ 	.word	0x00006e90


	//   ....[7]....
        /*008c*/ 	.word	0x00006ea0


	//   ....[8]....
        /*0090*/ 	.word	0x00008550


	//   ....[9]....
        /*0094*/ 	.word	0x00008590


	//   ....[10]....
        /*0098*/ 	.word	0x00008600


	//   ....[11]....
        /*009c*/ 	.word	0x00008620


	//----- nvinfo : EIATTR_EXIT_INSTR_OFFSETS
	.align		4
.L_1046:
        /*00a0*/ 	.byte	0x04, 0x1c
        /*00a2*/ 	.short	(.L_1048 - .L_1047)


	//   ....[0]....
.L_1047:
        /*00a4*/ 	.word	0x00000420


	//   ....[1]....
        /*00a8*/ 	.word	0x00000bd0


	//   ....[2]....
        /*00ac*/ 	.word	0x00000c00


	//   ....[3]....
        /*00b0*/ 	.word	0x000098e0


	//   ....[4]....
        /*00b4*/ 	.word	0x00009920


	//----- nvinfo : EIATTR_CTAIDZ_USED
	.align		4
.L_1048:
        /*00b8*/ 	.byte	0x01, 0x04
	.zero		2


	//----- nvinfo : EIATTR_CRS_STACK_SIZE
	.align		4
        /*00bc*/ 	.byte	0x04, 0x1e
        /*00be*/ 	.short	(.L_1050 - .L_1049)
.L_1049:
        /*00c0*/ 	.word	0x00000000
.L_1050:


//--------------------- .nv.info._ZN5flash24flash_fwd_splitkv_kernelI23Flash_fwd_kernel_traitsILi192ELi64ELi64ELi4ELb0ELb0EN7cutlass10bfloat16_tE19Flash_kernel_traitsILi192ELi64ELi64ELi4ES3_EELb0ELb0ELb1ELb0ELb0ELb0ELb1ELb0EEEvNS_16Flash_fwd_paramsE --------------------------
	.section	.nv.info._ZN5flash24flash_fwd_splitkv_kernelI23Flash_fwd_kernel_traitsILi192ELi64ELi64ELi4ELb0ELb0EN7cutlass10bfloat16_tE19Flash_kernel_traitsILi192ELi64ELi64ELi4ES3_EELb0ELb0ELb1ELb0ELb0ELb0ELb1ELb0EEEvNS_16Flash_fwd_paramsE,"",@"SHT_CUDA_INFO"
	.sectionflags	@""
	.align	4


	//----- nvinfo : EIATTR_CUDA_API_VERSION
	.align		4
        /*0000*/ 	.byte	0x04, 0x37
        /*0002*/ 	.short	(.L_1052 - .L_1051)
.L_1051:
        /*0004*/ 	.word	0x00000082


	//----- nvinfo : EIATTR_SW2861232_WAR
	.align		4
.L_1052:
        /*0008*/ 	.byte	0x01, 0x35
	.zero		2


	//----- nvinfo : EIATTR_PARAM_CBANK
	.align		4
        /*000c*/ 	.byte	0x04, 0x0a
        /*000e*/ 	.short	(.L_1054 - .L_1053)
	.align		4
.L_1053:
        /*0010*/ 	.word	index@(.nv.constant0._ZN5flash24flash_fwd_splitkv_kernelI23Flash_fwd_kernel_traitsILi192ELi64ELi64ELi4ELb0ELb0EN7cutlass10bfloat16_tE19Flash_kernel_traitsILi192ELi64ELi64ELi4ES3_EELb0ELb0ELb1ELb0ELb0ELb0ELb1ELb0EEEvNS_16Flash_fwd_paramsE)
        /*0014*/ 	.short	0x0160
        /*0016*/ 	.short	0x01d0


	//----- nvinfo : EIATTR_CBANK_PARAM_SIZE
	.align		4
.L_1054:
        /*0018*/ 	.byte	0x03, 0x19
        /*001a*/ 	.short	0x01d0


	//----- nvinfo : EIATTR_KPARAM_INFO
	.align		4
        /*001c*/ 	.byte	0x04, 0x17
        /*001e*/ 	.short	(.L_1056 - .L_1055)
.L_1055:
        /*0020*/ 	.word	0x00000000
        /*0024*/ 	.short	0x0000
        /*0026*/ 	.short	0x0000
        /*0028*/ 	.byte	0x00, 0xf0, 0x41, 0x07


	//----- nvinfo : EIATTR_MAXREG_COUNT
	.align		4
.L_1056:
        /*002c*/ 	.byte	0x03, 0x1b
        /*002e*/ 	.short	0x00ff


	//----- nvinfo : EIATTR_NUM_BARRIERS
	.align		4
        /*0030*/ 	.byte	0x02, 0x4c
        /*0032*/ 	.byte	0x01
	.zero		1


	//----- nvinfo : EIATTR_MERCURY_ISA_VERSION
	.align		4
        /*0034*/ 	.byte	0x03, 0x5f
        /*0036*/ 	.short	0x0000


	//----- nvinfo : EIATTR_COOP_GROUP_MASK_REGIDS
	.align		4
        /*0038*/ 	.byte	0x04, 0x29
        /*003a*/ 	.short	(.L_1058 - .L_1057)


	//   ....[0]....
.L_1057:
        /*003c*/ 	.word	0xffffffff


	//   ....[1]....
        /*0040*/ 	.word	0xffffffff


	//   ....[2]....
        /*0044*/ 	.word	0xffffffff


	//   ....[3]....
        /*0048*/ 	.word	0xffffffff


	//   ....[4]....
        /*004c*/ 	.word	0xffffffff


	//   ....[5]....
        /*0050*/ 	.word	0xffffffff


	//   ....[6]....
        /*0054*/ 	.word	0xffffffff


	//   ....[7]....
        /*0058*/ 	.word	0xffffffff


	//   ....[8]....
        /*005c*/ 	.word	0xffffffff


	//   ....[9]....
        /*0060*/ 	.word	0xffffffff


	//   ....[10]....
        /*0064*/ 	.word	0xffffffff


	//   ....[11]....
        /*0068*/ 	.word	0xffffffff


	//----- nvinfo : EIATTR_COOP_GROUP_INSTR_OFFSETS
	.align		4
.L_1058:
        /*006c*/ 	.byte	0x04, 0x28
        /*006e*/ 	.short	(.L_1060 - .L_1059)


	//   ....[0]....
.L_1059:
        /*0070*/ 	.word	0x00006620


	//   ....[1]....
        /*0074*/ 	.word	0x00006640


	//   ....[2]....
        /*0078*/ 	.word	0x000066e0


	//   ....[3]....
        /*007c*/ 	.word	0x000066f0


	//   ....[4]....
        /*0080*/ 	.word	0x00009e80


	//   ....[5]....
        /*0084*/ 	.word	0x00009e90


	//   ....[6]....
        /*0088*/ 	.word	0x00009ec0


	//   ....[7]....
        /*008c*/ 	.word	0x00009ee0


	//   ....[8]....
        /*0090*/ 	.word	0x0000b5e0


	//   ....[9]....
        /*0094*/ 	.word	0x0000b620


	//   ....[10]....
        /*0098*/ 	.word	0x0000b6e0


	//   ....[11]....
        /*009c*/ 	.word	0x0000b6f0


	//----- nvinfo : EIATTR_EXIT_INSTR_OFFSETS
	.align		4
.L_1060:
        /*00a0*/ 	.byte	0x04, 0x1c
        /*00a2*/ 	.short	(.L_1062 - .L_1061)


	//   ....[0]....
.L_1061:
        /*00a4*/ 	.word	0x00000630


	//   ....[1]....
        /*00a8*/ 	.word	0x00001150


	//   ....[2]....
        /*00ac*/ 	.word	0x00001180


	//   ....[3]....
        /*00b0*/ 	.word	0x0000cd90


	//   ....[4]....
        /*00b4*/ 	.word	0x0000ce00


	//   ....[5]....
        /*00b8*/ 	.word	0x0000ce20


	//----- nvinfo : EIATTR_CTAIDZ_USED
	.align		4
.L_1062:
        /*00bc*/ 	.byte	0x01, 0x04
	.zero		2


	//----- nvinfo : EIATTR_CRS_STACK_SIZE
	.align		4
        /*00c0*/ 	.byte	0x04, 0x1e
        /*00c2*/ 	.short	(.L_1064 - .L_1063)
.L_1063:
        /*00c4*/ 	.word	0x00000000
.L_1064:


//--------------------- .nv.info._ZN5flash24flash_fwd_splitkv_kernelI23Flash_fwd_kernel_traitsILi192ELi64ELi64ELi4ELb0ELb0EN7cutlass10bfloat16_tE19Flash_kernel_traitsILi192ELi64ELi64ELi4ES3_EELb0ELb0ELb1ELb0ELb0ELb1ELb1ELb0EEEvNS_16Flash_fwd_paramsE --------------------------
	.section	.nv.info._ZN5flash24flash_fwd_splitkv_kernelI23Flash_fwd_kernel_traitsILi192ELi64ELi64ELi4ELb0ELb0EN7cutlass10bfloat16_tE19Flash_kernel_traitsILi192ELi64ELi64ELi4ES3_EELb0ELb0ELb1ELb0ELb0ELb1ELb1ELb0EEEvNS_16Flash_fwd_paramsE,"",@"SHT_CUDA_INFO"
	.sectionflags	@""
	.align	4


	//----- nvinfo : EIATTR_CUDA_API_VERSION
	.align		4
        /*0000*/ 	.byte	0x04, 0x37
        /*0002*/ 	.short	(.L_1066 - .L_1065)
.L_1065:
        /*0004*/ 	.word	0x00000082


	//----- nvinfo : EIATTR_SW2861232_WAR
	.align		4
.L_1066:
        /*0008*/ 	.byte	0x01, 0x35
	.zero		2


	//----- nvinfo : EIATTR_PARAM_CBANK
	.align		4
        /*000c*/ 	.byte	0x04, 0x0a
        /*000e*/ 	.short	(.L_1068 - .L_1067)
	.align		4
.L_1067:
        /*0010*/ 	.word	index@(.nv.constant0._ZN5flash24flash_fwd_splitkv_kernelI23Flash_fwd_kernel_traitsILi192ELi64ELi64ELi4ELb0ELb0EN7cutlass10bfloat16_tE19Flash_kernel_traitsILi192ELi64ELi64ELi4ES3_EELb0ELb0ELb1ELb0ELb0ELb1ELb1ELb0EEEvNS_16Flash_fwd_paramsE)
        /*0014*/ 	.short	0x0160
        /*0016*/ 	.short	0x01d0


	//----- nvinfo : EIATTR_CBANK_PARAM_SIZE
	.align		4
.L_1068:
        /*0018*/ 	.byte	0x03, 0x19
        /*001a*/ 	.short	0x01d0


	//----- nvinfo : EIATTR_KPARAM_INFO
	.align		4
        /*001c*/ 	.byte	0x04, 0x17
        /*001e*/ 	.short	(.L_1070 - .L_1069)
.L_1069:
        /*0020*/ 	.word	0x00000000
        /*0024*/ 	.short	0x0000
        /*0026*/ 	.short	0x0000
        /*0028*/ 	.byte	0x00, 0xf0, 0x41, 0x07


	//----- nvinfo : EIATTR_MAXREG_COUNT
	.align		4
.L_1070:
        /*002c*/ 	.byte	0x03, 0x1b
        /*002e*/ 	.short	0x00ff


	//----- nvinfo : EIATTR_NUM_BARRIERS
	.align		4
        /*0030*/ 	.byte	0x02, 0x4c
        /*0032*/ 	.byte	0x01
	.zero		1


	//----- nvinfo : EIATTR_MERCURY_ISA_VERSION
	.align		4
        /*0034*/ 	.byte	0x03, 0x5f
        /*0036*/ 	.short	0x0000


	//----- nvinfo : EIATTR_COOP_GROUP_MASK_REGIDS
	.align		4
        /*0038*/ 	.byte	0x04, 0x29
        /*003a*/ 	.short	(.L_1072 - .L_1071)


	//   ....[0]....
.L_1071:
        /*003c*/ 	.word	0xffffffff


	//   ....[1]....
        /*0040*/ 	.word	0xffffffff


	//   ....[2]....
        /*0044*/ 	.word	0xffffffff


	//   ....[3]....
        /*0048*/ 	.word	0xffffffff


	//   ....[4]....
        /*004c*/ 	.word	0xffffffff


	//   ....[5]....
        /*0050*/ 	.word	0xffffffff


	//   ....[6]....
        /*0054*/ 	.word	0xffffffff


	//   ....[7]....
        /*0058*/ 	.word	0xffffffff


	//   ....[8]....
        /*005c*/ 	.word	0xffffffff


	//   ....[9]....
        /*0060*/ 	.word	0xffffffff


	//   ....[10]....
        /*0064*/ 	.word	0xffffffff


	//   ....[11]....
        /*0068*/ 	.word	0xffffffff


	//----- nvinfo : EIATTR_COOP_GROUP_INSTR_OFFSETS
	.align		4
.L_1072:
        /*006c*/ 	.byte	0x04, 0x28
        /*006e*/ 	.short	(.L_1074 - .L_1073)


	//   ....[0]....
.L_1073:
        /*0070*/ 	.word	0x00006a60


	//   ....[1]....
        /*0074*/ 	.word	0x00006a80


	//   ....[2]....
        /*0078*/ 	.word	0x00006b20


	//   ....[3]....
        /*007c*/ 	.word	0x00006b30


	//   ....[4]....
        /*0080*/ 	.word	0x0000a6d0


	//   ....[5]....
        /*0084*/ 	.word	0x0000a6e0


	//   ....[6]....
        /*0088*/ 	.word	0x0000a700


	//   ....[7]....
        /*008c*/ 	.word	0x0000a720


	//   ....[8]....
        /*0090*/ 	.word	0x0000be20


	//   ....[9]....
        /*0094*/ 	.word	0x0000be60


	//   ....[10]....
        /*0098*/ 	.word	0x0000bf20


	//   ....[11]....
        /*009c*/ 	.word	0x0000bf30


	//----- nvinfo : EIATTR_EXIT_INSTR_OFFSETS
	.align		4
.L_1074:
        /*00a0*/ 	.byte	0x04, 0x1c
        /*00a2*/ 	.short	(.L_1076 - .L_1075)


	//   ....[0]....
.L_1075:
        /*00a4*/ 	.word	0x00000630


	//   ....[1]....
        /*00a8*/ 	.word	0x00001150


	//   ....[2]....
        /*00ac*/ 	.word	0x00001180


	//   ....[3]....
        /*00b0*/ 	.word	0x0000d5d0


	//   ....[4]....
        /*00b4*/ 	.word	0x0000d640


	//   ....[5]....
        /*00b8*/ 	.word	0x0000d660


	//----- nvinfo : EIATTR_CTAIDZ_USED
	.align		4
.L_1076:
        /*00bc*/ 	.byte	0x01, 0x04
	.zero		2


	//----- nvinfo : EIATTR_CRS_STACK_SIZE
	.align		4
        /*00c0*/ 	.byte	0x04, 0x1e
        /*00c2*/ 	.short	(.L_1078 - .L_1077)
.L_1077:
        /*00c4*/ 	.word	0x00000000
.L_1078:


//--------------------- .nv.info._ZN5flash24flash_fwd_splitkv_kernelI23Flash_fwd_kernel_traitsILi192ELi64ELi64ELi4ELb0ELb0EN7cutlass10bfloat16_tE19Flash_kernel_traitsILi192ELi64ELi64ELi4ES3_EELb0ELb0ELb0ELb0ELb1ELb0ELb1ELb1EEEvNS_16Flash_fwd_paramsE --------------------------
	.section	.nv.info._ZN5flash24flash_fwd_splitkv_kernelI23Flash_fwd_kernel_traitsILi192ELi64ELi64ELi4ELb0ELb0EN7cutlass10bfloat16_tE19Flash_kernel_traitsILi192ELi64ELi64ELi4ES3_EELb0ELb0ELb0ELb0ELb1ELb0ELb1ELb1EEEvNS_16Flash_fwd_paramsE,"",@"SHT_CUDA_INFO"
	.sectionflags	@""
	.align	4


	//----- nvinfo : EIATTR_CUDA_API_VERSION
	.align		4
        /*0000*/ 	.byte	0x04, 0x37
        /*0002*/ 	.short	(.L_1080 - .L_1079)
.L_1079:
        /*0004*/ 	.word	0x00000082


	//----- nvinfo : EIATTR_SW2861232_WAR
	.align		4
.L_1080:
        /*0008*/ 	.byte	0x01, 0x35
	.zero		2


	//----- nvinfo : EIATTR_PARAM_CBANK
	.align		4
        /*000c*/ 	.byte	0x04, 0x0a
        /*000e*/ 	.short	(.L_1082 - .L_1081)
	.align		4
.L_1081:
        /*0010*/ 	.word	index@(.nv.constant0._ZN5flash24flash_fwd_splitkv_kernelI23Flash_fwd_kernel_traitsILi192ELi64ELi64ELi4ELb0ELb0EN7cutlass10bfloat16_tE19Flash_kernel_traitsILi192ELi64ELi64ELi4ES3_EELb0ELb0ELb0ELb0ELb1ELb0ELb1ELb1EEEvNS_16Flash_fwd_paramsE)
        /*0014*/ 	.short	0x0160
        /*0016*/ 	.short	0x01d0


	//----- nvinfo : EIATTR_CBANK_PARAM_SIZE
	.align		4
.L_1082:
        /*0018*/ 	.byte	0x03, 0x19
        /*001a*/ 	.short	0x01d0


	//----- nvinfo : EIATTR_KPARAM_INFO
	.align		4
        /*001c*/ 	.byte	0x04, 0x17
        /*001e*/ 	.short	(.L_1084 - .L_1083)
.L_1083:
        /*0020*/ 	.word	0x00000000
        /*0024*/ 	.short	0x0000
        /*0026*/ 	.short	0x0000
        /*0028*/ 	.byte	0x00, 0xf0, 0x41, 0x07


	//----- nvinfo : EIATTR_MAXREG_COUNT
	.align		4
.L_1084:
        /*002c*/ 	.byte	0x03, 0x1b
        /*002e*/ 	.short	0x00ff


	//----- nvinfo : EIATTR_NUM_BARRIERS
	.align		4
        /*0030*/ 	.byte	0x02, 0x4c
        /*0032*/ 	.byte	0x01
	.zero		1


	//----- nvinfo : EIATTR_MERCURY_ISA_VERSION
	.align		4
        /*0034*/ 	.byte	0x03, 0x5f
        /*0036*/ 	.short	0x0000


	//----- nvinfo : EIATTR_COOP_GROUP_MASK_REGIDS
	.align		4
        /*0038*/ 	.byte	0x04, 0x29
        /*003a*/ 	.short	(.L_1086 - .L_1085)


	//   ....[0]....
.L_1085:
        /*003c*/ 	.word	0xffffffff


	//   ....[1]....
        /*0040*/ 	.word	0xffffffff


	//   ....[2]....
        /*0044*/ 	.word	0xffffffff


	//   ....[3]....
        /*0048*/ 	.word	0xffffffff


	//   ....[4]....
        /*004c*/ 	.word	0xffffffff


	//   ....[5]....
        /*0050*/ 	.word	0xffffffff


	//   ....[6]....
        /*0054*/ 	.word	0xffffffff


	//   ....[7]....
        /*0058*/ 	.word	0xffffffff


	//   ....[8]....
        /*005c*/ 	.word	0xffffffff


	//   ....[9]....
        /*0060*/ 	.word	0xffffffff


	//   ....[10]....
        /*0064*/ 	.word	0xffffffff


	//   ....[11]....
        /*0068*/ 	.word	0xffffffff


	//----- nvinfo : EIATTR_COOP_GROUP_INSTR_OFFSETS
	.align		4
.L_1086:
        /*006c*/ 	.byte	0x04, 0x28
        /*006e*/ 	.short	(.L_1088 - .L_1087)


	//   ....[0]....
.L_1087:
        /*0070*/ 	.word	0x000128b0


	//   ....[1]....
        /*0074*/ 	.word	0x000128d0


	//   ....[2]....
        /*0078*/ 	.word	0x00012970


	//   ....[3]....
        /*007c*/ 	.word	0x00012980


	//   ....[4]....
        /*0080*/ 	.word	0x00015210


	//   ....[5]....
        /*0084*/ 	.word	0x00015230


	//   ....[6]....
        /*0088*/ 	.word	0x00015260


	//   ....[7]....
        /*008c*/ 	.word	0x00015270


	//   ....[8]....
        /*0090*/ 	.word	0x00016960


	//   ....[9]....
        /*0094*/ 	.word	0x000169a0


	//   ....[10]....
        /*0098*/ 	.word	0x00016a10


	//   ....[11]....
        /*009c*/ 	.word	0x00016a30


	//----- nvinfo : EIATTR_EXIT_INSTR_OFFSETS
	.align		4
.L_1088:
        /*00a0*/ 	.byte	0x04, 0x1c
        /*00a2*/ 	.short	(.L_1090 - .L_1089)


	//   ....[0]....
.L_1089:
        /*00a4*/ 	.word	0x00000430


	//   ....[1]....
        /*00a8*/ 	.word	0x00000bf0


	//   ....[2]....
        /*00ac*/ 	.word	0x00000c20


	//   ....[3]....
        /*00b0*/ 	.word	0x00017d10


	//   ....[4]....
        /*00b4*/ 	.word	0x00017d50


	//----- nvinfo : EIATTR_CTAIDZ_USED
	.align		4
.L_1090:
        /*00b8*/ 	.byte	0x01, 0x04
	.zero		2


	//----- nvinfo : EIATTR_CRS_STACK_SIZE
	.align		4
        /*00bc*/ 	.byte	0x04, 0x1e
        /*00be*/ 	.short	(.L_1092 - .L_1091)
.L_1091:
        /*00c0*/ 	.word	0x00000000
.L_1092:


//--------------------- .nv.info._ZN5flash24flash_fwd_splitkv_kernelI23Flash_fwd_kernel_traitsILi192ELi64ELi64ELi4ELb0ELb0EN7cutlass10bfloat16_tE19Flash_kernel_traitsILi192ELi64ELi64ELi4ES3_EELb0ELb0ELb0ELb0ELb1ELb1ELb1ELb1EEEvNS_16Flash_fwd_paramsE --------------------------
	.section	.nv.info._ZN5flash24flash_fwd_splitkv_kernelI23Flash_fwd_kernel_traitsILi192ELi64ELi64ELi4ELb0ELb0EN7cutlass10bfloat16_tE19Flash_kernel_traitsILi192ELi64ELi64ELi4ES3_EELb0ELb0ELb0ELb0ELb1ELb1ELb1ELb1EEEvNS_16Flash_fwd_paramsE,"",@"SHT_CUDA_INFO"
	.sectionflags	@""
	.align	4


	//----- nvinfo : EIATTR_CUDA_API_VERSION
	.align		4
        /*0000*/ 	.byte	0x04, 0x37
        /*0002*/ 	.short	(.L_1094 - .L_1093)
.L_1093:
        /*0004*/ 	.word	0x00000082


	//----- nvinfo : EIATTR_SW2861232_WAR
	.align		4
.L_1094:
        /*0008*/ 	.byte	0x01, 0x35
	.zero		2


	//----- nvinfo : EIATTR_PARAM_CBANK
	.align		4
        /*000c*/ 	.byte	0x04, 0x0a
        /*000e*/ 	.short	(.L_1096 - .L_1095)
	.align		4
.L_1095:
        /*0010*/ 	.word	index@(.nv.constant0._ZN5flash24flash_fwd_splitkv_kernelI23Flash_fwd_kernel_traitsILi192ELi64ELi64ELi4ELb0ELb0EN7cutlass10bfloat16_tE19Flash_kernel_traitsILi192ELi64ELi64ELi4ES3_EELb0ELb0ELb0ELb0ELb1ELb1ELb1ELb1EEEvNS_16Flash_fwd_paramsE)
        /*0014*/ 	.short	0x0160
        /*0016*/ 	.short	0x01d0


	//----- nvinfo : EIATTR_CBANK_PARAM_SIZE
	.align		4
.L_1096:
        /*0018*/ 	.byte	0x03, 0x19
        /*001a*/ 	.short	0x01d0


	//----- nvinfo : EIATTR_KPARAM_INFO
	.align		4
        /*001c*/ 	.byte	0x04, 0x17
        /*001e*/ 	.short	(.L_1098 - .L_1097)
.L_1097:
        /*0020*/ 	.word	0x00000000
        /*0024*/ 	.short	0x0000
        /*0026*/ 	.short	0x0000
        /*0028*/ 	.byte	0x00, 0xf0, 0x41, 0x07


	//----- nvinfo : EIATTR_MAXREG_COUNT
	.align		4
.L_1098:
        /*002c*/ 	.byte	0x03, 0x1b
        /*002e*/ 	.short	0x00ff


	//----- nvinfo : EIATTR_NUM_BARRIERS
	.align		4
        /*0030*/ 	.byte	0x02, 0x4c
        /*0032*/ 	.byte	0x01
	.zero		1


	//----- nvinfo : EIATTR_MERCURY_ISA_VERSION
	.align		4
        /*0034*/ 	.byte	0x03, 0x5f
        /*0036*/ 	.short	0x0000


	//----- nvinfo : EIATTR_COOP_GROUP_MASK_REGIDS
	.align		4
        /*0038*/ 	.byte	0x04, 0x29
        /*003a*/ 	.short	(.L_1100 - .L_1099)


	//   ....[0]....
.L_1099:
        /*003c*/ 	.word	0xffffffff


	//   ....[1]....
        /*0040*/ 	.word	0xffffffff


	//   ....[2]....
        /*0044*/ 	.word	0xffffffff


	//   ....[3]....
        /*0048*/ 	.word	0xffffffff


	//   ....[4]....
        /*004c*/ 	.word	0xffffffff


	//   ....[5]....
        /*0050*/ 	.word	0xffffffff


	//   ....[6]....
        /*0054*/ 	.word	0xffffffff


	//   ....[7]....
        /*0058*/ 	.word	0xffffffff


	//   ....[8]....
        /*005c*/ 	.word	0xffffffff


	//   ....[9]....
        /*0060*/ 	.word	0xffffffff


	//   ....[10]....
        /*0064*/ 	.word	0xffffffff


	//   ....[11]....
        /*0068*/ 	.word	0xffffffff


	//----- nvinfo : EIATTR_COOP_GROUP_INSTR_OFFSETS
	.align		4
.L_1100:
        /*006c*/ 	.byte	0x04, 0x28
        /*006e*/ 	.short	(.L_1102 - .L_1101)


	//   ....[0]....
.L_1101:
        /*0070*/ 	.word	0x00012cb0


	//   ....[1]....
        /*0074*/ 	.word	0x00012cd0


	//   ....[2]....
        /*0078*/ 	.word	0x00012d70


	//   ....[3]....
        /*007c*/ 	.word	0x00012d80


	//   ....[4]....
        /*0080*/ 	.word	0x000159e0


	//   ....[5]....
        /*0084*/ 	.word	0x00015a00


	//   ....[6]....
        /*0088*/ 	.word	0x00015a30


	//   ....[7]....
        /*008c*/ 	.word	0x00015a40


	//   ....[8]....
        /*0090*/ 	.word	0x00017160


	//   ....[9]....
        /*0094*/ 	.word	0x000171a0


	//   ....[10]....
        /*0098*/ 	.word	0x00017210


	//   ....[11]....
        /*009c*/ 	.word	0x00017230


	//----- nvinfo : EIATTR_EXIT_INSTR_OFFSETS
	.align		4
.L_1102:
        /*00a0*/ 	.byte	0x04, 0x1c
        /*00a2*/ 	.short	(.L_1104 - .L_1103)


	//   ....[0]....
.L_1103:
        /*00a4*/ 	.word	0x00000430


	//   ....[1]....
        /*00a8*/ 	.word	0x00000bf0


	//   ....[2]....
        /*00ac*/ 	.word	0x00000c20


	//   ....[3]....
        /*00b0*/ 	.word	0x00018510


	//   ....[4]....
        /*00b4*/ 	.word	0x00018550


	//----- nvinfo : EIATTR_CTAIDZ_USED
	.align		4
.L_1104:
        /*00b8*/ 	.byte	0x01, 0x04
	.zero		2


	//----- nvinfo : EIATTR_CRS_STACK_SIZE
	.align		4
        /*00bc*/ 	.byte	0x04, 0x1e
        /*00be*/ 	.short	(.L_1106 - .L_1105)
.L_1105:
        /*00c0*/ 	.word	0x00000000
.L_1106:


//--------------------- .nv.info._ZN5flash24flash_fwd_splitkv_kernelI23Flash_fwd_kernel_traitsILi192ELi64ELi64ELi4ELb0ELb0EN7cutlass10bfloat16_tE19Flash_kernel_traitsILi192ELi64ELi64ELi4ES3_EELb0ELb0ELb1ELb0ELb0ELb0ELb1ELb1EEEvNS_16Flash_fwd_paramsE --------------------------
	.section	.nv.info._ZN5flash24flash_fwd_splitkv_kernelI23Flash_fwd_kernel_traitsILi192ELi64ELi64ELi4ELb0ELb0EN7cutlass10bfloat16_tE19Flash_kernel_traitsILi192ELi64ELi64ELi4ES3_EELb0ELb0ELb1ELb0ELb0ELb0ELb1ELb1EEEvNS_16Flash_fwd_paramsE,"",@"SHT_CUDA_INFO"
	.sectionflags	@""
	.align	4


	//----- nvinfo : EIATTR_CUDA_API_VERSION
	.align		4
        /*0000*/ 	.byte	0x04, 0x37
        /*0002*/ 	.short	(.L_1108 - .L_1107)
.L_1107:
        /*0004*/ 	.word	0x00000082


	//----- nvinfo : EIATTR_SW2861232_WAR
	.align		4
.L_1108:
        /*0008*/ 	.byte	0x01, 0x35
	.zero		2


	//----- nvinfo : EIATTR_PARAM_CBANK
	.align		4
        /*000c*/ 	.byte	0x04, 0x0a
        /*000e*/ 	.short	(.L_1110 - .L_1109)
	.align		4
.L_1109:
        /*0010*/ 	.word	index@(.nv.constant0._ZN5flash24flash_fwd_splitkv_kernelI23Flash_fwd_kernel_traitsILi192ELi64ELi64ELi4ELb0ELb0EN7cutlass10bfloat16_tE19Flash_kernel_traitsILi192ELi64ELi64ELi4ES3_EELb0ELb0ELb1ELb0ELb0ELb0ELb1ELb1EEEvNS_16Flash_fwd_paramsE)
        /*0014*/ 	.short	0x0160
        /*0016*/ 	.short	0x01d0


	//----- nvinfo : EIATTR_CBANK_PARAM_SIZE
	.align		4
.L_1110:
        /*0018*/ 	.byte	0x03, 0x19
        /*001a*/ 	.short	0x01d0


	//----- nvinfo : EIATTR_KPARAM_INFO
	.align		4
        /*001c*/ 	.byte	0x04, 0x17
        /*001e*/ 	.short	(.L_1112 - .L_1111)
.L_1111:
        /*0020*/ 	.word	0x00000000
        /*0024*/ 	.short	0x0000
        /*0026*/ 	.short	0x0000
        /*0028*/ 	.byte	0x00, 0xf0, 0x41, 0x07


	//----- nvinfo : EIATTR_MAXREG_COUNT
	.align		4
.L_1112:
        /*002c*/ 	.byte	0x03, 0x1b
        /*002e*/ 	.short	0x00ff


	//----- nvinfo : EIATTR_NUM_BARRIERS
	.align		4
        /*0030*/ 	.byte	0x02, 0x4c
        /*0032*/ 	.byte	0x01
	.zero		1


	//----- nvinfo : EIATTR_MERCURY_ISA_VERSION
	.align		4
        /*0034*/ 	.byte	0x03, 0x5f
        /*0036*/ 	.short	0x0000


	//----- nvinfo : EIATTR_COOP_GROUP_MASK_REGIDS
	.align		4
        /*0038*/ 	.byte	0x04, 0x29
        /*003a*/ 	.short	(.L_1114 - .L_1113)


	//   ....[0]....
.L_1113:
        /*003c*/ 	.word	0xffffffff


	//   ....[1]....
        /*0040*/ 	.word	0xffffffff


	//   ....[2]....
        /*0044*/ 	.word	0xffffffff


	//   ....[3]....
        /*0048*/ 	.word	0xffffffff


	//   ....[4]....
        /*004c*/ 	.word	0xffffffff


	//   ....[5]....
        /*0050*/ 	.word	0xffffffff


	//   ....[6]....
        /*0054*/ 	.word	0xffffffff


	//   ....[7]....
        /*0058*/ 	.word	0xffffffff


	//   ....[8]....
        /*005c*/ 	.word	0xffffffff


	//   ....[9]....
        /*0060*/ 	.word	0xffffffff


	//   ....[10]....
        /*0064*/ 	.word	0xffffffff


	//   ....[11]....
        /*0068*/ 	.word	0xffffffff


	//   ....[12]....
        /*006c*/ 	.word	0xffffffff


	//   ....[13]....
        /*0070*/ 	.word	0xffffffff


	//   ....[14]....
        /*0074*/ 	.word	0xffffffff


	//   ....[15]....
        /*0078*/ 	.word	0xffffffff


	//----- nvinfo : EIATTR_COOP_GROUP_INSTR_OFFSETS
	.align		4
.L_1114:
        /*007c*/ 	.byte	0x04, 0x28
        /*007e*/ 	.short	(.L_1116 - .L_1115)


	//   ....[0]....
.L_1115:
        /*0080*/ 	.word	0x000160c0


	//   ....[1]....
        /*0084*/ 	.word	0x000160e0


	//   ....[2]....
        /*0088*/ 	.word	0x00016100


	//   ....[3]....
        /*008c*/ 	.word	0x00016120


	//   ....[4]....
        /*0090*/ 	.word	0x00019a10


	//   ....[5]....
        /*0094*/ 	.word	0x00019a50


	//   ....[6]....
        /*0098*/ 	.word	0x00019a70


	//   ....[7]....
        /*009c*/ 	.word	0x00019a90


	//   ....[8]....
        /*00a0*/ 	.word	0x0001b240


	//   ....[9]....
        /*00a4*/ 	.word	0x0001b270


	//   ....[10]....
        /*00a8*/ 	.word	0x0001b280


	//   ....[11]....
        /*00ac*/ 	.word	0x0001b2b0


	//   ....[12]....
        /*00b0*/ 	.word	0x0001cb80


	//   ....[13]....
        /*00b4*/ 	.word	0x0001cbd0


	//   ....[14]....
        /*00b8*/ 	.word	0x0001cc20


	//   ....[15]....
        /*00bc*/ 	.word	0x0001cc70


	//----- nvinfo : EIATTR_EXIT_INSTR_OFFSETS
	.align		4
.L_1116:
        /*00c0*/ 	.byte	0x04, 0x1c
        /*00c2*/ 	.short	(.L_1118 - .L_1117)


	//   ....[0]....
.L_1117:
        /*00c4*/ 	.word	0x000001f0


	//----- nvinfo : EIATTR_CTAIDZ_USED
	.align		4
.L_1118:
        /*00c8*/ 	.byte	0x01, 0x04
	.zero		2


	//----- nvinfo : EIATTR_CRS_STACK_SIZE
	.align		4
        /*00cc*/ 	.byte	0x04, 0x1e
        /*00ce*/ 	.short	(.L_1120 - .L_1119)
.L_1119:
        /*00d0*/ 	.word	0x00000000
.L_1120:


//--------------------- .nv.info._ZN5flash24flash_fwd_splitkv_kernelI23Flash_fwd_kernel_traitsILi192ELi64ELi64ELi4ELb0ELb0EN7cutlass10bfloat16_tE19Flash_kernel_traitsILi192ELi64ELi64ELi4ES3_EELb0ELb0ELb1ELb0ELb0ELb1ELb1ELb1EEEvNS_16Flash_fwd_paramsE --------------------------
	.section	.nv.info._ZN5flash24flash_fwd_splitkv_kernelI23Flash_fwd_kernel_traitsILi192ELi64ELi64ELi4ELb0ELb0EN7cutlass10bfloat16_tE19Flash_kernel_traitsILi192ELi64ELi64ELi4ES3_EELb0ELb0ELb1ELb0ELb0ELb1ELb1ELb1EEEvNS_16Flash_fwd_paramsE,"",@"SHT_CUDA_INFO"
	.sectionflags	@""
	.align	4


	//----- nvinfo : EIATTR_CUDA_API_VERSION
	.align		4
        /*0000*/ 	.byte	0x04, 0x37
        /*0002*/ 	.short	(.L_1122 - .L_1121)
.L_1121:
        /*0004*/ 	.word	0x00000082


	//----- nvinfo : EIATTR_SW2861232_WAR
	.align		4
.L_1122:
        /*0008*/ 	.byte	0x01, 0x35
	.zero		2


	//----- nvinfo : EIATTR_PARAM_CBANK
	.align		4
        /*000c*/ 	.byte	0x04, 0x0a
        /*000e*/ 	.short	(.L_1124 - .L_1123)
	.align		4
.L_1123:
        /*0010*/ 	.word	index@(.nv.constant0._ZN5flash24flash_fwd_splitkv_kernelI23Flash_fwd_kernel_traitsILi192ELi64ELi64ELi4ELb0ELb0EN7cutlass10bfloat16_tE19Flash_kernel_traitsILi192ELi64ELi64ELi4ES3_EELb0ELb0ELb1ELb0ELb0ELb1ELb1ELb1EEEvNS_16Flash_fwd_paramsE)
        /*0014*/ 	.short	0x0160
        /*0016*/ 	.short	0x01d0


	//----- nvinfo : EIATTR_CBANK_PARAM_SIZE
	.align		4
.L_1124:
        /*0018*/ 	.byte	0x03, 0x19
        /*001a*/ 	.short	0x01d0


	//----- nvinfo : EIATTR_KPARAM_INFO
	.align		4
        /*001c*/ 	.byte	0x04, 0x17
        /*001e*/ 	.short	(.L_1126 - .L_1125)
.L_1125:
        /*0020*/ 	.word	0x00000000
        /*0024*/ 	.short	0x0000
        /*0026*/ 	.short	0x0000
        /*0028*/ 	.byte	0x00, 0xf0, 0x41, 0x07


	//----- nvinfo : EIATTR_MAXREG_COUNT
	.align		4
.L_1126:
        /*002c*/ 	.byte	0x03, 0x1b
        /*002e*/ 	.short	0x00ff


	//----- nvinfo : EIATTR_NUM_BARRIERS
	.align		4
        /*0030*/ 	.byte	0x02, 0x4c
        /*0032*/ 	.byte	0x01
	.zero		1


	//----- nvinfo : EIATTR_MERCURY_ISA_VERSION
	.align		4
        /*0034*/ 	.byte	0x03, 0x5f
        /*0036*/ 	.short	0x0000


	//----- nvinfo : EIATTR_COOP_GROUP_MASK_REGIDS
	.align		4
        /*0038*/ 	.byte	0x04, 0x29
        /*003a*/ 	.short	(.L_1128 - .L_1127)


	//   ....[0]....
.L_1127:
        /*003c*/ 	.word	0xffffffff


	//   ....[1]....
        /*0040*/ 	.word	0xffffffff


	//   ....[2]....
        /*0044*/ 	.word	0xffffffff


	//   ....[3]....
        /*0048*/ 	.word	0xffffffff


	//   ....[4]....
        /*004c*/ 	.word	0xffffffff


	//   ....[5]....
        /*0050*/ 	.word	0xffffffff


	//   ....[6]....
        /*0054*/ 	.word	0xffffffff


	//   ....[7]....
        /*0058*/ 	.word	0xffffffff


	//   ....[8]....
        /*005c*/ 	.word	0xffffffff


	//   ....[9]....
        /*0060*/ 	.word	0xffffffff


	//   ....[10]....
        /*0064*/ 	.word	0xffffffff


	//   ....[11]....
        /*0068*/ 	.word	0xffffffff


	//   ....[12]....
        /*006c*/ 	.word	0xffffffff


	//   ....[13]....
        /*0070*/ 	.word	0xffffffff


	//   ....[14]....
        /*0074*/ 	.word	0xffffffff


	//   ....[15]....
        /*0078*/ 	.word	0xffffffff


	//----- nvinfo : EIATTR_COOP_GROUP_INSTR_OFFSETS
	.align		4
.L_1128:
        /*007c*/ 	.byte	0x04, 0x28
        /*007e*/ 	.short	(.L_1130 - .L_1129)


	//   ....[0]....
.L_1129:
        /*0080*/ 	.word	0x000164d0


	//   ....[1]....
        /*0084*/ 	.word	0x000164f0


	//   ....[2]....
        /*0088*/ 	.word	0x00016510


	//   ....[3]....
        /*008c*/ 	.word	0x00016530


	//   ....[4]....
        /*0090*/ 	.word	0x0001a230


	//   ....[5]....
        /*0094*/ 	.word	0x0001a250


	//   ....[6]....
        /*0098*/ 	.word	0x0001a290


	//   ....[7]....
        /*009c*/ 	.word	0x0001a2a0


	//   ....[8]....
        /*00a0*/ 	.word	0x0001ba60


	//   ....[9]....
        /*00a4*/ 	.word	0x0001ba90


	//   ....[10]....
        /*00a8*/ 	.word	0x0001baa0


	//   ....[11]....
        /*00ac*/ 	.word	0x0001bad0


	//   ....[12]....
        /*00b0*/ 	.word	0x0001d3a0


	//   ....[13]....
        /*00b4*/ 	.word	0x0001d3f0


	//   ....[14]....
        /*00b8*/ 	.word	0x0001d440


	//   ....[15]....
        /*00bc*/ 	.word	0x0001d490


	//----- nvinfo : EIATTR_EXIT_INSTR_OFFSETS
	.align		4
.L_1130:
        /*00c0*/ 	.byte	0x04, 0x1c
        /*00c2*/ 	.short	(.L_1132 - .L_1131)


	//   ....[0]....
.L_1131:
        /*00c4*/ 	.word	0x000001f0


	//----- nvinfo : EIATTR_CTAIDZ_USED
	.align		4
.L_1132:
        /*00c8*/ 	.byte	0x01, 0x04
	.zero		2


	//----- nvinfo : EIATTR_CRS_STACK_SIZE
	.align		4
        /*00cc*/ 	.byte	0x04, 0x1e
        /*00ce*/ 	.short	(.L_1134 - .L_1133)
.L_1133:
        /*00d0*/ 	.word	0x00000000
.L_1134:


//--------------------- .nv.info._ZN5flash24flash_fwd_splitkv_kernelI23Flash_fwd_kernel_traitsILi192ELi64ELi64ELi4ELb0ELb0EN7cutlass10bfloat16_tE19Flash_kernel_traitsILi192ELi64ELi64ELi4ES3_EELb0ELb1ELb0ELb0ELb1ELb0ELb0ELb0EEEvNS_16Flash_fwd_paramsE --------------------------
	.section	.nv.info._ZN5flash24flash_fwd_splitkv_kernelI23Flash_fwd_kernel_traitsILi192ELi64ELi64ELi4ELb0ELb0EN7cutlass10bfloat16_tE19Flash_kernel_traitsILi192ELi64ELi64ELi4ES3_EELb0ELb1ELb0ELb0ELb1ELb0ELb0ELb0EEEvNS_16Flash_fwd_paramsE,"",@"SHT_CUDA_INFO"
	.sectionflags	@""
	.align	4


	//----- nvinfo : EIATTR_CUDA_API_VERSION
	.align		4
        /*0000*/ 	.byte	0x04, 0x37
        /*0002*/ 	.short	(.L_1136 - .L_1135)
.L_1135:
        /*0004*/ 	.word	0x00000082


	//----- nvinfo : EIATTR_SW2861232_WAR
	.align		4
.L_1136:
        /*0008*/ 	.byte	0x01, 0x35
	.zero		2


	//----- nvinfo : EIATTR_PARAM_CBANK
	.align		4
        /*000c*/ 	.byte	0x04, 0x0a
        /*000e*/ 	.short	(.L_1138 - .L_1137)
	.align		4
.L_1137:
        /*0010*/ 	.word	index@(.nv.constant0._ZN5flash24flash_fwd_splitkv_kernelI23Flash_fwd_kernel_traitsILi192ELi64ELi64ELi4ELb0ELb0EN7cutlass10bfloat16_tE19Flash_kernel_traitsILi192ELi64ELi64ELi4ES3_EELb0ELb1ELb0ELb0ELb1ELb0ELb0ELb0EEEvNS_16Flash_fwd_paramsE)
        /*0014*/ 	.short	0x0160
        /*0016*/ 	.short	0x01d0


	//----- nvinfo : EIATTR_CBANK_PARAM_SIZE
	.align		4
.L_1138:
        /*0018*/ 	.byte	0x03, 0x19
        /*001a*/ 	.short	0x01d0


	//----- nvinfo : EIATTR_KPARAM_INFO
	.align		4
        /*001c*/ 	.byte	0x04, 0x17
        /*001e*/ 	.short	(.L_1140 - .L_1139)
.L_1139:
        /*0020*/ 	.word	0x00000000
        /*0024*/ 	.short	0x0000
        /*0026*/ 	.short	0x0000
        /*0028*/ 	.byte	0x00, 0xf0, 0x41, 0x07


	//----- nvinfo : EIATTR_MAXREG_COUNT
	.align		4
.L_1140:
        /*002c*/ 	.byte	0x03, 0x1b
        /*002e*/ 	.short	0x00ff


	//----- nvinfo : EIATTR_NUM_BARRIERS
	.align		4
        /*0030*/ 	.byte	0x02, 0x4c
        /*0032*/ 	.byte	0x01
	.zero		1


	//----- nvinfo : EIATTR_MERCURY_ISA_VERSION
	.align		4
        /*0034*/ 	.byte	0x03, 0x5f
        /*0036*/ 	.short	0x0000


	//----- nvinfo : EIATTR_COOP_GROUP_MASK_REGIDS
	.align		4
        /*0038*/ 	.byte	0x04, 0x29
        /*003a*/ 	.short	(.L_1142 - .L_1141)


	//   ....[0]....
.L_1141:
        /*003c*/ 	.word	0xffffffff


	//   ....[1]....
        /*0040*/ 	.word	0xffffffff


	//   ....[2]....
        /*0044*/ 	.word	0xffffffff


	//   ....[3]....
        /*0048*/ 	.word	0xffffffff


	//   ....[4]....
        /*004c*/ 	.word	0xffffffff


	//   ....[5]....
        /*0050*/ 	.word	0xffffffff


	//   ....[6]....
        /*0054*/ 	.word	0xffffffff


	//   ....[7]....
        /*0058*/ 	.word	0xffffffff


	//   ....[8]....
        /*005c*/ 	.word	0xffffffff


	//   ....[9]....
        /*0060*/ 	.word	0xffffffff


	//   ....[10]....
        /*0064*/ 	.word	0xffffffff


	//   ....[11]....
        /*0068*/ 	.word	0xffffffff


	//   ....[12]....
        /*006c*/ 	.word	0xffffffff


	//   ....[13]....
        /*0070*/ 	.word	0xffffffff


	//   ....[14]....
        /*0074*/ 	.word	0xffffffff


	//   ....[15]....
        /*0078*/ 	.word	0xffffffff


	//----- nvinfo : EIATTR_COOP_GROUP_INSTR_OFFSETS
	.align		4
.L_1142:
        /*007c*/ 	.byte	0x04, 0x28
        /*007e*/ 	.short	(.L_1144 - .L_1143)


	//   ....[0]....
.L_1143:
        /*0080*/ 	.word	0x00004130


	//   ....[1]....
        /*0084*/ 	.word	0x00004160


	//   ....[2]....
        /*0088*/ 	.word	0x00004200


	//   ....[3]....
        /*008c*/ 	.word	0x00004210


	//   ....[4]....
        /*0090*/ 	.word	0x000072e0


	//   ....[5]....
        /*0094*/ 	.word	0x000072f0


	//   ....[6]....
        /*0098*/ 	.word	0x00007320


	//   ....[7]....
        /*009c*/ 	.word	0x00007330


	//   ....[8]....
        /*00a0*/ 	.word	0x0000a940


	//   ....[9]....
        /*00a4*/ 	.word	0x0000a990


	//   ....[10]....
        /*00a8*/ 	.word	0x0000a9b0


	//   ....[11]....
        /*00ac*/ 	.word	0x0000a9d0


	//   ....[12]....
        /*00b0*/ 	.word	0x0000c100


	//   ....[13]....
        /*00b4*/ 	.word	0x0000c140


	//   ....[14]....
        /*00b8*/ 	.word	0x0000c1b0


	//   ....[15]....
        /*00bc*/ 	.word	0x0000c1c0


	//----- nvinfo : EIATTR_EXIT_INSTR_OFFSETS
	.align		4
.L_1144:
        /*00c0*/ 	.byte	0x04, 0x1c
        /*00c2*/ 	.short	(.L_1146 - .L_1145)


	//   ....[0]....
.L_1145:
        /*00c4*/ 	.word	0x000002e0


	//   ....[1]....
        /*00c8*/ 	.word	0x00000b90


	//   ....[2]....
        /*00cc*/ 	.word	0x00000bc0


	//   ....[3]....
        /*00d0*/ 	.word	0x0000d8e0


	//   ....[4]....
        /*00d4*/ 	.word	0x0000d9b0


	//----- nvinfo : EIATTR_CTAIDZ_USED
	.align		4
.L_1146:
        /*00d8*/ 	.byte	0x01, 0x04
	.zero		2


	//----- nvinfo : EIATTR_CRS_STACK_SIZE
	.align		4
        /*00dc*/ 	.byte	0x04, 0x1e
        /*00de*/ 	.short	(.L_1148 - .L_1147)
.L_1147:
        /*00e0*/ 	.word	0x00000000
.L_1148:


//--------------------- .nv.info._ZN5flash24flash_fwd_splitkv_kernelI23Flash_fwd_kernel_traitsILi192ELi64ELi64ELi4ELb0ELb0EN7cutlass10bfloat16_tE19Flash_kernel_traitsILi192ELi64ELi64ELi4ES3_EELb0ELb1ELb0ELb0ELb1ELb1ELb0ELb0EEEvNS_16Flash_fwd_paramsE --------------------------
	.section	.nv.info._ZN5flash24flash_fwd_splitkv_kernelI23Flash_fwd_kernel_traitsILi192ELi64ELi64ELi4ELb0ELb0EN7cutlass10bfloat16_tE19Flash_kernel_traitsILi192ELi64ELi64ELi4ES3_EELb0ELb1ELb0ELb0ELb1ELb1ELb0ELb0EEEvNS_16Flash_fwd_paramsE,"",@"SHT_CUDA_INFO"
	.sectionflags	@""
	.align	4


	//----- nvinfo : EIATTR_CUDA_API_VERSION
	.align		4
        /*0000*/ 	.byte	0x04, 0x37
        /*0002*/ 	.short	(.L_1150 - .L_1149)
.L_1149:
        /*0004*/ 	.word	0x00000082


	//----- nvinfo : EIATTR_SW2861232_WAR
	.align		4
.L_1150:
        /*0008*/ 	.byte	0x01, 0x35
	.zero		2


	//----- nvinfo : EIATTR_PARAM_CBANK
	.align		4
        /*000c*/ 	.byte	0x04, 0x0a
        /*000e*/ 	.short	(.L_1152 - .L_1151)
	.align		4
.L_1151:
        /*0010*/ 	.word	index@(.nv.constant0._ZN5flash24flash_fwd_splitkv_kernelI23Flash_fwd_kernel_traitsILi192ELi64ELi64ELi4ELb0ELb0EN7cutlass10bfloat16_tE19Flash_kernel_traitsILi192ELi64ELi64ELi4ES3_EELb0ELb1ELb0ELb0ELb1ELb1ELb0ELb0EEEvNS_16Flash_fwd_paramsE)
        /*0014*/ 	.short	0x0160
        /*0016*/ 	.short	0x01d0


	//----- nvinfo : EIATTR_CBANK_PARAM_SIZE
	.align		4
.L_1152:
        /*0018*/ 	.byte	0x03, 0x19
        /*001a*/ 	.short	0x01d0


	//----- nvinfo : EIATTR_KPARAM_INFO
	.align		4
        /*001c*/ 	.byte	0x04, 0x17
        /*001e*/ 	.short	(.L_1154 - .L_1153)
.L_1153:
        /*0020*/ 	.word	0x00000000
        /*0024*/ 	.short	0x0000
        /*0026*/ 	.short	0x0000
        /*0028*/ 	.byte	0x00, 0xf0, 0x41, 0x07


	//----- nvinfo : EIATTR_MAXREG_COUNT
	.align		4
.L_1154:
        /*002c*/ 	.byte	0x03, 0x1b
        /*002e*/ 	.short	0x00ff


	//----- nvinfo : EIATTR_NUM_BARRIERS
	.align		4
        /*0030*/ 	.byte	0x02, 0x4c
        /*0032*/ 	.byte	0x01
	.zero		1


	//----- nvinfo : EIATTR_MERCURY_ISA_VERSION
	.align		4
        /*0034*/ 	.byte	0x03, 0x5f
        /*0036*/ 	.short	0x0000


	//----- nvinfo : EIATTR_COOP_GROUP_MASK_REGIDS
	.align		4
        /*0038*/ 	.byte	0x04, 0x29
        /*003a*/ 	.short	(.L_1156 - .L_1155)


	//   ....[0]....
.L_1155:
        /*003c*/ 	.word	0xffffffff


	//   ....[1]....
        /*0040*/ 	.word	0xffffffff


	//   ....[2]....
        /*0044*/ 	.word	0xffffffff


	//   ....[3]....
        /*0048*/ 	.word	0xffffffff


	//   ....[4]....
        /*004c*/ 	.word	0xffffffff


	//   ....[5]....
        /*0050*/ 	.word	0xffffffff


	//   ....[6]....
        /*0054*/ 	.word	0xffffffff


	//   ....[7]....
        /*0058*/ 	.word	0xffffffff


	//   ....[8]....
        /*005c*/ 	.word	0xffffffff


	//   ....[9]....
        /*0060*/ 	.word	0xffffffff


	//   ....[10]....
        /*0064*/ 	.word	0xffffffff


	//   ....[11]....
        /*0068*/ 	.word	0xffffffff


	//   ....[12]....
        /*006c*/ 	.word	0xffffffff


	//   ....[13]....
        /*0070*/ 	.word	0xffffffff


	//   ....[14]....
        /*0074*/ 	.word	0xffffffff


	//   ....[15]....
        /*0078*/ 	.word	0xffffffff


	//----- nvinfo : EIATTR_COOP_GROUP_INSTR_OFFSETS
	.align		4
.L_1156:
        /*007c*/ 	.byte	0x04, 0x28
        /*007e*/ 	.short	(.L_1158 - .L_1157)


	//   ....[0]....
.L_1157:
        /*0080*/ 	.word	0x00004530


	//   ....[1]....
        /*0084*/ 	.word	0x00004560


	//   ....[2]....
        /*0088*/ 	.word	0x00004600


	//   ....[3]....
        /*008c*/ 	.word	0x00004610


	//   ....[4]....
        /*0090*/ 	.word	0x00007af0


	//   ....[5]....
        /*0094*/ 	.word	0x00007b00


	//   ....[6]....
        /*0098*/ 	.word	0x00007b30


	//   ....[7]....
        /*009c*/ 	.word	0x00007b40


	//   ....[8]....
        /*00a0*/ 	.word	0x0000b570


	//   ....[9]....
        /*00a4*/ 	.word	0x0000b580


	//   ....[10]....
        /*00a8*/ 	.word	0x0000b5a0


	//   ....[11]....
        /*00ac*/ 	.word	0x0000b5c0


	//   ....[12]....
        /*00b0*/ 	.word	0x0000ccf0


	//   ....[13]....
        /*00b4*/ 	.word	0x0000cd30


	//   ....[14]....
        /*00b8*/ 	.word	0x0000cda0


	//   ....[15]....
        /*00bc*/ 	.word	0x0000cdb0


	//----- nvinfo : EIATTR_EXIT_INSTR_OFFSETS
	.align		4
.L_1158:
        /*00c0*/ 	.byte	0x04, 0x1c
        /*00c2*/ 	.short	(.L_1160 - .L_1159)


	//   ....[0]....
.L_1159:
        /*00c4*/ 	.word	0x000002e0


	//   ....[1]....
        /*00c8*/ 	.word	0x00000b90


	//   ....[2]....
        /*00cc*/ 	.word	0x00000bc0


	//   ....[3]....
        /*00d0*/ 	.word	0x0000e4d0


	//   ....[4]....
        /*00d4*/ 	.word	0x0000e5a0


	//----- nvinfo : EIATTR_CTAIDZ_USED
	.align		4
.L_1160:
        /*00d8*/ 	.byte	0x01, 0x04
	.zero		2


	//----- nvinfo : EIATTR_CRS_STACK_SIZE
	.align		4
        /*00dc*/ 	.byte	0x04, 0x1e
        /*00de*/ 	.short	(.L_1162 - .L_1161)
.L_1161:
        /*00e0*/ 	.word	0x00000000
.L_1162:


//--------------------- .nv.info._ZN5flash24flash_fwd_splitkv_kernelI23Flash_fwd_kernel_traitsILi192ELi64ELi64ELi4ELb0ELb0EN7cutlass10bfloat16_tE19Flash_kernel_traitsILi192ELi64ELi64ELi4ES3_EELb0ELb1ELb1ELb0ELb0ELb0ELb0ELb0EEEvNS_16Flash_fwd_paramsE --------------------------
	.section	.nv.info._ZN5flash24flash_fwd_splitkv_kernelI23Flash_fwd_kernel_traitsILi192ELi64ELi64ELi4ELb0ELb0EN7cutlass10bfloat16_tE19Flash_kernel_traitsILi192ELi64ELi64ELi4ES3_EELb0ELb1ELb1ELb0ELb0ELb0ELb0ELb0EEEvNS_16Flash_fwd_paramsE,"",@"SHT_CUDA_INFO"
	.sectionflags	@""
	.align	4


	//----- nvinfo : EIATTR_CUDA_API_VERSION
	.align		4
        /*0000*/ 	.byte	0x04, 0x37
        /*0002*/ 	.short	(.L_1164 - .L_1163)
.L_1163:
        /*0004*/ 	.word	0x00000082


	//----- nvinfo : EIATTR_SW2861232_WAR
	.align		4
.L_1164:
        /*0008*/ 	.byte	0x01, 0x35
	.zero		2


	//----- nvinfo : EIATTR_PARAM_CBANK
	.align		4
        /*000c*/ 	.byte	0x04, 0x0a
        /*000e*/ 	.short	(.L_1166 - .L_1165)
	.align		4
.L_1165:
        /*0010*/ 	.word	index@(.nv.constant0._ZN5flash24flash_fwd_splitkv_kernelI23Flash_fwd_kernel_traitsILi192ELi64ELi64ELi4ELb0ELb0EN7cutlass10bfloat16_tE19Flash_kernel_traitsILi192ELi64ELi64ELi4ES3_EELb0ELb1ELb1ELb0ELb0ELb0ELb0ELb0EEEvNS_16Flash_fwd_paramsE)
        /*0014*/ 	.short	0x0160
        /*0016*/ 	.short	0x01d0


	//----- nvinfo : EIATTR_CBANK_PARAM_SIZE
	.align		4
.L_1166:
        /*0018*/ 	.byte	0x03, 0x19
        /*001a*/ 	.short	0x01d0


	//----- nvinfo : EIATTR_KPARAM_INFO
	.align		4
        /*001c*/ 	.byte	0x04, 0x17
        /*001e*/ 	.short	(.L_1168 - .L_1167)
.L_1167:
        /*0020*/ 	.word	0x00000000
        /*0024*/ 	.short	0x0000
        /*0026*/ 	.short	0x0000
        /*0028*/ 	.byte	0x00, 0xf0, 0x41, 0x07


	//----- nvinfo : EIATTR_MAXREG_COUNT
	.align		4
.L_1168:
        /*002c*/ 	.byte	0x03, 0x1b
        /*002e*/ 	.short	0x00ff


	//----- nvinfo : EIATTR_NUM_BARRIERS
	.align		4
        /*0030*/ 	.byte	0x02, 0x4c
        /*0032*/ 	.byte	0x01
	.zero		1


	//----- nvinfo : EIATTR_MERCURY_ISA_VERSION
	.align		4
        /*0034*/ 	.byte	0x03, 0x5f
        /*0036*/ 	.short	0x0000


	//----- nvinfo : EIATTR_COOP_GROUP_MASK_REGIDS
	.align		4
        /*0038*/ 	.byte	0x04, 0x29
        /*003a*/ 	.short	(.L_1170 - .L_1169)


	//   ....[0]....
.L_1169:
        /*003c*/ 	.word	0xffffffff


	//   ....[1]....
        /*0040*/ 	.word	0xffffffff


	//   ....[2]....
        /*0044*/ 	.word	0xffffffff


	//   ....[3]....
        /*0048*/ 	.word	0xffffffff


	//   ....[4]....
        /*004c*/ 	.word	0xffffffff


	//   ....[5]....
        /*0050*/ 	.word	0xffffffff


	//   ....[6]....
        /*0054*/ 	.word	0xffffffff


	//   ....[7]....
        /*0058*/ 	.word	0xffffffff


	//   ....[8]....
        /*005c*/ 	.word	0xffffffff


	//   ....[9]....
        /*0060*/ 	.word	0xffffffff


	//   ....[10]....
        /*0064*/ 	.word	0xffffffff


	//   ....[11]....
        /*0068*/ 	.word	0xffffffff


	//   ....[12]....
        /*006c*/ 	.word	0xffffffff


	//   ....[13]....
        /*0070*/ 	.word	0xffffffff


	//   ....[14]....
        /*0074*/ 	.word	0xffffffff


	//   ....[15]....
        /*0078*/ 	.word	0xffffffff


	//----- nvinfo : EIATTR_COOP_GROUP_INSTR_OFFSETS
	.align		4
.L_1170:
        /*007c*/ 	.byte	0x04, 0x28
        /*007e*/ 	.short	(.L_1172 - .L_1171)


	//   ....[0]....
.L_1171:
        /*0080*/ 	.word	0x000069b0


	//   ....[1]....
        /*0084*/ 	.word	0x000069e0


	//   ....[2]....
        /*0088*/ 	.word	0x00006a00


	//   ....[3]....
        /*008c*/ 	.word	0x00006a20


	//   ....[4]....
        /*0090*/ 	.word	0x0000aef0


	//   ....[5]....
        /*0094*/ 	.word	0x0000af00


	//   ....[6]....
        /*0098*/ 	.word	0x0000af30


	//   ....[7]....
        /*009c*/ 	.word	0x0000af40


	//   ....[8]....
        /*00a0*/ 	.word	0x0000f8f0


	//   ....[9]....
        /*00a4*/ 	.word	0x0000f910


	//   ....[10]....
        /*00a8*/ 	.word	0x0000f930


	//   ....[11]....
        /*00ac*/ 	.word	0x0000f950


	//   ....[12]....
        /*00b0*/ 	.word	0x00011080


	//   ....[13]....
        /*00b4*/ 	.word	0x000110c0


	//   ....[14]....
        /*00b8*/ 	.word	0x000110f0


	//   ....[15]....
        /*00bc*/ 	.word	0x00011100


	//----- nvinfo : EIATTR_EXIT_INSTR_OFFSETS
	.align		4
.L_1172:
        /*00c0*/ 	.byte	0x04, 0x1c
        /*00c2*/ 	.short	(.L_1174 - .L_1173)


	//   ....[0]....
.L_1173:
        /*00c4*/ 	.word	0x000004c0


	//   ....[1]....
        /*00c8*/ 	.word	0x00000f50


	//   ....[2]....
        /*00cc*/ 	.word	0x00000f80


	//   ....[3]....
        /*00d0*/ 	.word	0x000129c0


	//   ....[4]....
        /*00d4*/ 	.word	0x00012ab0


	//   ....[5]....
        /*00d8*/ 	.word	0x00012ad0


	//----- nvinfo : EIATTR_CTAIDZ_USED
	.align		4
.L_1174:
        /*00dc*/ 	.byte	0x01, 0x04
	.zero		2


	//----- nvinfo : EIATTR_CRS_STACK_SIZE
	.align		4
        /*00e0*/ 	.byte	0x04, 0x1e
        /*00e2*/ 	.short	(.L_1176 - .L_1175)
.L_1175:
        /*00e4*/ 	.word	0x00000000
.L_1176:


//--------------------- .nv.info._ZN5flash24flash_fwd_splitkv_kernelI23Flash_fwd_kernel_traitsILi192ELi64ELi64ELi4ELb0ELb0EN7cutlass10bfloat16_tE19Flash_kernel_traitsILi192ELi64ELi64ELi4ES3_EELb0ELb1ELb1ELb0ELb0ELb1ELb0ELb0EEEvNS_16Flash_fwd_paramsE --------------------------
	.section	.nv.info._ZN5flash24flash_fwd_splitkv_kernelI23Flash_fwd_kernel_traitsILi192ELi64ELi64ELi4ELb0ELb0EN7cutlass10bfloat16_tE19Flash_kernel_traitsILi192ELi64ELi64ELi4ES3_EELb0ELb1ELb1ELb0ELb0ELb1ELb0ELb0EEEvNS_16Flash_fwd_paramsE,"",@"SHT_CUDA_INFO"
	.sectionflags	@""
	.align	4


	//----- nvinfo : EIATTR_CUDA_API_VERSION
	.align		4
        /*0000*/ 	.byte	0x04, 0x37
        /*0002*/ 	.short	(.L_1178 - .L_1177)
.L_1177:
        /*0004*/ 	.word	0x00000082


	//----- nvinfo : EIATTR_SW2861232_WAR
	.align		4
.L_1178:
        /*0008*/ 	.byte	0x01, 0x35
	.zero		2


	//----- nvinfo : EIATTR_PARAM_CBANK
	.align		4
        /*000c*/ 	.byte	0x04, 0x0a
        /*000e*/ 	.short	(.L_1180 - .L_1179)
	.align		4
.L_1179:
        /*0010*/ 	.word	index@(.nv.constant0._ZN5flash24flash_fwd_splitkv_kernelI23Flash_fwd_kernel_traitsILi192ELi64ELi64ELi4ELb0ELb0EN7cutlass10bfloat16_tE19Flash_kernel_traitsILi192ELi64ELi64ELi4ES3_EELb0ELb1ELb1ELb0ELb0ELb1ELb0ELb0EEEvNS_16Flash_fwd_paramsE)
        /*0014*/ 	.short	0x0160
        /*0016*/ 	.short	0x01d0


	//----- nvinfo : EIATTR_CBANK_PARAM_SIZE
	.align		4
.L_1180:
        /*0018*/ 	.byte	0x03, 0x19
        /*001a*/ 	.short	0x01d0


	//----- nvinfo : EIATTR_KPARAM_INFO
	.align		4
        /*001c*/ 	.byte	0x04, 0x17
        /*001e*/ 	.short	(.L_1182 - .L_1181)
.L_1181:
        /*0020*/ 	.word	0x00000000
        /*0024*/ 	.short	0x0000
        /*0026*/ 	.short	0x0000
        /*0028*/ 	.byte	0x00, 0xf0, 0x41, 0x07


	//----- nvinfo : EIATTR_MAXREG_COUNT
	.align		4
.L_1182:
        /*002c*/ 	.byte	0x03, 0x1b
        /*002e*/ 	.short	0x00ff


	//----- nvinfo : EIATTR_NUM_BARRIERS
	.align		4
        /*0030*/ 	.byte	0x02, 0x4c
        /*0032*/ 	.byte	0x01
	.zero		1


	//----- nvinfo : EIATTR_MERCURY_ISA_VERSION
	.align		4
        /*0034*/ 	.byte	0x03, 0x5f
        /*0036*/ 	.short	0x0000


	//----- nvinfo : EIATTR_COOP_GROUP_MASK_REGIDS
	.align		4
        /*0038*/ 	.byte	0x04, 0x29
        /*003a*/ 	.short	(.L_1184 - .L_1183)


	//   ....[0]....
.L_1183:
        /*003c*/ 	.word	0xffffffff


	//   ....[1]....
        /*0040*/ 	.word	0xffffffff


	//   ....[2]....
        /*0044*/ 	.word	0xffffffff


	//   ....[3]....
        /*0048*/ 	.word	0xffffffff


	//   ....[4]....
        /*004c*/ 	.word	0xffffffff


	//   ....[5]....
        /*0050*/ 	.word	0xffffffff


	//   ....[6]....
        /*0054*/ 	.word	0xffffffff


	//   ....[7]....
        /*0058*/ 	.word	0xffffffff


	//   ....[8]....
        /*005c*/ 	.word	0xffffffff


	//   ....[9]....
        /*0060*/ 	.word	0xffffffff


	//   ....[10]....
        /*0064*/ 	.word	0xffffffff


	//   ....[11]....
        /*0068*/ 	.word	0xffffffff


	//   ....[12]....
        /*006c*/ 	.word	0xffffffff


	//   ....[13]....
        /*0070*/ 	.word	0xffffffff


	//   ....[14]....
        /*0074*/ 	.word	0xffffffff


	//   ....[15]....
        /*0078*/ 	.word	0xffffffff


	//----- nvinfo : EIATTR_COOP_GROUP_INSTR_OFFSETS
	.align		4
.L_1184:
        /*007c*/ 	.byte	0x04, 0x28
        /*007e*/ 	.short	(.L_1186 - .L_1185)


	//   ....[0]....
.L_1185:
        /*0080*/ 	.word	0x00006dd0


	//   ....[1]....
        /*0084*/ 	.word	0x00006df0


	//   ....[2]....
        /*0088*/ 	.word	0x00006e10


	//   ....[3]....
        /*008c*/ 	.word	0x00006e30


	//   ....[4]....
        /*0090*/ 	.word	0x0000b760


	//   ....[5]....
        /*0094*/ 	.word	0x0000b770


	//   ....[6]....
        /*0098*/ 	.word	0x0000b7a0


	//   ....[7]....
        /*009c*/ 	.word	0x0000b7b0


	//   ....[8]....
        /*00a0*/ 	.word	0x00010580


	//   ....[9]....
        /*00a4*/ 	.word	0x000105a0


	//   ....[10]....
        /*00a8*/ 	.word	0x000105c0


	//   ....[11]....
        /*00ac*/ 	.word	0x000105e0


	//   ....[12]....
        /*00b0*/ 	.word	0x00011d10


	//   ....[13]....
        /*00b4*/ 	.word	0x00011d50


	//   ....[14]....
        /*00b8*/ 	.word	0x00011d80


	//   ....[15]....
        /*00bc*/ 	.word	0x00011d90


	//----- nvinfo : EIATTR_EXIT_INSTR_OFFSETS
	.align		4
.L_1186:
        /*00c0*/ 	.byte	0x04, 0x1c
        /*00c2*/ 	.short	(.L_1188 - .L_1187)


	//   ....[0]....
.L_1187:
        /*00c4*/ 	.word	0x000004c0


	//   ....[1]....
        /*00c8*/ 	.word	0x00000f50


	//   ....[2]....
        /*00cc*/ 	.word	0x00000f80


	//   ....[3]....
        /*00d0*/ 	.word	0x00013650


	//   ....[4]....
        /*00d4*/ 	.word	0x00013740


	//   ....[5]....
        /*00d8*/ 	.word	0x00013760


	//----- nvinfo : EIATTR_CTAIDZ_USED
	.align		4
.L_1188:
        /*00dc*/ 	.byte	0x01, 0x04
	.zero		2


	//----- nvinfo : EIATTR_CRS_STACK_SIZE
	.align		4
        /*00e0*/ 	.byte	0x04, 0x1e
        /*00e2*/ 	.short	(.L_1190 - .L_1189)
.L_1189:
        /*00e4*/ 	.word	0x00000000
.L_1190:


//--------------------- .nv.info._ZN5flash24flash_fwd_splitkv_kernelI23Flash_fwd_kernel_traitsILi192ELi64ELi64ELi4ELb0ELb0EN7cutlass10bfloat16_tE19Flash_kernel_traitsILi192ELi64ELi64ELi4ES3_EELb0ELb1ELb0ELb0ELb1ELb0ELb0ELb1EEEvNS_16Flash_fwd_paramsE --------------------------
	.section	.nv.info._ZN5flash24flash_fwd_splitkv_kernelI23Flash_fwd_kernel_traitsILi192ELi64ELi64ELi4ELb0ELb0EN7cutlass10bfloat16_tE19Flash_kernel_traitsILi192ELi64ELi64ELi4ES3_EELb0ELb1ELb0ELb0ELb1ELb0ELb0ELb1EEEvNS_16Flash_fwd_paramsE,"",@"SHT_CUDA_INFO"
	.sectionflags	@""
	.align	4


	//----- nvinfo : EIATTR_CUDA_API_VERSION
	.align		4
        /*0000*/ 	.byte	0x04, 0x37
        /*0002*/ 	.short	(.L_1192 - .L_1191)
.L_1191:
        /*0004*/ 	.word	0x00000082


	//----- nvinfo : EIATTR_SW2861232_WAR
	.align		4
.L_1192:
        /*0008*/ 	.byte	0x01, 0x35
	.zero		2


	//----- nvinfo : EIATTR_PARAM_CBANK
	.align		4
        /*000c*/ 	.byte	0x04, 0x0a
        /*000e*/ 	.short	(.L_1194 - .L_1193)
	.align		4
.L_1193:
        /*0010*/ 	.word	index@(.nv.constant0._ZN5flash24flash_fwd_splitkv_kernelI23Flash_fwd_kernel_traitsILi192ELi64ELi64ELi4ELb0ELb0EN7cutlass10bfloat16_tE19Flash_kernel_traitsILi192ELi64ELi64ELi4ES3_EELb0ELb1ELb0ELb0ELb1ELb0ELb0ELb1EEEvNS_16Flash_fwd_paramsE)
        /*0014*/ 	.short	0x0160
        /*0016*/ 	.short	0x01d0


	//----- nvinfo : EIATTR_CBANK_PARAM_SIZE
	.align		4
.L_1194:
        /*0018*/ 	.byte	0x03, 0x19
        /*001a*/ 	.short	0x01d0


	//----- nvinfo : EIATTR_KPARAM_INFO
	.align		4
        /*001c*/ 	.byte	0x04, 0x17
        /*001e*/ 	.short	(.L_1196 - .L_1195)
.L_1195:
        /*0020*/ 	.word	0x00000000
        /*0024*/ 	.short	0x0000
        /*0026*/ 	.short	0x0000
        /*0028*/ 	.byte	0x00, 0xf0, 0x41, 0x07


	//----- nvinfo : EIATTR_MAXREG_COUNT
	.align		4
.L_1196:
        /*002c*/ 	.byte	0x03, 0x1b
        /*002e*/ 	.short	0x00ff


	//----- nvinfo : EIATTR_NUM_BARRIERS
	.align		4
        /*0030*/ 	.byte	0x02, 0x4c
        /*0032*/ 	.byte	0x01
	.zero		1


	//----- nvinfo : EIATTR_MERCURY_ISA_VERSION
	.align		4
        /*0034*/ 	.byte	0x03, 0x5f
        /*0036*/ 	.short	0x0000


	//----- nvinfo : EIATTR_COOP_GROUP_MASK_REGIDS
	.align		4
        /*0038*/ 	.byte	0x04, 0x29
        /*003a*/ 	.short	(.L_1198 - .L_1197)


	//   ....[0]....
.L_1197:
        /*003c*/ 	.word	0xffffffff


	//   ....[1]....
        /*0040*/ 	.word	0xffffffff


	//   ....[2]....
        /*0044*/ 	.word	0xffffffff


	//   ....[3]....
        /*0048*/ 	.word	0xffffffff


	//   ....[4]....
        /*004c*/ 	.word	0xffffffff


	//   ....[5]....
        /*0050*/ 	.word	0xffffffff


	//   ....[6]....
        /*0054*/ 	.word	0xffffffff


	//   ....[7]....
        /*0058*/ 	.word	0xffffffff


	//   ....[8]....
        /*005c*/ 	.word	0xffffffff


	//   ....[9]....
        /*0060*/ 	.word	0xffffffff


	//   ....[10]....
        /*0064*/ 	.word	0xffffffff


	//   ....[11]....
        /*0068*/ 	.word	0xffffffff


	//   ....[12]....
        /*006c*/ 	.word	0xffffffff


	//   ....[13]....
        /*0070*/ 	.word	0xffffffff


	//   ....[14]....
        /*0074*/ 	.word	0xffffffff


	//   ....[15]....
        /*0078*/ 	.word	0xffffffff


	//   ....[16]....
        /*007c*/ 	.word	0xffffffff


	//   ....[17]....
        /*0080*/ 	.word	0xffffffff


	//   ....[18]....
        /*0084*/ 	.word	0xffffffff


	//   ....[19]....
        /*0088*/ 	.word	0xffffffff


	//----- nvinfo : EIATTR_COOP_GROUP_INSTR_OFFSETS
	.align		4
.L_1198:
        /*008c*/ 	.byte	0x04, 0x28
        /*008e*/ 	.short	(.L_1200 - .L_1199)


	//   ....[0]....
.L_1199:
        /*0090*/ 	.word	0x000135e0


	//   ....[1]....
        /*0094*/ 	.word	0x00013620


	//   ....[2]....
        /*0098*/ 	.word	0x00013640


	//   ....[3]....
        /*009c*/ 	.word	0x00013660


	//   ....[4]....
        /*00a0*/ 	.word	0x000165d0


	//   ....[5]....
        /*00a4*/ 	.word	0x00016620


	//   ....[6]....
        /*00a8*/ 	.word	0x00016640


	//   ....[7]....
        /*00ac*/ 	.word	0x00016660


	//   ....[8]....
        /*00b0*/ 	.word	0x00019dd0


	//   ....[9]....
        /*00b4*/ 	.word	0x00019e70


	//   ....[10]....
        /*00b8*/ 	.word	0x00019e90


	//   ....[11]....
        /*00bc*/ 	.word	0x00019eb0


	//   ....[12]....
        /*00c0*/ 	.word	0x0001b680


	//   ....[13]....
        /*00c4*/ 	.word	0x0001b6b0


	//   ....[14]....
        /*00c8*/ 	.word	0x0001b6c0


	//   ....[15]....
        /*00cc*/ 	.word	0x0001b6f0


	//   ....[16]....
        /*00d0*/ 	.word	0x0001d120


	//   ....[17]....
        /*00d4*/ 	.word	0x0001d160


	//   ....[18]....
        /*00d8*/ 	.word	0x0001d1b0


	//   ....[19]....
        /*00dc*/ 	.word	0x0001d200


	//----- nvinfo : EIATTR_EXIT_INSTR_OFFSETS
	.align		4
.L_1200:
        /*00e0*/ 	.byte	0x04, 0x1c
        /*00e2*/ 	.short	(.L_1202 - .L_1201)


	//   ....[0]....
.L_1201:
        /*00e4*/ 	.word	0x000000b0


	//----- nvinfo : EIATTR_CTAIDZ_USED
	.align		4
.L_1202:
        /*00e8*/ 	.byte	0x01, 0x04
	.zero		2


	//----- nvinfo : EIATTR_CRS_STACK_SIZE
	.align		4
        /*00ec*/ 	.byte	0x04, 0x1e
        /*00ee*/ 	.short	(.L_1204 - .L_1203)
.L_1203:
        /*00f0*/ 	.word	0x00000000
.L_1204:


//--------------------- .nv.info._ZN5flash24flash_fwd_splitkv_kernelI23Flash_fwd_kernel_traitsILi192ELi64ELi64ELi4ELb0ELb0EN7cutlass10bfloat16_tE19Flash_kernel_traitsILi192ELi64ELi64ELi4ES3_EELb0ELb1ELb0ELb0ELb1ELb1ELb0ELb1EEEvNS_16Flash_fwd_paramsE --------------------------
	.section	.nv.info._ZN5flash24flash_fwd_splitkv_kernelI23Flash_fwd_kernel_traitsILi192ELi64ELi64ELi4ELb0ELb0EN7cutlass10bfloat16_tE19Flash_kernel_traitsILi192ELi64ELi64ELi4ES3_EELb0ELb1ELb0ELb0ELb1ELb1ELb0ELb1EEEvNS_16Flash_fwd_paramsE,"",@"SHT_CUDA_INFO"
	.sectionflags	@""
	.align	4


	//----- nvinfo : EIATTR_CUDA_API_VERSION
	.align		4
        /*0000*/ 	.byte	0x04, 0x37
        /*0002*/ 	.short	(.L_1206 - .L_1205)
.L_1205:
        /*0004*/ 	.word	0x00000082


	//----- nvinfo : EIATTR_SW2861232_WAR
	.align		4
.L_1206:
        /*0008*/ 	.byte	0x01, 0x35
	.zero		2


	//----- nvinfo : EIATTR_PARAM_CBANK
	.align		4
        /*000c*/ 	.byte	0x04, 0x0a
        /*000e*/ 	.short	(.L_1208 - .L_1207)
	.align		4
.L_1207:
        /*0010*/ 	.word	index@(.nv.constant0._ZN5flash24flash_fwd_splitkv_kernelI23Flash_fwd_kernel_traitsILi192ELi64ELi64ELi4ELb0ELb0EN7cutlass10bfloat16_tE19Flash_kernel_traitsILi192ELi64ELi64ELi4ES3_EELb0ELb1ELb0ELb0ELb1ELb1ELb0ELb1EEEvNS_16Flash_fwd_paramsE)
        /*0014*/ 	.short	0x0160
        /*0016*/ 	.short	0x01d0


	//----- nvinfo : EIATTR_CBANK_PARAM_SIZE
	.align		4
.L_1208:
        /*0018*/ 	.byte	0x03, 0x19
        /*001a*/ 	.short	0x01d0


	//----- nvinfo : EIATTR_KPARAM_INFO
	.align		4
        /*001c*/ 	.byte	0x04, 0x17
        /*001e*/ 	.short	(.L_1210 - .L_1209)
.L_1209:
        /*0020*/ 	.word	0x00000000
        /*0024*/ 	.short	0x0000
        /*0026*/ 	.short	0x0000
        /*0028*/ 	.byte	0x00, 0xf0, 0x41, 0x07


	//----- nvinfo : EIATTR_MAXREG_COUNT
	.align		4
.L_1210:
        /*002c*/ 	.byte	0x03, 0x1b
        /*002e*/ 	.short	0x00ff


	//----- nvinfo : EIATTR_NUM_BARRIERS
	.align		4
        /*0030*/ 	.byte	0x02, 0x4c
        /*0032*/ 	.byte	0x01
	.zero		1


	//----- nvinfo : EIATTR_MERCURY_ISA_VERSION
	.align		4
        /*0034*/ 	.byte	0x03, 0x5f
        /*0036*/ 	.short	0x0000


	//----- nvinfo : EIATTR_COOP_GROUP_MASK_REGIDS
	.align		4
        /*0038*/ 	.byte	0x04, 0x29
        /*003a*/ 	.short	(.L_1212 - .L_1211)


	//   ....[0]....
.L_1211:
        /*003c*/ 	.word	0xffffffff


	//   ....[1]....
        /*0040*/ 	.word	0xffffffff


	//   ....[2]....
        /*0044*/ 	.word	0xffffffff


	//   ....[3]....
        /*0048*/ 	.word	0xffffffff


	//   ....[4]....
        /*004c*/ 	.word	0xffffffff


	//   ....[5]....
        /*0050*/ 	.word	0xffffffff


	//   ....[6]....
        /*0054*/ 	.word	0xffffffff


	//   ....[7]....
        /*0058*/ 	.word	0xffffffff


	//   ....[8]....
        /*005c*/ 	.word	0xffffffff


	//   ....[9]....
        /*0060*/ 	.word	0xffffffff


	//   ....[10]....
        /*0064*/ 	.word	0xffffffff


	//   ....[11]....
        /*0068*/ 	.word	0xffffffff


	//   ....[12]....
        /*006c*/ 	.word	0xffffffff


	//   ....[13]....
        /*0070*/ 	.word	0xffffffff


	//   ....[14]....
        /*0074*/ 	.word	0xffffffff


	//   ....[15]....
        /*0078*/ 	.word	0xffffffff


	//   ....[16]....
        /*007c*/ 	.word	0xffffffff


	//   ....[17]....
        /*0080*/ 	.word	0xffffffff


	//   ....[18]....
        /*0084*/ 	.word	0xffffffff


	//   ....[19]....
        /*0088*/ 	.word	0xffffffff


	//----- nvinfo : EIATTR_COOP_GROUP_INSTR_OFFSETS
	.align		4
.L_1212:
        /*008c*/ 	.byte	0x04, 0x28
        /*008e*/ 	.short	(.L_1214 - .L_1213)


	//   ....[0]....
.L_1213:
        /*0090*/ 	.word	0x000139b0


	//   ....[1]....
        /*0094*/ 	.word	0x00013a10


	//   ....[2]....
        /*0098*/ 	.word	0x00013a30


	//   ....[3]....
        /*009c*/ 	.word	0x00013a50


	//   ....[4]....
        /*00a0*/ 	.word	0x00016df0


	//   ....[5]....
        /*00a4*/ 	.word	0x00016e40


	//   ....[6]....
        /*00a8*/ 	.word	0x00016e60


	//   ....[7]....
        /*00ac*/ 	.word	0x00016e80


	//   ....[8]....
        /*00b0*/ 	.word	0x0001aa50


	//   ....[9]....
        /*00b4*/ 	.word	0x0001aa70


	//   ....[10]....
        /*00b8*/ 	.word	0x0001aaa0


	//   ....[11]....
        /*00bc*/ 	.word	0x0001aac0


	//   ....[12]....
        /*00c0*/ 	.word	0x0001c280


	//   ....[13]....
        /*00c4*/ 	.word	0x0001c2b0


	//   ....[14]....
        /*00c8*/ 	.word	0x0001c2c0


	//   ....[15]....
        /*00cc*/ 	.word	0x0001c2f0


	//   ....[16]....
        /*00d0*/ 	.word	0x0001dd20


	//   ....[17]....
        /*00d4*/ 	.word	0x0001dd60


	//   ....[18]....
        /*00d8*/ 	.word	0x0001ddb0


	//   ....[19]....
        /*00dc*/ 	.word	0x0001de00


	//----- nvinfo : EIATTR_EXIT_INSTR_OFFSETS
	.align		4
.L_1214:
        /*00e0*/ 	.byte	0x04, 0x1c
        /*00e2*/ 	.short	(.L_1216 - .L_1215)


	//   ....[0]....
.L_1215:
        /*00e4*/ 	.word	0x000000b0


	//----- nvinfo : EIATTR_CTAIDZ_USED
	.align		4
.L_1216:
        /*00e8*/ 	.byte	0x01, 0x04
	.zero		2


	//----- nvinfo : EIATTR_CRS_STACK_SIZE
	.align		4
        /*00ec*/ 	.byte	0x04, 0x1e
        /*00ee*/ 	.short	(.L_1218 - .L_1217)
.L_1217:
        /*00f0*/ 	.word	0x00000000
.L_1218:


//--------------------- .nv.info._ZN5flash24flash_fwd_splitkv_kernelI23Flash_fwd_kernel_traitsILi192ELi64ELi64ELi4ELb0ELb0EN7cutlass10bfloat16_tE19Flash_kernel_traitsILi192ELi64ELi64ELi4ES3_EELb0ELb1ELb1ELb0ELb0ELb0ELb0ELb1EEEvNS_16Flash_fwd_paramsE --------------------------
	.section	.nv.info._ZN5flash24flash_fwd_splitkv_kernelI23Flash_fwd_kernel_traitsILi192ELi64ELi64ELi4ELb0ELb0EN7cutlass10bfloat16_tE19Flash_kernel_traitsILi192ELi64ELi64ELi4ES3_EELb0ELb1ELb1ELb0ELb0ELb0ELb0ELb1EEEvNS_16Flash_fwd_paramsE,"",@"SHT_CUDA_INFO"
	.sectionflags	@""
	.align	4


	//----- nvinfo : EIATTR_CUDA_API_VERSION
	.align		4
        /*0000*/ 	.byte	0x04, 0x37
        /*0002*/ 	.short	(.L_1220 - .L_1219)
.L_1219:
        /*0004*/ 	.word	0x00000082


	//----- nvinfo : EIATTR_SW2861232_WAR
	.align		4
.L_1220:
        /*0008*/ 	.byte	0x01, 0x35
	.zero		2


	//----- nvinfo : EIATTR_PARAM_CBANK
	.align		4
        /*000c*/ 	.byte	0x04, 0x0a
        /*000e*/ 	.short	(.L_1222 - .L_1221)
	.align		4
.L_1221:
        /*0010*/ 	.word	index@(.nv.constant0._ZN5flash24flash_fwd_splitkv_kernelI23Flash_fwd_kernel_traitsILi192ELi64ELi64ELi4ELb0ELb0EN7cutlass10bfloat16_tE19Flash_kernel_traitsILi192ELi64ELi64ELi4ES3_EELb0ELb1ELb1ELb0ELb0ELb0ELb0ELb1EEEvNS_16Flash_fwd_paramsE)
        /*0014*/ 	.short	0x0160
        /*0016*/ 	.short	0x01d0


	//----- nvinfo : EIATTR_CBANK_PARAM_SIZE
	.align		4
.L_1222:
        /*0018*/ 	.byte	0x03, 0x19
        /*001a*/ 	.short	0x01d0


	//----- nvinfo : EIATTR_KPARAM_INFO
	.align		4
        /*001c*/ 	.byte	0x04, 0x17
        /*001e*/ 	.short	(.L_1224 - .L_1223)
.L_1223:
        /*0020*/ 	.word	0x00000000
        /*0024*/ 	.short	0x0000
        /*0026*/ 	.short	0x0000
        /*0028*/ 	.byte	0x00, 0xf0, 0x41, 0x07


	//----- nvinfo : EIATTR_MAXREG_COUNT
	.align		4
.L_1224:
        /*002c*/ 	.byte	0x03, 0x1b
        /*002e*/ 	.short	0x00ff


	//----- nvinfo : EIATTR_NUM_BARRIERS
	.align		4
        /*0030*/ 	.byte	0x02, 0x4c
        /*0032*/ 	.byte	0x01
	.zero		1


	//----- nvinfo : EIATTR_MERCURY_ISA_VERSION
	.align		4
        /*0034*/ 	.byte	0x03, 0x5f
        /*0036*/ 	.short	0x0000


	//----- nvinfo : EIATTR_COOP_GROUP_MASK_REGIDS
	.align		4
        /*0038*/ 	.byte	0x04, 0x29
        /*003a*/ 	.short	(.L_1226 - .L_1225)


	//   ....[0]....
.L_1225:
        /*003c*/ 	.word	0xffffffff


	//   ....[1]....
        /*0040*/ 	.word	0xffffffff


	//   ....[2]....
        /*0044*/ 	.word	0xffffffff


	//   ....[3]....
        /*0048*/ 	.word	0xffffffff


	//   ....[4]....
        /*004c*/ 	.word	0xffffffff


	//   ....[5]....
        /*0050*/ 	.word	0xffffffff


	//   ....[6]....
        /*0054*/ 	.word	0xffffffff


	//   ....[7]....
        /*0058*/ 	.word	0xffffffff


	//   ....[8]....
        /*005c*/ 	.word	0xffffffff


	//   ....[9]....
        /*0060*/ 	.word	0xffffffff


	//   ....[10]....
        /*0064*/ 	.word	0xffffffff


	//   ....[11]....
        /*0068*/ 	.word	0xffffffff


	//   ....[12]....
        /*006c*/ 	.word	0xffffffff


	//   ....[13]....
        /*0070*/ 	.word	0xffffffff


	//   ....[14]....
        /*0074*/ 	.word	0xffffffff


	//   ....[15]....
        /*0078*/ 	.word	0xffffffff


	//   ....[16]....
        /*007c*/ 	.word	0xffffffff


	//   ....[17]....
        /*0080*/ 	.word	0xffffffff


	//   ....[18]....
        /*0084*/ 	.word	0xffffffff


	//   ....[19]....
        /*0088*/ 	.word	0xffffffff


	//----- nvinfo : EIATTR_COOP_GROUP_INSTR_OFFSETS
	.align		4
.L_1226:
        /*008c*/ 	.byte	0x04, 0x28
        /*008e*/ 	.short	(.L_1228 - .L_1227)


	//   ....[0]....
.L_1227:
        /*0090*/ 	.word	0x000165a0


	//   ....[1]....
        /*0094*/ 	.word	0x000165c0


	//   ....[2]....
        /*0098*/ 	.word	0x000165e0


	//   ....[3]....
        /*009c*/ 	.word	0x00016600


	//   ....[4]....
        /*00a0*/ 	.word	0x0001a810


	//   ....[5]....
        /*00a4*/ 	.word	0x0001a860


	//   ....[6]....
        /*00a8*/ 	.word	0x0001a880


	//   ....[7]....
        /*00ac*/ 	.word	0x0001a8a0


	//   ....[8]....
        /*00b0*/ 	.word	0x0001f010


	//   ....[9]....
        /*00b4*/ 	.word	0x0001f0c0


	//   ....[10]....
        /*00b8*/ 	.word	0x0001f0e0


	//   ....[11]....
        /*00bc*/ 	.word	0x0001f100


	//   ....[12]....
        /*00c0*/ 	.word	0x000208d0


	//   ....[13]....
        /*00c4*/ 	.word	0x00020900


	//   ....[14]....
        /*00c8*/ 	.word	0x00020910


	//   ....[15]....
        /*00cc*/ 	.word	0x00020940


	//   ....[16]....
        /*00d0*/ 	.word	0x000224c0


	//   ....[17]....
        /*00d4*/ 	.word	0x00022500


	//   ....[18]....
        /*00d8*/ 	.word	0x00022550


	//   ....[19]....
        /*00dc*/ 	.word	0x000225a0


	//----- nvinfo : EIATTR_EXIT_INSTR_OFFSETS
	.align		4
.L_1228:
        /*00e0*/ 	.byte	0x04, 0x1c
        /*00e2*/ 	.short	(.L_1230 - .L_1229)


	//   ....[0]....
.L_1229:
        /*00e4*/ 	.word	0x000000b0


	//----- nvinfo : EIATTR_CTAIDZ_USED
	.align		4
.L_1230:
        /*00e8*/ 	.byte	0x01, 0x04
	.zero		2


	//----- nvinfo : EIATTR_CRS_STACK_SIZE
	.align		4
        /*00ec*/ 	.byte	0x04, 0x1e
        /*00ee*/ 	.short	(.L_1232 - .L_1231)
.L_1231:
        /*00f0*/ 	.word	0x00000000
.L_1232:


//--------------------- .nv.info._ZN5flash24flash_fwd_splitkv_kernelI23Flash_fwd_kernel_traitsILi192ELi64ELi64ELi4ELb0ELb0EN7cutlass10bfloat16_tE19Flash_kernel_traitsILi192ELi64ELi64ELi4ES3_EELb0ELb1ELb1ELb0ELb0ELb1ELb0ELb1EEEvNS_16Flash_fwd_paramsE --------------------------
	.section	.nv.info._ZN5flash24flash_fwd_splitkv_kernelI23Flash_fwd_kernel_traitsILi192ELi64ELi64ELi4ELb0ELb0EN7cutlass10bfloat16_tE19Flash_kernel_traitsILi192ELi64ELi64ELi4ES3_EELb0ELb1ELb1ELb0ELb0ELb1ELb0ELb1EEEvNS_16Flash_fwd_paramsE,"",@"SHT_CUDA_INFO"
	.sectionflags	@""
	.align	4


	//----- nvinfo : EIATTR_CUDA_API_VERSION
	.align		4
        /*0000*/ 	.byte	0x04, 0x37
        /*0002*/ 	.short	(.L_1234 - .L_1233)
.L_1233:
        /*0004*/ 	.word	0x00000082


	//----- nvinfo : EIATTR_SW2861232_WAR
	.align		4
.L_1234:
        /*0008*/ 	.byte	0x01, 0x35
	.zero		2


	//----- nvinfo : EIATTR_PARAM_CBANK
	.align		4
        /*000c*/ 	.byte	0x04, 0x0a
        /*000e*/ 	.short	(.L_1236 - .L_1235)
	.align		4
.L_1235:
        /*0010*/ 	.word	index@(.nv.constant0._ZN5flash24flash_fwd_splitkv_kernelI23Flash_fwd_kernel_traitsILi192ELi64ELi64ELi4ELb0ELb0EN7cutlass10bfloat16_tE19Flash_kernel_traitsILi192ELi64ELi64ELi4ES3_EELb0ELb1ELb1ELb0ELb0ELb1ELb0ELb1EEEvNS_16Flash_fwd_paramsE)
        /*0014*/ 	.short	0x0160
        /*0016*/ 	.short	0x01d0


	//----- nvinfo : EIATTR_CBANK_PARAM_SIZE
	.align		4
.L_1236:
        /*0018*/ 	.byte	0x03, 0x19
        /*001a*/ 	.short	0x01d0


	//----- nvinfo : EIATTR_KPARAM_INFO
	.align		4
        /*001c*/ 	.byte	0x04, 0x17
        /*001e*/ 	.short	(.L_1238 - .L_1237)
.L_1237:
        /*0020*/ 	.word	0x00000000
        /*0024*/ 	.short	0x0000
        /*0026*/ 	.short	0x0000
        /*0028*/ 	.byte	0x00, 0xf0, 0x41, 0x07


	//----- nvinfo : EIATTR_MAXREG_COUNT
	.align		4
.L_1238:
        /*002c*/ 	.byte	0x03, 0x1b
        /*002e*/ 	.short	0x00ff


	//----- nvinfo : EIATTR_NUM_BARRIERS
	.align		4
        /*0030*/ 	.byte	0x02, 0x4c
        /*0032*/ 	.byte	0x01
	.zero		1


	//----- nvinfo : EIATTR_MERCURY_ISA_VERSION
	.align		4
        /*0034*/ 	.byte	0x03, 0x5f
        /*0036*/ 	.short	0x0000


	//----- nvinfo : EIATTR_COOP_GROUP_MASK_REGIDS
	.align		4
        /*0038*/ 	.byte	0x04, 0x29
        /*003a*/ 	.short	(.L_1240 - .L_1239)


	//   ....[0]....
.L_1239:
        /*003c*/ 	.word	0xffffffff


	//   ....[1]....
        /*0040*/ 	.word	0xffffffff


	//   ....[2]....
        /*0044*/ 	.word	0xffffffff


	//   ....[3]....
        /*0048*/ 	.word	0xffffffff


	//   ....[4]....
        /*004c*/ 	.word	0xffffffff


	//   ....[5]....
        /*0050*/ 	.word	0xffffffff


	//   ....[6]....
        /*0054*/ 	.word	0xffffffff


	//   ....[7]....
        /*0058*/ 	.word	0xffffffff


	//   ....[8]....
        /*005c*/ 	.word	0xffffffff


	//   ....[9]....
        /*0060*/ 	.word	0xffffffff


	//   ....[10]....
        /*0064*/ 	.word	0xffffffff


	//   ....[11]....
        /*0068*/ 	.word	0xffffffff


	//   ....[12]....
        /*006c*/ 	.word	0xffffffff


	//   ....[13]....
        /*0070*/ 	.word	0xffffffff


	//   ....[14]....
        /*0074*/ 	.word	0xffffffff


	//   ....[15]....
        /*0078*/ 	.word	0xffffffff


	//   ....[16]....
        /*007c*/ 	.word	0xffffffff


	//   ....[17]....
        /*0080*/ 	.word	0xffffffff


	//   ....[18]....
        /*0084*/ 	.word	0xffffffff


	//   ....[19]....
        /*0088*/ 	.word	0xffffffff


	//----- nvinfo : EIATTR_COOP_GROUP_INSTR_OFFSETS
	.align		4
.L_1240:
        /*008c*/ 	.byte	0x04, 0x28
        /*008e*/ 	.short	(.L_1242 - .L_1241)


	//   ....[0]....
.L_1241:
        /*0090*/ 	.word	0x000168f0


	//   ....[1]....
        /*0094*/ 	.word	0x00016990


	//   ....[2]....
        /*0098*/ 	.word	0x000169b0


	//   ....[3]....
        /*009c*/ 	.word	0x000169d0


	//   ....[4]....
        /*00a0*/ 	.word	0x0001b060


	//   ....[5]....
        /*00a4*/ 	.word	0x0001b0a0


	//   ....[6]....
        /*00a8*/ 	.word	0x0001b0c0


	//   ....[7]....
        /*00ac*/ 	.word	0x0001b0e0


	//   ....[8]....
        /*00b0*/ 	.word	0x0001fc30


	//   ....[9]....
        /*00b4*/ 	.word	0x0001fcc0


	//   ....[10]....
        /*00b8*/ 	.word	0x0001fce0


	//   ....[11]....
        /*00bc*/ 	.word	0x0001fd10


	//   ....[12]....
        /*00c0*/ 	.word	0x000214f0


	//   ....[13]....
        /*00c4*/ 	.word	0x00021520


	//   ....[14]....
        /*00c8*/ 	.word	0x00021530


	//   ....[15]....
        /*00cc*/ 	.word	0x00021560


	//   ....[16]....
        /*00d0*/ 	.word	0x000230e0


	//   ....[17]....
        /*00d4*/ 	.word	0x00023120


	//   ....[18]....
        /*00d8*/ 	.word	0x00023170


	//   ....[19]....
        /*00dc*/ 	.word	0x000231c0


	//----- nvinfo : EIATTR_EXIT_INSTR_OFFSETS
	.align		4
.L_1242:
        /*00e0*/ 	.byte	0x04, 0x1c
        /*00e2*/ 	.short	(.L_1244 - .L_1243)


	//   ....[0]....
.L_1243:
        /*00e4*/ 	.word	0x000000b0


	//----- nvinfo : EIATTR_CTAIDZ_USED
	.align		4
.L_1244:
        /*00e8*/ 	.byte	0x01, 0x04
	.zero		2


	//----- nvinfo : EIATTR_CRS_STACK_SIZE
	.align		4
        /*00ec*/ 	.byte	0x04, 0x1e
        /*00ee*/ 	.short	(.L_1246 - .L_1245)
.L_1245:
        /*00f0*/ 	.word	0x00000000
.L_1246:


//--------------------- .nv.info._ZN5flash24flash_fwd_splitkv_kernelI23Flash_fwd_kernel_traitsILi192ELi64ELi64ELi4ELb0ELb0EN7cutlass10bfloat16_tE19Flash_kernel_traitsILi192ELi64ELi64ELi4ES3_EELb0ELb1ELb0ELb0ELb1ELb0ELb1ELb0EEEvNS_16Flash_fwd_paramsE --------------------------
	.section	.nv.info._ZN5flash24flash_fwd_splitkv_kernelI23Flash_fwd_kernel_traitsILi192ELi64ELi64ELi4ELb0ELb0EN7cutlass10bfloat16_tE19Flash_kernel_traitsILi192ELi64ELi64ELi4ES3_EELb0ELb1ELb0ELb0ELb1ELb0ELb1ELb0EEEvNS_16Flash_fwd_paramsE,"",@"SHT_CUDA_INFO"
	.sectionflags	@""
	.align	4


	//----- nvinfo : EIATTR_CUDA_API_VERSION
	.align		4
        /*0000*/ 	.byte	0x04, 0x37
        /*0002*/ 	.short	(.L_1248 - .L_1247)
.L_1247:
        /*0004*/ 	.word	0x00000082


	//----- nvinfo : EIATTR_SW2861232_WAR
	.align		4
.L_1248:
        /*0008*/ 	.byte	0x01, 0x35
	.zero		2


	//----- nvinfo : EIATTR_PARAM_CBANK
	.align		4
        /*000c*/ 	.byte	0x04, 0x0a
        /*000e*/ 	.short	(.L_1250 - .L_1249)
	.align		4
.L_1249:
        /*0010*/ 	.word	index@(.nv.constant0._ZN5flash24flash_fwd_splitkv_kernelI23Flash_fwd_kernel_traitsILi192ELi64ELi64ELi4ELb0ELb0EN7cutlass10bfloat16_tE19Flash_kernel_traitsILi192ELi64ELi64ELi4ES3_EELb0ELb1ELb0ELb0ELb1ELb0ELb1ELb0EEEvNS_16Flash_fwd_paramsE)
        /*0014*/ 	.short	0x0160
        /*0016*/ 	.short	0x01d0


	//----- nvinfo : EIATTR_CBANK_PARAM_SIZE
	.align		4
.L_1250:
        /*0018*/ 	.byte	0x03, 0x19
        /*001a*/ 	.short	0x01d0


	//----- nvinfo : EIATTR_KPARAM_INFO
	.align		4
        /*001c*/ 	.byte	0x04, 0x17
        /*001e*/ 	.short	(.L_1252 - .L_1251)
.L_1251:
        /*0020*/ 	.word	0x00000000
        /*0024*/ 	.short	0x0000
        /*0026*/ 	.short	0x0000
        /*0028*/ 	.byte	0x00, 0xf0, 0x41, 0x07


	//----- nvinfo : EIATTR_MAXREG_COUNT
	.align		4
.L_1252:
        /*002c*/ 	.byte	0x03, 0x1b
        /*002e*/ 	.short	0x00ff


	//----- nvinfo : EIATTR_NUM_BARRIERS
	.align		4
        /*0030*/ 	.byte	0x02, 0x4c
        /*0032*/ 	.byte	0x01
	.zero		1


	//----- nvinfo : EIATTR_MERCURY_ISA_VERSION
	.align		4
        /*0034*/ 	.byte	0x03, 0x5f
        /*0036*/ 	.short	0x0000


	//----- nvinfo : EIATTR_COOP_GROUP_MASK_REGIDS
	.align		4
        /*0038*/ 	.byte	0x04, 0x29
        /*003a*/ 	.short	(.L_1254 - .L_1253)


	//   ....[0]....
.L_1253:
        /*003c*/ 	.word	0xffffffff


	//   ....[1]....
        /*0040*/ 	.word	0xffffffff


	//   ....[2]....
        /*0044*/ 	.word	0xffffffff


	//   ....[3]....
        /*0048*/ 	.word	0xffffffff


	//   ....[4]....
        /*004c*/ 	.word	0xffffffff


	//   ....[5]....
        /*0050*/ 	.word	0xffffffff


	//   ....[6]....
        /*0054*/ 	.word	0xffffffff


	//   ....[7]....
        /*0058*/ 	.word	0xffffffff


	//   ....[8]....
        /*005c*/ 	.word	0xffffffff


	//   ....[9]....
        /*0060*/ 	.word	0xffffffff


	//   ....[10]....
        /*0064*/ 	.word	0xffffffff


	//   ....[11]....
        /*0068*/ 	.word	0xffffffff


	//   ....[12]....
        /*006c*/ 	.word	0xffffffff


	//   ....[13]....
        /*0070*/ 	.word	0xffffffff


	//   ....[14]....
        /*0074*/ 	.word	0xffffffff


	//   ....[15]....
        /*0078*/ 	.word	0xffffffff


	//----- nvinfo : EIATTR_COOP_GROUP_INSTR_OFFSETS
	.align		4
.L_1254:
        /*007c*/ 	.byte	0x04, 0x28
        /*007e*/ 	.short	(.L_1256 - .L_1255)


	//   ....[0]....
.L_1255:
        /*0080*/ 	.word	0x00004290


	//   ....[1]....
        /*0084*/ 	.word	0x000042c0


	//   ....[2]....
        /*0088*/ 	.word	0x00004360


	//   ....[3]....
        /*008c*/ 	.word	0x00004370


	//   ....[4]....
        /*0090*/ 	.word	0x00007430


	//   ....[5]....
        /*0094*/ 	.word	0x00007440


	//   ....[6]....
        /*0098*/ 	.word	0x00007470


	//   ....[7]....
        /*009c*/ 	.word	0x00007480


	//   ....[8]....
        /*00a0*/ 	.word	0x0000aa90


	//   ....[9]....
        /*00a4*/ 	.word	0x0000aae0


	//   ....[10]....
        /*00a8*/ 	.word	0x0000ab00


	//   ....[11]....
        /*00ac*/ 	.word	0x0000ab20


	//   ....[12]....
        /*00b0*/ 	.word	0x0000c250


	//   ....[13]....
        /*00b4*/ 	.word	0x0000c290


	//   ....[14]....
        /*00b8*/ 	.word	0x0000c2e0


	//   ....[15]....
        /*00bc*/ 	.word	0x0000c2f0


	//----- nvinfo : EIATTR_EXIT_INSTR_OFFSETS
	.align		4
.L_1256:
        /*00c0*/ 	.byte	0x04, 0x1c
        /*00c2*/ 	.short	(.L_1258 - .L_1257)


	//   ....[0]....
.L_1257:
        /*00c4*/ 	.word	0x00000420


	//   ....[1]....
        /*00c8*/ 	.word	0x00000ca0


	//   ....[2]....
        /*00cc*/ 	.word	0x00000cd0


	//   ....[3]....
        /*00d0*/ 	.word	0x0000d670


	//   ....[4]....
        /*00d4*/ 	.word	0x0000d6b0


	//----- nvinfo : EIATTR_CTAIDZ_USED
	.align		4
.L_1258:
        /*00d8*/ 	.byte	0x01, 0x04
	.zero		2


	//----- nvinfo : EIATTR_CRS_STACK_SIZE
	.align		4
        /*00dc*/ 	.byte	0x04, 0x1e
        /*00de*/ 	.short	(.L_1260 - .L_1259)
.L_1259:
        /*00e0*/ 	.word	0x00000000
.L_1260:


//--------------------- .nv.info._ZN5flash24flash_fwd_splitkv_kernelI23Flash_fwd_kernel_traitsILi192ELi64ELi64ELi4ELb0ELb0EN7cutlass10bfloat16_tE19Flash_kernel_traitsILi192ELi64ELi64ELi4ES3_EELb0ELb1ELb0ELb0ELb1ELb1ELb1ELb0EEEvNS_16Flash_fwd_paramsE --------------------------
	.section	.nv.info._ZN5flash24flash_fwd_splitkv_kernelI23Flash_fwd_kernel_traitsILi192ELi64ELi64ELi4ELb0ELb0EN7cutlass10bfloat16_tE19Flash_kernel_traitsILi192ELi64ELi64ELi4ES3_EELb0ELb1ELb0ELb0ELb1ELb1ELb1ELb0EEEvNS_16Flash_fwd_paramsE,"",@"SHT_CUDA_INFO"
	.sectionflags	@""
	.align	4


	//----- nvinfo : EIATTR_CUDA_API_VERSION
	.align		4
        /*0000*/ 	.byte	0x04, 0x37
        /*0002*/ 	.short	(.L_1262 - .L_1261)
.L_1261:
        /*0004*/ 	.word	0x00000082


	//----- nvinfo : EIATTR_SW2861232_WAR
	.align		4
.L_1262:
        /*0008*/ 	.byte	0x01, 0x35
	.zero		2


	//----- nvinfo : EIATTR_PARAM_CBANK
	.align		4
        /*000c*/ 	.byte	0x04, 0x0a
        /*000e*/ 	.short	(.L_1264 - .L_1263)
	.align		4
.L_1263:
        /*0010*/ 	.word	index@(.nv.constant0._ZN5flash24flash_fwd_splitkv_kernelI23Flash_fwd_kernel_traitsILi192ELi64ELi64ELi4ELb0ELb0EN7cutlass10bfloat16_tE19Flash_kernel_traitsILi192ELi64ELi64ELi4ES3_EELb0ELb1ELb0ELb0ELb1ELb1ELb1ELb0EEEvNS_16Flash_fwd_paramsE)
        /*0014*/ 	.short	0x0160
        /*0016*/ 	.short	0x01d0


	//----- nvinfo : EIATTR_CBANK_PARAM_SIZE
	.align		4
.L_1264:
        /*0018*/ 	.byte	0x03, 0x19
        /*001a*/ 	.short	0x01d0


	//----- nvinfo : EIATTR_KPARAM_INFO
	.align		4
        /*001c*/ 	.byte	0x04, 0x17
        /*001e*/ 	.short	(.L_1266 - .L_1265)
.L_1265:
        /*0020*/ 	.word	0x00000000
        /*0024*/ 	.short	0x0000
        /*0026*/ 	.short	0x0000
        /*0028*/ 	.byte	0x00, 0xf0, 0x41, 0x07


	//----- nvinfo : EIATTR_MAXREG_COUNT
	.align		4
.L_1266:
        /*002c*/ 	.byte	0x03, 0x1b
        /*002e*/ 	.short	0x00ff


	//----- nvinfo : EIATTR_NUM_BARRIERS
	.align		4
        /*0030*/ 	.byte	0x02, 0x4c
        /*0032*/ 	.byte	0x01
	.zero		1


	//----- nvinfo : EIATTR_MERCURY_ISA_VERSION
	.align		4
        /*0034*/ 	.byte	0x03, 0x5f
        /*0036*/ 	.short	0x0000


	//----- nvinfo : EIATTR_COOP_GROUP_MASK_REGIDS
	.align		4
        /*0038*/ 	.byte	0x04, 0x29
        /*003a*/ 	.short	(.L_1268 - .L_1267)


	//   ....[0]....
.L_1267:
        /*003c*/ 	.word	0xffffffff


	//   ....[1]....
        /*0040*/ 	.word	0xffffffff


	//   ....[2]....
        /*0044*/ 	.word	0xffffffff


	//   ....[3]....
        /*0048*/ 	.word	0xffffffff


	//   ....[4]....
        /*004c*/ 	.word	0xffffffff


	//   ....[5]....
        /*0050*/ 	.word	0xffffffff


	//   ....[6]....
        /*0054*/ 	.word	0xffffffff


	//   ....[7]....
        /*0058*/ 	.word	0xffffffff


	//   ....[8]....
        /*005c*/ 	.word	0xffffffff


	//   ....[9]....
        /*0060*/ 	.word	0xffffffff


	//   ....[10]....
        /*0064*/ 	.word	0xffffffff


	//   ....[11]....
        /*0068*/ 	.word	0xffffffff


	//   ....[12]....
        /*006c*/ 	.word	0xffffffff


	//   ....[13]....
        /*0070*/ 	.word	0xffffffff


	//   ....[14]....
        /*0074*/ 	.word	0xffffffff


	//   ....[15]....
        /*0078*/ 	.word	0xffffffff


	//----- nvinfo : EIATTR_COOP_GROUP_INSTR_OFFSETS
	.align		4
.L_1268:
        /*007c*/ 	.byte	0x04, 0x28
        /*007e*/ 	.short	(.L_1270 - .L_1269)


	//   ....[0]....
.L_1269:
        /*0080*/ 	.word	0x00004690


	//   ....[1]....
        /*0084*/ 	.word	0x000046c0


	//   ....[2]....
        /*0088*/ 	.word	0x00004760


	//   ....[3]....
        /*008c*/ 	.word	0x00004770


	//   ....[4]....
        /*0090*/ 	.word	0x00007c40


	//   ....[5]....
        /*0094*/ 	.word	0x00007c50


	//   ....[6]....
        /*0098*/ 	.word	0x00007c80


	//   ....[7]....
        /*009c*/ 	.word	0x00007c90


	//   ....[8]....
        /*00a0*/ 	.word	0x0000b6c0


	//   ....[9]....
        /*00a4*/ 	.word	0x0000b6d0


	//   ....[10]....
        /*00a8*/ 	.word	0x0000b6f0


	//   ....[11]....
        /*00ac*/ 	.word	0x0000b710


	//   ....[12]....
        /*00b0*/ 	.word	0x0000ce40


	//   ....[13]....
        /*00b4*/ 	.word	0x0000ce80


	//   ....[14]....
        /*00b8*/ 	.word	0x0000ced0


	//   ....[15]....
        /*00bc*/ 	.word	0x0000cee0


	//----- nvinfo : EIATTR_EXIT_INSTR_OFFSETS
	.align		4
.L_1270:
        /*00c0*/ 	.byte	0x04, 0x1c
        /*00c2*/ 	.short	(.L_1272 - .L_1271)


	//   ....[0]....
.L_1271:
        /*00c4*/ 	.word	0x00000420


	//   ....[1]....
        /*00c8*/ 	.word	0x00000ca0


	//   ....[2]....
        /*00cc*/ 	.word	0x00000cd0


	//   ....[3]....
        /*00d0*/ 	.word	0x0000e260


	//   ....[4]....
        /*00d4*/ 	.word	0x0000e2a0


	//----- nvinfo : EIATTR_CTAIDZ_USED
	.align		4
.L_1272:
        /*00d8*/ 	.byte	0x01, 0x04
	.zero		2


	//----- nvinfo : EIATTR_CRS_STACK_SIZE
	.align		4
        /*00dc*/ 	.byte	0x04, 0x1e
        /*00de*/ 	.short	(.L_1274 - .L_1273)
.L_1273:
        /*00e0*/ 	.word	0x00000000
.L_1274:


//--------------------- .nv.info._ZN5flash24flash_fwd_splitkv_kernelI23Flash_fwd_kernel_traitsILi192ELi64ELi64ELi4ELb0ELb0EN7cutlass10bfloat16_tE19Flash_kernel_traitsILi192ELi64ELi64ELi4ES3_EELb0ELb1ELb1ELb0ELb0ELb0ELb1ELb0EEEvNS_16Flash_fwd_paramsE --------------------------
	.section	.nv.info._ZN5flash24flash_fwd_splitkv_kernelI23Flash_fwd_kernel_traitsILi192ELi64ELi64ELi4ELb0ELb0EN7cutlass10bfloat16_tE19Flash_kernel_traitsILi192ELi64ELi64ELi4ES3_EELb0ELb1ELb1ELb0ELb0ELb0ELb1ELb0EEEvNS_16Flash_fwd_paramsE,"",@"SHT_CUDA_INFO"
	.sectionflags	@""
	.align	4


	//----- nvinfo : EIATTR_CUDA_API_VERSION
	.align		4
        /*0000*/ 	.byte	0x04, 0x37
        /*0002*/ 	.short	(.L_1276 - .L_1275)
.L_1275:
        /*0004*/ 	.word	0x00000082


	//----- nvinfo : EIATTR_SW2861232_WAR
	.align		4
.L_1276:
        /*0008*/ 	.byte	0x01, 0x35
	.zero		2


	//----- nvinfo : EIATTR_PARAM_CBANK
	.align		4
        /*000c*/ 	.byte	0x04, 0x0a
        /*000e*/ 	.short	(.L_1278 - .L_1277)
	.align		4
.L_1277:
        /*0010*/ 	.word	index@(.nv.constant0._ZN5flash24flash_fwd_splitkv_kernelI23Flash_fwd_kernel_traitsILi192ELi64ELi64ELi4ELb0ELb0EN7cutlass10bfloat16_tE19Flash_kernel_traitsILi192ELi64ELi64ELi4ES3_EELb0ELb1ELb1ELb0ELb0ELb0ELb1ELb0EEEvNS_16Flash_fwd_paramsE)
        /*0014*/ 	.short	0x0160
        /*0016*/ 	.short	0x01d0


	//----- nvinfo : EIATTR_CBANK_PARAM_SIZE
	.align		4
.L_1278:
        /*0018*/ 	.byte	0x03, 0x19
        /*001a*/ 	.short	0x01d0


	//----- nvinfo : EIATTR_KPARAM_INFO
	.align		4
        /*001c*/ 	.byte	0x04, 0x17
        /*001e*/ 	.short	(.L_1280 - .L_1279)
.L_1279:
        /*0020*/ 	.word	0x00000000
        /*0024*/ 	.short	0x0000
        /*0026*/ 	.short	0x0000
        /*0028*/ 	.byte	0x00, 0xf0, 0x41, 0x07


	//----- nvinfo : EIATTR_MAXREG_COUNT
	.align		4
.L_1280:
        /*002c*/ 	.byte	0x03, 0x1b
        /*002e*/ 	.short	0x00ff


	//----- nvinfo : EIATTR_NUM_BARRIERS
	.align		4
        /*0030*/ 	.byte	0x02, 0x4c
        /*0032*/ 	.byte	0x01
	.zero		1


	//----- nvinfo : EIATTR_MERCURY_ISA_VERSION
	.align		4
        /*0034*/ 	.byte	0x03, 0x5f
        /*0036*/ 	.short	0x0000


	//----- nvinfo : EIATTR_COOP_GROUP_MASK_REGIDS
	.align		4
        /*0038*/ 	.byte	0x04, 0x29
        /*003a*/ 	.short	(.L_1282 - .L_1281)


	//   ....[0]....
.L_1281:
        /*003c*/ 	.word	0xffffffff


	//   ....[1]....
        /*0040*/ 	.word	0xffffffff


	//   ....[2]....
        /*0044*/ 	.word	0xffffffff


	//   ....[3]....
        /*0048*/ 	.word	0xffffffff


	//   ....[4]....
        /*004c*/ 	.word	0xffffffff


	//   ....[5]....
        /*0050*/ 	.word	0xffffffff


	//   ....[6]....
        /*0054*/ 	.word	0xffffffff


	//   ....[7]....
        /*0058*/ 	.word	0xffffffff


	//   ....[8]....
        /*005c*/ 	.word	0xffffffff


	//   ....[9]....
        /*0060*/ 	.word	0xffffffff


	//   ....[10]....
        /*0064*/ 	.word	0xffffffff


	//   ....[11]....
        /*0068*/ 	.word	0xffffffff


	//   ....[12]....
        /*006c*/ 	.word	0xffffffff


	//   ....[13]....
        /*0070*/ 	.word	0xffffffff


	//   ....[14]....
        /*0074*/ 	.word	0xffffffff


	//   ....[15]....
        /*0078*/ 	.word	0xffffffff


	//----- nvinfo : EIATTR_COOP_GROUP_INSTR_OFFSETS
	.align		4
.L_1282:
        /*007c*/ 	.byte	0x04, 0x28
        /*007e*/ 	.short	(.L_1284 - .L_1283)


	//   ....[0]....
.L_1283:
        /*0080*/ 	.word	0x00006d40


	//   ....[1]....
        /*0084*/ 	.word	0x00006d70


	//   ....[2]....
        /*0088*/ 	.word	0x00006d90


	//   ....[3]....
        /*008c*/ 	.word	0x00006db0


	//   ....[4]....
        /*0090*/ 	.word	0x0000b2b0


	//   ....[5]....
        /*0094*/ 	.word	0x0000b2c0


	//   ....[6]....
        /*0098*/ 	.word	0x0000b2f0


	//   ....[7]....
        /*009c*/ 	.word	0x0000b300


	//   ....[8]....
        /*00a0*/ 	.word	0x0000fcb0


	//   ....[9]....
        /*00a4*/ 	.word	0x0000fcd0


	//   ....[10]....
        /*00a8*/ 	.word	0x0000fcf0


	//   ....[11]....
        /*00ac*/ 	.word	0x0000fd10


	//   ....[12]....
        /*00b0*/ 	.word	0x00011440


	//   ....[13]....
        /*00b4*/ 	.word	0x00011480


	//   ....[14]....
        /*00b8*/ 	.word	0x00011540


	//   ....[15]....
        /*00bc*/ 	.word	0x00011550


	//----- nvinfo : EIATTR_EXIT_INSTR_OFFSETS
	.align		4
.L_1284:
        /*00c0*/ 	.byte	0x04, 0x1c
        /*00c2*/ 	.short	(.L_1286 - .L_1285)


	//   ....[0]....
.L_1285:
        /*00c4*/ 	.word	0x00000620


	//   ....[1]....
        /*00c8*/ 	.word	0x000012d0


	//   ....[2]....
        /*00cc*/ 	.word	0x00001300


	//   ....[3]....
        /*00d0*/ 	.word	0x00012bf0


	//   ....[4]....
        /*00d4*/ 	.word	0x00012c60


	//   ....[5]....
        /*00d8*/ 	.word	0x00012c80


	//----- nvinfo : EIATTR_CTAIDZ_USED
	.align		4
.L_1286:
        /*00dc*/ 	.byte	0x01, 0x04
	.zero		2


	//----- nvinfo : EIATTR_CRS_STACK_SIZE
	.align		4
        /*00e0*/ 	.byte	0x04, 0x1e
        /*00e2*/ 	.short	(.L_1288 - .L_1287)
.L_1287:
        /*00e4*/ 	.word	0x00000000
.L_1288:


//--------------------- .nv.info._ZN5flash24flash_fwd_splitkv_kernelI23Flash_fwd_kernel_traitsILi192ELi64ELi64ELi4ELb0ELb0EN7cutlass10bfloat16_tE19Flash_kernel_traitsILi192ELi64ELi64ELi4ES3_EELb0ELb1ELb1ELb0ELb0ELb1ELb1ELb0EEEvNS_16Flash_fwd_paramsE --------------------------
	.section	.nv.info._ZN5flash24flash_fwd_splitkv_kernelI23Flash_fwd_kernel_traitsILi192ELi64ELi64ELi4ELb0ELb0EN7cutlass10bfloat16_tE19Flash_kernel_traitsILi192ELi64ELi64ELi4ES3_EELb0ELb1ELb1ELb0ELb0ELb1ELb1ELb0EEEvNS_16Flash_fwd_paramsE,"",@"SHT_CUDA_INFO"
	.sectionflags	@""
	.align	4


	//----- nvinfo : EIATTR_CUDA_API_VERSION
	.align		4
        /*0000*/ 	.byte	0x04, 0x37
        /*0002*/ 	.short	(.L_1290 - .L_1289)
.L_1289:
        /*0004*/ 	.word	0x00000082


	//----- nvinfo : EIATTR_SW2861232_WAR
	.align		4
.L_1290:
        /*0008*/ 	.byte	0x01, 0x35
	.zero		2


	//----- nvinfo : EIATTR_PARAM_CBANK
	.align		4
        /*000c*/ 	.byte	0x04, 0x0a
        /*000e*/ 	.short	(.L_1292 - .L_1291)
	.align		4
.L_1291:
        /*0010*/ 	.word	index@(.nv.constant0._ZN5flash24flash_fwd_splitkv_kernelI23Flash_fwd_kernel_traitsILi192ELi64ELi64ELi4ELb0ELb0EN7cutlass10bfloat16_tE19Flash_kernel_traitsILi192ELi64ELi64ELi4ES3_EELb0ELb1ELb1ELb0ELb0ELb1ELb1ELb0EEEvNS_16Flash_fwd_paramsE)
        /*0014*/ 	.short	0x0160
        /*0016*/ 	.short	0x01d0


	//----- nvinfo : EIATTR_CBANK_PARAM_SIZE
	.align		4
.L_1292:
        /*0018*/ 	.byte	0x03, 0x19
        /*001a*/ 	.short	0x01d0


	//----- nvinfo : EIATTR_KPARAM_INFO
	.align		4
        /*001c*/ 	.byte	0x04, 0x17
        /*001e*/ 	.short	(.L_1294 - .L_1293)
.L_1293:
        /*0020*/ 	.word	0x00000000
        /*0024*/ 	.short	0x0000
        /*0026*/ 	.short	0x0000
        /*0028*/ 	.byte	0x00, 0xf0, 0x41, 0x07


	//----- nvinfo : EIATTR_MAXREG_COUNT
	.align		4
.L_1294:
        /*002c*/ 	.byte	0x03, 0x1b
        /*002e*/ 	.short	0x00ff


	//----- nvinfo : EIATTR_NUM_BARRIERS
	.align		4
        /*0030*/ 	.byte	0x02, 0x4c
        /*0032*/ 	.byte	0x01
	.zero		1


	//----- nvinfo : EIATTR_MERCURY_ISA_VERSION
	.align		4
        /*0034*/ 	.byte	0x03, 0x5f
        /*0036*/ 	.short	0x0000


	//----- nvinfo : EIATTR_COOP_GROUP_MASK_REGIDS
	.align		4
        /*0038*/ 	.byte	0x04, 0x29
        /*003a*/ 	.short	(.L_1296 - .L_1295)


	//   ....[0]....
.L_1295:
        /*003c*/ 	.word	0xffffffff


	//   ....[1]....
        /*0040*/ 	.word	0xffffffff


	//   ....[2]....
        /*0044*/ 	.word	0xffffffff


	//   ....[3]....
        /*0048*/ 	.word	0xffffffff


	//   ....[4]....
        /*004c*/ 	.word	0xffffffff


	//   ....[5]....
        /*0050*/ 	.word	0xffffffff


	//   ....[6]....
        /*0054*/ 	.word	0xffffffff


	//   ....[7]....
        /*0058*/ 	.word	0xffffffff


	//   ....[8]....
        /*005c*/ 	.word	0xffffffff


	//   ....[9]....
        /*0060*/ 	.word	0xffffffff


	//   ....[10]....
        /*0064*/ 	.word	0xffffffff


	//   ....[11]....
        /*0068*/ 	.word	0xffffffff


	//   ....[12]....
        /*006c*/ 	.word	0xffffffff


	//   ....[13]....
        /*0070*/ 	.word	0xffffffff


	//   ....[14]....
        /*0074*/ 	.word	0xffffffff


	//   ....[15]....
        /*0078*/ 	.word	0xffffffff


	//----- nvinfo : EIATTR_COOP_GROUP_INSTR_OFFSETS
	.align		4
.L_1296:
        /*007c*/ 	.byte	0x04, 0x28
        /*007e*/ 	.short	(.L_1298 - .L_1297)


	//   ....[0]....
.L_1297:
        /*0080*/ 	.word	0x00007130


	//   ....[1]....
        /*0084*/ 	.word	0x00007150


	//   ....[2]....
        /*0088*/ 	.word	0x00007170


	//   ....[3]....
        /*008c*/ 	.word	0x00007190


	//   ....[4]....
        /*0090*/ 	.word	0x0000bb00


	//   ....[5]....
        /*0094*/ 	.word	0x0000bb10


	//   ....[6]....
        /*0098*/ 	.word	0x0000bb40


	//   ....[7]....
        /*009c*/ 	.word	0x0000bb50


	//   ....[8]....
        /*00a0*/ 	.word	0x00010930


	//   ....[9]....
        /*00a4*/ 	.word	0x00010950


	//   ....[10]....
        /*00a8*/ 	.word	0x00010970


	//   ....[11]....
        /*00ac*/ 	.word	0x00010990


	//   ....[12]....
        /*00b0*/ 	.word	0x000120c0


	//   ....[13]....
        /*00b4*/ 	.word	0x00012100


	//   ....[14]....
        /*00b8*/ 	.word	0x000121c0


	//   ....[15]....
        /*00bc*/ 	.word	0x000121d0


	//----- nvinfo : EIATTR_EXIT_INSTR_OFFSETS
	.align		4
.L_1298:
        /*00c0*/ 	.byte	0x04, 0x1c
        /*00c2*/ 	.short	(.L_1300 - .L_1299)


	//   ....[0]....
.L_1299:
        /*00c4*/ 	.word	0x00000620


	//   ....[1]....
        /*00c8*/ 	.word	0x000012d0


	//   ....[2]....
        /*00cc*/ 	.word	0x00001300


	//   ....[3]....
        /*00d0*/ 	.word	0x00013870


	//   ....[4]....
        /*00d4*/ 	.word	0x000138e0


	//   ....[5]....
        /*00d8*/ 	.word	0x00013900


	//----- nvinfo : EIATTR_CTAIDZ_USED
	.align		4
.L_1300:
        /*00dc*/ 	.byte	0x01, 0x04
	.zero		2


	//----- nvinfo : EIATTR_CRS_STACK_SIZE
	.align		4
        /*00e0*/ 	.byte	0x04, 0x1e
        /*00e2*/ 	.short	(.L_1302 - .L_1301)
.L_1301:
        /*00e4*/ 	.word	0x00000000
.L_1302:


//--------------------- .nv.info._ZN5flash24flash_fwd_splitkv_kernelI23Flash_fwd_kernel_traitsILi192ELi64ELi64ELi4ELb0ELb0EN7cutlass10bfloat16_tE19Flash_kernel_traitsILi192ELi64ELi64ELi4ES3_EELb0ELb1ELb0ELb0ELb1ELb0ELb1ELb1EEEvNS_16Flash_fwd_paramsE --------------------------
	.section	.nv.info._ZN5flash24flash_fwd_splitkv_kernelI23Flash_fwd_kernel_traitsILi192ELi64ELi64ELi4ELb0ELb0EN7cutlass10bfloat16_tE19Flash_kernel_traitsILi192ELi64ELi64ELi4ES3_EELb0ELb1ELb0ELb0ELb1ELb0ELb1ELb1EEEvNS_16Flash_fwd_paramsE,"",@"SHT_CUDA_INFO"
	.sectionflags	@""
	.align	4


	//----- nvinfo : EIATTR_CUDA_API_VERSION
	.align		4
        /*0000*/ 	.byte	0x04, 0x37
        /*0002*/ 	.short	(.L_1304 - .L_1303)
.L_1303:
        /*0004*/ 	.word	0x00000082


	//----- nvinfo : EIATTR_SW2861232_WAR
	.align		4
.L_1304:
        /*0008*/ 	.byte	0x01, 0x35
	.zero		2


	//----- nvinfo : EIATTR_PARAM_CBANK
	.align		4
        /*000c*/ 	.byte	0x04, 0x0a
        /*000e*/ 	.short	(.L_1306 - .L_1305)
	.align		4
.L_1305:
        /*0010*/ 	.word	index@(.nv.constant0._ZN5flash24flash_fwd_splitkv_kernelI23Flash_fwd_kernel_traitsILi192ELi64ELi64ELi4ELb0ELb0EN7cutlass10bfloat16_tE19Flash_kernel_traitsILi192ELi64ELi64ELi4ES3_EELb0ELb1ELb0ELb0ELb1ELb0ELb1ELb1EEEvNS_16Flash_fwd_paramsE)
        /*0014*/ 	.short	0x0160
        /*0016*/ 	.short	0x01d0


	//----- nvinfo : EIATTR_CBANK_PARAM_SIZE
	.align		4
.L_1306:
        /*0018*/ 	.byte	0x03, 0x19
        /*001a*/ 	.short	0x01d0


	//----- nvinfo : EIATTR_KPARAM_INFO
	.align		4
        /*001c*/ 	.byte	0x04, 0x17
        /*001e*/ 	.short	(.L_1308 - .L_1307)
.L_1307:
        /*0020*/ 	.word	0x00000000
        /*0024*/ 	.short	0x0000
        /*0026*/ 	.short	0x0000
        /*0028*/ 	.byte	0x00, 0xf0, 0x41, 0x07


	//----- nvinfo : EIATTR_MAXREG_COUNT
	.align		4
.L_1308:
        /*002c*/ 	.byte	0x03, 0x1b
        /*002e*/ 	.short	0x00ff


	//----- nvinfo : EIATTR_NUM_BARRIERS
	.align		4
        /*0030*/ 	.byte	0x02, 0x4c
        /*0032*/ 	.byte	0x01
	.zero		1


	//----- nvinfo : EIATTR_MERCURY_ISA_VERSION
	.align		4
        /*0034*/ 	.byte	0x03, 0x5f
        /*0036*/ 	.short	0x0000


	//----- nvinfo : EIATTR_COOP_GROUP_MASK_REGIDS
	.align		4
        /*0038*/ 	.byte	0x04, 0x29
        /*003a*/ 	.short	(.L_1310 - .L_1309)


	//   ....[0]....
.L_1309:
        /*003c*/ 	.word	0xffffffff


	//   ....[1]....
        /*0040*/ 	.word	0xffffffff


	//   ....[2]....
        /*0044*/ 	.word	0xffffffff


	//   ....[3]....
        /*0048*/ 	.word	0xffffffff


	//   ....[4]....
        /*004c*/ 	.word	0xffffffff


	//   ....[5]....
        /*0050*/ 	.word	0xffffffff


	//   ....[6]....
        /*0054*/ 	.word	0xffffffff


	//   ....[7]....
        /*0058*/ 	.word	0xffffffff


	//   ....[8]....
        /*005c*/ 	.word	0xffffffff


	//   ....[9]....
        /*0060*/ 	.word	0xffffffff


	//   ....[10]....
        /*0064*/ 	.word	0xffffffff


	//   ....[11]....
        /*0068*/ 	.word	0xffffffff


	//   ....[12]....
        /*006c*/ 	.word	0xffffffff


	//   ....[13]....
        /*0070*/ 	.word	0xffffffff


	//   ....[14]....
        /*0074*/ 	.word	0xffffffff


	//   ....[15]....
        /*0078*/ 	.word	0xffffffff


	//   ....[16]....
        /*007c*/ 	.word	0xffffffff


	//   ....[17]....
        /*0080*/ 	.word	0xffffffff


	//   ....[18]....
        /*0084*/ 	.word	0xffffffff


	//   ....[19]....
        /*0088*/ 	.word	0xffffffff


	//----- nvinfo : EIATTR_COOP_GROUP_INSTR_OFFSETS
	.align		4
.L_1310:
        /*008c*/ 	.byte	0x04, 0x28
        /*008e*/ 	.short	(.L_1312 - .L_1311)


	//   ....[0]....
.L_1311:
        /*0090*/ 	.word	0x00013680


	//   ....[1]....
        /*0094*/ 	.word	0x000136d0


	//   ....[2]....
        /*0098*/ 	.word	0x000136f0


	//   ....[3]....
        /*009c*/ 	.word	0x00013710


	//   ....[4]....
        /*00a0*/ 	.word	0x00016690


	//   ....[5]....
        /*00a4*/ 	.word	0x000166e0


	//   ....[6]....
        /*00a8*/ 	.word	0x00016700


	//   ....[7]....
        /*00ac*/ 	.word	0x00016720


	//   ....[8]....
        /*00b0*/ 	.word	0x00019ec0


	//   ....[9]....
        /*00b4*/ 	.word	0x00019f30


	//   ....[10]....
        /*00b8*/ 	.word	0x00019f60


	//   ....[11]....
        /*00bc*/ 	.word	0x00019f80


	//   ....[12]....
        /*00c0*/ 	.word	0x0001b740


	//   ....[13]....
        /*00c4*/ 	.word	0x0001b770


	//   ....[14]....
        /*00c8*/ 	.word	0x0001b780


	//   ....[15]....
        /*00cc*/ 	.word	0x0001b7b0


	//   ....[16]....
        /*00d0*/ 	.word	0x0001cc60


	//   ....[17]....
        /*00d4*/ 	.word	0x0001cca0


	//   ....[18]....
        /*00d8*/ 	.word	0x0001ccf0


	//   ....[19]....
        /*00dc*/ 	.word	0x0001cd40


	//----- nvinfo : EIATTR_EXIT_INSTR_OFFSETS
	.align		4
.L_1312:
        /*00e0*/ 	.byte	0x04, 0x1c
        /*00e2*/ 	.short	(.L_1314 - .L_1313)


	//   ....[0]....
.L_1313:
        /*00e4*/ 	.word	0x000001f0


	//----- nvinfo : EIATTR_CTAIDZ_USED
	.align		4
.L_1314:
        /*00e8*/ 	.byte	0x01, 0x04
	.zero		2


	//----- nvinfo : EIATTR_CRS_STACK_SIZE
	.align		4
        /*00ec*/ 	.byte	0x04, 0x1e
        /*00ee*/ 	.short	(.L_1316 - .L_1315)
.L_1315:
        /*00f0*/ 	.word	0x00000000
.L_1316:


//--------------------- .nv.info._ZN5flash24flash_fwd_splitkv_kernelI23Flash_fwd_kernel_traitsILi192ELi64ELi64ELi4ELb0ELb0EN7cutlass10bfloat16_tE19Flash_kernel_traitsILi192ELi64ELi64ELi4ES3_EELb0ELb1ELb0ELb0ELb1ELb1ELb1ELb1EEEvNS_16Flash_fwd_paramsE --------------------------
	.section	.nv.info._ZN5flash24flash_fwd_splitkv_kernelI23Flash_fwd_kernel_traitsILi192ELi64ELi64ELi4ELb0ELb0EN7cutlass10bfloat16_tE19Flash_kernel_traitsILi192ELi64ELi64ELi4ES3_EELb0ELb1ELb0ELb0ELb1ELb1ELb1ELb1EEEvNS_16Flash_fwd_paramsE,"",@"SHT_CUDA_INFO"
	.sectionflags	@""
	.align	4


	//----- nvinfo : EIATTR_CUDA_API_VERSION
	.align		4
        /*0000*/ 	.byte	0x04, 0x37
        /*0002*/ 	.short	(.L_1318 - .L_1317)
.L_1317:
        /*0004*/ 	.word	0x00000082


	//----- nvinfo : EIATTR_SW2861232_WAR
	.align		4
.L_1318:
        /*0008*/ 	.byte	0x01, 0x35
	.zero		2


	//----- nvinfo : EIATTR_PARAM_CBANK
	.align		4
        /*000c*/ 	.byte	0x04, 0x0a
        /*000e*/ 	.short	(.L_1320 - .L_1319)
	.align		4
.L_1319:
        /*0010*/ 	.word	index@(.nv.constant0._ZN5flash24flash_fwd_splitkv_kernelI23Flash_fwd_kernel_traitsILi192ELi64ELi64ELi4ELb0ELb0EN7cutlass10bfloat16_tE19Flash_kernel_traitsILi192ELi64ELi64ELi4ES3_EELb0ELb1ELb0ELb0ELb1ELb1ELb1ELb1EEEvNS_16Flash_fwd_paramsE)
        /*0014*/ 	.short	0x0160
        /*0016*/ 	.short	0x01d0


	//----- nvinfo : EIATTR_CBANK_PARAM_SIZE
	.align		4
.L_1320:
        /*0018*/ 	.byte	0x03, 0x19
        /*001a*/ 	.short	0x01d0


	//----- nvinfo : EIATTR_KPARAM_INFO
	.align		4
        /*001c*/ 	.byte	0x04, 0x17
        /*001e*/ 	.short	(.L_1322 - .L_1321)
.L_1321:
        /*0020*/ 	.word	0x00000000
        /*0024*/ 	.short	0x0000
        /*0026*/ 	.short	0x0000
        /*0028*/ 	.byte	0x00, 0xf0, 0x41, 0x07


	//----- nvinfo : EIATTR_MAXREG_COUNT
	.align		4
.L_1322:
        /*002c*/ 	.byte	0x03, 0x1b
        /*002e*/ 	.short	0x00ff


	//----- nvinfo : EIATTR_NUM_BARRIERS
	.align		4
        /*0030*/ 	.byte	0x02, 0x4c
        /*0032*/ 	.byte	0x01
	.zero		1


	//----- nvinfo : EIATTR_MERCURY_ISA_VERSION
	.align		4
        /*0034*/ 	.byte	0x03, 0x5f
        /*0036*/ 	.short	0x0000


	//----- nvinfo : EIATTR_COOP_GROUP_MASK_REGIDS
	.align		4
        /*0038*/ 	.byte	0x04, 0x29
        /*003a*/ 	.short	(.L_1324 - .L_1323)


	//   ....[0]....
.L_1323:
        /*003c*/ 	.word	0xffffffff


	//   ....[1]....
        /*0040*/ 	.word	0xffffffff


	//   ....[2]....
        /*0044*/ 	.word	0xffffffff


	//   ....[3]....
        /*0048*/ 	.word	0xffffffff


	//   ....[4]....
        /*004c*/ 	.word	0xffffffff


	//   ....[5]....
        /*0050*/ 	.word	0xffffffff


	//   ....[6]....
        /*0054*/ 	.word	0xffffffff


	//   ....[7]....
        /*0058*/ 	.word	0xffffffff


	//   ....[8]....
        /*005c*/ 	.word	0xffffffff


	//   ....[9]....
        /*0060*/ 	.word	0xffffffff


	//   ....[10]....
        /*0064*/ 	.word	0xffffffff


	//   ....[11]....
        /*0068*/ 	.word	0xffffffff


	//   ....[12]....
        /*006c*/ 	.word	0xffffffff


	//   ....[13]....
        /*0070*/ 	.word	0xffffffff


	//   ....[14]....
        /*0074*/ 	.word	0xffffffff


	//   ....[15]....
        /*0078*/ 	.word	0xffffffff


	//   ....[16]....
        /*007c*/ 	.word	0xffffffff


	//   ....[17]....
        /*0080*/ 	.word	0xffffffff


	//   ....[18]....
        /*0084*/ 	.word	0xffffffff


	//   ....[19]....
        /*0088*/ 	.word	0xffffffff


	//----- nvinfo : EIATTR_COOP_GROUP_INSTR_OFFSETS
	.align		4
.L_1324:
        /*008c*/ 	.byte	0x04, 0x28
        /*008e*/ 	.short	(.L_1326 - .L_1325)


	//   ....[0]....
.L_1325:
        /*0090*/ 	.word	0x00013a60


	//   ....[1]....
        /*0094*/ 	.word	0x00013ac0


	//   ....[2]....
        /*0098*/ 	.word	0x00013ae0


	//   ....[3]....
        /*009c*/ 	.word	0x00013b10


	//   ....[4]....
        /*00a0*/ 	.word	0x00016e90


	//   ....[5]....
        /*00a4*/ 	.word	0x00016ee0


	//   ....[6]....
        /*00a8*/ 	.word	0x00016f00


	//   ....[7]....
        /*00ac*/ 	.word	0x00016f20


	//   ....[8]....
        /*00b0*/ 	.word	0x0001ab00


	//   ....[9]....
        /*00b4*/ 	.word	0x0001ab10


	//   ....[10]....
        /*00b8*/ 	.word	0x0001ab40


	//   ....[11]....
        /*00bc*/ 	.word	0x0001ab60


	//   ....[12]....
        /*00c0*/ 	.word	0x0001c320


	//   ....[13]....
        /*00c4*/ 	.word	0x0001c350


	//   ....[14]....
        /*00c8*/ 	.word	0x0001c360


	//   ....[15]....
        /*00cc*/ 	.word	0x0001c390


	//   ....[16]....
        /*00d0*/ 	.word	0x0001d840


	//   ....[17]....
        /*00d4*/ 	.word	0x0001d880


	//   ....[18]....
        /*00d8*/ 	.word	0x0001d8d0


	//   ....[19]....
        /*00dc*/ 	.word	0x0001d920


	//----- nvinfo : EIATTR_EXIT_INSTR_OFFSETS
	.align		4
.L_1326:
        /*00e0*/ 	.byte	0x04, 0x1c
        /*00e2*/ 	.short	(.L_1328 - .L_1327)


	//   ....[0]....
.L_1327:
        /*00e4*/ 	.word	0x000001f0


	//----- nvinfo : EIATTR_CTAIDZ_USED
	.align		4
.L_1328:
        /*00e8*/ 	.byte	0x01, 0x04
	.zero		2


	//----- nvinfo : EIATTR_CRS_STACK_SIZE
	.align		4
        /*00ec*/ 	.byte	0x04, 0x1e
        /*00ee*/ 	.short	(.L_1330 - .L_1329)
.L_1329:
        /*00f0*/ 	.word	0x00000000
.L_1330:


//--------------------- .nv.info._ZN5flash24flash_fwd_splitkv_kernelI23Flash_fwd_kernel_traitsILi192ELi64ELi64ELi4ELb0ELb0EN7cutlass10bfloat16_tE19Flash_kernel_traitsILi192ELi64ELi64ELi4ES3_EELb0ELb1ELb1ELb0ELb0ELb0ELb1ELb1EEEvNS_16Flash_fwd_paramsE --------------------------
	.section	.nv.info._ZN5flash24flash_fwd_splitkv_kernelI23Flash_fwd_kernel_traitsILi192ELi64ELi64ELi4ELb0ELb0EN7cutlass10bfloat16_tE19Flash_kernel_traitsILi192ELi64ELi64ELi4ES3_EELb0ELb1ELb1ELb0ELb0ELb0ELb1ELb1EEEvNS_16Flash_fwd_paramsE,"",@"SHT_CUDA_INFO"
	.sectionflags	@""
	.align	4


	//----- nvinfo : EIATTR_CUDA_API_VERSION
	.align		4
        /*0000*/ 	.byte	0x04, 0x37
        /*0002*/ 	.short	(.L_1332 - .L_1331)
.L_1331:
        /*0004*/ 	.word	0x00000082


	//----- nvinfo : EIATTR_SW2861232_WAR
	.align		4
.L_1332:
        /*0008*/ 	.byte	0x01, 0x35
	.zero		2


	//----- nvinfo : EIATTR_PARAM_CBANK
	.align		4
        /*000c*/ 	.byte	0x04, 0x0a
        /*000e*/ 	.short	(.L_1334 - .L_1333)
	.align		4
.L_1333:
        /*0010*/ 	.word	index@(.nv.constant0._ZN5flash24flash_fwd_splitkv_kernelI23Flash_fwd_kernel_traitsILi192ELi64ELi64ELi4ELb0ELb0EN7cutlass10bfloat16_tE19Flash_kernel_traitsILi192ELi64ELi64ELi4ES3_EELb0ELb1ELb1ELb0ELb0ELb0ELb1ELb1EEEvNS_16Flash_fwd_paramsE)
        /*0014*/ 	.short	0x0160
        /*0016*/ 	.short	0x01d0


	//----- nvinfo : EIATTR_CBANK_PARAM_SIZE
	.align		4
.L_1334:
        /*0018*/ 	.byte	0x03, 0x19
        /*001a*/ 	.short	0x01d0


	//----- nvinfo : EIATTR_KPARAM_INFO
	.align		4
        /*001c*/ 	.byte	0x04, 0x17
        /*001e*/ 	.short	(.L_1336 - .L_1335)
.L_1335:
        /*0020*/ 	.word	0x00000000
        /*0024*/ 	.short	0x0000
        /*0026*/ 	.short	0x0000
        /*0028*/ 	.byte	0x00, 0xf0, 0x41, 0x07


	//----- nvinfo : EIATTR_MAXREG_COUNT
	.align		4
.L_1336:
        /*002c*/ 	.byte	0x03, 0x1b
        /*002e*/ 	.short	0x00ff


	//----- nvinfo : EIATTR_NUM_BARRIERS
	.align		4
        /*0030*/ 	.byte	0x02, 0x4c
        /*0032*/ 	.byte	0x01
	.zero		1


	//----- nvinfo : EIATTR_MERCURY_ISA_VERSION
	.align		4
        /*0034*/ 	.byte	0x03, 0x5f
        /*0036*/ 	.short	0x0000


	//----- nvinfo : EIATTR_COOP_GROUP_MASK_REGIDS
	.align		4
        /*0038*/ 	.byte	0x04, 0x29
        /*003a*/ 	.short	(.L_1338 - .L_1337)


	//   ....[0]....
.L_1337:
        /*003c*/ 	.word	0xffffffff


	//   ....[1]....
        /*0040*/ 	.word	0xffffffff


	//   ....[2]....
        /*0044*/ 	.word	0xffffffff


	//   ....[3]....
        /*0048*/ 	.word	0xffffffff


	//   ....[4]....
        /*004c*/ 	.word	0xffffffff


	//   ....[5]....
        /*0050*/ 	.word	0xffffffff


	//   ....[6]....
        /*0054*/ 	.word	0xffffffff


	//   ....[7]....
        /*0058*/ 	.word	0xffffffff


	//   ....[8]....
        /*005c*/ 	.word	0xffffffff


	//   ....[9]....
        /*0060*/ 	.word	0xffffffff


	//   ....[10]....
        /*0064*/ 	.word	0xffffffff


	//   ....[11]....
        /*0068*/ 	.word	0xffffffff


	//   ....[12]....
        /*006c*/ 	.word	0xffffffff


	//   ....[13]....
        /*0070*/ 	.word	0xffffffff


	//   ....[14]....
        /*0074*/ 	.word	0xffffffff


	//   ....[15]....
        /*0078*/ 	.word	0xffffffff


	//   ....[16]....
        /*007c*/ 	.word	0xffffffff


	//   ....[17]....
        /*0080*/ 	.word	0xffffffff


	//   ....[18]....
        /*0084*/ 	.word	0xffffffff


	//   ....[19]....
        /*0088*/ 	.word	0xffffffff


	//----- nvinfo : EIATTR_COOP_GROUP_INSTR_OFFSETS
	.align		4
.L_1338:
        /*008c*/ 	.byte	0x04, 0x28
        /*008e*/ 	.short	(.L_1340 - .L_1339)


	//   ....[0]....
.L_1339:
        /*0090*/ 	.word	0x000168b0


	//   ....[1]....
        /*0094*/ 	.word	0x000168d0


	//   ....[2]....
        /*0098*/ 	.word	0x000168f0


	//   ....[3]....
        /*009c*/ 	.word	0x00016910


	//   ....[4]....
        /*00a0*/ 	.word	0x0001ab00


	//   ....[5]....
        /*00a4*/ 	.word	0x0001ab50


	//   ....[6]....
        /*00a8*/ 	.word	0x0001ab70


	//   ....[7]....
        /*00ac*/ 	.word	0x0001ab90


	//   ....[8]....
        /*00b0*/ 	.word	0x0001f300


	//   ....[9]....
        /*00b4*/ 	.word	0x0001f3a0


	//   ....[10]....
        /*00b8*/ 	.word	0x0001f3c0


	//   ....[11]....
        /*00bc*/ 	.word	0x0001f3e0


	//   ....[12]....
        /*00c0*/ 	.word	0x00020bb0


	//   ....[13]....
        /*00c4*/ 	.word	0x00020be0


	//   ....[14]....
        /*00c8*/ 	.word	0x00020bf0


	//   ....[15]....
        /*00cc*/ 	.word	0x00020c20


	//   ....[16]....
        /*00d0*/ 	.word	0x000224f0


	//   ....[17]....
        /*00d4*/ 	.word	0x00022530


	//   ....[18]....
        /*00d8*/ 	.word	0x00022580


	//   ....[19]....
        /*00dc*/ 	.word	0x000225d0


	//----- nvinfo : EIATTR_EXIT_INSTR_OFFSETS
	.align		4
.L_1340:
        /*00e0*/ 	.byte	0x04, 0x1c
        /*00e2*/ 	.short	(.L_1342 - .L_1341)


	//   ....[0]....
.L_1341:
        /*00e4*/ 	.word	0x000001f0


	//----- nvinfo : EIATTR_CTAIDZ_USED
	.align		4
.L_1342:
        /*00e8*/ 	.byte	0x01, 0x04
	.zero		2


	//----- nvinfo : EIATTR_CRS_STACK_SIZE
	.align		4
        /*00ec*/ 	.byte	0x04, 0x1e
        /*00ee*/ 	.short	(.L_1344 - .L_1343)
.L_1343:
        /*00f0*/ 	.word	0x00000000
.L_1344:


//--------------------- .nv.info._ZN5flash24flash_fwd_splitkv_kernelI23Flash_fwd_kernel_traitsILi192ELi64ELi64ELi4ELb0ELb0EN7cutlass10bfloat16_tE19Flash_kernel_traitsILi192ELi64ELi64ELi4ES3_EELb0ELb1ELb1ELb0ELb0ELb1ELb1ELb1EEEvNS_16Flash_fwd_paramsE --------------------------
	.section	.nv.info._ZN5flash24flash_fwd_splitkv_kernelI23Flash_fwd_kernel_traitsILi192ELi64ELi64ELi4ELb0ELb0EN7cutlass10bfloat16_tE19Flash_kernel_traitsILi192ELi64ELi64ELi4ES3_EELb0ELb1ELb1ELb0ELb0ELb1ELb1ELb1EEEvNS_16Flash_fwd_paramsE,"",@"SHT_CUDA_INFO"
	.sectionflags	@""
	.align	4


	//----- nvinfo : EIATTR_CUDA_API_VERSION
	.align		4
        /*0000*/ 	.byte	0x04, 0x37
        /*0002*/ 	.short	(.L_1346 - .L_1345)
.L_1345:
        /*0004*/ 	.word	0x00000082


	//----- nvinfo : EIATTR_SW2861232_WAR
	.align		4
.L_1346:
        /*0008*/ 	.byte	0x01, 0x35
	.zero		2


	//----- nvinfo : EIATTR_PARAM_CBANK
	.align		4
        /*000c*/ 	.byte	0x04, 0x0a
        /*000e*/ 	.short	(.L_1348 - .L_1347)
	.align		4
.L_1347:
        /*0010*/ 	.word	index@(.nv.constant0._ZN5flash24flash_fwd_splitkv_kernelI23Flash_fwd_kernel_traitsILi192ELi64ELi64ELi4ELb0ELb0EN7cutlass10bfloat16_tE19Flash_kernel_traitsILi192ELi64ELi64ELi4ES3_EELb0ELb1ELb1ELb0ELb0ELb1ELb1ELb1EEEvNS_16Flash_fwd_paramsE)
        /*0014*/ 	.short	0x0160
        /*0016*/ 	.short	0x01d0


	//----- nvinfo : EIATTR_CBANK_PARAM_SIZE
	.align		4
.L_1348:
        /*0018*/ 	.byte	0x03, 0x19
        /*001a*/ 	.short	0x01d0


	//----- nvinfo : EIATTR_KPARAM_INFO
	.align		4
        /*001c*/ 	.byte	0x04, 0x17
        /*001e*/ 	.short	(.L_1350 - .L_1349)
.L_1349:
        /*0020*/ 	.word	0x00000000
        /*0024*/ 	.short	0x0000
        /*0026*/ 	.short	0x0000
        /*0028*/ 	.byte	0x00, 0xf0, 0x41, 0x07


	//----- nvinfo : EIATTR_MAXREG_COUNT
	.align		4
.L_1350:
        /*002c*/ 	.byte	0x03, 0x1b
        /*002e*/ 	.short	0x00ff


	//----- nvinfo : EIATTR_NUM_BARRIERS
	.align		4
        /*0030*/ 	.byte	0x02, 0x4c
        /*0032*/ 	.byte	0x01
	.zero		1


	//----- nvinfo : EIATTR_MERCURY_ISA_VERSION
	.align		4
        /*0034*/ 	.byte	0x03, 0x5f
        /*0036*/ 	.short	0x0000


	//----- nvinfo : EIATTR_COOP_GROUP_MASK_REGIDS
	.align		4
        /*0038*/ 	.byte	0x04, 0x29
        /*003a*/ 	.short	(.L_1352 - .L_1351)


	//   ....[0]....
.L_1351:
        /*003c*/ 	.word	0xffffffff


	//   ....[1]....
        /*0040*/ 	.word	0xffffffff


	//   ....[2]....
        /*0044*/ 	.word	0xffffffff


	//   ....[3]....
        /*0048*/ 	.word	0xffffffff


	//   ....[4]....
        /*004c*/ 	.word	0xffffffff


	//   ....[5]....
        /*0050*/ 	.word	0xffffffff


	//   ....[6]....
        /*0054*/ 	.word	0xffffffff


	//   ....[7]....
        /*0058*/ 	.word	0xffffffff


	//   ....[8]....
        /*005c*/ 	.word	0xffffffff


	//   ....[9]....
        /*0060*/ 	.word	0xffffffff


	//   ....[10]....
        /*0064*/ 	.word	0xffffffff


	//   ....[11]....
        /*0068*/ 	.word	0xffffffff


	//   ....[12]....
        /*006c*/ 	.word	0xffffffff


	//   ....[13]....
        /*0070*/ 	.word	0xffffffff


	//   ....[14]....
        /*0074*/ 	.word	0xffffffff


	//   ....[15]....
        /*0078*/ 	.word	0xffffffff


	//   ....[16]....
        /*007c*/ 	.word	0xffffffff


	//   ....[17]....
        /*0080*/ 	.word	0xffffffff


	//   ....[18]....
        /*0084*/ 	.word	0xffffffff


	//   ....[19]....
        /*0088*/ 	.word	0xffffffff


	//----- nvinfo : EIATTR_COOP_GROUP_INSTR_OFFSETS
	.align		4
.L_1352:
        /*008c*/ 	.byte	0x04, 0x28
        /*008e*/ 	.short	(.L_1354 - .L_1353)


	//   ....[0]....
.L_1353:
        /*0090*/ 	.word	0x00016cc0


	//   ....[1]....
        /*0094*/ 	.word	0x00016ce0


	//   ....[2]....
        /*0098*/ 	.word	0x00016d00


	//   ....[3]....
        /*009c*/ 	.word	0x00016d20


	//   ....[4]....
        /*00a0*/ 	.word	0x0001b3a0


	//   ....[5]....
        /*00a4*/ 	.word	0x0001b3f0


	//   ....[6]....
        /*00a8*/ 	.word	0x0001b410


	//   ....[7]....
        /*00ac*/ 	.word	0x0001b430


	//   ....[8]....
        /*00b0*/ 	.word	0x00020020


	//   ....[9]....
        /*00b4*/ 	.word	0x00020030


	//   ....[10]....
        /*00b8*/ 	.word	0x00020060


	//   ....[11]....
        /*00bc*/ 	.word	0x00020080


	//   ....[12]....
        /*00c0*/ 	.word	0x00021850


	//   ....[13]....
        /*00c4*/ 	.word	0x00021880


	//   ....[14]....
        /*00c8*/ 	.word	0x00021890


	//   ....[15]....
        /*00cc*/ 	.word	0x000218c0


	//   ....[16]....
        /*00d0*/ 	.word	0x00023190


	//   ....[17]....
        /*00d4*/ 	.word	0x000231d0


	//   ....[18]....
        /*00d8*/ 	.word	0x00023220


	//   ....[19]....
        /*00dc*/ 	.word	0x00023270


	//----- nvinfo : EIATTR_EXIT_INSTR_OFFSETS
	.align		4
.L_1354:
        /*00e0*/ 	.byte	0x04, 0x1c
        /*00e2*/ 	.short	(.L_1356 - .L_1355)


	//   ....[0]....
.L_1355:
        /*00e4*/ 	.word	0x000001f0


	//----- nvinfo : EIATTR_CTAIDZ_USED
	.align		4
.L_1356:
        /*00e8*/ 	.byte	0x01, 0x04
	.zero		2


	//----- nvinfo : EIATTR_CRS_STACK_SIZE
	.align		4
        /*00ec*/ 	.byte	0x04, 0x1e
        /*00ee*/ 	.short	(.L_1358 - .L_1357)
.L_1357:
        /*00f0*/ 	.word	0x00000000
.L_1358:


//--------------------- .nv.callgraph             --------------------------
	.section	.nv.callgraph,"",@"SHT_CUDA_CALLGRAPH"
	.align	4
	.sectionentsize	8
	.align		4
        /*0000*/ 	.word	0x00000000
	.align		4
        /*0004*/ 	.word	0xffffffff
	.align		4
        /*0008*/ 	.word	0x00000000
	.align		4
        /*000c*/ 	.word	0xfffffffe
	.align		4
        /*0010*/ 	.word	0x00000000
	.align		4
        /*0014*/ 	.word	0xfffffffd
	.align		4
        /*0018*/ 	.word	0x00000000
	.align		4
        /*001c*/ 	.word	0xfffffffc


//--------------------- .nv.rel.action            --------------------------
	.section	.nv.rel.action,"",@"SHT_CUDA_RELOCINFO"
	.align	8
	.sectionentsize	8
        /*0000*/ 	.byte	0x73, 0x00, 0x00, 0x00, 0x00, 0x00, 0x00, 0x00, 0x00, 0x00, 0x00, 0x11, 0x25, 0x00, 0x05, 0x36


//--------------------- .nv.constant4             --------------------------
	.section	.nv.constant4,"a",@progbits
	.align	8
	.align		8
.nv.constant4:
        /*0000*/ 	.dword	_ZN72_INTERNAL_70f211c6_36_flash_fwd_split_hdim192_bf16_sm80_cu_2acf44d3_27704cuda3std3__45__cpo5beginE
	.align		8
        /*0008*/ 	.dword	_ZN72_INTERNAL_70f211c6_36_flash_fwd_split_hdim192_bf16_sm80_cu_2acf44d3_27704cuda3std3__45__cpo3endE
	.align		8
        /*0010*/ 	.dword	_ZN72_INTERNAL_70f211c6_36_flash_fwd_split_hdim192_bf16_sm80_cu_2acf44d3_27704cuda3std3__45__cpo6cbeginE
	.align		8
        /*0018*/ 	.dword	_ZN72_INTERNAL_70f211c6_36_flash_fwd_split_hdim192_bf16_sm80_cu_2acf44d3_27704cuda3std3__45__cpo4cendE
	.align		8
        /*0020*/ 	.dword	_ZN72_INTERNAL_70f211c6_36_flash_fwd_split_hdim192_bf16_sm80_cu_2acf44d3_27704cuda3std3__474_GLOBAL__N__70f211c6_36_flash_fwd_split_hdim192_bf16_sm80_cu_2acf44d3_27706ignoreE
	.align		8
        /*0028*/ 	.dword	_ZN72_INTERNAL_70f211c6_36_flash_fwd_split_hdim192_bf16_sm80_cu_2acf44d3_27704cuda3std3__419piecewise_constructE
	.align		8
        /*0030*/ 	.dword	_ZN72_INTERNAL_70f211c6_36_flash_fwd_split_hdim192_bf16_sm80_cu_2acf44d3_27704cuda3std3__48in_placeE
	.align		8
        /*0038*/ 	.dword	_ZN72_INTERNAL_70f211c6_36_flash_fwd_split_hdim192_bf16_sm80_cu_2acf44d3_27704cuda3std6ranges3__45__cpo4swapE
	.align		8
        /*0040*/ 	.dword	_ZN72_INTERNAL_70f211c6_36_flash_fwd_split_hdim192_bf16_sm80_cu_2acf44d3_27704cuda3std6ranges3__45__cpo9iter_moveE
	.align		8
        /*0048*/ 	.dword	_ZN72_INTERNAL_70f211c6_36_flash_fwd_split_hdim192_bf16_sm80_cu_2acf44d3_27704cute7productE
	.align		8
        /*0050*/ 	.dword	_ZN72_INTERNAL_70f211c6_36_flash_fwd_split_hdim192_bf16_sm80_cu_2acf44d3_27704cute1_E


//--------------------- .nv.constant0._ZN5flash32flash_fwd_splitkv_combine_kernelI23Flash_fwd_kernel_traitsILi192ELi64ELi64ELi4ELb0ELb0EN7cutlass10bfloat16_tE19Flash_kernel_traitsILi192ELi64ELi64ELi4ES3_EELi8ELi7ELb0EEEvNS_16Flash_fwd_paramsE --------------------------
	.section	.nv.constant0._ZN5flash32flash_fwd_splitkv_combine_kernelI23Flash_fwd_kernel_traitsILi192ELi64ELi64ELi4ELb0ELb0EN7cutlass10bfloat16_tE19Flash_kernel_traitsILi192ELi64ELi64ELi4ES3_EELi8ELi7ELb0EEEvNS_16Flash_fwd_paramsE,"a",@progbits
	.sectionflags	@""
	.align	4
.nv.constant0._ZN5flash32flash_fwd_splitkv_combine_kernelI23Flash_fwd_kernel_traitsILi192ELi64ELi64ELi4ELb0ELb0EN7cutlass10bfloat16_tE19Flash_kernel_traitsILi192ELi64ELi64ELi4ES3_EELi8ELi7ELb0EEEvNS_16Flash_fwd_paramsE:
	.zero		816


//--------------------- .nv.constant0._ZN5flash32flash_fwd_splitkv_combine_kernelI23Flash_fwd_kernel_traitsILi192ELi64ELi64ELi4ELb0ELb0EN7cutlass10bfloat16_tE19Flash_kernel_traitsILi192ELi64ELi64ELi4ES3_EELi8ELi6ELb0EEEvNS_16Flash_fwd_paramsE --------------------------
	.section	.nv.constant0._ZN5flash32flash_fwd_splitkv_combine_kernelI23Flash_fwd_kernel_traitsILi192ELi64ELi64ELi4ELb0ELb0EN7cutlass10bfloat16_tE19Flash_kernel_traitsILi192ELi64ELi64ELi4ES3_EELi8ELi6ELb0EEEvNS_16Flash_fwd_paramsE,"a",@progbits
	.sectionflags	@""
	.align	4
.nv.constant0._ZN5flash32flash_fwd_splitkv_combine_kernelI23Flash_fwd_kernel_traitsILi192ELi64ELi64ELi4ELb0ELb0EN7cutlass10bfloat16_tE19Flash_kernel_traitsILi192ELi64ELi64ELi4ES3_EELi8ELi6ELb0EEEvNS_16Flash_fwd_paramsE:
	.zero		816


//--------------------- .nv.constant0._ZN5flash32flash_fwd_splitkv_combine_kernelI23Flash_fwd_kernel_traitsILi192ELi64ELi64ELi4ELb0ELb0EN7cutlass10bfloat16_tE19Flash_kernel_traitsILi192ELi64ELi64ELi4ES3_EELi8ELi5ELb0EEEvNS_16Flash_fwd_paramsE --------------------------
	.section	.nv.constant0._ZN5flash32flash_fwd_splitkv_combine_kernelI23Flash_fwd_kernel_traitsILi192ELi64ELi64ELi4ELb0ELb0EN7cutlass10bfloat16_tE19Flash_kernel_traitsILi192ELi64ELi64ELi4ES3_EELi8ELi5ELb0EEEvNS_16Flash_fwd_paramsE,"a",@progbits
	.sectionflags	@""
	.align	4
.nv.constant0._ZN5flash32flash_fwd_splitkv_combine_kernelI23Flash_fwd_kernel_traitsILi192ELi64ELi64ELi4ELb0ELb0EN7cutlass10bfloat16_tE19Flash_kernel_traitsILi192ELi64ELi64ELi4ES3_EELi8ELi5ELb0EEEvNS_16Flash_fwd_paramsE:
	.zero		816


//--------------------- .nv.constant0._ZN5flash32flash_fwd_splitkv_combine_kernelI23Flash_fwd_kernel_traitsILi192ELi64ELi64ELi4ELb0ELb0EN7cutlass10bfloat16_tE19Flash_kernel_traitsILi192ELi64ELi64ELi4ES3_EELi8ELi4ELb0EEEvNS_16Flash_fwd_paramsE --------------------------
	.section	.nv.constant0._ZN5flash32flash_fwd_splitkv_combine_kernelI23Flash_fwd_kernel_traitsILi192ELi64ELi64ELi4ELb0ELb0EN7cutlass10bfloat16_tE19Flash_kernel_traitsILi192ELi64ELi64ELi4ES3_EELi8ELi4ELb0EEEvNS_16Flash_fwd_paramsE,"a",@progbits
	.sectionflags	@""
	.align	4
.nv.constant0._ZN5flash32flash_fwd_splitkv_combine_kernelI23Flash_fwd_kernel_traitsILi192ELi64ELi64ELi4ELb0ELb0EN7cutlass10bfloat16_tE19Flash_kernel_traitsILi192ELi64ELi64ELi4ES3_EELi8ELi4ELb0EEEvNS_16Flash_fwd_paramsE:
	.zero		816


//--------------------- .nv.constant0._ZN5flash32flash_fwd_splitkv_combine_kernelI23Flash_fwd_kernel_traitsILi192ELi64ELi64ELi4ELb0ELb0EN7cutlass10bfloat16_tE19Flash_kernel_traitsILi192ELi64ELi64ELi4ES3_EELi8ELi3ELb0EEEvNS_16Flash_fwd_paramsE --------------------------
	.section	.nv.constant0._ZN5flash32flash_fwd_splitkv_combine_kernelI23Flash_fwd_kernel_traitsILi192ELi64ELi64ELi4ELb0ELb0EN7cutlass10bfloat16_tE19Flash_kernel_traitsILi192ELi64ELi64ELi4ES3_EELi8ELi3ELb0EEEvNS_16Flash_fwd_paramsE,"a",@progbits
	.sectionflags	@""
	.align	4
.nv.constant0._ZN5flash32flash_fwd_splitkv_combine_kernelI23Flash_fwd_kernel_traitsILi192ELi64ELi64ELi4ELb0ELb0EN7cutlass10bfloat16_tE19Flash_kernel_traitsILi192ELi64ELi64ELi4ES3_EELi8ELi3ELb0EEEvNS_16Flash_fwd_paramsE:
	.zero		816


//--------------------- .nv.constant0._ZN5flash32flash_fwd_splitkv_combine_kernelI23Flash_fwd_kernel_traitsILi192ELi64ELi64ELi4ELb0ELb0EN7cutlass10bfloat16_tE19Flash_kernel_traitsILi192ELi64ELi64ELi4ES3_EELi8ELi2ELb0EEEvNS_16Flash_fwd_paramsE --------------------------
	.section	.nv.constant0._ZN5flash32flash_fwd_splitkv_combine_kernelI23Flash_fwd_kernel_traitsILi192ELi64ELi64ELi4ELb0ELb0EN7cutlass10bfloat16_tE19Flash_kernel_traitsILi192ELi64ELi64ELi4ES3_EELi8ELi2ELb0EEEvNS_16Flash_fwd_paramsE,"a",@progbits
	.sectionflags	@""
	.align	4
.nv.constant0._ZN5flash32flash_fwd_splitkv_combine_kernelI23Flash_fwd_kernel_traitsILi192ELi64ELi64ELi4ELb0ELb0EN7cutlass10bfloat16_tE19Flash_kernel_traitsILi192ELi64ELi64ELi4ES3_EELi8ELi2ELb0EEEvNS_16Flash_fwd_paramsE:
	.zero		816


//--------------------- .nv.constant0._ZN5flash32flash_fwd_splitkv_combine_kernelI23Flash_fwd_kernel_traitsILi192ELi64ELi64ELi4ELb0ELb0EN7cutlass10bfloat16_tE19Flash_kernel_traitsILi192ELi64ELi64ELi4ES3_EELi8ELi1ELb0EEEvNS_16Flash_fwd_paramsE --------------------------
	.section	.nv.constant0._ZN5flash32flash_fwd_splitkv_combine_kernelI23Flash_fwd_kernel_traitsILi192ELi64ELi64ELi4ELb0ELb0EN7cutlass10bfloat16_tE19Flash_kernel_traitsILi192ELi64ELi64ELi4ES3_EELi8ELi1ELb0EEEvNS_16Flash_fwd_paramsE,"a",@progbits
	.sectionflags	@""
	.align	4
.nv.constant0._ZN5flash32flash_fwd_splitkv_combine_kernelI23Flash_fwd_kernel_traitsILi192ELi64ELi64ELi4ELb0ELb0EN7cutlass10bfloat16_tE19Flash_kernel_traitsILi192ELi64ELi64ELi4ES3_EELi8ELi1ELb0EEEvNS_16Flash_fwd_paramsE:
	.zero		816


//--------------------- .nv.constant0._ZN5flash32flash_fwd_splitkv_combine_kernelI23Flash_fwd_kernel_traitsILi192ELi64ELi64ELi4ELb0ELb0EN7cutlass10bfloat16_tE19Flash_kernel_traitsILi192ELi64ELi64ELi4ES3_EELi8ELi7ELb1EEEvNS_16Flash_fwd_paramsE --------------------------
	.section	.nv.constant0._ZN5flash32flash_fwd_splitkv_combine_kernelI23Flash_fwd_kernel_traitsILi192ELi64ELi64ELi4ELb0ELb0EN7cutlass10bfloat16_tE19Flash_kernel_traitsILi192ELi64ELi64ELi4ES3_EELi8ELi7ELb1EEEvNS_16Flash_fwd_paramsE,"a",@progbits
	.sectionflags	@""
	.align	4
.nv.constant0._ZN5flash32flash_fwd_splitkv_combine_kernelI23Flash_fwd_kernel_traitsILi192ELi64ELi64ELi4ELb0ELb0EN7cutlass10bfloat16_tE19Flash_kernel_traitsILi192ELi64ELi64ELi4ES3_EELi8ELi7ELb1EEEvNS_16Flash_fwd_paramsE:
	.zero		816


//--------------------- .nv.constant0._ZN5flash32flash_fwd_splitkv_combine_kernelI23Flash_fwd_kernel_traitsILi192ELi64ELi64ELi4ELb0ELb0EN7cutlass10bfloat16_tE19Flash_kernel_traitsILi192ELi64ELi64ELi4ES3_EELi8ELi6ELb1EEEvNS_16Flash_fwd_paramsE --------------------------
	.section	.nv.constant0._ZN5flash32flash_fwd_splitkv_combine_kernelI23Flash_fwd_kernel_traitsILi192ELi64ELi64ELi4ELb0ELb0EN7cutlass10bfloat16_tE19Flash_kernel_traitsILi192ELi64ELi64ELi4ES3_EELi8ELi6ELb1EEEvNS_16Flash_fwd_paramsE,"a",@progbits
	.sectionflags	@""
	.align	4
.nv.constant0._ZN5flash32flash_fwd_splitkv_combine_kernelI23Flash_fwd_kernel_traitsILi192ELi64ELi64ELi4ELb0ELb0EN7cutlass10bfloat16_tE19Flash_kernel_traitsILi192ELi64ELi64ELi4ES3_EELi8ELi6ELb1EEEvNS_16Flash_fwd_paramsE:
	.zero		816


//--------------------- .nv.constant0._ZN5flash32flash_fwd_splitkv_combine_kernelI23Flash_fwd_kernel_traitsILi192ELi64ELi64ELi4ELb0ELb0EN7cutlass10bfloat16_tE19Flash_kernel_traitsILi192ELi64ELi64ELi4ES3_EELi8ELi5ELb1EEEvNS_16Flash_fwd_paramsE --------------------------
	.section	.nv.constant0._ZN5flash32flash_fwd_splitkv_combine_kernelI23Flash_fwd_kernel_traitsILi192ELi64ELi64ELi4ELb0ELb0EN7cutlass10bfloat16_tE19Flash_kernel_traitsILi192ELi64ELi64ELi4ES3_EELi8ELi5ELb1EEEvNS_16Flash_fwd_paramsE,"a",@progbits
	.sectionflags	@""
	.align	4
.nv.constant0._ZN5flash32flash_fwd_splitkv_combine_kernelI23Flash_fwd_kernel_traitsILi192ELi64ELi64ELi4ELb0ELb0EN7cutlass10bfloat16_tE19Flash_kernel_traitsILi192ELi64ELi64ELi4ES3_EELi8ELi5ELb1EEEvNS_16Flash_fwd_paramsE:
	.zero		816


//--------------------- .nv.constant0._ZN5flash32flash_fwd_splitkv_combine_kernelI23Flash_fwd_kernel_traitsILi192ELi64ELi64ELi4ELb0ELb0EN7cutlass10bfloat16_tE19Flash_kernel_traitsILi192ELi64ELi64ELi4ES3_EELi8ELi4ELb1EEEvNS_16Flash_fwd_paramsE --------------------------
	.section	.nv.constant0._ZN5flash32flash_fwd_splitkv_combine_kernelI23Flash_fwd_kernel_traitsILi192ELi64ELi64ELi4ELb0ELb0EN7cutlass10bfloat16_tE19Flash_kernel_traitsILi192ELi64ELi64ELi4ES3_EELi8ELi4ELb1EEEvNS_16Flash_fwd_paramsE,"a",@progbits
	.sectionflags	@""
	.align	4
.nv.constant0._ZN5flash32flash_fwd_splitkv_combine_kernelI23Flash_fwd_kernel_traitsILi192ELi64ELi64ELi4ELb0ELb0EN7cutlass10bfloat16_tE19Flash_kernel_traitsILi192ELi64ELi64ELi4ES3_EELi8ELi4ELb1EEEvNS_16Flash_fwd_paramsE:
	.zero		816


//--------------------- .nv.constant0._ZN5flash32flash_fwd_splitkv_combine_kernelI23Flash_fwd_kernel_traitsILi192ELi64ELi64ELi4ELb0ELb0EN7cutlass10bfloat16_tE19Flash_kernel_traitsILi192ELi64ELi64ELi4ES3_EELi8ELi3ELb1EEEvNS_16Flash_fwd_paramsE --------------------------
	.section	.nv.constant0._ZN5flash32flash_fwd_splitkv_combine_kernelI23Flash_fwd_kernel_traitsILi192ELi64ELi64ELi4ELb0ELb0EN7cutlass10bfloat16_tE19Flash_kernel_traitsILi192ELi64ELi64ELi4ES3_EELi8ELi3ELb1EEEvNS_16Flash_fwd_paramsE,"a",@progbits
	.sectionflags	@""
	.align	4
.nv.constant0._ZN5flash32flash_fwd_splitkv_combine_kernelI23Flash_fwd_kernel_traitsILi192ELi64ELi64ELi4ELb0ELb0EN7cutlass10bfloat16_tE19Flash_kernel_traitsILi192ELi64ELi64ELi4ES3_EELi8ELi3ELb1EEEvNS_16Flash_fwd_paramsE:
	.zero		816


//--------------------- .nv.constant0._ZN5flash32flash_fwd_splitkv_combine_kernelI23Flash_fwd_kernel_traitsILi192ELi64ELi64ELi4ELb0ELb0EN7cutlass10bfloat16_tE19Flash_kernel_traitsILi192ELi64ELi64ELi4ES3_EELi8ELi2ELb1EEEvNS_16Flash_fwd_paramsE --------------------------
	.section	.nv.constant0._ZN5flash32flash_fwd_splitkv_combine_kernelI23Flash_fwd_kernel_traitsILi192ELi64ELi64ELi4ELb0ELb0EN7cutlass10bfloat16_tE19Flash_kernel_traitsILi192ELi64ELi64ELi4ES3_EELi8ELi2ELb1EEEvNS_16Flash_fwd_paramsE,"a",@progbits
	.sectionflags	@""
	.align	4
.nv.constant0._ZN5flash32flash_fwd_splitkv_combine_kernelI23Flash_fwd_kernel_traitsILi192ELi64ELi64ELi4ELb0ELb0EN7cutlass10bfloat16_tE19Flash_kernel_traitsILi192ELi64ELi64ELi4ES3_EELi8ELi2ELb1EEEvNS_16Flash_fwd_paramsE:
	.zero		816


//--------------------- .nv.constant0._ZN5flash32flash_fwd_splitkv_combine_kernelI23Flash_fwd_kernel_traitsILi192ELi64ELi64ELi4ELb0ELb0EN7cutlass10bfloat16_tE19Flash_kernel_traitsILi192ELi64ELi64ELi4ES3_EELi8ELi1ELb1EEEvNS_16Flash_fwd_paramsE --------------------------
	.section	.nv.constant0._ZN5flash32flash_fwd_splitkv_combine_kernelI23Flash_fwd_kernel_traitsILi192ELi64ELi64ELi4ELb0ELb0EN7cutlass10bfloat16_tE19Flash_kernel_traitsILi192ELi64ELi64ELi4ES3_EELi8ELi1ELb1EEEvNS_16Flash_fwd_paramsE,"a",@progbits
	.sectionflags	@""
	.align	4
.nv.constant0._ZN5flash32flash_fwd_splitkv_combine_kernelI23Flash_fwd_kernel_traitsILi192ELi64ELi64ELi4ELb0ELb0EN7cutlass10bfloat16_tE19Flash_kernel_traitsILi192ELi64ELi64ELi4ES3_EELi8ELi1ELb1EEEvNS_16Flash_fwd_paramsE:
	.zero		816


//--------------------- .nv.constant0._ZN5flash24flash_fwd_splitkv_kernelI23Flash_fwd_kernel_traitsILi192ELi64ELi64ELi4ELb0ELb0EN7cutlass10bfloat16_tE19Flash_kernel_traitsILi192ELi64ELi64ELi4ES3_EELb0ELb0ELb0ELb0ELb0ELb0ELb0ELb0EEEvNS_16Flash_fwd_paramsE --------------------------
	.section	.nv.constant0._ZN5flash24flash_fwd_splitkv_kernelI23Flash_fwd_kernel_traitsILi192ELi64ELi64ELi4ELb0ELb0EN7cutlass10bfloat16_tE19Flash_kernel_traitsILi192ELi64ELi64ELi4ES3_EELb0ELb0ELb0ELb0ELb0ELb0ELb0ELb0EEEvNS_16Flash_fwd_paramsE,"a",@progbits
	.sectionflags	@""
	.align	4
.nv.constant0._ZN5flash24flash_fwd_splitkv_kernelI23Flash_fwd_kernel_traitsILi192ELi64ELi64ELi4ELb0ELb0EN7cutlass10bfloat16_tE19Flash_kernel_traitsILi192ELi64ELi64ELi4ES3_EELb0ELb0ELb0ELb0ELb0ELb0ELb0ELb0EEEvNS_16Flash_fwd_paramsE:
	.zero		816


//--------------------- .nv.constant0._ZN5flash24flash_fwd_splitkv_kernelI23Flash_fwd_kernel_traitsILi192ELi64ELi64ELi4ELb0ELb0EN7cutlass10bfloat16_tE19Flash_kernel_traitsILi192ELi64ELi64ELi4ES3_EELb0ELb0ELb0ELb0ELb0ELb1ELb0ELb0EEEvNS_16Flash_fwd_paramsE --------------------------
	.section	.nv.constant0._ZN5flash24flash_fwd_splitkv_kernelI23Flash_fwd_kernel_traitsILi192ELi64ELi64ELi4ELb0ELb0EN7cutlass10bfloat16_tE19Flash_kernel_traitsILi192ELi64ELi64ELi4ES3_EELb0ELb0ELb0ELb0ELb0ELb1ELb0ELb0EEEvNS_16Flash_fwd_paramsE,"a",@progbits
	.sectionflags	@""
	.align	4
.nv.constant0._ZN5flash24flash_fwd_splitkv_kernelI23Flash_fwd_kernel_traitsILi192ELi64ELi64ELi4ELb0ELb0EN7cutlass10bfloat16_tE19Flash_kernel_traitsILi192ELi64ELi64ELi4ES3_EELb0ELb0ELb0ELb0ELb0ELb1ELb0ELb0EEEvNS_16Flash_fwd_paramsE:
	.zero		816


//--------------------- .nv.constant0._ZN5flash24flash_fwd_splitkv_kernelI23Flash_fwd_kernel_traitsILi192ELi64ELi64ELi4ELb0ELb0EN7cutlass10bfloat16_tE19Flash_kernel_traitsILi192ELi64ELi64ELi4ES3_EELb0ELb0ELb0ELb0ELb0ELb0ELb0ELb1EEEvNS_16Flash_fwd_paramsE --------------------------
	.section	.nv.constant0._ZN5flash24flash_fwd_splitkv_kernelI23Flash_fwd_kernel_traitsILi192ELi64ELi64ELi4ELb0ELb0EN7cutlass10bfloat16_tE19Flash_kernel_traitsILi192ELi64ELi64ELi4ES3_EELb0ELb0ELb0ELb0ELb0ELb0ELb0ELb1EEEvNS_16Flash_fwd_paramsE,"a",@progbits
	.sectionflags	@""
	.align	4
.nv.constant0._ZN5flash24flash_fwd_splitkv_kernelI23Flash_fwd_kernel_traitsILi192ELi64ELi64ELi4ELb0ELb0EN7cutlass10bfloat16_tE19Flash_kernel_traitsILi192ELi64ELi64ELi4ES3_EELb0ELb0ELb0ELb0ELb0ELb0ELb0ELb1EEEvNS_16Flash_fwd_paramsE:
	.zero		816


//--------------------- .nv.constant0._ZN5flash24flash_fwd_splitkv_kernelI23Flash_fwd_kernel_traitsILi192ELi64ELi64ELi4ELb0ELb0EN7cutlass10bfloat16_tE19Flash_kernel_traitsILi192ELi64ELi64ELi4ES3_EELb0ELb0ELb0ELb0ELb0ELb1ELb0ELb1EEEvNS_16Flash_fwd_paramsE --------------------------
	.section	.nv.constant0._ZN5flash24flash_fwd_splitkv_kernelI23Flash_fwd_kernel_traitsILi192ELi64ELi64ELi4ELb0ELb0EN7cutlass10bfloat16_tE19Flash_kernel_traitsILi192ELi64ELi64ELi4ES3_EELb0ELb0ELb0ELb0ELb0ELb1ELb0ELb1EEEvNS_16Flash_fwd_paramsE,"a",@progbits
	.sectionflags	@""
	.align	4
.nv.constant0._ZN5flash24flash_fwd_splitkv_kernelI23Flash_fwd_kernel_traitsILi192ELi64ELi64ELi4ELb0ELb0EN7cutlass10bfloat16_tE19Flash_kernel_traitsILi192ELi64ELi64ELi4ES3_EELb0ELb0ELb0ELb0ELb0ELb1ELb0ELb1EEEvNS_16Flash_fwd_paramsE:
	.zero		816


//--------------------- .nv.constant0._ZN5flash24flash_fwd_splitkv_kernelI23Flash_fwd_kernel_traitsILi192ELi64ELi64ELi4ELb0ELb0EN7cutlass10bfloat16_tE19Flash_kernel_traitsILi192ELi64ELi64ELi4ES3_EELb0ELb0ELb0ELb0ELb0ELb0ELb1ELb0EEEvNS_16Flash_fwd_paramsE --------------------------
	.section	.nv.constant0._ZN5flash24flash_fwd_splitkv_kernelI23Flash_fwd_kernel_traitsILi192ELi64ELi64ELi4ELb0ELb0EN7cutlass10bfloat16_tE19Flash_kernel_traitsILi192ELi64ELi64ELi4ES3_EELb0ELb0ELb0ELb0ELb0ELb0ELb1ELb0EEEvNS_16Flash_fwd_paramsE,"a",@progbits
	.sectionflags	@""
	.align	4
.nv.constant0._ZN5flash24flash_fwd_splitkv_kernelI23Flash_fwd_kernel_traitsILi192ELi64ELi64ELi4ELb0ELb0EN7cutlass10bfloat16_tE19Flash_kernel_traitsILi192ELi64ELi64ELi4ES3_EELb0ELb0ELb0ELb0ELb0ELb0ELb1ELb0EEEvNS_16Flash_fwd_paramsE:
	.zero		816


//--------------------- .nv.constant0._ZN5flash24flash_fwd_splitkv_kernelI23Flash_fwd_kernel_traitsILi192ELi64ELi64ELi4ELb0ELb0EN7cutlass10bfloat16_tE19Flash_kernel_traitsILi192ELi64ELi64ELi4ES3_EELb0ELb0ELb0ELb0ELb0ELb1ELb1ELb0EEEvNS_16Flash_fwd_paramsE --------------------------
	.section	.nv.constant0._ZN5flash24flash_fwd_splitkv_kernelI23Flash_fwd_kernel_traitsILi192ELi64ELi64ELi4ELb0ELb0EN7cutlass10bfloat16_tE19Flash_kernel_traitsILi192ELi64ELi64ELi4ES3_EELb0ELb0ELb0ELb0ELb0ELb1ELb1ELb0EEEvNS_16Flash_fwd_paramsE,"a",@progbits
	.sectionflags	@""
	.align	4
.nv.constant0._ZN5flash24flash_fwd_splitkv_kernelI23Flash_fwd_kernel_traitsILi192ELi64ELi64ELi4ELb0ELb0EN7cutlass10bfloat16_tE19Flash_kernel_traitsILi192ELi64ELi64ELi4ES3_EELb0ELb0ELb0ELb0ELb0ELb1ELb1ELb0EEEvNS_16Flash_fwd_paramsE:
	.zero		816


//--------------------- .nv.constant0._ZN5flash24flash_fwd_splitkv_kernelI23Flash_fwd_kernel_traitsILi192ELi64ELi64ELi4ELb0ELb0EN7cutlass10bfloat16_tE19Flash_kernel_traitsILi192ELi64ELi64ELi4ES3_EELb0ELb0ELb0ELb0ELb0ELb0ELb1ELb1EEEvNS_16Flash_fwd_paramsE --------------------------
	.section	.nv.constant0._ZN5flash24flash_fwd_splitkv_kernelI23Flash_fwd_kernel_traitsILi192ELi64ELi64ELi4ELb0ELb0EN7cutlass10bfloat16_tE19Flash_kernel_traitsILi192ELi64ELi64ELi4ES3_EELb0ELb0ELb0ELb0ELb0ELb0ELb1ELb1EEEvNS_16Flash_fwd_paramsE,"a",@progbits
	.sectionflags	@""
	.align	4
.nv.constant0._ZN5flash24flash_fwd_splitkv_kernelI23Flash_fwd_kernel_traitsILi192ELi64ELi64ELi4ELb0ELb0EN7cutlass10bfloat16_tE19Flash_kernel_traitsILi192ELi64ELi64ELi4ES3_EELb0ELb0ELb0ELb0ELb0ELb0ELb1ELb1EEEvNS_16Flash_fwd_paramsE:
	.zero		816


//--------------------- .nv.constant0._ZN5flash24flash_fwd_splitkv_kernelI23Flash_fwd_kernel_traitsILi192ELi64ELi64ELi4ELb0ELb0EN7cutlass10bfloat16_tE19Flash_kernel_traitsILi192ELi64ELi64ELi4ES3_EELb0ELb0ELb0ELb0ELb0ELb1ELb1ELb1EEEvNS_16Flash_fwd_paramsE --------------------------
	.section	.nv.constant0._ZN5flash24flash_fwd_splitkv_kernelI23Flash_fwd_kernel_traitsILi192ELi64ELi64ELi4ELb0ELb0EN7cutlass10bfloat16_tE19Flash_kernel_traitsILi192ELi64ELi64ELi4ES3_EELb0ELb0ELb0ELb0ELb0ELb1ELb1ELb1EEEvNS_16Flash_fwd_paramsE,"a",@progbits
	.sectionflags	@""
	.align	4
.nv.constant0._ZN5flash24flash_fwd_splitkv_kernelI23Flash_fwd_kernel_traitsILi192ELi64ELi64ELi4ELb0ELb0EN7cutlass10bfloat16_tE19Flash_kernel_traitsILi192ELi64ELi64ELi4ES3_EELb0ELb0ELb0ELb0ELb0ELb1ELb1ELb1EEEvNS_16Flash_fwd_paramsE:
	.zero		816


//--------------------- .nv.constant0._ZN5flash24flash_fwd_splitkv_kernelI23Flash_fwd_kernel_traitsILi192ELi64ELi64ELi4ELb0ELb0EN7cutlass10bfloat16_tE19Flash_kernel_traitsILi192ELi64ELi64ELi4ES3_EELb0ELb1ELb0ELb0ELb0ELb0ELb0ELb0EEEvNS_16Flash_fwd_paramsE --------------------------
	.section	.nv.constant0._ZN5flash24flash_fwd_splitkv_kernelI23Flash_fwd_kernel_traitsILi192ELi64ELi64ELi4ELb0ELb0EN7cutlass10bfloat16_tE19Flash_kernel_traitsILi192ELi64ELi64ELi4ES3_EELb0ELb1ELb0ELb0ELb0ELb0ELb0ELb0EEEvNS_16Flash_fwd_paramsE,"a",@progbits
	.sectionflags	@""
	.align	4
.nv.constant0._ZN5flash24flash_fwd_splitkv_kernelI23Flash_fwd_kernel_traitsILi192ELi64ELi64ELi4ELb0ELb0EN7cutlass10bfloat16_tE19Flash_kernel_traitsILi192ELi64ELi64ELi4ES3_EELb0ELb1ELb0ELb0ELb0ELb0ELb0ELb0EEEvNS_16Flash_fwd_paramsE:
	.zero		816


//--------------------- .nv.constant0._ZN5flash24flash_fwd_splitkv_kernelI23Flash_fwd_kernel_traitsILi192ELi64ELi64ELi4ELb0ELb0EN7cutlass10bfloat16_tE19Flash_kernel_traitsILi192ELi64ELi64ELi4ES3_EELb0ELb1ELb0ELb0ELb0ELb1ELb0ELb0EEEvNS_16Flash_fwd_paramsE --------------------------
	.section	.nv.constant0._ZN5flash24flash_fwd_splitkv_kernelI23Flash_fwd_kernel_traitsILi192ELi64ELi64ELi4ELb0ELb0EN7cutlass10bfloat16_tE19Flash_kernel_traitsILi192ELi64ELi64ELi4ES3_EELb0ELb1ELb0ELb0ELb0ELb1ELb0ELb0EEEvNS_16Flash_fwd_paramsE,"a",@progbits
	.sectionflags	@""
	.align	4
.nv.constant0._ZN5flash24flash_fwd_splitkv_kernelI23Flash_fwd_kernel_traitsILi192ELi64ELi64ELi4ELb0ELb0EN7cutlass10bfloat16_tE19Flash_kernel_traitsILi192ELi64ELi64ELi4ES3_EELb0ELb1ELb0ELb0ELb0ELb1ELb0ELb0EEEvNS_16Flash_fwd_paramsE:
	.zero		816


//--------------------- .nv.constant0._ZN5flash24flash_fwd_splitkv_kernelI23Flash_fwd_kernel_traitsILi192ELi64ELi64ELi4ELb0ELb0EN7cutlass10bfloat16_tE19Flash_kernel_traitsILi192ELi64ELi64ELi4ES3_EELb0ELb1ELb0ELb0ELb0ELb0ELb0ELb1EEEvNS_16Flash_fwd_paramsE --------------------------
	.section	.nv.constant0._ZN5flash24flash_fwd_splitkv_kernelI23Flash_fwd_kernel_traitsILi192ELi64ELi64ELi4ELb0ELb0EN7cutlass10bfloat16_tE19Flash_kernel_traitsILi192ELi64ELi64ELi4ES3_EELb0ELb1ELb0ELb0ELb0ELb0ELb0ELb1EEEvNS_16Flash_fwd_paramsE,"a",@progbits
	.sectionflags	@""
	.align	4
.nv.constant0._ZN5flash24flash_fwd_splitkv_kernelI23Flash_fwd_kernel_traitsILi192ELi64ELi64ELi4ELb0ELb0EN7cutlass10bfloat16_tE19Flash_kernel_traitsILi192ELi64ELi64ELi4ES3_EELb0ELb1ELb0ELb0ELb0ELb0ELb0ELb1EEEvNS_16Flash_fwd_paramsE:
	.zero		816


//--------------------- .nv.constant0._ZN5flash24flash_fwd_splitkv_kernelI23Flash_fwd_kernel_traitsILi192ELi64ELi64ELi4ELb0ELb0EN7cutlass10bfloat16_tE19Flash_kernel_traitsILi192ELi64ELi64ELi4ES3_EELb0ELb1ELb0ELb0ELb0ELb1ELb0ELb1EEEvNS_16Flash_fwd_paramsE --------------------------
	.section	.nv.constant0._ZN5flash24flash_fwd_splitkv_kernelI23Flash_fwd_kernel_traitsILi192ELi64ELi64ELi4ELb0ELb0EN7cutlass10bfloat16_tE19Flash_kernel_traitsILi192ELi64ELi64ELi4ES3_EELb0ELb1ELb0ELb0ELb0ELb1ELb0ELb1EEEvNS_16Flash_fwd_paramsE,"a",@progbits
	.sectionflags	@""
	.align	4
.nv.constant0._ZN5flash24flash_fwd_splitkv_kernelI23Flash_fwd_kernel_traitsILi192ELi64ELi64ELi4ELb0ELb0EN7cutlass10bfloat16_tE19Flash_kernel_traitsILi192ELi64ELi64ELi4ES3_EELb0ELb1ELb0ELb0ELb0ELb1ELb0ELb1EEEvNS_16Flash_fwd_paramsE:
	.zero		816


//--------------------- .nv.constant0._ZN5flash24flash_fwd_splitkv_kernelI23Flash_fwd_kernel_traitsILi192ELi64ELi64ELi4ELb0ELb0EN7cutlass10bfloat16_tE19Flash_kernel_traitsILi192ELi64ELi64ELi4ES3_EELb0ELb1ELb0ELb0ELb0ELb0ELb1ELb0EEEvNS_16Flash_fwd_paramsE --------------------------
	.section	.nv.constant0._ZN5flash24flash_fwd_splitkv_kernelI23Flash_fwd_kernel_traitsILi192ELi64ELi64ELi4ELb0ELb0EN7cutlass10bfloat16_tE19Flash_kernel_traitsILi192ELi64ELi64ELi4ES3_EELb0ELb1ELb0ELb0ELb0ELb0ELb1ELb0EEEvNS_16Flash_fwd_paramsE,"a",@progbits
	.sectionflags	@""
	.align	4
.nv.constant0._ZN5flash24flash_fwd_splitkv_kernelI23Flash_fwd_kernel_traitsILi192ELi64ELi64ELi4ELb0ELb0EN7cutlass10bfloat16_tE19Flash_kernel_traitsILi192ELi64ELi64ELi4ES3_EELb0ELb1ELb0ELb0ELb0ELb0ELb1ELb0EEEvNS_16Flash_fwd_paramsE:
	.zero		816


//--------------------- .nv.constant0._ZN5flash24flash_fwd_splitkv_kernelI23Flash_fwd_kernel_traitsILi192ELi64ELi64ELi4ELb0ELb0EN7cutlass10bfloat16_tE19Flash_kernel_traitsILi192ELi64ELi64ELi4ES3_EELb0ELb1ELb0ELb0ELb0ELb1ELb1ELb0EEEvNS_16Flash_fwd_paramsE --------------------------
	.section	.nv.constant0._ZN5flash24flash_fwd_splitkv_kernelI23Flash_fwd_kernel_traitsILi192ELi64ELi64ELi4ELb0ELb0EN7cutlass10bfloat16_tE19Flash_kernel_traitsILi192ELi64ELi64ELi4ES3_EELb0ELb1ELb0ELb0ELb0ELb1ELb1ELb0EEEvNS_16Flash_fwd_paramsE,"a",@progbits
	.sectionflags	@""
	.align	4
.nv.constant0._ZN5flash24flash_fwd_splitkv_kernelI23Flash_fwd_kernel_traitsILi192ELi64ELi64ELi4ELb0ELb0EN7cutlass10bfloat16_tE19Flash_kernel_traitsILi192ELi64ELi64ELi4ES3_EELb0ELb1ELb0ELb0ELb0ELb1ELb1ELb0EEEvNS_16Flash_fwd_paramsE:
	.zero		816


//--------------------- .nv.constant0._ZN5flash24flash_fwd_splitkv_kernelI23Flash_fwd_kernel_traitsILi192ELi64ELi64ELi4ELb0ELb0EN7cutlass10bfloat16_tE19Flash_kernel_traitsILi192ELi64ELi64ELi4ES3_EELb0ELb1ELb0ELb0ELb0ELb0ELb1ELb1EEEvNS_16Flash_fwd_paramsE --------------------------
	.section	.nv.constant0._ZN5flash24flash_fwd_splitkv_kernelI23Flash_fwd_kernel_traitsILi192ELi64ELi64ELi4ELb0ELb0EN7cutlass10bfloat16_tE19Flash_kernel_traitsILi192ELi64ELi64ELi4ES3_EELb0ELb1ELb0ELb0ELb0ELb0ELb1ELb1EEEvNS_16Flash_fwd_paramsE,"a",@progbits
	.sectionflags	@""
	.align	4
.nv.constant0._ZN5flash24flash_fwd_splitkv_kernelI23Flash_fwd_kernel_traitsILi192ELi64ELi64ELi4ELb0ELb0EN7cutlass10bfloat16_tE19Flash_kernel_traitsILi192ELi64ELi64ELi4ES3_EELb0ELb1ELb0ELb0ELb0ELb0ELb1ELb1EEEvNS_16Flash_fwd_paramsE:
	.zero		816


//--------------------- .nv.constant0._ZN5flash24flash_fwd_splitkv_kernelI23Flash_fwd_kernel_traitsILi192ELi64ELi64ELi4ELb0ELb0EN7cutlass10bfloat16_tE19Flash_kernel_traitsILi192ELi64ELi64ELi4ES3_EELb0ELb1ELb0ELb0ELb0ELb1ELb1ELb1EEEvNS_16Flash_fwd_paramsE --------------------------
	.section	.nv.constant0._ZN5flash24flash_fwd_splitkv_kernelI23Flash_fwd_kernel_traitsILi192ELi64ELi64ELi4ELb0ELb0EN7cutlass10bfloat16_tE19Flash_kernel_traitsILi192ELi64ELi64ELi4ES3_EELb0ELb1ELb0ELb0ELb0ELb1ELb1ELb1EEEvNS_16Flash_fwd_paramsE,"a",@progbits
	.sectionflags	@""
	.align	4
.nv.constant0._ZN5flash24flash_fwd_splitkv_kernelI23Flash_fwd_kernel_traitsILi192ELi64ELi64ELi4ELb0ELb0EN7cutlass10bfloat16_tE19Flash_kernel_traitsILi192ELi64ELi64ELi4ES3_EELb0ELb1ELb0ELb0ELb0ELb1ELb1ELb1EEEvNS_16Flash_fwd_paramsE:
	.zero		816


//--------------------- .nv.constant0._ZN5flash24flash_fwd_splitkv_kernelI23Flash_fwd_kernel_traitsILi192ELi64ELi64ELi4ELb0ELb0EN7cutlass10bfloat16_tE19Flash_kernel_traitsILi192ELi64ELi64ELi4ES3_EELb0ELb0ELb0ELb0ELb1ELb0ELb0ELb0EEEvNS_16Flash_fwd_paramsE --------------------------
	.section	.nv.constant0._ZN5flash24flash_fwd_splitkv_kernelI23Flash_fwd_kernel_traitsILi192ELi64ELi64ELi4ELb0ELb0EN7cutlass10bfloat16_tE19Flash_kernel_traitsILi192ELi64ELi64ELi4ES3_EELb0ELb0ELb0ELb0ELb1ELb0ELb0ELb0EEEvNS_16Flash_fwd_paramsE,"a",@progbits
	.sectionflags	@""
	.align	4
.nv.constant0._ZN5flash24flash_fwd_splitkv_kernelI23Flash_fwd_kernel_traitsILi192ELi64ELi64ELi4ELb0ELb0EN7cutlass10bfloat16_tE19Flash_kernel_traitsILi192ELi64ELi64ELi4ES3_EELb0ELb0ELb0ELb0ELb1ELb0ELb0ELb0EEEvNS_16Flash_fwd_paramsE:
	.zero		816


//--------------------- .nv.constant0._ZN5flash24flash_fwd_splitkv_kernelI23Flash_fwd_kernel_traitsILi192ELi64ELi64ELi4ELb0ELb0EN7cutlass10bfloat16_tE19Flash_kernel_traitsILi192ELi64ELi64ELi4ES3_EELb0ELb0ELb0ELb0ELb1ELb1ELb0ELb0EEEvNS_16Flash_fwd_paramsE --------------------------
	.section	.nv.constant0._ZN5flash24flash_fwd_splitkv_kernelI23Flash_fwd_kernel_traitsILi192ELi64ELi64ELi4ELb0ELb0EN7cutlass10bfloat16_tE19Flash_kernel_traitsILi192ELi64ELi64ELi4ES3_EELb0ELb0ELb0ELb0ELb1ELb1ELb0ELb0EEEvNS_16Flash_fwd_paramsE,"a",@progbits
	.sectionflags	@""
	.align	4
.nv.constant0._ZN5flash24flash_fwd_splitkv_kernelI23Flash_fwd_kernel_traitsILi192ELi64ELi64ELi4ELb0ELb0EN7cutlass10bfloat16_tE19Flash_kernel_traitsILi192ELi64ELi64ELi4ES3_EELb0ELb0ELb0ELb0ELb1ELb1ELb0ELb0EEEvNS_16Flash_fwd_paramsE:
	.zero		816


//--------------------- .nv.constant0._ZN5flash24flash_fwd_splitkv_kernelI23Flash_fwd_kernel_traitsILi192ELi64ELi64ELi4ELb0ELb0EN7cutlass10bfloat16_tE19Flash_kernel_traitsILi192ELi64ELi64ELi4ES3_EELb0ELb0ELb1ELb0ELb0ELb0ELb0ELb0EEEvNS_16Flash_fwd_paramsE --------------------------
	.section	.nv.constant0._ZN5flash24flash_fwd_splitkv_kernelI23Flash_fwd_kernel_traitsILi192ELi64ELi64ELi4ELb0ELb0EN7cutlass10bfloat16_tE19Flash_kernel_traitsILi192ELi64ELi64ELi4ES3_EELb0ELb0ELb1ELb0ELb0ELb0ELb0ELb0EEEvNS_16Flash_fwd_paramsE,"a",@progbits
	.sectionflags	@""
	.align	4
.nv.constant0._ZN5flash24flash_fwd_splitkv_kernelI23Flash_fwd_kernel_traitsILi192ELi64ELi64ELi4ELb0ELb0EN7cutlass10bfloat16_tE19Flash_kernel_traitsILi192ELi64ELi64ELi4ES3_EELb0ELb0ELb1ELb0ELb0ELb0ELb0ELb0EEEvNS_16Flash_fwd_paramsE:
	.zero		816


//--------------------- .nv.constant0._ZN5flash24flash_fwd_splitkv_kernelI23Flash_fwd_kernel_traitsILi192ELi64ELi64ELi4ELb0ELb0EN7cutlass10bfloat16_tE19Flash_kernel_traitsILi192ELi64ELi64ELi4ES3_EELb0ELb0ELb1ELb0ELb0ELb1ELb0ELb0EEEvNS_16Flash_fwd_paramsE --------------------------
	.section	.nv.constant0._ZN5flash24flash_fwd_splitkv_kernelI23Flash_fwd_kernel_traitsILi192ELi64ELi64ELi4ELb0ELb0EN7cutlass10bfloat16_tE19Flash_kernel_traitsILi192ELi64ELi64ELi4ES3_EELb0ELb0ELb1ELb0ELb0ELb1ELb0ELb0EEEvNS_16Flash_fwd_paramsE,"a",@progbits
	.sectionflags	@""
	.align	4
.nv.constant0._ZN5flash24flash_fwd_splitkv_kernelI23Flash_fwd_kernel_traitsILi192ELi64ELi64ELi4ELb0ELb0EN7cutlass10bfloat16_tE19Flash_kernel_traitsILi192ELi64ELi64ELi4ES3_EELb0ELb0ELb1ELb0ELb0ELb1ELb0ELb0EEEvNS_16Flash_fwd_paramsE:
	.zero		816


//--------------------- .nv.constant0._ZN5flash24flash_fwd_splitkv_kernelI23Flash_fwd_kernel_traitsILi192ELi64ELi64ELi4ELb0ELb0EN7cutlass10bfloat16_tE19Flash_kernel_traitsILi192ELi64ELi64ELi4ES3_EELb0ELb0ELb0ELb0ELb1ELb0ELb0ELb1EEEvNS_16Flash_fwd_paramsE --------------------------
	.section	.nv.constant0._ZN5flash24flash_fwd_splitkv_kernelI23Flash_fwd_kernel_traitsILi192ELi64ELi64ELi4ELb0ELb0EN7cutlass10bfloat16_tE19Flash_kernel_traitsILi192ELi64ELi64ELi4ES3_EELb0ELb0ELb0ELb0ELb1ELb0ELb0ELb1EEEvNS_16Flash_fwd_paramsE,"a",@progbits
	.sectionflags	@""
	.align	4
.nv.constant0._ZN5flash24flash_fwd_splitkv_kernelI23Flash_fwd_kernel_traitsILi192ELi64ELi64ELi4ELb0ELb0EN7cutlass10bfloat16_tE19Flash_kernel_traitsILi192ELi64ELi64ELi4ES3_EELb0ELb0ELb0ELb0ELb1ELb0ELb0ELb1EEEvNS_16Flash_fwd_paramsE:
	.zero		816


//--------------------- .nv.constant0._ZN5flash24flash_fwd_splitkv_kernelI23Flash_fwd_kernel_traitsILi192ELi64ELi64ELi4ELb0ELb0EN7cutlass10bfloat16_tE19Flash_kernel_traitsILi192ELi64ELi64ELi4ES3_EELb0ELb0ELb0ELb0ELb1ELb1ELb0ELb1EEEvNS_16Flash_fwd_paramsE --------------------------
	.section	.nv.constant0._ZN5flash24flash_fwd_splitkv_kernelI23Flash_fwd_kernel_traitsILi192ELi64ELi64ELi4ELb0ELb0EN7cutlass10bfloat16_tE19Flash_kernel_traitsILi192ELi64ELi64ELi4ES3_EELb0ELb0ELb0ELb0ELb1ELb1ELb0ELb1EEEvNS_16Flash_fwd_paramsE,"a",@progbits
	.sectionflags	@""
	.align	4
.nv.constant0._ZN5flash24flash_fwd_splitkv_kernelI23Flash_fwd_kernel_traitsILi192ELi64ELi64ELi4ELb0ELb0EN7cutlass10bfloat16_tE19Flash_kernel_traitsILi192ELi64ELi64ELi4ES3_EELb0ELb0ELb0ELb0ELb1ELb1ELb0ELb1EEEvNS_16Flash_fwd_paramsE:
	.zero		816


//--------------------- .nv.constant0._ZN5flash24flash_fwd_splitkv_kernelI23Flash_fwd_kernel_traitsILi192ELi64ELi64ELi4ELb0ELb0EN7cutlass10bfloat16_tE19Flash_kernel_traitsILi192ELi64ELi64ELi4ES3_EELb0ELb0ELb1ELb0ELb0ELb0ELb0ELb1EEEvNS_16Flash_fwd_paramsE --------------------------
	.section	.nv.constant0._ZN5flash24flash_fwd_splitkv_kernelI23Flash_fwd_kernel_traitsILi192ELi64ELi64ELi4ELb0ELb0EN7cutlass10bfloat16_tE19Flash_kernel_traitsILi192ELi64ELi64ELi4ES3_EELb0ELb0ELb1ELb0ELb0ELb0ELb0ELb1EEEvNS_16Flash_fwd_paramsE,"a",@progbits
	.sectionflags	@""
	.align	4
.nv.constant0._ZN5flash24flash_fwd_splitkv_kernelI23Flash_fwd_kernel_traitsILi192ELi64ELi64ELi4ELb0ELb0EN7cutlass10bfloat16_tE19Flash_kernel_traitsILi192ELi64ELi64ELi4ES3_EELb0ELb0ELb1ELb0ELb0ELb0ELb0ELb1EEEvNS_16Flash_fwd_paramsE:
	.zero		816


//--------------------- .nv.constant0._ZN5flash24flash_fwd_splitkv_kernelI23Flash_fwd_kernel_traitsILi192ELi64ELi64ELi4ELb0ELb0EN7cutlass10bfloat16_tE19Flash_kernel_traitsILi192ELi64ELi64ELi4ES3_EELb0ELb0ELb1ELb0ELb0ELb1ELb0ELb1EEEvNS_16Flash_fwd_paramsE --------------------------
	.section	.nv.constant0._ZN5flash24flash_fwd_splitkv_kernelI23Flash_fwd_kernel_traitsILi192ELi64ELi64ELi4ELb0ELb0EN7cutlass10bfloat16_tE19Flash_kernel_traitsILi192ELi64ELi64ELi4ES3_EELb0ELb0ELb1ELb0ELb0ELb1ELb0ELb1EEEvNS_16Flash_fwd_paramsE,"a",@progbits
	.sectionflags	@""
	.align	4
.nv.constant0._ZN5flash24flash_fwd_splitkv_kernelI23Flash_fwd_kernel_traitsILi192ELi64ELi64ELi4ELb0ELb0EN7cutlass10bfloat16_tE19Flash_kernel_traitsILi192ELi64ELi64ELi4ES3_EELb0ELb0ELb1ELb0ELb0ELb1ELb0ELb1EEEvNS_16Flash_fwd_paramsE:
	.zero		816


//--------------------- .nv.constant0._ZN5flash24flash_fwd_splitkv_kernelI23Flash_fwd_kernel_traitsILi192ELi64ELi64ELi4ELb0ELb0EN7cutlass10bfloat16_tE19Flash_kernel_traitsILi192ELi64ELi64ELi4ES3_EELb0ELb0ELb0ELb0ELb1ELb0ELb1ELb0EEEvNS_16Flash_fwd_paramsE --------------------------
	.section	.nv.constant0._ZN5flash24flash_fwd_splitkv_kernelI23Flash_fwd_kernel_traitsILi192ELi64ELi64ELi4ELb0ELb0EN7cutlass10bfloat16_tE19Flash_kernel_traitsILi192ELi64ELi64ELi4ES3_EELb0ELb0ELb0ELb0ELb1ELb0ELb1ELb0EEEvNS_16Flash_fwd_paramsE,"a",@progbits
	.sectionflags	@""
	.align	4
.nv.constant0._ZN5flash24flash_fwd_splitkv_kernelI23Flash_fwd_kernel_traitsILi192ELi64ELi64ELi4ELb0ELb0EN7cutlass10bfloat16_tE19Flash_kernel_traitsILi192ELi64ELi64ELi4ES3_EELb0ELb0ELb0ELb0ELb1ELb0ELb1ELb0EEEvNS_16Flash_fwd_paramsE:
	.zero		816


//--------------------- .nv.constant0._ZN5flash24flash_fwd_splitkv_kernelI23Flash_fwd_kernel_traitsILi192ELi64ELi64ELi4ELb0ELb0EN7cutlass10bfloat16_tE19Flash_kernel_traitsILi192ELi64ELi64ELi4ES3_EELb0ELb0ELb0ELb0ELb1ELb1ELb1ELb0EEEvNS_16Flash_fwd_paramsE --------------------------
	.section	.nv.constant0._ZN5flash24flash_fwd_splitkv_kernelI23Flash_fwd_kernel_traitsILi192ELi64ELi64ELi4ELb0ELb0EN7cutlass10bfloat16_tE19Flash_kernel_traitsILi192ELi64ELi64ELi4ES3_EELb0ELb0ELb0ELb0ELb1ELb1ELb1ELb0EEEvNS_16Flash_fwd_paramsE,"a",@progbits
	.sectionflags	@""
	.align	4
.nv.constant0._ZN5flash24flash_fwd_splitkv_kernelI23Flash_fwd_kernel_traitsILi192ELi64ELi64ELi4ELb0ELb0EN7cutlass10bfloat16_tE19Flash_kernel_traitsILi192ELi64ELi64ELi4ES3_EELb0ELb0ELb0ELb0ELb1ELb1ELb1ELb0EEEvNS_16Flash_fwd_paramsE:
	.zero		816


//--------------------- .nv.constant0._ZN5flash24flash_fwd_splitkv_kernelI23Flash_fwd_kernel_traitsILi192ELi64ELi64ELi4ELb0ELb0EN7cutlass10bfloat16_tE19Flash_kernel_traitsILi192ELi64ELi64ELi4ES3_EELb0ELb0ELb1ELb0ELb0ELb0ELb1ELb0EEEvNS_16Flash_fwd_paramsE --------------------------
	.section	.nv.constant0._ZN5flash24flash_fwd_splitkv_kernelI23Flash_fwd_kernel_traitsILi192ELi64ELi64ELi4ELb0ELb0EN7cutlass10bfloat16_tE19Flash_kernel_traitsILi192ELi64ELi64ELi4ES3_EELb0ELb0ELb1ELb0ELb0ELb0ELb1ELb0EEEvNS_16Flash_fwd_paramsE,"a",@progbits
	.sectionflags	@""
	.align	4
.nv.constant0._ZN5flash24flash_fwd_splitkv_kernelI23Flash_fwd_kernel_traitsILi192ELi64ELi64ELi4ELb0ELb0EN7cutlass10bfloat16_tE19Flash_kernel_traitsILi192ELi64ELi64ELi4ES3_EELb0ELb0ELb1ELb0ELb0ELb0ELb1ELb0EEEvNS_16Flash_fwd_paramsE:
	.zero		816


//--------------------- .nv.constant0._ZN5flash24flash_fwd_splitkv_kernelI23Flash_fwd_kernel_traitsILi192ELi64ELi64ELi4ELb0ELb0EN7cutlass10bfloat16_tE19Flash_kernel_traitsILi192ELi64ELi64ELi4ES3_EELb0ELb0ELb1ELb0ELb0ELb1ELb1ELb0EEEvNS_16Flash_fwd_paramsE --------------------------
	.section	.nv.constant0._ZN5flash24flash_fwd_splitkv_kernelI23Flash_fwd_kernel_traitsILi192ELi64ELi64ELi4ELb0ELb0EN7cutlass10bfloat16_tE19Flash_kernel_traitsILi192ELi64ELi64ELi4ES3_EELb0ELb0ELb1ELb0ELb0ELb1ELb1ELb0EEEvNS_16Flash_fwd_paramsE,"a",@progbits
	.sectionflags	@""
	.align	4
.nv.constant0._ZN5flash24flash_fwd_splitkv_kernelI23Flash_fwd_kernel_traitsILi192ELi64ELi64ELi4ELb0ELb0EN7cutlass10bfloat16_tE19Flash_kernel_traitsILi192ELi64ELi64ELi4ES3_EELb0ELb0ELb1ELb0ELb0ELb1ELb1ELb0EEEvNS_16Flash_fwd_paramsE:
	.zero		816


//--------------------- .nv.constant0._ZN5flash24flash_fwd_splitkv_kernelI23Flash_fwd_kernel_traitsILi192ELi64ELi64ELi4ELb0ELb0EN7cutlass10bfloat16_tE19Flash_kernel_traitsILi192ELi64ELi64ELi4ES3_EELb0ELb0ELb0ELb0ELb1ELb0ELb1ELb1EEEvNS_16Flash_fwd_paramsE --------------------------
	.section	.nv.constant0._ZN5flash24flash_fwd_splitkv_kernelI23Flash_fwd_kernel_traitsILi192ELi64ELi64ELi4ELb0ELb0EN7cutlass10bfloat16_tE19Flash_kernel_traitsILi192ELi64ELi64ELi4ES3_EELb0ELb0ELb0ELb0ELb1ELb0ELb1ELb1EEEvNS_16Flash_fwd_paramsE,"a",@progbits
	.sectionflags	@""
	.align	4
.nv.constant0._ZN5flash24flash_fwd_splitkv_kernelI23Flash_fwd_kernel_traitsILi192ELi64ELi64ELi4ELb0ELb0EN7cutlass10bfloat16_tE19Flash_kernel_traitsILi192ELi64ELi64ELi4ES3_EELb0ELb0ELb0ELb0ELb1ELb0ELb1ELb1EEEvNS_16Flash_fwd_paramsE:
	.zero		816


//--------------------- .nv.constant0._ZN5flash24flash_fwd_splitkv_kernelI23Flash_fwd_kernel_traitsILi192ELi64ELi64ELi4ELb0ELb0EN7cutlass10bfloat16_tE19Flash_kernel_traitsILi192ELi64ELi64ELi4ES3_EELb0ELb0ELb0ELb0ELb1ELb1ELb1ELb1EEEvNS_16Flash_fwd_paramsE --------------------------
	.section	.nv.constant0._ZN5flash24flash_fwd_splitkv_kernelI23Flash_fwd_kernel_traitsILi192ELi64ELi64ELi4ELb0ELb0EN7cutlass10bfloat16_tE19Flash_kernel_traitsILi192ELi64ELi64ELi4ES3_EELb0ELb0ELb0ELb0ELb1ELb1ELb1ELb1EEEvNS_16Flash_fwd_paramsE,"a",@progbits
	.sectionflags	@""
	.align	4
.nv.constant0._ZN5flash24flash_fwd_splitkv_kernelI23Flash_fwd_kernel_traitsILi192ELi64ELi64ELi4ELb0ELb0EN7cutlass10bfloat16_tE19Flash_kernel_traitsILi192ELi64ELi64ELi4ES3_EELb0ELb0ELb0ELb0ELb1ELb1ELb1ELb1EEEvNS_16Flash_fwd_paramsE:
	.zero		816


//--------------------- .nv.constant0._ZN5flash24flash_fwd_splitkv_kernelI23Flash_fwd_kernel_traitsILi192ELi64ELi64ELi4ELb0ELb0EN7cutlass10bfloat16_tE19Flash_kernel_traitsILi192ELi64ELi64ELi4ES3_EELb0ELb0ELb1ELb0ELb0ELb0ELb1ELb1EEEvNS_16Flash_fwd_paramsE --------------------------
	.section	.nv.constant0._ZN5flash24flash_fwd_splitkv_kernelI23Flash_fwd_kernel_traitsILi192ELi64ELi64ELi4ELb0ELb0EN7cutlass10bfloat16_tE19Flash_kernel_traitsILi192ELi64ELi64ELi4ES3_EELb0ELb0ELb1ELb0ELb0ELb0ELb1ELb1EEEvNS_16Flash_fwd_paramsE,"a",@progbits
	.sectionflags	@""
	.align	4
.nv.constant0._ZN5flash24flash_fwd_splitkv_kernelI23Flash_fwd_kernel_traitsILi192ELi64ELi64ELi4ELb0ELb0EN7cutlass10bfloat16_tE19Flash_kernel_traitsILi192ELi64ELi64ELi4ES3_EELb0ELb0ELb1ELb0ELb0ELb0ELb1ELb1EEEvNS_16Flash_fwd_paramsE:
	.zero		816


//--------------------- .nv.constant0._ZN5flash24flash_fwd_splitkv_kernelI23Flash_fwd_kernel_traitsILi192ELi64ELi64ELi4ELb0ELb0EN7cutlass10bfloat16_tE19Flash_kernel_traitsILi192ELi64ELi64ELi4ES3_EELb0ELb0ELb1ELb0ELb0ELb1ELb1ELb1EEEvNS_16Flash_fwd_paramsE --------------------------
	.section	.nv.constant0._ZN5flash24flash_fwd_splitkv_kernelI23Flash_fwd_kernel_traitsILi192ELi64ELi64ELi4ELb0ELb0EN7cutlass10bfloat16_tE19Flash_kernel_traitsILi192ELi64ELi64ELi4ES3_EELb0ELb0ELb1ELb0ELb0ELb1ELb1ELb1EEEvNS_16Flash_fwd_paramsE,"a",@progbits
	.sectionflags	@""
	.align	4
.nv.constant0._ZN5flash24flash_fwd_splitkv_kernelI23Flash_fwd_kernel_traitsILi192ELi64ELi64ELi4ELb0ELb0EN7cutlass10bfloat16_tE19Flash_kernel_traitsILi192ELi64ELi64ELi4ES3_EELb0ELb0ELb1ELb0ELb0ELb1ELb1ELb1EEEvNS_16Flash_fwd_paramsE:
	.zero		816


//--------------------- .nv.constant0._ZN5flash24flash_fwd_splitkv_kernelI23Flash_fwd_kernel_traitsILi192ELi64ELi64ELi4ELb0ELb0EN7cutlass10bfloat16_tE19Flash_kernel_traitsILi192ELi64ELi64ELi4ES3_EELb0ELb1ELb0ELb0ELb1ELb0ELb0ELb0EEEvNS_16Flash_fwd_paramsE --------------------------
	.section	.nv.constant0._ZN5flash24flash_fwd_splitkv_kernelI23Flash_fwd_kernel_traitsILi192ELi64ELi64ELi4ELb0ELb0EN7cutlass10bfloat16_tE19Flash_kernel_traitsILi192ELi64ELi64ELi4ES3_EELb0ELb1ELb0ELb0ELb1ELb0ELb0ELb0EEEvNS_16Flash_fwd_paramsE,"a",@progbits
	.sectionflags	@""
	.align	4
.nv.constant0._ZN5flash24flash_fwd_splitkv_kernelI23Flash_fwd_kernel_traitsILi192ELi64ELi64ELi4ELb0ELb0EN7cutlass10bfloat16_tE19Flash_kernel_traitsILi192ELi64ELi64ELi4ES3_EELb0ELb1ELb0ELb0ELb1ELb0ELb0ELb0EEEvNS_16Flash_fwd_paramsE:
	.zero		816


//--------------------- .nv.constant0._ZN5flash24flash_fwd_splitkv_kernelI23Flash_fwd_kernel_traitsILi192ELi64ELi64ELi4ELb0ELb0EN7cutlass10bfloat16_tE19Flash_kernel_traitsILi192ELi64ELi64ELi4ES3_EELb0ELb1ELb0ELb0ELb1ELb1ELb0ELb0EEEvNS_16Flash_fwd_paramsE --------------------------
	.section	.nv.constant0._ZN5flash24flash_fwd_splitkv_kernelI23Flash_fwd_kernel_traitsILi192ELi64ELi64ELi4ELb0ELb0EN7cutlass10bfloat16_tE19Flash_kernel_traitsILi192ELi64ELi64ELi4ES3_EELb0ELb1ELb0ELb0ELb1ELb1ELb0ELb0EEEvNS_16Flash_fwd_paramsE,"a",@progbits
	.sectionflags	@""
	.align	4
.nv.constant0._ZN5flash24flash_fwd_splitkv_kernelI23Flash_fwd_kernel_traitsILi192ELi64ELi64ELi4ELb0ELb0EN7cutlass10bfloat16_tE19Flash_kernel_traitsILi192ELi64ELi64ELi4ES3_EELb0ELb1ELb0ELb0ELb1ELb1ELb0ELb0EEEvNS_16Flash_fwd_paramsE:
	.zero		816


//--------------------- .nv.constant0._ZN5flash24flash_fwd_splitkv_kernelI23Flash_fwd_kernel_traitsILi192ELi64ELi64ELi4ELb0ELb0EN7cutlass10bfloat16_tE19Flash_kernel_traitsILi192ELi64ELi64ELi4ES3_EELb0ELb1ELb1ELb0ELb0ELb0ELb0ELb0EEEvNS_16Flash_fwd_paramsE --------------------------
	.section	.nv.constant0._ZN5flash24flash_fwd_splitkv_kernelI23Flash_fwd_kernel_traitsILi192ELi64ELi64ELi4ELb0ELb0EN7cutlass10bfloat16_tE19Flash_kernel_traitsILi192ELi64ELi64ELi4ES3_EELb0ELb1ELb1ELb0ELb0ELb0ELb0ELb0EEEvNS_16Flash_fwd_paramsE,"a",@progbits
	.sectionflags	@""
	.align	4
.nv.constant0._ZN5flash24flash_fwd_splitkv_kernelI23Flash_fwd_kernel_traitsILi192ELi64ELi64ELi4ELb0ELb0EN7cutlass10bfloat16_tE19Flash_kernel_traitsILi192ELi64ELi64ELi4ES3_EELb0ELb1ELb1ELb0ELb0ELb0ELb0ELb0EEEvNS_16Flash_fwd_paramsE:
	.zero		816


//--------------------- .nv.constant0._ZN5flash24flash_fwd_splitkv_kernelI23Flash_fwd_kernel_traitsILi192ELi64ELi64ELi4ELb0ELb0EN7cutlass10bfloat16_tE19Flash_kernel_traitsILi192ELi64ELi64ELi4ES3_EELb0ELb1ELb1ELb0ELb0ELb1ELb0ELb0EEEvNS_16Flash_fwd_paramsE --------------------------
	.section	.nv.constant0._ZN5flash24flash_fwd_splitkv_kernelI23Flash_fwd_kernel_traitsILi192ELi64ELi64ELi4ELb0ELb0EN7cutlass10bfloat16_tE19Flash_kernel_traitsILi192ELi64ELi64ELi4ES3_EELb0ELb1ELb1ELb0ELb0ELb1ELb0ELb0EEEvNS_16Flash_fwd_paramsE,"a",@progbits
	.sectionflags	@""
	.align	4
.nv.constant0._ZN5flash24flash_fwd_splitkv_kernelI23Flash_fwd_kernel_traitsILi192ELi64ELi64ELi4ELb0ELb0EN7cutlass10bfloat16_tE19Flash_kernel_traitsILi192ELi64ELi64ELi4ES3_EELb0ELb1ELb1ELb0ELb0ELb1ELb0ELb0EEEvNS_16Flash_fwd_paramsE:
	.zero		816


//--------------------- .nv.constant0._ZN5flash24flash_fwd_splitkv_kernelI23Flash_fwd_kernel_traitsILi192ELi64ELi64ELi4ELb0ELb0EN7cutlass10bfloat16_tE19Flash_kernel_traitsILi192ELi64ELi64ELi4ES3_EELb0ELb1ELb0ELb0ELb1ELb0ELb0ELb1EEEvNS_16Flash_fwd_paramsE --------------------------
	.section	.nv.constant0._ZN5flash24flash_fwd_splitkv_kernelI23Flash_fwd_kernel_traitsILi192ELi64ELi64ELi4ELb0ELb0EN7cutlass10bfloat16_tE19Flash_kernel_traitsILi192ELi64ELi64ELi4ES3_EELb0ELb1ELb0ELb0ELb1ELb0ELb0ELb1EEEvNS_16Flash_fwd_paramsE,"a",@progbits
	.sectionflags	@""
	.align	4
.nv.constant0._ZN5flash24flash_fwd_splitkv_kernelI23Flash_fwd_kernel_traitsILi192ELi64ELi64ELi4ELb0ELb0EN7cutlass10bfloat16_tE19Flash_kernel_traitsILi192ELi64ELi64ELi4ES3_EELb0ELb1ELb0ELb0ELb1ELb0ELb0ELb1EEEvNS_16Flash_fwd_paramsE:
	.zero		816


//--------------------- .nv.constant0._ZN5flash24flash_fwd_splitkv_kernelI23Flash_fwd_kernel_traitsILi192ELi64ELi64ELi4ELb0ELb0EN7cutlass10bfloat16_tE19Flash_kernel_traitsILi192ELi64ELi64ELi4ES3_EELb0ELb1ELb0ELb0ELb1ELb1ELb0ELb1EEEvNS_16Flash_fwd_paramsE --------------------------
	.section	.nv.constant0._ZN5flash24flash_fwd_splitkv_kernelI23Flash_fwd_kernel_traitsILi192ELi64ELi64ELi4ELb0ELb0EN7cutlass10bfloat16_tE19Flash_kernel_traitsILi192ELi64ELi64ELi4ES3_EELb0ELb1ELb0ELb0ELb1ELb1ELb0ELb1EEEvNS_16Flash_fwd_paramsE,"a",@progbits
	.sectionflags	@""
	.align	4
.nv.constant0._ZN5flash24flash_fwd_splitkv_kernelI23Flash_fwd_kernel_traitsILi192ELi64ELi64ELi4ELb0ELb0EN7cutlass10bfloat16_tE19Flash_kernel_traitsILi192ELi64ELi64ELi4ES3_EELb0ELb1ELb0ELb0ELb1ELb1ELb0ELb1EEEvNS_16Flash_fwd_paramsE:
	.zero		816


//--------------------- .nv.constant0._ZN5flash24flash_fwd_splitkv_kernelI23Flash_fwd_kernel_traitsILi192ELi64ELi64ELi4ELb0ELb0EN7cutlass10bfloat16_tE19Flash_kernel_traitsILi192ELi64ELi64ELi4ES3_EELb0ELb1ELb1ELb0ELb0ELb0ELb0ELb1EEEvNS_16Flash_fwd_paramsE --------------------------
	.section	.nv.constant0._ZN5flash24flash_fwd_splitkv_kernelI23Flash_fwd_kernel_traitsILi192ELi64ELi64ELi4ELb0ELb0EN7cutlass10bfloat16_tE19Flash_kernel_traitsILi192ELi64ELi64ELi4ES3_EELb0ELb1ELb1ELb0ELb0ELb0ELb0ELb1EEEvNS_16Flash_fwd_paramsE,"a",@progbits
	.sectionflags	@""
	.align	4
.nv.constant0._ZN5flash24flash_fwd_splitkv_kernelI23Flash_fwd_kernel_traitsILi192ELi64ELi64ELi4ELb0ELb0EN7cutlass10bfloat16_tE19Flash_kernel_traitsILi192ELi64ELi64ELi4ES3_EELb0ELb1ELb1ELb0ELb0ELb0ELb0ELb1EEEvNS_16Flash_fwd_paramsE:
	.zero		816


//--------------------- .nv.constant0._ZN5flash24flash_fwd_splitkv_kernelI23Flash_fwd_kernel_traitsILi192ELi64ELi64ELi4ELb0ELb0EN7cutlass10bfloat16_tE19Flash_kernel_traitsILi192ELi64ELi64ELi4ES3_EELb0ELb1ELb1ELb0ELb0ELb1ELb0ELb1EEEvNS_16Flash_fwd_paramsE --------------------------
	.section	.nv.constant0._ZN5flash24flash_fwd_splitkv_kernelI23Flash_fwd_kernel_traitsILi192ELi64ELi64ELi4ELb0ELb0EN7cutlass10bfloat16_tE19Flash_kernel_traitsILi192ELi64ELi64ELi4ES3_EELb0ELb1ELb1ELb0ELb0ELb1ELb0ELb1EEEvNS_16Flash_fwd_paramsE,"a",@progbits
	.sectionflags	@""
	.align	4
.nv.constant0._ZN5flash24flash_fwd_splitkv_kernelI23Flash_fwd_kernel_traitsILi192ELi64ELi64ELi4ELb0ELb0EN7cutlass10bfloat16_tE19Flash_kernel_traitsILi192ELi64ELi64ELi4ES3_EELb0ELb1ELb1ELb0ELb0ELb1ELb0ELb1EEEvNS_16Flash_fwd_paramsE:
	.zero		816


//--------------------- .nv.constant0._ZN5flash24flash_fwd_splitkv_kernelI23Flash_fwd_kernel_traitsILi192ELi64ELi64ELi4ELb0ELb0EN7cutlass10bfloat16_tE19Flash_kernel_traitsILi192ELi64ELi64ELi4ES3_EELb0ELb1ELb0ELb0ELb1ELb0ELb1ELb0EEEvNS_16Flash_fwd_paramsE --------------------------
	.section	.nv.constant0._ZN5flash24flash_fwd_splitkv_kernelI23Flash_fwd_kernel_traitsILi192ELi64ELi64ELi4ELb0ELb0EN7cutlass10bfloat16_tE19Flash_kernel_traitsILi192ELi64ELi64ELi4ES3_EELb0ELb1ELb0ELb0ELb1ELb0ELb1ELb0EEEvNS_16Flash_fwd_paramsE,"a",@progbits
	.sectionflags	@""
	.align	4
.nv.constant0._ZN5flash24flash_fwd_splitkv_kernelI23Flash_fwd_kernel_traitsILi192ELi64ELi64ELi4ELb0ELb0EN7cutlass10bfloat16_tE19Flash_kernel_traitsILi192ELi64ELi64ELi4ES3_EELb0ELb1ELb0ELb0ELb1ELb0ELb1ELb0EEEvNS_16Flash_fwd_paramsE:
	.zero		816


//--------------------- .nv.constant0._ZN5flash24flash_fwd_splitkv_kernelI23Flash_fwd_kernel_traitsILi192ELi64ELi64ELi4ELb0ELb0EN7cutlass10bfloat16_tE19Flash_kernel_traitsILi192ELi64ELi64ELi4ES3_EELb0ELb1ELb0ELb0ELb1ELb1ELb1ELb0EEEvNS_16Flash_fwd_paramsE --------------------------
	.section	.nv.constant0._ZN5flash24flash_fwd_splitkv_kernelI23Flash_fwd_kernel_traitsILi192ELi64ELi64ELi4ELb0ELb0EN7cutlass10bfloat16_tE19Flash_kernel_traitsILi192ELi64ELi64ELi4ES3_EELb0ELb1ELb0ELb0ELb1ELb1ELb1ELb0EEEvNS_16Flash_fwd_paramsE,"a",@progbits
	.sectionflags	@""
	.align	4
.nv.constant0._ZN5flash24flash_fwd_splitkv_kernelI23Flash_fwd_kernel_traitsILi192ELi64ELi64ELi4ELb0ELb0EN7cutlass10bfloat16_tE19Flash_kernel_traitsILi192ELi64ELi64ELi4ES3_EELb0ELb1ELb0ELb0ELb1ELb1ELb1ELb0EEEvNS_16Flash_fwd_paramsE:
	.zero		816


//--------------------- .nv.constant0._ZN5flash24flash_fwd_splitkv_kernelI23Flash_fwd_kernel_traitsILi192ELi64ELi64ELi4ELb0ELb0EN7cutlass10bfloat16_tE19Flash_kernel_traitsILi192ELi64ELi64ELi4ES3_EELb0ELb1ELb1ELb0ELb0ELb0ELb1ELb0EEEvNS_16Flash_fwd_paramsE --------------------------
	.section	.nv.constant0._ZN5flash24flash_fwd_splitkv_kernelI23Flash_fwd_kernel_traitsILi192ELi64ELi64ELi4ELb0ELb0EN7cutlass10bfloat16_tE19Flash_kernel_traitsILi192ELi64ELi64ELi4ES3_EELb0ELb1ELb1ELb0ELb0ELb0ELb1ELb0EEEvNS_16Flash_fwd_paramsE,"a",@progbits
	.sectionflags	@""
	.align	4
.nv.constant0._ZN5flash24flash_fwd_splitkv_kernelI23Flash_fwd_kernel_traitsILi192ELi64ELi64ELi4ELb0ELb0EN7cutlass10bfloat16_tE19Flash_kernel_traitsILi192ELi64ELi64ELi4ES3_EELb0ELb1ELb1ELb0ELb0ELb0ELb1ELb0EEEvNS_16Flash_fwd_paramsE:
	.zero		816


//--------------------- .nv.constant0._ZN5flash24flash_fwd_splitkv_kernelI23Flash_fwd_kernel_traitsILi192ELi64ELi64ELi4ELb0ELb0EN7cutlass10bfloat16_tE19Flash_kernel_traitsILi192ELi64ELi64ELi4ES3_EELb0ELb1ELb1ELb0ELb0ELb1ELb1ELb0EEEvNS_16Flash_fwd_paramsE --------------------------
	.section	.nv.constant0._ZN5flash24flash_fwd_splitkv_kernelI23Flash_fwd_kernel_traitsILi192ELi64ELi64ELi4ELb0ELb0EN7cutlass10bfloat16_tE19Flash_kernel_traitsILi192ELi64ELi64ELi4ES3_EELb0ELb1ELb1ELb0ELb0ELb1ELb1ELb0EEEvNS_16Flash_fwd_paramsE,"a",@progbits
	.sectionflags	@""
	.align	4
.nv.constant0._ZN5flash24flash_fwd_splitkv_kernelI23Flash_fwd_kernel_traitsILi192ELi64ELi64ELi4ELb0ELb0EN7cutlass10bfloat16_tE19Flash_kernel_traitsILi192ELi64ELi64ELi4ES3_EELb0ELb1ELb1ELb0ELb0ELb1ELb1ELb0EEEvNS_16Flash_fwd_paramsE:
	.zero		816


//--------------------- .nv.constant0._ZN5flash24flash_fwd_splitkv_kernelI23Flash_fwd_kernel_traitsILi192ELi64ELi64ELi4ELb0ELb0EN7cutlass10bfloat16_tE19Flash_kernel_traitsILi192ELi64ELi64ELi4ES3_EELb0ELb1ELb0ELb0ELb1ELb0ELb1ELb1EEEvNS_16Flash_fwd_paramsE --------------------------
	.section	.nv.constant0._ZN5flash24flash_fwd_splitkv_kernelI23Flash_fwd_kernel_traitsILi192ELi64ELi64ELi4ELb0ELb0EN7cutlass10bfloat16_tE19Flash_kernel_traitsILi192ELi64ELi64ELi4ES3_EELb0ELb1ELb0ELb0ELb1ELb0ELb1ELb1EEEvNS_16Flash_fwd_paramsE,"a",@progbits
	.sectionflags	@""
	.align	4
.nv.constant0._ZN5flash24flash_fwd_splitkv_kernelI23Flash_fwd_kernel_traitsILi192ELi64ELi64ELi4ELb0ELb0EN7cutlass10bfloat16_tE19Flash_kernel_traitsILi192ELi64ELi64ELi4ES3_EELb0ELb1ELb0ELb0ELb1ELb0ELb1ELb1EEEvNS_16Flash_fwd_paramsE:
	.zero		816


//--------------------- .nv.constant0._ZN5flash24flash_fwd_splitkv_kernelI23Flash_fwd_kernel_traitsILi192ELi64ELi64ELi4ELb0ELb0EN7cutlass10bfloat16_tE19Flash_kernel_traitsILi192ELi64ELi64ELi4ES3_EELb0ELb1ELb0ELb0ELb1ELb1ELb1ELb1EEEvNS_16Flash_fwd_paramsE --------------------------
	.section	.nv.constant0._ZN5flash24flash_fwd_splitkv_kernelI23Flash_fwd_kernel_traitsILi192ELi64ELi64ELi4ELb0ELb0EN7cutlass10bfloat16_tE19Flash_kernel_traitsILi192ELi64ELi64ELi4ES3_EELb0ELb1ELb0ELb0ELb1ELb1ELb1ELb1EEEvNS_16Flash_fwd_paramsE,"a",@progbits
	.sectionflags	@""
	.align	4
.nv.constant0._ZN5flash24flash_fwd_splitkv_kernelI23Flash_fwd_kernel_traitsILi192ELi64ELi64ELi4ELb0ELb0EN7cutlass10bfloat16_tE19Flash_kernel_traitsILi192ELi64ELi64ELi4ES3_EELb0ELb1ELb0ELb0ELb1ELb1ELb1ELb1EEEvNS_16Flash_fwd_paramsE:
	.zero		816


//--------------------- .nv.constant0._ZN5flash24flash_fwd_splitkv_kernelI23Flash_fwd_kernel_traitsILi192ELi64ELi64ELi4ELb0ELb0EN7cutlass10bfloat16_tE19Flash_kernel_traitsILi192ELi64ELi64ELi4ES3_EELb0ELb1ELb1ELb0ELb0ELb0ELb1ELb1EEEvNS_16Flash_fwd_paramsE --------------------------
	.section	.nv.constant0._ZN5flash24flash_fwd_splitkv_kernelI23Flash_fwd_kernel_traitsILi192ELi64ELi64ELi4ELb0ELb0EN7cutlass10bfloat16_tE19Flash_kernel_traitsILi192ELi64ELi64ELi4ES3_EELb0ELb1ELb1ELb0ELb0ELb0ELb1ELb1EEEvNS_16Flash_fwd_paramsE,"a",@progbits
	.sectionflags	@""
	.align	4
.nv.constant0._ZN5flash24flash_fwd_splitkv_kernelI23Flash_fwd_kernel_traitsILi192ELi64ELi64ELi4ELb0ELb0EN7cutlass10bfloat16_tE19Flash_kernel_traitsILi192ELi64ELi64ELi4ES3_EELb0ELb1ELb1ELb0ELb0ELb0ELb1ELb1EEEvNS_16Flash_fwd_paramsE:
	.zero		816


//--------------------- .nv.constant0._ZN5flash24flash_fwd_splitkv_kernelI23Flash_fwd_kernel_traitsILi192ELi64ELi64ELi4ELb0ELb0EN7cutlass10bfloat16_tE19Flash_kernel_traitsILi192ELi64ELi64ELi4ES3_EELb0ELb1ELb1ELb0ELb0ELb1ELb1ELb1EEEvNS_16Flash_fwd_paramsE --------------------------
	.section	.nv.constant0._ZN5flash24flash_fwd_splitkv_kernelI23Flash_fwd_kernel_traitsILi192ELi64ELi64ELi4ELb0ELb0EN7cutlass10bfloat16_tE19Flash_kernel_traitsILi192ELi64ELi64ELi4ES3_EELb0ELb1ELb1ELb0ELb0ELb1ELb1ELb1EEEvNS_16Flash_fwd_paramsE,"a",@progbits
	.sectionflags	@""
	.align	4
.nv.constant0._ZN5flash24flash_fwd_splitkv_kernelI23Flash_fwd_kernel_traitsILi192ELi64ELi64ELi4ELb0ELb0EN7cutlass10bfloat16_tE19Flash_kernel_traitsILi192ELi64ELi64ELi4ES3_EELb0ELb1ELb1ELb0ELb0ELb1ELb1ELb1EEEvNS_16Flash_fwd_paramsE:
	.zero		816


//--------------------- .text._ZN5flash32flash_fwd_splitkv_combine_kernelI23Flash_fwd_kernel_traitsILi192ELi64ELi64ELi4ELb0ELb0EN7cutlass10bfloat16_tE19Flash_kernel_traitsILi192ELi64ELi64ELi4ES3_EELi8ELi7ELb0EEEvNS_16Flash_fwd_paramsE --------------------------
	.section	.text._ZN5flash32flash_fwd_splitkv_combine_kernelI23Flash_fwd_kernel_traitsILi192ELi64ELi64ELi4ELb0ELb0EN7cutlass10bfloat16_tE19Flash_kernel_traitsILi192ELi64ELi64ELi4ES3_EELi8ELi7ELb0EEEvNS_16Flash_fwd_paramsE,"ax",@progbits
	.sectioninfo	@"SHI_REGISTERS=62"
	.align	128
        .global         _ZN5flash32flash_fwd_splitkv_combine_kernelI23Flash_fwd_kernel_traitsILi192ELi64ELi64ELi4ELb0ELb0EN7cutlass10bfloat16_tE19Flash_kernel_traitsILi192ELi64ELi64ELi4ES3_EELi8ELi7ELb0EEEvNS_16Flash_fwd_paramsE
        .type           _ZN5flash32flash_fwd_splitkv_combine_kernelI23Flash_fwd_kernel_traitsILi192ELi64ELi64ELi4ELb0ELb0EN7cutlass10bfloat16_tE19Flash_kernel_traitsILi192ELi64ELi64ELi4ES3_EELi8ELi7ELb0EEEvNS_16Flash_fwd_paramsE,@function
        .size           _ZN5flash32flash_fwd_splitkv_combine_kernelI23Flash_fwd_kernel_traitsILi192ELi64ELi64ELi4ELb0ELb0EN7cutlass10bfloat16_tE19Flash_kernel_traitsILi192ELi64ELi64ELi4ES3_EELi8ELi7ELb0EEEvNS_16Flash_fwd_paramsE,(.L_x_7768 - _ZN5flash32flash_fwd_splitkv_combine_kernelI23Flash_fwd_kernel_traitsILi192ELi64ELi64ELi4ELb0ELb0EN7cutlass10bfloat16_tE19Flash_kernel_traitsILi192ELi64ELi64ELi4ES3_EELi8ELi7ELb0EEEvNS_16Flash_fwd_paramsE)
        .other          _ZN5flash32flash_fwd_splitkv_combine_kernelI23Flash_fwd_kernel_traitsILi192ELi64ELi64ELi4ELb0ELb0EN7cutlass10bfloat16_tE19Flash_kernel_traitsILi192ELi64ELi64ELi4ES3_EELi8ELi7ELb0EEEvNS_16Flash_fwd_paramsE,@"STO_CUDA_ENTRY STV_DEFAULT"
_ZN5flash32flash_fwd_splitkv_combine_kernelI23Flash_fwd_kernel_traitsILi192ELi64ELi64ELi4ELb0ELb0EN7cutlass10bfloat16_tE19Flash_kernel_traitsILi192ELi64ELi64ELi4ES3_EELi8ELi7ELb0EEEvNS_16Flash_fwd_paramsE:
.text._ZN5flash32flash_fwd_splitkv_combine_kernelI23Flash_fwd_kernel_traitsILi192ELi64ELi64ELi4ELb0ELb0EN7cutlass10bfloat16_tE19Flash_kernel_traitsILi192ELi64ELi64ELi4ES3_EELi8ELi7ELb0EEEvNS_16Flash_fwd_paramsE:
[----:B------:R-:W-:Y:S02]  /*0000*/  MOV R1, c[0x0][0x28] ;  /* 0x00000a0000017a02 */ /* 0x000fe40000000f00 */
[----:B------:R-:W-:Y:S01]  /*0010*/  IMAD.MOV.U32 R3, RZ, RZ, c[0x0][0x1c0] ;  /* 0x00007000ff037624 */ /* 0x000fe200078e00ff */
[----:B------:R-:W0:Y:S01]  /*0020*/  S2UR UR7, SR_CTAID.X ;  /* 0x00000000000779c3 */ /* 0x000e220000002500 */
[----:B------:R-:W-:Y:S02]  /*0030*/  IMAD.MOV.U32 R2, RZ, RZ, c[0x0][0x214] ;  /* 0x00008500ff027624 */ /* 0x000fe400078e00ff */
[----:B------:R-:W-:Y:S01]  /*0040*/  IMAD R28, R3, c[0x0][0x210], RZ ;  /* 0x00008400031c7a24 */ /* 0x000fe200078e02ff */
[----:B------:R-:W-:Y:S02]  /*0050*/  SHF.R.S32.HI R3, RZ, 0x1f, R3 ;  /* 0x0000001fff037819 */ /* 0x000fe40000011403 */
[----:B------:R-:W-:Y:S01]  /*0060*/  SHF.R.S32.HI R2, RZ, 0x1f, R2 ;  /* 0x0000001fff027819 */ /* 0x000fe20000011402 */
[----:B------:R-:W-:-:S05]  /*0070*/  IMAD R28, R28, c[0x0][0x214], RZ ;  /* 0x000085001c1c7a24 */ /* 0x000fca00078e02ff */
[----:B------:R-:W-:Y:S02]  /*0080*/  ISETP.LT.U32.AND P0, PT, R28, c[0x0][0x214], PT ;  /* 0x000085001c007a0c */ /* 0x000fe40003f01070 */
[----:B------:R-:W-:-:S04]  /*0090*/  SHF.R.S32.HI R5, RZ, 0x1f, R28 ;  /* 0x0000001fff057819 */ /* 0x000fc8000001141c */
[----:B------:R-:W-:-:S04]  /*00a0*/  ISETP.LT.AND.EX P0, PT, R5, R2, PT, P0 ;  /* 0x000000020500720c */ /* 0x000fc80003f01300 */
[C---:B------:R-:W-:Y:S01]  /*00b0*/  SEL R2, R5.reuse, R2, P0 ;  /* 0x0000000205027207 */ /* 0x040fe20000000000 */
[----:B0-----:R-:W-:Y:S01]  /*00c0*/  USHF.L.U32 UR7, UR7, 0x3, URZ ;  /* 0x0000000307077899 */ /* 0x001fe2000800063f */
[----:B------:R-:W-:Y:S02]  /*00d0*/  SEL R40, R28, c[0x0][0x214], P0 ;  /* 0x000085001c287a07 */ /* 0x000fe40000000000 */
[----:B------:R-:W-:Y:S01]  /*00e0*/  LOP3.LUT R0, R5, R2, RZ, 0xfc, !PT ;  /* 0x0000000205007212 */ /* 0x000fe200078efcff */
[----:B------:R-:W-:-:S03]  /*00f0*/  USHF.R.S32.HI UR6, URZ, 0x1f, UR7 ;  /* 0x0000001f3f067899 */ /* 0x000fc60008011407 */
[----:B------:R-:W-:-:S13]  /*0100*/  ISETP.NE.U32.AND P1, PT, R0, RZ, PT ;  /* 0x000000ff0000720c */ /* 0x000fda0003f25070 */
[----:B------:R-:W-:Y:S05]  /*0110*/  @!P1 BRA `(.L_x_0) ;  /* 0x0000009000009947 */ /* 0x000fea0003800000 */
[----:B------:R-:W-:Y:S01]  /*0120*/  IMAD.MOV.U32 R27, RZ, RZ, R28 ;  /* 0x000000ffff1b7224 */ /* 0x000fe200078e001c */
[----:B------:R-:W-:Y:S01]  /*0130*/  MOV R24, R40 ;  /* 0x0000002800187202 */ /* 0x000fe20000000f00 */
[----:B------:R-:W-:Y:S01]  /*0140*/  IMAD.MOV.U32 R18, RZ, RZ, R5 ;  /* 0x000000ffff127224 */ /* 0x000fe200078e0005 */
[----:B------:R-:W-:Y:S02]  /*0150*/  MOV R23, R2 ;  /* 0x0000000200177202 */ /* 0x000fe40000000f00 */
[----:B------:R-:W-:Y:S02]  /*0160*/  MOV R22, 0x180 ;  /* 0x0000018000167802 */ /* 0x000fe40000000f00 */
[----:B------:R-:W-:Y:S05]  /*0170*/  CALL.REL.NOINC `($__internal_0_$__cuda_sm20_div_s64) ;  /* 0x000050e000007944 */ /* 0x000fea0003c00000 */
[----:B------:R-:W-:Y:S02]  /*0180*/  MOV R8, R0 ;  /* 0x0000000000087202 */ /* 0x000fe40000000f00 */
[----:B------:R-:W-:Y:S01]  /*0190*/  MOV R9, R21 ;  /* 0x0000001500097202 */ /* 0x000fe20000000f00 */
[----:B------:R-:W-:Y:S05]  /*01a0*/  BRA `(.L_x_1) ;  /* 0x0000013000007947 */ /* 0x000fea0003800000 */
.L_x_0:
[----:B------:R-:W0:Y:S01]  /*01b0*/  I2F.U32.RP R6, R40 ;  /* 0x0000002800067306 */ /* 0x000e220000209000 */
[----:B------:R-:W-:Y:S01]  /*01c0*/  ISETP.NE.U32.AND P0, PT, R40, RZ, PT ;  /* 0x000000ff2800720c */ /* 0x000fe20003f05070 */
[----:B------:R-:W-:-:S06]  /*01d0*/  HFMA2.MMA R9, -RZ, RZ, 0, 0 ;  /* 0x00000000ff097435 */ /* 0x000fcc00000001ff */
[----:B0-----:R-:W0:Y:S02]  /*01e0*/  MUFU.RCP R6, R6 ;  /* 0x0000000600067308 */ /* 0x001e240000001000 */
[----:B0-----:R-:W-:-:S06]  /*01f0*/  IADD3 R6, R6, 0xffffffe, RZ ;  /* 0x0ffffffe06067810 */ /* 0x001fcc0007ffe0ff */
[----:B------:R-:W0:Y:S02]  /*0200*/  F2I.FTZ.U32.TRUNC.NTZ R7, R6 ;  /* 0x0000000600077305 */ /* 0x000e24000021f000 */
[----:B0-----:R-:W-:Y:S02]  /*0210*/  IMAD.MOV R0, RZ, RZ, -R7 ;  /* 0x000000ffff007224 */ /* 0x001fe400078e0a07 */
[----:B------:R-:W-:Y:S02]  /*0220*/  IMAD.MOV.U32 R6, RZ, RZ, RZ ;  /* 0x000000ffff067224 */ /* 0x000fe400078e00ff */
[----:B------:R-:W-:-:S04]  /*0230*/  IMAD R0, R0, R40, RZ ;  /* 0x0000002800007224 */ /* 0x000fc800078e02ff */
[----:B------:R-:W-:-:S06]  /*0240*/  IMAD.HI.U32 R0, R7, R0, R6 ;  /* 0x0000000007007227 */ /* 0x000fcc00078e0006 */
[----:B------:R-:W-:-:S05]  /*0250*/  IMAD.HI.U32 R8, R0, R28, RZ ;  /* 0x0000001c00087227 */ /* 0x000fca00078e00ff */
[----:B------:R-:W-:-:S05]  /*0260*/  IADD3 R0, -R8, RZ, RZ ;  /* 0x000000ff08007210 */ /* 0x000fca0007ffe1ff */
[----:B------:R-:W-:-:S05]  /*0270*/  IMAD R0, R40, R0, R28 ;  /* 0x0000000028007224 */ /* 0x000fca00078e021c */
[----:B------:R-:W-:-:S13]  /*0280*/  ISETP.GE.U32.AND P2, PT, R0, R40, PT ;  /* 0x000000280000720c */ /* 0x000fda0003f46070 */
[----:B------:R-:W-:Y:S01]  /*0290*/  @P2 IMAD.IADD R0, R0, 0x1, -R40 ;  /* 0x0000000100002824 */ /* 0x000fe200078e0a28 */
[----:B------:R-:W-:-:S04]  /*02a0*/  @P2 IADD3 R8, R8, 0x1, RZ ;  /* 0x0000000108082810 */ /* 0x000fc80007ffe0ff */
[----:B------:R-:W-:-:S13]  /*02b0*/  ISETP.GE.U32.AND P1, PT, R0, R40, PT ;  /* 0x000000280000720c */ /* 0x000fda0003f26070 */
[----:B------:R-:W-:Y:S02]  /*02c0*/  @P1 IADD3 R8, R8, 0x1, RZ ;  /* 0x0000000108081810 */ /* 0x000fe40007ffe0ff */
[----:B------:R-:W-:-:S04]  /*02d0*/  @!P0 LOP3.LUT R8, RZ, R40, RZ, 0x33, !PT ;  /* 0x00000028ff088212 */ /* 0x000fc800078e33ff */
.L_x_1:
[----:B------:R-:W-:Y:S01]  /*02e0*/  ISETP.LT.U32.AND P0, PT, R8, c[0x0][0x1c0], PT ;  /* 0x0000700008007a0c */ /* 0x000fe20003f01070 */
[----:B------:R-:W-:Y:S03]  /*02f0*/  BSSY B0, `(.L_x_2) ;  /* 0x0000024000007945 */ /* 0x000fe60003800000 */
[----:B------:R-:W-:-:S04]  /*0300*/  ISETP.LT.AND.EX P0, PT, R9, R3, PT, P0 ;  /* 0x000000030900720c */ /* 0x000fc80003f01300 */
[C---:B------:R-:W-:Y:S02]  /*0310*/  SEL R3, R9.reuse, R3, P0 ;  /* 0x0000000309037207 */ /* 0x040fe40000000000 */
[----:B------:R-:W-:Y:S02]  /*0320*/  SEL R6, R8, c[0x0][0x1c0], P0 ;  /* 0x0000700008067a07 */ /* 0x000fe40000000000 */
[----:B------:R-:W-:-:S04]  /*0330*/  LOP3.LUT R0, R9, R3, RZ, 0xfc, !PT ;  /* 0x0000000309007212 */ /* 0x000fc800078efcff */
        /* <DEDUP_REMOVED lines=11> */
.L_x_3:
[----:B------:R-:W0:Y:S01]  /*03f0*/  I2F.U32.RP R10, R6 ;  /* 0x00000006000a7306 */ /* 0x000e220000209000 */
[----:B------:R-:W-:-:S07]  /*0400*/  ISETP.NE.U32.AND P0, PT, R6, RZ, PT ;  /* 0x000000ff0600720c */ /* 0x000fce0003f05070 */
        /* <DEDUP_REMOVED lines=16> */
[----:B------:R-:W-:Y:S01]  /*0510*/  MOV R8, R9 ;  /* 0x0000000900087202 */ /* 0x000fe20000000f00 */
[----:B------:R-:W-:Y:S02]  /*0520*/  IMAD.MOV.U32 R9, RZ, RZ, RZ ;  /* 0x000000ffff097224 */ /* 0x000fe400078e00ff */
.L_x_4:
[----:B------:R-:W-:Y:S05]  /*0530*/  BSYNC B0 ;  /* 0x0000000000007941 */ /* 0x000fea0003800000 */
.L_x_2:
[----:B------:R-:W-:Y:S01]  /*0540*/  IABS R7, c[0x0][0x214] ;  /* 0x0000850000077a13 */ /* 0x000fe20000000000 */
[----:B------:R-:W-:Y:S01]  /*0550*/  ULDC UR4, c[0x0][0x214] ;  /* 0x0000850000047ab9 */ /* 0x000fe20000000800 */
[----:B------:R-:W-:Y:S01]  /*0560*/  BSSY B0, `(.L_x_5) ;  /* 0x000004a000007945 */ /* 0x000fe20003800000 */
[----:B------:R-:W-:Y:S01]  /*0570*/  UIADD3 UR8, UR4, -0x1, URZ ;  /* 0xffffffff04087890 */ /* 0x000fe2000fffe03f */
[----:B------:R-:W0:Y:S01]  /*0580*/  I2F.RP R12, R7 ;  /* 0x00000007000c7306 */ /* 0x000e220000209400 */
[----:B------:R-:W-:Y:S02]  /*0590*/  UISETP.LT.AND UP0, UPT, URZ, UR4, UPT ;  /* 0x000000043f00728c */ /* 0x000fe4000bf01270 */
[----:B------:R-:W-:Y:S02]  /*05a0*/  USHF.R.S32.HI UR5, URZ, 0x1f, UR4 ;  /* 0x0000001f3f057899 */ /* 0x000fe40008011404 */
[----:B------:R-:W-:Y:S01]  /*05b0*/  IADD3 R10, R7, UR8, RZ ;  /* 0x00000008070a7c10 */ /* 0x000fe2000fffe0ff */
[----:B------:R-:W-:-:S03]  /*05c0*/  ULEA.HI.SX32 UR4, UR4, 0x1, 0x1 ;  /* 0x0000000104047891 */ /* 0x000fc6000f8f0a3f */
[----:B------:R-:W-:-:S03]  /*05d0*/  IABS R0, R10 ;  /* 0x0000000a00007213 */ /* 0x000fc60000000000 */
[----:B------:R-:W-:Y:S02]  /*05e0*/  @!UP0 UIADD3 UR4, UR5, URZ, URZ ;  /* 0x0000003f05048290 */ /* 0x000fe4000fffe03f */
[----:B------:R-:W-:Y:S01]  /*05f0*/  IMAD.MOV.U32 R11, RZ, RZ, R0 ;  /* 0x000000ffff0b7224 */ /* 0x000fe200078e0000 */
[----:B0-----:R-:W0:Y:S02]  /*0600*/  MUFU.RCP R12, R12 ;  /* 0x0000000c000c7308 */ /* 0x001e240000001000 */
[----:B0-----:R-:W-:-:S06]  /*0610*/  IADD3 R12, R12, 0xffffffe, RZ ;  /* 0x0ffffffe0c0c7810 */ /* 0x001fcc0007ffe0ff */
[----:B------:R-:W0:Y:S02]  /*0620*/  F2I.FTZ.U32.TRUNC.NTZ R13, R12 ;  /* 0x0000000c000d7305 */ /* 0x000e24000021f000 */
[----:B0-----:R-:W-:Y:S02]  /*0630*/  IMAD.MOV R4, RZ, RZ, -R13 ;  /* 0x000000ffff047224 */ /* 0x001fe400078e0a0d */
[----:B------:R-:W-:Y:S02]  /*0640*/  IMAD.MOV.U32 R12, RZ, RZ, RZ ;  /* 0x000000ffff0c7224 */ /* 0x000fe400078e00ff */
[----:B------:R-:W-:-:S04]  /*0650*/  IMAD R4, R4, R7, RZ ;  /* 0x0000000704047224 */ /* 0x000fc800078e02ff */
[----:B------:R-:W-:-:S06]  /*0660*/  IMAD.HI.U32 R4, R13, R4, R12 ;  /* 0x000000040d047227 */ /* 0x000fcc00078e000c */
[----:B------:R-:W-:-:S04]  /*0670*/  IMAD.HI.U32 R0, R4, R11, RZ ;  /* 0x0000000b04007227 */ /* 0x000fc800078e00ff */
[----:B------:R-:W-:-:S04]  /*0680*/  IMAD.MOV R4, RZ, RZ, -R0 ;  /* 0x000000ffff047224 */ /* 0x000fc800078e0a00 */
[----:B------:R-:W-:-:S05]  /*0690*/  IMAD R4, R7, R4, R11 ;  /* 0x0000000407047224 */ /* 0x000fca00078e020b */
[----:B------:R-:W-:-:S13]  /*06a0*/  ISETP.GT.U32.AND P1, PT, R7, R4, PT ;  /* 0x000000040700720c */ /* 0x000fda0003f24070 */
[----:B------:R-:W-:Y:S01]  /*06b0*/  @!P1 IMAD.IADD R4, R4, 0x1, -R7 ;  /* 0x0000000104049824 */ /* 0x000fe200078e0a07 */
[----:B------:R-:W-:Y:S02]  /*06c0*/  @!P1 IADD3 R0, R0, 0x1, RZ ;  /* 0x0000000100009810 */ /* 0x000fe40007ffe0ff */
[----:B------:R-:W-:Y:S02]  /*06d0*/  ISETP.NE.AND P1, PT, RZ, c[0x0][0x214], PT ;  /* 0x00008500ff007a0c */ /* 0x000fe40003f25270 */
[-C--:B------:R-:W-:Y:S02]  /*06e0*/  ISETP.GE.U32.AND P2, PT, R4, R7.reuse, PT ;  /* 0x000000070400720c */ /* 0x080fe40003f46070 */
[C---:B------:R-:W-:Y:S02]  /*06f0*/  LOP3.LUT R4, R10.reuse, R7, RZ, 0x3c, !PT ;  /* 0x000000070a047212 */ /* 0x040fe400078e3cff */
[----:B------:R-:W-:Y:S02]  /*0700*/  LOP3.LUT R10, R10, c[0x0][0x214], RZ, 0x3c, !PT ;  /* 0x000085000a0a7a12 */ /* 0x000fe400078e3cff */
[----:B------:R-:W-:-:S07]  /*0710*/  ISETP.GE.AND P0, PT, R4, RZ, PT ;  /* 0x000000ff0400720c */ /* 0x000fce0003f06270 */
[----:B------:R-:W-:Y:S02]  /*0720*/  @P2 IADD3 R0, R0, 0x1, RZ ;  /* 0x0000000100002810 */ /* 0x000fe40007ffe0ff */
[----:B------:R-:W-:-:S03]  /*0730*/  ISETP.NE.AND P2, PT, RZ, c[0x0][0x214], PT ;  /* 0x00008500ff007a0c */ /* 0x000fc60003f45270 */
[--C-:B------:R-:W-:Y:S02]  /*0740*/  IMAD.MOV.U32 R17, RZ, RZ, R0.reuse ;  /* 0x000000ffff117224 */ /* 0x100fe400078e0000 */
[----:B------:R-:W-:Y:S02]  /*0750*/  IMAD.MOV.U32 R4, RZ, RZ, R0 ;  /* 0x000000ffff047224 */ /* 0x000fe400078e0000 */
[----:B------:R-:W-:Y:S01]  /*0760*/  @!P0 IMAD.MOV R17, RZ, RZ, -R17 ;  /* 0x000000ffff118224 */ /* 0x000fe200078e0a11 */
[----:B------:R-:W-:Y:S02]  /*0770*/  @!P1 LOP3.LUT R17, RZ, R7, RZ, 0x33, !PT ;  /* 0x00000007ff119212 */ /* 0x000fe400078e33ff */
[----:B------:R-:W-:Y:S02]  /*0780*/  ISETP.GE.AND P1, PT, R10, RZ, PT ;  /* 0x000000ff0a00720c */ /* 0x000fe40003f26270 */
[----:B------:R-:W-:Y:S02]  /*0790*/  ISETP.LT.U32.AND P0, PT, R6, R17, PT ;  /* 0x000000110600720c */ /* 0x000fe40003f01070 */
[----:B------:R-:W-:-:S04]  /*07a0*/  SHF.R.S32.HI R16, RZ, 0x1f, R17 ;  /* 0x0000001fff107819 */ /* 0x000fc80000011411 */
[----:B------:R-:W-:-:S04]  /*07b0*/  ISETP.LT.AND.EX P0, PT, R3, R16, PT, P0 ;  /* 0x000000100300720c */ /* 0x000fc80003f01300 */
[C---:B------:R-:W-:Y:S01]  /*07c0*/  SEL R16, R3.reuse, R16, P0 ;  /* 0x0000001003107207 */ /* 0x040fe20000000000 */
[----:B------:R-:W-:Y:S01]  /*07d0*/  @!P1 IMAD.MOV R4, RZ, RZ, -R4 ;  /* 0x000000ffff049224 */ /* 0x000fe200078e0a04 */
[----:B------:R-:W-:Y:S02]  /*07e0*/  @!P2 LOP3.LUT R4, RZ, c[0x0][0x214], RZ, 0x33, !PT ;  /* 0x00008500ff04aa12 */ /* 0x000fe400078e33ff */
[----:B------:R-:W-:Y:S02]  /*07f0*/  LOP3.LUT R0, R3, R16, RZ, 0xfc, !PT ;  /* 0x0000001003007212 */ /* 0x000fe400078efcff */
[----:B------:R-:W-:Y:S01]  /*0800*/  SEL R17, R6, R17, P0 ;  /* 0x0000001106117207 */ /* 0x000fe20000000000 */
[----:B------:R-:W-:Y:S01]  /*0810*/  IMAD R4, R4, UR4, RZ ;  /* 0x0000000404047c24 */ /* 0x000fe2000f8e02ff */
        /* <DEDUP_REMOVED lines=11> */
.L_x_6:
        /* <DEDUP_REMOVED lines=18> */
[----:B------:R-:W-:Y:S02]  /*09f0*/  @!P0 LOP3.LUT R30, RZ, R17, RZ, 0x33, !PT ;  /* 0x00000011ff1e8212 */ /* 0x000fe400078e33ff */
.L_x_7:
[----:B------:R-:W-:Y:S05]  /*0a00*/  BSYNC B0 ;  /* 0x0000000000007941 */ /* 0x000fea0003800000 */
.L_x_5:
[----:B------:R-:W-:Y:S01]  /*0a10*/  IMAD.MOV.U32 R7, RZ, RZ, c[0x0][0x1c0] ;  /* 0x00007000ff077624 */ /* 0x000fe200078e00ff */
[----:B------:R-:W-:Y:S01]  /*0a20*/  IABS R18, R4 ;  /* 0x0000000400127213 */ /* 0x000fe20000000000 */
[----:B------:R-:W-:Y:S01]  /*0a30*/  IMAD.MOV.U32 R24, RZ, RZ, RZ ;  /* 0x000000ffff187224 */ /* 0x000fe200078e00ff */
[----:B------:R-:W-:Y:S01]  /*0a40*/  IABS R13, c[0x0][0x214] ;  /* 0x00008500000d7a13 */ /* 0x000fe20000000000 */
[C---:B------:R-:W-:Y:S01]  /*0a50*/  IMAD R0, R7.reuse, c[0x0][0x214], RZ ;  /* 0x0000850007007a24 */ /* 0x040fe200078e02ff */
[----:B------:R-:W0:Y:S01]  /*0a60*/  I2F.RP R3, R18 ;  /* 0x0000001200037306 */ /* 0x000e220000209400 */
[----:B------:R-:W-:Y:S01]  /*0a70*/  IADD3 R7, R7, -0x1, RZ ;  /* 0xffffffff07077810 */ /* 0x000fe20007ffe0ff */
[----:B------:R-:W1:Y:S01]  /*0a80*/  S2R R39, SR_TID.X ;  /* 0x0000000000277919 */ /* 0x000e620000002100 */
[----:B------:R-:W-:Y:S01]  /*0a90*/  ISETP.NE.AND P5, PT, R4, RZ, PT ;  /* 0x000000ff0400720c */ /* 0x000fe20003fa5270 */
[----:B------:R-:W-:Y:S01]  /*0aa0*/  BSSY B0, `(.L_x_8) ;  /* 0x0000075000007945 */ /* 0x000fe20003800000 */
[----:B------:R-:W-:Y:S01]  /*0ab0*/  IABS R15, R0 ;  /* 0x00000000000f7213 */ /* 0x000fe20000000000 */
[----:B------:R-:W-:-:S02]  /*0ac0*/  IMAD.IADD R6, R7, 0x1, R18 ;  /* 0x0000000107067824 */ /* 0x000fc400078e0212 */
[----:B------:R-:W-:Y:S01]  /*0ad0*/  I2F.RP R22, R13 ;  /* 0x0000000d00167306 */ /* 0x000fe20000209400 */
[----:B------:R-:W-:Y:S02]  /*0ae0*/  IADD3 R20, R15, UR8, RZ ;  /* 0x000000080f147c10 */ /* 0x000fe4000fffe0ff */
[----:B------:R-:W-:Y:S02]  /*0af0*/  IABS R12, R6 ;  /* 0x00000006000c7213 */ /* 0x000fe40000000000 */
[----:B------:R-:W-:-:S03]  /*0b00*/  IABS R14, R20 ;  /* 0x00000014000e7213 */ /* 0x000fc60000000000 */
[----:B------:R-:W2:Y:S08]  /*0b10*/  I2F.RP R10, R15 ;  /* 0x0000000f000a7306 */ /* 0x000eb00000209400 */
[----:B0-----:R-:W0:Y:S08]  /*0b20*/  MUFU.RCP R3, R3 ;  /* 0x0000000300037308 */ /* 0x001e300000001000 */
[----:B--2---:R-:W2:Y:S08]  /*0b30*/  MUFU.RCP R10, R10 ;  /* 0x0000000a000a7308 */ /* 0x004eb00000001000 */
[----:B------:R-:W3:Y:S01]  /*0b40*/  MUFU.RCP R22, R22 ;  /* 0x0000001600167308 */ /* 0x000ee20000001000 */
[----:B0-----:R-:W-:-:S02]  /*0b50*/  IADD3 R3, R3, 0xffffffe, RZ ;  /* 0x0ffffffe03037810 */ /* 0x001fc40007ffe0ff */
[----:B--2---:R-:W-:-:S05]  /*0b60*/  IADD3 R10, R10, 0xffffffe, RZ ;  /* 0x0ffffffe0a0a7810 */ /* 0x004fca0007ffe0ff */
[----:B------:R-:W0:Y:S01]  /*0b70*/  F2I.FTZ.U32.TRUNC.NTZ R25, R3 ;  /* 0x0000000300197305 */ /* 0x000e22000021f000 */
[----:B---3--:R-:W-:-:S07]  /*0b80*/  IADD3 R22, R22, 0xffffffe, RZ ;  /* 0x0ffffffe16167810 */ /* 0x008fce0007ffe0ff */
[----:B------:R-:W2:Y:S08]  /*0b90*/  F2I.FTZ.U32.TRUNC.NTZ R11, R10 ;  /* 0x0000000a000b7305 */ /* 0x000eb0000021f000 */
[----:B------:R-:W3:Y:S01]  /*0ba0*/  F2I.FTZ.U32.TRUNC.NTZ R23, R22 ;  /* 0x0000001600177305 */ /* 0x000ee2000021f000 */
[----:B0-----:R-:W-:-:S04]  /*0bb0*/  IMAD.MOV R21, RZ, RZ, -R25 ;  /* 0x000000ffff157224 */ /* 0x001fc800078e0a19 */
[----:B------:R-:W-:Y:S02]  /*0bc0*/  IMAD R21, R21, R18, RZ ;  /* 0x0000001215157224 */ /* 0x000fe400078e02ff */
[----:B--2---:R-:W-:Y:S02]  /*0bd0*/  IMAD.MOV R19, RZ, RZ, -R11 ;  /* 0x000000ffff137224 */ /* 0x004fe400078e0a0b */
[----:B------:R-:W-:Y:S02]  /*0be0*/  IMAD.MOV.U32 R10, RZ, RZ, RZ ;  /* 0x000000ffff0a7224 */ /* 0x000fe400078e00ff */
[----:B------:R-:W-:Y:S02]  /*0bf0*/  IMAD R19, R19, R15, RZ ;  /* 0x0000000f13137224 */ /* 0x000fe400078e02ff */
[----:B------:R-:W-:-:S04]  /*0c00*/  IMAD.HI.U32 R21, R25, R21, R24 ;  /* 0x0000001519157227 */ /* 0x000fc800078e0018 */
[----:B------:R-:W-:Y:S01]  /*0c10*/  IMAD.HI.U32 R19, R11, R19, R10 ;  /* 0x000000130b137227 */ /* 0x000fe200078e000a */
[----:B------:R-:W-:Y:S02]  /*0c20*/  IABS R10, R0 ;  /* 0x00000000000a7213 */ /* 0x000fe40000000000 */
[----:B------:R-:W-:Y:S01]  /*0c30*/  IABS R11, R4 ;  /* 0x00000004000b7213 */ /* 0x000fe20000000000 */
[----:B---3--:R-:W-:Y:S02]  /*0c40*/  IMAD.MOV R3, RZ, RZ, -R23 ;  /* 0x000000ffff037224 */ /* 0x008fe400078e0a17 */
[----:B------:R-:W-:Y:S02]  /*0c50*/  IMAD.MOV R10, RZ, RZ, -R10 ;  /* 0x000000ffff0a7224 */ /* 0x000fe400078e0a0a */
[----:B------:R-:W-:-:S04]  /*0c60*/  IMAD.HI.U32 R19, R19, R14, RZ ;  /* 0x0000000e13137227 */ /* 0x000fc800078e00ff */
[----:B------:R-:W-:Y:S02]  /*0c70*/  IMAD R3, R3, R13, RZ ;  /* 0x0000000d03037224 */ /* 0x000fe400078e02ff */
[----:B------:R-:W-:Y:S02]  /*0c80*/  IMAD.MOV.U32 R22, RZ, RZ, RZ ;  /* 0x000000ffff167224 */ /* 0x000fe400078e00ff */
[----:B------:R-:W-:Y:S02]  /*0c90*/  IMAD R10, R19, R10, R14 ;  /* 0x0000000a130a7224 */ /* 0x000fe400078e020e */
[----:B------:R-:W-:Y:S02]  /*0ca0*/  IMAD.MOV R11, RZ, RZ, -R11 ;  /* 0x000000ffff0b7224 */ /* 0x000fe400078e0a0b */
[----:B------:R-:W-:Y:S01]  /*0cb0*/  IMAD.HI.U32 R21, R21, R12, RZ ;  /* 0x0000000c15157227 */ /* 0x000fe200078e00ff */
[----:B------:R-:W-:-:S03]  /*0cc0*/  ISETP.GT.U32.AND P4, PT, R15, R10, PT ;  /* 0x0000000a0f00720c */ /* 0x000fc60003f84070 */
[----:B------:R-:W-:-:S04]  /*0cd0*/  IMAD.HI.U32 R3, R23, R3, R22 ;  /* 0x0000000317037227 */ /* 0x000fc800078e0016 */
[----:B------:R-:W-:Y:S02]  /*0ce0*/  IMAD R12, R21, R11, R12 ;  /* 0x0000000b150c7224 */ /* 0x000fe400078e020c */
[----:B------:R-:W-:-:S03]  /*0cf0*/  IMAD.HI.U32 R3, R3, R14, RZ ;  /* 0x0000000e03037227 */ /* 0x000fc600078e00ff */
[----:B------:R-:W-:Y:S01]  /*0d00*/  ISETP.GT.U32.AND P3, PT, R18, R12, PT ;  /* 0x0000000c1200720c */ /* 0x000fe20003f64070 */
[----:B------:R-:W-:Y:S01]  /*0d10*/  IMAD.MOV R11, RZ, RZ, -R3 ;  /* 0x000000ffff0b7224 */ /* 0x000fe200078e0a03 */
[----:B------:R-:W-:Y:S01]  /*0d20*/  @!P4 IADD3 R19, R19, 0x1, RZ ;  /* 0x000000011313c810 */ /* 0x000fe20007ffe0ff */
[----:B------:R-:W-:Y:S01]  /*0d30*/  @!P4 IMAD.IADD R10, R10, 0x1, -R15 ;  /* 0x000000010a0ac824 */ /* 0x000fe200078e0a0f */
[----:B------:R-:W-:Y:S01]  /*0d40*/  ISETP.NE.AND P4, PT, R0, RZ, PT ;  /* 0x000000ff0000720c */ /* 0x000fe20003f85270 */
[----:B------:R-:W-:-:S03]  /*0d50*/  IMAD R11, R13, R11, R14 ;  /* 0x0000000b0d0b7224 */ /* 0x000fc600078e020e */
[----:B------:R-:W-:Y:S02]  /*0d60*/  ISETP.GE.U32.AND P2, PT, R10, R15, PT ;  /* 0x0000000f0a00720c */ /* 0x000fe40003f46070 */
[----:B------:R-:W-:Y:S02]  /*0d70*/  ISETP.GT.U32.AND P0, PT, R13, R11, PT ;  /* 0x0000000b0d00720c */ /* 0x000fe40003f04070 */
[----:B------:R-:W-:Y:S01]  /*0d80*/  LOP3.LUT R10, R20, R15, RZ, 0x3c, !PT ;  /* 0x0000000f140a7212 */ /* 0x000fe200078e3cff */
[----:B------:R-:W-:Y:S01]  /*0d90*/  @!P3 IMAD.IADD R12, R12, 0x1, -R18 ;  /* 0x000000010c0cb824 */ /* 0x000fe200078e0a12 */
[----:B------:R-:W-:Y:S02]  /*0da0*/  @!P3 IADD3 R21, R21, 0x1, RZ ;  /* 0x000000011515b810 */ /* 0x000fe40007ffe0ff */
[----:B------:R-:W-:Y:S02]  /*0db0*/  ISETP.GE.AND P1, PT, R10, RZ, PT ;  /* 0x000000ff0a00720c */ /* 0x000fe40003f26270 */
[----:B------:R-:W-:-:S02]  /*0dc0*/  ISETP.GE.U32.AND P6, PT, R12, R18, PT ;  /* 0x000000120c00720c */ /* 0x000fc40003fc6070 */
[----:B------:R-:W-:Y:S02]  /*0dd0*/  LOP3.LUT R10, R6, R18, RZ, 0x3c, !PT ;  /* 0x00000012060a7212 */ /* 0x000fe400078e3cff */
[----:B------:R-:W-:Y:S01]  /*0de0*/  @P2 IADD3 R19, R19, 0x1, RZ ;  /* 0x0000000113132810 */ /* 0x000fe20007ffe0ff */
[----:B------:R-:W-:Y:S01]  /*0df0*/  @!P0 IMAD.IADD R11, R11, 0x1, -R13 ;  /* 0x000000010b0b8824 */ /* 0x000fe200078e0a0d */
[----:B------:R-:W-:Y:S02]  /*0e00*/  ISETP.GE.AND P2, PT, R10, RZ, PT ;  /* 0x000000ff0a00720c */ /* 0x000fe40003f46270 */
[----:B------:R-:W-:Y:S01]  /*0e10*/  @!P0 IADD3 R3, R3, 0x1, RZ ;  /* 0x0000000103038810 */ /* 0x000fe20007ffe0ff */
[----:B------:R-:W-:Y:S01]  /*0e20*/  IMAD.MOV.U32 R12, RZ, RZ, R19 ;  /* 0x000000ffff0c7224 */ /* 0x000fe200078e0013 */
[----:B------:R-:W-:Y:S02]  /*0e30*/  ISETP.GE.U32.AND P3, PT, R11, R13, PT ;  /* 0x0000000d0b00720c */ /* 0x000fe40003f66070 */
[----:B------:R-:W-:Y:S01]  /*0e40*/  LOP3.LUT R20, R20, c[0x0][0x214], RZ, 0x3c, !PT ;  /* 0x0000850014147a12 */ /* 0x000fe200078e3cff */
[----:B------:R-:W-:Y:S01]  /*0e50*/  @!P1 IMAD.MOV R12, RZ, RZ, -R12 ;  /* 0x000000ffff0c9224 */ /* 0x000fe200078e0a0c */
[----:B------:R-:W-:-:S02]  /*0e60*/  @P6 IADD3 R21, R21, 0x1, RZ ;  /* 0x0000000115156810 */ /* 0x000fc40007ffe0ff */
[----:B------:R-:W-:Y:S02]  /*0e70*/  @!P4 LOP3.LUT R12, RZ, R15, RZ, 0x33, !PT ;  /* 0x0000000fff0cc212 */ /* 0x000fe400078e33ff */
[----:B------:R-:W-:Y:S01]  /*0e80*/  ISETP.GE.AND P1, PT, R20, RZ, PT ;  /* 0x000000ff1400720c */ /* 0x000fe20003f26270 */
[----:B------:R-:W-:Y:S01]  /*0e90*/  IMAD.MOV.U32 R14, RZ, RZ, R21 ;  /* 0x000000ffff0e7224 */ /* 0x000fe200078e0015 */
[----:B------:R-:W-:Y:S02]  /*0ea0*/  ISETP.LT.U32.AND P0, PT, R8, R12, PT ;  /* 0x0000000c0800720c */ /* 0x000fe40003f01070 */
[----:B------:R-:W-:Y:S01]  /*0eb0*/  SHF.R.S32.HI R11, RZ, 0x1f, R12 ;  /* 0x0000001fff0b7819 */ /* 0x000fe2000001140c */
[----:B------:R-:W-:Y:S01]  /*0ec0*/  @!P2 IMAD.MOV R14, RZ, RZ, -R14 ;  /* 0x000000ffff0ea224 */ /* 0x000fe200078e0a0e */
[----:B------:R-:W-:Y:S02]  /*0ed0*/  ISETP.GT.AND P2, PT, R0, RZ, PT ;  /* 0x000000ff0000720c */ /* 0x000fe40003f44270 */
[----:B------:R-:W-:-:S02]  /*0ee0*/  @P3 IADD3 R3, R3, 0x1, RZ ;  /* 0x0000000103033810 */ /* 0x000fc40007ffe0ff */
[CC--:B------:R-:W-:Y:S02]  /*0ef0*/  ISETP.LT.AND.EX P0, PT, R9.reuse, R11.reuse, PT, P0 ;  /* 0x0000000b0900720c */ /* 0x0c0fe40003f01300 */
[----:B------:R-:W-:Y:S01]  /*0f00*/  LEA.HI.SX32 R15, R0, 0x1, 0x1 ;  /* 0x00000001000f7811 */ /* 0x000fe200078f0aff */
[----:B------:R-:W-:Y:S01]  /*0f10*/  IMAD.MOV.U32 R10, RZ, RZ, R3 ;  /* 0x000000ffff0a7224 */ /* 0x000fe200078e0003 */
[C---:B------:R-:W-:Y:S02]  /*0f20*/  SEL R11, R9.reuse, R11, P0 ;  /* 0x0000000b090b7207 */ /* 0x040fe40000000000 */
[----:B------:R-:W-:Y:S01]  /*0f30*/  SHF.R.S32.HI R3, RZ, 0x1f, R0 ;  /* 0x0000001fff037819 */ /* 0x000fe20000011400 */
[----:B------:R-:W-:Y:S01]  /*0f40*/  @!P1 IMAD.MOV R10, RZ, RZ, -R10 ;  /* 0x000000ffff0a9224 */ /* 0x000fe200078e0a0a */
[----:B------:R-:W-:Y:S02]  /*0f50*/  LOP3.LUT R0, R9, R11, RZ, 0xfc, !PT ;  /* 0x0000000b09007212 */ /* 0x000fe400078efcff */
[----:B------:R-:W-:Y:S01]  /*0f60*/  ISETP.NE.AND P4, PT, RZ, c[0x0][0x214], PT ;  /* 0x00008500ff007a0c */ /* 0x000fe20003f85270 */
[----:B------:R-:W-:Y:S01]  /*0f70*/  @!P2 IMAD.MOV R15, RZ, RZ, R3 ;  /* 0x000000ffff0fa224 */ /* 0x000fe200078e0203 */
[----:B------:R-:W-:-:S02]  /*0f80*/  ISETP.NE.U32.AND P2, PT, R0, RZ, PT ;  /* 0x000000ff0000720c */ /* 0x000fc40003f45070 */
[----:B------:R-:W-:Y:S02]  /*0f90*/  @!P5 LOP3.LUT R14, RZ, R18, RZ, 0x33, !PT ;  /* 0x00000012ff0ed212 */ /* 0x000fe400078e33ff */
[----:B------:R-:W-:Y:S02]  /*0fa0*/  SEL R12, R8, R12, P0 ;  /* 0x0000000c080c7207 */ /* 0x000fe40000000000 */
[----:B------:R-:W-:Y:S02]  /*0fb0*/  ISETP.LT.U32.AND P1, PT, R30, R14, PT ;  /* 0x0000000e1e00720c */ /* 0x000fe40003f21070 */
[----:B------:R-:W-:-:S03]  /*0fc0*/  SHF.R.S32.HI R13, RZ, 0x1f, R14 ;  /* 0x0000001fff0d7819 */ /* 0x000fc6000001140e */
[----:B------:R-:W-:Y:S02]  /*0fd0*/  @!P4 LOP3.LUT R10, RZ, c[0x0][0x214], RZ, 0x33, !PT ;  /* 0x00008500ff0aca12 */ /* 0x000fe400078e33ff */
[----:B------:R-:W-:-:S03]  /*0fe0*/  ISETP.LT.AND.EX P1, PT, R31, R13, PT, P1 ;  /* 0x0000000d1f00720c */ /* 0x000fc60003f21310 */
[----:B------:R-:W-:Y:S01]  /*0ff0*/  IMAD R3, R10, R15, RZ ;  /* 0x0000000f0a037224 */ /* 0x000fe200078e02ff */
[----:B------:R-:W-:Y:S02]  /*1000*/  SEL R14, R30, R14, P1 ;  /* 0x0000000e1e0e7207 */ /* 0x000fe40000800000 */
[----:B------:R-:W-:Y:S01]  /*1010*/  SEL R13, R31, R13, P1 ;  /* 0x0000000d1f0d7207 */ /* 0x000fe20000800000 */
[----:B------:R-:W-:Y:S05]  /*1020*/  @!P2 BRA `(.L_x_9) ;  /* 0x000000900000a947 */ /* 0x000fea0003800000 */
[----:B-1----:R-:W-:Y:S01]  /*1030*/  IMAD.MOV.U32 R27, RZ, RZ, R8 ;  /* 0x000000ffff1b7224 */ /* 0x002fe200078e0008 */
        /* <DEDUP_REMOVED lines=8> */
.L_x_9:
[----:B-1----:R-:W0:Y:S01]  /*10c0*/  I2F.U32.RP R18, R12 ;  /* 0x0000000c00127306 */ /* 0x002e220000209000 */
        /* <DEDUP_REMOVED lines=18> */
.L_x_10:
[----:B------:R-:W-:Y:S05]  /*11f0*/  BSYNC B0 ;  /* 0x0000000000007941 */ /* 0x000fea0003800000 */
.L_x_8:
[----:B------:R-:W-:Y:S01]  /*1200*/  SHF.R.S32.HI R8, RZ, 0x1f, R39 ;  /* 0x0000001fff087819 */ /* 0x000fe20000011427 */
[----:B------:R-:W-:Y:S01]  /*1210*/  IMAD.MOV.U32 R22, RZ, RZ, -0x800000 ;  /* 0xff800000ff167424 */ /* 0x000fe200078e00ff */
[----:B------:R-:W-:Y:S01]  /*1220*/  IADD3 R9, P0, R28, -UR7, RZ ;  /* 0x800000071c097c10 */ /* 0x000fe2000ff1e0ff */
[----:B------:R-:W-:Y:S01]  /*1230*/  ULDC.64 UR8, c[0x0][0x118] ;  /* 0x0000460000087ab9 */ /* 0x000fe20000000a00 */
[----:B------:R-:W-:Y:S02]  /*1240*/  LEA.HI R24, R8, R39, RZ, 0x3 ;  /* 0x0000002708187211 */ /* 0x000fe400078f18ff */
[----:B------:R-:W-:Y:S02]  /*1250*/  IADD3.X R0, R5, ~UR6, RZ, P0, !PT ;  /* 0x8000000605007c10 */ /* 0x000fe400087fe4ff */
[----:B------:R-:W-:-:S02]  /*1260*/  LOP3.LUT R25, R24, 0xfffffff8, RZ, 0xc0, !PT ;  /* 0xfffffff818197812 */ /* 0x000fc400078ec0ff */
[----:B------:R-:W-:-:S03]  /*1270*/  SHF.R.S32.HI R24, RZ, 0x3, R24 ;  /* 0x00000003ff187819 */ /* 0x000fc60000011418 */
[----:B------:R-:W-:Y:S01]  /*1280*/  IMAD.IADD R25, R39, 0x1, -R25 ;  /* 0x0000000127197824 */ /* 0x000fe200078e0a19 */
[C---:B------:R-:W-:Y:S02]  /*1290*/  IADD3 R18, R24.reuse, 0x10, RZ ;  /* 0x0000001018127810 */ /* 0x040fe40007ffe0ff */
[----:B------:R-:W-:Y:S02]  /*12a0*/  IADD3 R15, R24, 0x30, RZ ;  /* 0x00000030180f7810 */ /* 0x000fe40007ffe0ff */
[----:B------:R-:W-:Y:S02]  /*12b0*/  ISETP.GT.U32.AND P2, PT, R9, R25, PT ;  /* 0x000000190900720c */ /* 0x000fe40003f44070 */
[----:B------:R-:W-:Y:S02]  /*12c0*/  SHF.R.S32.HI R10, RZ, 0x1f, R25 ;  /* 0x0000001fff0a7819 */ /* 0x000fe40000011419 */
[----:B------:R-:W-:Y:S02]  /*12d0*/  IADD3 R26, P0, R25, UR7, RZ ;  /* 0x00000007191a7c10 */ /* 0x000fe4000ff1e0ff */
[----:B------:R-:W-:-:S02]  /*12e0*/  ISETP.GT.AND.EX P2, PT, R0, R10, PT, P2 ;  /* 0x0000000a0000720c */ /* 0x000fc40003f44320 */
[----:B------:R-:W-:Y:S02]  /*12f0*/  IADD3.X R27, R10, UR6, RZ, P0, !PT ;  /* 0x000000060a1b7c10 */ /* 0x000fe400087fe4ff */
[----:B------:R-:W-:Y:S02]  /*1300*/  ISETP.GE.OR P4, PT, R18, c[0x0][0x314], !P2 ;  /* 0x0000c50012007a0c */ /* 0x000fe40005786670 */
[C---:B------:R-:W-:Y:S02]  /*1310*/  ISETP.GE.OR P0, PT, R24.reuse, c[0x0][0x314], !P2 ;  /* 0x0000c50018007a0c */ /* 0x040fe40005706670 */
[----:B------:R-:W-:Y:S02]  /*1320*/  IADD3 R9, R24, 0x20, RZ ;  /* 0x0000002018097810 */ /* 0x000fe40007ffe0ff */
[----:B------:R-:W-:Y:S02]  /*1330*/  ISETP.GE.OR P6, PT, R15, c[0x0][0x314], !P2 ;  /* 0x0000c5000f007a0c */ /* 0x000fe400057c6670 */
[----:B------:R-:W-:-:S05]  /*1340*/  ISETP.GE.OR P1, PT, R9, c[0x0][0x314], !P2 ;  /* 0x0000c50009007a0c */ /* 0x000fca0005726670 */
[----:B------:R-:W-:Y:S01]  /*1350*/  @!P4 SHF.R.S32.HI R0, RZ, 0x1f, R18 ;  /* 0x0000001fff00c819 */ /* 0x000fe20000011412 */
[----:B------:R-:W-:-:S04]  /*1360*/  @!P4 IMAD.WIDE.U32 R20, R28, R18, R26 ;  /* 0x000000121c14c225 */ /* 0x000fc800078e001a */
[----:B------:R-:W-:-:S03]  /*1370*/  @!P4 IMAD R0, R0, R28, RZ ;  /* 0x0000001c0000c224 */ /* 0x000fc600078e02ff */
[----:B------:R-:W-:Y:S01]  /*1380*/  @!P1 SHF.R.S32.HI R10, RZ, 0x1f, R9 ;  /* 0x0000001fff0a9819 */ /* 0x000fe20000011409 */
[-C--:B------:R-:W-:Y:S01]  /*1390*/  @!P4 IMAD R0, R18, R5.reuse, R0 ;  /* 0x000000051200c224 */ /* 0x080fe200078e0200 */
[----:B------:R-:W-:Y:S01]  /*13a0*/  @!P4 LEA R18, P3, R20, c[0x0][0x208], 0x2 ;  /* 0x000082001412ca11 */ /* 0x000fe200078610ff */
[----:B------:R-:W-:Y:S02]  /*13b0*/  @!P1 IMAD.MOV.U32 R42, RZ, RZ, R26 ;  /* 0x000000ffff2a9224 */ /* 0x000fe400078e001a */
[----:B------:R-:W-:Y:S01]  /*13c0*/  @!P4 IMAD.IADD R0, R21, 0x1, R0 ;  /* 0x000000011500c824 */ /* 0x000fe200078e0200 */
[----:B------:R-:W-:Y:S01]  /*13d0*/  IADD3 R21, R24, 0x40, RZ ;  /* 0x0000004018157810 */ /* 0x000fe20007ffe0ff */
[----:B------:R-:W-:Y:S02]  /*13e0*/  @!P1 IMAD R10, R10, R28, RZ ;  /* 0x0000001c0a0a9224 */ /* 0x000fe400078e02ff */
[----:B------:R-:W-:Y:S01]  /*13f0*/  @!P1 IMAD.MOV.U32 R43, RZ, RZ, R27 ;  /* 0x000000ffff2b9224 */ /* 0x000fe200078e001b */
[----:B------:R-:W-:Y:S01]  /*1400*/  @!P4 LEA.HI.X R19, R20, c[0x0][0x20c], R0, 0x2, P3 ;  /* 0x000083001413ca11 */ /* 0x000fe200018f1400 */
[----:B------:R-:W-:Y:S01]  /*1410*/  @!P1 IMAD R10, R9, R5, R10 ;  /* 0x00000005090a9224 */ /* 0x000fe200078e020a */
[----:B------:R-:W-:Y:S01]  /*1420*/  @!P0 SHF.R.S32.HI R0, RZ, 0x1f, R24 ;  /* 0x0000001fff008819 */ /* 0x000fe20000011418 */
[----:B------:R-:W-:-:S02]  /*1430*/  @!P1 IMAD.WIDE.U32 R42, R28, R9, R42 ;  /* 0x000000091c2a9225 */ /* 0x000fc400078e002a */
[----:B------:R0:W2:Y:S01]  /*1440*/  @!P4 LDG.E R22, [R18.64] ;  /* 0x000000081216c981 */ /* 0x0000a2000c1e1900 */
[----:B------:R-:W-:Y:S01]  /*1450*/  IADD3 R20, R24, 0x50, RZ ;  /* 0x0000005018147810 */ /* 0x000fe20007ffe0ff */
[----:B------:R-:W-:Y:S01]  /*1460*/  @!P0 IMAD R0, R0, R28, RZ ;  /* 0x0000001c00008224 */ /* 0x000fe200078e02ff */
[----:B------:R-:W-:Y:S01]  /*1470*/  ISETP.GE.OR P5, PT, R21, c[0x0][0x314], !P2 ;  /* 0x0000c50015007a0c */ /* 0x000fe200057a6670 */
[----:B------:R-:W-:Y:S01]  /*1480*/  IMAD.MOV.U32 R23, RZ, RZ, -0x800000 ;  /* 0xff800000ff177424 */ /* 0x000fe200078e00ff */
[----:B------:R-:W-:Y:S01]  /*1490*/  @!P6 SHF.R.S32.HI R9, RZ, 0x1f, R15 ;  /* 0x0000001fff09e819 */ /* 0x000fe2000001140f */
[----:B------:R-:W-:Y:S01]  /*14a0*/  @!P0 IMAD R0, R24, R5, R0 ;  /* 0x0000000518008224 */ /* 0x000fe200078e0200 */
[----:B------:R-:W-:Y:S01]  /*14b0*/  ISETP.GE.OR P4, PT, R20, c[0x0][0x314], !P2 ;  /* 0x0000c50014007a0c */ /* 0x000fe20005786670 */
[----:B------:R-:W-:Y:S02]  /*14c0*/  @!P6 IMAD.MOV.U32 R34, RZ, RZ, R26 ;  /* 0x000000ffff22e224 */ /* 0x000fe400078e001a */
[----:B------:R-:W-:-:S02]  /*14d0*/  @!P6 IMAD.MOV.U32 R35, RZ, RZ, R27 ;  /* 0x000000ffff23e224 */ /* 0x000fc400078e001b */
[----:B------:R-:W-:Y:S02]  /*14e0*/  @!P6 IMAD R9, R9, R28, RZ ;  /* 0x0000001c0909e224 */ /* 0x000fe400078e02ff */
[----:B------:R-:W-:Y:S02]  /*14f0*/  @!P1 IMAD.IADD R10, R43, 0x1, R10 ;  /* 0x000000012b0a9824 */ /* 0x000fe400078e020a */
[----:B------:R-:W-:-:S04]  /*1500*/  @!P6 IMAD.WIDE.U32 R34, R28, R15, R34 ;  /* 0x0000000f1c22e225 */ /* 0x000fc800078e0022 */
[----:B------:R-:W-:Y:S02]  /*1510*/  @!P6 IMAD R9, R15, R5, R9 ;  /* 0x000000050f09e224 */ /* 0x000fe400078e0209 */
[----:B0-----:R-:W-:Y:S02]  /*1520*/  @!P0 IMAD.MOV.U32 R18, RZ, RZ, R26 ;  /* 0x000000ffff128224 */ /* 0x001fe400078e001a */
[----:B------:R-:W-:-:S04]  /*1530*/  @!P0 IMAD.MOV.U32 R19, RZ, RZ, R27 ;  /* 0x000000ffff138224 */ /* 0x000fc800078e001b */
[----:B------:R-:W-:-:S04]  /*1540*/  @!P0 IMAD.WIDE.U32 R18, R28, R24, R18 ;  /* 0x000000181c128225 */ /* 0x000fc800078e0012 */
[----:B------:R-:W-:Y:S01]  /*1550*/  @!P0 IMAD.IADD R0, R19, 0x1, R0 ;  /* 0x0000000113008824 */ /* 0x000fe200078e0200 */
[----:B------:R-:W-:Y:S02]  /*1560*/  @!P0 LEA R32, P3, R18, c[0x0][0x208], 0x2 ;  /* 0x0000820012208a11 */ /* 0x000fe400078610ff */
[----:B------:R-:W-:Y:S02]  /*1570*/  IADD3 R19, R24, 0x60, RZ ;  /* 0x0000006018137810 */ /* 0x000fe40007ffe0ff */
[----:B------:R-:W-:Y:S02]  /*1580*/  @!P0 LEA.HI.X R33, R18, c[0x0][0x20c], R0, 0x2, P3 ;  /* 0x0000830012218a11 */ /* 0x000fe400018f1400 */
[----:B------:R-:W-:Y:S02]  /*1590*/  IADD3 R18, R24, 0x70, RZ ;  /* 0x0000007018127810 */ /* 0x000fe40007ffe0ff */
[----:B------:R-:W-:Y:S01]  /*15a0*/  ISETP.GE.OR P3, PT, R19, c[0x0][0x314], !P2 ;  /* 0x0000c50013007a0c */ /* 0x000fe20005766670 */
[----:B------:R0:W3:Y:S01]  /*15b0*/  @!P0 LDG.E R23, [R32.64] ;  /* 0x0000000820178981 */ /* 0x0000e2000c1e1900 */
[----:B------:R-:W-:-:S02]  /*15c0*/  ISETP.GE.OR P2, PT, R18, c[0x0][0x314], !P2 ;  /* 0x0000c50012007a0c */ /* 0x000fc40005746670 */
[----:B------:R-:W-:Y:S02]  /*15d0*/  @!P5 SHF.R.S32.HI R0, RZ, 0x1f, R21 ;  /* 0x0000001fff00d819 */ /* 0x000fe40000011415 */
[----:B------:R-:W-:Y:S01]  /*15e0*/  @!P1 LEA R36, P0, R42, c[0x0][0x208], 0x2 ;  /* 0x000082002a249a11 */ /* 0x000fe200078010ff */
[----:B------:R-:W-:Y:S01]  /*15f0*/  @!P6 IMAD.IADD R9, R35, 0x1, R9 ;  /* 0x000000012309e824 */ /* 0x000fe200078e0209 */
[----:B------:R-:W-:Y:S01]  /*1600*/  @!P4 SHF.R.S32.HI R15, RZ, 0x1f, R20 ;  /* 0x0000001fff0fc819 */ /* 0x000fe20000011414 */
[-C--:B------:R-:W-:Y:S01]  /*1610*/  @!P5 IMAD R0, R0, R28.reuse, RZ ;  /* 0x0000001c0000d224 */ /* 0x080fe200078e02ff */
[----:B------:R-:W-:Y:S02]  /*1620*/  @!P1 LEA.HI.X R37, R42, c[0x0][0x20c], R10, 0x2, P0 ;  /* 0x000083002a259a11 */ /* 0x000fe400000f140a */
[C---:B------:R-:W-:Y:S01]  /*1630*/  @!P6 LEA R42, P0, R34.reuse, c[0x0][0x208], 0x2 ;  /* 0x00008200222aea11 */ /* 0x040fe200078010ff */
[----:B------:R-:W-:Y:S02]  /*1640*/  @!P5 IMAD R0, R21, R5, R0 ;  /* 0x000000051500d224 */ /* 0x000fe400078e0200 */
[----:B------:R-:W-:Y:S01]  /*1650*/  @!P4 IMAD R15, R15, R28, RZ ;  /* 0x0000001c0f0fc224 */ /* 0x000fe200078e02ff */
[----:B------:R-:W-:Y:S01]  /*1660*/  @!P6 LEA.HI.X R43, R34, c[0x0][0x20c], R9, 0x2, P0 ;  /* 0x00008300222bea11 */ /* 0x000fe200000f1409 */
[----:B------:R-:W-:Y:S01]  /*1670*/  @!P4 IMAD.MOV.U32 R46, RZ, RZ, R26 ;  /* 0x000000ffff2ec224 */ /* 0x000fe200078e001a */
[----:B------:R-:W-:Y:S01]  /*1680*/  @!P2 SHF.R.S32.HI R9, RZ, 0x1f, R18 ;  /* 0x0000001fff09a819 */ /* 0x000fe20000011412 */
[----:B------:R-:W-:-:S02]  /*1690*/  @!P4 IMAD.MOV.U32 R47, RZ, RZ, R27 ;  /* 0x000000ffff2fc224 */ /* 0x000fc400078e001b */
[----:B0-----:R-:W-:Y:S02]  /*16a0*/  @!P5 IMAD.MOV.U32 R32, RZ, RZ, R26 ;  /* 0x000000ffff20d224 */ /* 0x001fe400078e001a */
[----:B------:R-:W-:-:S04]  /*16b0*/  @!P5 IMAD.MOV.U32 R33, RZ, RZ, R27 ;  /* 0x000000ffff21d224 */ /* 0x000fc800078e001b */
[----:B------:R-:W-:-:S04]  /*16c0*/  @!P5 IMAD.WIDE.U32 R32, R28, R21, R32 ;  /* 0x000000151c20d225 */ /* 0x000fc800078e0020 */
[----:B------:R-:W-:-:S04]  /*16d0*/  @!P4 IMAD.WIDE.U32 R46, R28, R20, R46 ;  /* 0x000000141c2ec225 */ /* 0x000fc800078e002e */
[----:B------:R-:W-:Y:S01]  /*16e0*/  @!P4 IMAD R15, R20, R5, R15 ;  /* 0x00000005140fc224 */ /* 0x000fe200078e020f */
[C---:B------:R-:W-:Y:S01]  /*16f0*/  @!P5 LEA R20, P0, R32.reuse, c[0x0][0x208], 0x2 ;  /* 0x000082002014da11 */ /* 0x040fe200078010ff */
[----:B------:R-:W-:Y:S02]  /*1700*/  @!P5 IMAD.IADD R0, R33, 0x1, R0 ;  /* 0x000000012100d824 */ /* 0x000fe400078e0200 */
[----:B------:R-:W-:Y:S01]  /*1710*/  @!P2 IMAD R9, R9, R28, RZ ;  /* 0x0000001c0909a224 */ /* 0x000fe200078e02ff */
[----:B------:R-:W-:Y:S01]  /*1720*/  @!P3 SHF.R.S32.HI R10, RZ, 0x1f, R19 ;  /* 0x0000001fff0ab819 */ /* 0x000fe20000011413 */
[----:B------:R-:W-:Y:S01]  /*1730*/  @!P3 IMAD.MOV.U32 R34, RZ, RZ, R26 ;  /* 0x000000ffff22b224 */ /* 0x000fe200078e001a */
[----:B------:R-:W-:Y:S01]  /*1740*/  @!P5 LEA.HI.X R21, R32, c[0x0][0x20c], R0, 0x2, P0 ;  /* 0x000083002015da11 */ /* 0x000fe200000f1400 */
[----:B------:R-:W-:Y:S01]  /*1750*/  @!P3 IMAD.MOV.U32 R35, RZ, RZ, R27 ;  /* 0x000000ffff23b224 */ /* 0x000fe200078e001b */
[----:B------:R-:W-:Y:S01]  /*1760*/  @!P4 LEA R32, P0, R46, c[0x0][0x208], 0x2 ;  /* 0x000082002e20ca11 */ /* 0x000fe200078010ff */
[----:B------:R-:W-:-:S02]  /*1770*/  @!P4 IMAD.IADD R15, R47, 0x1, R15 ;  /* 0x000000012f0fc824 */ /* 0x000fc400078e020f */
[----:B------:R-:W-:-:S04]  /*1780*/  @!P2 IMAD.WIDE.U32 R26, R28, R18, R26 ;  /* 0x000000121c1aa225 */ /* 0x000fc800078e001a */
[----:B------:R-:W-:Y:S01]  /*1790*/  @!P2 IMAD R9, R18, R5, R9 ;  /* 0x000000051209a224 */ /* 0x000fe200078e0209 */
[----:B------:R-:W-:Y:S01]  /*17a0*/  @!P4 LEA.HI.X R33, R46, c[0x0][0x20c], R15, 0x2, P0 ;  /* 0x000083002e21ca11 */ /* 0x000fe200000f140f */
[----:B------:R-:W-:Y:S01]  /*17b0*/  @!P3 IMAD R10, R10, R28, RZ ;  /* 0x0000001c0a0ab224 */ /* 0x000fe200078e02ff */
[----:B------:R-:W-:Y:S01]  /*17c0*/  @!P2 LEA R18, P0, R26, c[0x0][0x208], 0x2 ;  /* 0x000082001a12aa11 */ /* 0x000fe200078010ff */
[----:B------:R-:W-:Y:S02]  /*17d0*/  @!P2 IMAD.IADD R9, R27, 0x1, R9 ;  /* 0x000000011b09a824 */ /* 0x000fe400078e0209 */
[----:B------:R-:W-:-:S04]  /*17e0*/  @!P3 IMAD.WIDE.U32 R34, R28, R19, R34 ;  /* 0x000000131c22b225 */ /* 0x000fc800078e0022 */
[----:B------:R-:W-:Y:S01]  /*17f0*/  @!P3 IMAD R10, R19, R5, R10 ;  /* 0x00000005130ab224 */ /* 0x000fe200078e020a */
[----:B------:R-:W-:Y:S01]  /*1800*/  @!P2 LEA.HI.X R19, R26, c[0x0][0x20c], R9, 0x2, P0 ;  /* 0x000083001a13aa11 */ /* 0x000fe200000f1409 */
[----:B------:R-:W-:Y:S02]  /*1810*/  IMAD.MOV.U32 R0, RZ, RZ, -0x800000 ;  /* 0xff800000ff007424 */ /* 0x000fe400078e00ff */
[----:B------:R-:W-:Y:S02]  /*1820*/  IMAD.MOV.U32 R9, RZ, RZ, -0x800000 ;  /* 0xff800000ff097424 */ /* 0x000fe400078e00ff */
[----:B------:R-:W-:Y:S02]  /*1830*/  IMAD.MOV.U32 R15, RZ, RZ, -0x800000 ;  /* 0xff800000ff0f7424 */ /* 0x000fe400078e00ff */
[----:B------:R0:W4:Y:S01]  /*1840*/  @!P1 LDG.E R0, [R36.64] ;  /* 0x0000000824009981 */ /* 0x000122000c1e1900 */
[----:B------:R-:W-:-:S03]  /*1850*/  @!P3 IMAD.IADD R10, R35, 0x1, R10 ;  /* 0x00000001230ab824 */ /* 0x000fc600078e020a */
[----:B------:R1:W5:Y:S04]  /*1860*/  @!P5 LDG.E R9, [R20.64] ;  /* 0x000000081409d981 */ /* 0x000368000c1e1900 */
[----:B------:R-:W5:Y:S01]  /*1870*/  @!P6 LDG.E R15, [R42.64] ;  /* 0x000000082a0fe981 */ /* 0x000f62000c1e1900 */
[----:B0-----:R-:W-:Y:S01]  /*1880*/  @!P3 LEA R36, P1, R34, c[0x0][0x208], 0x2 ;  /* 0x000082002224ba11 */ /* 0x001fe200078210ff */
[----:B-1----:R-:W-:-:S03]  /*1890*/  IMAD.MOV.U32 R20, RZ, RZ, -0x800000 ;  /* 0xff800000ff147424 */ /* 0x002fc600078e00ff */
[----:B------:R-:W-:Y:S01]  /*18a0*/  @!P3 LEA.HI.X R37, R34, c[0x0][0x20c], R10, 0x2, P1 ;  /* 0x000083002225ba11 */ /* 0x000fe200008f140a */
[----:B------:R-:W-:Y:S02]  /*18b0*/  IMAD.MOV.U32 R10, RZ, RZ, -0x800000 ;  /* 0xff800000ff0a7424 */ /* 0x000fe400078e00ff */
[----:B------:R-:W-:Y:S01]  /*18c0*/  IMAD.MOV.U32 R21, RZ, RZ, -0x800000 ;  /* 0xff800000ff157424 */ /* 0x000fe200078e00ff */
[----:B------:R0:W5:Y:S04]  /*18d0*/  @!P2 LDG.E R20, [R18.64] ;  /* 0x000000081214a981 */ /* 0x000168000c1e1900 */
[----:B------:R1:W5:Y:S04]  /*18e0*/  @!P4 LDG.E R10, [R32.64] ;  /* 0x00000008200ac981 */ /* 0x000368000c1e1900 */
[----:B------:R-:W5:Y:S01]  /*18f0*/  @!P3 LDG.E R21, [R36.64] ;  /* 0x000000082415b981 */ /* 0x000f62000c1e1900 */
[----:B------:R-:W-:-:S04]  /*1900*/  IABS R26, c[0x0][0x1c0] ;  /* 0x00007000001a7a13 */ /* 0x000fc80000000000 */
[----:B-1----:R-:W1:Y:S08]  /*1910*/  I2F.U32.RP R32, R26 ;  /* 0x0000001a00207306 */ /* 0x002e700000209000 */
[----:B-1----:R-:W1:Y:S02]  /*1920*/  MUFU.RCP R32, R32 ;  /* 0x0000002000207308 */ /* 0x002e640000001000 */
[----:B-1----:R-:W-:-:S06]  /*1930*/  IADD3 R32, R32, 0xffffffe, RZ ;  /* 0x0ffffffe20207810 */ /* 0x002fcc0007ffe0ff */
[----:B------:R-:W1:Y:S01]  /*1940*/  F2I.FTZ.U32.TRUNC.NTZ R33, R32 ;  /* 0x0000002000217305 */ /* 0x000e62000021f000 */
[----:B0-----:R-:W-:Y:S01]  /*1950*/  IABS R19, R6 ;  /* 0x0000000600137213 */ /* 0x001fe20000000000 */
[----:B-1----:R-:W-:Y:S02]  /*1960*/  IMAD.MOV R18, RZ, RZ, -R33 ;  /* 0x000000ffff127224 */ /* 0x002fe400078e0a21 */
[----:B------:R-:W-:Y:S02]  /*1970*/  IMAD.MOV.U32 R32, RZ, RZ, RZ ;  /* 0x000000ffff207224 */ /* 0x000fe400078e00ff */
[----:B------:R-:W-:Y:S01]  /*1980*/  IMAD R27, R18, R26, RZ ;  /* 0x0000001a121b7224 */ /* 0x000fe200078e02ff */
[----:B------:R-:W-:-:S03]  /*1990*/  IABS R18, c[0x0][0x1c0] ;  /* 0x0000700000127a13 */ /* 0x000fc60000000000 */
[----:B------:R-:W-:-:S04]  /*19a0*/  IMAD.HI.U32 R27, R33, R27, R32 ;  /* 0x0000001b211b7227 */ /* 0x000fc800078e0020 */
[----:B------:R-:W-:Y:S02]  /*19b0*/  IMAD.MOV R18, RZ, RZ, -R18 ;  /* 0x000000ffff127224 */ /* 0x000fe400078e0a12 */
[----:B------:R-:W-:Y:S01]  /*19c0*/  IMAD.HI.U32 R27, R27, R19, RZ ;  /* 0x000000131b1b7227 */ /* 0x000fe200078e00ff */
[----:B------:R-:W-:-:S03]  /*19d0*/  ISETP.GT.AND P1, PT, R39, 0x37f, PT ;  /* 0x0000037f2700780c */ /* 0x000fc60003f24270 */
[----:B------:R-:W-:Y:S01]  /*19e0*/  IMAD R18, R27, R18, R19 ;  /* 0x000000121b127224 */ /* 0x000fe200078e0213 */
[C---:B------:R-:W-:Y:S02]  /*19f0*/  ISETP.GT.AND P2, PT, R39.reuse, 0x3ff, PT ;  /* 0x000003ff2700780c */ /* 0x040fe40003f44270 */
[C---:B------:R-:W-:Y:S02]  /*1a00*/  ISETP.GT.AND P0, PT, R39.reuse, 0x2ff, PT ;  /* 0x000002ff2700780c */ /* 0x040fe40003f04270 */
[----:B------:R-:W-:Y:S02]  /*1a10*/  ISETP.GT.U32.AND P4, PT, R26, R18, PT ;  /* 0x000000121a00720c */ /* 0x000fe40003f84070 */
[C---:B------:R-:W-:Y:S01]  /*1a20*/  ISETP.GT.AND P3, PT, R39.reuse, 0x27f, PT ;  /* 0x0000027f2700780c */ /* 0x040fe20003f64270 */
[----:B------:R-:W-:Y:S01]  /*1a30*/  IMAD R24, R24, 0x9, R25 ;  /* 0x0000000918187824 */ /* 0x000fe200078e0219 */
[----:B------:R-:W-:-:S09]  /*1a40*/  ISETP.GT.AND P6, PT, R39, 0x7f, PT ;  /* 0x0000007f2700780c */ /* 0x000fd20003fc4270 */
[----:B------:R-:W-:Y:S01]  /*1a50*/  @!P4 IMAD.IADD R18, R18, 0x1, -R26 ;  /* 0x000000011212c824 */ /* 0x000fe200078e0a1a */
[----:B------:R-:W-:Y:S02]  /*1a60*/  LOP3.LUT R6, R6, c[0x0][0x1c0], RZ, 0x3c, !PT ;  /* 0x0000700006067a12 */ /* 0x000fe400078e3cff */
[----:B------:R-:W-:Y:S01]  /*1a70*/  @!P4 IADD3 R27, R27, 0x1, RZ ;  /* 0x000000011b1bc810 */ /* 0x000fe20007ffe0ff */
[----:B--2---:R-:W-:Y:S01]  /*1a80*/  @!P1 STS [R24.X4+0x240], R22 ;  /* 0x0002401618009388 */ /* 0x004fe20000004800 */
[C---:B------:R-:W-:Y:S01]  /*1a90*/  ISETP.GT.AND P1, PT, R39.reuse, 0x17f, PT ;  /* 0x0000017f2700780c */ /* 0x040fe20003f24270 */
[----:B------:R-:W-:Y:S02]  /*1aa0*/  BSSY B0, `(.L_x_11) ;  /* 0x0000030000007945 */ /* 0x000fe40003800000 */
[----:B---3--:R-:W-:Y:S01]  /*1ab0*/  @!P2 STS [R24.X4], R23 ;  /* 0x000000171800a388 */ /* 0x008fe20000004800 */
[----:B------:R-:W-:-:S03]  /*1ac0*/  ISETP.GT.AND P2, PT, R39, 0x1ff, PT ;  /* 0x000001ff2700780c */ /* 0x000fc60003f44270 */
[----:B----4-:R0:W-:Y:S01]  /*1ad0*/  @!P0 STS [R24.X4+0x480], R0 ;  /* 0x0004800018008388 */ /* 0x0101e20000004800 */
[----:B------:R-:W-:-:S03]  /*1ae0*/  ISETP.GT.AND P0, PT, R39, 0xff, PT ;  /* 0x000000ff2700780c */ /* 0x000fc60003f04270 */
[----:B-----5:R1:W-:Y:S01]  /*1af0*/  @!P3 STS [R24.X4+0x6c0], R15 ;  /* 0x0006c00f1800b388 */ /* 0x0203e20000004800 */
[----:B------:R-:W-:-:S05]  /*1b00*/  ISETP.GE.U32.AND P3, PT, R18, R26, PT ;  /* 0x0000001a1200720c */ /* 0x000fca0003f66070 */
[----:B------:R1:W-:Y:S01]  /*1b10*/  @!P2 STS [R24.X4+0x900], R9 ;  /* 0x000900091800a388 */ /* 0x0003e20000004800 */
[----:B------:R-:W-:Y:S02]  /*1b20*/  ISETP.GE.AND P2, PT, R6, RZ, PT ;  /* 0x000000ff0600720c */ /* 0x000fe40003f46270 */
[----:B0-----:R-:W-:Y:S01]  /*1b30*/  LOP3.LUT R0, R31, R13, RZ, 0xfc, !PT ;  /* 0x0000000d1f007212 */ /* 0x001fe200078efcff */
[----:B------:R1:W-:Y:S04]  /*1b40*/  @!P6 STS [R24.X4+0xfc0], R20 ;  /* 0x000fc0141800e388 */ /* 0x0003e80000004800 */
[----:B------:R1:W-:Y:S01]  /*1b50*/  @!P1 STS [R24.X4+0xb40], R10 ;  /* 0x000b400a18009388 */ /* 0x0003e20000004800 */
[----:B------:R-:W-:-:S03]  /*1b60*/  ISETP.NE.U32.AND P1, PT, R0, RZ, PT ;  /* 0x000000ff0000720c */ /* 0x000fc60003f25070 */
[----:B------:R1:W-:Y:S01]  /*1b70*/  @!P0 STS [R24.X4+0xd80], R21 ;  /* 0x000d801518008388 */ /* 0x0003e20000004800 */
[----:B------:R-:W-:Y:S02]  /*1b80*/  ISETP.NE.AND P0, PT, RZ, c[0x0][0x1c0], PT ;  /* 0x00007000ff007a0c */ /* 0x000fe40003f05270 */
[----:B------:R-:W-:-:S05]  /*1b90*/  @P3 IADD3 R27, R27, 0x1, RZ ;  /* 0x000000011b1b3810 */ /* 0x000fca0007ffe0ff */
[----:B------:R-:W-:-:S04]  /*1ba0*/  IMAD.MOV.U32 R6, RZ, RZ, R27 ;  /* 0x000000ffff067224 */ /* 0x000fc800078e001b */
[----:B------:R-:W-:Y:S02]  /*1bb0*/  @!P2 IMAD.MOV R6, RZ, RZ, -R6 ;  /* 0x000000ffff06a224 */ /* 0x000fe400078e0a06 */
[----:B------:R-:W-:Y:S01]  /*1bc0*/  @!P0 LOP3.LUT R6, RZ, c[0x0][0x1c0], RZ, 0x33, !PT ;  /* 0x00007000ff068a12 */ /* 0x000fe200078e33ff */
[----:B------:R-:W-:Y:S05]  /*1bd0*/  @!P1 BRA `(.L_x_12) ;  /* 0x0000009000009947 */ /* 0x000fea0003800000 */
[----:B------:R-:W-:Y:S01]  /*1be0*/  IMAD.MOV.U32 R27, RZ, RZ, R30 ;  /* 0x000000ffff1b7224 */ /* 0x000fe200078e001e */
[----:B-1----:R-:W-:Y:S01]  /*1bf0*/  MOV R24, R14 ;  /* 0x0000000e00187202 */ /* 0x002fe20000000f00 */
[----:B------:R-:W-:Y:S01]  /*1c00*/  IMAD.MOV.U32 R18, RZ, RZ, R31 ;  /* 0x000000ffff127224 */ /* 0x000fe200078e001f */
[----:B------:R-:W-:Y:S02]  /*1c10*/  MOV R23, R13 ;  /* 0x0000000d00177202 */ /* 0x000fe40000000f00 */
[----:B------:R-:W-:Y:S02]  /*1c20*/  MOV R22, 0x1c40 ;  /* 0x00001c4000167802 */ /* 0x000fe40000000f00 */
[----:B------:R-:W-:Y:S05]  /*1c30*/  CALL.REL.NOINC `($__internal_0_$__cuda_sm20_div_s64) ;  /* 0x0000362000007944 */ /* 0x000fea0003c00000 */
[----:B------:R-:W-:Y:S02]  /*1c40*/  MOV R42, R0 ;  /* 0x00000000002a7202 */ /* 0x000fe40000000f00 */
[----:B------:R-:W-:Y:S01]  /*1c50*/  MOV R43, R21 ;  /* 0x00000015002b7202 */ /* 0x000fe20000000f00 */
[----:B------:R-:W-:Y:S05]  /*1c60*/  BRA `(.L_x_13) ;  /* 0x0000013000007947 */ /* 0x000fea0003800000 */
.L_x_12:
        /* <DEDUP_REMOVED lines=19> */
.L_x_13:
[----:B------:R-:W-:Y:S05]  /*1da0*/  BSYNC B0 ;  /* 0x0000000000007941 */ /* 0x000fea0003800000 */
.L_x_11:
[----:B------:R-:W-:Y:S01]  /*1db0*/  BAR.SYNC.DEFER_BLOCKING 0x0 ;  /* 0x0000000000007b1d */ /* 0x000fe20000010000 */
[----:B------:R-:W-:Y:S01]  /*1dc0*/  LEA.HI R8, R8, R39, RZ, 0x4 ;  /* 0x0000002708087211 */ /* 0x000fe200078f20ff */
[----:B------:R-:W-:Y:S01]  /*1dd0*/  IMAD.MOV.U32 R37, RZ, RZ, -0x800000 ;  /* 0xff800000ff257424 */ /* 0x000fe200078e00ff */
[----:B------:R-:W-:Y:S01]  /*1de0*/  MOV R35, 0xff800000 ;  /* 0xff80000000237802 */ /* 0x000fe20000000f00 */
[----:B------:R-:W-:Y:S01]  /*1df0*/  IMAD.MOV.U32 R38, RZ, RZ, -0x800000 ;  /* 0xff800000ff267424 */ /* 0x000fe200078e00ff */
[----:B------:R-:W-:Y:S01]  /*1e00*/  LOP3.LUT R0, R8, 0xfffffff0, RZ, 0xc0, !PT ;  /* 0xfffffff008007812 */ /* 0x000fe200078ec0ff */
[----:B------:R-:W-:Y:S01]  /*1e10*/  IMAD.MOV.U32 R36, RZ, RZ, -0x800000 ;  /* 0xff800000ff247424 */ /* 0x000fe200078e00ff */
[----:B-1----:R-:W-:Y:S01]  /*1e20*/  SHF.R.S32.HI R15, RZ, 0x4, R8 ;  /* 0x00000004ff0f7819 */ /* 0x002fe20000011408 */
[----:B------:R-:W-:Y:S01]  /*1e30*/  IMAD.MOV.U32 R33, RZ, RZ, -0x800000 ;  /* 0xff800000ff217424 */ /* 0x000fe200078e00ff */
[----:B------:R-:W-:Y:S01]  /*1e40*/  MOV R31, 0xff800000 ;  /* 0xff800000001f7802 */ /* 0x000fe20000000f00 */
[----:B------:R-:W-:Y:S01]  /*1e50*/  IMAD.IADD R39, R39, 0x1, -R0 ;  /* 0x0000000127277824 */ /* 0x000fe200078e0a00 */
[----:B------:R-:W-:Y:S01]  /*1e60*/  ULDC.U8 UR4, c[0x0][0x329] ;  /* 0x0000ca4000047ab9 */ /* 0x000fe20000000000 */
[----:B------:R-:W-:Y:S01]  /*1e70*/  IMAD.MOV.U32 R34, RZ, RZ, -0x800000 ;  /* 0xff800000ff227424 */ /* 0x000fe200078e00ff */
[----:B------:R-:W-:Y:S01]  /*1e80*/  BSSY B1, `(.L_x_14) ;  /* 0x0000261000017945 */ /* 0x000fe20003800000 */
[----:B------:R-:W-:-:S02]  /*1e90*/  IMAD R25, R39, 0x9, R15 ;  /* 0x0000000927197824 */ /* 0x000fc400078e020f */
[----:B------:R-:W-:Y:S02]  /*1ea0*/  IMAD.MOV.U32 R32, RZ, RZ, -0x800000 ;  /* 0xff800000ff207424 */ /* 0x000fe400078e00ff */
[----:B------:R-:W-:Y:S02]  /*1eb0*/  IMAD.MOV.U32 R46, RZ, RZ, RZ ;  /* 0x000000ffff2e7224 */ /* 0x000fe400078e00ff */
[----:B------:R-:W-:Y:S01]  /*1ec0*/  IMAD.MOV.U32 R30, RZ, RZ, 0x7f800000 ;  /* 0x7f800000ff1e7424 */ /* 0x000fe200078e00ff */
[----:B------:R-:W-:Y:S04]  /*1ed0*/  @!P6 LDS R37, [R25.X4] ;  /* 0x000000001925e984 */ /* 0x000fe80000004800 */
[----:B------:R-:W0:Y:S04]  /*1ee0*/  @!P6 LDS R38, [R25.X4+0x240] ;  /* 0x000240001926e984 */ /* 0x000e280000004800 */
[----:B------:R-:W1:Y:S04]  /*1ef0*/  @!P6 LDS R35, [R25.X4+0x480] ;  /* 0x000480001923e984 */ /* 0x000e680000004800 */
[----:B------:R-:W2:Y:S04]  /*1f00*/  @!P6 LDS R36, [R25.X4+0x6c0] ;  /* 0x0006c0001924e984 */ /* 0x000ea80000004800 */
[----:B------:R-:W3:Y:S04]  /*1f10*/  @!P6 LDS R33, [R25.X4+0x900] ;  /* 0x000900001921e984 */ /* 0x000ee80000004800 */
[----:B------:R-:W4:Y:S04]  /*1f20*/  @!P6 LDS R34, [R25.X4+0xb40] ;  /* 0x000b40001922e984 */ /* 0x000f280000004800 */
[----:B------:R-:W5:Y:S04]  /*1f30*/  @!P6 LDS R31, [R25.X4+0xd80] ;  /* 0x000d8000191fe984 */ /* 0x000f680000004800 */
[----:B------:R-:W5:Y:S01]  /*1f40*/  @!P6 LDS R32, [R25.X4+0xfc0] ;  /* 0x000fc0001920e984 */ /* 0x000f620000004800 */
[----:B0-----:R-:W-:-:S04]  /*1f50*/  FMNMX.FTZ R0, R37, R38, !PT ;  /* 0x0000002625007209 */ /* 0x001fc80007810000 */
[----:B-1----:R-:W-:-:S04]  /*1f60*/  FMNMX.FTZ R0, R0, R35, !PT ;  /* 0x0000002300007209 */ /* 0x002fc80007810000 */
[----:B--2---:R-:W-:-:S04]  /*1f70*/  FMNMX.FTZ R0, R0, R36, !PT ;  /* 0x0000002400007209 */ /* 0x004fc80007810000 */
[----:B---3--:R-:W-:-:S04]  /*1f80*/  FMNMX.FTZ R0, R0, R33, !PT ;  /* 0x0000002100007209 */ /* 0x008fc80007810000 */
[----:B----4-:R-:W-:-:S04]  /*1f90*/  FMNMX.FTZ R0, R0, R34, !PT ;  /* 0x0000002200007209 */ /* 0x010fc80007810000 */
[----:B-----5:R-:W-:-:S04]  /*1fa0*/  FMNMX.FTZ R0, R0, R31, !PT ;  /* 0x0000001f00007209 */ /* 0x020fc80007810000 */
[----:B------:R-:W-:-:S05]  /*1fb0*/  FMNMX.FTZ R0, R0, R32, !PT ;  /* 0x0000002000007209 */ /* 0x000fca0007810000 */
[----:B------:R-:W0:Y:S02]  /*1fc0*/  SHFL.BFLY PT, R8, R0, 0x8, 0x1f ;  /* 0x0d001f0000087f89 */ /* 0x000e2400000e0000 */
[----:B0-----:R-:W-:-:S05]  /*1fd0*/  FMNMX.FTZ R8, R0, R8, !PT ;  /* 0x0000000800087209 */ /* 0x001fca0007810000 */
[----:B------:R-:W0:Y:S02]  /*1fe0*/  SHFL.BFLY PT, R0, R8, 0x4, 0x1f ;  /* 0x0c801f0008007f89 */ /* 0x000e2400000e0000 */
[----:B0-----:R-:W-:-:S05]  /*1ff0*/  FMNMX.FTZ R0, R8, R0, !PT ;  /* 0x0000000008007209 */ /* 0x001fca0007810000 */
[----:B------:R-:W0:Y:S02]  /*2000*/  SHFL.BFLY PT, R8, R0, 0x2, 0x1f ;  /* 0x0c401f0000087f89 */ /* 0x000e2400000e0000 */
[----:B0-----:R-:W-:-:S05]  /*2010*/  FMNMX.FTZ R8, R0, R8, !PT ;  /* 0x0000000800087209 */ /* 0x001fca0007810000 */
[----:B------:R-:W0:Y:S02]  /*2020*/  SHFL.BFLY PT, R0, R8, 0x1, 0x1f ;  /* 0x0c201f0008007f89 */ /* 0x000e2400000e0000 */
[----:B0-----:R-:W-:-:S04]  /*2030*/  FMNMX.FTZ R0, R8, R0, !PT ;  /* 0x0000000008007209 */ /* 0x001fc80007810000 */
[----:B------:R-:W-:-:S04]  /*2040*/  FSETP.NEU.FTZ.AND P0, PT, R0, -INF , PT ;  /* 0xff8000000000780b */ /* 0x000fc80003f1d000 */
[----:B------:R-:W-:-:S05]  /*2050*/  FSEL R0, R0, RZ, P0 ;  /* 0x000000ff00007208 */ /* 0x000fca0000000000 */
[C---:B------:R-:W-:Y:S02]  /*2060*/  FADD.FTZ R8, -R0.reuse, R37 ;  /* 0x0000002500087221 */ /* 0x040fe40000010100 */
[----:B------:R-:W-:Y:S02]  /*2070*/  FADD.FTZ R21, -R0, R38 ;  /* 0x0000002600157221 */ /* 0x000fe40000010100 */
[----:B------:R-:W-:Y:S02]  /*2080*/  FMUL.FTZ R8, R8, 1.4426950216293334961 ;  /* 0x3fb8aa3b08087820 */ /* 0x000fe40000410000 */
[----:B------:R-:W-:Y:S02]  /*2090*/  FMUL.FTZ R21, R21, 1.4426950216293334961 ;  /* 0x3fb8aa3b15157820 */ /* 0x000fe40000410000 */
[C---:B------:R-:W-:Y:S02]  /*20a0*/  FADD.FTZ R20, -R0.reuse, R35 ;  /* 0x0000002300147221 */ /* 0x040fe40000010100 */
[----:B------:R-:W-:Y:S01]  /*20b0*/  MUFU.EX2 R8, R8 ;  /* 0x0000000800087308 */ /* 0x000fe20000000800 */
[----:B------:R-:W-:-:S02]  /*20c0*/  FADD.FTZ R19, -R0, R36 ;  /* 0x0000002400137221 */ /* 0x000fc40000010100 */
[----:B------:R-:W-:Y:S02]  /*20d0*/  FMUL.FTZ R20, R20, 1.4426950216293334961 ;  /* 0x3fb8aa3b14147820 */ /* 0x000fe40000410000 */
[----:B------:R-:W-:Y:S02]  /*20e0*/  FMUL.FTZ R19, R19, 1.4426950216293334961 ;  /* 0x3fb8aa3b13137820 */ /* 0x000fe40000410000 */
[C---:B------:R-:W-:Y:S01]  /*20f0*/  FADD.FTZ R18, -R0.reuse, R33 ;  /* 0x0000002100127221 */ /* 0x040fe20000010100 */
[----:B------:R-:W0:Y:S01]  /*2100*/  MUFU.EX2 R21, R21 ;  /* 0x0000001500157308 */ /* 0x000e220000000800 */
[----:B------:R-:W-:Y:S02]  /*2110*/  FADD.FTZ R10, -R0, R34 ;  /* 0x00000022000a7221 */ /* 0x000fe40000010100 */
[----:B------:R-:W-:Y:S02]  /*2120*/  FMUL.FTZ R18, R18, 1.4426950216293334961 ;  /* 0x3fb8aa3b12127820 */ /* 0x000fe40000410000 */
[----:B------:R-:W-:-:S02]  /*2130*/  FMUL.FTZ R10, R10, 1.4426950216293334961 ;  /* 0x3fb8aa3b0a0a7820 */ /* 0x000fc40000410000 */
[----:B------:R-:W-:Y:S01]  /*2140*/  FADD.FTZ R9, -R0, R31 ;  /* 0x0000001f00097221 */ /* 0x000fe20000010100 */
[----:B------:R-:W1:Y:S03]  /*2150*/  MUFU.EX2 R20, R20 ;  /* 0x0000001400147308 */ /* 0x000e660000000800 */
[----:B------:R-:W-:-:S05]  /*2160*/  FMUL.FTZ R9, R9, 1.4426950216293334961 ;  /* 0x3fb8aa3b09097820 */ /* 0x000fca0000410000 */
[----:B------:R-:W2:Y:S01]  /*2170*/  MUFU.EX2 R19, R19 ;  /* 0x0000001300137308 */ /* 0x000ea20000000800 */
[----:B0-----:R-:W-:Y:S02]  /*2180*/  FADD.FTZ R21, R8, R21 ;  /* 0x0000001508157221 */ /* 0x001fe40000010000 */
[----:B------:R-:W-:-:S04]  /*2190*/  FADD.FTZ R8, -R0, R32 ;  /* 0x0000002000087221 */ /* 0x000fc80000010100 */
[----:B------:R-:W-:Y:S01]  /*21a0*/  FMUL.FTZ R8, R8, 1.4426950216293334961 ;  /* 0x3fb8aa3b08087820 */ /* 0x000fe20000410000 */
[----:B------:R-:W0:Y:S01]  /*21b0*/  MUFU.EX2 R18, R18 ;  /* 0x0000001200127308 */ /* 0x000e220000000800 */
[----:B-1----:R-:W-:-:S07]  /*21c0*/  FADD.FTZ R20, R21, R20 ;  /* 0x0000001415147221 */ /* 0x002fce0000010000 */
[----:B------:R-:W1:Y:S01]  /*21d0*/  MUFU.EX2 R10, R10 ;  /* 0x0000000a000a7308 */ /* 0x000e620000000800 */
[----:B--2---:R-:W-:-:S07]  /*21e0*/  FADD.FTZ R19, R20, R19 ;  /* 0x0000001314137221 */ /* 0x004fce0000010000 */
[----:B------:R-:W2:Y:S01]  /*21f0*/  MUFU.EX2 R9, R9 ;  /* 0x0000000900097308 */ /* 0x000ea20000000800 */
[----:B0-----:R-:W-:-:S07]  /*2200*/  FADD.FTZ R18, R19, R18 ;  /* 0x0000001213127221 */ /* 0x001fce0000010000 */
[----:B------:R-:W0:Y:S01]  /*2210*/  MUFU.EX2 R8, R8 ;  /* 0x0000000800087308 */ /* 0x000e220000000800 */
[----:B-1----:R-:W-:Y:S01]  /*2220*/  FADD.FTZ R18, R18, R10 ;  /* 0x0000000a12127221 */ /* 0x002fe20000010000 */
[----:B------:R-:W-:-:S05]  /*2230*/  IABS R10, R3 ;  /* 0x00000003000a7213 */ /* 0x000fca0000000000 */
[----:B------:R-:W-:Y:S01]  /*2240*/  IMAD.IADD R20, R7, 0x1, R10 ;  /* 0x0000000107147824 */ /* 0x000fe200078e020a */
[----:B------:R-:W1:Y:S01]  /*2250*/  I2F.RP R19, R10 ;  /* 0x0000000a00137306 */ /* 0x000e620000209400 */
[----:B--2---:R-:W-:-:S04]  /*2260*/  FADD.FTZ R9, R18, R9 ;  /* 0x0000000912097221 */ /* 0x004fc80000010000 */
[----:B0-----:R-:W-:Y:S01]  /*2270*/  FADD.FTZ R18, R9, R8 ;  /* 0x0000000809127221 */ /* 0x001fe20000010000 */
[----:B------:R-:W-:-:S04]  /*2280*/  IABS R9, c[0x0][0x1c0] ;  /* 0x0000700000097a13 */ /* 0x000fc80000000000 */
[----:B------:R-:W0:Y:S01]  /*2290*/  SHFL.BFLY PT, R8, R18, 0x8, 0x1f ;  /* 0x0d001f0012087f89 */ /* 0x000e2200000e0000 */
[----:B------:R-:W2:Y:S08]  /*22a0*/  I2F.U32.RP R26, R9 ;  /* 0x00000009001a7306 */ /* 0x000eb00000209000 */
[----:B-1----:R-:W1:Y:S08]  /*22b0*/  MUFU.RCP R19, R19 ;  /* 0x0000001300137308 */ /* 0x002e700000001000 */
[----:B--2---:R-:W2:Y:S01]  /*22c0*/  MUFU.RCP R26, R26 ;  /* 0x0000001a001a7308 */ /* 0x004ea20000001000 */
[----:B0-----:R-:W-:Y:S01]  /*22d0*/  FADD.FTZ R8, R18, R8 ;  /* 0x0000000812087221 */ /* 0x001fe20000010000 */
[----:B-1----:R-:W-:-:S04]  /*22e0*/  IADD3 R19, R19, 0xffffffe, RZ ;  /* 0x0ffffffe13137810 */ /* 0x002fc80007ffe0ff */
[----:B------:R-:W0:Y:S02]  /*22f0*/  SHFL.BFLY PT, R18, R8, 0x4, 0x1f ;  /* 0x0c801f0008127f89 */ /* 0x000e2400000e0000 */
[----:B------:R-:W1:Y:S01]  /*2300*/  F2I.FTZ.U32.TRUNC.NTZ R47, R19 ;  /* 0x00000013002f7305 */ /* 0x000e62000021f000 */
[----:B--2---:R-:W-:-:S07]  /*2310*/  IADD3 R26, R26, 0xffffffe, RZ ;  /* 0x0ffffffe1a1a7810 */ /* 0x004fce0007ffe0ff */
[----:B------:R-:W2:Y:S01]  /*2320*/  F2I.FTZ.U32.TRUNC.NTZ R27, R26 ;  /* 0x0000001a001b7305 */ /* 0x000ea2000021f000 */
[----:B-1----:R-:W-:Y:S01]  /*2330*/  IMAD.MOV R21, RZ, RZ, -R47 ;  /* 0x000000ffff157224 */ /* 0x002fe200078e0a2f */
[----:B------:R-:W-:-:S03]  /*2340*/  IABS R19, R20 ;  /* 0x0000001400137213 */ /* 0x000fc60000000000 */
[----:B------:R-:W-:Y:S01]  /*2350*/  IMAD R21, R21, R10, RZ ;  /* 0x0000000a15157224 */ /* 0x000fe200078e02ff */
[----:B------:R-:W-:Y:S01]  /*2360*/  MOV R23, R19 ;  /* 0x0000001300177202 */ /* 0x000fe20000000f00 */
[----:B0-----:R-:W-:Y:S01]  /*2370*/  FADD.FTZ R18, R8, R18 ;  /* 0x0000001208127221 */ /* 0x001fe20000010000 */
[----:B--2---:R-:W-:Y:S01]  /*2380*/  IADD3 R7, RZ, -R27, RZ ;  /* 0x8000001bff077210 */ /* 0x004fe20007ffe0ff */
[----:B------:R-:W-:Y:S01]  /*2390*/  IMAD.HI.U32 R21, R47, R21, R46 ;  /* 0x000000152f157227 */ /* 0x000fe200078e002e */
[----:B------:R-:W-:Y:S02]  /*23a0*/  IABS R8, R3 ;  /* 0x0000000300087213 */ /* 0x000fe40000000000 */
[----:B------:R-:W0:Y:S01]  /*23b0*/  SHFL.BFLY PT, R22, R18, 0x2, 0x1f ;  /* 0x0c401f0012167f89 */ /* 0x000e2200000e0000 */
[----:B------:R-:W-:Y:S01]  /*23c0*/  IMAD R7, R7, R9, RZ ;  /* 0x0000000907077224 */ /* 0x000fe200078e02ff */
[----:B------:R-:W-:Y:S01]  /*23d0*/  IABS R19, c[0x0][0x1c0] ;  /* 0x0000700000137a13 */ /* 0x000fe20000000000 */
[----:B------:R-:W-:-:S02]  /*23e0*/  IMAD.MOV.U32 R26, RZ, RZ, RZ ;  /* 0x000000ffff1a7224 */ /* 0x000fc400078e00ff */
[----:B------:R-:W-:Y:S02]  /*23f0*/  IMAD.MOV R8, RZ, RZ, -R8 ;  /* 0x000000ffff087224 */ /* 0x000fe400078e0a08 */
[----:B------:R-:W-:-:S04]  /*2400*/  IMAD.HI.U32 R21, R21, R23, RZ ;  /* 0x0000001715157227 */ /* 0x000fc800078e00ff */
[----:B------:R-:W-:-:S04]  /*2410*/  IMAD.HI.U32 R7, R27, R7, R26 ;  /* 0x000000071b077227 */ /* 0x000fc800078e001a */
[----:B------:R-:W-:Y:S02]  /*2420*/  IMAD R8, R21, R8, R23 ;  /* 0x0000000815087224 */ /* 0x000fe400078e0217 */
[----:B------:R-:W-:Y:S02]  /*2430*/  IMAD.MOV R19, RZ, RZ, -R19 ;  /* 0x000000ffff137224 */ /* 0x000fe400078e0a13 */
[----:B------:R-:W-:Y:S01]  /*2440*/  IMAD.HI.U32 R7, R7, R23, RZ ;  /* 0x0000001707077227 */ /* 0x000fe200078e00ff */
[----:B------:R-:W-:-:S03]  /*2450*/  ISETP.GT.U32.AND P0, PT, R10, R8, PT ;  /* 0x000000080a00720c */ /* 0x000fc60003f04070 */
[----:B------:R-:W-:Y:S02]  /*2460*/  IMAD R19, R7, R19, R23 ;  /* 0x0000001307137224 */ /* 0x000fe400078e0217 */
[----:B0-----:R-:W-:-:S03]  /*2470*/  FADD.FTZ R22, R18, R22 ;  /* 0x0000001612167221 */ /* 0x001fc60000010000 */
[----:B------:R-:W-:Y:S02]  /*2480*/  ISETP.GT.U32.AND P5, PT, R9, R19, PT ;  /* 0x000000130900720c */ /* 0x000fe40003fa4070 */
[----:B------:R-:W0:Y:S03]  /*2490*/  SHFL.BFLY PT, R18, R22, 0x1, 0x1f ;  /* 0x0c201f0016127f89 */ /* 0x000e2600000e0000 */
[-C--:B------:R-:W-:Y:S02]  /*24a0*/  @!P0 IADD3 R8, R8, -R10.reuse, RZ ;  /* 0x8000000a08088210 */ /* 0x080fe40007ffe0ff */
[----:B------:R-:W-:Y:S02]  /*24b0*/  @!P0 IADD3 R21, R21, 0x1, RZ ;  /* 0x0000000115158810 */ /* 0x000fe40007ffe0ff */
[-C--:B------:R-:W-:Y:S02]  /*24c0*/  ISETP.GE.U32.AND P4, PT, R8, R10.reuse, PT ;  /* 0x0000000a0800720c */ /* 0x080fe40003f86070 */
[----:B------:R-:W-:-:S02]  /*24d0*/  LOP3.LUT R8, R20, R10, RZ, 0x3c, !PT ;  /* 0x0000000a14087212 */ /* 0x000fc400078e3cff */
[----:B------:R-:W-:Y:S01]  /*24e0*/  @!P5 IMAD.IADD R19, R19, 0x1, -R9 ;  /* 0x000000011313d824 */ /* 0x000fe200078e0a09 */
[----:B------:R-:W-:Y:S02]  /*24f0*/  LOP3.LUT R20, R20, c[0x0][0x1c0], RZ, 0x3c, !PT ;  /* 0x0000700014147a12 */ /* 0x000fe400078e3cff */
[----:B------:R-:W-:Y:S02]  /*2500*/  ISETP.GE.AND P3, PT, R8, RZ, PT ;  /* 0x000000ff0800720c */ /* 0x000fe40003f66270 */
[----:B------:R-:W-:Y:S01]  /*2510*/  ISETP.GE.U32.AND P1, PT, R19, R9, PT ;  /* 0x000000091300720c */ /* 0x000fe20003f26070 */
[----:B------:R-:W1:Y:S01]  /*2520*/  S2R R8, SR_TID.X ;  /* 0x0000000000087919 */ /* 0x000e620000002100 */
[----:B------:R-:W-:Y:S02]  /*2530*/  ISETP.GT.AND P0, PT, R3, RZ, PT ;  /* 0x000000ff0300720c */ /* 0x000fe40003f04270 */
[----:B------:R-:W-:Y:S02]  /*2540*/  @!P5 IADD3 R7, R7, 0x1, RZ ;  /* 0x000000010707d810 */ /* 0x000fe40007ffe0ff */
[----:B------:R-:W-:Y:S01]  /*2550*/  ISETP.GE.AND P2, PT, R20, RZ, PT ;  /* 0x000000ff1400720c */ /* 0x000fe20003f46270 */
[----:B0-----:R-:W-:Y:S01]  /*2560*/  FADD.FTZ R18, R22, R18 ;  /* 0x0000001216127221 */ /* 0x001fe20000010000 */
[----:B------:R-:W-:-:S02]  /*2570*/  @P4 IADD3 R21, R21, 0x1, RZ ;  /* 0x0000000115154810 */ /* 0x000fc40007ffe0ff */
[----:B------:R-:W-:-:S03]  /*2580*/  ISETP.GT.AND P4, PT, R4, RZ, PT ;  /* 0x000000ff0400720c */ /* 0x000fc60003f84270 */
[----:B------:R-:W-:Y:S01]  /*2590*/  @P1 IADD3 R7, R7, 0x1, RZ ;  /* 0x0000000107071810 */ /* 0x000fe20007ffe0ff */
[----:B------:R-:W-:Y:S01]  /*25a0*/  @!P3 IMAD.MOV R21, RZ, RZ, -R21 ;  /* 0x000000ffff15b224 */ /* 0x000fe200078e0a15 */
[----:B------:R-:W-:Y:S02]  /*25b0*/  SHF.R.S32.HI R22, RZ, 0x1f, R3 ;  /* 0x0000001fff167819 */ /* 0x000fe40000011403 */
[----:B------:R-:W-:Y:S02]  /*25c0*/  FSETP.NE.FTZ.AND P1, PT, R18, RZ, PT ;  /* 0x000000ff1200720b */ /* 0x000fe40003f35000 */
[C---:B------:R-:W-:Y:S02]  /*25d0*/  ISETP.NE.AND P5, PT, R3.reuse, RZ, PT ;  /* 0x000000ff0300720c */ /* 0x040fe40003fa5270 */
[----:B------:R-:W-:Y:S01]  /*25e0*/  LEA.HI.SX32 R9, R3, 0x1, 0x1 ;  /* 0x0000000103097811 */ /* 0x000fe200078f0aff */
[----:B------:R-:W-:Y:S01]  /*25f0*/  @!P0 IMAD.MOV R9, RZ, RZ, R22 ;  /* 0x000000ffff098224 */ /* 0x000fe200078e0216 */
[----:B------:R-:W-:-:S02]  /*2600*/  ISETP.NE.AND P0, PT, RZ, c[0x0][0x1c0], PT ;  /* 0x00007000ff007a0c */ /* 0x000fc40003f05270 */
[----:B------:R-:W-:Y:S02]  /*2610*/  SHF.R.S32.HI R19, RZ, 0x1f, R4 ;  /* 0x0000001fff137819 */ /* 0x000fe40000011404 */
[----:B------:R-:W-:Y:S02]  /*2620*/  @!P2 IADD3 R7, -R7, RZ, RZ ;  /* 0x000000ff0707a210 */ /* 0x000fe40007ffe1ff */
[----:B-1----:R-:W-:Y:S01]  /*2630*/  LOP3.LUT P2, RZ, R8, 0xf, RZ, 0xc0, !PT ;  /* 0x0000000f08ff7812 */ /* 0x002fe2000784c0ff */
[----:B------:R-:W0:Y:S01]  /*2640*/  @P1 MUFU.LG2 R18, R18 ;  /* 0x0000001200121308 */ /* 0x000e220000000c00 */
[----:B------:R-:W-:Y:S02]  /*2650*/  LEA.HI.SX32 R20, R4, 0x1, 0x1 ;  /* 0x0000000104147811 */ /* 0x000fe400078f0aff */
[----:B------:R-:W-:Y:S01]  /*2660*/  @!P4 IADD3 R20, R19, RZ, RZ ;  /* 0x000000ff1314c210 */ /* 0x000fe20007ffe0ff */
[----:B------:R-:W-:Y:S01]  /*2670*/  IMAD.MOV.U32 R19, RZ, RZ, c[0x0][0x214] ;  /* 0x00008500ff137624 */ /* 0x000fe200078e00ff */
[----:B------:R-:W-:-:S02]  /*2680*/  ISETP.GT.OR P2, PT, R8, 0x7f, P2 ;  /* 0x0000007f0800780c */ /* 0x000fc40001744670 */
[----:B------:R-:W-:Y:S02]  /*2690*/  ISETP.NE.AND P3, PT, RZ, UR4, PT ;  /* 0x00000004ff007c0c */ /* 0x000fe4000bf65270 */
[----:B------:R-:W-:Y:S02]  /*26a0*/  @!P5 LOP3.LUT R21, RZ, R10, RZ, 0x33, !PT ;  /* 0x0000000aff15d212 */ /* 0x000fe400078e33ff */
[----:B------:R-:W-:Y:S02]  /*26b0*/  SEL R10, R19, 0x1, !P3 ;  /* 0x00000001130a7807 */ /* 0x000fe40005800000 */
[----:B------:R-:W-:Y:S02]  /*26c0*/  @!P0 LOP3.LUT R7, RZ, c[0x0][0x1c0], RZ, 0x33, !PT ;  /* 0x00007000ff078a12 */ /* 0x000fe400078e33ff */
[----:B------:R-:W-:Y:S01]  /*26d0*/  ISETP.LT.U32.AND P0, PT, R44, R21, PT ;  /* 0x000000152c00720c */ /* 0x000fe20003f01070 */
[-C--:B------:R-:W-:Y:S01]  /*26e0*/  IMAD R6, R6, R10.reuse, RZ ;  /* 0x0000000a06067224 */ /* 0x080fe200078e02ff */
[----:B------:R-:W-:Y:S01]  /*26f0*/  SHF.R.S32.HI R19, RZ, 0x1f, R21 ;  /* 0x0000001fff137819 */ /* 0x000fe20000011415 */
[----:B------:R-:W-:-:S02]  /*2700*/  IMAD R8, R7, R10, RZ ;  /* 0x0000000a07087224 */ /* 0x000fc400078e02ff */
[----:B------:R-:W-:Y:S01]  /*2710*/  IMAD R7, R6, R20, RZ ;  /* 0x0000001406077224 */ /* 0x000fe200078e02ff */
[----:B------:R-:W-:Y:S01]  /*2720*/  ISETP.LT.AND.EX P0, PT, R45, R19, PT, P0 ;  /* 0x000000132d00720c */ /* 0x000fe20003f01300 */
[----:B------:R-:W-:Y:S02]  /*2730*/  IMAD R8, R9, R8, RZ ;  /* 0x0000000809087224 */ /* 0x000fe400078e02ff */
[----:B0-----:R-:W-:Y:S01]  /*2740*/  @P1 FFMA.FTZ R30, R18, 0.69314718246459960938, R0 ;  /* 0x3f317218121e1823 */ /* 0x001fe20000010000 */
[----:B------:R-:W-:Y:S02]  /*2750*/  SEL R10, R44, R21, P0 ;  /* 0x000000152c0a7207 */ /* 0x000fe40000000000 */
[----:B------:R-:W-:Y:S01]  /*2760*/  SEL R9, R45, R19, P0 ;  /* 0x000000132d097207 */ /* 0x000fe20000000000 */
[----:B------:R-:W-:Y:S05]  /*2770*/  @P2 BRA `(.L_x_15) ;  /* 0x00001d1000002947 */ /* 0x000fea0003800000 */
[----:B------:R-:W-:Y:S01]  /*2780*/  ULDC.U8 UR4, c[0x0][0x328] ;  /* 0x0000ca0000047ab9 */ /* 0x000fe20000000000 */
[----:B------:R-:W-:Y:S02]  /*2790*/  IADD3 R44, P0, R15, UR7, RZ ;  /* 0x000000070f2c7c10 */ /* 0x000fe4000ff1e0ff */
[----:B------:R-:W-:-:S02]  /*27a0*/  ISETP.NE.AND P1, PT, RZ, UR4, PT ;  /* 0x00000004ff007c0c */ /* 0x000fc4000bf25270 */
[----:B------:R-:W-:-:S11]  /*27b0*/  LEA.HI.X.SX32 R45, R15, UR6, 0x1, P0 ;  /* 0x000000060f2d7c11 */ /* 0x000fd600080f0eff */
[----:B------:R-:W-:Y:S05]  /*27c0*/  @!P1 BRA `(.L_x_16) ;  /* 0x00001c9000009947 */ /* 0x000fea0003800000 */
[----:B------:R-:W-:Y:S01]  /*27d0*/  ISETP.GE.U32.AND P1, PT, R44, R28, PT ;  /* 0x0000001c2c00720c */ /* 0x000fe20003f26070 */
[----:B------:R-:W-:-:S03]  /*27e0*/  IMAD.MOV.U32 R6, RZ, RZ, c[0x0][0x1c0] ;  /* 0x00007000ff067624 */ /* 0x000fc600078e00ff */
[----:B------:R-:W-:Y:S02]  /*27f0*/  ISETP.GE.AND.EX P1, PT, R45, R5, PT, P1 ;  /* 0x000000052d00720c */ /* 0x000fe40003f26310 */
[----:B------:R-:W-:Y:S02]  /*2800*/  ISETP.LT.U32.AND P0, PT, R6, 0x1, PT ;  /* 0x000000010600780c */ /* 0x000fe40003f01070 */
[----:B------:R-:W-:-:S04]  /*2810*/  SHF.R.S32.HI R0, RZ, 0x1f, R6 ;  /* 0x0000001fff007819 */ /* 0x000fc80000011406 */
[----:B------:R-:W-:-:S04]  /*2820*/  ISETP.LT.AND.EX P0, PT, R0, RZ, PT, P0 ;  /* 0x000000ff0000720c */ /* 0x000fc80003f01300 */
[----:B------:R-:W-:Y:S02]  /*2830*/  SEL R6, R6, 0x1, P0 ;  /* 0x0000000106067807 */ /* 0x000fe40000000000 */
[----:B------:R-:W-:Y:S01]  /*2840*/  SEL R5, R0, RZ, P0 ;  /* 0x000000ff00057207 */ /* 0x000fe20000000000 */
[----:B------:R-:W-:Y:S05]  /*2850*/  @P1 BRA `(.L_x_15) ;  /* 0x00001c3000001947 */ /* 0x000fea0003800000 */
[----:B------:R-:W-:Y:S01]  /*2860*/  IADD3 R0, P1, R6, 0x1, RZ ;  /* 0x0000000106007810 */ /* 0x000fe20007f3e0ff */
[----:B------:R-:W-:Y:S03]  /*2870*/  BSSY B0, `(.L_x_17) ;  /* 0x0000036000007945 */ /* 0x000fe60003800000 */
[----:B------:R-:W-:Y:S01]  /*2880*/  ISETP.GE.U32.AND P0, PT, R0, 0x3, PT ;  /* 0x000000030000780c */ /* 0x000fe20003f06070 */
[----:B------:R-:W-:-:S05]  /*2890*/  IMAD.X R0, RZ, RZ, R5, P1 ;  /* 0x000000ffff007224 */ /* 0x000fca00008e0605 */
[----:B------:R-:W-:-:S04]  /*28a0*/  ISETP.GE.U32.AND.EX P0, PT, R0, RZ, PT, P0 ;  /* 0x000000ff0000720c */ /* 0x000fc80003f06100 */
[----:B------:R-:W-:Y:S02]  /*28b0*/  SEL R0, R5, RZ, !P0 ;  /* 0x000000ff05007207 */ /* 0x000fe40004000000 */
[----:B------:R-:W-:-:S03]  /*28c0*/  SEL R18, R6, RZ, !P0 ;  /* 0x000000ff06127207 */ /* 0x000fc60004000000 */
[-C--:B------:R-:W-:Y:S02]  /*28d0*/  IMAD R0, R0, R40.reuse, RZ ;  /* 0x0000002800007224 */ /* 0x080fe400078e02ff */
[----:B------:R-:W-:-:S04]  /*28e0*/  IMAD.WIDE.U32 R20, R18, R40, RZ ;  /* 0x0000002812147225 */ /* 0x000fc800078e00ff */
[----:B------:R-:W-:Y:S02]  /*28f0*/  IMAD R0, R18, R2, R0 ;  /* 0x0000000212007224 */ /* 0x000fe400078e0200 */
[----:B------:R-:W-:-:S03]  /*2900*/  IMAD.WIDE.U32 R48, R20, R6, RZ ;  /* 0x0000000614307225 */ /* 0x000fc600078e00ff */
[----:B------:R-:W-:-:S05]  /*2910*/  IADD3 R0, R21, R0, RZ ;  /* 0x0000000015007210 */ /* 0x000fca0007ffe0ff */
[----:B------:R-:W-:-:S04]  /*2920*/  IMAD R19, R0, R6, RZ ;  /* 0x0000000600137224 */ /* 0x000fc800078e02ff */
[----:B------:R-:W-:-:S04]  /*2930*/  IMAD R19, R5, R20, R19 ;  /* 0x0000001405137224 */ /* 0x000fc800078e0213 */
[----:B------:R-:W-:-:S05]  /*2940*/  IMAD.IADD R19, R49, 0x1, R19 ;  /* 0x0000000131137824 */ /* 0x000fca00078e0213 */
        /* <DEDUP_REMOVED lines=9> */
[-C--:B------:R-:W-:Y:S02]  /*29e0*/  IADD3 R20, P0, RZ, -R0.reuse, RZ ;  /* 0x80000000ff147210 */ /* 0x080fe40007f1e0ff */
[----:B------:R-:W-:Y:S02]  /*29f0*/  MOV R50, R0 ;  /* 0x0000000000327202 */ /* 0x000fe40000000f00 */
[-C--:B------:R-:W-:Y:S01]  /*2a00*/  IADD3.X R18, RZ, ~R21.reuse, RZ, P0, !PT ;  /* 0x80000015ff127210 */ /* 0x080fe200007fe4ff */
[----:B------:R-:W-:Y:S01]  /*2a10*/  IMAD.WIDE.U32 R44, R48, R20, R44 ;  /* 0x00000014302c7225 */ /* 0x000fe200078e002c */
[----:B------:R-:W-:-:S03]  /*2a20*/  MOV R51, R21 ;  /* 0x0000001500337202 */ /* 0x000fc60000000f00 */
[----:B------:R-:W-:-:S04]  /*2a30*/  IMAD R18, R18, R48, RZ ;  /* 0x0000003012127224 */ /* 0x000fc800078e02ff */
[----:B------:R-:W-:Y:S01]  /*2a40*/  IMAD R18, R19, R20, R18 ;  /* 0x0000001413127224 */ /* 0x000fe200078e0212 */
[----:B------:R-:W-:-:S04]  /*2a50*/  MOV R19, R44 ;  /* 0x0000002c00137202 */ /* 0x000fc80000000f00 */
[----:B------:R-:W-:Y:S01]  /*2a60*/  IADD3 R18, R45, R18, RZ ;  /* 0x000000122d127210 */ /* 0x000fe20007ffe0ff */
[----:B------:R-:W-:Y:S05]  /*2a70*/  BRA `(.L_x_19) ;  /* 0x0000015000007947 */ /* 0x000fea0003800000 */
.L_x_18:
[----:B------:R-:W0:Y:S01]  /*2a80*/  I2F.U32.RP R18, R48 ;  /* 0x0000003000127306 */ /* 0x000e220000209000 */
[----:B------:R-:W-:Y:S01]  /*2a90*/  ISETP.NE.U32.AND P0, PT, R48, RZ, PT ;  /* 0x000000ff3000720c */ /* 0x000fe20003f05070 */
[----:B------:R-:W-:-:S06]  /*2aa0*/  IMAD.MOV.U32 R51, RZ, RZ, RZ ;  /* 0x000000ffff337224 */ /* 0x000fcc00078e00ff */
        /* <DEDUP_REMOVED lines=16> */
[----:B------:R-:W-:-:S05]  /*2bb0*/  IADD3 R19, -R50, RZ, RZ ;  /* 0x000000ff32137210 */ /* 0x000fca0007ffe1ff */
[----:B------:R-:W-:Y:S02]  /*2bc0*/  IMAD R19, R48, R19, R44 ;  /* 0x0000001330137224 */ /* 0x000fe400078e022c */
.L_x_19:
[----:B------:R-:W-:Y:S05]  /*2bd0*/  BSYNC B0 ;  /* 0x0000000000007941 */ /* 0x000fea0003800000 */
.L_x_17:
[----:B------:R-:W-:Y:S01]  /*2be0*/  LOP3.LUT R0, R18, R2, RZ, 0xfc, !PT ;  /* 0x0000000212007212 */ /* 0x000fe200078efcff */
[----:B------:R-:W-:Y:S03]  /*2bf0*/  BSSY B0, `(.L_x_20) ;  /* 0x000002a000007945 */ /* 0x000fe60003800000 */
[----:B------:R-:W-:-:S13]  /*2c00*/  ISETP.NE.U32.AND P0, PT, R0, RZ, PT ;  /* 0x000000ff0000720c */ /* 0x000fda0003f05070 */
[----:B------:R-:W-:Y:S05]  /*2c10*/  @!P0 BRA `(.L_x_21) ;  /* 0x0000011000008947 */ /* 0x000fea0003800000 */
[----:B------:R-:W-:Y:S01]  /*2c20*/  IMAD.MOV.U32 R27, RZ, RZ, R19 ;  /* 0x000000ffff1b7224 */ /* 0x000fe200078e0013 */
[----:B------:R-:W-:Y:S01]  /*2c30*/  MOV R24, R40 ;  /* 0x0000002800187202 */ /* 0x000fe20000000f00 */
[----:B------:R-:W-:Y:S01]  /*2c40*/  IMAD.MOV.U32 R23, RZ, RZ, R2 ;  /* 0x000000ffff177224 */ /* 0x000fe200078e0002 */
[----:B------:R-:W-:Y:S02]  /*2c50*/  MOV R22, 0x2c70 ;  /* 0x00002c7000167802 */ /* 0x000fe40000000f00 */
[----:B------:R-:W-:Y:S05]  /*2c60*/  CALL.REL.NOINC `($__internal_0_$__cuda_sm20_div_s64) ;  /* 0x000025f000007944 */ /* 0x000fea0003c00000 */
[----:B------:R-:W-:Y:S02]  /*2c70*/  IADD3 R22, P0, RZ, -R0, RZ ;  /* 0x80000000ff167210 */ /* 0x000fe40007f1e0ff */
[----:B------:R-:W-:Y:S02]  /*2c80*/  LOP3.LUT R19, R19, R18, RZ, 0x3c, !PT ;  /* 0x0000001213137212 */ /* 0x000fe400078e3cff */
[----:B------:R-:W-:Y:S01]  /*2c90*/  MOV R44, R0 ;  /* 0x00000000002c7202 */ /* 0x000fe20000000f00 */
[----:B------:R-:W-:Y:S01]  /*2ca0*/  IMAD.X R20, RZ, RZ, ~R21, P0 ;  /* 0x000000ffff147224 */ /* 0x000fe200000e0e15 */
[C---:B------:R-:W-:Y:S02]  /*2cb0*/  LOP3.LUT R18, R19.reuse, R18, RZ, 0x3c, !PT ;  /* 0x0000001213127212 */ /* 0x040fe400078e3cff */
[----:B------:R-:W-:Y:S01]  /*2cc0*/  MOV R45, R21 ;  /* 0x00000015002d7202 */ /* 0x000fe20000000f00 */
[----:B------:R-:W-:Y:S01]  /*2cd0*/  IMAD R20, R20, R40, RZ ;  /* 0x0000002814147224 */ /* 0x000fe200078e02ff */
[----:B------:R-:W-:-:S03]  /*2ce0*/  LOP3.LUT R19, R19, R18, RZ, 0x3c, !PT ;  /* 0x0000001213137212 */ /* 0x000fc600078e3cff */
[-C--:B------:R-:W-:Y:S02]  /*2cf0*/  IMAD R2, R2, R22.reuse, R20 ;  /* 0x0000001602027224 */ /* 0x080fe400078e0214 */
[----:B------:R-:W-:-:S04]  /*2d00*/  IMAD.WIDE.U32 R40, R40, R22, R18 ;  /* 0x0000001628287225 */ /* 0x000fc800078e0012 */
[----:B------:R-:W-:Y:S01]  /*2d10*/  IMAD.IADD R2, R41, 0x1, R2 ;  /* 0x0000000129027824 */ /* 0x000fe200078e0202 */
[----:B------:R-:W-:Y:S05]  /*2d20*/  BRA `(.L_x_22) ;  /* 0x0000016000007947 */ /* 0x000fea0003800000 */
.L_x_21:
[----:B------:R-:W0:Y:S01]  /*2d30*/  I2F.U32.RP R20, R40 ;  /* 0x0000002800147306 */ /* 0x000e220000209000 */
[----:B------:R-:W-:Y:S01]  /*2d40*/  ISETP.NE.U32.AND P0, PT, R40, RZ, PT ;  /* 0x000000ff2800720c */ /* 0x000fe20003f05070 */
[----:B------:R-:W-:Y:S01]  /*2d50*/  IMAD.MOV.U32 R45, RZ, RZ, RZ ;  /* 0x000000ffff2d7224 */ /* 0x000fe200078e00ff */
[----:B------:R-:W-:-:S05]  /*2d60*/  MOV R2, RZ ;  /* 0x000000ff00027202 */ /* 0x000fca0000000f00 */
[----:B0-----:R-:W0:Y:S02]  /*2d70*/  MUFU.RCP R20, R20 ;  /* 0x0000001400147308 */ /* 0x001e240000001000 */
[----:B0-----:R-:W-:-:S06]  /*2d80*/  IADD3 R20, R20, 0xffffffe, RZ ;  /* 0x0ffffffe14147810 */ /* 0x001fcc0007ffe0ff */
[----:B------:R0:W1:Y:S02]  /*2d90*/  F2I.FTZ.U32.TRUNC.NTZ R21, R20 ;  /* 0x0000001400157305 */ /* 0x000064000021f000 */
[----:B0-----:R-:W-:Y:S01]  /*2da0*/  HFMA2.MMA R20, -RZ, RZ, 0, 0 ;  /* 0x00000000ff147435 */ /* 0x001fe200000001ff */
[----:B-1----:R-:W-:-:S04]  /*2db0*/  IMAD.MOV R0, RZ, RZ, -R21 ;  /* 0x000000ffff007224 */ /* 0x002fc800078e0a15 */
[----:B------:R-:W-:-:S05]  /*2dc0*/  IMAD R0, R0, R40, RZ ;  /* 0x0000002800007224 */ /* 0x000fca00078e02ff */
[----:B------:R-:W-:-:S06]  /*2dd0*/  IMAD.HI.U32 R0, R21, R0, R20 ;  /* 0x0000000015007227 */ /* 0x000fcc00078e0014 */
[----:B------:R-:W-:-:S04]  /*2de0*/  IMAD.HI.U32 R44, R0, R19, RZ ;  /* 0x00000013002c7227 */ /* 0x000fc800078e00ff */
[----:B------:R-:W-:-:S04]  /*2df0*/  IMAD.MOV R0, RZ, RZ, -R44 ;  /* 0x000000ffff007224 */ /* 0x000fc800078e0a2c */
[----:B------:R-:W-:-:S05]  /*2e00*/  IMAD R0, R40, R0, R19 ;  /* 0x0000000028007224 */ /* 0x000fca00078e0213 */
[----:B------:R-:W-:-:S13]  /*2e10*/  ISETP.GE.U32.AND P2, PT, R0, R40, PT ;  /* 0x000000280000720c */ /* 0x000fda0003f46070 */
[-C--:B------:R-:W-:Y:S02]  /*2e20*/  @P2 IADD3 R0, R0, -R40.reuse, RZ ;  /* 0x8000002800002210 */ /* 0x080fe40007ffe0ff */
[----:B------:R-:W-:Y:S02]  /*2e30*/  @P2 IADD3 R44, R44, 0x1, RZ ;  /* 0x000000012c2c2810 */ /* 0x000fe40007ffe0ff */
[----:B------:R-:W-:-:S13]  /*2e40*/  ISETP.GE.U32.AND P1, PT, R0, R40, PT ;  /* 0x000000280000720c */ /* 0x000fda0003f26070 */
[----:B------:R-:W-:Y:S02]  /*2e50*/  @P1 IADD3 R44, R44, 0x1, RZ ;  /* 0x000000012c2c1810 */ /* 0x000fe40007ffe0ff */
[----:B------:R-:W-:-:S05]  /*2e60*/  @!P0 LOP3.LUT R44, RZ, R40, RZ, 0x33, !PT ;  /* 0x00000028ff2c8212 */ /* 0x000fca00078e33ff */
[----:B------:R-:W-:-:S04]  /*2e70*/  IMAD.MOV R0, RZ, RZ, -R44 ;  /* 0x000000ffff007224 */ /* 0x000fc800078e0a2c */
[----:B------:R-:W-:Y:S02]  /*2e80*/  IMAD R40, R40, R0, R19 ;  /* 0x0000000028287224 */ /* 0x000fe400078e0213 */
.L_x_22:
[----:B------:R-:W-:Y:S05]  /*2e90*/  BSYNC B0 ;  /* 0x0000000000007941 */ /* 0x000fea0003800000 */
.L_x_20:
[----:B------:R-:W-:Y:S01]  /*2ea0*/  LOP3.LUT R0, R45, R5, RZ, 0xfc, !PT ;  /* 0x000000052d007212 */ /* 0x000fe200078efcff */
[----:B------:R-:W-:Y:S01]  /*2eb0*/  IMAD.MOV.U32 R26, RZ, RZ, c[0x0][0x210] ;  /* 0x00008400ff1a7624 */ /* 0x000fe200078e00ff */
[----:B------:R-:W-:Y:S02]  /*2ec0*/  BSSY B0, `(.L_x_23) ;  /* 0x000002b000007945 */ /* 0x000fe40003800000 */
[----:B------:R-:W-:Y:S02]  /*2ed0*/  ISETP.NE.U32.AND P0, PT, R0, RZ, PT ;  /* 0x000000ff0000720c */ /* 0x000fe40003f05070 */
[----:B------:R-:W-:-:S11]  /*2ee0*/  SEL R26, R26, 0x1, P3 ;  /* 0x000000011a1a7807 */ /* 0x000fd60001800000 */
[----:B------:R-:W-:Y:S05]  /*2ef0*/  @!P0 BRA `(.L_x_24) ;  /* 0x0000011000008947 */ /* 0x000fea0003800000 */
[----:B------:R-:W-:Y:S01]  /*2f00*/  IMAD.MOV.U32 R27, RZ, RZ, R44 ;  /* 0x000000ffff1b7224 */ /* 0x000fe200078e002c */
[----:B------:R-:W-:Y:S01]  /*2f10*/  MOV R24, R6 ;  /* 0x0000000600187202 */ /* 0x000fe20000000f00 */
[----:B------:R-:W-:Y:S01]  /*2f20*/  IMAD.MOV.U32 R18, RZ, RZ, R45 ;  /* 0x000000ffff127224 */ /* 0x000fe200078e002d */
[----:B------:R-:W-:Y:S02]  /*2f30*/  MOV R23, R5 ;  /* 0x0000000500177202 */ /* 0x000fe40000000f00 */
[----:B------:R-:W-:Y:S02]  /*2f40*/  MOV R22, 0x2f60 ;  /* 0x00002f6000167802 */ /* 0x000fe40000000f00 */
[----:B------:R-:W-:Y:S05]  /*2f50*/  CALL.REL.NOINC `($__internal_0_$__cuda_sm20_div_s64) ;  /* 0x0000230000007944 */ /* 0x000fea0003c00000 */
[----:B------:R-:W-:Y:S01]  /*2f60*/  IADD3 R19, P0, RZ, -R0, RZ ;  /* 0x80000000ff137210 */ /* 0x000fe20007f1e0ff */
[----:B------:R-:W-:Y:S01]  /*2f70*/  IMAD.MOV.U32 R20, RZ, RZ, R0 ;  /* 0x000000ffff147224 */ /* 0x000fe200078e0000 */
[----:B------:R-:W-:Y:S02]  /*2f80*/  MOV R22, R44 ;  /* 0x0000002c00167202 */ /* 0x000fe40000000f00 */
[----:B------:R-:W-:Y:S02]  /*2f90*/  IADD3.X R18, RZ, ~R21, RZ, P0, !PT ;  /* 0x80000015ff127210 */ /* 0x000fe400007fe4ff */
[----:B------:R-:W-:-:S03]  /*2fa0*/  MOV R23, R45 ;  /* 0x0000002d00177202 */ /* 0x000fc60000000f00 */
[----:B------:R-:W-:Y:S02]  /*2fb0*/  IMAD R18, R18, R6, RZ ;  /* 0x0000000612127224 */ /* 0x000fe400078e02ff */
[----:B------:R-:W-:-:S04]  /*2fc0*/  IMAD.WIDE.U32 R22, R6, R19, R22 ;  /* 0x0000001306167225 */ /* 0x000fc800078e0016 */
[----:B------:R-:W-:Y:S02]  /*2fd0*/  IMAD R5, R5, R19, R18 ;  /* 0x0000001305057224 */ /* 0x000fe400078e0212 */
[----:B------:R-:W-:-:S03]  /*2fe0*/  IMAD.MOV.U32 R44, RZ, RZ, R22 ;  /* 0x000000ffff2c7224 */ /* 0x000fc600078e0016 */
[----:B------:R-:W-:Y:S01]  /*2ff0*/  IADD3 R5, R23, R5, RZ ;  /* 0x0000000517057210 */ /* 0x000fe20007ffe0ff */
[----:B------:R-:W-:Y:S05]  /*3000*/  BRA `(.L_x_25) ;  /* 0x0000016000007947 */ /* 0x000fea0003800000 */
.L_x_24:
        /* <DEDUP_REMOVED lines=22> */
.L_x_25:
[----:B------:R-:W-:Y:S05]  /*3170*/  BSYNC B0 ;  /* 0x0000000000007941 */ /* 0x000fea0003800000 */
.L_x_23:
[-C--:B------:R-:W-:Y:S01]  /*3180*/  IMAD R0, R43, R17.reuse, RZ ;  /* 0x000000112b007224 */ /* 0x080fe200078e02ff */
[----:B------:R-:W-:Y:S01]  /*3190*/  ULDC.U8 UR10, c[0x0][0x329] ;  /* 0x0000ca40000a7ab9 */ /* 0x000fe20000000000 */
[C---:B------:R-:W-:Y:S01]  /*31a0*/  IMAD.WIDE.U32 R48, R42.reuse, R17, RZ ;  /* 0x000000112a307225 */ /* 0x040fe200078e00ff */
[----:B------:R-:W-:Y:S01]  /*31b0*/  UISETP.NE.AND UP0, UPT, UR10, URZ, UPT ;  /* 0x0000003f0a00728c */ /* 0x000fe2000bf05270 */
[----:B------:R-:W-:Y:S01]  /*31c0*/  BSSY B0, `(.L_x_26) ;  /* 0x0000046000007945 */ /* 0x000fe20003800000 */
[----:B------:R-:W-:Y:S01]  /*31d0*/  ULDC.64 UR4, c[0x0][0x210] ;  /* 0x0000840000047ab9 */ /* 0x000fe20000000a00 */
[----:B------:R-:W-:Y:S01]  /*31e0*/  IMAD R0, R42, R16, R0 ;  /* 0x000000102a007224 */ /* 0x000fe200078e0200 */
[----:B------:R-:W-:Y:S01]  /*31f0*/  UIMAD UR4, UR4, UR5, URZ ;  /* 0x00000005040472a4 */ /* 0x000fe2000f8e023f */
[----:B------:R-:W-:Y:S01]  /*3200*/  IMAD R2, R2, R26, RZ ;  /* 0x0000001a02027224 */ /* 0x000fe200078e02ff */
[----:B------:R-:W-:Y:S02]  /*3210*/  USEL UR5, UR5, 0x1, !UP0 ;  /* 0x0000000105057887 */ /* 0x000fe4000c000000 */
[----:B------:R-:W-:Y:S01]  /*3220*/  IADD3 R0, R49, R0, RZ ;  /* 0x0000000031007210 */ /* 0x000fe20007ffe0ff */
[----:B------:R-:W-:Y:S01]  /*3230*/  USHF.R.S32.HI UR11, URZ, 0x1f, UR4 ;  /* 0x0000001f3f0b7899 */ /* 0x000fe20008011404 */
[----:B------:R-:W-:Y:S01]  /*3240*/  IMAD R6, R5, UR4, RZ ;  /* 0x0000000405067c24 */ /* 0x000fe2000f8e02ff */
[----:B------:R-:W-:Y:S01]  /*3250*/  USHF.R.S32.HI UR10, URZ, 0x1f, UR5 ;  /* 0x0000001f3f0a7899 */ /* 0x000fe20008011405 */
[----:B------:R-:W-:-:S02]  /*3260*/  IMAD R5, R21, UR5, RZ ;  /* 0x0000000515057c24 */ /* 0x000fc4000f8e02ff */
[----:B------:R-:W-:Y:S01]  /*3270*/  IMAD R19, R0, R14, RZ ;  /* 0x0000000e00137224 */ /* 0x000fe200078e02ff */
[----:B------:R-:W-:Y:S01]  /*3280*/  SHF.R.S32.HI R0, RZ, 0x1f, R26 ;  /* 0x0000001fff007819 */ /* 0x000fe2000001141a */
[----:B------:R-:W-:Y:S02]  /*3290*/  IMAD R6, R44, UR11, R6 ;  /* 0x0000000b2c067c24 */ /* 0x000fe4000f8e0206 */
[----:B------:R-:W-:Y:S02]  /*32a0*/  IMAD R19, R13, R48, R19 ;  /* 0x000000300d137224 */ /* 0x000fe400078e0213 */
[----:B------:R-:W-:-:S04]  /*32b0*/  IMAD.WIDE.U32 R48, R48, R14, RZ ;  /* 0x0000000e30307225 */ /* 0x000fc800078e00ff */
[----:B------:R-:W-:Y:S01]  /*32c0*/  IMAD R2, R0, R40, R2 ;  /* 0x0000002800027224 */ /* 0x000fe200078e0202 */
[----:B------:R-:W-:Y:S01]  /*32d0*/  IADD3 R19, R49, R19, RZ ;  /* 0x0000001331137210 */ /* 0x000fe20007ffe0ff */
[----:B------:R-:W-:-:S03]  /*32e0*/  IMAD.WIDE.U32 R40, R40, R26, RZ ;  /* 0x0000001a28287225 */ /* 0x000fc600078e00ff */
[----:B------:R-:W-:Y:S01]  /*32f0*/  LOP3.LUT R0, R51, R19, RZ, 0xfc, !PT ;  /* 0x0000001333007212 */ /* 0x000fe200078efcff */
[----:B------:R-:W-:Y:S01]  /*3300*/  IMAD.WIDE.U32 R44, R44, UR4, RZ ;  /* 0x000000042c2c7c25 */ /* 0x000fe2000f8e00ff */
[----:B------:R-:W-:Y:S02]  /*3310*/  IADD3 R2, R41, R2, RZ ;  /* 0x0000000229027210 */ /* 0x000fe40007ffe0ff */
[----:B------:R-:W-:Y:S01]  /*3320*/  ISETP.NE.U32.AND P0, PT, R0, RZ, PT ;  /* 0x000000ff0000720c */ /* 0x000fe20003f05070 */
[C---:B------:R-:W-:Y:S01]  /*3330*/  IMAD R5, R20.reuse, UR10, R5 ;  /* 0x0000000a14057c24 */ /* 0x040fe2000f8e0205 */
[----:B------:R-:W-:Y:S01]  /*3340*/  IADD3 R6, R45, R6, RZ ;  /* 0x000000062d067210 */ /* 0x000fe20007ffe0ff */
[----:B------:R-:W-:-:S04]  /*3350*/  IMAD.WIDE.U32 R42, R20, UR5, RZ ;  /* 0x00000005142a7c25 */ /* 0x000fc8000f8e00ff */
[----:B------:R-:W-:Y:S01]  /*3360*/  IMAD R4, R4, UR4, RZ ;  /* 0x0000000404047c24 */ /* 0x000fe2000f8e02ff */
[----:B------:R-:W-:Y:S01]  /*3370*/  IADD3 R5, R43, R5, RZ ;  /* 0x000000052b057210 */ /* 0x000fe20007ffe0ff */
[----:B------:R-:W-:-:S04]  /*3380*/  IMAD R3, R3, UR4, RZ ;  /* 0x0000000403037c24 */ /* 0x000fc8000f8e02ff */
        /* <DEDUP_REMOVED lines=10> */
[----:B------:R-:W-:-:S05]  /*3430*/  IADD3.X R18, RZ, ~R21, RZ, P0, !PT ;  /* 0x80000015ff127210 */ /* 0x000fca00007fe4ff */
[-C--:B------:R-:W-:Y:S02]  /*3440*/  IMAD R18, R18, R48.reuse, RZ ;  /* 0x0000003012127224 */ /* 0x080fe400078e02ff */
[----:B------:R-:W-:-:S04]  /*3450*/  IMAD.WIDE.U32 R48, R20, R48, R22 ;  /* 0x0000003014307225 */ /* 0x000fc800078e0016 */
[----:B------:R-:W-:Y:S01]  /*3460*/  IMAD R18, R19, R20, R18 ;  /* 0x0000001413127224 */ /* 0x000fe200078e0212 */
[----:B------:R-:W-:Y:S02]  /*3470*/  MOV R19, R48 ;  /* 0x0000003000137202 */ /* 0x000fe40000000f00 */
[----:B------:R-:W-:Y:S01]  /*3480*/  MOV R48, R0 ;  /* 0x0000000000307202 */ /* 0x000fe20000000f00 */
[----:B------:R-:W-:Y:S01]  /*3490*/  IMAD.IADD R18, R49, 0x1, R18 ;  /* 0x0000000131127824 */ /* 0x000fe200078e0212 */
[----:B------:R-:W-:Y:S01]  /*34a0*/  MOV R49, R21 ;  /* 0x0000001500317202 */ /* 0x000fe20000000f00 */
[----:B------:R-:W-:Y:S05]  /*34b0*/  BRA `(.L_x_28) ;  /* 0x0000016000007947 */ /* 0x000fea0003800000 */
.L_x_27:
[----:B------:R-:W0:Y:S01]  /*34c0*/  I2F.U32.RP R0, R48 ;  /* 0x0000003000007306 */ /* 0x000e220000209000 */
[----:B------:R-:W-:Y:S01]  /*34d0*/  HFMA2.MMA R18, -RZ, RZ, 0, 0 ;  /* 0x00000000ff127435 */ /* 0x000fe200000001ff */
[----:B------:R-:W-:-:S06]  /*34e0*/  ISETP.NE.U32.AND P0, PT, R48, RZ, PT ;  /* 0x000000ff3000720c */ /* 0x000fcc0003f05070 */
[----:B0-----:R-:W0:Y:S02]  /*34f0*/  MUFU.RCP R0, R0 ;  /* 0x0000000000007308 */ /* 0x001e240000001000 */
[----:B0-----:R-:W-:-:S06]  /*3500*/  IADD3 R0, R0, 0xffffffe, RZ ;  /* 0x0ffffffe00007810 */ /* 0x001fcc0007ffe0ff */
[----:B------:R-:W0:Y:S02]  /*3510*/  F2I.FTZ.U32.TRUNC.NTZ R19, R0 ;  /* 0x0000000000137305 */ /* 0x000e24000021f000 */
[----:B0-----:R-:W-:-:S04]  /*3520*/  IMAD.MOV R0, RZ, RZ, -R19 ;  /* 0x000000ffff007224 */ /* 0x001fc800078e0a13 */
[----:B------:R-:W-:-:S04]  /*3530*/  IMAD R0, R0, R48, RZ ;  /* 0x0000003000007224 */ /* 0x000fc800078e02ff */
        /* <DEDUP_REMOVED lines=11> */
[----:B------:R-:W-:Y:S01]  /*35f0*/  IMAD R19, R48, R19, R50 ;  /* 0x0000001330137224 */ /* 0x000fe200078e0232 */
[----:B------:R-:W-:Y:S01]  /*3600*/  MOV R48, R49 ;  /* 0x0000003100307202 */ /* 0x000fe20000000f00 */
[----:B------:R-:W-:Y:S02]  /*3610*/  IMAD.MOV.U32 R49, RZ, RZ, RZ ;  /* 0x000000ffff317224 */ /* 0x000fe400078e00ff */
.L_x_28:
[----:B------:R-:W-:Y:S05]  /*3620*/  BSYNC B0 ;  /* 0x0000000000007941 */ /* 0x000fea0003800000 */
.L_x_26:
        /* <DEDUP_REMOVED lines=9> */
[----:B------:R-:W-:Y:S01]  /*36c0*/  LOP3.LUT R19, R19, R18, RZ, 0x3c, !PT ;  /* 0x0000001213137212 */ /* 0x000fe200078e3cff */
[--C-:B------:R-:W-:Y:S01]  /*36d0*/  IMAD.MOV.U32 R51, RZ, RZ, R21.reuse ;  /* 0x000000ffff337224 */ /* 0x100fe200078e0015 */
[----:B------:R-:W-:Y:S02]  /*36e0*/  IADD3 R22, P0, RZ, -R0, RZ ;  /* 0x80000000ff167210 */ /* 0x000fe40007f1e0ff */
[C---:B------:R-:W-:Y:S02]  /*36f0*/  LOP3.LUT R18, R19.reuse, R18, RZ, 0x3c, !PT ;  /* 0x0000001213127212 */ /* 0x040fe400078e3cff */
[----:B------:R-:W-:Y:S01]  /*3700*/  MOV R50, R0 ;  /* 0x0000000000327202 */ /* 0x000fe20000000f00 */
[----:B------:R-:W-:Y:S01]  /*3710*/  IMAD.X R20, RZ, RZ, ~R21, P0 ;  /* 0x000000ffff147224 */ /* 0x000fe200000e0e15 */
[----:B------:R-:W-:-:S03]  /*3720*/  LOP3.LUT R19, R19, R18, RZ, 0x3c, !PT ;  /* 0x0000001213137212 */ /* 0x000fc600078e3cff */
[----:B------:R-:W-:Y:S02]  /*3730*/  IMAD R20, R20, R17, RZ ;  /* 0x0000001114147224 */ /* 0x000fe400078e02ff */
[----:B------:R-:W-:-:S04]  /*3740*/  IMAD.WIDE.U32 R18, R17, R22, R18 ;  /* 0x0000001611127225 */ /* 0x000fc800078e0012 */
[----:B------:R-:W-:Y:S01]  /*3750*/  IMAD R16, R16, R22, R20 ;  /* 0x0000001610107224 */ /* 0x000fe200078e0214 */
[----:B------:R-:W-:-:S03]  /*3760*/  MOV R17, R18 ;  /* 0x0000001200117202 */ /* 0x000fc60000000f00 */
[----:B------:R-:W-:Y:S01]  /*3770*/  IMAD.IADD R16, R19, 0x1, R16 ;  /* 0x0000000113107824 */ /* 0x000fe200078e0210 */
[----:B------:R-:W-:Y:S05]  /*3780*/  BRA `(.L_x_31) ;  /* 0x0000016000007947 */ /* 0x000fea0003800000 */
.L_x_30:
[----:B------:R-:W0:Y:S01]  /*3790*/  I2F.U32.RP R0, R17 ;  /* 0x0000001100007306 */ /* 0x000e220000209000 */
[----:B------:R-:W-:Y:S01]  /*37a0*/  HFMA2.MMA R50, -RZ, RZ, 0, 0 ;  /* 0x00000000ff327435 */ /* 0x000fe200000001ff */
[----:B------:R-:W-:Y:S02]  /*37b0*/  ISETP.NE.U32.AND P0, PT, R17, RZ, PT ;  /* 0x000000ff1100720c */ /* 0x000fe40003f05070 */
[----:B------:R-:W-:-:S04]  /*37c0*/  MOV R16, RZ ;  /* 0x000000ff00107202 */ /* 0x000fc80000000f00 */
[----:B0-----:R-:W0:Y:S02]  /*37d0*/  MUFU.RCP R0, R0 ;  /* 0x0000000000007308 */ /* 0x001e240000001000 */
[----:B0-----:R-:W-:-:S06]  /*37e0*/  IADD3 R0, R0, 0xffffffe, RZ ;  /* 0x0ffffffe00007810 */ /* 0x001fcc0007ffe0ff */
[----:B------:R-:W0:Y:S02]  /*37f0*/  F2I.FTZ.U32.TRUNC.NTZ R51, R0 ;  /* 0x0000000000337305 */ /* 0x000e24000021f000 */
[----:B0-----:R-:W-:-:S04]  /*3800*/  IMAD.MOV R0, RZ, RZ, -R51 ;  /* 0x000000ffff007224 */ /* 0x001fc800078e0a33 */
[----:B------:R-:W-:-:S04]  /*3810*/  IMAD R0, R0, R17, RZ ;  /* 0x0000001100007224 */ /* 0x000fc800078e02ff */
[----:B------:R-:W-:-:S04]  /*3820*/  IMAD.HI.U32 R50, R51, R0, R50 ;  /* 0x0000000033327227 */ /* 0x000fc800078e0032 */
[----:B------:R-:W-:Y:S02]  /*3830*/  IMAD.MOV.U32 R51, RZ, RZ, RZ ;  /* 0x000000ffff337224 */ /* 0x000fe400078e00ff */
        /* <DEDUP_REMOVED lines=11> */
.L_x_31:
[----:B------:R-:W-:Y:S05]  /*38f0*/  BSYNC B0 ;  /* 0x0000000000007941 */ /* 0x000fea0003800000 */
.L_x_29:
[----:B------:R-:W-:Y:S01]  /*3900*/  LOP3.LUT R0, R51, R13, RZ, 0xfc, !PT ;  /* 0x0000000d33007212 */ /* 0x000fe200078efcff */
[----:B------:R-:W-:Y:S03]  /*3910*/  BSSY B0, `(.L_x_32) ;  /* 0x000002b000007945 */ /* 0x000fe60003800000 */
        /* <DEDUP_REMOVED lines=19> */
.L_x_33:
[----:B------:R-:W0:Y:S01]  /*3a50*/  I2F.U32.RP R0, R14 ;  /* 0x0000000e00007306 */ /* 0x000e220000209000 */
[----:B------:R-:W-:Y:S01]  /*3a60*/  IMAD.MOV.U32 R18, RZ, RZ, RZ ;  /* 0x000000ffff127224 */ /* 0x000fe200078e00ff */
[----:B------:R-:W-:Y:S01]  /*3a70*/  ISETP.NE.U32.AND P0, PT, R14, RZ, PT ;  /* 0x000000ff0e00720c */ /* 0x000fe20003f05070 */
[----:B------:R-:W-:-:S05]  /*3a80*/  IMAD.MOV.U32 R21, RZ, RZ, RZ ;  /* 0x000000ffff157224 */ /* 0x000fca00078e00ff */
[----:B0-----:R-:W0:Y:S02]  /*3a90*/  MUFU.RCP R0, R0 ;  /* 0x0000000000007308 */ /* 0x001e240000001000 */
[----:B0-----:R-:W-:-:S06]  /*3aa0*/  IADD3 R0, R0, 0xffffffe, RZ ;  /* 0x0ffffffe00007810 */ /* 0x001fcc0007ffe0ff */
[----:B------:R-:W0:Y:S02]  /*3ab0*/  F2I.FTZ.U32.TRUNC.NTZ R19, R0 ;  /* 0x0000000000137305 */ /* 0x000e24000021f000 */
[----:B0-----:R-:W-:-:S04]  /*3ac0*/  IMAD.MOV R0, RZ, RZ, -R19 ;  /* 0x000000ffff007224 */ /* 0x001fc800078e0a13 */
        /* <DEDUP_REMOVED lines=8> */
[----:B------:R-:W-:Y:S01]  /*3b50*/  ISETP.GE.U32.AND P1, PT, R13, R14, PT ;  /* 0x0000000e0d00720c */ /* 0x000fe20003f26070 */
[----:B------:R-:W-:-:S12]  /*3b60*/  IMAD.MOV.U32 R13, RZ, RZ, RZ ;  /* 0x000000ffff0d7224 */ /* 0x000fd800078e00ff */
[----:B------:R-:W-:Y:S02]  /*3b70*/  @P1 IADD3 R0, R0, 0x1, RZ ;  /* 0x0000000100001810 */ /* 0x000fe40007ffe0ff */
[----:B------:R-:W-:-:S04]  /*3b80*/  @!P0 LOP3.LUT R0, RZ, R14, RZ, 0x33, !PT ;  /* 0x0000000eff008212 */ /* 0x000fc800078e33ff */
[----:B------:R-:W-:Y:S02]  /*3b90*/  IADD3 R18, -R0, RZ, RZ ;  /* 0x000000ff00127210 */ /* 0x000fe40007ffe1ff */
[----:B------:R-:W-:-:S03]  /*3ba0*/  MOV R20, R0 ;  /* 0x0000000000147202 */ /* 0x000fc60000000f00 */
[----:B------:R-:W-:Y:S02]  /*3bb0*/  IMAD R14, R14, R18, R50 ;  /* 0x000000120e0e7224 */ /* 0x000fe400078e0232 */
.L_x_34:
[----:B------:R-:W-:Y:S05]  /*3bc0*/  BSYNC B0 ;  /* 0x0000000000007941 */ /* 0x000fea0003800000 */
.L_x_32:
[----:B------:R-:W-:Y:S01]  /*3bd0*/  SHF.R.S32.HI R19, RZ, 0x1f, R7 ;  /* 0x0000001fff137819 */ /* 0x000fe20000011407 */
[-C--:B------:R-:W-:Y:S01]  /*3be0*/  IMAD R18, R21, R7.reuse, RZ ;  /* 0x0000000715127224 */ /* 0x080fe200078e02ff */
[----:B------:R-:W-:Y:S01]  /*3bf0*/  BSSY B0, `(.L_x_35) ;  /* 0x000003b000007945 */ /* 0x000fe20003800000 */
[----:B------:R-:W-:-:S04]  /*3c00*/  IMAD.WIDE.U32 R50, R20, R7, RZ ;  /* 0x0000000714327225 */ /* 0x000fc800078e00ff */
[----:B------:R-:W-:Y:S01]  /*3c10*/  IMAD R7, R19, R20, R18 ;  /* 0x0000001413077224 */ /* 0x000fe200078e0212 */
[----:B------:R-:W-:Y:S01]  /*3c20*/  LOP3.LUT R19, R49, R11, RZ, 0xfc, !PT ;  /* 0x0000000b31137212 */ /* 0x000fe200078efcff */
[----:B------:R-:W-:Y:S01]  /*3c30*/  IMAD R0, R26, c[0x0][0x214], RZ ;  /* 0x000085001a007a24 */ /* 0x000fe200078e02ff */
[----:B------:R-:W-:Y:S01]  /*3c40*/  SHF.R.S32.HI R20, RZ, 0x1f, R4 ;  /* 0x0000001fff147819 */ /* 0x000fe20000011404 */
[----:B------:R-:W-:Y:S01]  /*3c50*/  IMAD R13, R13, R4, RZ ;  /* 0x000000040d0d7224 */ /* 0x000fe200078e02ff */
[----:B------:R-:W-:Y:S01]  /*3c60*/  ISETP.NE.U32.AND P0, PT, R19, RZ, PT ;  /* 0x000000ff1300720c */ /* 0x000fe20003f05070 */
[----:B------:R-:W-:Y:S01]  /*3c70*/  IMAD R16, R16, R0, RZ ;  /* 0x0000000010107224 */ /* 0x000fe200078e02ff */
[----:B------:R-:W-:Y:S01]  /*3c80*/  SHF.R.S32.HI R18, RZ, 0x1f, R0 ;  /* 0x0000001fff127819 */ /* 0x000fe20000011400 */
[----:B------:R-:W-:Y:S01]  /*3c90*/  IMAD.WIDE.U32 R52, R14, R4, RZ ;  /* 0x000000040e347225 */ /* 0x000fe200078e00ff */
[----:B------:R-:W-:-:S03]  /*3ca0*/  IADD3 R7, R51, R7, RZ ;  /* 0x0000000733077210 */ /* 0x000fc60007ffe0ff */
[----:B------:R-:W-:Y:S02]  /*3cb0*/  IMAD R4, R18, R17, R16 ;  /* 0x0000001112047224 */ /* 0x000fe400078e0210 */
[----:B------:R-:W-:Y:S02]  /*3cc0*/  IMAD R13, R20, R14, R13 ;  /* 0x0000000e140d7224 */ /* 0x000fe400078e020d */
[----:B------:R-:W-:-:S03]  /*3cd0*/  IMAD.WIDE.U32 R16, R17, R0, RZ ;  /* 0x0000000011107225 */ /* 0x000fc600078e00ff */
[----:B------:R-:W-:Y:S02]  /*3ce0*/  IADD3 R13, R53, R13, RZ ;  /* 0x0000000d350d7210 */ /* 0x000fe40007ffe0ff */
[----:B------:R-:W-:Y:S01]  /*3cf0*/  IADD3 R4, R17, R4, RZ ;  /* 0x0000000411047210 */ /* 0x000fe20007ffe0ff */
        /* <DEDUP_REMOVED lines=9> */
[----:B------:R-:W-:-:S02]  /*3d90*/  MOV R22, R48 ;  /* 0x0000003000167202 */ /* 0x000fc40000000f00 */
[-C--:B------:R-:W-:Y:S02]  /*3da0*/  IADD3.X R14, RZ, ~R21.reuse, RZ, P0, !PT ;  /* 0x80000015ff0e7210 */ /* 0x080fe400007fe4ff */
[----:B------:R-:W-:Y:S01]  /*3db0*/  MOV R48, R0 ;  /* 0x0000000000307202 */ /* 0x000fe20000000f00 */
[----:B------:R-:W-:Y:S01]  /*3dc0*/  IMAD.WIDE.U32 R22, R12, R18, R22 ;  /* 0x000000120c167225 */ /* 0x000fe200078e0016 */
[----:B------:R-:W-:-:S03]  /*3dd0*/  MOV R49, R21 ;  /* 0x0000001500317202 */ /* 0x000fc60000000f00 */
[----:B------:R-:W-:Y:S01]  /*3de0*/  IMAD R14, R14, R12, RZ ;  /* 0x0000000c0e0e7224 */ /* 0x000fe200078e02ff */
[----:B------:R-:W-:-:S03]  /*3df0*/  MOV R12, R22 ;  /* 0x00000016000c7202 */ /* 0x000fc60000000f00 */
[----:B------:R-:W-:-:S04]  /*3e00*/  IMAD R11, R11, R18, R14 ;  /* 0x000000120b0b7224 */ /* 0x000fc800078e020e */
[----:B------:R-:W-:Y:S01]  /*3e10*/  IMAD.IADD R11, R23, 0x1, R11 ;  /* 0x00000001170b7824 */ /* 0x000fe200078e020b */
[----:B------:R-:W-:Y:S05]  /*3e20*/  BRA `(.L_x_37) ;  /* 0x0000017000007947 */ /* 0x000fea0003800000 */
.L_x_36:
        /* <DEDUP_REMOVED lines=20> */
[----:B------:R-:W-:Y:S01]  /*3f70*/  IMAD R12, R12, R0, R48 ;  /* 0x000000000c0c7224 */ /* 0x000fe200078e0230 */
[----:B------:R-:W-:Y:S01]  /*3f80*/  MOV R48, R49 ;  /* 0x0000003100307202 */ /* 0x000fe20000000f00 */
[----:B------:R-:W-:Y:S02]  /*3f90*/  IMAD.MOV.U32 R49, RZ, RZ, RZ ;  /* 0x000000ffff317224 */ /* 0x000fe400078e00ff */
.L_x_37:
[----:B------:R-:W-:Y:S05]  /*3fa0*/  BSYNC B0 ;  /* 0x0000000000007941 */ /* 0x000fea0003800000 */
.L_x_35:
[----:B------:R-:W-:Y:S01]  /*3fb0*/  ULDC UR5, c[0x0][0x1c0] ;  /* 0x0000700000057ab9 */ /* 0x000fe20000000800 */
[----:B------:R-:W-:Y:S01]  /*3fc0*/  LOP3.LUT R14, R49, R9, RZ, 0xfc, !PT ;  /* 0x00000009310e7212 */ /* 0x000fe200078efcff */
[----:B------:R-:W-:Y:S01]  /*3fd0*/  ULDC UR4, c[0x0][0x214] ;  /* 0x0000850000047ab9 */ /* 0x000fe20000000800 */
[----:B------:R-:W-:Y:S01]  /*3fe0*/  BSSY B0, `(.L_x_38) ;  /* 0x0000033000007945 */ /* 0x000fe20003800000 */
[----:B------:R-:W-:Y:S01]  /*3ff0*/  UIMAD UR4, UR5, UR4, URZ ;  /* 0x00000004050472a4 */ /* 0x000fe2000f8e023f */
[----:B------:R-:W-:-:S05]  /*4000*/  ISETP.NE.U32.AND P0, PT, R14, RZ, PT ;  /* 0x000000ff0e00720c */ /* 0x000fca0003f05070 */
[----:B------:R-:W-:-:S04]  /*4010*/  IMAD R26, R26, UR4, RZ ;  /* 0x000000041a1a7c24 */ /* 0x000fc8000f8e02ff */
[-C--:B------:R-:W-:Y:S01]  /*4020*/  IMAD R11, R11, R26.reuse, RZ ;  /* 0x0000001a0b0b7224 */ /* 0x080fe200078e02ff */
[----:B------:R-:W-:Y:S01]  /*4030*/  SHF.R.S32.HI R0, RZ, 0x1f, R26 ;  /* 0x0000001fff007819 */ /* 0x000fe2000001141a */
[----:B------:R-:W-:-:S04]  /*4040*/  IMAD.WIDE.U32 R54, R12, R26, RZ ;  /* 0x0000001a0c367225 */ /* 0x000fc800078e00ff */
[----:B------:R-:W-:-:S05]  /*4050*/  IMAD R11, R0, R12, R11 ;  /* 0x0000000c000b7224 */ /* 0x000fca00078e020b */
        /* <DEDUP_REMOVED lines=11> */
[----:B------:R-:W-:-:S03]  /*4110*/  IADD3.X R12, RZ, ~R21, RZ, P0, !PT ;  /* 0x80000015ff0c7210 */ /* 0x000fc600007fe4ff */
[----:B------:R-:W-:-:S04]  /*4120*/  IMAD.WIDE.U32 R18, R10, R14, R18 ;  /* 0x0000000e0a127225 */ /* 0x000fc800078e0012 */
[----:B------:R-:W-:Y:S01]  /*4130*/  IMAD R12, R12, R10, RZ ;  /* 0x0000000a0c0c7224 */ /* 0x000fe200078e02ff */
[----:B------:R-:W-:Y:S02]  /*4140*/  MOV R10, R18 ;  /* 0x00000012000a7202 */ /* 0x000fe40000000f00 */
[----:B------:R-:W-:Y:S01]  /*4150*/  MOV R18, R0 ;  /* 0x0000000000127202 */ /* 0x000fe20000000f00 */
[----:B------:R-:W-:-:S04]  /*4160*/  IMAD R9, R9, R14, R12 ;  /* 0x0000000e09097224 */ /* 0x000fc800078e020c */
[----:B------:R-:W-:Y:S01]  /*4170*/  IMAD.IADD R9, R19, 0x1, R9 ;  /* 0x0000000113097824 */ /* 0x000fe200078e0209 */
[----:B------:R-:W-:Y:S01]  /*4180*/  MOV R19, R21 ;  /* 0x0000001500137202 */ /* 0x000fe20000000f00 */
[----:B------:R-:W-:Y:S05]  /*4190*/  BRA `(.L_x_40) ;  /* 0x0000017000007947 */ /* 0x000fea0003800000 */
.L_x_39:
        /* <DEDUP_REMOVED lines=9> */
[----:B------:R-:W-:-:S04]  /*4230*/  IMAD.HI.U32 R0, R19, R0, R18 ;  /* 0x0000000013007227 */ /* 0x000fc800078e0012 */
[----:B------:R-:W-:Y:S02]  /*4240*/  IMAD.MOV.U32 R19, RZ, RZ, RZ ;  /* 0x000000ffff137224 */ /* 0x000fe400078e00ff */
        /* <DEDUP_REMOVED lines=9> */
[----:B------:R-:W-:Y:S02]  /*42e0*/  IADD3 R0, -R12, RZ, RZ ;  /* 0x000000ff0c007210 */ /* 0x000fe40007ffe1ff */
[----:B------:R-:W-:-:S03]  /*42f0*/  MOV R18, R12 ;  /* 0x0000000c00127202 */ /* 0x000fc60000000f00 */
[----:B------:R-:W-:Y:S02]  /*4300*/  IMAD R10, R10, R0, R48 ;  /* 0x000000000a0a7224 */ /* 0x000fe400078e0230 */
.L_x_40:
[----:B------:R-:W-:Y:S05]  /*4310*/  BSYNC B0 ;  /* 0x0000000000007941 */ /* 0x000fea0003800000 */
.L_x_38:
[----:B------:R-:W-:Y:S01]  /*4320*/  IADD3 R40, P1, P0, R44, R42, R40 ;  /* 0x0000002a2c287210 */ /* 0x000fe2000783e028 */
[----:B------:R-:W-:Y:S02]  /*4330*/  IMAD R0, R19, R8, RZ ;  /* 0x0000000813007224 */ /* 0x000fe400078e02ff */
[----:B------:R-:W-:Y:S01]  /*4340*/  IMAD R9, R9, R3, RZ ;  /* 0x0000000309097224 */ /* 0x000fe200078e02ff */
[----:B------:R-:W-:Y:S02]  /*4350*/  IADD3 R40, P3, P2, R50, R40, R16 ;  /* 0x0000002832287210 */ /* 0x000fe40007a7e010 */
[----:B------:R-:W-:Y:S02]  /*4360*/  IADD3.X R2, R6, R5, R2, P1, P0 ;  /* 0x0000000506027210 */ /* 0x000fe40000fe0402 */
[----:B------:R-:W-:Y:S02]  /*4370*/  IADD3 R40, P1, P0, R54, R40, R52 ;  /* 0x0000002836287210 */ /* 0x000fe4000783e034 */
[----:B------:R-:W-:-:S02]  /*4380*/  IADD3.X R2, R7, R2, R4, P3, P2 ;  /* 0x0000000207027210 */ /* 0x000fc40001fe4404 */
[----:B------:R-:W-:Y:S02]  /*4390*/  SHF.R.S32.HI R4, RZ, 0x1f, R8 ;  /* 0x0000001fff047819 */ /* 0x000fe40000011408 */
[----:B------:R-:W-:Y:S02]  /*43a0*/  IADD3.X R41, R11, R2, R13, P1, P0 ;  /* 0x000000020b297210 */ /* 0x000fe40000fe040d */
[----:B------:R-:W-:Y:S01]  /*43b0*/  SHF.R.S32.HI R2, RZ, 0x1f, R3 ;  /* 0x0000001fff027819 */ /* 0x000fe20000011403 */
[-C--:B------:R-:W-:Y:S02]  /*43c0*/  IMAD R0, R4, R18.reuse, R0 ;  /* 0x0000001204007224 */ /* 0x080fe400078e0200 */
[----:B------:R-:W-:-:S04]  /*43d0*/  IMAD.WIDE.U32 R40, R8, R18, R40 ;  /* 0x0000001208287225 */ /* 0x000fc800078e0028 */
[----:B------:R-:W-:Y:S02]  /*43e0*/  IMAD.IADD R41, R41, 0x1, R0 ;  /* 0x0000000129297824 */ /* 0x000fe400078e0200 */
[-C--:B------:R-:W-:Y:S02]  /*43f0*/  IMAD R2, R2, R10.reuse, R9 ;  /* 0x0000000a02027224 */ /* 0x080fe400078e0209 */
[----:B------:R-:W-:-:S04]  /*4400*/  IMAD.WIDE.U32 R10, R3, R10, R40 ;  /* 0x0000000a030a7225 */ /* 0x000fc800078e0028 */
[----:B------:R-:W-:Y:S01]  /*4410*/  IMAD.IADD R2, R11, 0x1, R2 ;  /* 0x000000010b027824 */ /* 0x000fe200078e0202 */
[----:B------:R-:W-:-:S04]  /*4420*/  LEA R4, P0, R10, c[0x0][0x200], 0x2 ;  /* 0x000080000a047a11 */ /* 0x000fc800078010ff */
[----:B------:R-:W-:-:S05]  /*4430*/  LEA.HI.X R5, R10, c[0x0][0x204], R2, 0x2, P0 ;  /* 0x000081000a057a11 */ /* 0x000fca00000f1402 */
[----:B------:R0:W-:Y:S01]  /*4440*/  STG.E [R4.64], R30 ;  /* 0x0000001e04007986 */ /* 0x0001e2000c101908 */
[----:B------:R-:W-:Y:S05]  /*4450*/  BRA `(.L_x_15) ;  /* 0x0000003000007947 */ /* 0x000fea0003800000 */
.L_x_16:
[----:B------:R-:W-:-:S04]  /*4460*/  LEA R2, P0, R44, c[0x0][0x200], 0x2 ;  /* 0x000080002c027a11 */ /* 0x000fc800078010ff */
[----:B------:R-:W-:-:S05]  /*4470*/  LEA.HI.X R3, R44, c[0x0][0x204], R45, 0x2, P0 ;  /* 0x000081002c037a11 */ /* 0x000fca00000f142d */
[----:B------:R0:W-:Y:S04]  /*4480*/  STG.E [R2.64], R30 ;  /* 0x0000001e02007986 */ /* 0x0001e8000c101908 */
.L_x_15:
[----:B------:R-:W-:Y:S05]  /*4490*/  BSYNC B1 ;  /* 0x0000000000017941 */ /* 0x000fea0003800000 */
.L_x_14:
[C---:B------:R-:W-:Y:S01]  /*44a0*/  IADD3 R0, R39.reuse, 0x10, RZ ;  /* 0x0000001027007810 */ /* 0x040fe20007ffe0ff */
[----:B------:R-:W-:Y:S01]  /*44b0*/  HFMA2.MMA R12, -RZ, RZ, 0, 0 ;  /* 0x00000000ff0c7435 */ /* 0x000fe200000001ff */
[C---:B------:R-:W-:Y:S01]  /*44c0*/  ISETP.GE.OR P5, PT, R39.reuse, c[0x0][0x314], P6 ;  /* 0x0000c50027007a0c */ /* 0x040fe200037a6670 */
[----:B------:R-:W-:Y:S01]  /*44d0*/  CS2R R10, SRZ ;  /* 0x00000000000a7805 */ /* 0x000fe2000001ff00 */
[----:B------:R-:W-:Y:S01]  /*44e0*/  ISETP.GE.OR P0, PT, R0, c[0x0][0x314], P6 ;  /* 0x0000c50000007a0c */ /* 0x000fe20003706670 */
[----:B------:R-:W-:Y:S01]  /*44f0*/  CS2R R8, SRZ ;  /* 0x0000000000087805 */ /* 0x000fe2000001ff00 */
[----:B------:R-:W-:Y:S01]  /*4500*/  IADD3 R0, R39, 0x20, RZ ;  /* 0x0000002027007810 */ /* 0x000fe20007ffe0ff */
[----:B------:R-:W-:Y:S01]  /*4510*/  CS2R R6, SRZ ;  /* 0x0000000000067805 */ /* 0x000fe2000001ff00 */
[----:B0-----:R-:W-:Y:S02]  /*4520*/  CS2R R4, SRZ ;  /* 0x0000000000047805 */ /* 0x001fe4000001ff00 */
[----:B------:R-:W-:-:S02]  /*4530*/  ISETP.GE.OR P4, PT, R0, c[0x0][0x314], P6 ;  /* 0x0000c50000007a0c */ /* 0x000fc40003786670 */
[----:B------:R-:W-:-:S03]  /*4540*/  IADD3 R0, R39, 0x30, RZ ;  /* 0x0000003027007810 */ /* 0x000fc60007ffe0ff */
[----:B------:R-:W-:Y:S01]  /*4550*/  @!P5 FADD.FTZ R37, -R30, R37 ;  /* 0x000000251e25d221 */ /* 0x000fe20000010100 */
[----:B------:R-:W-:Y:S01]  /*4560*/  ISETP.GE.OR P3, PT, R0, c[0x0][0x314], P6 ;  /* 0x0000c50000007a0c */ /* 0x000fe20003766670 */
[----:B------:R-:W-:Y:S01]  /*4570*/  @!P0 FADD.FTZ R2, -R30, R38 ;  /* 0x000000261e028221 */ /* 0x000fe20000010100 */
[----:B------:R-:W-:Y:S01]  /*4580*/  IADD3 R0, R39, 0x40, RZ ;  /* 0x0000004027007810 */ /* 0x000fe20007ffe0ff */
[----:B------:R-:W-:Y:S02]  /*4590*/  @!P5 FMUL.FTZ R37, R37, 1.4426950216293334961 ;  /* 0x3fb8aa3b2525d820 */ /* 0x000fe40000410000 */
[----:B------:R-:W-:Y:S01]  /*45a0*/  @!P0 FMUL.FTZ R2, R2, 1.4426950216293334961 ;  /* 0x3fb8aa3b02028820 */ /* 0x000fe20000410000 */
[----:B------:R-:W-:Y:S01]  /*45b0*/  ISETP.GE.OR P2, PT, R0, c[0x0][0x314], P6 ;  /* 0x0000c50000007a0c */ /* 0x000fe20003746670 */
[----:B------:R-:W-:Y:S01]  /*45c0*/  @!P4 FADD.FTZ R35, -R30, R35 ;  /* 0x000000231e23c221 */ /* 0x000fe20000010100 */
[----:B------:R-:W-:Y:S01]  /*45d0*/  IADD3 R0, R39, 0x50, RZ ;  /* 0x0000005027007810 */ /* 0x000fe20007ffe0ff */
[----:B------:R-:W0:Y:S02]  /*45e0*/  @!P5 MUFU.EX2 R37, R37 ;  /* 0x000000250025d308 */ /* 0x000e240000000800 */
[----:B------:R-:W-:Y:S01]  /*45f0*/  @!P4 FMUL.FTZ R35, R35, 1.4426950216293334961 ;  /* 0x3fb8aa3b2323c820 */ /* 0x000fe20000410000 */
[----:B------:R-:W-:Y:S01]  /*4600*/  ISETP.GE.OR P1, PT, R0, c[0x0][0x314], P6 ;  /* 0x0000c50000007a0c */ /* 0x000fe20003726670 */
[----:B------:R-:W-:Y:S01]  /*4610*/  @!P3 FADD.FTZ R36, -R30, R36 ;  /* 0x000000241e24b221 */ /* 0x000fe20000010100 */
[----:B------:R-:W-:-:S03]  /*4620*/  IADD3 R0, R39, 0x60, RZ ;  /* 0x0000006027007810 */ /* 0x000fc60007ffe0ff */
[----:B------:R-:W1:Y:S01]  /*4630*/  @!P0 MUFU.EX2 R2, R2 ;  /* 0x0000000200028308 */ /* 0x000e620000000800 */
[----:B------:R-:W-:Y:S02]  /*4640*/  @!P3 FMUL.FTZ R36, R36, 1.4426950216293334961 ;  /* 0x3fb8aa3b2424b820 */ /* 0x000fe40000410000 */
[----:B------:R-:W-:-:S04]  /*4650*/  @!P2 FADD.FTZ R33, -R30, R33 ;  /* 0x000000211e21a221 */ /* 0x000fc80000010100 */
[----:B------:R-:W-:Y:S01]  /*4660*/  @!P2 FMUL.FTZ R33, R33, 1.4426950216293334961 ;  /* 0x3fb8aa3b2121a820 */ /* 0x000fe20000410000 */
[----:B------:R-:W2:Y:S01]  /*4670*/  @!P4 MUFU.EX2 R35, R35 ;  /* 0x000000230023c308 */ /* 0x000ea20000000800 */
[----:B------:R-:W-:Y:S01]  /*4680*/  @!P1 FADD.FTZ R34, -R30, R34 ;  /* 0x000000221e229221 */ /* 0x000fe20000010100 */
[----:B0-----:R-:W-:Y:S03]  /*4690*/  @!P5 STS [R25.X4], R37 ;  /* 0x000000251900d388 */ /* 0x001fe60000004800 */
[----:B------:R-:W-:Y:S01]  /*46a0*/  @!P1 FMUL.FTZ R34, R34, 1.4426950216293334961 ;  /* 0x3fb8aa3b22229820 */ /* 0x000fe20000410000 */
[----:B-1----:R0:W-:Y:S01]  /*46b0*/  @!P0 STS [R25.X4+0x240], R2 ;  /* 0x0002400219008388 */ /* 0x0021e20000004800 */
[----:B------:R-:W-:Y:S01]  /*46c0*/  ISETP.GE.OR P0, PT, R0, c[0x0][0x314], P6 ;  /* 0x0000c50000007a0c */ /* 0x000fe20003706670 */
[----:B------:R-:W1:Y:S01]  /*46d0*/  @!P3 MUFU.EX2 R36, R36 ;  /* 0x000000240024b308 */ /* 0x000e620000000800 */
[C---:B------:R-:W-:Y:S01]  /*46e0*/  IADD3 R0, R39.reuse, 0x70, RZ ;  /* 0x0000007027007810 */ /* 0x040fe20007ffe0ff */
[----:B------:R-:W-:-:S03]  /*46f0*/  IMAD.SHL.U32 R39, R39, 0x4, RZ ;  /* 0x0000000427277824 */ /* 0x000fc600078e00ff */
[----:B------:R-:W-:Y:S01]  /*4700*/  ISETP.GE.OR P6, PT, R0, c[0x0][0x314], P6 ;  /* 0x0000c50000007a0c */ /* 0x000fe200037c6670 */
[----:B--2---:R-:W-:Y:S02]  /*4710*/  @!P4 STS [R25.X4+0x480], R35 ;  /* 0x000480231900c388 */ /* 0x004fe40000004800 */
[----:B------:R-:W2:Y:S04]  /*4720*/  @!P2 MUFU.EX2 R33, R33 ;  /* 0x000000210021a308 */ /* 0x000ea80000000800 */
[----:B------:R-:W-:-:S04]  /*4730*/  @!P0 FADD.FTZ R31, -R30, R31 ;  /* 0x0000001f1e1f8221 */ /* 0x000fc80000010100 */
[----:B------:R-:W-:Y:S01]  /*4740*/  @!P0 FMUL.FTZ R31, R31, 1.4426950216293334961 ;  /* 0x3fb8aa3b1f1f8820 */ /* 0x000fe20000410000 */
[----:B------:R-:W3:Y:S01]  /*4750*/  @!P1 MUFU.EX2 R34, R34 ;  /* 0x0000002200229308 */ /* 0x000ee20000000800 */
[----:B------:R-:W-:Y:S01]  /*4760*/  @!P6 FADD.FTZ R30, -R30, R32 ;  /* 0x000000201e1ee221 */ /* 0x000fe20000010100 */
[----:B-1----:R-:W-:Y:S03]  /*4770*/  @!P3 STS [R25.X4+0x6c0], R36 ;  /* 0x0006c0241900b388 */ /* 0x002fe60000004800 */
[----:B------:R-:W-:Y:S01]  /*4780*/  @!P6 FMUL.FTZ R0, R30, 1.4426950216293334961 ;  /* 0x3fb8aa3b1e00e820 */ /* 0x000fe20000410000 */
[----:B0-----:R-:W-:Y:S01]  /*4790*/  CS2R R2, SRZ ;  /* 0x0000000000027805 */ /* 0x001fe2000001ff00 */
[----:B--2---:R0:W-:Y:S01]  /*47a0*/  @!P2 STS [R25.X4+0x900], R33 ;  /* 0x000900211900a388 */ /* 0x0041e20000004800 */
[----:B------:R-:W1:Y:S08]  /*47b0*/  @!P0 MUFU.EX2 R31, R31 ;  /* 0x0000001f001f8308 */ /* 0x000e700000000800 */
[----:B------:R-:W2:Y:S01]  /*47c0*/  @!P6 MUFU.EX2 R0, R0 ;  /* 0x000000000000e308 */ /* 0x000ea20000000800 */
[----:B---3--:R3:W-:Y:S04]  /*47d0*/  @!P1 STS [R25.X4+0xb40], R34 ;  /* 0x000b402219009388 */ /* 0x0087e80000004800 */
[----:B-1----:R-:W-:Y:S04]  /*47e0*/  @!P0 STS [R25.X4+0xd80], R31 ;  /* 0x000d801f19008388 */ /* 0x002fe80000004800 */
[----:B--2---:R1:W-:Y:S01]  /*47f0*/  @!P6 STS [R25.X4+0xfc0], R0 ;  /* 0x000fc0001900e388 */ /* 0x0043e20000004800 */
[----:B0-----:R-:W-:-:S02]  /*4800*/  IADD3 R33, R39, 0x80, RZ ;  /* 0x0000008027217810 */ /* 0x001fc40007ffe0ff */
[----:B---3--:R-:W-:Y:S01]  /*4810*/  IADD3 R34, R39, 0x40, RZ ;  /* 0x0000004027227810 */ /* 0x008fe20007ffe0ff */
[----:B-1----:R-:W-:Y:S01]  /*4820*/  IMAD.MOV.U32 R0, RZ, RZ, c[0x0][0x314] ;  /* 0x0000c500ff007624 */ /* 0x002fe200078e00ff */
[----:B------:R-:W-:Y:S04]  /*4830*/  BAR.SYNC.DEFER_BLOCKING 0x0 ;  /* 0x0000000000007b1d */ /* 0x000fe80000010000 */
[----:B------:R-:W-:Y:S01]  /*4840*/  ISETP.GE.AND P0, PT, R0, 0x1, PT ;  /* 0x000000010000780c */ /* 0x000fe20003f06270 */
[----:B------:R-:W-:-:S12]  /*4850*/  IMAD.MOV.U32 R0, RZ, RZ, RZ ;  /* 0x000000ffff007224 */ /* 0x000fd800078e00ff */
[----:B------:R-:W-:Y:S05]  /*4860*/  @!P0 BRA `(.L_x_41) ;  /* 0x000003a000008947 */ /* 0x000fea0003800000 */
[----:B------:R-:W-:Y:S01]  /*4870*/  ULDC UR5, c[0x0][0x22c] ;  /* 0x00008b0000057ab9 */ /* 0x000fe20000000800 */
[C---:B------:R-:W-:Y:S01]  /*4880*/  IMAD R29, R15.reuse, 0xc0, R39 ;  /* 0x000000c00f1d7824 */ /* 0x040fe200078e0227 */
[----:B------:R-:W-:Y:S01]  /*4890*/  UIMAD UR5, UR7, UR5, URZ ;  /* 0x00000005070572a4 */ /* 0x000fe2000f8e023f */
[C---:B------:R-:W-:Y:S01]  /*48a0*/  IADD3 R13, R28.reuse, -UR7, RZ ;  /* 0x800000071c0d7c10 */ /* 0x040fe2000fffe0ff */
[----:B------:R-:W-:Y:S01]  /*48b0*/  IMAD R36, R28, c[0x0][0x22c], RZ ;  /* 0x00008b001c247a24 */ /* 0x000fe200078e02ff */
[----:B------:R-:W-:Y:S01]  /*48c0*/  CS2R R16, SRZ ;  /* 0x0000000000107805 */ /* 0x000fe2000001ff00 */
[----:B------:R-:W-:Y:S01]  /*48d0*/  USHF.R.S32.HI UR4, URZ, 0x1f, UR5 ;  /* 0x0000001f3f047899 */ /* 0x000fe20008011405 */
[C---:B------:R-:W-:Y:S01]  /*48e0*/  ISETP.GE.AND P3, PT, R15.reuse, R13, PT ;  /* 0x0000000d0f00720c */ /* 0x040fe20003f66270 */
[----:B------:R-:W-:Y:S01]  /*48f0*/  IMAD.SHL.U32 R14, R15, 0x4, RZ ;  /* 0x000000040f0e7824 */ /* 0x000fe200078e00ff */
[C---:B------:R-:W-:Y:S01]  /*4900*/  IADD3 R12, P0, R29.reuse, UR5, RZ ;  /* 0x000000051d0c7c10 */ /* 0x040fe2000ff1e0ff */
[----:B------:R-:W-:Y:S01]  /*4910*/  IMAD.MOV.U32 R32, RZ, RZ, RZ ;  /* 0x000000ffff207224 */ /* 0x000fe200078e00ff */
[----:B------:R-:W-:Y:S01]  /*4920*/  CS2R R18, SRZ ;  /* 0x0000000000127805 */ /* 0x000fe2000001ff00 */
[----:B------:R-:W-:Y:S01]  /*4930*/  CS2R R20, SRZ ;  /* 0x0000000000147805 */ /* 0x000fe2000001ff00 */
[----:B------:R-:W-:Y:S01]  /*4940*/  LEA.HI.X.SX32 R29, R29, UR4, 0x1, P0 ;  /* 0x000000041d1d7c11 */ /* 0x000fe200080f0eff */
[----:B------:R-:W-:Y:S01]  /*4950*/  CS2R R22, SRZ ;  /* 0x0000000000167805 */ /* 0x000fe2000001ff00 */
[----:B------:R-:W-:Y:S01]  /*4960*/  LEA R30, P0, R12, c[0x0][0x1d8], 0x2 ;  /* 0x000076000c1e7a11 */ /* 0x000fe200078010ff */
[----:B------:R-:W-:Y:S01]  /*4970*/  CS2R R24, SRZ ;  /* 0x0000000000187805 */ /* 0x000fe2000001ff00 */
[----:B------:R-:W-:Y:S01]  /*4980*/  CS2R R26, SRZ ;  /* 0x00000000001a7805 */ /* 0x000fe2000001ff00 */
[----:B------:R-:W-:Y:S01]  /*4990*/  IMAD.WIDE R36, R36, 0x4, RZ ;  /* 0x0000000424247825 */ /* 0x000fe200078e02ff */
[----:B------:R-:W-:-:S02]  /*49a0*/  LEA.HI.X R29, R12, c[0x0][0x1dc], R29, 0x2, P0 ;  /* 0x000077000c1d7a11 */ /* 0x000fc400000f141d */
[----:B------:R-:W-:Y:S01]  /*49b0*/  IADD3 R30, P0, R30, 0x200, RZ ;  /* 0x000002001e1e7810 */ /* 0x000fe20007f1e0ff */
[----:B------:R-:W-:-:S04]  /*49c0*/  IMAD.MOV.U32 R12, RZ, RZ, RZ ;  /* 0x000000ffff0c7224 */ /* 0x000fc800078e00ff */
[----:B------:R-:W-:-:S05]  /*49d0*/  IMAD.X R29, RZ, RZ, R29, P0 ;  /* 0x000000ffff1d7224 */ /* 0x000fca00000e061d */
.L_x_44:
[----:B------:R-:W-:Y:S01]  /*49e0*/  MOV R31, R29 ;  /* 0x0000001d001f7202 */ /* 0x000fe20000000f00 */
[----:B------:R-:W-:Y:S01]  /*49f0*/  BSSY B0, `(.L_x_42) ;  /* 0x000000e000007945 */ /* 0x000fe20003800000 */
[----:B------:R-:W-:-:S05]  /*4a00*/  @P3 BRA `(.L_x_43) ;  /* 0x000000c000003947 */ /* 0x000fca0003800000 */
[----:B------:R-:W-:Y:S01]  /*4a10*/  ISETP.GE.AND P2, PT, R39, c[0x0][0x220], PT ;  /* 0x0000880027007a0c */ /* 0x000fe20003f46270 */
[----:B------:R-:W-:Y:S01]  /*4a20*/  CS2R R16, SRZ ;  /* 0x0000000000107805 */ /* 0x000fe2000001ff00 */
[----:B------:R-:W-:Y:S01]  /*4a30*/  ISETP.GE.AND P1, PT, R34, c[0x0][0x220], PT ;  /* 0x0000880022007a0c */ /* 0x000fe20003f26270 */
[----:B------:R-:W-:Y:S01]  /*4a40*/  CS2R R18, SRZ ;  /* 0x0000000000127805 */ /* 0x000fe2000001ff00 */
[----:B------:R-:W-:Y:S01]  /*4a50*/  ISETP.GE.AND P0, PT, R33, c[0x0][0x220], PT ;  /* 0x0000880021007a0c */ /* 0x000fe20003f06270 */
[----:B------:R-:W-:Y:S01]  /*4a60*/  CS2R R20, SRZ ;  /* 0x0000000000147805 */ /* 0x000fe2000001ff00 */
[----:B------:R-:W-:Y:S01]  /*4a70*/  CS2R R22, SRZ ;  /* 0x0000000000167805 */ /* 0x000fe2000001ff00 */
[----:B------:R-:W-:Y:S01]  /*4a80*/  CS2R R24, SRZ ;  /* 0x0000000000187805 */ /* 0x000fe2000001ff00 */
[----:B------:R-:W-:Y:S05]  /*4a90*/  CS2R R26, SRZ ;  /* 0x00000000001a7805 */ /* 0x000fea000001ff00 */
[----:B------:R0:W5:Y:S04]  /*4aa0*/  @!P2 LDG.E.128 R16, [R30.64+-0x200] ;  /* 0xfffe00081e10a981 */ /* 0x000168000c1e1d00 */
[----:B------:R0:W5:Y:S04]  /*4ab0*/  @!P1 LDG.E.128 R20, [R30.64+-0x100] ;  /* 0xffff00081e149981 */ /* 0x000168000c1e1d00 */
[----:B------:R0:W5:Y:S02]  /*4ac0*/  @!P0 LDG.E.128 R24, [R30.64] ;  /* 0x000000081e188981 */ /* 0x000164000c1e1d00 */
.L_x_43:
[----:B------:R-:W-:Y:S05]  /*4ad0*/  BSYNC B0 ;  /* 0x0000000000007941 */ /* 0x000fea0003800000 */
.L_x_42:
[----:B------:R1:W2:Y:S01]  /*4ae0*/  LDS R13, [R14] ;  /* 0x000000000e0d7984 */ /* 0x0002a20000000800 */
[----:B0-----:R-:W-:Y:S02]  /*4af0*/  IADD3 R30, P0, R36, R30, RZ ;  /* 0x0000001e241e7210 */ /* 0x001fe40007f1e0ff */
[----:B------:R-:W-:Y:S02]  /*4b00*/  IADD3 R32, R32, 0x1, RZ ;  /* 0x0000000120207810 */ /* 0x000fe40007ffe0ff */
[----:B------:R-:W-:Y:S02]  /*4b10*/  IADD3.X R29, R37, R31, RZ, P0, !PT ;  /* 0x0000001f251d7210 */ /* 0x000fe400007fe4ff */
[----:B------:R-:W-:Y:S02]  /*4b20*/  ISETP.GE.AND P0, PT, R32, c[0x0][0x314], PT ;  /* 0x0000c50020007a0c */ /* 0x000fe40003f06270 */
[----:B-1----:R-:W-:Y:S01]  /*4b30*/  IADD3 R14, R14, 0x24, RZ ;  /* 0x000000240e0e7810 */ /* 0x002fe20007ffe0ff */
[C---:B--2--5:R-:W-:Y:S02]  /*4b40*/  FFMA.FTZ R0, R13.reuse, R16, R0 ;  /* 0x000000100d007223 */ /* 0x064fe40000010000 */
[C---:B------:R-:W-:Y:S02]  /*4b50*/  FFMA.FTZ R2, R13.reuse, R17, R2 ;  /* 0x000000110d027223 */ /* 0x040fe40000010002 */
        /* <DEDUP_REMOVED lines=9> */
[----:B------:R-:W-:Y:S01]  /*4bf0*/  FFMA.FTZ R12, R13, R27, R12 ;  /* 0x0000001b0d0c7223 */ /* 0x000fe2000001000c */
[----:B------:R-:W-:-:S05]  /*4c00*/  @!P0 BRA `(.L_x_44) ;  /* 0xfffffdd000008947 */ /* 0x000fca000383ffff */
.L_x_41:
[----:B------:R-:W-:Y:S02]  /*4c10*/  IADD3 R15, R15, UR7, RZ ;  /* 0x000000070f0f7c10 */ /* 0x000fe4000fffe0ff */
[----:B------:R-:W-:-:S02]  /*4c20*/  F2FP.BF16.PACK_AB R3, R4, R3 ;  /* 0x000000030403723e */ /* 0x000fc400000010ff */
[----:B------:R-:W-:Y:S02]  /*4c30*/  ISETP.GE.AND P0, PT, R15, R28, PT ;  /* 0x0000001c0f00720c */ /* 0x000fe40003f06270 */
[----:B------:R-:W-:Y:S02]  /*4c40*/  F2FP.BF16.PACK_AB R0, R2, R0 ;  /* 0x000000000200723e */ /* 0x000fe400000010ff */
[----:B------:R-:W-:Y:S02]  /*4c50*/  F2FP.BF16.PACK_AB R7, R8, R7 ;  /* 0x000000070807723e */ /* 0x000fe400000010ff */
[----:B------:R-:W-:Y:S01]  /*4c60*/  F2FP.BF16.PACK_AB R5, R6, R5 ;  /* 0x000000050605723e */ /* 0x000fe200000010ff */
[----:B------:R-:W-:Y:S01]  /*4c70*/  IMAD.MOV.U32 R8, RZ, RZ, R0 ;  /* 0x000000ffff087224 */ /* 0x000fe200078e0000 */
[----:B------:R-:W-:Y:S01]  /*4c80*/  F2FP.BF16.PACK_AB R10, R10, R9 ;  /* 0x000000090a0a723e */ /* 0x000fe200000010ff */
[----:B------:R-:W-:Y:S01]  /*4c90*/  IMAD.MOV.U32 R9, RZ, RZ, R3 ;  /* 0x000000ffff097224 */ /* 0x000fe200078e0003 */
[----:B------:R-:W-:Y:S01]  /*4ca0*/  F2FP.BF16.PACK_AB R11, R12, R11 ;  /* 0x0000000b0c0b723e */ /* 0x000fe200000010ff */
[----:B------:R-:W-:-:S02]  /*4cb0*/  IMAD.MOV.U32 R16, RZ, RZ, R5 ;  /* 0x000000ffff107224 */ /* 0x000fc400078e0005 */
[----:B------:R-:W-:Y:S01]  /*4cc0*/  IMAD.MOV.U32 R17, RZ, RZ, R7 ;  /* 0x000000ffff117224 */ /* 0x000fe200078e0007 */
[----:B------:R-:W-:Y:S06]  /*4cd0*/  @P0 EXIT ;  /* 0x000000000000094d */ /* 0x000fec0003800000 */
[----:B------:R-:W-:Y:S01]  /*4ce0*/  IMAD.MOV.U32 R4, RZ, RZ, c[0x0][0x1c0] ;  /* 0x00007000ff047624 */ /* 0x000fe200078e00ff */
[----:B------:R-:W-:Y:S02]  /*4cf0*/  IABS R7, R15 ;  /* 0x0000000f00077213 */ /* 0x000fe40000000000 */
[----:B------:R-:W-:Y:S01]  /*4d00*/  IABS R3, c[0x0][0x214] ;  /* 0x0000850000037a13 */ /* 0x000fe20000000000 */
[----:B------:R-:W-:-:S05]  /*4d10*/  IMAD R4, R4, c[0x0][0x214], RZ ;  /* 0x0000850004047a24 */ /* 0x000fca00078e02ff */
[-C--:B------:R-:W-:Y:S02]  /*4d20*/  IABS R6, R4.reuse ;  /* 0x0000000400067213 */ /* 0x080fe40000000000 */
[----:B------:R-:W-:Y:S02]  /*4d30*/  IABS R2, R4 ;  /* 0x0000000400027213 */ /* 0x000fe40000000000 */
[----:B------:R-:W0:Y:S03]  /*4d40*/  I2F.RP R12, R6 ;  /* 0x00000006000c7306 */ /* 0x000e260000209400 */
[----:B------:R-:W-:-:S05]  /*4d50*/  IMAD.MOV R2, RZ, RZ, -R2 ;  /* 0x000000ffff027224 */ /* 0x000fca00078e0a02 */
[----:B0-----:R-:W0:Y:S02]  /*4d60*/  MUFU.RCP R12, R12 ;  /* 0x0000000c000c7308 */ /* 0x001e240000001000 */
[----:B0-----:R-:W-:-:S06]  /*4d70*/  IADD3 R12, R12, 0xffffffe, RZ ;  /* 0x0ffffffe0c0c7810 */ /* 0x001fcc0007ffe0ff */
[----:B------:R-:W0:Y:S02]  /*4d80*/  F2I.FTZ.U32.TRUNC.NTZ R13, R12 ;  /* 0x0000000c000d7305 */ /* 0x000e24000021f000 */
[--C-:B0-----:R-:W-:Y:S02]  /*4d90*/  IMAD.MOV R0, RZ, RZ, -R13.reuse ;  /* 0x000000ffff007224 */ /* 0x101fe400078e0a0d */
[----:B------:R-:W-:Y:S02]  /*4da0*/  IMAD.MOV.U32 R12, RZ, RZ, RZ ;  /* 0x000000ffff0c7224 */ /* 0x000fe400078e00ff */
[----:B------:R-:W-:Y:S02]  /*4db0*/  IMAD R5, R0, R6, RZ ;  /* 0x0000000600057224 */ /* 0x000fe400078e02ff */
[----:B------:R-:W0:Y:S02]  /*4dc0*/  I2F.RP R0, R3 ;  /* 0x0000000300007306 */ /* 0x000e240000209400 */
[----:B------:R-:W-:-:S06]  /*4dd0*/  IMAD.HI.U32 R5, R13, R5, R12 ;  /* 0x000000050d057227 */ /* 0x000fcc00078e000c */
[----:B------:R-:W-:-:S04]  /*4de0*/  IMAD.HI.U32 R5, R5, R7, RZ ;  /* 0x0000000705057227 */ /* 0x000fc800078e00ff */
[----:B------:R-:W-:Y:S01]  /*4df0*/  IMAD R2, R5, R2, R7 ;  /* 0x0000000205027224 */ /* 0x000fe200078e0207 */
[----:B0-----:R-:W0:Y:S04]  /*4e00*/  MUFU.RCP R0, R0 ;  /* 0x0000000000007308 */ /* 0x001e280000001000 */
[----:B------:R-:W-:-:S13]  /*4e10*/  ISETP.GT.U32.AND P1, PT, R6, R2, PT ;  /* 0x000000020600720c */ /* 0x000fda0003f24070 */
[----:B------:R-:W-:Y:S01]  /*4e20*/  @!P1 IMAD.IADD R2, R2, 0x1, -R6 ;  /* 0x0000000102029824 */ /* 0x000fe200078e0a06 */
[----:B------:R-:W-:Y:S02]  /*4e30*/  @!P1 IADD3 R5, R5, 0x1, RZ ;  /* 0x0000000105059810 */ /* 0x000fe40007ffe0ff */
[----:B0-----:R-:W-:Y:S02]  /*4e40*/  IADD3 R0, R0, 0xffffffe, RZ ;  /* 0x0ffffffe00007810 */ /* 0x001fe40007ffe0ff */
[----:B------:R-:W-:Y:S02]  /*4e50*/  ISETP.GE.U32.AND P2, PT, R2, R6, PT ;  /* 0x000000060200720c */ /* 0x000fe40003f46070 */
[----:B------:R-:W-:Y:S01]  /*4e60*/  LOP3.LUT R2, R15, R4, RZ, 0x3c, !PT ;  /* 0x000000040f027212 */ /* 0x000fe200078e3cff */
[----:B------:R-:W0:Y:S01]  /*4e70*/  F2I.FTZ.U32.TRUNC.NTZ R13, R0 ;  /* 0x00000000000d7305 */ /* 0x000e22000021f000 */
[----:B------:R-:W-:Y:S02]  /*4e80*/  ISETP.NE.AND P1, PT, R4, RZ, PT ;  /* 0x000000ff0400720c */ /* 0x000fe40003f25270 */
[----:B------:R-:W-:-:S07]  /*4e90*/  ISETP.GE.AND P0, PT, R2, RZ, PT ;  /* 0x000000ff0200720c */ /* 0x000fce0003f06270 */
[----:B------:R-:W-:-:S06]  /*4ea0*/  @P2 IADD3 R5, R5, 0x1, RZ ;  /* 0x0000000105052810 */ /* 0x000fcc0007ffe0ff */
[----:B------:R-:W-:Y:S01]  /*4eb0*/  @!P0 IMAD.MOV R5, RZ, RZ, -R5 ;  /* 0x000000ffff058224 */ /* 0x000fe200078e0a05 */
[----:B------:R-:W-:Y:S01]  /*4ec0*/  @!P1 LOP3.LUT R5, RZ, R4, RZ, 0x33, !PT ;  /* 0x00000004ff059212 */ /* 0x000fe200078e33ff */
[----:B0-----:R-:W-:-:S04]  /*4ed0*/  IMAD.MOV R2, RZ, RZ, -R13 ;  /* 0x000000ffff027224 */ /* 0x001fc800078e0a0d */
[----:B------:R-:W-:Y:S02]  /*4ee0*/  IMAD R4, R5, R4, RZ ;  /* 0x0000000405047224 */ /* 0x000fe400078e02ff */
[----:B------:R-:W-:Y:S02]  /*4ef0*/  IMAD R2, R2, R3, RZ ;  /* 0x0000000302027224 */ /* 0x000fe400078e02ff */
[----:B------:R-:W-:Y:S02]  /*4f00*/  IMAD.IADD R6, R15, 0x1, -R4 ;  /* 0x000000010f067824 */ /* 0x000fe400078e0a04 */
[----:B------:R-:W-:-:S03]  /*4f10*/  IMAD.HI.U32 R2, R13, R2, R12 ;  /* 0x000000020d027227 */ /* 0x000fc600078e000c */
[----:B------:R-:W-:Y:S01]  /*4f20*/  IABS R0, R6 ;  /* 0x0000000600007213 */ /* 0x000fe20000000000 */
[----:B------:R-:W-:Y:S01]  /*4f30*/  IMAD.WIDE.U32 R12, R5, c[0x0][0x1e0], RZ ;  /* 0x00007800050c7a25 */ /* 0x000fe200078e00ff */
[----:B------:R-:W-:-:S03]  /*4f40*/  LOP3.LUT R6, R6, c[0x0][0x214], RZ, 0x3c, !PT ;  /* 0x0000850006067a12 */ /* 0x000fc600078e3cff */
[----:B------:R-:W-:Y:S01]  /*4f50*/  IMAD.HI.U32 R7, R2, R0, RZ ;  /* 0x0000000002077227 */ /* 0x000fe200078e00ff */
[----:B------:R-:W-:-:S03]  /*4f60*/  ISETP.GE.AND P1, PT, R6, RZ, PT ;  /* 0x000000ff0600720c */ /* 0x000fc60003f26270 */
[----:B------:R-:W-:-:S04]  /*4f70*/  IMAD.MOV R2, RZ, RZ, -R7 ;  /* 0x000000ffff027224 */ /* 0x000fc800078e0a07 */
[----:B------:R-:W-:-:S05]  /*4f80*/  IMAD R0, R3, R2, R0 ;  /* 0x0000000203007224 */ /* 0x000fca00078e0200 */
[----:B------:R-:W-:-:S13]  /*4f90*/  ISETP.GT.U32.AND P0, PT, R3, R0, PT ;  /* 0x000000000300720c */ /* 0x000fda0003f04070 */
[----:B------:R-:W-:Y:S01]  /*4fa0*/  @!P0 IMAD.IADD R0, R0, 0x1, -R3 ;  /* 0x0000000100008824 */ /* 0x000fe200078e0a03 */
[----:B------:R-:W-:Y:S02]  /*4fb0*/  @!P0 IADD3 R7, R7, 0x1, RZ ;  /* 0x0000000107078810 */ /* 0x000fe40007ffe0ff */
[----:B------:R-:W-:Y:S02]  /*4fc0*/  ISETP.NE.AND P0, PT, RZ, c[0x0][0x214], PT ;  /* 0x00008500ff007a0c */ /* 0x000fe40003f05270 */
[----:B------:R-:W-:Y:S02]  /*4fd0*/  ISETP.GE.U32.AND P2, PT, R0, R3, PT ;  /* 0x000000030000720c */ /* 0x000fe40003f46070 */
[----:B------:R-:W-:-:S05]  /*4fe0*/  SHF.R.S32.HI R0, RZ, 0x1f, R5 ;  /* 0x0000001fff007819 */ /* 0x000fca0000011405 */
[----:B------:R-:W-:-:S04]  /*4ff0*/  IMAD R0, R0, c[0x0][0x1e0], RZ ;  /* 0x0000780000007a24 */ /* 0x000fc800078e02ff */
[----:B------:R-:W-:Y:S02]  /*5000*/  IMAD R0, R5, c[0x0][0x1e4], R0 ;  /* 0x0000790005007a24 */ /* 0x000fe400078e0200 */
[----:B------:R-:W-:Y:S02]  /*5010*/  @P2 IADD3 R7, R7, 0x1, RZ ;  /* 0x0000000107072810 */ /* 0x000fe40007ffe0ff */
[----:B------:R-:W-:-:S03]  /*5020*/  IMAD.IADD R13, R13, 0x1, R0 ;  /* 0x000000010d0d7824 */ /* 0x000fc600078e0200 */
[----:B------:R-:W-:Y:S01]  /*5030*/  @!P1 IMAD.MOV R7, RZ, RZ, -R7 ;  /* 0x000000ffff079224 */ /* 0x000fe200078e0a07 */
[----:B------:R-:W-:Y:S02]  /*5040*/  @!P0 LOP3.LUT R7, RZ, c[0x0][0x214], RZ, 0x33, !PT ;  /* 0x00008500ff078a12 */ /* 0x000fe400078e33ff */
[----:B------:R-:W-:Y:S02]  /*5050*/  ISETP.GE.AND P0, PT, R39, c[0x0][0x220], PT ;  /* 0x0000880027007a0c */ /* 0x000fe40003f06270 */
[----:B------:R-:W-:Y:S01]  /*5060*/  SHF.R.S32.HI R2, RZ, 0x1f, R7 ;  /* 0x0000001fff027819 */ /* 0x000fe20000011407 */
[C---:B------:R-:W-:Y:S01]  /*5070*/  IMAD R4, R7.reuse, c[0x0][0x214], R4 ;  /* 0x0000850007047a24 */ /* 0x040fe200078e0204 */
[----:B------:R-:W-:Y:S01]  /*5080*/  ISETP.GE.AND P1, PT, R34, c[0x0][0x220], PT ;  /* 0x0000880022007a0c */ /* 0x000fe20003f26270 */
[----:B------:R-:W-:-:S04]  /*5090*/  IMAD.WIDE.U32 R12, R7, c[0x0][0x1f0], R12 ;  /* 0x00007c00070c7a25 */ /* 0x000fc800078e000c */
[----:B------:R-:W-:Y:S02]  /*50a0*/  IMAD.IADD R4, R15, 0x1, -R4 ;  /* 0x000000010f047824 */ /* 0x000fe400078e0a04 */
[----:B------:R-:W-:-:S03]  /*50b0*/  IMAD R2, R2, c[0x0][0x1f0], RZ ;  /* 0x00007c0002027a24 */ /* 0x000fc600078e02ff */
[----:B------:R-:W-:Y:S01]  /*50c0*/  SHF.R.S32.HI R0, RZ, 0x1f, R4 ;  /* 0x0000001fff007819 */ /* 0x000fe20000011404 */
[----:B------:R-:W-:-:S04]  /*50d0*/  IMAD R2, R7, c[0x0][0x1f4], R2 ;  /* 0x00007d0007027a24 */ /* 0x000fc800078e0202 */
[----:B------:R-:W-:Y:S02]  /*50e0*/  IMAD.IADD R3, R13, 0x1, R2 ;  /* 0x000000010d037824 */ /* 0x000fe400078e0202 */
[----:B------:R-:W-:Y:S02]  /*50f0*/  IMAD R0, R0, c[0x0][0x1e8], RZ ;  /* 0x00007a0000007a24 */ /* 0x000fe400078e02ff */
[----:B------:R-:W-:Y:S02]  /*5100*/  IMAD.MOV.U32 R2, RZ, RZ, R12 ;  /* 0x000000ffff027224 */ /* 0x000fe400078e000c */
[C---:B------:R-:W-:Y:S02]  /*5110*/  IMAD R0, R4.reuse, c[0x0][0x1ec], R0 ;  /* 0x00007b0004007a24 */ /* 0x040fe400078e0200 */
[----:B------:R-:W-:-:S04]  /*5120*/  IMAD.WIDE.U32 R4, R4, c[0x0][0x1e8], R2 ;  /* 0x00007a0004047a25 */ /* 0x000fc800078e0002 */
[----:B------:R-:W-:Y:S01]  /*5130*/  IMAD.IADD R0, R5, 0x1, R0 ;  /* 0x0000000105007824 */ /* 0x000fe200078e0200 */
[CC--:B------:R-:W-:Y:S02]  /*5140*/  @!P0 IADD3 R2, P3, R39.reuse, R4.reuse, RZ ;  /* 0x0000000427028210 */ /* 0x0c0fe40007f7e0ff */
[----:B------:R-:W-:Y:S02]  /*5150*/  @!P1 IADD3 R3, P2, R34, R4, RZ ;  /* 0x0000000422039210 */ /* 0x000fe40007f5e0ff */
[-C--:B------:R-:W-:Y:S02]  /*5160*/  @!P0 LEA.HI.X.SX32 R39, R39, R0.reuse, 0x1, P3 ;  /* 0x0000000027278211 */ /* 0x080fe400018f0eff */
[----:B------:R-:W-:Y:S02]  /*5170*/  @!P0 LEA R12, P3, R2, c[0x0][0x1d0], 0x1 ;  /* 0x00007400020c8a11 */ /* 0x000fe400078608ff */
[----:B------:R-:W-:Y:S02]  /*5180*/  @!P1 LEA.HI.X.SX32 R34, R34, R0, 0x1, P2 ;  /* 0x0000000022229211 */ /* 0x000fe400010f0eff */
[----:B------:R-:W-:-:S02]  /*5190*/  @!P0 LEA.HI.X R13, R2, c[0x0][0x1d4], R39, 0x1, P3 ;  /* 0x00007500020d8a11 */ /* 0x000fc400018f0c27 */
[----:B------:R-:W-:-:S03]  /*51a0*/  @!P1 LEA R6, P2, R3, c[0x0][0x1d0], 0x1 ;  /* 0x0000740003069a11 */ /* 0x000fc600078408ff */
[----:B------:R0:W-:Y:S01]  /*51b0*/  @!P0 STG.E.64 [R12.64], R8 ;  /* 0x000000080c008986 */ /* 0x0001e2000c101b08 */
[----:B------:R-:W-:Y:S02]  /*51c0*/  ISETP.GE.AND P0, PT, R33, c[0x0][0x220], PT ;  /* 0x0000880021007a0c */ /* 0x000fe40003f06270 */
[----:B------:R-:W-:-:S05]  /*51d0*/  @!P1 LEA.HI.X R7, R3, c[0x0][0x1d4], R34, 0x1, P2 ;  /* 0x0000750003079a11 */ /* 0x000fca00010f0c22 */
[----:B------:R0:W-:Y:S06]  /*51e0*/  @!P1 STG.E.64 [R6.64], R16 ;  /* 0x0000001006009986 */ /* 0x0001ec000c101b08 */
[----:B------:R-:W-:Y:S05]  /*51f0*/  @P0 EXIT ;  /* 0x000000000000094d */ /* 0x000fea0003800000 */
[----:B------:R-:W-:-:S04]  /*5200*/  IADD3 R4, P0, R33, R4, RZ ;  /* 0x0000000421047210 */ /* 0x000fc80007f1e0ff */
[----:B------:R-:W-:Y:S02]  /*5210*/  LEA.HI.X.SX32 R0, R33, R0, 0x1, P0 ;  /* 0x0000000021007211 */ /* 0x000fe400000f0eff */
[----:B------:R-:W-:-:S04]  /*5220*/  LEA R2, P0, R4, c[0x0][0x1d0], 0x1 ;  /* 0x0000740004027a11 */ /* 0x000fc800078008ff */
[----:B------:R-:W-:-:S05]  /*5230*/  LEA.HI.X R3, R4, c[0x0][0x1d4], R0, 0x1, P0 ;  /* 0x0000750004037a11 */ /* 0x000fca00000f0c00 */
[----:B------:R-:W-:Y:S01]  /*5240*/  STG.E.64 [R2.64], R10 ;  /* 0x0000000a02007986 */ /* 0x000fe2000c101b08 */
[----:B------:R-:W-:Y:S05]  /*5250*/  EXIT ;  /* 0x000000000000794d */ /* 0x000fea0003800000 */
        .weak           $__internal_0_$__cuda_sm20_div_s64
        .type           $__internal_0_$__cuda_sm20_div_s64,@function
        .size           $__internal_0_$__cuda_sm20_div_s64,(.L_x_7768 - $__internal_0_$__cuda_sm20_div_s64)
$__internal_0_$__cuda_sm20_div_s64:
[----:B------:R-:W-:Y:S02]  /*5260*/  IADD3 R46, P0, RZ, -R24, RZ ;  /* 0x80000018ff2e7210 */ /* 0x000fe40007f1e0ff */
[----:B------:R-:W-:-:S03]  /*5270*/  ISETP.GE.AND P1, PT, R23, RZ, PT ;  /* 0x000000ff1700720c */ /* 0x000fc60003f26270 */
[----:B------:R-:W-:Y:S01]  /*5280*/  IMAD.X R0, RZ, RZ, ~R23, P0 ;  /* 0x000000ffff007224 */ /* 0x000fe200000e0e17 */
[----:B------:R-:W-:-:S04]  /*5290*/  SEL R46, R46, R24, !P1 ;  /* 0x000000182e2e7207 */ /* 0x000fc80004800000 */
[----:B------:R-:W-:-:S04]  /*52a0*/  SEL R47, R0, R23, !P1 ;  /* 0x00000017002f7207 */ /* 0x000fc80004800000 */
[----:B------:R-:W0:Y:S08]  /*52b0*/  I2F.U64.RP R0, R46 ;  /* 0x0000002e00007312 */ /* 0x000e300000309000 */
[----:B0-----:R-:W0:Y:S02]  /*52c0*/  MUFU.RCP R0, R0 ;  /* 0x0000000000007308 */ /* 0x001e240000001000 */
[----:B0-----:R-:W-:-:S06]  /*52d0*/  IADD3 R0, R0, 0x1ffffffe, RZ ;  /* 0x1ffffffe00007810 */ /* 0x001fcc0007ffe0ff */
[----:B------:R-:W0:Y:S02]  /*52e0*/  F2I.U64.TRUNC R56, R0 ;  /* 0x0000000000387311 */ /* 0x000e24000020d800 */
[----:B0-----:R-:W-:-:S04]  /*52f0*/  IMAD.WIDE.U32 R20, R56, R46, RZ ;  /* 0x0000002e38147225 */ /* 0x001fc800078e00ff */
[C---:B------:R-:W-:Y:S01]  /*5300*/  IMAD R0, R56.reuse, R47, R21 ;  /* 0x0000002f38007224 */ /* 0x040fe200078e0215 */
[----:B------:R-:W-:Y:S01]  /*5310*/  IADD3 R20, P0, RZ, -R20, RZ ;  /* 0x80000014ff147210 */ /* 0x000fe20007f1e0ff */
[----:B------:R-:W-:Y:S02]  /*5320*/  IMAD.MOV.U32 R59, RZ, RZ, R56 ;  /* 0x000000ffff3b7224 */ /* 0x000fe400078e0038 */
[----:B------:R-:W-:Y:S02]  /*5330*/  IMAD R0, R57, R46, R0 ;  /* 0x0000002e39007224 */ /* 0x000fe400078e0200 */
[----:B------:R-:W-:-:S04]  /*5340*/  IMAD.HI.U32 R58, R56, R20, RZ ;  /* 0x00000014383a7227 */ /* 0x000fc800078e00ff */
[----:B------:R-:W-:-:S04]  /*5350*/  IMAD.X R0, RZ, RZ, ~R0, P0 ;  /* 0x000000ffff007224 */ /* 0x000fc800000e0e00 */
[----:B------:R-:W-:-:S04]  /*5360*/  IMAD.WIDE.U32 R58, P0, R56, R0, R58 ;  /* 0x00000000383a7225 */ /* 0x000fc8000780003a */
[----:B------:R-:W-:-:S04]  /*5370*/  IMAD.HI.U32 R29, R57, R0, RZ ;  /* 0x00000000391d7227 */ /* 0x000fc800078e00ff */
[----:B------:R-:W-:-:S04]  /*5380*/  IMAD.HI.U32 R20, P1, R57, R20, R58 ;  /* 0x0000001439147227 */ /* 0x000fc8000782003a */
[----:B------:R-:W-:Y:S02]  /*5390*/  IMAD R0, R57, R0, RZ ;  /* 0x0000000039007224 */ /* 0x000fe400078e02ff */
[----:B------:R-:W-:-:S03]  /*53a0*/  IMAD.X R29, R29, 0x1, R57, P0 ;  /* 0x000000011d1d7824 */ /* 0x000fc600000e0639 */
[----:B------:R-:W-:-:S04]  /*53b0*/  IADD3 R57, P0, R0, R20, RZ ;  /* 0x0000001400397210 */ /* 0x000fc80007f1e0ff */
[----:B------:R-:W-:Y:S01]  /*53c0*/  IADD3.X R29, RZ, RZ, R29, P0, P1 ;  /* 0x000000ffff1d7210 */ /* 0x000fe200007e241d */
[----:B------:R-:W-:Y:S01]  /*53d0*/  IMAD.WIDE.U32 R58, R57, R46, RZ ;  /* 0x0000002e393a7225 */ /* 0x000fe200078e00ff */
[----:B------:R-:W-:-:S03]  /*53e0*/  ISETP.GE.AND P1, PT, R18, RZ, PT ;  /* 0x000000ff1200720c */ /* 0x000fc60003f26270 */
[----:B------:R-:W-:Y:S01]  /*53f0*/  IMAD R20, R57, R47, R59 ;  /* 0x0000002f39147224 */ /* 0x000fe200078e023b */
[----:B------:R-:W-:-:S03]  /*5400*/  IADD3 R21, P0, RZ, -R58, RZ ;  /* 0x8000003aff157210 */ /* 0x000fc60007f1e0ff */
[----:B------:R-:W-:Y:S02]  /*5410*/  IMAD R20, R29, R46, R20 ;  /* 0x0000002e1d147224 */ /* 0x000fe400078e0214 */
[----:B------:R-:W-:-:S04]  /*5420*/  IMAD.HI.U32 R56, R57, R21, RZ ;  /* 0x0000001539387227 */ /* 0x000fc800078e00ff */
[----:B------:R-:W-:-:S04]  /*5430*/  IMAD.X R20, RZ, RZ, ~R20, P0 ;  /* 0x000000ffff147224 */ /* 0x000fc800000e0e14 */
[----:B------:R-:W-:-:S04]  /*5440*/  IMAD.WIDE.U32 R56, P0, R57, R20, R56 ;  /* 0x0000001439387225 */ /* 0x000fc80007800038 */
[----:B------:R-:W-:-:S04]  /*5450*/  IMAD.HI.U32 R0, R29, R20, RZ ;  /* 0x000000141d007227 */ /* 0x000fc800078e00ff */
[----:B------:R-:W-:-:S04]  /*5460*/  IMAD.HI.U32 R21, P4, R29, R21, R56 ;  /* 0x000000151d157227 */ /* 0x000fc80007880038 */
[----:B------:R-:W-:Y:S02]  /*5470*/  IMAD R20, R29, R20, RZ ;  /* 0x000000141d147224 */ /* 0x000fe400078e02ff */
[----:B------:R-:W-:Y:S02]  /*5480*/  IMAD.X R0, R0, 0x1, R29, P0 ;  /* 0x0000000100007824 */ /* 0x000fe400000e061d */
[----:B------:R-:W-:Y:S01]  /*5490*/  IMAD.MOV.U32 R57, RZ, RZ, RZ ;  /* 0x000000ffff397224 */ /* 0x000fe200078e00ff */
[----:B------:R-:W-:Y:S02]  /*54a0*/  IADD3 R29, P2, R20, R21, RZ ;  /* 0x00000015141d7210 */ /* 0x000fe40007f5e0ff */
[-C--:B------:R-:W-:Y:S02]  /*54b0*/  IADD3 R21, P0, RZ, -R27.reuse, RZ ;  /* 0x8000001bff157210 */ /* 0x080fe40007f1e0ff */
[----:B------:R-:W-:Y:S02]  /*54c0*/  IADD3.X R0, RZ, RZ, R0, P2, P4 ;  /* 0x000000ffff007210 */ /* 0x000fe400017e8400 */
[----:B------:R-:W-:Y:S01]  /*54d0*/  SEL R21, R21, R27, !P1 ;  /* 0x0000001b15157207 */ /* 0x000fe20004800000 */
[----:B------:R-:W-:-:S04]  /*54e0*/  IMAD.X R20, RZ, RZ, ~R18, P0 ;  /* 0x000000ffff147224 */ /* 0x000fc800000e0e12 */
[----:B------:R-:W-:Y:S01]  /*54f0*/  IMAD.HI.U32 R56, R29, R21, RZ ;  /* 0x000000151d387227 */ /* 0x000fe200078e00ff */
[----:B------:R-:W-:-:S05]  /*5500*/  SEL R20, R20, R18, !P1 ;  /* 0x0000001214147207 */ /* 0x000fca0004800000 */
[----:B------:R-:W-:-:S04]  /*5510*/  IMAD.WIDE.U32 R56, R29, R20, R56 ;  /* 0x000000141d387225 */ /* 0x000fc800078e0038 */
[C---:B------:R-:W-:Y:S02]  /*5520*/  IMAD R29, R0.reuse, R20, RZ ;  /* 0x00000014001d7224 */ /* 0x040fe400078e02ff */
[----:B------:R-:W-:-:S04]  /*5530*/  IMAD.HI.U32 R27, P2, R0, R21, R56 ;  /* 0x00000015001b7227 */ /* 0x000fc80007840038 */
[----:B------:R-:W-:Y:S01]  /*5540*/  IMAD.HI.U32 R0, R0, R20, RZ ;  /* 0x0000001400007227 */ /* 0x000fe200078e00ff */
[----:B------:R-:W-:-:S04]  /*5550*/  IADD3 R29, P1, R29, R27, RZ ;  /* 0x0000001b1d1d7210 */ /* 0x000fc80007f3e0ff */
[----:B------:R-:W-:Y:S01]  /*5560*/  IADD3.X R0, R0, RZ, RZ, P2, !PT ;  /* 0x000000ff00007210 */ /* 0x000fe200017fe4ff */
[----:B------:R-:W-:-:S04]  /*5570*/  IMAD.WIDE.U32 R56, R29, R46, RZ ;  /* 0x0000002e1d387225 */ /* 0x000fc800078e00ff */
[----:B------:R-:W-:Y:S01]  /*5580*/  IMAD R27, R29, R47, R57 ;  /* 0x0000002f1d1b7224 */ /* 0x000fe200078e0239 */
[----:B------:R-:W-:Y:S01]  /*5590*/  IADD3 R21, P0, -R56, R21, RZ ;  /* 0x0000001538157210 */ /* 0x000fe20007f1e1ff */
[----:B------:R-:W-:-:S03]  /*55a0*/  IMAD.X R0, RZ, RZ, R0, P1 ;  /* 0x000000ffff007224 */ /* 0x000fc600008e0600 */
[-C--:B------:R-:W-:Y:S01]  /*55b0*/  ISETP.GE.U32.AND P2, PT, R21, R46.reuse, PT ;  /* 0x0000002e1500720c */ /* 0x080fe20003f46070 */
[----:B------:R-:W-:-:S04]  /*55c0*/  IMAD R27, R0, R46, R27 ;  /* 0x0000002e001b7224 */ /* 0x000fc800078e021b */
[----:B------:R-:W-:Y:S01]  /*55d0*/  IMAD.X R20, R20, 0x1, ~R27, P0 ;  /* 0x0000000114147824 */ /* 0x000fe200000e0e1b */
[----:B------:R-:W-:-:S04]  /*55e0*/  IADD3 R27, P0, R21, -R46, RZ ;  /* 0x8000002e151b7210 */ /* 0x000fc80007f1e0ff */
[----:B------:R-:W-:-:S04]  /*55f0*/  ISETP.GE.U32.AND.EX P2, PT, R20, R47, PT, P2 ;  /* 0x0000002f1400720c */ /* 0x000fc80003f46120 */
[----:B------:R-:W-:Y:S01]  /*5600*/  SEL R27, R27, R21, P2 ;  /* 0x000000151b1b7207 */ /* 0x000fe20001000000 */
[----:B------:R-:W-:-:S03]  /*5610*/  IMAD.X R21, R20, 0x1, ~R47, P0 ;  /* 0x0000000114157824 */ /* 0x000fc600000e0e2f */
[----:B------:R-:W-:Y:S02]  /*5620*/  ISETP.GE.U32.AND P1, PT, R27, R46, PT ;  /* 0x0000002e1b00720c */ /* 0x000fe40003f26070 */
[----:B------:R-:W-:Y:S02]  /*5630*/  SEL R21, R21, R20, P2 ;  /* 0x0000001415157207 */ /* 0x000fe40001000000 */
[----:B------:R-:W-:Y:S02]  /*5640*/  IADD3 R20, P0, R29, 0x1, RZ ;  /* 0x000000011d147810 */ /* 0x000fe40007f1e0ff */
[----:B------:R-:W-:Y:S02]  /*5650*/  ISETP.GE.U32.AND.EX P1, PT, R21, R47, PT, P1 ;  /* 0x0000002f1500720c */ /* 0x000fe40003f26110 */
[----:B------:R-:W-:Y:S01]  /*5660*/  SEL R29, R20, R29, P2 ;  /* 0x0000001d141d7207 */ /* 0x000fe20001000000 */
[----:B------:R-:W-:Y:S01]  /*5670*/  IMAD.X R20, RZ, RZ, R0, P0 ;  /* 0x000000ffff147224 */ /* 0x000fe200000e0600 */
[----:B------:R-:W-:-:S02]  /*5680*/  LOP3.LUT R27, R23, R18, RZ, 0x3c, !PT ;  /* 0x00000012171b7212 */ /* 0x000fc400078e3cff */
[----:B------:R-:W-:Y:S02]  /*5690*/  IADD3 R21, P0, R29, 0x1, RZ ;  /* 0x000000011d157810 */ /* 0x000fe40007f1e0ff */
[----:B------:R-:W-:Y:S02]  /*56a0*/  SEL R20, R20, R0, P2 ;  /* 0x0000000014147207 */ /* 0x000fe40001000000 */
[----:B------:R-:W-:Y:S02]  /*56b0*/  SEL R21, R21, R29, P1 ;  /* 0x0000001d15157207 */ /* 0x000fe40000800000 */
[-C--:B------:R-:W-:Y:S02]  /*56c0*/  IADD3.X R0, RZ, R20.reuse, RZ, P0, !PT ;  /* 0x00000014ff007210 */ /* 0x080fe400007fe4ff */
[----:B------:R-:W-:Y:S02]  /*56d0*/  ISETP.NE.U32.AND P0, PT, R24, RZ, PT ;  /* 0x000000ff1800720c */ /* 0x000fe40003f05070 */
[----:B------:R-:W-:-:S02]  /*56e0*/  SEL R20, R0, R20, P1 ;  /* 0x0000001400147207 */ /* 0x000fc40000800000 */
[-C--:B------:R-:W-:Y:S02]  /*56f0*/  IADD3 R0, P1, RZ, -R21.reuse, RZ ;  /* 0x80000015ff007210 */ /* 0x080fe40007f3e0ff */
[----:B------:R-:W-:Y:S02]  /*5700*/  ISETP.GE.AND P2, PT, R27, RZ, PT ;  /* 0x000000ff1b00720c */ /* 0x000fe40003f46270 */
[----:B------:R-:W-:Y:S01]  /*5710*/  ISETP.NE.AND.EX P0, PT, R23, RZ, PT, P0 ;  /* 0x000000ff1700720c */ /* 0x000fe20003f05300 */
[----:B------:R-:W-:Y:S01]  /*5720*/  IMAD.X R24, RZ, RZ, ~R20, P1 ;  /* 0x000000ffff187224 */ /* 0x000fe200008e0e14 */
[----:B------:R-:W-:Y:S01]  /*5730*/  SEL R0, R0, R21, !P2 ;  /* 0x0000001500007207 */ /* 0x000fe20005000000 */
[----:B------:R-:W-:-:S03]  /*5740*/  IMAD.MOV.U32 R23, RZ, RZ, 0x0 ;  /* 0x00000000ff177424 */ /* 0x000fc600078e00ff */
[----:B------:R-:W-:Y:S02]  /*5750*/  SEL R24, R24, R20, !P2 ;  /* 0x0000001418187207 */ /* 0x000fe40005000000 */
[----:B------:R-:W-:Y:S02]  /*5760*/  SEL R0, R0, 0xffffffff, P0 ;  /* 0xffffffff00007807 */ /* 0x000fe40000000000 */
[----:B------:R-:W-:Y:S01]  /*5770*/  SEL R21, R24, 0xffffffff, P0 ;  /* 0xffffffff18157807 */ /* 0x000fe20000000000 */
[----:B------:R-:W-:Y:S06]  /*5780*/  RET.REL.NODEC R22 `(_ZN5flash32flash_fwd_splitkv_combine_kernelI23Flash_fwd_kernel_traitsILi192ELi64ELi64ELi4ELb0ELb0EN7cutlass10bfloat16_tE19Flash_kernel_traitsILi192ELi64ELi64ELi4ES3_EELi8ELi7ELb0EEEvNS_16Flash_fwd_paramsE) ;  /* 0xffffa87016007950 */ /* 0x000fec0003c3ffff */
.L_x_45:
[----:B------:R-:W-:-:S00]  /*5790*/  BRA `(.L_x_45) ;  /* 0xfffffff000007947 */ /* 0x000fc0000383ffff */
[----:B------:R-:W-:-:S00]  /*57a0*/  NOP ;  /* 0x0000000000007918 */ /* 0x000fc00000000000 */
        /* <DEDUP_REMOVED lines=13> */
.L_x_7768:


//--------------------- .text._ZN5flash32flash_fwd_splitkv_combine_kernelI23Flash_fwd_kernel_traitsILi192ELi64ELi64ELi4ELb0ELb0EN7cutlass10bfloat16_tE19Flash_kernel_traitsILi192ELi64ELi64ELi4ES3_EELi8ELi6ELb0EEEvNS_16Flash_fwd_paramsE --------------------------
	.section	.text._ZN5flash32flash_fwd_splitkv_combine_kernelI23Flash_fwd_kernel_traitsILi192ELi64ELi64ELi4ELb0ELb0EN7cutlass10bfloat16_tE19Flash_kernel_traitsILi192ELi64ELi64ELi4ES3_EELi8ELi6ELb0EEEvNS_16Flash_fwd_paramsE,"ax",@progbits
	.sectioninfo	@"SHI_REGISTERS=64"
	.align	128
        .global         _ZN5flash32flash_fwd_splitkv_combine_kernelI23Flash_fwd_kernel_traitsILi192ELi64ELi64ELi4ELb0ELb0EN7cutlass10bfloat16_tE19Flash_kernel_traitsILi192ELi64ELi64ELi4ES3_EELi8ELi6ELb0EEEvNS_16Flash_fwd_paramsE
        .type           _ZN5flash32flash_fwd_splitkv_combine_kernelI23Flash_fwd_kernel_traitsILi192ELi64ELi64ELi4ELb0ELb0EN7cutlass10bfloat16_tE19Flash_kernel_traitsILi192ELi64ELi64ELi4ES3_EELi8ELi6ELb0EEEvNS_16Flash_fwd_paramsE,@function
        .size           _ZN5flash32flash_fwd_splitkv_combine_kernelI23Flash_fwd_kernel_traitsILi192ELi64ELi64ELi4ELb0ELb0EN7cutlass10bfloat16_tE19Flash_kernel_traitsILi192ELi64ELi64ELi4ES3_EELi8ELi6ELb0EEEvNS_16Flash_fwd_paramsE,(.L_x_7769 - _ZN5flash32flash_fwd_splitkv_combine_kernelI23Flash_fwd_kernel_traitsILi192ELi64ELi64ELi4ELb0ELb0EN7cutlass10bfloat16_tE19Flash_kernel_traitsILi192ELi64ELi64ELi4ES3_EELi8ELi6ELb0EEEvNS_16Flash_fwd_paramsE)
        .other          _ZN5flash32flash_fwd_splitkv_combine_kernelI23Flash_fwd_kernel_traitsILi192ELi64ELi64ELi4ELb0ELb0EN7cutlass10bfloat16_tE19Flash_kernel_traitsILi192ELi64ELi64ELi4ES3_EELi8ELi6ELb0EEEvNS_16Flash_fwd_paramsE,@"STO_CUDA_ENTRY STV_DEFAULT"
_ZN5flash32flash_fwd_splitkv_combine_kernelI23Flash_fwd_kernel_traitsILi192ELi64ELi64ELi4ELb0ELb0EN7cutlass10bfloat16_tE19Flash_kernel_traitsILi192ELi64ELi64ELi4ES3_EELi8ELi6ELb0EEEvNS_16Flash_fwd_paramsE:
.text._ZN5flash32flash_fwd_splitkv_combine_kernelI23Flash_fwd_kernel_traitsILi192ELi64ELi64ELi4ELb0ELb0EN7cutlass10bfloat16_tE19Flash_kernel_traitsILi192ELi64ELi64ELi4ES3_EELi8ELi6ELb0EEEvNS_16Flash_fwd_paramsE:
        /* <DEDUP_REMOVED lines=23> */
[----:B------:R-:W-:Y:S05]  /*0170*/  CALL.REL.NOINC `($__internal_1_$__cuda_sm20_div_s64) ;  /* 0x0000488000007944 */ /* 0x000fea0003c00000 */
[----:B------:R-:W-:Y:S05]  /*0180*/  BRA `(.L_x_47) ;  /* 0x0000013000007947 */ /* 0x000fea0003800000 */
.L_x_46:
        /* <DEDUP_REMOVED lines=19> */
.L_x_47:
        /* <DEDUP_REMOVED lines=9> */
[----:B------:R-:W-:Y:S02]  /*0350*/  MOV R17, R21 ;  /* 0x0000001500117202 */ /* 0x000fe40000000f00 */
[----:B------:R-:W-:Y:S02]  /*0360*/  MOV R24, 0x380 ;  /* 0x0000038000187802 */ /* 0x000fe40000000f00 */
[----:B------:R-:W-:Y:S05]  /*0370*/  CALL.REL.NOINC `($__internal_1_$__cuda_sm20_div_s64) ;  /* 0x0000468000007944 */ /* 0x000fea0003c00000 */
[----:B------:R-:W-:Y:S02]  /*0380*/  MOV R32, R20 ;  /* 0x0000001400207202 */ /* 0x000fe40000000f00 */
[----:B------:R-:W-:Y:S01]  /*0390*/  MOV R33, R21 ;  /* 0x0000001500217202 */ /* 0x000fe20000000f00 */
[----:B------:R-:W-:Y:S05]  /*03a0*/  BRA `(.L_x_50) ;  /* 0x0000013000007947 */ /* 0x000fea0003800000 */
.L_x_49:
[----:B------:R-:W0:Y:S01]  /*03b0*/  I2F.U32.RP R6, R26 ;  /* 0x0000001a00067306 */ /* 0x000e220000209000 */
[----:B------:R-:W-:Y:S01]  /*03c0*/  ISETP.NE.U32.AND P0, PT, R26, RZ, PT ;  /* 0x000000ff1a00720c */ /* 0x000fe20003f05070 */
[----:B------:R-:W-:-:S06]  /*03d0*/  HFMA2.MMA R33, -RZ, RZ, 0, 0 ;  /* 0x00000000ff217435 */ /* 0x000fcc00000001ff */
[----:B0-----:R-:W0:Y:S02]  /*03e0*/  MUFU.RCP R4, R6 ;  /* 0x0000000600047308 */ /* 0x001e240000001000 */
[----:B0-----:R-:W-:-:S06]  /*03f0*/  IADD3 R4, R4, 0xffffffe, RZ ;  /* 0x0ffffffe04047810 */ /* 0x001fcc0007ffe0ff */
[----:B------:R-:W0:Y:S02]  /*0400*/  F2I.FTZ.U32.TRUNC.NTZ R3, R4 ;  /* 0x0000000400037305 */ /* 0x000e24000021f000 */
[----:B0-----:R-:W-:-:S04]  /*0410*/  IMAD.MOV R2, RZ, RZ, -R3 ;  /* 0x000000ffff027224 */ /* 0x001fc800078e0a03 */
[----:B------:R-:W-:Y:S02]  /*0420*/  IMAD R7, R2, R26, RZ ;  /* 0x0000001a02077224 */ /* 0x000fe400078e02ff */
[----:B------:R-:W-:-:S04]  /*0430*/  IMAD.MOV.U32 R2, RZ, RZ, RZ ;  /* 0x000000ffff027224 */ /* 0x000fc800078e00ff */
        /* <DEDUP_REMOVED lines=10> */
.L_x_50:
[----:B------:R-:W-:Y:S05]  /*04e0*/  BSYNC B0 ;  /* 0x0000000000007941 */ /* 0x000fea0003800000 */
.L_x_48:
        /* <DEDUP_REMOVED lines=10> */
[----:B------:R-:W-:Y:S01]  /*0590*/  @!UP0 UIADD3 UR4, UR5, URZ, URZ ;  /* 0x0000003f05048290 */ /* 0x000fe2000fffe03f */
[----:B0-----:R-:W0:Y:S02]  /*05a0*/  MUFU.RCP R8, R6 ;  /* 0x0000000600087308 */ /* 0x001e240000001000 */
[----:B0-----:R-:W-:Y:S01]  /*05b0*/  IADD3 R8, R8, 0xffffffe, RZ ;  /* 0x0ffffffe08087810 */ /* 0x001fe20007ffe0ff */
[----:B------:R-:W-:-:S05]  /*05c0*/  IMAD.MOV.U32 R6, RZ, RZ, R2 ;  /* 0x000000ffff067224 */ /* 0x000fca00078e0002 */
        /* <DEDUP_REMOVED lines=40> */
[----:B------:R-:W-:Y:S02]  /*0850*/  MOV R8, R20 ;  /* 0x0000001400087202 */ /* 0x000fe40000000f00 */
[----:B------:R-:W-:Y:S01]  /*0860*/  MOV R9, R21 ;  /* 0x0000001500097202 */ /* 0x000fe20000000f00 */
[----:B------:R-:W-:Y:S05]  /*0870*/  BRA `(.L_x_53) ;  /* 0x0000013000007947 */ /* 0x000fea0003800000 */
.L_x_52:
        /* <DEDUP_REMOVED lines=9> */
[----:B------:R-:W-:Y:S01]  /*0910*/  IMAD.HI.U32 R8, R9, R26, RZ ;  /* 0x0000001a09087227 */ /* 0x000fe200078e00ff */
[----:B------:R-:W-:-:S04]  /*0920*/  HFMA2.MMA R9, -RZ, RZ, 0, 0 ;  /* 0x00000000ff097435 */ /* 0x000fc800000001ff */
        /* <DEDUP_REMOVED lines=8> */
.L_x_53:
[----:B------:R-:W-:Y:S05]  /*09b0*/  BSYNC B0 ;  /* 0x0000000000007941 */ /* 0x000fea0003800000 */
.L_x_51:
[----:B------:R-:W-:Y:S01]  /*09c0*/  IMAD.MOV.U32 R6, RZ, RZ, c[0x0][0x1c0] ;  /* 0x00007000ff067624 */ /* 0x000fe200078e00ff */
[----:B------:R-:W-:Y:S01]  /*09d0*/  IABS R17, R3 ;  /* 0x0000000300117213 */ /* 0x000fe20000000000 */
[----:B------:R-:W0:Y:S01]  /*09e0*/  S2R R34, SR_TID.X ;  /* 0x0000000000227919 */ /* 0x000e220000002100 */
[----:B------:R-:W-:Y:S01]  /*09f0*/  IABS R18, c[0x0][0x214] ;  /* 0x0000850000127a13 */ /* 0x000fe20000000000 */
[C---:B------:R-:W-:Y:S01]  /*0a00*/  IMAD R2, R6.reuse, c[0x0][0x214], RZ ;  /* 0x0000850006027a24 */ /* 0x040fe200078e02ff */
[----:B------:R-:W1:Y:S01]  /*0a10*/  I2F.RP R22, R17 ;  /* 0x0000001100167306 */ /* 0x000e620000209400 */
[----:B------:R-:W-:Y:S01]  /*0a20*/  IADD3 R6, R6, -0x1, RZ ;  /* 0xffffffff06067810 */ /* 0x000fe20007ffe0ff */
[----:B------:R-:W-:Y:S01]  /*0a30*/  BSSY B0, `(.L_x_54) ;  /* 0x0000074000007945 */ /* 0x000fe20003800000 */
[----:B------:R-:W-:-:S02]  /*0a40*/  ISETP.NE.AND P5, PT, R3, RZ, PT ;  /* 0x000000ff0300720c */ /* 0x000fc40003fa5270 */
[----:B------:R-:W-:-:S03]  /*0a50*/  IABS R15, R2 ;  /* 0x00000002000f7213 */ /* 0x000fc60000000000 */
[----:B------:R-:W-:Y:S08]  /*0a60*/  I2F.RP R7, R18 ;  /* 0x0000001200077306 */ /* 0x000ff00000209400 */
[----:B------:R-:W2:Y:S08]  /*0a70*/  I2F.RP R19, R15 ;  /* 0x0000000f00137306 */ /* 0x000eb00000209400 */
[----:B-1----:R-:W1:Y:S08]  /*0a80*/  MUFU.RCP R4, R22 ;  /* 0x0000001600047308 */ /* 0x002e700000001000 */
[----:B--2---:R-:W2:Y:S01]  /*0a90*/  MUFU.RCP R10, R19 ;  /* 0x00000013000a7308 */ /* 0x004ea20000001000 */
[----:B-1----:R-:W-:-:S07]  /*0aa0*/  IADD3 R12, R4, 0xffffffe, RZ ;  /* 0x0ffffffe040c7810 */ /* 0x002fce0007ffe0ff */
[----:B------:R-:W1:Y:S01]  /*0ab0*/  MUFU.RCP R21, R7 ;  /* 0x0000000700157308 */ /* 0x000e620000001000 */
[----:B------:R-:W-:Y:S02]  /*0ac0*/  IADD3 R22, R15, UR8, RZ ;  /* 0x000000080f167c10 */ /* 0x000fe4000fffe0ff */
[----:B--2---:R-:W-:-:S05]  /*0ad0*/  IADD3 R10, R10, 0xffffffe, RZ ;  /* 0x0ffffffe0a0a7810 */ /* 0x004fca0007ffe0ff */
[----:B------:R-:W2:Y:S08]  /*0ae0*/  F2I.FTZ.U32.TRUNC.NTZ R13, R12 ;  /* 0x0000000c000d7305 */ /* 0x000eb0000021f000 */
[----:B------:R-:W3:Y:S01]  /*0af0*/  F2I.FTZ.U32.TRUNC.NTZ R11, R10 ;  /* 0x0000000a000b7305 */ /* 0x000ee2000021f000 */
[----:B-1----:R-:W-:Y:S01]  /*0b00*/  IADD3 R21, R21, 0xffffffe, RZ ;  /* 0x0ffffffe15157810 */ /* 0x002fe20007ffe0ff */
[----:B--2---:R-:W-:-:S06]  /*0b10*/  IMAD.MOV R4, RZ, RZ, -R13 ;  /* 0x000000ffff047224 */ /* 0x004fcc00078e0a0d */
[----:B------:R-:W1:Y:S01]  /*0b20*/  F2I.FTZ.U32.TRUNC.NTZ R21, R21 ;  /* 0x0000001500157305 */ /* 0x000e62000021f000 */
[----:B------:R-:W-:Y:S02]  /*0b30*/  IMAD.MOV.U32 R12, RZ, RZ, RZ ;  /* 0x000000ffff0c7224 */ /* 0x000fe400078e00ff */
[----:B------:R-:W-:Y:S02]  /*0b40*/  IMAD R19, R4, R17, RZ ;  /* 0x0000001104137224 */ /* 0x000fe400078e02ff */
[----:B------:R-:W-:Y:S02]  /*0b50*/  IMAD.IADD R4, R6, 0x1, R17 ;  /* 0x0000000106047824 */ /* 0x000fe400078e0211 */
[----:B---3--:R-:W-:Y:S02]  /*0b60*/  IMAD.MOV R20, RZ, RZ, -R11 ;  /* 0x000000ffff147224 */ /* 0x008fe400078e0a0b */
[----:B------:R-:W-:Y:S02]  /*0b70*/  IMAD.MOV.U32 R10, RZ, RZ, RZ ;  /* 0x000000ffff0a7224 */ /* 0x000fe400078e00ff */
[----:B------:R-:W-:-:S02]  /*0b80*/  IMAD R20, R20, R15, RZ ;  /* 0x0000000f14147224 */ /* 0x000fc400078e02ff */
[----:B------:R-:W-:Y:S01]  /*0b90*/  IMAD.HI.U32 R19, R13, R19, R12 ;  /* 0x000000130d137227 */ /* 0x000fe200078e000c */
[----:B------:R-:W-:Y:S02]  /*0ba0*/  IABS R13, R22 ;  /* 0x00000016000d7213 */ /* 0x000fe40000000000 */
[----:B------:R-:W-:Y:S01]  /*0bb0*/  IABS R12, R4 ;  /* 0x00000004000c7213 */ /* 0x000fe20000000000 */
[----:B------:R-:W-:Y:S01]  /*0bc0*/  IMAD.HI.U32 R20, R11, R20, R10 ;  /* 0x000000140b147227 */ /* 0x000fe200078e000a */
[----:B------:R-:W-:Y:S02]  /*0bd0*/  IABS R10, R2 ;  /* 0x00000002000a7213 */ /* 0x000fe40000000000 */
[----:B------:R-:W-:Y:S01]  /*0be0*/  IABS R11, R3 ;  /* 0x00000003000b7213 */ /* 0x000fe20000000000 */
[----:B-1----:R-:W-:Y:S02]  /*0bf0*/  IMAD.MOV R7, RZ, RZ, -R21 ;  /* 0x000000ffff077224 */ /* 0x002fe400078e0a15 */
[----:B------:R-:W-:-:S02]  /*0c00*/  IMAD.MOV R10, RZ, RZ, -R10 ;  /* 0x000000ffff0a7224 */ /* 0x000fc400078e0a0a */
[----:B------:R-:W-:-:S04]  /*0c10*/  IMAD.HI.U32 R23, R20, R13, RZ ;  /* 0x0000000d14177227 */ /* 0x000fc800078e00ff */
[----:B------:R-:W-:Y:S02]  /*0c20*/  IMAD R10, R23, R10, R13 ;  /* 0x0000000a170a7224 */ /* 0x000fe400078e020d */
[----:B------:R-:W-:Y:S02]  /*0c30*/  IMAD.MOV R11, RZ, RZ, -R11 ;  /* 0x000000ffff0b7224 */ /* 0x000fe400078e0a0b */
[----:B------:R-:W-:Y:S01]  /*0c40*/  IMAD.HI.U32 R19, R19, R12, RZ ;  /* 0x0000000c13137227 */ /* 0x000fe200078e00ff */
[----:B------:R-:W-:-:S03]  /*0c50*/  ISETP.GT.U32.AND P4, PT, R15, R10, PT ;  /* 0x0000000a0f00720c */ /* 0x000fc60003f84070 */
[----:B------:R-:W-:Y:S02]  /*0c60*/  IMAD R7, R7, R18, RZ ;  /* 0x0000001207077224 */ /* 0x000fe400078e02ff */
[----:B------:R-:W-:Y:S02]  /*0c70*/  IMAD.MOV.U32 R20, RZ, RZ, RZ ;  /* 0x000000ffff147224 */ /* 0x000fe400078e00ff */
[----:B------:R-:W-:Y:S01]  /*0c80*/  IMAD R12, R19, R11, R12 ;  /* 0x0000000b130c7224 */ /* 0x000fe200078e020c */
[----:B------:R-:W-:Y:S01]  /*0c90*/  SHF.R.S32.HI R11, RZ, 0x1f, R2 ;  /* 0x0000001fff0b7819 */ /* 0x000fe20000011402 */
[----:B------:R-:W-:-:S03]  /*0ca0*/  IMAD.HI.U32 R20, R21, R7, R20 ;  /* 0x0000000715147227 */ /* 0x000fc600078e0014 */
[----:B------:R-:W-:Y:S01]  /*0cb0*/  ISETP.GT.U32.AND P3, PT, R17, R12, PT ;  /* 0x0000000c1100720c */ /* 0x000fe20003f64070 */
[----:B------:R-:W-:Y:S01]  /*0cc0*/  @!P4 IMAD.IADD R10, R10, 0x1, -R15 ;  /* 0x000000010a0ac824 */ /* 0x000fe200078e0a0f */
[----:B------:R-:W-:Y:S01]  /*0cd0*/  @!P4 IADD3 R23, R23, 0x1, RZ ;  /* 0x000000011717c810 */ /* 0x000fe20007ffe0ff */
[----:B------:R-:W-:Y:S01]  /*0ce0*/  IMAD.HI.U32 R20, R20, R13, RZ ;  /* 0x0000000d14147227 */ /* 0x000fe200078e00ff */
[----:B------:R-:W-:Y:S02]  /*0cf0*/  ISETP.NE.AND P4, PT, R2, RZ, PT ;  /* 0x000000ff0200720c */ /* 0x000fe40003f85270 */
[-C--:B------:R-:W-:Y:S01]  /*0d00*/  ISETP.GE.U32.AND P2, PT, R10, R15.reuse, PT ;  /* 0x0000000f0a00720c */ /* 0x080fe20003f46070 */
[----:B------:R-:W-:Y:S01]  /*0d10*/  IMAD.MOV R7, RZ, RZ, -R20 ;  /* 0x000000ffff077224 */ /* 0x000fe200078e0a14 */
[C---:B------:R-:W-:Y:S02]  /*0d20*/  LOP3.LUT R10, R22.reuse, R15, RZ, 0x3c, !PT ;  /* 0x0000000f160a7212 */ /* 0x040fe400078e3cff */
[----:B------:R-:W-:Y:S01]  /*0d30*/  LOP3.LUT R22, R22, c[0x0][0x214], RZ, 0x3c, !PT ;  /* 0x0000850016167a12 */ /* 0x000fe200078e3cff */
[----:B------:R-:W-:Y:S01]  /*0d40*/  IMAD R7, R18, R7, R13 ;  /* 0x0000000712077224 */ /* 0x000fe200078e020d */
[----:B------:R-:W-:Y:S01]  /*0d50*/  ISETP.GE.AND P1, PT, R10, RZ, PT ;  /* 0x000000ff0a00720c */ /* 0x000fe20003f26270 */
[----:B------:R-:W-:Y:S01]  /*0d60*/  @!P3 IMAD.IADD R12, R12, 0x1, -R17 ;  /* 0x000000010c0cb824 */ /* 0x000fe200078e0a11 */
[----:B------:R-:W-:-:S02]  /*0d70*/  LOP3.LUT R10, R4, R17, RZ, 0x3c, !PT ;  /* 0x00000011040a7212 */ /* 0x000fc400078e3cff */
[----:B------:R-:W-:Y:S02]  /*0d80*/  ISETP.GT.U32.AND P0, PT, R18, R7, PT ;  /* 0x000000071200720c */ /* 0x000fe40003f04070 */
[----:B------:R-:W-:Y:S02]  /*0d90*/  ISETP.GE.U32.AND P6, PT, R12, R17, PT ;  /* 0x000000110c00720c */ /* 0x000fe40003fc6070 */
[----:B------:R-:W-:Y:S02]  /*0da0*/  @P2 IADD3 R23, R23, 0x1, RZ ;  /* 0x0000000117172810 */ /* 0x000fe40007ffe0ff */
[----:B------:R-:W-:Y:S02]  /*0db0*/  ISETP.GE.AND P2, PT, R10, RZ, PT ;  /* 0x000000ff0a00720c */ /* 0x000fe40003f46270 */
[----:B------:R-:W-:Y:S01]  /*0dc0*/  @!P3 IADD3 R19, R19, 0x1, RZ ;  /* 0x000000011313b810 */ /* 0x000fe20007ffe0ff */
[----:B------:R-:W-:Y:S01]  /*0dd0*/  @!P1 IMAD.MOV R23, RZ, RZ, -R23 ;  /* 0x000000ffff179224 */ /* 0x000fe200078e0a17 */
[----:B------:R-:W-:-:S02]  /*0de0*/  @!P4 LOP3.LUT R23, RZ, R15, RZ, 0x33, !PT ;  /* 0x0000000fff17c212 */ /* 0x000fc400078e33ff */
[----:B------:R-:W-:Y:S01]  /*0df0*/  ISETP.GE.AND P1, PT, R22, RZ, PT ;  /* 0x000000ff1600720c */ /* 0x000fe20003f26270 */
[----:B------:R-:W-:Y:S01]  /*0e00*/  @!P0 IMAD.IADD R7, R7, 0x1, -R18 ;  /* 0x0000000107078824 */ /* 0x000fe200078e0a12 */
[----:B------:R-:W-:Y:S02]  /*0e10*/  @!P0 IADD3 R20, R20, 0x1, RZ ;  /* 0x0000000114148810 */ /* 0x000fe40007ffe0ff */
[----:B------:R-:W-:Y:S02]  /*0e20*/  @P6 IADD3 R19, R19, 0x1, RZ ;  /* 0x0000000113136810 */ /* 0x000fe40007ffe0ff */
[----:B------:R-:W-:Y:S02]  /*0e30*/  ISETP.GE.U32.AND P3, PT, R7, R18, PT ;  /* 0x000000120700720c */ /* 0x000fe40003f66070 */
[----:B------:R-:W-:Y:S01]  /*0e40*/  ISETP.LT.U32.AND P0, PT, R32, R23, PT ;  /* 0x000000172000720c */ /* 0x000fe20003f01070 */
[----:B------:R-:W-:Y:S01]  /*0e50*/  @!P2 IMAD.MOV R19, RZ, RZ, -R19 ;  /* 0x000000ffff13a224 */ /* 0x000fe200078e0a13 */
[----:B------:R-:W-:-:S02]  /*0e60*/  SHF.R.S32.HI R7, RZ, 0x1f, R23 ;  /* 0x0000001fff077819 */ /* 0x000fc40000011417 */
[C---:B------:R-:W-:Y:S02]  /*0e70*/  ISETP.GT.AND P2, PT, R2.reuse, RZ, PT ;  /* 0x000000ff0200720c */ /* 0x040fe40003f44270 */
[CC--:B------:R-:W-:Y:S02]  /*0e80*/  ISETP.LT.AND.EX P0, PT, R33.reuse, R7.reuse, PT, P0 ;  /* 0x000000072100720c */ /* 0x0c0fe40003f01300 */
[----:B------:R-:W-:Y:S02]  /*0e90*/  LEA.HI.SX32 R13, R2, 0x1, 0x1 ;  /* 0x00000001020d7811 */ /* 0x000fe400078f0aff */
[C---:B------:R-:W-:Y:S02]  /*0ea0*/  SEL R10, R33.reuse, R7, P0 ;  /* 0x00000007210a7207 */ /* 0x040fe40000000000 */
[----:B------:R-:W-:Y:S02]  /*0eb0*/  ISETP.NE.AND P4, PT, RZ, c[0x0][0x214], PT ;  /* 0x00008500ff007a0c */ /* 0x000fe40003f85270 */
[----:B------:R-:W-:-:S02]  /*0ec0*/  LOP3.LUT R2, R33, R10, RZ, 0xfc, !PT ;  /* 0x0000000a21027212 */ /* 0x000fc400078efcff */
[----:B------:R-:W-:Y:S01]  /*0ed0*/  @P3 IADD3 R20, R20, 0x1, RZ ;  /* 0x0000000114143810 */ /* 0x000fe20007ffe0ff */
[----:B------:R-:W-:Y:S01]  /*0ee0*/  @!P2 IMAD.MOV R13, RZ, RZ, R11 ;  /* 0x000000ffff0da224 */ /* 0x000fe200078e020b */
[----:B------:R-:W-:Y:S02]  /*0ef0*/  ISETP.NE.U32.AND P2, PT, R2, RZ, PT ;  /* 0x000000ff0200720c */ /* 0x000fe40003f45070 */
[----:B------:R-:W-:Y:S01]  /*0f00*/  @!P5 LOP3.LUT R19, RZ, R17, RZ, 0x33, !PT ;  /* 0x00000011ff13d212 */ /* 0x000fe200078e33ff */
[----:B------:R-:W-:Y:S01]  /*0f10*/  @!P1 IMAD.MOV R20, RZ, RZ, -R20 ;  /* 0x000000ffff149224 */ /* 0x000fe200078e0a14 */
[----:B------:R-:W-:Y:S02]  /*0f20*/  SEL R11, R32, R23, P0 ;  /* 0x00000017200b7207 */ /* 0x000fe40000000000 */
[----:B------:R-:W-:Y:S02]  /*0f30*/  ISETP.LT.U32.AND P1, PT, R8, R19, PT ;  /* 0x000000130800720c */ /* 0x000fe40003f21070 */
[----:B------:R-:W-:-:S02]  /*0f40*/  SHF.R.S32.HI R7, RZ, 0x1f, R19 ;  /* 0x0000001fff077819 */ /* 0x000fc40000011413 */
[----:B------:R-:W-:Y:S02]  /*0f50*/  @!P4 LOP3.LUT R20, RZ, c[0x0][0x214], RZ, 0x33, !PT ;  /* 0x00008500ff14ca12 */ /* 0x000fe400078e33ff */
[----:B------:R-:W-:-:S03]  /*0f60*/  ISETP.LT.AND.EX P1, PT, R9, R7, PT, P1 ;  /* 0x000000070900720c */ /* 0x000fc60003f21310 */
[----:B------:R-:W-:Y:S01]  /*0f70*/  IMAD R2, R20, R13, RZ ;  /* 0x0000000d14027224 */ /* 0x000fe200078e02ff */
[----:B------:R-:W-:Y:S02]  /*0f80*/  SEL R13, R8, R19, P1 ;  /* 0x00000013080d7207 */ /* 0x000fe40000800000 */
[----:B------:R-:W-:Y:S01]  /*0f90*/  SEL R12, R9, R7, P1 ;  /* 0x00000007090c7207 */ /* 0x000fe20000800000 */
[----:B------:R-:W-:Y:S05]  /*0fa0*/  @!P2 BRA `(.L_x_55) ;  /* 0x000000900000a947 */ /* 0x000fea0003800000 */
[----:B0-----:R-:W-:Y:S01]  /*0fb0*/  IMAD.MOV.U32 R18, RZ, RZ, R32 ;  /* 0x000000ffff127224 */ /* 0x001fe200078e0020 */
        /* <DEDUP_REMOVED lines=8> */
.L_x_55:
[----:B0-----:R-:W0:Y:S01]  /*1040*/  I2F.U32.RP R15, R11 ;  /* 0x0000000b000f7306 */ /* 0x001e220000209000 */
        /* <DEDUP_REMOVED lines=18> */
.L_x_56:
[----:B------:R-:W-:Y:S05]  /*1170*/  BSYNC B0 ;  /* 0x0000000000007941 */ /* 0x000fea0003800000 */
.L_x_54:
[----:B------:R-:W-:Y:S01]  /*1180*/  SHF.R.S32.HI R7, RZ, 0x1f, R34 ;  /* 0x0000001fff077819 */ /* 0x000fe20000011422 */
[----:B------:R-:W-:Y:S01]  /*1190*/  ULDC.64 UR8, c[0x0][0x118] ;  /* 0x0000460000087ab9 */ /* 0x000fe20000000a00 */
[----:B------:R-:W-:Y:S02]  /*11a0*/  IADD3 R17, P0, R28, -UR7, RZ ;  /* 0x800000071c117c10 */ /* 0x000fe4000ff1e0ff */
[----:B------:R-:W-:-:S04]  /*11b0*/  LEA.HI R21, R7, R34, RZ, 0x3 ;  /* 0x0000002207157211 */ /* 0x000fc800078f18ff */
[----:B------:R-:W-:Y:S02]  /*11c0*/  LOP3.LUT R15, R21, 0xfffffff8, RZ, 0xc0, !PT ;  /* 0xfffffff8150f7812 */ /* 0x000fe400078ec0ff */
[----:B------:R-:W-:-:S03]  /*11d0*/  SHF.R.S32.HI R21, RZ, 0x3, R21 ;  /* 0x00000003ff157819 */ /* 0x000fc60000011415 */
[----:B------:R-:W-:Y:S01]  /*11e0*/  IMAD.IADD R22, R34, 0x1, -R15 ;  /* 0x0000000122167824 */ /* 0x000fe200078e0a0f */
[----:B------:R-:W-:Y:S02]  /*11f0*/  IADD3.X R15, R5, ~UR6, RZ, P0, !PT ;  /* 0x80000006050f7c10 */ /* 0x000fe400087fe4ff */
[----:B------:R-:W-:Y:S02]  /*1200*/  IADD3 R19, R21, 0x30, RZ ;  /* 0x0000003015137810 */ /* 0x000fe40007ffe0ff */
[----:B------:R-:W-:Y:S02]  /*1210*/  ISETP.GT.U32.AND P3, PT, R17, R22, PT ;  /* 0x000000161100720c */ /* 0x000fe40003f64070 */
[----:B------:R-:W-:Y:S02]  /*1220*/  SHF.R.S32.HI R18, RZ, 0x1f, R22 ;  /* 0x0000001fff127819 */ /* 0x000fe40000011416 */
[----:B------:R-:W-:Y:S02]  /*1230*/  IADD3 R17, R21, 0x10, RZ ;  /* 0x0000001015117810 */ /* 0x000fe40007ffe0ff */
[----:B------:R-:W-:-:S02]  /*1240*/  ISETP.GT.AND.EX P3, PT, R15, R18, PT, P3 ;  /* 0x000000120f00720c */ /* 0x000fc40003f64330 */
[----:B------:R-:W-:Y:S02]  /*1250*/  IADD3 R15, R21, 0x20, RZ ;  /* 0x00000020150f7810 */ /* 0x000fe40007ffe0ff */
[----:B------:R-:W-:Y:S02]  /*1260*/  ISETP.GE.OR P5, PT, R17, c[0x0][0x314], !P3 ;  /* 0x0000c50011007a0c */ /* 0x000fe40005fa6670 */
[----:B------:R-:W-:Y:S02]  /*1270*/  ISETP.GE.OR P4, PT, R15, c[0x0][0x314], !P3 ;  /* 0x0000c5000f007a0c */ /* 0x000fe40005f86670 */
[----:B------:R-:W-:Y:S02]  /*1280*/  ISETP.GE.OR P6, PT, R21, c[0x0][0x314], !P3 ;  /* 0x0000c50015007a0c */ /* 0x000fe40005fc6670 */
[----:B------:R-:W-:Y:S02]  /*1290*/  ISETP.GE.OR P3, PT, R19, c[0x0][0x314], !P3 ;  /* 0x0000c50013007a0c */ /* 0x000fe40005f66670 */
[----:B------:R-:W-:-:S04]  /*12a0*/  IADD3 R40, P0, R22, UR7, RZ ;  /* 0x0000000716287c10 */ /* 0x000fc8000ff1e0ff */
[----:B------:R-:W-:Y:S02]  /*12b0*/  IADD3.X R41, R18, UR6, RZ, P0, !PT ;  /* 0x0000000612297c10 */ /* 0x000fe400087fe4ff */
[----:B------:R-:W-:Y:S01]  /*12c0*/  @!P5 SHF.R.S32.HI R25, RZ, 0x1f, R17 ;  /* 0x0000001fff19d819 */ /* 0x000fe20000011411 */
[--C-:B------:R-:W-:Y:S01]  /*12d0*/  @!P4 IMAD.MOV.U32 R24, RZ, RZ, R40.reuse ;  /* 0x000000ffff18c224 */ /* 0x100fe200078e0028 */
[----:B------:R-:W-:Y:S01]  /*12e0*/  @!P4 SHF.R.S32.HI R23, RZ, 0x1f, R15 ;  /* 0x0000001fff17c819 */ /* 0x000fe2000001140f */
[----:B------:R-:W-:Y:S01]  /*12f0*/  @!P5 IMAD.WIDE.U32 R32, R28, R17, R40 ;  /* 0x000000111c20d225 */ /* 0x000fe200078e0028 */
[----:B------:R-:W-:-:S03]  /*1300*/  @!P6 SHF.R.S32.HI R29, RZ, 0x1f, R21 ;  /* 0x0000001fff1de819 */ /* 0x000fc60000011415 */
[-C--:B------:R-:W-:Y:S01]  /*1310*/  @!P5 IMAD R18, R25, R28.reuse, RZ ;  /* 0x0000001c1912d224 */ /* 0x080fe200078e02ff */
[----:B------:R-:W-:Y:S01]  /*1320*/  @!P5 LEA R30, P0, R32, c[0x0][0x208], 0x2 ;  /* 0x00008200201eda11 */ /* 0x000fe200078010ff */
[----:B------:R-:W-:Y:S02]  /*1330*/  @!P4 IMAD.MOV.U32 R25, RZ, RZ, R41 ;  /* 0x000000ffff19c224 */ /* 0x000fe400078e0029 */
[----:B------:R-:W-:Y:S02]  /*1340*/  @!P5 IMAD R17, R17, R5, R18 ;  /* 0x000000051111d224 */ /* 0x000fe400078e0212 */
[----:B------:R-:W-:Y:S01]  /*1350*/  @!P4 IMAD R18, R23, R28, RZ ;  /* 0x0000001c1712c224 */ /* 0x000fe200078e02ff */
[----:B------:R-:W-:Y:S01]  /*1360*/  @!P3 SHF.R.S32.HI R23, RZ, 0x1f, R19 ;  /* 0x0000001fff17b819 */ /* 0x000fe20000011413 */
[----:B------:R-:W-:-:S04]  /*1370*/  @!P4 IMAD.WIDE.U32 R24, R28, R15, R24 ;  /* 0x0000000f1c18c225 */ /* 0x000fc800078e0018 */
[----:B------:R-:W-:Y:S02]  /*1380*/  @!P4 IMAD R15, R15, R5, R18 ;  /* 0x000000050f0fc224 */ /* 0x000fe400078e0212 */
[-C--:B------:R-:W-:Y:S02]  /*1390*/  @!P3 IMAD R18, R23, R28.reuse, RZ ;  /* 0x0000001c1712b224 */ /* 0x080fe400078e02ff */
[----:B------:R-:W-:Y:S02]  /*13a0*/  @!P6 IMAD.MOV.U32 R36, RZ, RZ, R40 ;  /* 0x000000ffff24e224 */ /* 0x000fe400078e0028 */
[----:B------:R-:W-:Y:S02]  /*13b0*/  @!P6 IMAD.MOV.U32 R37, RZ, RZ, R41 ;  /* 0x000000ffff25e224 */ /* 0x000fe400078e0029 */
[----:B------:R-:W-:Y:S02]  /*13c0*/  @!P6 IMAD R20, R29, R28, RZ ;  /* 0x0000001c1d14e224 */ /* 0x000fe400078e02ff */
[----:B------:R-:W-:-:S02]  /*13d0*/  @!P5 IMAD.IADD R17, R33, 0x1, R17 ;  /* 0x000000012111d824 */ /* 0x000fc400078e0211 */
[----:B------:R-:W-:-:S03]  /*13e0*/  @!P3 IMAD.WIDE.U32 R40, R28, R19, R40 ;  /* 0x000000131c28b225 */ /* 0x000fc600078e0028 */
[----:B------:R-:W-:Y:S01]  /*13f0*/  @!P5 LEA.HI.X R31, R32, c[0x0][0x20c], R17, 0x2, P0 ;  /* 0x00008300201fda11 */ /* 0x000fe200000f1411 */
[----:B------:R-:W-:Y:S01]  /*1400*/  @!P3 IMAD R18, R19, R5, R18 ;  /* 0x000000051312b224 */ /* 0x000fe200078e0212 */
[----:B------:R-:W-:Y:S01]  /*1410*/  @!P3 LEA R44, P0, R40, c[0x0][0x208], 0x2 ;  /* 0x00008200282cba11 */ /* 0x000fe200078010ff */
[----:B------:R-:W-:Y:S01]  /*1420*/  @!P6 IMAD.WIDE.U32 R36, R28, R21, R36 ;  /* 0x000000151c24e225 */ /* 0x000fe200078e0024 */
[----:B------:R-:W-:-:S03]  /*1430*/  @!P4 LEA R32, P1, R24, c[0x0][0x208], 0x2 ;  /* 0x000082001820ca11 */ /* 0x000fc600078210ff */
[----:B------:R-:W-:Y:S01]  /*1440*/  @!P6 IMAD R20, R21, R5, R20 ;  /* 0x000000051514e224 */ /* 0x000fe200078e0214 */
[----:B------:R-:W-:Y:S01]  /*1450*/  @!P6 LEA R42, P2, R36, c[0x0][0x208], 0x2 ;  /* 0x00008200242aea11 */ /* 0x000fe200078410ff */
[----:B------:R-:W-:Y:S02]  /*1460*/  @!P3 IMAD.IADD R19, R41, 0x1, R18 ;  /* 0x000000012913b824 */ /* 0x000fe400078e0212 */
[----:B------:R-:W-:Y:S02]  /*1470*/  @!P6 IMAD.IADD R17, R37, 0x1, R20 ;  /* 0x000000012511e824 */ /* 0x000fe400078e0214 */
[----:B------:R-:W-:Y:S01]  /*1480*/  @!P4 IMAD.IADD R15, R25, 0x1, R15 ;  /* 0x00000001190fc824 */ /* 0x000fe200078e020f */
[----:B------:R-:W-:Y:S01]  /*1490*/  @!P3 LEA.HI.X R45, R40, c[0x0][0x20c], R19, 0x2, P0 ;  /* 0x00008300282dba11 */ /* 0x000fe200000f1413 */
[----:B------:R-:W-:Y:S01]  /*14a0*/  IMAD.MOV.U32 R18, RZ, RZ, -0x800000 ;  /* 0xff800000ff127424 */ /* 0x000fe200078e00ff */
[----:B------:R-:W-:Y:S01]  /*14b0*/  @!P6 LEA.HI.X R43, R36, c[0x0][0x20c], R17, 0x2, P2 ;  /* 0x00008300242bea11 */ /* 0x000fe200010f1411 */
[----:B------:R-:W-:Y:S01]  /*14c0*/  IMAD.MOV.U32 R17, RZ, RZ, -0x800000 ;  /* 0xff800000ff117424 */ /* 0x000fe200078e00ff */
[----:B------:R-:W-:Y:S01]  /*14d0*/  @!P4 LEA.HI.X R33, R24, c[0x0][0x20c], R15, 0x2, P1 ;  /* 0x000083001821ca11 */ /* 0x000fe200008f140f */
[----:B------:R-:W-:-:S02]  /*14e0*/  IMAD.MOV.U32 R15, RZ, RZ, -0x800000 ;  /* 0xff800000ff0f7424 */ /* 0x000fc400078e00ff */
[----:B------:R-:W-:Y:S01]  /*14f0*/  IMAD.MOV.U32 R19, RZ, RZ, -0x800000 ;  /* 0xff800000ff137424 */ /* 0x000fe200078e00ff */
[----:B------:R-:W2:Y:S04]  /*1500*/  @!P3 LDG.E R18, [R44.64] ;  /* 0x000000082c12b981 */ /* 0x000ea8000c1e1900 */
[----:B------:R-:W3:Y:S04]  /*1510*/  @!P6 LDG.E R17, [R42.64] ;  /* 0x000000082a11e981 */ /* 0x000ee8000c1e1900 */
[----:B------:R0:W4:Y:S04]  /*1520*/  @!P5 LDG.E R15, [R30.64] ;  /* 0x000000081e0fd981 */ /* 0x000128000c1e1900 */
[----:B------:R-:W5:Y:S01]  /*1530*/  @!P4 LDG.E R19, [R32.64] ;  /* 0x000000082013c981 */ /* 0x000f62000c1e1900 */
[----:B------:R-:W-:-:S04]  /*1540*/  IABS R24, c[0x0][0x1c0] ;  /* 0x0000700000187a13 */ /* 0x000fc80000000000 */
[----:B------:R-:W1:Y:S08]  /*1550*/  I2F.U32.RP R29, R24 ;  /* 0x00000018001d7306 */ /* 0x000e700000209000 */
[----:B-1----:R-:W1:Y:S02]  /*1560*/  MUFU.RCP R25, R29 ;  /* 0x0000001d00197308 */ /* 0x002e640000001000 */
[----:B-1----:R-:W-:-:S06]  /*1570*/  IADD3 R25, R25, 0xffffffe, RZ ;  /* 0x0ffffffe19197810 */ /* 0x002fcc0007ffe0ff */
[----:B0-----:R-:W0:Y:S01]  /*1580*/  F2I.FTZ.U32.TRUNC.NTZ R31, R25 ;  /* 0x00000019001f7305 */ /* 0x001e22000021f000 */
[----:B------:R-:W-:Y:S01]  /*1590*/  IMAD.MOV.U32 R30, RZ, RZ, RZ ;  /* 0x000000ffff1e7224 */ /* 0x000fe200078e00ff */
[----:B------:R-:W-:Y:S01]  /*15a0*/  IABS R23, R4 ;  /* 0x0000000400177213 */ /* 0x000fe20000000000 */
[----:B0-----:R-:W-:-:S04]  /*15b0*/  IMAD.MOV R20, RZ, RZ, -R31 ;  /* 0x000000ffff147224 */ /* 0x001fc800078e0a1f */
[----:B------:R-:W-:Y:S01]  /*15c0*/  IMAD R26, R20, R24, RZ ;  /* 0x00000018141a7224 */ /* 0x000fe200078e02ff */
[----:B------:R-:W-:-:S03]  /*15d0*/  IABS R20, c[0x0][0x1c0] ;  /* 0x0000700000147a13 */ /* 0x000fc60000000000 */
[----:B------:R-:W-:-:S04]  /*15e0*/  IMAD.HI.U32 R26, R31, R26, R30 ;  /* 0x0000001a1f1a7227 */ /* 0x000fc800078e001e */
[----:B------:R-:W-:Y:S02]  /*15f0*/  IMAD.MOV R20, RZ, RZ, -R20 ;  /* 0x000000ffff147224 */ /* 0x000fe400078e0a14 */
[----:B------:R-:W-:-:S04]  /*1600*/  IMAD.HI.U32 R26, R26, R23, RZ ;  /* 0x000000171a1a7227 */ /* 0x000fc800078e00ff */
[----:B------:R-:W-:-:S05]  /*1610*/  IMAD R23, R26, R20, R23 ;  /* 0x000000141a177224 */ /* 0x000fca00078e0217 */
[----:B------:R-:W-:Y:S02]  /*1620*/  ISETP.GT.U32.AND P3, PT, R24, R23, PT ;  /* 0x000000171800720c */ /* 0x000fe40003f64070 */
[C---:B------:R-:W-:Y:S02]  /*1630*/  ISETP.GT.AND P6, PT, R34.reuse, 0x7f, PT ;  /* 0x0000007f2200780c */ /* 0x040fe40003fc4270 */
[C---:B------:R-:W-:Y:S02]  /*1640*/  ISETP.GT.AND P2, PT, R34.reuse, 0x1ff, PT ;  /* 0x000001ff2200780c */ /* 0x040fe40003f44270 */
[C---:B------:R-:W-:Y:S02]  /*1650*/  ISETP.GT.AND P1, PT, R34.reuse, 0x17f, PT ;  /* 0x0000017f2200780c */ /* 0x040fe40003f24270 */
[----:B------:R-:W-:Y:S01]  /*1660*/  ISETP.GT.AND P0, PT, R34, 0xff, PT ;  /* 0x000000ff2200780c */ /* 0x000fe20003f04270 */
[----:B------:R-:W-:-:S04]  /*1670*/  IMAD R22, R21, 0x9, R22 ;  /* 0x0000000915167824 */ /* 0x000fc800078e0216 */
[----:B------:R-:W-:Y:S01]  /*1680*/  @!P3 IMAD.IADD R23, R23, 0x1, -R24 ;  /* 0x000000011717b824 */ /* 0x000fe200078e0a18 */
[----:B------:R-:W-:-:S04]  /*1690*/  LOP3.LUT R20, R9, R12, RZ, 0xfc, !PT ;  /* 0x0000000c09147212 */ /* 0x000fc800078efcff */
[----:B------:R-:W-:Y:S02]  /*16a0*/  ISETP.GE.U32.AND P4, PT, R23, R24, PT ;  /* 0x000000181700720c */ /* 0x000fe40003f86070 */
[----:B------:R-:W-:Y:S02]  /*16b0*/  LOP3.LUT R4, R4, c[0x0][0x1c0], RZ, 0x3c, !PT ;  /* 0x0000700004047a12 */ /* 0x000fe400078e3cff */
[----:B------:R-:W-:Y:S01]  /*16c0*/  @!P3 IADD3 R26, R26, 0x1, RZ ;  /* 0x000000011a1ab810 */ /* 0x000fe20007ffe0ff */
[----:B------:R-:W-:Y:S08]  /*16d0*/  BSSY B0, `(.L_x_57) ;  /* 0x0000029000007945 */ /* 0x000ff00003800000 */
[----:B------:R-:W-:Y:S01]  /*16e0*/  @P4 IADD3 R26, R26, 0x1, RZ ;  /* 0x000000011a1a4810 */ /* 0x000fe20007ffe0ff */
[----:B--2---:R0:W-:Y:S04]  /*16f0*/  @!P6 STS [R22.X4+0x6c0], R18 ;  /* 0x0006c0121600e388 */ /* 0x0041e80000004800 */
[----:B---3--:R0:W-:Y:S01]  /*1700*/  @!P2 STS [R22.X4], R17 ;  /* 0x000000111600a388 */ /* 0x0081e20000004800 */
[----:B------:R-:W-:-:S03]  /*1710*/  ISETP.NE.U32.AND P2, PT, R20, RZ, PT ;  /* 0x000000ff1400720c */ /* 0x000fc60003f45070 */
[----:B----4-:R0:W-:Y:S01]  /*1720*/  @!P1 STS [R22.X4+0x240], R15 ;  /* 0x0002400f16009388 */ /* 0x0101e20000004800 */
[----:B------:R-:W-:-:S03]  /*1730*/  ISETP.GE.AND P1, PT, R4, RZ, PT ;  /* 0x000000ff0400720c */ /* 0x000fc60003f26270 */
[----:B-----5:R0:W-:Y:S01]  /*1740*/  @!P0 STS [R22.X4+0x480], R19 ;  /* 0x0004801316008388 */ /* 0x0201e20000004800 */
[----:B------:R-:W-:Y:S01]  /*1750*/  ISETP.NE.AND P0, PT, RZ, c[0x0][0x1c0], PT ;  /* 0x00007000ff007a0c */ /* 0x000fe20003f05270 */
[----:B------:R-:W-:-:S08]  /*1760*/  IMAD.MOV.U32 R4, RZ, RZ, R26 ;  /* 0x000000ffff047224 */ /* 0x000fd000078e001a */
[----:B------:R-:W-:-:S04]  /*1770*/  @!P1 IMAD.MOV R4, RZ, RZ, -R4 ;  /* 0x000000ffff049224 */ /* 0x000fc800078e0a04 */
[----:B------:R-:W-:Y:S01]  /*1780*/  @!P0 LOP3.LUT R4, RZ, c[0x0][0x1c0], RZ, 0x33, !PT ;  /* 0x00007000ff048a12 */ /* 0x000fe200078e33ff */
        /* <DEDUP_REMOVED lines=10> */
.L_x_58:
        /* <DEDUP_REMOVED lines=19> */
.L_x_59:
[----:B------:R-:W-:Y:S05]  /*1960*/  BSYNC B0 ;  /* 0x0000000000007941 */ /* 0x000fea0003800000 */
.L_x_57:
[----:B------:R-:W-:Y:S01]  /*1970*/  BAR.SYNC.DEFER_BLOCKING 0x0 ;  /* 0x0000000000007b1d */ /* 0x000fe20000010000 */
[----:B------:R-:W-:Y:S01]  /*1980*/  LEA.HI R15, R7, R34, RZ, 0x4 ;  /* 0x00000022070f7211 */ /* 0x000fe200078f20ff */
[----:B------:R-:W-:Y:S02]  /*1990*/  IMAD.MOV.U32 R37, RZ, RZ, -0x800000 ;  /* 0xff800000ff257424 */ /* 0x000fe400078e00ff */
[----:B------:R-:W-:Y:S01]  /*19a0*/  IMAD.MOV.U32 R32, RZ, RZ, -0x800000 ;  /* 0xff800000ff207424 */ /* 0x000fe200078e00ff */
[----:B------:R-:W-:Y:S01]  /*19b0*/  LOP3.LUT R7, R15, 0xfffffff0, RZ, 0xc0, !PT ;  /* 0xfffffff00f077812 */ /* 0x000fe200078ec0ff */
[----:B------:R-:W-:Y:S01]  /*19c0*/  IMAD.MOV.U32 R33, RZ, RZ, -0x800000 ;  /* 0xff800000ff217424 */ /* 0x000fe200078e00ff */
[----:B------:R-:W-:Y:S01]  /*19d0*/  SHF.R.S32.HI R15, RZ, 0x4, R15 ;  /* 0x00000004ff0f7819 */ /* 0x000fe2000001140f */
[----:B------:R-:W-:Y:S01]  /*19e0*/  IMAD.MOV.U32 R35, RZ, RZ, -0x800000 ;  /* 0xff800000ff237424 */ /* 0x000fe200078e00ff */
[----:B------:R-:W-:Y:S01]  /*19f0*/  ULDC.U8 UR4, c[0x0][0x329] ;  /* 0x0000ca4000047ab9 */ /* 0x000fe20000000000 */
[----:B------:R-:W-:Y:S01]  /*1a00*/  IMAD.IADD R34, R34, 0x1, -R7 ;  /* 0x0000000122227824 */ /* 0x000fe200078e0a07 */
[----:B------:R-:W-:Y:S03]  /*1a10*/  BSSY B1, `(.L_x_60) ;  /* 0x000023b000017945 */ /* 0x000fe60003800000 */
[----:B------:R-:W-:-:S05]  /*1a20*/  IMAD R25, R34, 0x9, R15 ;  /* 0x0000000922197824 */ /* 0x000fca00078e020f */
[----:B------:R-:W-:Y:S04]  /*1a30*/  @!P6 LDS R37, [R25.X4] ;  /* 0x000000001925e984 */ /* 0x000fe80000004800 */
[----:B------:R-:W0:Y:S04]  /*1a40*/  @!P6 LDS R32, [R25.X4+0x240] ;  /* 0x000240001920e984 */ /* 0x000e280000004800 */
[----:B------:R-:W1:Y:S04]  /*1a50*/  @!P6 LDS R33, [R25.X4+0x480] ;  /* 0x000480001921e984 */ /* 0x000e680000004800 */
[----:B------:R-:W2:Y:S01]  /*1a60*/  @!P6 LDS R35, [R25.X4+0x6c0] ;  /* 0x0006c0001923e984 */ /* 0x000ea20000004800 */
[----:B0-----:R-:W-:-:S04]  /*1a70*/  FMNMX.FTZ R8, R37, R32, !PT ;  /* 0x0000002025087209 */ /* 0x001fc80007810000 */
[----:B-1----:R-:W-:-:S04]  /*1a80*/  FMNMX.FTZ R8, R8, R33, !PT ;  /* 0x0000002108087209 */ /* 0x002fc80007810000 */
[----:B--2---:R-:W-:-:S05]  /*1a90*/  FMNMX.FTZ R9, R8, R35, !PT ;  /* 0x0000002308097209 */ /* 0x004fca0007810000 */
        /* <DEDUP_REMOVED lines=14> */
[C---:B------:R-:W-:Y:S01]  /*1b80*/  FADD.FTZ R20, -R18.reuse, R33 ;  /* 0x0000002112147221 */ /* 0x040fe20000010100 */
[----:B------:R-:W-:Y:S01]  /*1b90*/  MUFU.EX2 R9, R22 ;  /* 0x0000001600097308 */ /* 0x000fe20000000800 */
[----:B------:R-:W-:-:S02]  /*1ba0*/  FADD.FTZ R17, -R18, R35 ;  /* 0x0000002312117221 */ /* 0x000fc40000010100 */
[----:B------:R-:W-:Y:S02]  /*1bb0*/  FMUL.FTZ R20, R20, 1.4426950216293334961 ;  /* 0x3fb8aa3b14147820 */ /* 0x000fe40000410000 */
[----:B------:R-:W-:-:S03]  /*1bc0*/  FMUL.FTZ R17, R17, 1.4426950216293334961 ;  /* 0x3fb8aa3b11117820 */ /* 0x000fc60000410000 */
[----:B------:R-:W0:Y:S08]  /*1bd0*/  MUFU.EX2 R8, R21 ;  /* 0x0000001500087308 */ /* 0x000e300000000800 */
[----:B------:R-:W1:Y:S08]  /*1be0*/  MUFU.EX2 R7, R20 ;  /* 0x0000001400077308 */ /* 0x000e700000000800 */
[----:B------:R-:W2:Y:S01]  /*1bf0*/  MUFU.EX2 R19, R17 ;  /* 0x0000001100137308 */ /* 0x000ea20000000800 */
[----:B0-----:R-:W-:Y:S01]  /*1c00*/  FADD.FTZ R8, R9, R8 ;  /* 0x0000000809087221 */ /* 0x001fe20000010000 */
[----:B------:R-:W-:-:S03]  /*1c10*/  IABS R9, R2 ;  /* 0x0000000200097213 */ /* 0x000fc60000000000 */
[----:B-1----:R-:W-:-:S03]  /*1c20*/  FADD.FTZ R8, R8, R7 ;  /* 0x0000000708087221 */ /* 0x002fc60000010000 */
[----:B------:R-:W0:Y:S01]  /*1c30*/  I2F.RP R7, R9 ;  /* 0x0000000900077306 */ /* 0x000e220000209400 */
[----:B--2---:R-:W-:Y:S01]  /*1c40*/  FADD.FTZ R19, R8, R19 ;  /* 0x0000001308137221 */ /* 0x004fe20000010000 */
[----:B------:R-:W-:-:S04]  /*1c50*/  IABS R8, c[0x0][0x1c0] ;  /* 0x0000700000087a13 */ /* 0x000fc80000000000 */
[----:B------:R-:W1:Y:S02]  /*1c60*/  SHFL.BFLY PT, R22, R19, 0x8, 0x1f ;  /* 0x0d001f0013167f89 */ /* 0x000e6400000e0000 */
[----:B------:R-:W2:Y:S08]  /*1c70*/  I2F.U32.RP R20, R8 ;  /* 0x0000000800147306 */ /* 0x000eb00000209000 */
[----:B0-----:R-:W0:Y:S08]  /*1c80*/  MUFU.RCP R7, R7 ;  /* 0x0000000700077308 */ /* 0x001e300000001000 */
[----:B--2---:R-:W2:Y:S01]  /*1c90*/  MUFU.RCP R30, R20 ;  /* 0x00000014001e7308 */ /* 0x004ea20000001000 */
[----:B-1----:R-:W-:Y:S01]  /*1ca0*/  FADD.FTZ R22, R19, R22 ;  /* 0x0000001613167221 */ /* 0x002fe20000010000 */
[----:B0-----:R-:W-:-:S02]  /*1cb0*/  IADD3 R42, R7, 0xffffffe, RZ ;  /* 0x0ffffffe072a7810 */ /* 0x001fc40007ffe0ff */
[----:B------:R-:W-:Y:S02]  /*1cc0*/  IABS R7, R2 ;  /* 0x0000000200077213 */ /* 0x000fe40000000000 */
[----:B------:R-:W0:Y:S02]  /*1cd0*/  SHFL.BFLY PT, R17, R22, 0x4, 0x1f ;  /* 0x0c801f0016117f89 */ /* 0x000e2400000e0000 */
[----:B------:R-:W1:Y:S01]  /*1ce0*/  F2I.FTZ.U32.TRUNC.NTZ R43, R42 ;  /* 0x0000002a002b7305 */ /* 0x000e62000021f000 */
[----:B------:R-:W-:Y:S01]  /*1cf0*/  IMAD.MOV R7, RZ, RZ, -R7 ;  /* 0x000000ffff077224 */ /* 0x000fe200078e0a07 */
[----:B--2---:R-:W-:Y:S01]  /*1d00*/  IADD3 R30, R30, 0xffffffe, RZ ;  /* 0x0ffffffe1e1e7810 */ /* 0x004fe20007ffe0ff */
[----:B------:R-:W-:-:S05]  /*1d10*/  IMAD.IADD R20, R6, 0x1, R9 ;  /* 0x0000000106147824 */ /* 0x000fca00078e0209 */
[----:B------:R-:W2:Y:S01]  /*1d20*/  F2I.FTZ.U32.TRUNC.NTZ R31, R30 ;  /* 0x0000001e001f7305 */ /* 0x000ea2000021f000 */
[----:B------:R-:W-:Y:S01]  /*1d30*/  IABS R19, R20 ;  /* 0x0000001400137213 */ /* 0x000fe20000000000 */
[----:B-1----:R-:W-:Y:S02]  /*1d40*/  IMAD.MOV R24, RZ, RZ, -R43 ;  /* 0x000000ffff187224 */ /* 0x002fe400078e0a2b */
[----:B------:R-:W-:Y:S02]  /*1d50*/  IMAD.MOV.U32 R42, RZ, RZ, RZ ;  /* 0x000000ffff2a7224 */ /* 0x000fe400078e00ff */
[----:B------:R-:W-:Y:S02]  /*1d60*/  IMAD R21, R24, R9, RZ ;  /* 0x0000000918157224 */ /* 0x000fe400078e02ff */
[----:B------:R-:W-:Y:S01]  /*1d70*/  IMAD.MOV.U32 R24, RZ, RZ, R19 ;  /* 0x000000ffff187224 */ /* 0x000fe200078e0013 */
[----:B------:R-:W-:Y:S01]  /*1d80*/  IABS R19, c[0x0][0x1c0] ;  /* 0x0000700000137a13 */ /* 0x000fe20000000000 */
[----:B0-----:R-:W-:-:S02]  /*1d90*/  FADD.FTZ R17, R22, R17 ;  /* 0x0000001116117221 */ /* 0x001fc40000010000 */
[----:B--2---:R-:W-:Y:S02]  /*1da0*/  IMAD.MOV R6, RZ, RZ, -R31 ;  /* 0x000000ffff067224 */ /* 0x004fe400078e0a1f */
[----:B------:R-:W-:Y:S01]  /*1db0*/  IMAD.HI.U32 R21, R43, R21, R42 ;  /* 0x000000152b157227 */ /* 0x000fe200078e002a */
[----:B------:R-:W0:Y:S03]  /*1dc0*/  SHFL.BFLY PT, R22, R17, 0x2, 0x1f ;  /* 0x0c401f0011167f89 */ /* 0x000e2600000e0000 */
[----:B------:R-:W-:Y:S02]  /*1dd0*/  IMAD R23, R6, R8, RZ ;  /* 0x0000000806177224 */ /* 0x000fe400078e02ff */
[----:B------:R-:W-:Y:S02]  /*1de0*/  IMAD.MOV.U32 R30, RZ, RZ, RZ ;  /* 0x000000ffff1e7224 */ /* 0x000fe400078e00ff */
[----:B------:R-:W-:-:S04]  /*1df0*/  IMAD.HI.U32 R21, R21, R24, RZ ;  /* 0x0000001815157227 */ /* 0x000fc800078e00ff */
[----:B------:R-:W-:-:S04]  /*1e00*/  IMAD.HI.U32 R23, R31, R23, R30 ;  /* 0x000000171f177227 */ /* 0x000fc800078e001e */
[----:B------:R-:W-:Y:S02]  /*1e10*/  IMAD R6, R21, R7, R24 ;  /* 0x0000000715067224 */ /* 0x000fe400078e0218 */
[----:B------:R-:W-:Y:S02]  /*1e20*/  IMAD.MOV R19, RZ, RZ, -R19 ;  /* 0x000000ffff137224 */ /* 0x000fe400078e0a13 */
[----:B------:R-:W-:Y:S01]  /*1e30*/  IMAD.HI.U32 R23, R23, R24, RZ ;  /* 0x0000001817177227 */ /* 0x000fe200078e00ff */
[----:B------:R-:W-:-:S03]  /*1e40*/  ISETP.GT.U32.AND P0, PT, R9, R6, PT ;  /* 0x000000060900720c */ /* 0x000fc60003f04070 */
[----:B------:R-:W-:Y:S02]  /*1e50*/  IMAD R19, R23, R19, R24 ;  /* 0x0000001317137224 */ /* 0x000fe400078e0218 */
[----:B0-----:R-:W-:Y:S02]  /*1e60*/  FADD.FTZ R22, R17, R22 ;  /* 0x0000001611167221 */ /* 0x001fe40000010000 */
[----:B------:R-:W-:Y:S01]  /*1e70*/  IMAD.MOV.U32 R30, RZ, RZ, 0x7f800000 ;  /* 0x7f800000ff1e7424 */ /* 0x000fe200078e00ff */
[----:B------:R-:W-:Y:S02]  /*1e80*/  ISETP.GT.U32.AND P5, PT, R8, R19, PT ;  /* 0x000000130800720c */ /* 0x000fe40003fa4070 */
[----:B------:R-:W0:Y:S03]  /*1e90*/  SHFL.BFLY PT, R7, R22, 0x1, 0x1f ;  /* 0x0c201f0016077f89 */ /* 0x000e2600000e0000 */
[----:B------:R-:W-:Y:S01]  /*1ea0*/  @!P0 IMAD.IADD R6, R6, 0x1, -R9 ;  /* 0x0000000106068824 */ /* 0x000fe200078e0a09 */
[----:B------:R-:W-:-:S02]  /*1eb0*/  @!P0 IADD3 R21, R21, 0x1, RZ ;  /* 0x0000000115158810 */ /* 0x000fc40007ffe0ff */
[----:B------:R-:W-:Y:S02]  /*1ec0*/  ISETP.GT.AND P0, PT, R2, RZ, PT ;  /* 0x000000ff0200720c */ /* 0x000fe40003f04270 */
[-C--:B------:R-:W-:Y:S02]  /*1ed0*/  ISETP.GE.U32.AND P4, PT, R6, R9.reuse, PT ;  /* 0x000000090600720c */ /* 0x080fe40003f86070 */
[C---:B------:R-:W-:Y:S01]  /*1ee0*/  LOP3.LUT R6, R20.reuse, R9, RZ, 0x3c, !PT ;  /* 0x0000000914067212 */ /* 0x040fe200078e3cff */
[----:B------:R-:W-:Y:S01]  /*1ef0*/  @!P5 IMAD.IADD R19, R19, 0x1, -R8 ;  /* 0x000000011313d824 */ /* 0x000fe200078e0a08 */
[----:B------:R-:W-:Y:S02]  /*1f00*/  LOP3.LUT R20, R20, c[0x0][0x1c0], RZ, 0x3c, !PT ;  /* 0x0000700014147a12 */ /* 0x000fe400078e3cff */
[----:B------:R-:W-:Y:S02]  /*1f10*/  ISETP.GE.AND P3, PT, R6, RZ, PT ;  /* 0x000000ff0600720c */ /* 0x000fe40003f66270 */
[----:B------:R-:W-:Y:S01]  /*1f20*/  ISETP.GE.U32.AND P1, PT, R19, R8, PT ;  /* 0x000000081300720c */ /* 0x000fe20003f26070 */
[----:B------:R-:W1:Y:S01]  /*1f30*/  S2R R6, SR_TID.X ;  /* 0x0000000000067919 */ /* 0x000e620000002100 */
[----:B------:R-:W-:-:S02]  /*1f40*/  @!P5 IADD3 R23, R23, 0x1, RZ ;  /* 0x000000011717d810 */ /* 0x000fc40007ffe0ff */
[----:B------:R-:W-:Y:S02]  /*1f50*/  ISETP.GE.AND P2, PT, R20, RZ, PT ;  /* 0x000000ff1400720c */ /* 0x000fe40003f46270 */
[----:B------:R-:W-:Y:S01]  /*1f60*/  @P4 IADD3 R21, R21, 0x1, RZ ;  /* 0x0000000115154810 */ /* 0x000fe20007ffe0ff */
[----:B0-----:R-:W-:Y:S01]  /*1f70*/  FADD.FTZ R17, R22, R7 ;  /* 0x0000000716117221 */ /* 0x001fe20000010000 */
[----:B------:R-:W-:Y:S02]  /*1f80*/  ISETP.GT.AND P4, PT, R3, RZ, PT ;  /* 0x000000ff0300720c */ /* 0x000fe40003f84270 */
[----:B------:R-:W-:Y:S01]  /*1f90*/  SHF.R.S32.HI R20, RZ, 0x1f, R2 ;  /* 0x0000001fff147819 */ /* 0x000fe20000011402 */
[----:B------:R-:W-:Y:S02]  /*1fa0*/  @!P3 IMAD.MOV R21, RZ, RZ, -R21 ;  /* 0x000000ffff15b224 */ /* 0x000fe400078e0a15 */
[----:B------:R-:W-:Y:S02]  /*1fb0*/  @P1 IADD3 R23, R23, 0x1, RZ ;  /* 0x0000000117171810 */ /* 0x000fe40007ffe0ff */
[----:B------:R-:W-:-:S02]  /*1fc0*/  FSETP.NE.FTZ.AND P1, PT, R17, RZ, PT ;  /* 0x000000ff1100720b */ /* 0x000fc40003f35000 */
[C---:B------:R-:W-:Y:S01]  /*1fd0*/  ISETP.NE.AND P5, PT, R2.reuse, RZ, PT ;  /* 0x000000ff0200720c */ /* 0x040fe20003fa5270 */
[----:B------:R-:W-:Y:S01]  /*1fe0*/  @!P2 IMAD.MOV R23, RZ, RZ, -R23 ;  /* 0x000000ffff17a224 */ /* 0x000fe200078e0a17 */
[----:B------:R-:W-:Y:S01]  /*1ff0*/  LEA.HI.SX32 R7, R2, 0x1, 0x1 ;  /* 0x0000000102077811 */ /* 0x000fe200078f0aff */
[----:B------:R-:W-:Y:S01]  /*2000*/  @!P0 IMAD.MOV R7, RZ, RZ, R20 ;  /* 0x000000ffff078224 */ /* 0x000fe200078e0214 */
[----:B------:R-:W-:Y:S02]  /*2010*/  ISETP.NE.AND P0, PT, RZ, c[0x0][0x1c0], PT ;  /* 0x00007000ff007a0c */ /* 0x000fe40003f05270 */
[----:B------:R-:W-:Y:S02]  /*2020*/  SHF.R.S32.HI R19, RZ, 0x1f, R3 ;  /* 0x0000001fff137819 */ /* 0x000fe40000011403 */
[C---:B-1----:R-:W-:Y:S02]  /*2030*/  LOP3.LUT P2, RZ, R6.reuse, 0xf, RZ, 0xc0, !PT ;  /* 0x0000000f06ff7812 */ /* 0x042fe4000784c0ff */
[----:B------:R-:W-:Y:S01]  /*2040*/  LEA.HI.SX32 R8, R3, 0x1, 0x1 ;  /* 0x0000000103087811 */ /* 0x000fe200078f0aff */
[----:B------:R-:W-:Y:S01]  /*2050*/  @!P4 IMAD.MOV R8, RZ, RZ, R19 ;  /* 0x000000ffff08c224 */ /* 0x000fe200078e0213 */
[----:B------:R-:W0:Y:S01]  /*2060*/  @P1 MUFU.LG2 R17, R17 ;  /* 0x0000001100111308 */ /* 0x000e220000000c00 */
        /* <DEDUP_REMOVED lines=52> */
[----:B------:R-:W-:Y:S02]  /*23b0*/  MOV R24, 0x23d0 ;  /* 0x000023d000187802 */ /* 0x000fe40000000f00 */
[----:B------:R-:W-:Y:S05]  /*23c0*/  CALL.REL.NOINC `($__internal_1_$__cuda_sm20_div_s64) ;  /* 0x0000263000007944 */ /* 0x000fea0003c00000 */
[-C--:B------:R-:W-:Y:S02]  /*23d0*/  IADD3 R19, P0, RZ, -R20.reuse, RZ ;  /* 0x80000014ff137210 */ /* 0x080fe40007f1e0ff */
[----:B------:R-:W-:Y:S02]  /*23e0*/  MOV R48, R20 ;  /* 0x0000001400307202 */ /* 0x000fe40000000f00 */
[----:B------:R-:W-:Y:S01]  /*23f0*/  IADD3.X R17, RZ, ~R21, RZ, P0, !PT ;  /* 0x80000015ff117210 */ /* 0x000fe200007fe4ff */
[----:B------:R-:W-:Y:S01]  /*2400*/  IMAD.WIDE.U32 R38, R42, R19, R38 ;  /* 0x000000132a267225 */ /* 0x000fe200078e0026 */
[----:B------:R-:W-:-:S03]  /*2410*/  MOV R49, R21 ;  /* 0x0000001500317202 */ /* 0x000fc60000000f00 */
[----:B------:R-:W-:-:S04]  /*2420*/  IMAD R18, R17, R42, RZ ;  /* 0x0000002a11127224 */ /* 0x000fc800078e02ff */
[----:B------:R-:W-:Y:S01]  /*2430*/  IMAD R17, R23, R19, R18 ;  /* 0x0000001317117224 */ /* 0x000fe200078e0212 */
[----:B------:R-:W-:-:S04]  /*2440*/  MOV R18, R38 ;  /* 0x0000002600127202 */ /* 0x000fc80000000f00 */
[----:B------:R-:W-:Y:S01]  /*2450*/  IADD3 R17, R39, R17, RZ ;  /* 0x0000001127117210 */ /* 0x000fe20007ffe0ff */
[----:B------:R-:W-:Y:S05]  /*2460*/  BRA `(.L_x_65) ;  /* 0x0000016000007947 */ /* 0x000fea0003800000 */
.L_x_64:
[----:B------:R-:W0:Y:S01]  /*2470*/  I2F.U32.RP R20, R42 ;  /* 0x0000002a00147306 */ /* 0x000e220000209000 */
[----:B------:R-:W-:Y:S01]  /*2480*/  ISETP.NE.U32.AND P0, PT, R42, RZ, PT ;  /* 0x000000ff2a00720c */ /* 0x000fe20003f05070 */
[----:B------:R-:W-:-:S06]  /*2490*/  IMAD.MOV.U32 R49, RZ, RZ, RZ ;  /* 0x000000ffff317224 */ /* 0x000fcc00078e00ff */
        /* <DEDUP_REMOVED lines=13> */
[----:B------:R-:W-:Y:S02]  /*2570*/  ISETP.GE.U32.AND P1, PT, R17, R42, PT ;  /* 0x0000002a1100720c */ /* 0x000fe40003f26070 */
[----:B------:R-:W-:-:S11]  /*2580*/  MOV R17, RZ ;  /* 0x000000ff00117202 */ /* 0x000fd60000000f00 */
[----:B------:R-:W-:Y:S02]  /*2590*/  @P1 IADD3 R48, R48, 0x1, RZ ;  /* 0x0000000130301810 */ /* 0x000fe40007ffe0ff */
[----:B------:R-:W-:-:S05]  /*25a0*/  @!P0 LOP3.LUT R48, RZ, R42, RZ, 0x33, !PT ;  /* 0x0000002aff308212 */ /* 0x000fca00078e33ff */
[----:B------:R-:W-:-:S04]  /*25b0*/  IMAD.MOV R19, RZ, RZ, -R48 ;  /* 0x000000ffff137224 */ /* 0x000fc800078e0a30 */
[----:B------:R-:W-:Y:S02]  /*25c0*/  IMAD R18, R42, R19, R38 ;  /* 0x000000132a127224 */ /* 0x000fe400078e0226 */
.L_x_65:
[----:B------:R-:W-:Y:S05]  /*25d0*/  BSYNC B0 ;  /* 0x0000000000007941 */ /* 0x000fea0003800000 */
.L_x_63:
[----:B------:R-:W-:Y:S01]  /*25e0*/  LOP3.LUT R19, R17, R0, RZ, 0xfc, !PT ;  /* 0x0000000011137212 */ /* 0x000fe200078efcff */
[----:B------:R-:W-:Y:S03]  /*25f0*/  BSSY B0, `(.L_x_66) ;  /* 0x0000028000007945 */ /* 0x000fe60003800000 */
[----:B------:R-:W-:-:S13]  /*2600*/  ISETP.NE.U32.AND P0, PT, R19, RZ, PT ;  /* 0x000000ff1300720c */ /* 0x000fda0003f05070 */
[----:B------:R-:W-:Y:S05]  /*2610*/  @!P0 BRA `(.L_x_67) ;  /* 0x000000f000008947 */ /* 0x000fea0003800000 */
[----:B------:R-:W-:Y:S01]  /*2620*/  IMAD.MOV.U32 R26, RZ, RZ, R27 ;  /* 0x000000ffff1a7224 */ /* 0x000fe200078e001b */
[----:B------:R-:W-:Y:S02]  /*2630*/  MOV R23, R0 ;  /* 0x0000000000177202 */ /* 0x000fe40000000f00 */
[----:B------:R-:W-:Y:S02]  /*2640*/  MOV R24, 0x2660 ;  /* 0x0000266000187802 */ /* 0x000fe40000000f00 */
[----:B------:R-:W-:Y:S05]  /*2650*/  CALL.REL.NOINC `($__internal_1_$__cuda_sm20_div_s64) ;  /* 0x000023a000007944 */ /* 0x000fea0003c00000 */
[----:B------:R-:W-:Y:S01]  /*2660*/  IADD3 R19, P0, RZ, -R20, RZ ;  /* 0x80000014ff137210 */ /* 0x000fe20007f1e0ff */
[----:B------:R-:W-:Y:S01]  /*2670*/  IMAD.MOV.U32 R43, RZ, RZ, R21 ;  /* 0x000000ffff2b7224 */ /* 0x000fe200078e0015 */
[----:B------:R-:W-:Y:S02]  /*2680*/  MOV R38, R18 ;  /* 0x0000001200267202 */ /* 0x000fe40000000f00 */
[----:B------:R-:W-:Y:S02]  /*2690*/  IADD3.X R22, RZ, ~R21, RZ, P0, !PT ;  /* 0x80000015ff167210 */ /* 0x000fe400007fe4ff */
[----:B------:R-:W-:Y:S02]  /*26a0*/  MOV R39, R17 ;  /* 0x0000001100277202 */ /* 0x000fe40000000f00 */
[----:B------:R-:W-:Y:S01]  /*26b0*/  MOV R42, R20 ;  /* 0x00000014002a7202 */ /* 0x000fe20000000f00 */
[----:B------:R-:W-:-:S02]  /*26c0*/  IMAD R22, R22, R27, RZ ;  /* 0x0000001b16167224 */ /* 0x000fc400078e02ff */
[----:B------:R-:W-:-:S04]  /*26d0*/  IMAD.WIDE.U32 R38, R27, R19, R38 ;  /* 0x000000131b267225 */ /* 0x000fc800078e0026 */
[----:B------:R-:W-:-:S04]  /*26e0*/  IMAD R0, R0, R19, R22 ;  /* 0x0000001300007224 */ /* 0x000fc800078e0216 */
[----:B------:R-:W-:Y:S01]  /*26f0*/  IMAD.IADD R0, R39, 0x1, R0 ;  /* 0x0000000127007824 */ /* 0x000fe200078e0200 */
[----:B------:R-:W-:Y:S05]  /*2700*/  BRA `(.L_x_68) ;  /* 0x0000016000007947 */ /* 0x000fea0003800000 */
.L_x_67:
        /* <DEDUP_REMOVED lines=22> */
.L_x_68:
[----:B------:R-:W-:Y:S05]  /*2870*/  BSYNC B0 ;  /* 0x0000000000007941 */ /* 0x000fea0003800000 */
.L_x_66:
        /* <DEDUP_REMOVED lines=11> */
[----:B------:R-:W-:Y:S05]  /*2930*/  CALL.REL.NOINC `($__internal_1_$__cuda_sm20_div_s64) ;  /* 0x000020c000007944 */ /* 0x000fea0003c00000 */
[----:B------:R-:W-:-:S04]  /*2940*/  IADD3 R17, P0, RZ, -R20, RZ ;  /* 0x80000014ff117210 */ /* 0x000fc80007f1e0ff */
[----:B------:R-:W-:Y:S01]  /*2950*/  IADD3.X R18, RZ, ~R21, RZ, P0, !PT ;  /* 0x80000015ff127210 */ /* 0x000fe200007fe4ff */
[----:B------:R-:W-:-:S04]  /*2960*/  IMAD.WIDE.U32 R42, R5, R17, R42 ;  /* 0x00000011052a7225 */ /* 0x000fc800078e002a */
[----:B------:R-:W-:-:S04]  /*2970*/  IMAD R18, R18, R5, RZ ;  /* 0x0000000512127224 */ /* 0x000fc800078e02ff */
[----:B------:R-:W-:-:S05]  /*2980*/  IMAD R4, R4, R17, R18 ;  /* 0x0000001104047224 */ /* 0x000fca00078e0212 */
[----:B------:R-:W-:Y:S01]  /*2990*/  IADD3 R4, R43, R4, RZ ;  /* 0x000000042b047210 */ /* 0x000fe20007ffe0ff */
[----:B------:R-:W-:Y:S05]  /*29a0*/  BRA `(.L_x_71) ;  /* 0x0000016000007947 */ /* 0x000fea0003800000 */
.L_x_70:
        /* <DEDUP_REMOVED lines=22> */
.L_x_71:
[----:B------:R-:W-:Y:S05]  /*2b10*/  BSYNC B0 ;  /* 0x0000000000007941 */ /* 0x000fea0003800000 */
.L_x_69:
[-C--:B------:R-:W-:Y:S01]  /*2b20*/  IMAD R5, R41, R16.reuse, RZ ;  /* 0x0000001029057224 */ /* 0x080fe200078e02ff */
[----:B------:R-:W-:Y:S01]  /*2b30*/  SHF.R.S32.HI R17, RZ, 0x1f, R27 ;  /* 0x0000001fff117819 */ /* 0x000fe2000001141b */
[C---:B------:R-:W-:Y:S01]  /*2b40*/  IMAD.WIDE.U32 R46, R40.reuse, R16, RZ ;  /* 0x00000010282e7225 */ /* 0x040fe200078e00ff */
[----:B------:R-:W-:Y:S01]  /*2b50*/  ULDC.U8 UR10, c[0x0][0x329] ;  /* 0x0000ca40000a7ab9 */ /* 0x000fe20000000000 */
[----:B------:R-:W-:Y:S01]  /*2b60*/  BSSY B0, `(.L_x_72) ;  /* 0x0000046000007945 */ /* 0x000fe20003800000 */
[----:B------:R-:W-:Y:S01]  /*2b70*/  UISETP.NE.AND UP0, UPT, UR10, URZ, UPT ;  /* 0x0000003f0a00728c */ /* 0x000fe2000bf05270 */
[----:B------:R-:W-:Y:S01]  /*2b80*/  IMAD R5, R40, R14, R5 ;  /* 0x0000000e28057224 */ /* 0x000fe200078e0205 */
[----:B------:R-:W-:Y:S01]  /*2b90*/  ULDC.64 UR4, c[0x0][0x210] ;  /* 0x0000840000047ab9 */ /* 0x000fe20000000a00 */
[----:B------:R-:W-:Y:S01]  /*2ba0*/  IMAD R0, R0, R27, RZ ;  /* 0x0000001b00007224 */ /* 0x000fe200078e02ff */
[----:B------:R-:W-:Y:S02]  /*2bb0*/  UIMAD UR4, UR4, UR5, URZ ;  /* 0x00000005040472a4 */ /* 0x000fe4000f8e023f */
[----:B------:R-:W-:Y:S01]  /*2bc0*/  IADD3 R18, R47, R5, RZ ;  /* 0x000000052f127210 */ /* 0x000fe20007ffe0ff */
[----:B------:R-:W-:Y:S01]  /*2bd0*/  IMAD R17, R17, R38, R0 ;  /* 0x0000002611117224 */ /* 0x000fe200078e0200 */
[----:B------:R-:W-:Y:S01]  /*2be0*/  USEL UR5, UR5, 0x1, !UP0 ;  /* 0x0000000105057887 */ /* 0x000fe2000c000000 */
[----:B------:R-:W-:Y:S01]  /*2bf0*/  IMAD.WIDE.U32 R38, R38, R27, RZ ;  /* 0x0000001b26267225 */ /* 0x000fe200078e00ff */
[----:B------:R-:W-:-:S02]  /*2c00*/  USHF.R.S32.HI UR11, URZ, 0x1f, UR4 ;  /* 0x0000001f3f0b7899 */ /* 0x000fc40008011404 */
[----:B------:R-:W-:Y:S01]  /*2c10*/  USHF.R.S32.HI UR10, URZ, 0x1f, UR5 ;  /* 0x0000001f3f0a7899 */ /* 0x000fe20008011405 */
[-C--:B------:R-:W-:Y:S02]  /*2c20*/  IMAD R23, R18, R13.reuse, RZ ;  /* 0x0000000d12177224 */ /* 0x080fe400078e02ff */
[----:B------:R-:W-:Y:S02]  /*2c30*/  IMAD R19, R4, UR4, RZ ;  /* 0x0000000404137c24 */ /* 0x000fe4000f8e02ff */
[----:B------:R-:W-:Y:S02]  /*2c40*/  IMAD R23, R12, R46, R23 ;  /* 0x0000002e0c177224 */ /* 0x000fe400078e0217 */
[----:B------:R-:W-:-:S04]  /*2c50*/  IMAD.WIDE.U32 R46, R46, R13, RZ ;  /* 0x0000000d2e2e7225 */ /* 0x000fc800078e00ff */
[----:B------:R-:W-:Y:S01]  /*2c60*/  IMAD R5, R21, UR5, RZ ;  /* 0x0000000515057c24 */ /* 0x000fe2000f8e02ff */
[----:B------:R-:W-:Y:S01]  /*2c70*/  IADD3 R23, R47, R23, RZ ;  /* 0x000000172f177210 */ /* 0x000fe20007ffe0ff */
[C---:B------:R-:W-:Y:S02]  /*2c80*/  IMAD R19, R42.reuse, UR11, R19 ;  /* 0x0000000b2a137c24 */ /* 0x040fe4000f8e0213 */
[----:B------:R-:W-:Y:S01]  /*2c90*/  IMAD.WIDE.U32 R42, R42, UR4, RZ ;  /* 0x000000042a2a7c25 */ /* 0x000fe2000f8e00ff */
[----:B------:R-:W-:-:S03]  /*2ca0*/  LOP3.LUT R0, R49, R23, RZ, 0xfc, !PT ;  /* 0x0000001731007212 */ /* 0x000fc600078efcff */
[----:B------:R-:W-:Y:S01]  /*2cb0*/  IMAD R5, R20, UR10, R5 ;  /* 0x0000000a14057c24 */ /* 0x000fe2000f8e0205 */
[----:B------:R-:W-:Y:S01]  /*2cc0*/  ISETP.NE.U32.AND P0, PT, R0, RZ, PT ;  /* 0x000000ff0000720c */ /* 0x000fe20003f05070 */
[----:B------:R-:W-:Y:S01]  /*2cd0*/  IMAD.WIDE.U32 R40, R20, UR5, RZ ;  /* 0x0000000514287c25 */ /* 0x000fe2000f8e00ff */
[----:B------:R-:W-:Y:S02]  /*2ce0*/  IADD3 R0, R39, R17, RZ ;  /* 0x0000001127007210 */ /* 0x000fe40007ffe0ff */
[----:B------:R-:W-:Y:S01]  /*2cf0*/  IADD3 R4, R43, R19, RZ ;  /* 0x000000132b047210 */ /* 0x000fe20007ffe0ff */
[----:B------:R-:W-:Y:S01]  /*2d00*/  IMAD R3, R3, UR4, RZ ;  /* 0x0000000403037c24 */ /* 0x000fe2000f8e02ff */
[----:B------:R-:W-:Y:S01]  /*2d10*/  IADD3 R5, R41, R5, RZ ;  /* 0x0000000529057210 */ /* 0x000fe20007ffe0ff */
[----:B------:R-:W-:-:S06]  /*2d20*/  IMAD R2, R2, UR4, RZ ;  /* 0x0000000402027c24 */ /* 0x000fcc000f8e02ff */
[----:B------:R-:W-:Y:S05]  /*2d30*/  @!P0 BRA `(.L_x_73) ;  /* 0x0000011000008947 */ /* 0x000fea0003800000 */
[----:B------:R-:W-:Y:S01]  /*2d40*/  IMAD.MOV.U32 R18, RZ, RZ, R48 ;  /* 0x000000ffff127224 */ /* 0x000fe200078e0030 */
[----:B------:R-:W-:Y:S01]  /*2d50*/  MOV R17, R49 ;  /* 0x0000003100117202 */ /* 0x000fe20000000f00 */
[----:B------:R-:W-:Y:S01]  /*2d60*/  IMAD.MOV.U32 R26, RZ, RZ, R46 ;  /* 0x000000ffff1a7224 */ /* 0x000fe200078e002e */
[----:B------:R-:W-:Y:S02]  /*2d70*/  MOV R24, 0x2d90 ;  /* 0x00002d9000187802 */ /* 0x000fe40000000f00 */
[----:B------:R-:W-:Y:S05]  /*2d80*/  CALL.REL.NOINC `($__internal_1_$__cuda_sm20_div_s64) ;  /* 0x00001c7000007944 */ /* 0x000fea0003c00000 */
        /* <DEDUP_REMOVED lines=12> */
.L_x_73:
        /* <DEDUP_REMOVED lines=20> */
[----:B------:R-:W-:-:S05]  /*2f90*/  IADD3 R21, -R19, RZ, RZ ;  /* 0x000000ff13157210 */ /* 0x000fca0007ffe1ff */
[----:B------:R-:W-:Y:S01]  /*2fa0*/  IMAD R18, R46, R21, R48 ;  /* 0x000000152e127224 */ /* 0x000fe200078e0230 */
[----:B------:R-:W-:Y:S02]  /*2fb0*/  MOV R46, R19 ;  /* 0x00000013002e7202 */ /* 0x000fe40000000f00 */
.L_x_74:
[----:B------:R-:W-:Y:S05]  /*2fc0*/  BSYNC B0 ;  /* 0x0000000000007941 */ /* 0x000fea0003800000 */
.L_x_72:
        /* <DEDUP_REMOVED lines=19> */
.L_x_76:
[----:B------:R-:W0:Y:S01]  /*3100*/  I2F.U32.RP R20, R16 ;  /* 0x0000001000147306 */ /* 0x000e220000209000 */
[----:B------:R-:W-:Y:S01]  /*3110*/  HFMA2.MMA R22, -RZ, RZ, 0, 0 ;  /* 0x00000000ff167435 */ /* 0x000fe200000001ff */
[----:B------:R-:W-:Y:S01]  /*3120*/  ISETP.NE.U32.AND P0, PT, R16, RZ, PT ;  /* 0x000000ff1000720c */ /* 0x000fe20003f05070 */
[----:B------:R-:W-:-:S05]  /*3130*/  IMAD.MOV.U32 R49, RZ, RZ, RZ ;  /* 0x000000ffff317224 */ /* 0x000fca00078e00ff */
[----:B0-----:R-:W0:Y:S02]  /*3140*/  MUFU.RCP R19, R20 ;  /* 0x0000001400137308 */ /* 0x001e240000001000 */
[----:B0-----:R-:W-:-:S06]  /*3150*/  IADD3 R19, R19, 0xffffffe, RZ ;  /* 0x0ffffffe13137810 */ /* 0x001fcc0007ffe0ff */
[----:B------:R-:W0:Y:S02]  /*3160*/  F2I.FTZ.U32.TRUNC.NTZ R23, R19 ;  /* 0x0000001300177305 */ /* 0x000e24000021f000 */
[----:B0-----:R-:W-:-:S04]  /*3170*/  IMAD.MOV R14, RZ, RZ, -R23 ;  /* 0x000000ffff0e7224 */ /* 0x001fc800078e0a17 */
[----:B------:R-:W-:-:S04]  /*3180*/  IMAD R14, R14, R16, RZ ;  /* 0x000000100e0e7224 */ /* 0x000fc800078e02ff */
[----:B------:R-:W-:Y:S01]  /*3190*/  IMAD.HI.U32 R17, R23, R14, R22 ;  /* 0x0000000e17117227 */ /* 0x000fe200078e0016 */
[----:B------:R-:W-:-:S05]  /*31a0*/  MOV R14, RZ ;  /* 0x000000ff000e7202 */ /* 0x000fca0000000f00 */
        /* <DEDUP_REMOVED lines=11> */
.L_x_77:
[----:B------:R-:W-:Y:S05]  /*3260*/  BSYNC B0 ;  /* 0x0000000000007941 */ /* 0x000fea0003800000 */
.L_x_75:
        /* <DEDUP_REMOVED lines=10> */
[----:B------:R-:W-:Y:S02]  /*3310*/  IADD3 R17, P0, RZ, -R20, RZ ;  /* 0x80000014ff117210 */ /* 0x000fe40007f1e0ff */
[----:B------:R-:W-:Y:S02]  /*3320*/  MOV R52, R48 ;  /* 0x0000003000347202 */ /* 0x000fe40000000f00 */
[----:B------:R-:W-:Y:S02]  /*3330*/  IADD3.X R18, RZ, ~R21, RZ, P0, !PT ;  /* 0x80000015ff127210 */ /* 0x000fe400007fe4ff */
[----:B------:R-:W-:-:S03]  /*3340*/  MOV R53, R49 ;  /* 0x0000003100357202 */ /* 0x000fc60000000f00 */
[----:B------:R-:W-:Y:S02]  /*3350*/  IMAD R18, R18, R13, RZ ;  /* 0x0000000d12127224 */ /* 0x000fe400078e02ff */
[----:B------:R-:W-:-:S04]  /*3360*/  IMAD.WIDE.U32 R52, R13, R17, R52 ;  /* 0x000000110d347225 */ /* 0x000fc800078e0034 */
[----:B------:R-:W-:-:S05]  /*3370*/  IMAD R12, R12, R17, R18 ;  /* 0x000000110c0c7224 */ /* 0x000fca00078e0212 */
[----:B------:R-:W-:Y:S01]  /*3380*/  IADD3 R12, R53, R12, RZ ;  /* 0x0000000c350c7210 */ /* 0x000fe20007ffe0ff */
[----:B------:R-:W-:Y:S05]  /*3390*/  BRA `(.L_x_80) ;  /* 0x0000017000007947 */ /* 0x000fea0003800000 */
.L_x_79:
        /* <DEDUP_REMOVED lines=23> */
.L_x_80:
[----:B------:R-:W-:Y:S05]  /*3510*/  BSYNC B0 ;  /* 0x0000000000007941 */ /* 0x000fea0003800000 */
.L_x_78:
[----:B------:R-:W-:Y:S01]  /*3520*/  SHF.R.S32.HI R18, RZ, 0x1f, R6 ;  /* 0x0000001fff127819 */ /* 0x000fe20000011406 */
[-C--:B------:R-:W-:Y:S01]  /*3530*/  IMAD R13, R21, R6.reuse, RZ ;  /* 0x00000006150d7224 */ /* 0x080fe200078e02ff */
[----:B------:R-:W-:Y:S01]  /*3540*/  SHF.R.S32.HI R17, RZ, 0x1f, R3 ;  /* 0x0000001fff117819 */ /* 0x000fe20000011403 */
[----:B------:R-:W-:Y:S01]  /*3550*/  IMAD.WIDE.U32 R48, R20, R6, RZ ;  /* 0x0000000614307225 */ /* 0x000fe200078e00ff */
[----:B------:R-:W-:Y:S01]  /*3560*/  LOP3.LUT R6, R47, R10, RZ, 0xfc, !PT ;  /* 0x0000000a2f067212 */ /* 0x000fe200078efcff */
[----:B------:R-:W-:Y:S02]  /*3570*/  BSSY B0, `(.L_x_81) ;  /* 0x0000038000007945 */ /* 0x000fe40003800000 */
[----:B------:R-:W-:Y:S01]  /*3580*/  IMAD R55, R27, c[0x0][0x214], RZ ;  /* 0x000085001b377a24 */ /* 0x000fe200078e02ff */
[----:B------:R-:W-:Y:S01]  /*3590*/  ISETP.NE.U32.AND P0, PT, R6, RZ, PT ;  /* 0x000000ff0600720c */ /* 0x000fe20003f05070 */
[----:B------:R-:W-:Y:S02]  /*35a0*/  IMAD R12, R12, R3, RZ ;  /* 0x000000030c0c7224 */ /* 0x000fe400078e02ff */
[----:B------:R-:W-:Y:S01]  /*35b0*/  IMAD R14, R14, R55, RZ ;  /* 0x000000370e0e7224 */ /* 0x000fe200078e02ff */
[----:B------:R-:W-:Y:S01]  /*35c0*/  SHF.R.S32.HI R19, RZ, 0x1f, R55 ;  /* 0x0000001fff137819 */ /* 0x000fe20000011437 */
[----:B------:R-:W-:-:S02]  /*35d0*/  IMAD R17, R17, R52, R12 ;  /* 0x0000003411117224 */ /* 0x000fc400078e020c */
[----:B------:R-:W-:-:S04]  /*35e0*/  IMAD.WIDE.U32 R52, R52, R3, RZ ;  /* 0x0000000334347225 */ /* 0x000fc800078e00ff */
[----:B------:R-:W-:Y:S01]  /*35f0*/  IMAD R13, R18, R20, R13 ;  /* 0x00000014120d7224 */ /* 0x000fe200078e020d */
[----:B------:R-:W-:Y:S01]  /*3600*/  IADD3 R12, R53, R17, RZ ;  /* 0x00000011350c7210 */ /* 0x000fe20007ffe0ff */
[----:B------:R-:W-:Y:S02]  /*3610*/  IMAD R3, R19, R16, R14 ;  /* 0x0000001013037224 */ /* 0x000fe400078e020e */
[----:B------:R-:W-:Y:S01]  /*3620*/  IMAD.WIDE.U32 R54, R16, R55, RZ ;  /* 0x0000003710367225 */ /* 0x000fe200078e00ff */
[----:B------:R-:W-:-:S04]  /*3630*/  IADD3 R6, R49, R13, RZ ;  /* 0x0000000d31067210 */ /* 0x000fc80007ffe0ff */
[----:B------:R-:W-:Y:S01]  /*3640*/  IADD3 R3, R55, R3, RZ ;  /* 0x0000000337037210 */ /* 0x000fe20007ffe0ff */
[----:B------:R-:W-:Y:S05]  /*3650*/  @!P0 BRA `(.L_x_82) ;  /* 0x0000012000008947 */ /* 0x000fea0003800000 */
[----:B------:R-:W-:Y:S01]  /*3660*/  IMAD.MOV.U32 R18, RZ, RZ, R46 ;  /* 0x000000ffff127224 */ /* 0x000fe200078e002e */
[----:B------:R-:W-:Y:S01]  /*3670*/  MOV R26, R11 ;  /* 0x0000000b001a7202 */ /* 0x000fe20000000f00 */
[----:B------:R-:W-:Y:S01]  /*3680*/  IMAD.MOV.U32 R17, RZ, RZ, R47 ;  /* 0x000000ffff117224 */ /* 0x000fe200078e002f */
[----:B------:R-:W-:Y:S02]  /*3690*/  MOV R23, R10 ;  /* 0x0000000a00177202 */ /* 0x000fe40000000f00 */
[----:B------:R-:W-:Y:S02]  /*36a0*/  MOV R24, 0x36c0 ;  /* 0x000036c000187802 */ /* 0x000fe40000000f00 */
[----:B------:R-:W-:Y:S05]  /*36b0*/  CALL.REL.NOINC `($__internal_1_$__cuda_sm20_div_s64) ;  /* 0x0000134000007944 */ /* 0x000fea0003c00000 */
[----:B------:R-:W-:Y:S01]  /*36c0*/  IADD3 R13, P0, RZ, -R20, RZ ;  /* 0x80000014ff0d7210 */ /* 0x000fe20007f1e0ff */
[----:B------:R-:W-:Y:S01]  /*36d0*/  IMAD.MOV.U32 R17, RZ, RZ, R47 ;  /* 0x000000ffff117224 */ /* 0x000fe200078e002f */
[----:B------:R-:W-:Y:S02]  /*36e0*/  MOV R16, R46 ;  /* 0x0000002e00107202 */ /* 0x000fe40000000f00 */
[----:B------:R-:W-:-:S02]  /*36f0*/  IADD3.X R14, RZ, ~R21, RZ, P0, !PT ;  /* 0x80000015ff0e7210 */ /* 0x000fc400007fe4ff */
[----:B------:R-:W-:Y:S01]  /*3700*/  MOV R46, R20 ;  /* 0x00000014002e7202 */ /* 0x000fe20000000f00 */
[----:B------:R-:W-:Y:S01]  /*3710*/  IMAD.WIDE.U32 R16, R11, R13, R16 ;  /* 0x0000000d0b107225 */ /* 0x000fe200078e0010 */
[----:B------:R-:W-:-:S03]  /*3720*/  MOV R47, R21 ;  /* 0x00000015002f7202 */ /* 0x000fc60000000f00 */
[----:B------:R-:W-:-:S04]  /*3730*/  IMAD R14, R14, R11, RZ ;  /* 0x0000000b0e0e7224 */ /* 0x000fc800078e02ff */
[----:B------:R-:W-:Y:S01]  /*3740*/  IMAD R10, R10, R13, R14 ;  /* 0x0000000d0a0a7224 */ /* 0x000fe200078e020e */
[----:B------:R-:W-:-:S03]  /*3750*/  MOV R14, R16 ;  /* 0x00000010000e7202 */ /* 0x000fc60000000f00 */
[----:B------:R-:W-:Y:S01]  /*3760*/  IMAD.IADD R10, R17, 0x1, R10 ;  /* 0x00000001110a7824 */ /* 0x000fe200078e020a */
[----:B------:R-:W-:Y:S05]  /*3770*/  BRA `(.L_x_83) ;  /* 0x0000017000007947 */ /* 0x000fea0003800000 */
.L_x_82:
        /* <DEDUP_REMOVED lines=23> */
.L_x_83:
[----:B------:R-:W-:Y:S05]  /*38f0*/  BSYNC B0 ;  /* 0x0000000000007941 */ /* 0x000fea0003800000 */
.L_x_81:
        /* <DEDUP_REMOVED lines=21> */
[----:B------:R-:W-:-:S02]  /*3a50*/  IADD3.X R10, RZ, ~R21, RZ, P0, !PT ;  /* 0x80000015ff0a7210 */ /* 0x000fc400007fe4ff */
[----:B------:R-:W-:-:S03]  /*3a60*/  MOV R17, R47 ;  /* 0x0000002f00117202 */ /* 0x000fc60000000f00 */
[----:B------:R-:W-:Y:S02]  /*3a70*/  IMAD R10, R10, R9, RZ ;  /* 0x000000090a0a7224 */ /* 0x000fe400078e02ff */
[----:B------:R-:W-:-:S04]  /*3a80*/  IMAD.WIDE.U32 R16, R9, R13, R16 ;  /* 0x0000000d09107225 */ /* 0x000fc800078e0010 */
[----:B------:R-:W-:Y:S01]  /*3a90*/  IMAD R10, R8, R13, R10 ;  /* 0x0000000d080a7224 */ /* 0x000fe200078e020a */
[----:B------:R-:W-:-:S04]  /*3aa0*/  MOV R8, R16 ;  /* 0x0000001000087202 */ /* 0x000fc80000000f00 */
[----:B------:R-:W-:Y:S01]  /*3ab0*/  IADD3 R13, R17, R10, RZ ;  /* 0x0000000a110d7210 */ /* 0x000fe20007ffe0ff */
[----:B------:R-:W-:Y:S05]  /*3ac0*/  BRA `(.L_x_86) ;  /* 0x0000017000007947 */ /* 0x000fea0003800000 */
.L_x_85:
        /* <DEDUP_REMOVED lines=10> */
[----:B------:R-:W-:-:S04]  /*3b70*/  IMAD.HI.U32 R10, R13, R46, RZ ;  /* 0x0000002e0d0a7227 */ /* 0x000fc800078e00ff */
[----:B------:R-:W-:Y:S01]  /*3b80*/  IMAD.MOV.U32 R13, RZ, RZ, RZ ;  /* 0x000000ffff0d7224 */ /* 0x000fe200078e00ff */
        /* <DEDUP_REMOVED lines=11> */
.L_x_86:
[----:B------:R-:W-:Y:S05]  /*3c40*/  BSYNC B0 ;  /* 0x0000000000007941 */ /* 0x000fea0003800000 */
.L_x_84:
[----:B------:R-:W-:Y:S01]  /*3c50*/  IADD3 R39, P1, P0, R42, R40, R38 ;  /* 0x000000282a277210 */ /* 0x000fe2000783e026 */
[----:B------:R-:W-:-:S03]  /*3c60*/  IMAD R13, R13, R2, RZ ;  /* 0x000000020d0d7224 */ /* 0x000fc600078e02ff */
[----:B------:R-:W-:Y:S02]  /*3c70*/  IADD3 R39, P3, P2, R48, R39, R54 ;  /* 0x0000002730277210 */ /* 0x000fe40007a7e036 */
[----:B------:R-:W-:Y:S02]  /*3c80*/  IADD3.X R0, R4, R5, R0, P1, P0 ;  /* 0x0000000504007210 */ /* 0x000fe40000fe0400 */
[----:B------:R-:W-:Y:S02]  /*3c90*/  IADD3 R52, P1, P0, R56, R39, R52 ;  /* 0x0000002738347210 */ /* 0x000fe4000783e034 */
[----:B------:R-:W-:Y:S01]  /*3ca0*/  IADD3.X R0, R6, R0, R3, P3, P2 ;  /* 0x0000000006007210 */ /* 0x000fe20001fe4403 */
[----:B------:R-:W-:Y:S01]  /*3cb0*/  IMAD R3, R21, R7, RZ ;  /* 0x0000000715037224 */ /* 0x000fe200078e02ff */
[----:B------:R-:W-:Y:S02]  /*3cc0*/  SHF.R.S32.HI R4, RZ, 0x1f, R7 ;  /* 0x0000001fff047819 */ /* 0x000fe40000011407 */
[----:B------:R-:W-:-:S02]  /*3cd0*/  IADD3.X R53, R11, R0, R12, P1, P0 ;  /* 0x000000000b357210 */ /* 0x000fc40000fe040c */
        /* <DEDUP_REMOVED lines=11> */
.L_x_62:
[----:B------:R-:W-:-:S04]  /*3d90*/  LEA R2, P0, R38, c[0x0][0x200], 0x2 ;  /* 0x0000800026027a11 */ /* 0x000fc800078010ff */
[----:B------:R-:W-:-:S05]  /*3da0*/  LEA.HI.X R3, R38, c[0x0][0x204], R39, 0x2, P0 ;  /* 0x0000810026037a11 */ /* 0x000fca00000f1427 */
[----:B------:R0:W-:Y:S04]  /*3db0*/  STG.E [R2.64], R30 ;  /* 0x0000001e02007986 */ /* 0x0001e8000c101908 */
.L_x_61:
[----:B------:R-:W-:Y:S05]  /*3dc0*/  BSYNC B1 ;  /* 0x0000000000017941 */ /* 0x000fea0003800000 */
.L_x_60:
[C---:B------:R-:W-:Y:S01]  /*3dd0*/  IADD3 R0, R34.reuse, 0x10, RZ ;  /* 0x0000001022007810 */ /* 0x040fe20007ffe0ff */
[----:B0-----:R-:W-:Y:S01]  /*3de0*/  IMAD.MOV.U32 R3, RZ, RZ, c[0x0][0x314] ;  /* 0x0000c500ff037624 */ /* 0x001fe200078e00ff */
[C---:B------:R-:W-:Y:S01]  /*3df0*/  ISETP.GE.OR P2, PT, R34.reuse, c[0x0][0x314], P6 ;  /* 0x0000c50022007a0c */ /* 0x040fe20003746670 */
[----:B------:R-:W-:Y:S01]  /*3e00*/  IMAD.SHL.U32 R36, R34, 0x4, RZ ;  /* 0x0000000422247824 */ /* 0x000fe200078e00ff */
[----:B------:R-:W-:Y:S01]  /*3e10*/  ISETP.GE.OR P1, PT, R0, c[0x0][0x314], P6 ;  /* 0x0000c50000007a0c */ /* 0x000fe20003726670 */
[----:B------:R-:W-:Y:S01]  /*3e20*/  HFMA2.MMA R13, -RZ, RZ, 0, 0 ;  /* 0x00000000ff0d7435 */ /* 0x000fe200000001ff */
[----:B------:R-:W-:Y:S01]  /*3e30*/  IADD3 R0, R34, 0x20, RZ ;  /* 0x0000002022007810 */ /* 0x000fe20007ffe0ff */
[----:B------:R-:W-:Y:S01]  /*3e40*/  CS2R R10, SRZ ;  /* 0x00000000000a7805 */ /* 0x000fe2000001ff00 */
[----:B------:R-:W-:Y:S01]  /*3e50*/  CS2R R8, SRZ ;  /* 0x0000000000087805 */ /* 0x000fe2000001ff00 */
[----:B------:R-:W-:Y:S01]  /*3e60*/  CS2R R6, SRZ ;  /* 0x0000000000067805 */ /* 0x000fe2000001ff00 */
[----:B------:R-:W-:-:S02]  /*3e70*/  ISETP.GE.OR P0, PT, R0, c[0x0][0x314], P6 ;  /* 0x0000c50000007a0c */ /* 0x000fc40003706670 */
[----:B------:R-:W-:Y:S02]  /*3e80*/  IADD3 R0, R34, 0x30, RZ ;  /* 0x0000003022007810 */ /* 0x000fe40007ffe0ff */
[----:B------:R-:W-:Y:S01]  /*3e90*/  IADD3 R34, R36, 0x40, RZ ;  /* 0x0000004024227810 */ /* 0x000fe20007ffe0ff */
[----:B------:R-:W-:Y:S01]  /*3ea0*/  @!P2 FADD.FTZ R37, -R30, R37 ;  /* 0x000000251e25a221 */ /* 0x000fe20000010100 */
[----:B------:R-:W-:Y:S01]  /*3eb0*/  ISETP.GE.OR P6, PT, R0, c[0x0][0x314], P6 ;  /* 0x0000c50000007a0c */ /* 0x000fe200037c6670 */
[----:B------:R-:W-:Y:S02]  /*3ec0*/  @!P1 FADD.FTZ R32, -R30, R32 ;  /* 0x000000201e209221 */ /* 0x000fe40000010100 */
[----:B------:R-:W-:Y:S02]  /*3ed0*/  @!P2 FMUL.FTZ R37, R37, 1.4426950216293334961 ;  /* 0x3fb8aa3b2525a820 */ /* 0x000fe40000410000 */
[----:B------:R-:W-:Y:S02]  /*3ee0*/  @!P1 FMUL.FTZ R32, R32, 1.4426950216293334961 ;  /* 0x3fb8aa3b20209820 */ /* 0x000fe40000410000 */
[----:B------:R-:W-:Y:S01]  /*3ef0*/  @!P0 FADD.FTZ R33, -R30, R33 ;  /* 0x000000211e218221 */ /* 0x000fe20000010100 */
[----:B------:R-:W0:Y:S03]  /*3f00*/  @!P2 MUFU.EX2 R0, R37 ;  /* 0x000000250000a308 */ /* 0x000e260000000800 */
[----:B------:R-:W-:-:S02]  /*3f10*/  @!P0 FMUL.FTZ R33, R33, 1.4426950216293334961 ;  /* 0x3fb8aa3b21218820 */ /* 0x000fc40000410000 */
[----:B------:R-:W-:-:S03]  /*3f20*/  @!P6 FADD.FTZ R30, -R30, R35 ;  /* 0x000000231e1ee221 */ /* 0x000fc60000010100 */
[----:B------:R-:W1:Y:S01]  /*3f30*/  @!P0 MUFU.EX2 R2, R33 ;  /* 0x0000002100028308 */ /* 0x000e620000000800 */
[----:B------:R-:W-:-:S07]  /*3f40*/  @!P6 FMUL.FTZ R4, R30, 1.4426950216293334961 ;  /* 0x3fb8aa3b1e04e820 */ /* 0x000fce0000410000 */
[----:B------:R-:W2:Y:S01]  /*3f50*/  @!P1 MUFU.EX2 R32, R32 ;  /* 0x0000002000209308 */ /* 0x000ea20000000800 */
[----:B0-----:R0:W-:Y:S07]  /*3f60*/  @!P2 STS [R25.X4], R0 ;  /* 0x000000001900a388 */ /* 0x0011ee0000004800 */
[----:B------:R-:W3:Y:S01]  /*3f70*/  @!P6 MUFU.EX2 R4, R4 ;  /* 0x000000040004e308 */ /* 0x000ee20000000800 */
[----:B-1----:R1:W-:Y:S01]  /*3f80*/  @!P0 STS [R25.X4+0x480], R2 ;  /* 0x0004800219008388 */ /* 0x0023e20000004800 */
[----:B------:R-:W-:-:S02]  /*3f90*/  ISETP.GE.AND P0, PT, R3, 0x1, PT ;  /* 0x000000010300780c */ /* 0x000fc40003f06270 */
[----:B------:R-:W-:Y:S01]  /*3fa0*/  IADD3 R33, R36, 0x80, RZ ;  /* 0x0000008024217810 */ /* 0x000fe20007ffe0ff */
[----:B--2---:R-:W-:Y:S04]  /*3fb0*/  @!P1 STS [R25.X4+0x240], R32 ;  /* 0x0002402019009388 */ /* 0x004fe80000004800 */
[----:B---3--:R2:W-:Y:S01]  /*3fc0*/  @!P6 STS [R25.X4+0x6c0], R4 ;  /* 0x0006c0041900e388 */ /* 0x0085e20000004800 */
[----:B0-----:R-:W-:Y:S01]  /*3fd0*/  IMAD.MOV.U32 R0, RZ, RZ, RZ ;  /* 0x000000ffff007224 */ /* 0x001fe200078e00ff */
[----:B-1----:R-:W-:Y:S01]  /*3fe0*/  CS2R R2, SRZ ;  /* 0x0000000000027805 */ /* 0x002fe2000001ff00 */
[----:B--2---:R-:W-:Y:S01]  /*3ff0*/  CS2R R4, SRZ ;  /* 0x0000000000047805 */ /* 0x004fe2000001ff00 */
[----:B------:R-:W-:Y:S06]  /*4000*/  BAR.SYNC.DEFER_BLOCKING 0x0 ;  /* 0x0000000000007b1d */ /* 0x000fec0000010000 */
        /* <DEDUP_REMOVED lines=13> */
[----:B------:R-:W-:Y:S01]  /*40e0*/  IMAD.MOV.U32 R13, RZ, RZ, RZ ;  /* 0x000000ffff0d7224 */ /* 0x000fe200078e00ff */
[----:B------:R-:W-:Y:S01]  /*40f0*/  LEA.HI.X.SX32 R29, R29, UR4, 0x1, P0 ;  /* 0x000000041d1d7c11 */ /* 0x000fe200080f0eff */
[----:B------:R-:W-:Y:S01]  /*4100*/  CS2R R20, SRZ ;  /* 0x0000000000147805 */ /* 0x000fe2000001ff00 */
[C---:B------:R-:W-:Y:S01]  /*4110*/  LEA R30, P0, R12.reuse, c[0x0][0x1d8], 0x2 ;  /* 0x000076000c1e7a11 */ /* 0x040fe200078010ff */
[----:B------:R-:W-:Y:S01]  /*4120*/  CS2R R22, SRZ ;  /* 0x0000000000167805 */ /* 0x000fe2000001ff00 */
[----:B------:R-:W-:Y:S01]  /*4130*/  CS2R R24, SRZ ;  /* 0x0000000000187805 */ /* 0x000fe2000001ff00 */
[----:B------:R-:W-:Y:S01]  /*4140*/  CS2R R26, SRZ ;  /* 0x00000000001a7805 */ /* 0x000fe2000001ff00 */
[----:B------:R-:W-:Y:S01]  /*4150*/  LEA.HI.X R29, R12, c[0x0][0x1dc], R29, 0x2, P0 ;  /* 0x000077000c1d7a11 */ /* 0x000fe200000f141d */
[----:B------:R-:W-:Y:S01]  /*4160*/  IMAD.WIDE R38, R38, 0x4, RZ ;  /* 0x0000000426267825 */ /* 0x000fe200078e02ff */
[----:B------:R-:W-:-:S05]  /*4170*/  IADD3 R30, P0, R30, 0x200, RZ ;  /* 0x000002001e1e7810 */ /* 0x000fca0007f1e0ff */
[----:B------:R-:W-:-:S05]  /*4180*/  IMAD.X R29, RZ, RZ, R29, P0 ;  /* 0x000000ffff1d7224 */ /* 0x000fca00000e061d */
.L_x_90:
        /* <DEDUP_REMOVED lines=15> */
.L_x_89:
[----:B------:R-:W-:Y:S05]  /*4280*/  BSYNC B0 ;  /* 0x0000000000007941 */ /* 0x000fea0003800000 */
.L_x_88:
        /* <DEDUP_REMOVED lines=19> */
.L_x_87:
[----:B------:R-:W-:Y:S02]  /*43c0*/  IADD3 R15, R15, UR7, RZ ;  /* 0x000000070f0f7c10 */ /* 0x000fe4000fffe0ff */
[----:B------:R-:W-:-:S02]  /*43d0*/  F2FP.BF16.PACK_AB R0, R3, R0 ;  /* 0x000000000300723e */ /* 0x000fc400000010ff */
[----:B------:R-:W-:Y:S02]  /*43e0*/  ISETP.GE.AND P0, PT, R15, R28, PT ;  /* 0x0000001c0f00720c */ /* 0x000fe40003f06270 */
[----:B------:R-:W-:Y:S02]  /*43f0*/  F2FP.BF16.PACK_AB R5, R5, R2 ;  /* 0x000000020505723e */ /* 0x000fe400000010ff */
[----:B------:R-:W-:Y:S01]  /*4400*/  F2FP.BF16.PACK_AB R3, R9, R6 ;  /* 0x000000060903723e */ /* 0x000fe200000010ff */
[----:B------:R-:W-:Y:S01]  /*4410*/  IMAD.MOV.U32 R6, RZ, RZ, R0 ;  /* 0x000000ffff067224 */ /* 0x000fe200078e0000 */
[----:B------:R-:W-:Y:S01]  /*4420*/  F2FP.BF16.PACK_AB R16, R7, R4 ;  /* 0x000000040710723e */ /* 0x000fe200000010ff */
[----:B------:R-:W-:Y:S01]  /*4430*/  IMAD.MOV.U32 R7, RZ, RZ, R5 ;  /* 0x000000ffff077224 */ /* 0x000fe200078e0005 */
[----:B------:R-:W-:Y:S01]  /*4440*/  F2FP.BF16.PACK_AB R8, R11, R8 ;  /* 0x000000080b08723e */ /* 0x000fe200000010ff */
[----:B------:R-:W-:Y:S01]  /*4450*/  IMAD.MOV.U32 R17, RZ, RZ, R3 ;  /* 0x000000ffff117224 */ /* 0x000fe200078e0003 */
[----:B------:R-:W-:-:S03]  /*4460*/  F2FP.BF16.PACK_AB R9, R13, R10 ;  /* 0x0000000a0d09723e */ /* 0x000fc600000010ff */
[----:B------:R-:W-:Y:S05]  /*4470*/  @P0 EXIT ;  /* 0x000000000000094d */ /* 0x000fea0003800000 */
        /* <DEDUP_REMOVED lines=11> */
[----:B0-----:R-:W-:Y:S02]  /*4530*/  IMAD.MOV R0, RZ, RZ, -R13 ;  /* 0x000000ffff007224 */ /* 0x001fe400078e0a0d */
[----:B------:R-:W-:Y:S02]  /*4540*/  IMAD.MOV.U32 R12, RZ, RZ, RZ ;  /* 0x000000ffff0c7224 */ /* 0x000fe400078e00ff */
[----:B------:R-:W-:-:S04]  /*4550*/  IMAD R0, R0, R10, RZ ;  /* 0x0000000a00007224 */ /* 0x000fc800078e02ff */
[----:B------:R-:W-:-:S06]  /*4560*/  IMAD.HI.U32 R0, R13, R0, R12 ;  /* 0x000000000d007227 */ /* 0x000fcc00078e000c */
[----:B------:R-:W-:Y:S02]  /*4570*/  IMAD.HI.U32 R5, R0, R11, RZ ;  /* 0x0000000b00057227 */ /* 0x000fe400078e00ff */
[----:B------:R-:W0:Y:S02]  /*4580*/  I2F.RP R0, R3 ;  /* 0x0000000300007306 */ /* 0x000e240000209400 */
[----:B------:R-:W-:Y:S01]  /*4590*/  IMAD R11, R5, R2, R11 ;  /* 0x00000002050b7224 */ /* 0x000fe200078e020b */
[----:B------:R-:W-:-:S04]  /*45a0*/  LOP3.LUT R2, R15, R4, RZ, 0x3c, !PT ;  /* 0x000000040f027212 */ /* 0x000fc800078e3cff */
[----:B------:R-:W-:Y:S02]  /*45b0*/  ISETP.GT.U32.AND P1, PT, R10, R11, PT ;  /* 0x0000000b0a00720c */ /* 0x000fe40003f24070 */
[----:B------:R-:W-:Y:S01]  /*45c0*/  ISETP.GE.AND P0, PT, R2, RZ, PT ;  /* 0x000000ff0200720c */ /* 0x000fe20003f06270 */
[----:B0-----:R-:W0:Y:S10]  /*45d0*/  MUFU.RCP R0, R0 ;  /* 0x0000000000007308 */ /* 0x001e340000001000 */
[----:B------:R-:W-:Y:S01]  /*45e0*/  @!P1 IMAD.IADD R11, R11, 0x1, -R10 ;  /* 0x000000010b0b9824 */ /* 0x000fe200078e0a0a */
[----:B------:R-:W-:-:S02]  /*45f0*/  @!P1 IADD3 R5, R5, 0x1, RZ ;  /* 0x0000000105059810 */ /* 0x000fc40007ffe0ff */
[----:B------:R-:W-:Y:S02]  /*4600*/  ISETP.NE.AND P1, PT, R4, RZ, PT ;  /* 0x000000ff0400720c */ /* 0x000fe40003f25270 */
[----:B------:R-:W-:Y:S02]  /*4610*/  ISETP.GE.U32.AND P2, PT, R11, R10, PT ;  /* 0x0000000a0b00720c */ /* 0x000fe40003f46070 */
[----:B0-----:R-:W-:-:S04]  /*4620*/  IADD3 R12, R0, 0xffffffe, RZ ;  /* 0x0ffffffe000c7810 */ /* 0x001fc80007ffe0ff */
[----:B------:R-:W0:Y:S07]  /*4630*/  F2I.FTZ.U32.TRUNC.NTZ R13, R12 ;  /* 0x0000000c000d7305 */ /* 0x000e2e000021f000 */
[----:B------:R-:W-:-:S05]  /*4640*/  @P2 IADD3 R5, R5, 0x1, RZ ;  /* 0x0000000105052810 */ /* 0x000fca0007ffe0ff */
[----:B------:R-:W-:Y:S01]  /*4650*/  @!P0 IMAD.MOV R5, RZ, RZ, -R5 ;  /* 0x000000ffff058224 */ /* 0x000fe200078e0a05 */
[----:B------:R-:W-:-:S05]  /*4660*/  @!P1 LOP3.LUT R5, RZ, R4, RZ, 0x33, !PT ;  /* 0x00000004ff059212 */ /* 0x000fca00078e33ff */
[----:B------:R-:W-:Y:S02]  /*4670*/  IMAD R4, R5, R4, RZ ;  /* 0x0000000405047224 */ /* 0x000fe400078e02ff */
[--C-:B0-----:R-:W-:Y:S02]  /*4680*/  IMAD.MOV R2, RZ, RZ, -R13.reuse ;  /* 0x000000ffff027224 */ /* 0x101fe400078e0a0d */
[----:B------:R-:W-:Y:S02]  /*4690*/  IMAD.IADD R10, R15, 0x1, -R4 ;  /* 0x000000010f0a7824 */ /* 0x000fe400078e0a04 */
[----:B------:R-:W-:Y:S02]  /*46a0*/  IMAD R2, R2, R3, RZ ;  /* 0x0000000302027224 */ /* 0x000fe400078e02ff */
[----:B------:R-:W-:Y:S01]  /*46b0*/  IMAD.MOV.U32 R12, RZ, RZ, RZ ;  /* 0x000000ffff0c7224 */ /* 0x000fe200078e00ff */
[----:B------:R-:W-:Y:S02]  /*46c0*/  IABS R0, R10 ;  /* 0x0000000a00007213 */ /* 0x000fe40000000000 */
[----:B------:R-:W-:Y:S01]  /*46d0*/  LOP3.LUT R10, R10, c[0x0][0x214], RZ, 0x3c, !PT ;  /* 0x000085000a0a7a12 */ /* 0x000fe200078e3cff */
[----:B------:R-:W-:-:S03]  /*46e0*/  IMAD.HI.U32 R2, R13, R2, R12 ;  /* 0x000000020d027227 */ /* 0x000fc600078e000c */
[----:B------:R-:W-:Y:S01]  /*46f0*/  ISETP.GE.AND P1, PT, R10, RZ, PT ;  /* 0x000000ff0a00720c */ /* 0x000fe20003f26270 */
[----:B------:R-:W-:-:S04]  /*4700*/  IMAD.WIDE.U32 R12, R5, c[0x0][0x1e0], RZ ;  /* 0x00007800050c7a25 */ /* 0x000fc800078e00ff */
[----:B------:R-:W-:-:S04]  /*4710*/  IMAD.HI.U32 R11, R2, R0, RZ ;  /* 0x00000000020b7227 */ /* 0x000fc800078e00ff */
        /* <DEDUP_REMOVED lines=25> */
[----:B------:R-:W-:-:S04]  /*48b0*/  IMAD.WIDE.U32 R12, R4, c[0x0][0x1e8], R12 ;  /* 0x00007a00040c7a25 */ /* 0x000fc800078e000c */
[----:B------:R-:W-:Y:S01]  /*48c0*/  IMAD R3, R4, c[0x0][0x1ec], R3 ;  /* 0x00007b0004037a24 */ /* 0x000fe200078e0203 */
[-C--:B------:R-:W-:Y:S02]  /*48d0*/  @!P0 IADD3 R0, P3, R36, R12.reuse, RZ ;  /* 0x0000000c24008210 */ /* 0x080fe40007f7e0ff */
[----:B------:R-:W-:Y:S01]  /*48e0*/  @!P1 IADD3 R2, P2, R34, R12, RZ ;  /* 0x0000000c22029210 */ /* 0x000fe20007f5e0ff */
[----:B------:R-:W-:-:S05]  /*48f0*/  IMAD.IADD R3, R13, 0x1, R3 ;  /* 0x000000010d037824 */ /* 0x000fca00078e0203 */
[-C--:B------:R-:W-:Y:S02]  /*4900*/  @!P0 LEA.HI.X.SX32 R5, R36, R3.reuse, 0x1, P3 ;  /* 0x0000000324058211 */ /* 0x080fe400018f0eff */
[----:B------:R-:W-:Y:S02]  /*4910*/  @!P0 LEA R14, P3, R0, c[0x0][0x1d0], 0x1 ;  /* 0x00007400000e8a11 */ /* 0x000fe400078608ff */
[----:B------:R-:W-:Y:S02]  /*4920*/  @!P1 LEA.HI.X.SX32 R11, R34, R3, 0x1, P2 ;  /* 0x00000003220b9211 */ /* 0x000fe400010f0eff */
[----:B------:R-:W-:Y:S02]  /*4930*/  @!P0 LEA.HI.X R15, R0, c[0x0][0x1d4], R5, 0x1, P3 ;  /* 0x00007500000f8a11 */ /* 0x000fe400018f0c05 */
        /* <DEDUP_REMOVED lines=12> */
        .weak           $__internal_1_$__cuda_sm20_div_s64
        .type           $__internal_1_$__cuda_sm20_div_s64,@function
        .size           $__internal_1_$__cuda_sm20_div_s64,(.L_x_7769 - $__internal_1_$__cuda_sm20_div_s64)
$__internal_1_$__cuda_sm20_div_s64:
        /* <DEDUP_REMOVED lines=17> */
[C---:B------:R-:W-:Y:S02]  /*4b10*/  IMAD R19, R51.reuse, R20, RZ ;  /* 0x0000001433137224 */ /* 0x040fe400078e02ff */
[----:B------:R-:W-:-:S04]  /*4b20*/  IMAD.HI.U32 R22, P1, R51, R22, R58 ;  /* 0x0000001633167227 */ /* 0x000fc8000782003a */
[----:B------:R-:W-:Y:S01]  /*4b30*/  IMAD.HI.U32 R20, R51, R20, RZ ;  /* 0x0000001433147227 */ /* 0x000fe200078e00ff */
[----:B------:R-:W-:-:S03]  /*4b40*/  IADD3 R59, P0, R19, R22, RZ ;  /* 0x00000016133b7210 */ /* 0x000fc60007f1e0ff */
[----:B------:R-:W-:Y:S02]  /*4b50*/  IMAD.X R20, R20, 0x1, R51, P2 ;  /* 0x0000000114147824 */ /* 0x000fe400010e0633 */
[----:B------:R-:W-:-:S03]  /*4b60*/  IMAD.WIDE.U32 R60, R59, R44, RZ ;  /* 0x0000002c3b3c7225 */ /* 0x000fc600078e00ff */
[----:B------:R-:W-:Y:S01]  /*4b70*/  IADD3.X R29, RZ, RZ, R20, P0, P1 ;  /* 0x000000ffff1d7210 */ /* 0x000fe200007e2414 */
[----:B------:R-:W-:Y:S01]  /*4b80*/  IMAD R50, R59, R45, R61 ;  /* 0x0000002d3b327224 */ /* 0x000fe200078e023d */
[----:B------:R-:W-:Y:S01]  /*4b90*/  IADD3 R20, P0, RZ, -R60, RZ ;  /* 0x8000003cff147210 */ /* 0x000fe20007f1e0ff */
[----:B------:R-:W-:Y:S01]  /*4ba0*/  IMAD.MOV.U32 R51, RZ, RZ, RZ ;  /* 0x000000ffff337224 */ /* 0x000fe200078e00ff */
[----:B------:R-:W-:Y:S01]  /*4bb0*/  ISETP.GE.AND P1, PT, R17, RZ, PT ;  /* 0x000000ff1100720c */ /* 0x000fe20003f26270 */
[----:B------:R-:W-:Y:S02]  /*4bc0*/  IMAD R50, R29, R44, R50 ;  /* 0x0000002c1d327224 */ /* 0x000fe400078e0232 */
[----:B------:R-:W-:-:S04]  /*4bd0*/  IMAD.HI.U32 R58, R59, R20, RZ ;  /* 0x000000143b3a7227 */ /* 0x000fc800078e00ff */
[----:B------:R-:W-:-:S04]  /*4be0*/  IMAD.X R50, RZ, RZ, ~R50, P0 ;  /* 0x000000ffff327224 */ /* 0x000fc800000e0e32 */
[----:B------:R-:W-:-:S04]  /*4bf0*/  IMAD.WIDE.U32 R58, P5, R59, R50, R58 ;  /* 0x000000323b3a7225 */ /* 0x000fc800078a003a */
[C---:B------:R-:W-:Y:S02]  /*4c00*/  IMAD R22, R29.reuse, R50, RZ ;  /* 0x000000321d167224 */ /* 0x040fe400078e02ff */
[----:B------:R-:W-:Y:S01]  /*4c10*/  IMAD.HI.U32 R19, P4, R29, R20, R58 ;  /* 0x000000141d137227 */ /* 0x000fe2000788003a */
[----:B------:R-:W-:-:S03]  /*4c20*/  IADD3 R20, P0, RZ, -R18, RZ ;  /* 0x80000012ff147210 */ /* 0x000fc60007f1e0ff */
[----:B------:R-:W-:Y:S01]  /*4c30*/  IMAD.HI.U32 R21, R29, R50, RZ ;  /* 0x000000321d157227 */ /* 0x000fe200078e00ff */
[----:B------:R-:W-:Y:S02]  /*4c40*/  SEL R20, R20, R18, !P1 ;  /* 0x0000001214147207 */ /* 0x000fe40004800000 */
[----:B------:R-:W-:Y:S01]  /*4c50*/  IADD3 R22, P2, R22, R19, RZ ;  /* 0x0000001316167210 */ /* 0x000fe20007f5e0ff */
[----:B------:R-:W-:Y:S02]  /*4c60*/  IMAD.X R36, RZ, RZ, ~R17, P0 ;  /* 0x000000ffff247224 */ /* 0x000fe400000e0e11 */
[----:B------:R-:W-:Y:S02]  /*4c70*/  IMAD.X R21, R21, 0x1, R29, P5 ;  /* 0x0000000115157824 */ /* 0x000fe400028e061d */
[----:B------:R-:W-:Y:S01]  /*4c80*/  IMAD.HI.U32 R50, R22, R20, RZ ;  /* 0x0000001416327227 */ /* 0x000fe200078e00ff */
[----:B------:R-:W-:Y:S02]  /*4c90*/  SEL R19, R36, R17, !P1 ;  /* 0x0000001124137207 */ /* 0x000fe40004800000 */
[----:B------:R-:W-:-:S03]  /*4ca0*/  IADD3.X R36, RZ, RZ, R21, P2, P4 ;  /* 0x000000ffff247210 */ /* 0x000fc600017e8415 */
[----:B------:R-:W-:-:S04]  /*4cb0*/  IMAD.WIDE.U32 R50, R22, R19, R50 ;  /* 0x0000001316327225 */ /* 0x000fc800078e0032 */
[C---:B------:R-:W-:Y:S02]  /*4cc0*/  IMAD R31, R36.reuse, R19, RZ ;  /* 0x00000013241f7224 */ /* 0x040fe400078e02ff */
[----:B------:R-:W-:-:S04]  /*4cd0*/  IMAD.HI.U32 R22, P1, R36, R20, R50 ;  /* 0x0000001424167227 */ /* 0x000fc80007820032 */
[----:B------:R-:W-:Y:S01]  /*4ce0*/  IMAD.HI.U32 R21, R36, R19, RZ ;  /* 0x0000001324157227 */ /* 0x000fe200078e00ff */
[----:B------:R-:W-:-:S04]  /*4cf0*/  IADD3 R31, P0, R31, R22, RZ ;  /* 0x000000161f1f7210 */ /* 0x000fc80007f1e0ff */
[----:B------:R-:W-:Y:S01]  /*4d00*/  IADD3.X R21, R21, RZ, RZ, P1, !PT ;  /* 0x000000ff15157210 */ /* 0x000fe20000ffe4ff */
[----:B------:R-:W-:-:S04]  /*4d10*/  IMAD.WIDE.U32 R50, R31, R44, RZ ;  /* 0x0000002c1f327225 */ /* 0x000fc800078e00ff */
[----:B------:R-:W-:Y:S01]  /*4d20*/  IMAD.X R29, RZ, RZ, R21, P0 ;  /* 0x000000ffff1d7224 */ /* 0x000fe200000e0615 */
[----:B------:R-:W-:Y:S01]  /*4d30*/  IADD3 R20, P0, -R50, R20, RZ ;  /* 0x0000001432147210 */ /* 0x000fe20007f1e1ff */
[----:B------:R-:W-:-:S03]  /*4d40*/  IMAD R21, R31, R45, R51 ;  /* 0x0000002d1f157224 */ /* 0x000fc600078e0233 */
[CC--:B------:R-:W-:Y:S01]  /*4d50*/  ISETP.GE.U32.AND P2, PT, R20.reuse, R44.reuse, PT ;  /* 0x0000002c1400720c */ /* 0x0c0fe20003f46070 */
[-C--:B------:R-:W-:Y:S01]  /*4d60*/  IMAD R22, R29, R44.reuse, R21 ;  /* 0x0000002c1d167224 */ /* 0x080fe200078e0215 */
[----:B------:R-:W-:-:S03]  /*4d70*/  IADD3 R21, P1, R20, -R44, RZ ;  /* 0x8000002c14157210 */ /* 0x000fc60007f3e0ff */
[----:B------:R-:W-:Y:S01]  /*4d80*/  IMAD.X R19, R19, 0x1, ~R22, P0 ;  /* 0x0000000113137824 */ /* 0x000fe200000e0e16 */
[----:B------:R-:W-:-:S04]  /*4d90*/  IADD3 R22, P0, R31, 0x1, RZ ;  /* 0x000000011f167810 */ /* 0x000fc80007f1e0ff */
[----:B------:R-:W-:-:S04]  /*4da0*/  ISETP.GE.U32.AND.EX P2, PT, R19, R45, PT, P2 ;  /* 0x0000002d1300720c */ /* 0x000fc80003f46120 */
[----:B------:R-:W-:Y:S01]  /*4db0*/  SEL R21, R21, R20, P2 ;  /* 0x0000001415157207 */ /* 0x000fe20001000000 */
[----:B------:R-:W-:Y:S01]  /*4dc0*/  IMAD.X R20, R19, 0x1, ~R45, P1 ;  /* 0x0000000113147824 */ /* 0x000fe200008e0e2d */
[----:B------:R-:W-:Y:S01]  /*4dd0*/  SEL R31, R22, R31, P2 ;  /* 0x0000001f161f7207 */ /* 0x000fe20001000000 */
[----:B------:R-:W-:Y:S01]  /*4de0*/  IMAD.X R22, RZ, RZ, R29, P0 ;  /* 0x000000ffff167224 */ /* 0x000fe200000e061d */
[----:B------:R-:W-:Y:S01]  /*4df0*/  ISETP.GE.U32.AND P0, PT, R21, R44, PT ;  /* 0x0000002c1500720c */ /* 0x000fe20003f06070 */
[----:B------:R-:W-:Y:S01]  /*4e00*/  IMAD.MOV.U32 R44, RZ, RZ, R24 ;  /* 0x000000ffff2c7224 */ /* 0x000fe200078e0018 */
[----:B------:R-:W-:Y:S02]  /*4e10*/  SEL R19, R20, R19, P2 ;  /* 0x0000001314137207 */ /* 0x000fe40001000000 */
[----:B------:R-:W-:Y:S02]  /*4e20*/  SEL R22, R22, R29, P2 ;  /* 0x0000001d16167207 */ /* 0x000fe40001000000 */
[----:B------:R-:W-:-:S02]  /*4e30*/  IADD3 R20, P1, R31, 0x1, RZ ;  /* 0x000000011f147810 */ /* 0x000fc40007f3e0ff */
[----:B------:R-:W-:Y:S01]  /*4e40*/  ISETP.GE.U32.AND.EX P0, PT, R19, R45, PT, P0 ;  /* 0x0000002d1300720c */ /* 0x000fe20003f06100 */
[----:B------:R-:W-:Y:S01]  /*4e50*/  IMAD.MOV.U32 R45, RZ, RZ, 0x0 ;  /* 0x00000000ff2d7424 */ /* 0x000fe200078e00ff */
[-C--:B------:R-:W-:Y:S02]  /*4e60*/  IADD3.X R19, RZ, R22.reuse, RZ, P1, !PT ;  /* 0x00000016ff137210 */ /* 0x080fe40000ffe4ff */
[----:B------:R-:W-:Y:S02]  /*4e70*/  SEL R20, R20, R31, P0 ;  /* 0x0000001f14147207 */ /* 0x000fe40000000000 */
[----:B------:R-:W-:Y:S02]  /*4e80*/  SEL R22, R19, R22, P0 ;  /* 0x0000001613167207 */ /* 0x000fe40000000000 */
[----:B------:R-:W-:Y:S02]  /*4e90*/  LOP3.LUT R21, R23, R17, RZ, 0x3c, !PT ;  /* 0x0000001117157212 */ /* 0x000fe400078e3cff */
[----:B------:R-:W-:-:S02]  /*4ea0*/  IADD3 R19, P1, RZ, -R20, RZ ;  /* 0x80000014ff137210 */ /* 0x000fc40007f3e0ff */
[----:B------:R-:W-:Y:S02]  /*4eb0*/  ISETP.GE.AND P2, PT, R21, RZ, PT ;  /* 0x000000ff1500720c */ /* 0x000fe40003f46270 */
[----:B------:R-:W-:Y:S01]  /*4ec0*/  ISETP.NE.U32.AND P0, PT, R26, RZ, PT ;  /* 0x000000ff1a00720c */ /* 0x000fe20003f05070 */
[----:B------:R-:W-:Y:S01]  /*4ed0*/  IMAD.X R21, RZ, RZ, ~R22, P1 ;  /* 0x000000ffff157224 */ /* 0x000fe200008e0e16 */
[----:B------:R-:W-:Y:S02]  /*4ee0*/  SEL R19, R19, R20, !P2 ;  /* 0x0000001413137207 */ /* 0x000fe40005000000 */
[----:B------:R-:W-:Y:S02]  /*4ef0*/  ISETP.NE.AND.EX P0, PT, R23, RZ, PT, P0 ;  /* 0x000000ff1700720c */ /* 0x000fe40003f05300 */
[----:B------:R-:W-:Y:S02]  /*4f00*/  SEL R21, R21, R22, !P2 ;  /* 0x0000001615157207 */ /* 0x000fe40005000000 */
[----:B------:R-:W-:-:S02]  /*4f10*/  SEL R20, R19, 0xffffffff, P0 ;  /* 0xffffffff13147807 */ /* 0x000fc40000000000 */
[----:B------:R-:W-:Y:S01]  /*4f20*/  SEL R21, R21, 0xffffffff, P0 ;  /* 0xffffffff15157807 */ /* 0x000fe20000000000 */
[----:B------:R-:W-:Y:S06]  /*4f30*/  RET.REL.NODEC R44 `(_ZN5flash32flash_fwd_splitkv_combine_kernelI23Flash_fwd_kernel_traitsILi192ELi64ELi64ELi4ELb0ELb0EN7cutlass10bfloat16_tE19Flash_kernel_traitsILi192ELi64ELi64ELi4ES3_EELi8ELi6ELb0EEEvNS_16Flash_fwd_paramsE) ;  /* 0xffffb0c02c007950 */ /* 0x000fec0003c3ffff */
.L_x_91:
        /* <DEDUP_REMOVED lines=12> */
.L_x_7769:


//--------------------- .text._ZN5flash32flash_fwd_splitkv_combine_kernelI23Flash_fwd_kernel_traitsILi192ELi64ELi64ELi4ELb0ELb0EN7cutlass10bfloat16_tE19Flash_kernel_traitsILi192ELi64ELi64ELi4ES3_EELi8ELi5ELb0EEEvNS_16Flash_fwd_paramsE --------------------------
	.section	.text._ZN5flash32flash_fwd_splitkv_combine_kernelI23Flash_fwd_kernel_traitsILi192ELi64ELi64ELi4ELb0ELb0EN7cutlass10bfloat16_tE19Flash_kernel_traitsILi192ELi64ELi64ELi4ES3_EELi8ELi5ELb0EEEvNS_16Flash_fwd_paramsE,"ax",@progbits
	.sectioninfo	@"SHI_REGISTERS=62"
	.align	128
        .global         _ZN5flash32flash_fwd_splitkv_combine_kernelI23Flash_fwd_kernel_traitsILi192ELi64ELi64ELi4ELb0ELb0EN7cutlass10bfloat16_tE19Flash_kernel_traitsILi192ELi64ELi64ELi4ES3_EELi8ELi5ELb0EEEvNS_16Flash_fwd_paramsE
        .type           _ZN5flash32flash_fwd_splitkv_combine_kernelI23Flash_fwd_kernel_traitsILi192ELi64ELi64ELi4ELb0ELb0EN7cutlass10bfloat16_tE19Flash_kernel_traitsILi192ELi64ELi64ELi4ES3_EELi8ELi5ELb0EEEvNS_16Flash_fwd_paramsE,@function
        .size           _ZN5flash32flash_fwd_splitkv_combine_kernelI23Flash_fwd_kernel_traitsILi192ELi64ELi64ELi4ELb0ELb0EN7cutlass10bfloat16_tE19Flash_kernel_traitsILi192ELi64ELi64ELi4ES3_EELi8ELi5ELb0EEEvNS_16Flash_fwd_paramsE,(.L_x_7770 - _ZN5flash32flash_fwd_splitkv_combine_kernelI23Flash_fwd_kernel_traitsILi192ELi64ELi64ELi4ELb0ELb0EN7cutlass10bfloat16_tE19Flash_kernel_traitsILi192ELi64ELi64ELi4ES3_EELi8ELi5ELb0EEEvNS_16Flash_fwd_paramsE)
        .other          _ZN5flash32flash_fwd_splitkv_combine_kernelI23Flash_fwd_kernel_traitsILi192ELi64ELi64ELi4ELb0ELb0EN7cutlass10bfloat16_tE19Flash_kernel_traitsILi192ELi64ELi64ELi4ES3_EELi8ELi5ELb0EEEvNS_16Flash_fwd_paramsE,@"STO_CUDA_ENTRY STV_DEFAULT"
_ZN5flash32flash_fwd_splitkv_combine_kernelI23Flash_fwd_kernel_traitsILi192ELi64ELi64ELi4ELb0ELb0EN7cutlass10bfloat16_tE19Flash_kernel_traitsILi192ELi64ELi64ELi4ES3_EELi8ELi5ELb0EEEvNS_16Flash_fwd_paramsE:
.text._ZN5flash32flash_fwd_splitkv_combine_kernelI23Flash_fwd_kernel_traitsILi192ELi64ELi64ELi4ELb0ELb0EN7cutlass10bfloat16_tE19Flash_kernel_traitsILi192ELi64ELi64ELi4ES3_EELi8ELi5ELb0EEEvNS_16Flash_fwd_paramsE:
        /* <DEDUP_REMOVED lines=23> */
[----:B------:R-:W-:Y:S05]  /*0170*/  CALL.REL.NOINC `($__internal_2_$__cuda_sm20_div_s64) ;  /* 0x0000453000007944 */ /* 0x000fea0003c00000 */
[----:B------:R-:W-:Y:S05]  /*0180*/  BRA `(.L_x_93) ;  /* 0x0000013000007947 */ /* 0x000fea0003800000 */
.L_x_92:
        /* <DEDUP_REMOVED lines=19> */
.L_x_93:
        /* <DEDUP_REMOVED lines=11> */
[----:B------:R-:W-:Y:S05]  /*0370*/  CALL.REL.NOINC `($__internal_2_$__cuda_sm20_div_s64) ;  /* 0x0000433000007944 */ /* 0x000fea0003c00000 */
[----:B------:R-:W-:Y:S02]  /*0380*/  MOV R8, R20 ;  /* 0x0000001400087202 */ /* 0x000fe40000000f00 */
[----:B------:R-:W-:Y:S01]  /*0390*/  MOV R9, R21 ;  /* 0x0000001500097202 */ /* 0x000fe20000000f00 */
[----:B------:R-:W-:Y:S05]  /*03a0*/  BRA `(.L_x_96) ;  /* 0x0000013000007947 */ /* 0x000fea0003800000 */
.L_x_95:
        /* <DEDUP_REMOVED lines=19> */
.L_x_96:
[----:B------:R-:W-:Y:S05]  /*04e0*/  BSYNC B0 ;  /* 0x0000000000007941 */ /* 0x000fea0003800000 */
.L_x_94:
[----:B------:R-:W-:Y:S01]  /*04f0*/  IABS R7, c[0x0][0x214] ;  /* 0x0000850000077a13 */ /* 0x000fe20000000000 */
[----:B------:R-:W-:Y:S01]  /*0500*/  ULDC UR6, c[0x0][0x214] ;  /* 0x0000850000067ab9 */ /* 0x000fe20000000800 */
[----:B------:R-:W-:Y:S01]  /*0510*/  BSSY B0, `(.L_x_97) ;  /* 0x000003b000007945 */ /* 0x000fe20003800000 */
[----:B------:R-:W-:Y:S01]  /*0520*/  UIADD3 UR6, UR6, -0x1, URZ ;  /* 0xffffffff06067890 */ /* 0x000fe2000fffe03f */
[----:B------:R-:W0:Y:S05]  /*0530*/  I2F.RP R6, R7 ;  /* 0x0000000700067306 */ /* 0x000e2a0000209400 */
[----:B------:R-:W-:-:S04]  /*0540*/  IADD3 R2, R7, UR6, RZ ;  /* 0x0000000607027c10 */ /* 0x000fc8000fffe0ff */
[----:B------:R-:W-:Y:S01]  /*0550*/  IABS R3, R2 ;  /* 0x0000000200037213 */ /* 0x000fe20000000000 */
        /* <DEDUP_REMOVED lines=9> */
[----:B------:R-:W-:Y:S01]  /*05f0*/  IMAD R4, R7, R4, R3 ;  /* 0x0000000407047224 */ /* 0x000fe200078e0203 */
[----:B------:R-:W-:-:S04]  /*0600*/  LOP3.LUT R3, R2, R7, RZ, 0x3c, !PT ;  /* 0x0000000702037212 */ /* 0x000fc800078e3cff */
[----:B------:R-:W-:Y:S02]  /*0610*/  ISETP.GT.U32.AND P1, PT, R7, R4, PT ;  /* 0x000000040700720c */ /* 0x000fe40003f24070 */
[----:B------:R-:W-:-:S11]  /*0620*/  ISETP.GE.AND P0, PT, R3, RZ, PT ;  /* 0x000000ff0300720c */ /* 0x000fd60003f06270 */
[----:B------:R-:W-:Y:S01]  /*0630*/  @!P1 IMAD.IADD R4, R4, 0x1, -R7 ;  /* 0x0000000104049824 */ /* 0x000fe200078e0a07 */
[----:B------:R-:W-:Y:S02]  /*0640*/  @!P1 IADD3 R6, R6, 0x1, RZ ;  /* 0x0000000106069810 */ /* 0x000fe40007ffe0ff */
[----:B------:R-:W-:Y:S02]  /*0650*/  ISETP.NE.AND P1, PT, RZ, c[0x0][0x214], PT ;  /* 0x00008500ff007a0c */ /* 0x000fe40003f25270 */
[----:B------:R-:W-:-:S13]  /*0660*/  ISETP.GE.U32.AND P2, PT, R4, R7, PT ;  /* 0x000000070400720c */ /* 0x000fda0003f46070 */
[----:B------:R-:W-:-:S05]  /*0670*/  @P2 IADD3 R6, R6, 0x1, RZ ;  /* 0x0000000106062810 */ /* 0x000fca0007ffe0ff */
[----:B------:R-:W-:Y:S01]  /*0680*/  @!P0 IMAD.MOV R6, RZ, RZ, -R6 ;  /* 0x000000ffff068224 */ /* 0x000fe200078e0a06 */
[----:B------:R-:W-:-:S04]  /*0690*/  @!P1 LOP3.LUT R6, RZ, R7, RZ, 0x33, !PT ;  /* 0x00000007ff069212 */ /* 0x000fc800078e33ff */
[----:B------:R-:W-:Y:S02]  /*06a0*/  ISETP.LT.U32.AND P0, PT, R26, R6, PT ;  /* 0x000000061a00720c */ /* 0x000fe40003f01070 */
[----:B------:R-:W-:-:S04]  /*06b0*/  SHF.R.S32.HI R14, RZ, 0x1f, R6 ;  /* 0x0000001fff0e7819 */ /* 0x000fc80000011406 */
[----:B------:R-:W-:-:S04]  /*06c0*/  ISETP.LT.AND.EX P0, PT, R25, R14, PT, P0 ;  /* 0x0000000e1900720c */ /* 0x000fc80003f01300 */
[C---:B------:R-:W-:Y:S02]  /*06d0*/  SEL R14, R25.reuse, R14, P0 ;  /* 0x0000000e190e7207 */ /* 0x040fe40000000000 */
[----:B------:R-:W-:Y:S02]  /*06e0*/  SEL R16, R26, R6, P0 ;  /* 0x000000061a107207 */ /* 0x000fe40000000000 */
        /* <DEDUP_REMOVED lines=10> */
.L_x_98:
        /* <DEDUP_REMOVED lines=19> */
.L_x_99:
[----:B------:R-:W-:Y:S05]  /*08c0*/  BSYNC B0 ;  /* 0x0000000000007941 */ /* 0x000fea0003800000 */
.L_x_97:
[----:B------:R-:W-:Y:S01]  /*08d0*/  IABS R6, c[0x0][0x214] ;  /* 0x0000850000067a13 */ /* 0x000fe20000000000 */
[----:B------:R-:W-:Y:S01]  /*08e0*/  ULDC UR4, c[0x0][0x214] ;  /* 0x0000850000047ab9 */ /* 0x000fe20000000800 */
[----:B------:R-:W-:Y:S01]  /*08f0*/  BSSY B0, `(.L_x_100) ;  /* 0x000005e000007945 */ /* 0x000fe20003800000 */
[----:B------:R-:W-:Y:S01]  /*0900*/  UISETP.LT.AND UP0, UPT, URZ, UR4, UPT ;  /* 0x000000043f00728c */ /* 0x000fe2000bf01270 */
[----:B------:R-:W0:Y:S01]  /*0910*/  I2F.RP R12, R6 ;  /* 0x00000006000c7306 */ /* 0x000e220000209400 */
[----:B------:R-:W-:Y:S02]  /*0920*/  USHF.R.S32.HI UR5, URZ, 0x1f, UR4 ;  /* 0x0000001f3f057899 */ /* 0x000fe40008011404 */
[----:B------:R-:W-:-:S07]  /*0930*/  ULEA.HI.SX32 UR4, UR4, 0x1, 0x1 ;  /* 0x0000000104047891 */ /* 0x000fce000f8f0a3f */
[----:B------:R-:W-:Y:S01]  /*0940*/  @!UP0 UIADD3 UR4, UR5, URZ, URZ ;  /* 0x0000003f05048290 */ /* 0x000fe2000fffe03f */
[----:B0-----:R-:W0:Y:S02]  /*0950*/  MUFU.RCP R10, R12 ;  /* 0x0000000c000a7308 */ /* 0x001e240000001000 */
[----:B0-----:R-:W-:-:S06]  /*0960*/  IADD3 R10, R10, 0xffffffe, RZ ;  /* 0x0ffffffe0a0a7810 */ /* 0x001fcc0007ffe0ff */
[----:B------:R-:W0:Y:S02]  /*0970*/  F2I.FTZ.U32.TRUNC.NTZ R11, R10 ;  /* 0x0000000a000b7305 */ /* 0x000e24000021f000 */
[--C-:B0-----:R-:W-:Y:S02]  /*0980*/  IMAD.MOV R3, RZ, RZ, -R11.reuse ;  /* 0x000000ffff037224 */ /* 0x101fe400078e0a0b */
[----:B------:R-:W-:Y:S02]  /*0990*/  IMAD.MOV.U32 R10, RZ, RZ, RZ ;  /* 0x000000ffff0a7224 */ /* 0x000fe400078e00ff */
[----:B------:R-:W-:Y:S01]  /*09a0*/  IMAD R4, R3, R6, RZ ;  /* 0x0000000603047224 */ /* 0x000fe200078e02ff */
[----:B------:R-:W-:Y:S02]  /*09b0*/  IABS R3, R2 ;  /* 0x0000000200037213 */ /* 0x000fe40000000000 */
[----:B------:R-:W-:Y:S01]  /*09c0*/  LOP3.LUT R2, R2, c[0x0][0x214], RZ, 0x3c, !PT ;  /* 0x0000850002027a12 */ /* 0x000fe200078e3cff */
[----:B------:R-:W-:-:S03]  /*09d0*/  IMAD.HI.U32 R4, R11, R4, R10 ;  /* 0x000000040b047227 */ /* 0x000fc600078e000a */
[----:B------:R-:W-:Y:S01]  /*09e0*/  ISETP.GE.AND P2, PT, R2, RZ, PT ;  /* 0x000000ff0200720c */ /* 0x000fe20003f46270 */
[----:B------:R-:W-:Y:S02]  /*09f0*/  IMAD.MOV.U32 R7, RZ, RZ, R3 ;  /* 0x000000ffff077224 */ /* 0x000fe400078e0003 */
[----:B------:R-:W-:Y:S02]  /*0a00*/  IMAD.MOV.U32 R2, RZ, RZ, c[0x0][0x1c0] ;  /* 0x00007000ff027624 */ /* 0x000fe400078e00ff */
        /* <DEDUP_REMOVED lines=8> */
[C---:B------:R-:W-:Y:S01]  /*0a90*/  IADD3 R6, R2.reuse, -0x1, RZ ;  /* 0xffffffff02067810 */ /* 0x040fe20007ffe0ff */
[----:B------:R-:W-:-:S10]  /*0aa0*/  IMAD R2, R2, c[0x0][0x214], RZ ;  /* 0x0000850002027a24 */ /* 0x000fd400078e02ff */
[----:B------:R-:W-:-:S05]  /*0ab0*/  @P0 IADD3 R4, R4, 0x1, RZ ;  /* 0x0000000104040810 */ /* 0x000fca0007ffe0ff */
[----:B------:R-:W-:Y:S01]  /*0ac0*/  @!P2 IMAD.MOV R4, RZ, RZ, -R4 ;  /* 0x000000ffff04a224 */ /* 0x000fe200078e0a04 */
[----:B------:R-:W-:-:S05]  /*0ad0*/  @!P1 LOP3.LUT R4, RZ, c[0x0][0x214], RZ, 0x33, !PT ;  /* 0x00008500ff049a12 */ /* 0x000fca00078e33ff */
[----:B------:R-:W-:-:S05]  /*0ae0*/  IMAD R3, R4, UR4, RZ ;  /* 0x0000000404037c24 */ /* 0x000fca000f8e02ff */
[-C--:B------:R-:W-:Y:S02]  /*0af0*/  IABS R13, R3.reuse ;  /* 0x00000003000d7213 */ /* 0x080fe40000000000 */
[----:B------:R-:W-:Y:S02]  /*0b00*/  IABS R7, R3 ;  /* 0x0000000300077213 */ /* 0x000fe40000000000 */
[----:B------:R-:W0:Y:S01]  /*0b10*/  I2F.RP R12, R13 ;  /* 0x0000000d000c7306 */ /* 0x000e220000209400 */
[----:B------:R-:W-:Y:S02]  /*0b20*/  IMAD.IADD R4, R6, 0x1, R13 ;  /* 0x0000000106047824 */ /* 0x000fe400078e020d */
[----:B------:R-:W-:-:S05]  /*0b30*/  IMAD.MOV R7, RZ, RZ, -R7 ;  /* 0x000000ffff077224 */ /* 0x000fca00078e0a07 */
[----:B0-----:R-:W0:Y:S02]  /*0b40*/  MUFU.RCP R18, R12 ;  /* 0x0000000c00127308 */ /* 0x001e240000001000 */
[----:B0-----:R-:W-:-:S06]  /*0b50*/  IADD3 R18, R18, 0xffffffe, RZ ;  /* 0x0ffffffe12127810 */ /* 0x001fcc0007ffe0ff */
[----:B------:R-:W0:Y:S02]  /*0b60*/  F2I.FTZ.U32.TRUNC.NTZ R19, R18 ;  /* 0x0000001200137305 */ /* 0x000e24000021f000 */
[----:B0-----:R-:W-:Y:S02]  /*0b70*/  IMAD.MOV R10, RZ, RZ, -R19 ;  /* 0x000000ffff0a7224 */ /* 0x001fe400078e0a13 */
[----:B------:R-:W-:Y:S02]  /*0b80*/  IMAD.MOV.U32 R18, RZ, RZ, RZ ;  /* 0x000000ffff127224 */ /* 0x000fe400078e00ff */
[----:B------:R-:W-:Y:S01]  /*0b90*/  IMAD R11, R10, R13, RZ ;  /* 0x0000000d0a0b7224 */ /* 0x000fe200078e02ff */
[----:B------:R-:W-:-:S03]  /*0ba0*/  IABS R10, R4 ;  /* 0x00000004000a7213 */ /* 0x000fc60000000000 */
[----:B------:R-:W-:-:S06]  /*0bb0*/  IMAD.HI.U32 R11, R19, R11, R18 ;  /* 0x0000000b130b7227 */ /* 0x000fcc00078e0012 */
[----:B------:R-:W-:-:S04]  /*0bc0*/  IMAD.HI.U32 R11, R11, R10, RZ ;  /* 0x0000000a0b0b7227 */ /* 0x000fc800078e00ff */
[----:B------:R-:W-:Y:S01]  /*0bd0*/  IMAD R10, R11, R7, R10 ;  /* 0x000000070b0a7224 */ /* 0x000fe200078e020a */
[----:B------:R-:W-:-:S04]  /*0be0*/  LOP3.LUT R7, R4, R13, RZ, 0x3c, !PT ;  /* 0x0000000d04077212 */ /* 0x000fc800078e3cff */
[----:B------:R-:W-:Y:S02]  /*0bf0*/  ISETP.GT.U32.AND P1, PT, R13, R10, PT ;  /* 0x0000000a0d00720c */ /* 0x000fe40003f24070 */
[----:B------:R-:W-:-:S11]  /*0c00*/  ISETP.GE.AND P0, PT, R7, RZ, PT ;  /* 0x000000ff0700720c */ /* 0x000fd60003f06270 */
[----:B------:R-:W-:Y:S01]  /*0c10*/  @!P1 IMAD.IADD R10, R10, 0x1, -R13 ;  /* 0x000000010a0a9824 */ /* 0x000fe200078e0a0d */
[----:B------:R-:W-:Y:S02]  /*0c20*/  @!P1 IADD3 R11, R11, 0x1, RZ ;  /* 0x000000010b0b9810 */ /* 0x000fe40007ffe0ff */
[----:B------:R-:W-:Y:S02]  /*0c30*/  ISETP.NE.AND P1, PT, R3, RZ, PT ;  /* 0x000000ff0300720c */ /* 0x000fe40003f25270 */
[----:B------:R-:W-:-:S13]  /*0c40*/  ISETP.GE.U32.AND P2, PT, R10, R13, PT ;  /* 0x0000000d0a00720c */ /* 0x000fda0003f46070 */
[----:B------:R-:W-:-:S05]  /*0c50*/  @P2 IADD3 R11, R11, 0x1, RZ ;  /* 0x000000010b0b2810 */ /* 0x000fca0007ffe0ff */
[----:B------:R-:W-:-:S04]  /*0c60*/  IMAD.MOV.U32 R7, RZ, RZ, R11 ;  /* 0x000000ffff077224 */ /* 0x000fc800078e000b */
        /* <DEDUP_REMOVED lines=16> */
[----:B------:R-:W-:Y:S02]  /*0d70*/  MOV R40, R20 ;  /* 0x0000001400287202 */ /* 0x000fe40000000f00 */
[----:B------:R-:W-:Y:S01]  /*0d80*/  MOV R41, R21 ;  /* 0x0000001500297202 */ /* 0x000fe20000000f00 */
[----:B------:R-:W-:Y:S05]  /*0d90*/  BRA `(.L_x_102) ;  /* 0x0000013000007947 */ /* 0x000fea0003800000 */
.L_x_101:
        /* <DEDUP_REMOVED lines=19> */
.L_x_102:
[----:B------:R-:W-:Y:S05]  /*0ed0*/  BSYNC B0 ;  /* 0x0000000000007941 */ /* 0x000fea0003800000 */
.L_x_100:
[-C--:B------:R-:W-:Y:S01]  /*0ee0*/  IABS R18, R2.reuse ;  /* 0x0000000200127213 */ /* 0x080fe20000000000 */
[----:B------:R-:W-:Y:S01]  /*0ef0*/  BSSY B0, `(.L_x_103) ;  /* 0x000003b000007945 */ /* 0x000fe20003800000 */
[----:B------:R-:W-:Y:S02]  /*0f00*/  IABS R10, R2 ;  /* 0x00000002000a7213 */ /* 0x000fe40000000000 */
[----:B------:R-:W0:Y:S01]  /*0f10*/  I2F.RP R17, R18 ;  /* 0x0000001200117306 */ /* 0x000e220000209400 */
[----:B------:R-:W-:Y:S02]  /*0f20*/  IADD3 R7, R18, UR6, RZ ;  /* 0x0000000612077c10 */ /* 0x000fe4000fffe0ff */
[----:B------:R-:W-:Y:S02]  /*0f30*/  IMAD.MOV R10, RZ, RZ, -R10 ;  /* 0x000000ffff0a7224 */ /* 0x000fe400078e0a0a */
[----:B------:R-:W-:-:S03]  /*0f40*/  IABS R11, R7 ;  /* 0x00000007000b7213 */ /* 0x000fc60000000000 */
        /* <DEDUP_REMOVED lines=17> */
[----:B------:R-:W-:Y:S01]  /*1060*/  @!P0 IMAD.MOV R15, RZ, RZ, -R15 ;  /* 0x000000ffff0f8224 */ /* 0x000fe200078e0a0f */
[----:B------:R-:W-:-:S04]  /*1070*/  @!P1 LOP3.LUT R15, RZ, R18, RZ, 0x33, !PT ;  /* 0x00000012ff0f9212 */ /* 0x000fc800078e33ff */
[----:B------:R-:W-:Y:S02]  /*1080*/  ISETP.LT.U32.AND P0, PT, R8, R15, PT ;  /* 0x0000000f0800720c */ /* 0x000fe40003f01070 */
[----:B------:R-:W-:-:S04]  /*1090*/  SHF.R.S32.HI R11, RZ, 0x1f, R15 ;  /* 0x0000001fff0b7819 */ /* 0x000fc8000001140f */
[----:B------:R-:W-:-:S04]  /*10a0*/  ISETP.LT.AND.EX P0, PT, R9, R11, PT, P0 ;  /* 0x0000000b0900720c */ /* 0x000fc80003f01300 */
[----:B------:R-:W-:-:S04]  /*10b0*/  SEL R10, R9, R11, P0 ;  /* 0x0000000b090a7207 */ /* 0x000fc80000000000 */
[----:B------:R-:W-:-:S04]  /*10c0*/  LOP3.LUT R11, R9, R10, RZ, 0xfc, !PT ;  /* 0x0000000a090b7212 */ /* 0x000fc800078efcff */
[----:B------:R-:W-:Y:S02]  /*10d0*/  ISETP.NE.U32.AND P1, PT, R11, RZ, PT ;  /* 0x000000ff0b00720c */ /* 0x000fe40003f25070 */
[----:B------:R-:W-:-:S11]  /*10e0*/  SEL R11, R8, R15, P0 ;  /* 0x0000000f080b7207 */ /* 0x000fd60000000000 */
        /* <DEDUP_REMOVED lines=8> */
.L_x_104:
        /* <DEDUP_REMOVED lines=19> */
.L_x_105:
[----:B------:R-:W-:Y:S05]  /*12a0*/  BSYNC B0 ;  /* 0x0000000000007941 */ /* 0x000fea0003800000 */
.L_x_103:
[----:B------:R-:W0:Y:S01]  /*12b0*/  S2R R8, SR_TID.X ;  /* 0x0000000000087919 */ /* 0x000e220000002100 */
[----:B------:R-:W-:Y:S01]  /*12c0*/  IADD3 R24, P0, R28, -UR8, RZ ;  /* 0x800000081c187c10 */ /* 0x000fe2000ff1e0ff */
[----:B------:R-:W-:-:S03]  /*12d0*/  ULDC.64 UR10, c[0x0][0x118] ;  /* 0x00004600000a7ab9 */ /* 0x000fc60000000a00 */
[----:B------:R-:W-:Y:S02]  /*12e0*/  IADD3.X R22, R5, ~UR7, RZ, P0, !PT ;  /* 0x8000000705167c10 */ /* 0x000fe400087fe4ff */
[----:B0-----:R-:W-:-:S04]  /*12f0*/  SHF.R.S32.HI R15, RZ, 0x1f, R8 ;  /* 0x0000001fff0f7819 */ /* 0x001fc80000011408 */
[----:B------:R-:W-:-:S04]  /*1300*/  LEA.HI R18, R15, R8, RZ, 0x3 ;  /* 0x000000080f127211 */ /* 0x000fc800078f18ff */
[----:B------:R-:W-:Y:S02]  /*1310*/  LOP3.LUT R19, R18, 0xfffffff8, RZ, 0xc0, !PT ;  /* 0xfffffff812137812 */ /* 0x000fe400078ec0ff */
[----:B------:R-:W-:-:S03]  /*1320*/  SHF.R.S32.HI R18, RZ, 0x3, R18 ;  /* 0x00000003ff127819 */ /* 0x000fc60000011412 */
[----:B------:R-:W-:Y:S01]  /*1330*/  IMAD.IADD R19, R8, 0x1, -R19 ;  /* 0x0000000108137824 */ /* 0x000fe200078e0a13 */
[----:B------:R-:W-:-:S04]  /*1340*/  IADD3 R9, R18, 0x10, RZ ;  /* 0x0000001012097810 */ /* 0x000fc80007ffe0ff */
[----:B------:R-:W-:Y:S02]  /*1350*/  ISETP.GT.U32.AND P2, PT, R24, R19, PT ;  /* 0x000000131800720c */ /* 0x000fe40003f44070 */
[----:B------:R-:W-:Y:S02]  /*1360*/  SHF.R.S32.HI R17, RZ, 0x1f, R19 ;  /* 0x0000001fff117819 */ /* 0x000fe40000011413 */
[----:B------:R-:W-:Y:S02]  /*1370*/  IADD3 R30, P0, R19, UR8, RZ ;  /* 0x00000008131e7c10 */ /* 0x000fe4000ff1e0ff */
[----:B------:R-:W-:Y:S02]  /*1380*/  ISETP.GT.AND.EX P2, PT, R22, R17, PT, P2 ;  /* 0x000000111600720c */ /* 0x000fe40003f44320 */
[----:B------:R-:W-:Y:S02]  /*1390*/  IADD3.X R31, R17, UR7, RZ, P0, !PT ;  /* 0x00000007111f7c10 */ /* 0x000fe400087fe4ff */
[----:B------:R-:W-:-:S02]  /*13a0*/  ISETP.GE.OR P3, PT, R18, c[0x0][0x314], !P2 ;  /* 0x0000c50012007a0c */ /* 0x000fc40005766670 */
[----:B------:R-:W-:-:S11]  /*13b0*/  ISETP.GE.OR P2, PT, R9, c[0x0][0x314], !P2 ;  /* 0x0000c50009007a0c */ /* 0x000fd60005746670 */
[----:B------:R-:W-:Y:S02]  /*13c0*/  @!P3 SHF.R.S32.HI R17, RZ, 0x1f, R18 ;  /* 0x0000001fff11b819 */ /* 0x000fe40000011412 */
[----:B------:R-:W-:Y:S01]  /*13d0*/  @!P2 SHF.R.S32.HI R23, RZ, 0x1f, R9 ;  /* 0x0000001fff17a819 */ /* 0x000fe20000011409 */
[----:B------:R-:W-:Y:S02]  /*13e0*/  @!P2 IMAD.MOV.U32 R26, RZ, RZ, R30 ;  /* 0x000000ffff1aa224 */ /* 0x000fe400078e001e */
[----:B------:R-:W-:Y:S02]  /*13f0*/  @!P2 IMAD.MOV.U32 R27, RZ, RZ, R31 ;  /* 0x000000ffff1ba224 */ /* 0x000fe400078e001f */
[-C--:B------:R-:W-:Y:S02]  /*1400*/  @!P3 IMAD R17, R17, R28.reuse, RZ ;  /* 0x0000001c1111b224 */ /* 0x080fe400078e02ff */
[----:B------:R-:W-:Y:S02]  /*1410*/  @!P2 IMAD R22, R23, R28, RZ ;  /* 0x0000001c1716a224 */ /* 0x000fe400078e02ff */
[----:B------:R-:W-:-:S04]  /*1420*/  @!P2 IMAD.WIDE.U32 R26, R28, R9, R26 ;  /* 0x000000091c1aa225 */ /* 0x000fc800078e001a */
[----:B------:R-:W-:-:S04]  /*1430*/  @!P3 IMAD.WIDE.U32 R30, R28, R18, R30 ;  /* 0x000000121c1eb225 */ /* 0x000fc800078e001e */
[-C--:B------:R-:W-:Y:S01]  /*1440*/  @!P3 IMAD R17, R18, R5.reuse, R17 ;  /* 0x000000051211b224 */ /* 0x080fe200078e0211 */
[----:B------:R-:W-:Y:S01]  /*1450*/  @!P3 LEA R24, P1, R30, c[0x0][0x208], 0x2 ;  /* 0x000082001e18ba11 */ /* 0x000fe200078210ff */
[----:B------:R-:W-:Y:S01]  /*1460*/  @!P2 IMAD R9, R9, R5, R22 ;  /* 0x000000050909a224 */ /* 0x000fe200078e0216 */
[----:B------:R-:W-:Y:S01]  /*1470*/  @!P2 LEA R22, P0, R26, c[0x0][0x208], 0x2 ;  /* 0x000082001a16aa11 */ /* 0x000fe200078010ff */
[----:B------:R-:W-:Y:S02]  /*1480*/  @!P3 IMAD.IADD R17, R31, 0x1, R17 ;  /* 0x000000011f11b824 */ /* 0x000fe400078e0211 */
[----:B------:R-:W-:-:S03]  /*1490*/  @!P2 IMAD.IADD R9, R27, 0x1, R9 ;  /* 0x000000011b09a824 */ /* 0x000fc600078e0209 */
[----:B------:R-:W-:Y:S01]  /*14a0*/  @!P3 LEA.HI.X R25, R30, c[0x0][0x20c], R17, 0x2, P1 ;  /* 0x000083001e19ba11 */ /* 0x000fe200008f1411 */
[----:B------:R-:W-:Y:S01]  /*14b0*/  IMAD.MOV.U32 R17, RZ, RZ, -0x800000 ;  /* 0xff800000ff117424 */ /* 0x000fe200078e00ff */
[----:B------:R-:W-:Y:S01]  /*14c0*/  @!P2 LEA.HI.X R23, R26, c[0x0][0x20c], R9, 0x2, P0 ;  /* 0x000083001a17aa11 */ /* 0x000fe200000f1409 */
[----:B------:R-:W-:-:S04]  /*14d0*/  IMAD.MOV.U32 R9, RZ, RZ, -0x800000 ;  /* 0xff800000ff097424 */ /* 0x000fc800078e00ff */
[----:B------:R0:W2:Y:S04]  /*14e0*/  @!P3 LDG.E R17, [R24.64] ;  /* 0x0000000a1811b981 */ /* 0x0000a8000c1e1900 */
[----:B------:R-:W3:Y:S01]  /*14f0*/  @!P2 LDG.E R9, [R22.64] ;  /* 0x0000000a1609a981 */ /* 0x000ee2000c1e1900 */
[----:B------:R-:W-:Y:S01]  /*1500*/  ISETP.GT.AND P0, PT, R8, 0xff, PT ;  /* 0x000000ff0800780c */ /* 0x000fe20003f04270 */
[----:B------:R-:W-:Y:S01]  /*1510*/  IMAD R30, R18, 0x9, R19 ;  /* 0x00000009121e7824 */ /* 0x000fe200078e0213 */
[----:B------:R-:W-:Y:S01]  /*1520*/  ISETP.GT.AND P2, PT, R8, 0x7f, PT ;  /* 0x0000007f0800780c */ /* 0x000fe20003f44270 */
[----:B------:R-:W-:Y:S01]  /*1530*/  IMAD.MOV.U32 R34, RZ, RZ, -0x800000 ;  /* 0xff800000ff227424 */ /* 0x000fe200078e00ff */
[----:B------:R-:W-:Y:S01]  /*1540*/  LEA.HI R15, R15, R8, RZ, 0x4 ;  /* 0x000000080f0f7211 */ /* 0x000fe200078f20ff */
[----:B------:R-:W-:Y:S01]  /*1550*/  IMAD.MOV.U32 R33, RZ, RZ, -0x800000 ;  /* 0xff800000ff217424 */ /* 0x000fe200078e00ff */
[----:B------:R-:W-:Y:S01]  /*1560*/  IABS R18, c[0x0][0x214] ;  /* 0x0000850000127a13 */ /* 0x000fe20000000000 */
[----:B------:R-:W-:Y:S01]  /*1570*/  ULDC.U8 UR4, c[0x0][0x329] ;  /* 0x0000ca4000047ab9 */ /* 0x000fe20000000000 */
[----:B------:R-:W-:Y:S01]  /*1580*/  LOP3.LUT R27, R15, 0xfffffff0, RZ, 0xc0, !PT ;  /* 0xfffffff00f1b7812 */ /* 0x000fe200078ec0ff */
[----:B------:R-:W-:Y:S01]  /*1590*/  BSSY B1, `(.L_x_106) ;  /* 0x000025a000017945 */ /* 0x000fe20003800000 */
[----:B------:R-:W-:Y:S01]  /*15a0*/  SHF.R.S32.HI R15, RZ, 0x4, R15 ;  /* 0x00000004ff0f7819 */ /* 0x000fe2000001140f */
[----:B------:R-:W0:Y:S01]  /*15b0*/  I2F.RP R19, R18 ;  /* 0x0000001200137306 */ /* 0x000e220000209400 */
[----:B------:R-:W-:Y:S01]  /*15c0*/  ISETP.GT.AND P4, PT, R2, RZ, PT ;  /* 0x000000ff0200720c */ /* 0x000fe20003f84270 */
[----:B------:R-:W-:-:S04]  /*15d0*/  IMAD.IADD R36, R8, 0x1, -R27 ;  /* 0x0000000108247824 */ /* 0x000fc800078e0a1b */
[----:B------:R-:W-:Y:S02]  /*15e0*/  IMAD R27, R36, 0x9, R15 ;  /* 0x00000009241b7824 */ /* 0x000fe400078e020f */
[----:B0-----:R-:W0:Y:S02]  /*15f0*/  MUFU.RCP R24, R19 ;  /* 0x0000001300187308 */ /* 0x001e240000001000 */
[----:B0-----:R-:W-:-:S06]  /*1600*/  IADD3 R24, R24, 0xffffffe, RZ ;  /* 0x0ffffffe18187810 */ /* 0x001fcc0007ffe0ff */
[----:B------:R0:W1:Y:S02]  /*1610*/  F2I.FTZ.U32.TRUNC.NTZ R25, R24 ;  /* 0x0000001800197305 */ /* 0x000064000021f000 */
[----:B0-----:R-:W-:Y:S01]  /*1620*/  IMAD.MOV.U32 R24, RZ, RZ, RZ ;  /* 0x000000ffff187224 */ /* 0x001fe200078e00ff */
[----:B--2---:R1:W-:Y:S04]  /*1630*/  @!P0 STS [R30.X4], R17 ;  /* 0x000000111e008388 */ /* 0x0043e80000004800 */
[----:B---3--:R0:W-:Y:S04]  /*1640*/  @!P2 STS [R30.X4+0x240], R9 ;  /* 0x000240091e00a388 */ /* 0x0081e80000004800 */
[----:B------:R-:W-:Y:S01]  /*1650*/  BAR.SYNC.DEFER_BLOCKING 0x0 ;  /* 0x0000000000007b1d */ /* 0x000fe20000010000 */
[----:B-1----:R-:W-:-:S04]  /*1660*/  IMAD.MOV R17, RZ, RZ, -R25 ;  /* 0x000000ffff117224 */ /* 0x002fc800078e0a19 */
[----:B------:R-:W-:Y:S01]  /*1670*/  IMAD R17, R17, R18, RZ ;  /* 0x0000001211117224 */ /* 0x000fe200078e02ff */
[----:B0-----:R-:W-:Y:S01]  /*1680*/  IABS R9, R7 ;  /* 0x0000000700097213 */ /* 0x001fe20000000000 */
[----:B------:R-:W-:Y:S02]  /*1690*/  @!P2 LDS R34, [R27.X4] ;  /* 0x000000001b22a984 */ /* 0x000fe40000004800 */
[----:B------:R-:W-:Y:S01]  /*16a0*/  IMAD.HI.U32 R17, R25, R17, R24 ;  /* 0x0000001119117227 */ /* 0x000fe200078e0018 */
[----:B------:R-:W-:Y:S01]  /*16b0*/  LOP3.LUT R7, R7, c[0x0][0x214], RZ, 0x3c, !PT ;  /* 0x0000850007077a12 */ /* 0x000fe200078e3cff */
[----:B------:R-:W0:Y:S03]  /*16c0*/  @!P2 LDS R33, [R27.X4+0x240] ;  /* 0x000240001b21a984 */ /* 0x000e260000004800 */
[----:B------:R-:W-:Y:S02]  /*16d0*/  ISETP.GE.AND P3, PT, R7, RZ, PT ;  /* 0x000000ff0700720c */ /* 0x000fe40003f66270 */
[----:B------:R-:W-:-:S02]  /*16e0*/  SHF.R.S32.HI R7, RZ, 0x1f, R2 ;  /* 0x0000001fff077819 */ /* 0x000fc40000011402 */
[----:B------:R-:W-:-:S03]  /*16f0*/  LEA.HI.SX32 R2, R2, 0x1, 0x1 ;  /* 0x0000000102027811 */ /* 0x000fc600078f0aff */
[----:B------:R-:W-:Y:S01]  /*1700*/  @!P4 IMAD.MOV R2, RZ, RZ, R7 ;  /* 0x000000ffff02c224 */ /* 0x000fe200078e0207 */
[----:B0-----:R-:W-:-:S05]  /*1710*/  FMNMX.FTZ R26, R34, R33, !PT ;  /* 0x00000021221a7209 */ /* 0x001fca0007810000 */
[----:B------:R-:W0:Y:S02]  /*1720*/  SHFL.BFLY PT, R23, R26, 0x8, 0x1f ;  /* 0x0d001f001a177f89 */ /* 0x000e2400000e0000 */
[----:B0-----:R-:W-:-:S05]  /*1730*/  FMNMX.FTZ R23, R26, R23, !PT ;  /* 0x000000171a177209 */ /* 0x001fca0007810000 */
[----:B------:R-:W0:Y:S02]  /*1740*/  SHFL.BFLY PT, R22, R23, 0x4, 0x1f ;  /* 0x0c801f0017167f89 */ /* 0x000e2400000e0000 */
[----:B0-----:R-:W-:Y:S01]  /*1750*/  FMNMX.FTZ R22, R23, R22, !PT ;  /* 0x0000001617167209 */ /* 0x001fe20007810000 */
[----:B------:R-:W-:-:S04]  /*1760*/  IMAD.HI.U32 R23, R17, R9, RZ ;  /* 0x0000000911177227 */ /* 0x000fc800078e00ff */
[----:B------:R-:W0:Y:S01]  /*1770*/  SHFL.BFLY PT, R19, R22, 0x2, 0x1f ;  /* 0x0c401f0016137f89 */ /* 0x000e2200000e0000 */
[----:B------:R-:W-:-:S04]  /*1780*/  IMAD.MOV R17, RZ, RZ, -R23 ;  /* 0x000000ffff117224 */ /* 0x000fc800078e0a17 */
[----:B------:R-:W-:-:S05]  /*1790*/  IMAD R9, R18, R17, R9 ;  /* 0x0000001112097224 */ /* 0x000fca00078e0209 */
[----:B------:R-:W-:-:S13]  /*17a0*/  ISETP.GT.U32.AND P0, PT, R18, R9, PT ;  /* 0x000000091200720c */ /* 0x000fda0003f04070 */
[----:B------:R-:W-:Y:S01]  /*17b0*/  @!P0 IMAD.IADD R9, R9, 0x1, -R18 ;  /* 0x0000000109098824 */ /* 0x000fe200078e0a12 */
[----:B0-----:R-:W-:Y:S02]  /*17c0*/  FMNMX.FTZ R24, R22, R19, !PT ;  /* 0x0000001316187209 */ /* 0x001fe40007810000 */
[----:B------:R-:W-:Y:S02]  /*17d0*/  @!P0 IADD3 R23, R23, 0x1, RZ ;  /* 0x0000000117178810 */ /* 0x000fe40007ffe0ff */
[----:B------:R-:W-:Y:S01]  /*17e0*/  ISETP.GE.U32.AND P1, PT, R9, R18, PT ;  /* 0x000000120900720c */ /* 0x000fe20003f26070 */
[----:B------:R-:W0:Y:S01]  /*17f0*/  SHFL.BFLY PT, R17, R24, 0x1, 0x1f ;  /* 0x0c201f0018117f89 */ /* 0x000e2200000e0000 */
[----:B------:R-:W-:-:S11]  /*1800*/  ISETP.NE.AND P0, PT, RZ, c[0x0][0x214], PT ;  /* 0x00008500ff007a0c */ /* 0x000fd60003f05270 */
[----:B------:R-:W-:-:S05]  /*1810*/  @P1 IADD3 R23, R23, 0x1, RZ ;  /* 0x0000000117171810 */ /* 0x000fca0007ffe0ff */
[----:B------:R-:W-:Y:S01]  /*1820*/  @!P3 IMAD.MOV R23, RZ, RZ, -R23 ;  /* 0x000000ffff17b224 */ /* 0x000fe200078e0a17 */
[----:B------:R-:W-:-:S05]  /*1830*/  @!P0 LOP3.LUT R23, RZ, c[0x0][0x214], RZ, 0x33, !PT ;  /* 0x00008500ff178a12 */ /* 0x000fca00078e33ff */
[----:B------:R-:W-:Y:S01]  /*1840*/  IMAD R2, R2, R23, RZ ;  /* 0x0000001702027224 */ /* 0x000fe200078e02ff */
[----:B0-----:R-:W-:-:S04]  /*1850*/  FMNMX.FTZ R17, R24, R17, !PT ;  /* 0x0000001118117209 */ /* 0x001fc80007810000 */
[C---:B------:R-:W-:Y:S02]  /*1860*/  FSETP.NEU.FTZ.AND P1, PT, R17.reuse, -INF , PT ;  /* 0xff8000001100780b */ /* 0x040fe40003f3d000 */
[-C--:B------:R-:W-:Y:S02]  /*1870*/  IABS R9, R2.reuse ;  /* 0x0000000200097213 */ /* 0x080fe40000000000 */
[----:B------:R-:W-:Y:S02]  /*1880*/  FSEL R17, R17, RZ, P1 ;  /* 0x000000ff11117208 */ /* 0x000fe40000800000 */
[----:B------:R-:W0:Y:S01]  /*1890*/  I2F.RP R22, R9 ;  /* 0x0000000900167306 */ /* 0x000e220000209400 */
[----:B------:R-:W-:Y:S02]  /*18a0*/  IABS R26, R2 ;  /* 0x00000002001a7213 */ /* 0x000fe40000000000 */
[C---:B------:R-:W-:Y:S01]  /*18b0*/  FADD.FTZ R7, -R17.reuse, R34 ;  /* 0x0000002211077221 */ /* 0x040fe20000010100 */
[----:B------:R-:W-:Y:S01]  /*18c0*/  ISETP.NE.AND P6, PT, R2, RZ, PT ;  /* 0x000000ff0200720c */ /* 0x000fe20003fc5270 */
[----:B------:R-:W-:-:S02]  /*18d0*/  FADD.FTZ R24, -R17, R33 ;  /* 0x0000002111187221 */ /* 0x000fc40000010100 */
[----:B------:R-:W-:Y:S01]  /*18e0*/  FMUL.FTZ R18, R7, 1.4426950216293334961 ;  /* 0x3fb8aa3b07127820 */ /* 0x000fe20000410000 */
[----:B------:R-:W-:Y:S01]  /*18f0*/  IABS R7, c[0x0][0x1c0] ;  /* 0x0000700000077a13 */ /* 0x000fe20000000000 */
[----:B------:R-:W-:Y:S02]  /*1900*/  FMUL.FTZ R24, R24, 1.4426950216293334961 ;  /* 0x3fb8aa3b18187820 */ /* 0x000fe40000410000 */
[----:B------:R-:W-:Y:S01]  /*1910*/  IMAD.MOV R26, RZ, RZ, -R26 ;  /* 0x000000ffff1a7224 */ /* 0x000fe200078e0a1a */
[----:B------:R-:W-:Y:S08]  /*1920*/  I2F.U32.RP R23, R7 ;  /* 0x0000000700177306 */ /* 0x000ff00000209000 */
[----:B------:R-:W-:Y:S08]  /*1930*/  MUFU.EX2 R18, R18 ;  /* 0x0000001200127308 */ /* 0x000ff00000000800 */
[----:B------:R-:W1:Y:S08]  /*1940*/  MUFU.EX2 R19, R24 ;  /* 0x0000001800137308 */ /* 0x000e700000000800 */
[----:B0-----:R-:W0:Y:S01]  /*1950*/  MUFU.RCP R22, R22 ;  /* 0x0000001600167308 */ /* 0x001e220000001000 */
[----:B-1----:R-:W-:-:S07]  /*1960*/  FADD.FTZ R19, R18, R19 ;  /* 0x0000001312137221 */ /* 0x002fce0000010000 */
[----:B------:R-:W1:Y:S01]  /*1970*/  MUFU.RCP R38, R23 ;  /* 0x0000001700267308 */ /* 0x000e620000001000 */
[----:B------:R-:W2:Y:S01]  /*1980*/  SHFL.BFLY PT, R18, R19, 0x8, 0x1f ;  /* 0x0d001f0013127f89 */ /* 0x000ea200000e0000 */
[----:B0-----:R-:W-:Y:S01]  /*1990*/  IADD3 R42, R22, 0xffffffe, RZ ;  /* 0x0ffffffe162a7810 */ /* 0x001fe20007ffe0ff */
[----:B------:R-:W-:-:S05]  /*19a0*/  IMAD.IADD R22, R6, 0x1, R9 ;  /* 0x0000000106167824 */ /* 0x000fca00078e0209 */
[----:B------:R-:W0:Y:S01]  /*19b0*/  F2I.FTZ.U32.TRUNC.NTZ R43, R42 ;  /* 0x0000002a002b7305 */ /* 0x000e22000021f000 */
[----:B-1----:R-:W-:Y:S02]  /*19c0*/  IADD3 R38, R38, 0xffffffe, RZ ;  /* 0x0ffffffe26267810 */ /* 0x002fe40007ffe0ff */
[----:B------:R-:W-:-:S05]  /*19d0*/  IABS R23, R22 ;  /* 0x0000001600177213 */ /* 0x000fca0000000000 */
[----:B------:R-:W1:Y:S01]  /*19e0*/  F2I.FTZ.U32.TRUNC.NTZ R39, R38 ;  /* 0x0000002600277305 */ /* 0x000e62000021f000 */
[----:B0-----:R-:W-:Y:S02]  /*19f0*/  IMAD.MOV R30, RZ, RZ, -R43 ;  /* 0x000000ffff1e7224 */ /* 0x001fe400078e0a2b */
[----:B--2---:R-:W-:Y:S02]  /*1a00*/  FADD.FTZ R18, R19, R18 ;  /* 0x0000001213127221 */ /* 0x004fe40000010000 */
[----:B------:R-:W-:Y:S02]  /*1a10*/  IMAD R30, R30, R9, RZ ;  /* 0x000000091e1e7224 */ /* 0x000fe400078e02ff */
[----:B------:R-:W-:Y:S01]  /*1a20*/  IMAD.MOV.U32 R42, RZ, RZ, RZ ;  /* 0x000000ffff2a7224 */ /* 0x000fe200078e00ff */
[----:B------:R-:W0:Y:S01]  /*1a30*/  SHFL.BFLY PT, R25, R18, 0x4, 0x1f ;  /* 0x0c801f0012197f89 */ /* 0x000e2200000e0000 */
[----:B-1----:R-:W-:Y:S02]  /*1a40*/  IMAD.MOV R6, RZ, RZ, -R39 ;  /* 0x000000ffff067224 */ /* 0x002fe400078e0a27 */
[----:B------:R-:W-:-:S04]  /*1a50*/  IMAD.HI.U32 R30, R43, R30, R42 ;  /* 0x0000001e2b1e7227 */ /* 0x000fc800078e002a */
[----:B------:R-:W-:Y:S01]  /*1a60*/  IMAD R19, R6, R7, RZ ;  /* 0x0000000706137224 */ /* 0x000fe200078e02ff */
[----:B------:R-:W-:Y:S01]  /*1a70*/  IABS R6, R4 ;  /* 0x0000000400067213 */ /* 0x000fe20000000000 */
[----:B------:R-:W-:Y:S01]  /*1a80*/  IMAD.HI.U32 R30, R30, R23, RZ ;  /* 0x000000171e1e7227 */ /* 0x000fe200078e00ff */
[----:B------:R-:W-:-:S03]  /*1a90*/  LOP3.LUT R4, R4, c[0x0][0x1c0], RZ, 0x3c, !PT ;  /* 0x0000700004047a12 */ /* 0x000fc600078e3cff */
[----:B------:R-:W-:Y:S02]  /*1aa0*/  IMAD R26, R30, R26, R23 ;  /* 0x0000001a1e1a7224 */ /* 0x000fe400078e0217 */
[----:B------:R-:W-:-:S03]  /*1ab0*/  IMAD.MOV.U32 R38, RZ, RZ, RZ ;  /* 0x000000ffff267224 */ /* 0x000fc600078e00ff */
[----:B------:R-:W-:Y:S01]  /*1ac0*/  ISETP.GT.U32.AND P3, PT, R9, R26, PT ;  /* 0x0000001a0900720c */ /* 0x000fe20003f64070 */
[----:B------:R-:W-:-:S04]  /*1ad0*/  IMAD.HI.U32 R38, R39, R19, R38 ;  /* 0x0000001327267227 */ /* 0x000fc800078e0026 */
[----:B0-----:R-:W-:Y:S01]  /*1ae0*/  FADD.FTZ R25, R18, R25 ;  /* 0x0000001912197221 */ /* 0x001fe20000010000 */
[----:B------:R-:W-:Y:S01]  /*1af0*/  IABS R18, c[0x0][0x1c0] ;  /* 0x0000700000127a13 */ /* 0x000fe20000000000 */
[----:B------:R-:W-:-:S03]  /*1b00*/  IMAD.HI.U32 R19, R38, R6, RZ ;  /* 0x0000000626137227 */ /* 0x000fc600078e00ff */
[----:B------:R-:W0:Y:S01]  /*1b10*/  SHFL.BFLY PT, R24, R25, 0x2, 0x1f ;  /* 0x0c401f0019187f89 */ /* 0x000e2200000e0000 */
[----:B------:R-:W-:Y:S02]  /*1b20*/  IMAD.MOV R18, RZ, RZ, -R18 ;  /* 0x000000ffff127224 */ /* 0x000fe400078e0a12 */
[----:B------:R-:W-:Y:S01]  /*1b30*/  IMAD.HI.U32 R38, R38, R23, RZ ;  /* 0x0000001726267227 */ /* 0x000fe200078e00ff */
[----:B------:R-:W-:-:S03]  /*1b40*/  @!P3 IADD3 R30, R30, 0x1, RZ ;  /* 0x000000011e1eb810 */ /* 0x000fc60007ffe0ff */
[-C--:B------:R-:W-:Y:S02]  /*1b50*/  IMAD R6, R19, R18.reuse, R6 ;  /* 0x0000001213067224 */ /* 0x080fe400078e0206 */
[----:B------:R-:W-:Y:S01]  /*1b60*/  IMAD R18, R38, R18, R23 ;  /* 0x0000001226127224 */ /* 0x000fe200078e0217 */
[-C--:B------:R-:W-:Y:S01]  /*1b70*/  LOP3.LUT R23, R22, R9.reuse, RZ, 0x3c, !PT ;  /* 0x0000000916177212 */ /* 0x080fe200078e3cff */
[----:B------:R-:W-:Y:S01]  /*1b80*/  @!P3 IMAD.IADD R26, R26, 0x1, -R9 ;  /* 0x000000011a1ab824 */ /* 0x000fe200078e0a09 */
[----:B------:R-:W-:Y:S02]  /*1b90*/  ISETP.GT.U32.AND P0, PT, R7, R6, PT ;  /* 0x000000060700720c */ /* 0x000fe40003f04070 */
[----:B------:R-:W-:Y:S02]  /*1ba0*/  ISETP.GE.AND P5, PT, R23, RZ, PT ;  /* 0x000000ff1700720c */ /* 0x000fe40003fa6270 */
[----:B------:R-:W-:Y:S02]  /*1bb0*/  ISETP.GE.U32.AND P4, PT, R26, R9, PT ;  /* 0x000000091a00720c */ /* 0x000fe40003f86070 */
[----:B------:R-:W-:-:S02]  /*1bc0*/  ISETP.GT.U32.AND P1, PT, R7, R18, PT ;  /* 0x000000120700720c */ /* 0x000fc40003f24070 */
[----:B------:R-:W-:Y:S01]  /*1bd0*/  LOP3.LUT R22, R22, c[0x0][0x1c0], RZ, 0x3c, !PT ;  /* 0x0000700016167a12 */ /* 0x000fe200078e3cff */
[----:B0-----:R-:W-:-:S04]  /*1be0*/  FADD.FTZ R24, R25, R24 ;  /* 0x0000001819187221 */ /* 0x001fc80000010000 */
[----:B------:R-:W-:Y:S01]  /*1bf0*/  @!P0 IADD3 R19, R19, 0x1, RZ ;  /* 0x0000000113138810 */ /* 0x000fe20007ffe0ff */
[--C-:B------:R-:W-:Y:S01]  /*1c00*/  @!P0 IMAD.IADD R6, R6, 0x1, -R7.reuse ;  /* 0x0000000106068824 */ /* 0x100fe200078e0a07 */
[----:B------:R-:W-:Y:S01]  /*1c10*/  ISETP.GE.AND P0, PT, R4, RZ, PT ;  /* 0x000000ff0400720c */ /* 0x000fe20003f06270 */
[----:B------:R-:W-:Y:S01]  /*1c20*/  IMAD.MOV.U32 R4, RZ, RZ, c[0x0][0x214] ;  /* 0x00008500ff047624 */ /* 0x000fe200078e00ff */
[----:B------:R-:W0:Y:S01]  /*1c30*/  SHFL.BFLY PT, R23, R24, 0x1, 0x1f ;  /* 0x0c201f0018177f89 */ /* 0x000e2200000e0000 */
[----:B------:R-:W-:Y:S01]  /*1c40*/  @P4 IADD3 R30, R30, 0x1, RZ ;  /* 0x000000011e1e4810 */ /* 0x000fe20007ffe0ff */
[----:B------:R-:W-:Y:S01]  /*1c50*/  @!P1 IMAD.IADD R18, R18, 0x1, -R7 ;  /* 0x0000000112129824 */ /* 0x000fe200078e0a07 */
[----:B------:R-:W-:Y:S02]  /*1c60*/  ISETP.GT.AND P4, PT, R3, RZ, PT ;  /* 0x000000ff0300720c */ /* 0x000fe40003f84270 */
[-C--:B------:R-:W-:Y:S01]  /*1c70*/  ISETP.GE.U32.AND P3, PT, R6, R7.reuse, PT ;  /* 0x000000070600720c */ /* 0x080fe20003f66070 */
[----:B------:R-:W-:Y:S01]  /*1c80*/  @!P5 IMAD.MOV R30, RZ, RZ, -R30 ;  /* 0x000000ffff1ed224 */ /* 0x000fe200078e0a1e */
[----:B------:R-:W-:-:S02]  /*1c90*/  ISETP.GE.U32.AND P5, PT, R18, R7, PT ;  /* 0x000000071200720c */ /* 0x000fc40003fa6070 */
[----:B------:R-:W-:Y:S02]  /*1ca0*/  SHF.R.S32.HI R6, RZ, 0x1f, R3 ;  /* 0x0000001fff067819 */ /* 0x000fe40000011403 */
[----:B------:R-:W-:Y:S02]  /*1cb0*/  LEA.HI.SX32 R7, R3, 0x1, 0x1 ;  /* 0x0000000103077811 */ /* 0x000fe400078f0aff */
[----:B------:R-:W-:Y:S02]  /*1cc0*/  @!P1 IADD3 R38, R38, 0x1, RZ ;  /* 0x0000000126269810 */ /* 0x000fe40007ffe0ff */
[----:B------:R-:W-:Y:S01]  /*1cd0*/  ISETP.GE.AND P1, PT, R22, RZ, PT ;  /* 0x000000ff1600720c */ /* 0x000fe20003f26270 */
[----:B------:R-:W-:Y:S01]  /*1ce0*/  @!P4 IMAD.MOV R7, RZ, RZ, R6 ;  /* 0x000000ffff07c224 */ /* 0x000fe200078e0206 */
[----:B------:R-:W-:Y:S02]  /*1cf0*/  LOP3.LUT R6, RZ, c[0x0][0x1c0], RZ, 0x33, !PT ;  /* 0x00007000ff067a12 */ /* 0x000fe400078e33ff */
[----:B------:R-:W-:-:S02]  /*1d00*/  @P3 IADD3 R19, R19, 0x1, RZ ;  /* 0x0000000113133810 */ /* 0x000fc40007ffe0ff */
[----:B------:R-:W-:Y:S02]  /*1d10*/  @P5 IADD3 R38, R38, 0x1, RZ ;  /* 0x0000000126265810 */ /* 0x000fe40007ffe0ff */
[----:B------:R-:W-:Y:S01]  /*1d20*/  LOP3.LUT P5, RZ, R8, 0xf, RZ, 0xc0, !PT ;  /* 0x0000000f08ff7812 */ /* 0x000fe200078ac0ff */
[----:B0-----:R-:W-:Y:S01]  /*1d30*/  FADD.FTZ R23, R24, R23 ;  /* 0x0000001718177221 */ /* 0x001fe20000010000 */
[----:B------:R-:W-:Y:S01]  /*1d40*/  ISETP.NE.AND P3, PT, RZ, UR4, PT ;  /* 0x00000004ff007c0c */ /* 0x000fe2000bf65270 */
[----:B------:R-:W-:Y:S01]  /*1d50*/  @!P0 IMAD.MOV R19, RZ, RZ, -R19 ;  /* 0x000000ffff138224 */ /* 0x000fe200078e0a13 */
[----:B------:R-:W-:Y:S01]  /*1d60*/  ISETP.GT.AND P0, PT, R2, RZ, PT ;  /* 0x000000ff0200720c */ /* 0x000fe20003f04270 */
[----:B------:R-:W-:Y:S01]  /*1d70*/  @!P1 IMAD.MOV R38, RZ, RZ, -R38 ;  /* 0x000000ffff269224 */ /* 0x000fe200078e0a26 */
[----:B------:R-:W-:Y:S02]  /*1d80*/  FSETP.NE.FTZ.AND P4, PT, R23, RZ, PT ;  /* 0x000000ff1700720b */ /* 0x000fe40003f95000 */
[----:B------:R-:W-:-:S02]  /*1d90*/  ISETP.GT.OR P5, PT, R8, 0x7f, P5 ;  /* 0x0000007f0800780c */ /* 0x000fc40002fa4670 */
[----:B------:R-:W-:Y:S02]  /*1da0*/  SEL R8, R4, 0x1, !P3 ;  /* 0x0000000104087807 */ /* 0x000fe40005800000 */
[----:B------:R-:W-:Y:S02]  /*1db0*/  ISETP.NE.AND P1, PT, RZ, c[0x0][0x1c0], PT ;  /* 0x00007000ff007a0c */ /* 0x000fe40003f25270 */
[----:B------:R-:W-:Y:S02]  /*1dc0*/  @!P6 LOP3.LUT R30, RZ, R9, RZ, 0x33, !PT ;  /* 0x00000009ff1ee212 */ /* 0x000fe400078e33ff */
[C---:B------:R-:W-:Y:S02]  /*1dd0*/  SEL R25, R6.reuse, R19, !P1 ;  /* 0x0000001306197207 */ /* 0x040fe40004800000 */
[----:B------:R-:W-:Y:S01]  /*1de0*/  SHF.R.S32.HI R18, RZ, 0x1f, R2 ;  /* 0x0000001fff127819 */ /* 0x000fe20000011402 */
[----:B------:R-:W0:Y:S01]  /*1df0*/  @P4 MUFU.LG2 R4, R23 ;  /* 0x0000001700044308 */ /* 0x000e220000000c00 */
[----:B------:R-:W-:Y:S01]  /*1e00*/  SEL R31, R6, R38, !P1 ;  /* 0x00000026061f7207 */ /* 0x000fe20004800000 */
[----:B------:R-:W-:Y:S01]  /*1e10*/  IMAD R6, R25, R8, RZ ;  /* 0x0000000819067224 */ /* 0x000fe200078e02ff */
[----:B------:R-:W-:-:S02]  /*1e20*/  ISETP.LT.U32.AND P1, PT, R20, R30, PT ;  /* 0x0000001e1400720c */ /* 0x000fc40003f21070 */
[----:B------:R-:W-:Y:S01]  /*1e30*/  SHF.R.S32.HI R19, RZ, 0x1f, R30 ;  /* 0x0000001fff137819 */ /* 0x000fe2000001141e */
[----:B------:R-:W-:Y:S01]  /*1e40*/  IMAD R8, R31, R8, RZ ;  /* 0x000000081f087224 */ /* 0x000fe200078e02ff */
[----:B------:R-:W-:Y:S01]  /*1e50*/  LEA.HI.SX32 R9, R2, 0x1, 0x1 ;  /* 0x0000000102097811 */ /* 0x000fe200078f0aff */
[----:B------:R-:W-:Y:S01]  /*1e60*/  @!P0 IMAD.MOV R9, RZ, RZ, R18 ;  /* 0x000000ffff098224 */ /* 0x000fe200078e0212 */
[----:B------:R-:W-:Y:S01]  /*1e70*/  ISETP.LT.AND.EX P1, PT, R21, R19, PT, P1 ;  /* 0x000000131500720c */ /* 0x000fe20003f21310 */
[----:B------:R-:W-:Y:S02]  /*1e80*/  IMAD R7, R7, R6, RZ ;  /* 0x0000000607077224 */ /* 0x000fe400078e02ff */
[----:B------:R-:W-:Y:S02]  /*1e90*/  IMAD.MOV.U32 R31, RZ, RZ, 0x7f800000 ;  /* 0x7f800000ff1f7424 */ /* 0x000fe400078e00ff */
[----:B------:R-:W-:Y:S01]  /*1ea0*/  IMAD R6, R8, R9, RZ ;  /* 0x0000000908067224 */ /* 0x000fe200078e02ff */
[----:B------:R-:W-:Y:S01]  /*1eb0*/  SEL R9, R20, R30, P1 ;  /* 0x0000001e14097207 */ /* 0x000fe20000800000 */
[----:B0-----:R-:W-:Y:S01]  /*1ec0*/  @P4 FFMA.FTZ R31, R4, 0.69314718246459960938, R17 ;  /* 0x3f317218041f4823 */ /* 0x001fe20000010011 */
[----:B------:R-:W-:Y:S01]  /*1ed0*/  SEL R8, R21, R19, P1 ;  /* 0x0000001315087207 */ /* 0x000fe20000800000 */
[----:B------:R-:W-:Y:S05]  /*1ee0*/  @P5 BRA `(.L_x_107) ;  /* 0x00001c4000005947 */ /* 0x000fea0003800000 */
[----:B------:R-:W-:Y:S01]  /*1ef0*/  ULDC.U8 UR4, c[0x0][0x328] ;  /* 0x0000ca0000047ab9 */ /* 0x000fe20000000000 */
[----:B------:R-:W-:-:S02]  /*1f00*/  IADD3 R38, P0, R15, UR8, RZ ;  /* 0x000000080f267c10 */ /* 0x000fc4000ff1e0ff */
[----:B------:R-:W-:Y:S02]  /*1f10*/  ISETP.NE.AND P1, PT, RZ, UR4, PT ;  /* 0x00000004ff007c0c */ /* 0x000fe4000bf25270 */
        /* <DEDUP_REMOVED lines=33> */
[----:B------:R-:W-:Y:S05]  /*2130*/  CALL.REL.NOINC `($__internal_2_$__cuda_sm20_div_s64) ;  /* 0x0000257000007944 */ /* 0x000fea0003c00000 */
        /* <DEDUP_REMOVED lines=10> */
.L_x_110:
        /* <DEDUP_REMOVED lines=22> */
.L_x_111:
[----:B------:R-:W-:Y:S05]  /*2340*/  BSYNC B0 ;  /* 0x0000000000007941 */ /* 0x000fea0003800000 */
.L_x_109:
[----:B------:R-:W-:Y:S01]  /*2350*/  LOP3.LUT R19, R17, R0, RZ, 0xfc, !PT ;  /* 0x0000000011137212 */ /* 0x000fe200078efcff */
[----:B------:R-:W-:Y:S03]  /*2360*/  BSSY B0, `(.L_x_112) ;  /* 0x0000028000007945 */ /* 0x000fe60003800000 */
[----:B------:R-:W-:-:S13]  /*2370*/  ISETP.NE.U32.AND P0, PT, R19, RZ, PT ;  /* 0x000000ff1300720c */ /* 0x000fda0003f05070 */
[----:B------:R-:W-:Y:S05]  /*2380*/  @!P0 BRA `(.L_x_113) ;  /* 0x000000f000008947 */ /* 0x000fea0003800000 */
[----:B------:R-:W-:Y:S01]  /*2390*/  IMAD.MOV.U32 R26, RZ, RZ, R29 ;  /* 0x000000ffff1a7224 */ /* 0x000fe200078e001d */
[----:B------:R-:W-:Y:S02]  /*23a0*/  MOV R25, R0 ;  /* 0x0000000000197202 */ /* 0x000fe40000000f00 */
[----:B------:R-:W-:Y:S02]  /*23b0*/  MOV R24, 0x23d0 ;  /* 0x000023d000187802 */ /* 0x000fe40000000f00 */
[----:B------:R-:W-:Y:S05]  /*23c0*/  CALL.REL.NOINC `($__internal_2_$__cuda_sm20_div_s64) ;  /* 0x000022e000007944 */ /* 0x000fea0003c00000 */
        /* <DEDUP_REMOVED lines=11> */
.L_x_113:
        /* <DEDUP_REMOVED lines=22> */
.L_x_114:
[----:B------:R-:W-:Y:S05]  /*25e0*/  BSYNC B0 ;  /* 0x0000000000007941 */ /* 0x000fea0003800000 */
.L_x_112:
        /* <DEDUP_REMOVED lines=11> */
[----:B------:R-:W-:Y:S05]  /*26a0*/  CALL.REL.NOINC `($__internal_2_$__cuda_sm20_div_s64) ;  /* 0x0000200000007944 */ /* 0x000fea0003c00000 */
[----:B------:R-:W-:-:S04]  /*26b0*/  IADD3 R17, P0, RZ, -R20, RZ ;  /* 0x80000014ff117210 */ /* 0x000fc80007f1e0ff */
[----:B------:R-:W-:Y:S01]  /*26c0*/  IADD3.X R18, RZ, ~R21, RZ, P0, !PT ;  /* 0x80000015ff127210 */ /* 0x000fe200007fe4ff */
[----:B------:R-:W-:-:S04]  /*26d0*/  IMAD.WIDE.U32 R42, R5, R17, R42 ;  /* 0x00000011052a7225 */ /* 0x000fc800078e002a */
[----:B------:R-:W-:-:S04]  /*26e0*/  IMAD R18, R18, R5, RZ ;  /* 0x0000000512127224 */ /* 0x000fc800078e02ff */
[----:B------:R-:W-:-:S05]  /*26f0*/  IMAD R4, R4, R17, R18 ;  /* 0x0000001104047224 */ /* 0x000fca00078e0212 */
[----:B------:R-:W-:Y:S01]  /*2700*/  IADD3 R4, R43, R4, RZ ;  /* 0x000000042b047210 */ /* 0x000fe20007ffe0ff */
[----:B------:R-:W-:Y:S05]  /*2710*/  BRA `(.L_x_117) ;  /* 0x0000016000007947 */ /* 0x000fea0003800000 */
.L_x_116:
        /* <DEDUP_REMOVED lines=22> */
.L_x_117:
[----:B------:R-:W-:Y:S05]  /*2880*/  BSYNC B0 ;  /* 0x0000000000007941 */ /* 0x000fea0003800000 */
.L_x_115:
        /* <DEDUP_REMOVED lines=38> */
[----:B------:R-:W-:Y:S05]  /*2af0*/  CALL.REL.NOINC `($__internal_2_$__cuda_sm20_div_s64) ;  /* 0x00001bb000007944 */ /* 0x000fea0003c00000 */
        /* <DEDUP_REMOVED lines=12> */
.L_x_119:
        /* <DEDUP_REMOVED lines=23> */
.L_x_120:
[----:B------:R-:W-:Y:S05]  /*2d30*/  BSYNC B0 ;  /* 0x0000000000007941 */ /* 0x000fea0003800000 */
.L_x_118:
        /* <DEDUP_REMOVED lines=19> */
.L_x_122:
        /* <DEDUP_REMOVED lines=22> */
.L_x_123:
[----:B------:R-:W-:Y:S05]  /*2fd0*/  BSYNC B0 ;  /* 0x0000000000007941 */ /* 0x000fea0003800000 */
.L_x_121:
        /* <DEDUP_REMOVED lines=19> */
.L_x_125:
        /* <DEDUP_REMOVED lines=23> */
.L_x_126:
[----:B------:R-:W-:Y:S05]  /*3280*/  BSYNC B0 ;  /* 0x0000000000007941 */ /* 0x000fea0003800000 */
.L_x_124:
[----:B------:R-:W-:Y:S01]  /*3290*/  SHF.R.S32.HI R18, RZ, 0x1f, R7 ;  /* 0x0000001fff127819 */ /* 0x000fe20000011407 */
[----:B------:R-:W-:Y:S01]  /*32a0*/  IMAD R13, R21, R7, RZ ;  /* 0x00000007150d7224 */ /* 0x000fe200078e02ff */
[----:B------:R-:W-:Y:S01]  /*32b0*/  BSSY B0, `(.L_x_127) ;  /* 0x000003b000007945 */ /* 0x000fe20003800000 */
[----:B------:R-:W-:Y:S02]  /*32c0*/  IMAD R53, R29, c[0x0][0x214], RZ ;  /* 0x000085001d357a24 */ /* 0x000fe400078e02ff */
[----:B------:R-:W-:Y:S02]  /*32d0*/  IMAD R13, R18, R20, R13 ;  /* 0x00000014120d7224 */ /* 0x000fe400078e020d */
[----:B------:R-:W-:Y:S01]  /*32e0*/  IMAD R18, R12, R3, RZ ;  /* 0x000000030c127224 */ /* 0x000fe200078e02ff */
[----:B------:R-:W-:Y:S01]  /*32f0*/  LOP3.LUT R12, R47, R10, RZ, 0xfc, !PT ;  /* 0x0000000a2f0c7212 */ /* 0x000fe200078efcff */
[----:B------:R-:W-:Y:S01]  /*3300*/  IMAD.WIDE.U32 R48, R20, R7, RZ ;  /* 0x0000000714307225 */ /* 0x000fe200078e00ff */
[----:B------:R-:W-:-:S02]  /*3310*/  SHF.R.S32.HI R7, RZ, 0x1f, R3 ;  /* 0x0000001fff077819 */ /* 0x000fc40000011403 */
[----:B------:R-:W-:Y:S01]  /*3320*/  ISETP.NE.U32.AND P0, PT, R12, RZ, PT ;  /* 0x000000ff0c00720c */ /* 0x000fe20003f05070 */
[----:B------:R-:W-:Y:S01]  /*3330*/  IMAD R14, R14, R53, RZ ;  /* 0x000000350e0e7224 */ /* 0x000fe200078e02ff */
[----:B------:R-:W-:Y:S01]  /*3340*/  SHF.R.S32.HI R17, RZ, 0x1f, R53 ;  /* 0x0000001fff117819 */ /* 0x000fe20000011435 */
[----:B------:R-:W-:Y:S01]  /*3350*/  IMAD R7, R7, R50, R18 ;  /* 0x0000003207077224 */ /* 0x000fe200078e0212 */
[----:B------:R-:W-:Y:S01]  /*3360*/  IADD3 R12, R49, R13, RZ ;  /* 0x0000000d310c7210 */ /* 0x000fe20007ffe0ff */
[----:B------:R-:W-:-:S04]  /*3370*/  IMAD.WIDE.U32 R50, R50, R3, RZ ;  /* 0x0000000332327225 */ /* 0x000fc800078e00ff */
[----:B------:R-:W-:Y:S01]  /*3380*/  IMAD R3, R17, R16, R14 ;  /* 0x0000001011037224 */ /* 0x000fe200078e020e */
[----:B------:R-:W-:Y:S01]  /*3390*/  IADD3 R7, R51, R7, RZ ;  /* 0x0000000733077210 */ /* 0x000fe20007ffe0ff */
[----:B------:R-:W-:-:S05]  /*33a0*/  IMAD.WIDE.U32 R52, R16, R53, RZ ;  /* 0x0000003510347225 */ /* 0x000fca00078e00ff */
[----:B------:R-:W-:Y:S01]  /*33b0*/  IADD3 R3, R53, R3, RZ ;  /* 0x0000000335037210 */ /* 0x000fe20007ffe0ff */
[----:B------:R-:W-:Y:S05]  /*33c0*/  @!P0 BRA `(.L_x_128) ;  /* 0x0000012000008947 */ /* 0x000fea0003800000 */
[----:B------:R-:W-:Y:S01]  /*33d0*/  IMAD.MOV.U32 R18, RZ, RZ, R46 ;  /* 0x000000ffff127224 */ /* 0x000fe200078e002e */
[----:B------:R-:W-:Y:S01]  /*33e0*/  MOV R26, R11 ;  /* 0x0000000b001a7202 */ /* 0x000fe20000000f00 */
[----:B------:R-:W-:Y:S01]  /*33f0*/  IMAD.MOV.U32 R17, RZ, RZ, R47 ;  /* 0x000000ffff117224 */ /* 0x000fe200078e002f */
[----:B------:R-:W-:Y:S02]  /*3400*/  MOV R25, R10 ;  /* 0x0000000a00197202 */ /* 0x000fe40000000f00 */
[----:B------:R-:W-:Y:S02]  /*3410*/  MOV R24, 0x3430 ;  /* 0x0000343000187802 */ /* 0x000fe40000000f00 */
[----:B------:R-:W-:Y:S05]  /*3420*/  CALL.REL.NOINC `($__internal_2_$__cuda_sm20_div_s64) ;  /* 0x0000128000007944 */ /* 0x000fea0003c00000 */
        /* <DEDUP_REMOVED lines=12> */
.L_x_128:
        /* <DEDUP_REMOVED lines=23> */
.L_x_129:
[----:B------:R-:W-:Y:S05]  /*3660*/  BSYNC B0 ;  /* 0x0000000000007941 */ /* 0x000fea0003800000 */
.L_x_127:
        /* <DEDUP_REMOVED lines=29> */
.L_x_131:
        /* <DEDUP_REMOVED lines=23> */
.L_x_132:
[----:B------:R-:W-:Y:S05]  /*39b0*/  BSYNC B0 ;  /* 0x0000000000007941 */ /* 0x000fea0003800000 */
.L_x_130:
        /* <DEDUP_REMOVED lines=20> */
.L_x_108:
[----:B------:R-:W-:-:S04]  /*3b00*/  LEA R2, P0, R38, c[0x0][0x200], 0x2 ;  /* 0x0000800026027a11 */ /* 0x000fc800078010ff */
[----:B------:R-:W-:-:S05]  /*3b10*/  LEA.HI.X R3, R38, c[0x0][0x204], R39, 0x2, P0 ;  /* 0x0000810026037a11 */ /* 0x000fca00000f1427 */
[----:B------:R0:W-:Y:S04]  /*3b20*/  STG.E [R2.64], R31 ;  /* 0x0000001f02007986 */ /* 0x0001e8000c10190a */
.L_x_107:
[----:B------:R-:W-:Y:S05]  /*3b30*/  BSYNC B1 ;  /* 0x0000000000017941 */ /* 0x000fea0003800000 */
.L_x_106:
[C---:B------:R-:W-:Y:S01]  /*3b40*/  ISETP.GE.OR P0, PT, R36.reuse, c[0x0][0x314], P2 ;  /* 0x0000c50024007a0c */ /* 0x040fe20001706670 */
[----:B------:R-:W-:Y:S01]  /*3b50*/  HFMA2.MMA R13, -RZ, RZ, 0, 0 ;  /* 0x00000000ff0d7435 */ /* 0x000fe200000001ff */
[C---:B------:R-:W-:Y:S01]  /*3b60*/  IADD3 R0, R36.reuse, 0x10, RZ ;  /* 0x0000001024007810 */ /* 0x040fe20007ffe0ff */
[----:B------:R-:W-:Y:S01]  /*3b70*/  IMAD.SHL.U32 R36, R36, 0x4, RZ ;  /* 0x0000000424247824 */ /* 0x000fe200078e00ff */
[----:B------:R-:W-:Y:S01]  /*3b80*/  CS2R R10, SRZ ;  /* 0x00000000000a7805 */ /* 0x000fe2000001ff00 */
[----:B------:R-:W-:Y:S01]  /*3b90*/  CS2R R8, SRZ ;  /* 0x0000000000087805 */ /* 0x000fe2000001ff00 */
[----:B------:R-:W-:Y:S01]  /*3ba0*/  ISETP.GE.OR P2, PT, R0, c[0x0][0x314], P2 ;  /* 0x0000c50000007a0c */ /* 0x000fe20001746670 */
[----:B------:R-:W-:Y:S01]  /*3bb0*/  IMAD.MOV.U32 R0, RZ, RZ, c[0x0][0x314] ;  /* 0x0000c500ff007624 */ /* 0x000fe200078e00ff */
[----:B------:R-:W-:-:S05]  /*3bc0*/  CS2R R6, SRZ ;  /* 0x0000000000067805 */ /* 0x000fca000001ff00 */
[----:B0-----:R-:W-:Y:S01]  /*3bd0*/  @!P0 FADD.FTZ R4, -R31, R34 ;  /* 0x000000221f048221 */ /* 0x001fe20000010100 */
[----:B------:R-:W-:-:S03]  /*3be0*/  IADD3 R34, R36, 0x40, RZ ;  /* 0x0000004024227810 */ /* 0x000fc60007ffe0ff */
[----:B------:R-:W-:Y:S02]  /*3bf0*/  @!P0 FMUL.FTZ R4, R4, 1.4426950216293334961 ;  /* 0x3fb8aa3b04048820 */ /* 0x000fe40000410000 */
[----:B------:R-:W-:Y:S01]  /*3c00*/  @!P2 FADD.FTZ R31, -R31, R33 ;  /* 0x000000211f1fa221 */ /* 0x000fe20000010100 */
[----:B------:R-:W-:-:S03]  /*3c10*/  IADD3 R33, R36, 0x80, RZ ;  /* 0x0000008024217810 */ /* 0x000fc60007ffe0ff */
[----:B------:R-:W0:Y:S01]  /*3c20*/  @!P0 MUFU.EX2 R4, R4 ;  /* 0x0000000400048308 */ /* 0x000e220000000800 */
[----:B------:R-:W-:-:S07]  /*3c30*/  @!P2 FMUL.FTZ R2, R31, 1.4426950216293334961 ;  /* 0x3fb8aa3b1f02a820 */ /* 0x000fce0000410000 */
[----:B------:R-:W1:Y:S01]  /*3c40*/  @!P2 MUFU.EX2 R2, R2 ;  /* 0x000000020002a308 */ /* 0x000e620000000800 */
[----:B0-----:R0:W-:Y:S01]  /*3c50*/  @!P0 STS [R27.X4], R4 ;  /* 0x000000041b008388 */ /* 0x0011e20000004800 */
[----:B------:R-:W-:Y:S01]  /*3c60*/  ISETP.GE.AND P0, PT, R0, 0x1, PT ;  /* 0x000000010000780c */ /* 0x000fe20003f06270 */
[----:B------:R-:W-:Y:S02]  /*3c70*/  IMAD.MOV.U32 R0, RZ, RZ, RZ ;  /* 0x000000ffff007224 */ /* 0x000fe400078e00ff */
[----:B-1----:R1:W-:Y:S01]  /*3c80*/  @!P2 STS [R27.X4+0x240], R2 ;  /* 0x000240021b00a388 */ /* 0x0023e20000004800 */
[----:B0-----:R-:W-:Y:S01]  /*3c90*/  CS2R R4, SRZ ;  /* 0x0000000000047805 */ /* 0x001fe2000001ff00 */
[----:B-1----:R-:W-:Y:S02]  /*3ca0*/  CS2R R2, SRZ ;  /* 0x0000000000027805 */ /* 0x002fe4000001ff00 */
        /* <DEDUP_REMOVED lines=25> */
.L_x_136:
        /* <DEDUP_REMOVED lines=15> */
.L_x_135:
[----:B------:R-:W-:Y:S05]  /*3f30*/  BSYNC B0 ;  /* 0x0000000000007941 */ /* 0x000fea0003800000 */
.L_x_134:
        /* <DEDUP_REMOVED lines=19> */
.L_x_133:
        /* <DEDUP_REMOVED lines=100> */
        .weak           $__internal_2_$__cuda_sm20_div_s64
        .type           $__internal_2_$__cuda_sm20_div_s64,@function
        .size           $__internal_2_$__cuda_sm20_div_s64,(.L_x_7770 - $__internal_2_$__cuda_sm20_div_s64)
$__internal_2_$__cuda_sm20_div_s64:
        /* <DEDUP_REMOVED lines=25> */
[----:B------:R-:W-:Y:S02]  /*4840*/  IADD3 R21, P0, RZ, -R58, RZ ;  /* 0x8000003aff157210 */ /* 0x000fe40007f1e0ff */
[----:B------:R-:W-:Y:S01]  /*4850*/  ISETP.GE.AND P1, PT, R17, RZ, PT ;  /* 0x000000ff1100720c */ /* 0x000fe20003f26270 */
[----:B------:R-:W-:Y:S02]  /*4860*/  IMAD R19, R22, R44, R19 ;  /* 0x0000002c16137224 */ /* 0x000fe400078e0213 */
[----:B------:R-:W-:-:S04]  /*4870*/  IMAD.HI.U32 R56, R57, R21, RZ ;  /* 0x0000001539387227 */ /* 0x000fc800078e00ff */
[----:B------:R-:W-:Y:S01]  /*4880*/  IMAD.X R19, RZ, RZ, ~R19, P0 ;  /* 0x000000ffff137224 */ /* 0x000fe200000e0e13 */
[----:B------:R-:W-:-:S03]  /*4890*/  IADD3 R20, P0, RZ, -R18, RZ ;  /* 0x80000012ff147210 */ /* 0x000fc60007f1e0ff */
[----:B------:R-:W-:Y:S01]  /*48a0*/  IMAD.WIDE.U32 R56, P6, R57, R19, R56 ;  /* 0x0000001339387225 */ /* 0x000fe200078c0038 */
[----:B------:R-:W-:-:S05]  /*48b0*/  SEL R20, R20, R18, !P1 ;  /* 0x0000001214147207 */ /* 0x000fca0004800000 */
[----:B------:R-:W-:-:S04]  /*48c0*/  IMAD.HI.U32 R30, P5, R22, R21, R56 ;  /* 0x00000015161e7227 */ /* 0x000fc800078a0038 */
[CC--:B------:R-:W-:Y:S02]  /*48d0*/  IMAD R21, R22.reuse, R19.reuse, RZ ;  /* 0x0000001316157224 */ /* 0x0c0fe400078e02ff */
[----:B------:R-:W-:-:S03]  /*48e0*/  IMAD.HI.U32 R19, R22, R19, RZ ;  /* 0x0000001316137227 */ /* 0x000fc600078e00ff */
[----:B------:R-:W-:Y:S01]  /*48f0*/  IADD3 R21, P4, R21, R30, RZ ;  /* 0x0000001e15157210 */ /* 0x000fe20007f9e0ff */
[----:B------:R-:W-:Y:S02]  /*4900*/  IMAD.X R30, RZ, RZ, ~R17, P0 ;  /* 0x000000ffff1e7224 */ /* 0x000fe400000e0e11 */
[----:B------:R-:W-:Y:S02]  /*4910*/  IMAD.X R22, R19, 0x1, R22, P6 ;  /* 0x0000000113167824 */ /* 0x000fe400030e0616 */
[----:B------:R-:W-:Y:S01]  /*4920*/  IMAD.HI.U32 R56, R21, R20, RZ ;  /* 0x0000001415387227 */ /* 0x000fe200078e00ff */
[----:B------:R-:W-:Y:S02]  /*4930*/  SEL R19, R30, R17, !P1 ;  /* 0x000000111e137207 */ /* 0x000fe40004800000 */
[----:B------:R-:W-:Y:S01]  /*4940*/  IADD3.X R22, RZ, RZ, R22, P4, P5 ;  /* 0x000000ffff167210 */ /* 0x000fe200027ea416 */
[----:B------:R-:W-:-:S04]  /*4950*/  IMAD.MOV.U32 R57, RZ, RZ, RZ ;  /* 0x000000ffff397224 */ /* 0x000fc800078e00ff */
        /* <DEDUP_REMOVED lines=10> */
[-C--:B------:R-:W-:Y:S01]  /*4a00*/  ISETP.GE.U32.AND P4, PT, R20, R44.reuse, PT ;  /* 0x0000002c1400720c */ /* 0x080fe20003f86070 */
[-C--:B------:R-:W-:Y:S01]  /*4a10*/  IMAD R22, R30, R44.reuse, R21 ;  /* 0x0000002c1e167224 */ /* 0x080fe200078e0215 */
[----:B------:R-:W-:-:S03]  /*4a20*/  IADD3 R21, P1, R20, -R44, RZ ;  /* 0x8000002c14157210 */ /* 0x000fc60007f3e0ff */
[----:B------:R-:W-:Y:S01]  /*4a30*/  IMAD.X R19, R19, 0x1, ~R22, P0 ;  /* 0x0000000113137824 */ /* 0x000fe200000e0e16 */
[----:B------:R-:W-:-:S03]  /*4a40*/  IADD3 R23, P0, R32, 0x1, RZ ;  /* 0x0000000120177810 */ /* 0x000fc60007f1e0ff */
[C---:B------:R-:W-:Y:S01]  /*4a50*/  IMAD.X R22, R19.reuse, 0x1, ~R45, P1 ;  /* 0x0000000113167824 */ /* 0x040fe200008e0e2d */
[----:B------:R-:W-:Y:S01]  /*4a60*/  ISETP.GE.U32.AND.EX P4, PT, R19, R45, PT, P4 ;  /* 0x0000002d1300720c */ /* 0x000fe20003f86140 */
[----:B------:R-:W-:-:S03]  /*4a70*/  IMAD.X R35, RZ, RZ, R30, P0 ;  /* 0x000000ffff237224 */ /* 0x000fc600000e061e */
[----:B------:R-:W-:Y:S02]  /*4a80*/  SEL R21, R21, R20, P4 ;  /* 0x0000001415157207 */ /* 0x000fe40002000000 */
[----:B------:R-:W-:Y:S02]  /*4a90*/  SEL R19, R22, R19, P4 ;  /* 0x0000001316137207 */ /* 0x000fe40002000000 */
[----:B------:R-:W-:Y:S02]  /*4aa0*/  SEL R23, R23, R32, P4 ;  /* 0x0000002017177207 */ /* 0x000fe40002000000 */
[----:B------:R-:W-:Y:S02]  /*4ab0*/  ISETP.GE.U32.AND P0, PT, R21, R44, PT ;  /* 0x0000002c1500720c */ /* 0x000fe40003f06070 */
[----:B------:R-:W-:Y:S02]  /*4ac0*/  SEL R35, R35, R30, P4 ;  /* 0x0000001e23237207 */ /* 0x000fe40002000000 */
[----:B------:R-:W-:-:S02]  /*4ad0*/  IADD3 R20, P1, R23, 0x1, RZ ;  /* 0x0000000117147810 */ /* 0x000fc40007f3e0ff */
[----:B------:R-:W-:Y:S02]  /*4ae0*/  ISETP.GE.U32.AND.EX P0, PT, R19, R45, PT, P0 ;  /* 0x0000002d1300720c */ /* 0x000fe40003f06100 */
[----:B------:R-:W-:Y:S02]  /*4af0*/  IADD3.X R22, RZ, R35, RZ, P1, !PT ;  /* 0x00000023ff167210 */ /* 0x000fe40000ffe4ff */
[----:B------:R-:W-:Y:S01]  /*4b00*/  SEL R20, R20, R23, P0 ;  /* 0x0000001714147207 */ /* 0x000fe20000000000 */
[----:B------:R-:W-:Y:S01]  /*4b10*/  IMAD.MOV.U32 R23, RZ, RZ, 0x0 ;  /* 0x00000000ff177424 */ /* 0x000fe200078e00ff */
[----:B------:R-:W-:Y:S02]  /*4b20*/  LOP3.LUT R19, R25, R17, RZ, 0x3c, !PT ;  /* 0x0000001119137212 */ /* 0x000fe400078e3cff */
[----:B------:R-:W-:Y:S02]  /*4b30*/  SEL R22, R22, R35, P0 ;  /* 0x0000002316167207 */ /* 0x000fe40000000000 */
[----:B------:R-:W-:-:S02]  /*4b40*/  IADD3 R21, P1, RZ, -R20, RZ ;  /* 0x80000014ff157210 */ /* 0x000fc40007f3e0ff */
[----:B------:R-:W-:Y:S02]  /*4b50*/  ISETP.GE.AND P4, PT, R19, RZ, PT ;  /* 0x000000ff1300720c */ /* 0x000fe40003f86270 */
[----:B------:R-:W-:Y:S01]  /*4b60*/  ISETP.NE.U32.AND P0, PT, R26, RZ, PT ;  /* 0x000000ff1a00720c */ /* 0x000fe20003f05070 */
[----:B------:R-:W-:Y:S01]  /*4b70*/  IMAD.X R19, RZ, RZ, ~R22, P1 ;  /* 0x000000ffff137224 */ /* 0x000fe200008e0e16 */
[----:B------:R-:W-:Y:S02]  /*4b80*/  SEL R21, R21, R20, !P4 ;  /* 0x0000001415157207 */ /* 0x000fe40006000000 */
[----:B------:R-:W-:Y:S02]  /*4b90*/  ISETP.NE.AND.EX P0, PT, R25, RZ, PT, P0 ;  /* 0x000000ff1900720c */ /* 0x000fe40003f05300 */
[----:B------:R-:W-:Y:S01]  /*4ba0*/  SEL R19, R19, R22, !P4 ;  /* 0x0000001613137207 */ /* 0x000fe20006000000 */
[----:B------:R-:W-:Y:S01]  /*4bb0*/  IMAD.MOV.U32 R22, RZ, RZ, R24 ;  /* 0x000000ffff167224 */ /* 0x000fe200078e0018 */
[----:B------:R-:W-:-:S02]  /*4bc0*/  SEL R20, R21, 0xffffffff, P0 ;  /* 0xffffffff15147807 */ /* 0x000fc40000000000 */
[----:B------:R-:W-:Y:S01]  /*4bd0*/  SEL R21, R19, 0xffffffff, P0 ;  /* 0xffffffff13157807 */ /* 0x000fe20000000000 */
[----:B------:R-:W-:Y:S06]  /*4be0*/  RET.REL.NODEC R22 `(_ZN5flash32flash_fwd_splitkv_combine_kernelI23Flash_fwd_kernel_traitsILi192ELi64ELi64ELi4ELb0ELb0EN7cutlass10bfloat16_tE19Flash_kernel_traitsILi192ELi64ELi64ELi4ES3_EELi8ELi5ELb0EEEvNS_16Flash_fwd_paramsE) ;  /* 0xffffb41016007950 */ /* 0x000fec0003c3ffff */
.L_x_137:
        /* <DEDUP_REMOVED lines=9> */
.L_x_7770:


//--------------------- .text._ZN5flash32flash_fwd_splitkv_combine_kernelI23Flash_fwd_kernel_traitsILi192ELi64ELi64ELi4ELb0ELb0EN7cutlass10bfloat16_tE19Flash_kernel_traitsILi192ELi64ELi64ELi4ES3_EELi8ELi4ELb0EEEvNS_16Flash_fwd_paramsE --------------------------
	.section	.text._ZN5flash32flash_fwd_splitkv_combine_kernelI23Flash_fwd_kernel_traitsILi192ELi64ELi64ELi4ELb0ELb0EN7cutlass10bfloat16_tE19Flash_kernel_traitsILi192ELi64ELi64ELi4ES3_EELi8ELi4ELb0EEEvNS_16Flash_fwd_paramsE,"ax",@progbits
	.sectioninfo	@"SHI_REGISTERS=54"
	.align	128
        .global         _ZN5flash32flash_fwd_splitkv_combine_kernelI23Flash_fwd_kernel_traitsILi192ELi64ELi64ELi4ELb0ELb0EN7cutlass10bfloat16_tE19Flash_kernel_traitsILi192ELi64ELi64ELi4ES3_EELi8ELi4ELb0EEEvNS_16Flash_fwd_paramsE
        .type           _ZN5flash32flash_fwd_splitkv_combine_kernelI23Flash_fwd_kernel_traitsILi192ELi64ELi64ELi4ELb0ELb0EN7cutlass10bfloat16_tE19Flash_kernel_traitsILi192ELi64ELi64ELi4ES3_EELi8ELi4ELb0EEEvNS_16Flash_fwd_paramsE,@function
        .size           _ZN5flash32flash_fwd_splitkv_combine_kernelI23Flash_fwd_kernel_traitsILi192ELi64ELi64ELi4ELb0ELb0EN7cutlass10bfloat16_tE19Flash_kernel_traitsILi192ELi64ELi64ELi4ES3_EELi8ELi4ELb0EEEvNS_16Flash_fwd_paramsE,(.L_x_7771 - _ZN5flash32flash_fwd_splitkv_combine_kernelI23Flash_fwd_kernel_traitsILi192ELi64ELi64ELi4ELb0ELb0EN7cutlass10bfloat16_tE19Flash_kernel_traitsILi192ELi64ELi64ELi4ES3_EELi8ELi4ELb0EEEvNS_16Flash_fwd_paramsE)
        .other          _ZN5flash32flash_fwd_splitkv_combine_kernelI23Flash_fwd_kernel_traitsILi192ELi64ELi64ELi4ELb0ELb0EN7cutlass10bfloat16_tE19Flash_kernel_traitsILi192ELi64ELi64ELi4ES3_EELi8ELi4ELb0EEEvNS_16Flash_fwd_paramsE,@"STO_CUDA_ENTRY STV_DEFAULT"
_ZN5flash32flash_fwd_splitkv_combine_kernelI23Flash_fwd_kernel_traitsILi192ELi64ELi64ELi4ELb0ELb0EN7cutlass10bfloat16_tE19Flash_kernel_traitsILi192ELi64ELi64ELi4ES3_EELi8ELi4ELb0EEEvNS_16Flash_fwd_paramsE:
.text._ZN5flash32flash_fwd_splitkv_combine_kernelI23Flash_fwd_kernel_traitsILi192ELi64ELi64ELi4ELb0ELb0EN7cutlass10bfloat16_tE19Flash_kernel_traitsILi192ELi64ELi64ELi4ES3_EELi8ELi4ELb0EEEvNS_16Flash_fwd_paramsE:
        /* <DEDUP_REMOVED lines=11> */
[----:B------:R-:W-:Y:S01]  /*00b0*/  SEL R0, R5, R0, P0 ;  /* 0x0000000005007207 */ /* 0x000fe20000000000 */
        /* <DEDUP_REMOVED lines=11> */
[----:B------:R-:W-:Y:S05]  /*0170*/  CALL.REL.NOINC `($__internal_3_$__cuda_sm20_div_s64) ;  /* 0x0000448000007944 */ /* 0x000fea0003c00000 */
[----:B------:R-:W-:Y:S05]  /*0180*/  BRA `(.L_x_139) ;  /* 0x0000013000007947 */ /* 0x000fea0003800000 */
.L_x_138:
[----:B------:R-:W0:Y:S01]  /*0190*/  I2F.U32.RP R4, R30 ;  /* 0x0000001e00047306 */ /* 0x000e220000209000 */
[----:B------:R-:W-:Y:S01]  /*01a0*/  IMAD.MOV.U32 R6, RZ, RZ, RZ ;  /* 0x000000ffff067224 */ /* 0x000fe200078e00ff */
[----:B------:R-:W-:Y:S01]  /*01b0*/  ISETP.NE.U32.AND P0, PT, R30, RZ, PT ;  /* 0x000000ff1e00720c */ /* 0x000fe20003f05070 */
[----:B------:R-:W-:-:S05]  /*01c0*/  HFMA2.MMA R21, -RZ, RZ, 0, 0 ;  /* 0x00000000ff157435 */ /* 0x000fca00000001ff */
        /* <DEDUP_REMOVED lines=15> */
.L_x_139:
        /* <DEDUP_REMOVED lines=11> */
[----:B------:R-:W-:Y:S02]  /*0370*/  MOV R22, 0x390 ;  /* 0x0000039000167802 */ /* 0x000fe40000000f00 */
[----:B------:R-:W-:Y:S05]  /*0380*/  CALL.REL.NOINC `($__internal_3_$__cuda_sm20_div_s64) ;  /* 0x0000427000007944 */ /* 0x000fea0003c00000 */
[----:B------:R-:W-:Y:S02]  /*0390*/  MOV R8, R20 ;  /* 0x0000001400087202 */ /* 0x000fe40000000f00 */
[----:B------:R-:W-:Y:S01]  /*03a0*/  MOV R9, R21 ;  /* 0x0000001500097202 */ /* 0x000fe20000000f00 */
[----:B------:R-:W-:Y:S05]  /*03b0*/  BRA `(.L_x_142) ;  /* 0x0000013000007947 */ /* 0x000fea0003800000 */
.L_x_141:
        /* <DEDUP_REMOVED lines=19> */
.L_x_142:
[----:B------:R-:W-:Y:S05]  /*04f0*/  BSYNC B0 ;  /* 0x0000000000007941 */ /* 0x000fea0003800000 */
.L_x_140:
        /* <DEDUP_REMOVED lines=13> */
[----:B------:R-:W-:-:S04]  /*05d0*/  IMAD.HI.U32 R11, R11, R6, R10 ;  /* 0x000000060b0b7227 */ /* 0x000fc800078e000a */
[----:B------:R-:W-:-:S04]  /*05e0*/  IMAD.MOV.U32 R6, RZ, RZ, R4 ;  /* 0x000000ffff067224 */ /* 0x000fc800078e0004 */
        /* <DEDUP_REMOVED lines=8> */
[----:B------:R-:W-:-:S04]  /*0670*/  LOP3.LUT R4, R2, R7, RZ, 0x3c, !PT ;  /* 0x0000000702047212 */ /* 0x000fc800078e3cff */
[----:B------:R-:W-:-:S07]  /*0680*/  ISETP.GE.AND P0, PT, R4, RZ, PT ;  /* 0x000000ff0400720c */ /* 0x000fce0003f06270 */
[----:B------:R-:W-:-:S06]  /*0690*/  @P2 IADD3 R10, R10, 0x1, RZ ;  /* 0x000000010a0a2810 */ /* 0x000fcc0007ffe0ff */
[----:B------:R-:W-:Y:S01]  /*06a0*/  @!P0 IMAD.MOV R10, RZ, RZ, -R10 ;  /* 0x000000ffff0a8224 */ /* 0x000fe200078e0a0a */
[----:B------:R-:W-:-:S04]  /*06b0*/  @!P1 LOP3.LUT R10, RZ, R7, RZ, 0x33, !PT ;  /* 0x00000007ff0a9212 */ /* 0x000fc800078e33ff */
[----:B------:R-:W-:Y:S02]  /*06c0*/  ISETP.LT.U32.AND P0, PT, R3, R10, PT ;  /* 0x0000000a0300720c */ /* 0x000fe40003f01070 */
[----:B------:R-:W-:-:S04]  /*06d0*/  SHF.R.S32.HI R14, RZ, 0x1f, R10 ;  /* 0x0000001fff0e7819 */ /* 0x000fc8000001140a */
[----:B------:R-:W-:-:S04]  /*06e0*/  ISETP.LT.AND.EX P0, PT, R23, R14, PT, P0 ;  /* 0x0000000e1700720c */ /* 0x000fc80003f01300 */
[----:B------:R-:W-:Y:S02]  /*06f0*/  SEL R14, R23, R14, P0 ;  /* 0x0000000e170e7207 */ /* 0x000fe40000000000 */
        /* <DEDUP_REMOVED lines=11> */
.L_x_144:
        /* <DEDUP_REMOVED lines=19> */
.L_x_145:
[----:B------:R-:W-:Y:S05]  /*08e0*/  BSYNC B0 ;  /* 0x0000000000007941 */ /* 0x000fea0003800000 */
.L_x_143:
        /* <DEDUP_REMOVED lines=26> */
[----:B------:R-:W-:Y:S01]  /*0a90*/  ISETP.GE.U32.AND P0, PT, R3, R6, PT ;  /* 0x000000060300720c */ /* 0x000fe20003f06070 */
[----:B------:R-:W-:-:S05]  /*0aa0*/  IMAD.MOV.U32 R3, RZ, RZ, c[0x0][0x1c0] ;  /* 0x00007000ff037624 */ /* 0x000fca00078e00ff */
[C---:B------:R-:W-:Y:S01]  /*0ab0*/  IADD3 R6, R3.reuse, -0x1, RZ ;  /* 0xffffffff03067810 */ /* 0x040fe20007ffe0ff */
[----:B------:R-:W-:-:S06]  /*0ac0*/  IMAD R3, R3, c[0x0][0x214], RZ ;  /* 0x0000850003037a24 */ /* 0x000fcc00078e02ff */
        /* <DEDUP_REMOVED lines=44> */
[----:B------:R-:W-:Y:S02]  /*0d90*/  MOV R32, R20 ;  /* 0x0000001400207202 */ /* 0x000fe40000000f00 */
[----:B------:R-:W-:Y:S01]  /*0da0*/  MOV R33, R21 ;  /* 0x0000001500217202 */ /* 0x000fe20000000f00 */
[----:B------:R-:W-:Y:S05]  /*0db0*/  BRA `(.L_x_148) ;  /* 0x0000013000007947 */ /* 0x000fea0003800000 */
.L_x_147:
        /* <DEDUP_REMOVED lines=19> */
.L_x_148:
[----:B------:R-:W-:Y:S05]  /*0ef0*/  BSYNC B0 ;  /* 0x0000000000007941 */ /* 0x000fea0003800000 */
.L_x_146:
        /* <DEDUP_REMOVED lines=41> */
.L_x_150:
        /* <DEDUP_REMOVED lines=19> */
.L_x_151:
[----:B------:R-:W-:Y:S05]  /*12c0*/  BSYNC B0 ;  /* 0x0000000000007941 */ /* 0x000fea0003800000 */
.L_x_149:
[----:B------:R-:W-:Y:S01]  /*12d0*/  IABS R17, c[0x0][0x214] ;  /* 0x0000850000117a13 */ /* 0x000fe20000000000 */
[----:B------:R-:W-:Y:S01]  /*12e0*/  IMAD.MOV.U32 R18, RZ, RZ, RZ ;  /* 0x000000ffff127224 */ /* 0x000fe200078e00ff */
[----:B------:R-:W-:Y:S01]  /*12f0*/  ISETP.GT.AND P3, PT, R3, RZ, PT ;  /* 0x000000ff0300720c */ /* 0x000fe20003f64270 */
[----:B------:R-:W-:Y:S01]  /*1300*/  ULDC.U8 UR4, c[0x0][0x329] ;  /* 0x0000ca4000047ab9 */ /* 0x000fe20000000000 */
[----:B------:R-:W0:Y:S01]  /*1310*/  I2F.RP R22, R17 ;  /* 0x0000001100167306 */ /* 0x000e220000209400 */
[----:B------:R-:W-:Y:S01]  /*1320*/  IABS R26, R4 ;  /* 0x00000004001a7213 */ /* 0x000fe20000000000 */
[----:B------:R-:W-:Y:S01]  /*1330*/  ULDC.64 UR10, c[0x0][0x118] ;  /* 0x00004600000a7ab9 */ /* 0x000fe20000000a00 */
[----:B------:R-:W-:Y:S01]  /*1340*/  LOP3.LUT R4, R4, c[0x0][0x1c0], RZ, 0x3c, !PT ;  /* 0x0000700004047a12 */ /* 0x000fe200078e3cff */
[----:B------:R-:W-:Y:S04]  /*1350*/  BSSY B0, `(.L_x_152) ;  /* 0x000007b000007945 */ /* 0x000fe80003800000 */
[----:B0-----:R-:W0:Y:S02]  /*1360*/  MUFU.RCP R19, R22 ;  /* 0x0000001600137308 */ /* 0x001e240000001000 */
[----:B0-----:R-:W-:-:S06]  /*1370*/  IADD3 R19, R19, 0xffffffe, RZ ;  /* 0x0ffffffe13137810 */ /* 0x001fcc0007ffe0ff */
[----:B------:R-:W0:Y:S02]  /*1380*/  F2I.FTZ.U32.TRUNC.NTZ R19, R19 ;  /* 0x0000001300137305 */ /* 0x000e24000021f000 */
[----:B0-----:R-:W-:-:S04]  /*1390*/  IMAD.MOV R8, RZ, RZ, -R19 ;  /* 0x000000ffff087224 */ /* 0x001fc800078e0a13 */
[----:B------:R-:W-:Y:S01]  /*13a0*/  IMAD R9, R8, R17, RZ ;  /* 0x0000001108097224 */ /* 0x000fe200078e02ff */
[----:B------:R-:W-:Y:S02]  /*13b0*/  IABS R8, R7 ;  /* 0x0000000700087213 */ /* 0x000fe40000000000 */
[----:B------:R-:W-:Y:S01]  /*13c0*/  LOP3.LUT R7, R7, c[0x0][0x214], RZ, 0x3c, !PT ;  /* 0x0000850007077a12 */ /* 0x000fe200078e3cff */
[----:B------:R-:W-:-:S03]  /*13d0*/  IMAD.HI.U32 R9, R19, R9, R18 ;  /* 0x0000000913097227 */ /* 0x000fc600078e0012 */
[----:B------:R-:W-:Y:S02]  /*13e0*/  ISETP.GE.AND P1, PT, R7, RZ, PT ;  /* 0x000000ff0700720c */ /* 0x000fe40003f26270 */
[----:B------:R-:W-:Y:S01]  /*13f0*/  SHF.R.S32.HI R7, RZ, 0x1f, R3 ;  /* 0x0000001fff077819 */ /* 0x000fe20000011403 */
[----:B------:R-:W-:Y:S01]  /*1400*/  IMAD.HI.U32 R18, R9, R8, RZ ;  /* 0x0000000809127227 */ /* 0x000fe200078e00ff */
[----:B------:R-:W-:-:S03]  /*1410*/  LEA.HI.SX32 R3, R3, 0x1, 0x1 ;  /* 0x0000000103037811 */ /* 0x000fc600078f0aff */
[----:B------:R-:W-:Y:S02]  /*1420*/  IMAD.MOV R9, RZ, RZ, -R18 ;  /* 0x000000ffff097224 */ /* 0x000fe400078e0a12 */
[----:B------:R-:W-:Y:S02]  /*1430*/  @!P3 IMAD.MOV R3, RZ, RZ, R7 ;  /* 0x000000ffff03b224 */ /* 0x000fe400078e0207 */
[----:B------:R-:W-:-:S05]  /*1440*/  IMAD R8, R17, R9, R8 ;  /* 0x0000000911087224 */ /* 0x000fca00078e0208 */
[----:B------:R-:W-:-:S13]  /*1450*/  ISETP.GT.U32.AND P0, PT, R17, R8, PT ;  /* 0x000000081100720c */ /* 0x000fda0003f04070 */
[----:B------:R-:W-:Y:S01]  /*1460*/  @!P0 IMAD.IADD R8, R8, 0x1, -R17 ;  /* 0x0000000108088824 */ /* 0x000fe200078e0a11 */
[----:B------:R-:W-:Y:S02]  /*1470*/  @!P0 IADD3 R18, R18, 0x1, RZ ;  /* 0x0000000112128810 */ /* 0x000fe40007ffe0ff */
[----:B------:R-:W-:Y:S02]  /*1480*/  ISETP.NE.AND P0, PT, RZ, c[0x0][0x214], PT ;  /* 0x00008500ff007a0c */ /* 0x000fe40003f05270 */
[----:B------:R-:W-:Y:S02]  /*1490*/  ISETP.GE.U32.AND P2, PT, R8, R17, PT ;  /* 0x000000110800720c */ /* 0x000fe40003f46070 */
[----:B------:R-:W-:-:S04]  /*14a0*/  IABS R8, c[0x0][0x1c0] ;  /* 0x0000700000087a13 */ /* 0x000fc80000000000 */
[----:B------:R-:W0:Y:S07]  /*14b0*/  I2F.U32.RP R17, R8 ;  /* 0x0000000800117306 */ /* 0x000e2e0000209000 */
[----:B------:R-:W-:-:S05]  /*14c0*/  @P2 IADD3 R18, R18, 0x1, RZ ;  /* 0x0000000112122810 */ /* 0x000fca0007ffe0ff */
[----:B------:R-:W-:Y:S01]  /*14d0*/  @!P1 IMAD.MOV R18, RZ, RZ, -R18 ;  /* 0x000000ffff129224 */ /* 0x000fe200078e0a12 */
[----:B------:R-:W-:Y:S01]  /*14e0*/  @!P0 LOP3.LUT R18, RZ, c[0x0][0x214], RZ, 0x33, !PT ;  /* 0x00008500ff128a12 */ /* 0x000fe200078e33ff */
[----:B0-----:R-:W0:Y:S04]  /*14f0*/  MUFU.RCP R19, R17 ;  /* 0x0000001100137308 */ /* 0x001e280000001000 */
[----:B------:R-:W-:-:S05]  /*1500*/  IMAD R3, R3, R18, RZ ;  /* 0x0000001203037224 */ /* 0x000fca00078e02ff */
[----:B------:R-:W-:-:S04]  /*1510*/  IABS R7, R3 ;  /* 0x0000000300077213 */ /* 0x000fc80000000000 */
[----:B------:R-:W1:Y:S01]  /*1520*/  I2F.RP R24, R7 ;  /* 0x0000000700187306 */ /* 0x000e620000209400 */
[----:B------:R-:W-:Y:S01]  /*1530*/  IMAD.IADD R6, R6, 0x1, R7 ;  /* 0x0000000106067824 */ /* 0x000fe200078e0207 */
[----:B0-----:R-:W-:-:S06]  /*1540*/  IADD3 R19, R19, 0xffffffe, RZ ;  /* 0x0ffffffe13137810 */ /* 0x001fcc0007ffe0ff */
[----:B------:R-:W0:Y:S08]  /*1550*/  F2I.FTZ.U32.TRUNC.NTZ R19, R19 ;  /* 0x0000001300137305 */ /* 0x000e30000021f000 */
[----:B-1----:R-:W1:Y:S01]  /*1560*/  MUFU.RCP R9, R24 ;  /* 0x0000001800097308 */ /* 0x002e620000001000 */
[----:B0-----:R-:W-:-:S04]  /*1570*/  IMAD.MOV R25, RZ, RZ, -R19 ;  /* 0x000000ffff197224 */ /* 0x001fc800078e0a13 */
[----:B------:R-:W-:Y:S01]  /*1580*/  IMAD R25, R25, R8, RZ ;  /* 0x0000000819197224 */ /* 0x000fe200078e02ff */
[----:B-1----:R-:W-:Y:S02]  /*1590*/  IADD3 R22, R9, 0xffffffe, RZ ;  /* 0x0ffffffe09167810 */ /* 0x002fe40007ffe0ff */
[----:B------:R-:W-:Y:S02]  /*15a0*/  IABS R24, R6 ;  /* 0x0000000600187213 */ /* 0x000fe40000000000 */
[----:B------:R-:W0:Y:S02]  /*15b0*/  F2I.FTZ.U32.TRUNC.NTZ R23, R22 ;  /* 0x0000001600177305 */ /* 0x000e24000021f000 */
[----:B0-----:R-:W-:Y:S02]  /*15c0*/  IMAD.MOV R18, RZ, RZ, -R23 ;  /* 0x000000ffff127224 */ /* 0x001fe400078e0a17 */
[----:B------:R-:W-:Y:S02]  /*15d0*/  IMAD.MOV.U32 R22, RZ, RZ, RZ ;  /* 0x000000ffff167224 */ /* 0x000fe400078e00ff */
[----:B------:R-:W-:-:S02]  /*15e0*/  IMAD R9, R18, R7, RZ ;  /* 0x0000000712097224 */ /* 0x000fc400078e02ff */
[----:B------:R-:W-:Y:S02]  /*15f0*/  IMAD.MOV.U32 R18, RZ, RZ, RZ ;  /* 0x000000ffff127224 */ /* 0x000fe400078e00ff */
[----:B------:R-:W-:Y:S01]  /*1600*/  IMAD.HI.U32 R9, R23, R9, R22 ;  /* 0x0000000917097227 */ /* 0x000fe200078e0016 */
[----:B------:R-:W-:-:S03]  /*1610*/  IABS R22, R3 ;  /* 0x0000000300167213 */ /* 0x000fc60000000000 */
[----:B------:R-:W-:Y:S01]  /*1620*/  IMAD.HI.U32 R25, R19, R25, R18 ;  /* 0x0000001913197227 */ /* 0x000fe200078e0012 */
[----:B------:R-:W-:-:S03]  /*1630*/  IABS R19, c[0x0][0x1c0] ;  /* 0x0000700000137a13 */ /* 0x000fc60000000000 */
[----:B------:R-:W-:Y:S02]  /*1640*/  IMAD.MOV R22, RZ, RZ, -R22 ;  /* 0x000000ffff167224 */ /* 0x000fe400078e0a16 */
[----:B------:R-:W-:Y:S02]  /*1650*/  IMAD.MOV R19, RZ, RZ, -R19 ;  /* 0x000000ffff137224 */ /* 0x000fe400078e0a13 */
[----:B------:R-:W-:-:S04]  /*1660*/  IMAD.HI.U32 R18, R25, R26, RZ ;  /* 0x0000001a19127227 */ /* 0x000fc800078e00ff */
[----:B------:R-:W-:-:S04]  /*1670*/  IMAD.HI.U32 R9, R9, R24, RZ ;  /* 0x0000001809097227 */ /* 0x000fc800078e00ff */
[----:B------:R-:W-:Y:S02]  /*1680*/  IMAD R17, R18, R19, R26 ;  /* 0x0000001312117224 */ /* 0x000fe400078e021a */
[--C-:B------:R-:W-:Y:S02]  /*1690*/  IMAD R22, R9, R22, R24.reuse ;  /* 0x0000001609167224 */ /* 0x100fe400078e0218 */
[----:B------:R-:W-:Y:S01]  /*16a0*/  IMAD.HI.U32 R25, R25, R24, RZ ;  /* 0x0000001819197227 */ /* 0x000fe200078e00ff */
[----:B------:R-:W-:Y:S02]  /*16b0*/  ISETP.GT.U32.AND P3, PT, R8, R17, PT ;  /* 0x000000110800720c */ /* 0x000fe40003f64070 */
[----:B------:R-:W-:Y:S01]  /*16c0*/  ISETP.GT.U32.AND P0, PT, R7, R22, PT ;  /* 0x000000160700720c */ /* 0x000fe20003f04070 */
[----:B------:R-:W-:-:S05]  /*16d0*/  IMAD R19, R25, R19, R24 ;  /* 0x0000001319137224 */ /* 0x000fca00078e0218 */
[----:B------:R-:W-:-:S05]  /*16e0*/  ISETP.GT.U32.AND P1, PT, R8, R19, PT ;  /* 0x000000130800720c */ /* 0x000fca0003f24070 */
[--C-:B------:R-:W-:Y:S01]  /*16f0*/  @!P3 IMAD.IADD R17, R17, 0x1, -R8.reuse ;  /* 0x000000011111b824 */ /* 0x100fe200078e0a08 */
[----:B------:R-:W-:Y:S01]  /*1700*/  @!P3 IADD3 R18, R18, 0x1, RZ ;  /* 0x000000011212b810 */ /* 0x000fe20007ffe0ff */
[----:B------:R-:W-:Y:S01]  /*1710*/  @!P0 IMAD.IADD R22, R22, 0x1, -R7 ;  /* 0x0000000116168824 */ /* 0x000fe200078e0a07 */
[----:B------:R-:W-:Y:S02]  /*1720*/  @!P0 IADD3 R9, R9, 0x1, RZ ;  /* 0x0000000109098810 */ /* 0x000fe40007ffe0ff */
[----:B------:R-:W-:Y:S02]  /*1730*/  ISETP.GE.U32.AND P6, PT, R17, R8, PT ;  /* 0x000000081100720c */ /* 0x000fe40003fc6070 */
[----:B------:R-:W0:Y:S01]  /*1740*/  S2R R17, SR_TID.X ;  /* 0x0000000000117919 */ /* 0x000e220000002100 */
[-C--:B------:R-:W-:Y:S01]  /*1750*/  ISETP.GE.U32.AND P2, PT, R22, R7.reuse, PT ;  /* 0x000000071600720c */ /* 0x080fe20003f46070 */
[----:B------:R-:W-:Y:S01]  /*1760*/  @!P1 IMAD.IADD R19, R19, 0x1, -R8 ;  /* 0x0000000113139824 */ /* 0x000fe200078e0a08 */
[----:B------:R-:W-:-:S02]  /*1770*/  LOP3.LUT R22, R6, R7, RZ, 0x3c, !PT ;  /* 0x0000000706167212 */ /* 0x000fc400078e3cff */
[----:B------:R-:W-:Y:S02]  /*1780*/  ISETP.GE.AND P0, PT, R4, RZ, PT ;  /* 0x000000ff0400720c */ /* 0x000fe40003f06270 */
[----:B------:R-:W-:Y:S02]  /*1790*/  ISETP.GE.AND P4, PT, R22, RZ, PT ;  /* 0x000000ff1600720c */ /* 0x000fe40003f86270 */
[----:B------:R-:W-:Y:S02]  /*17a0*/  ISETP.GT.AND P3, PT, R2, RZ, PT ;  /* 0x000000ff0200720c */ /* 0x000fe40003f64270 */
[----:B------:R-:W-:Y:S02]  /*17b0*/  @P6 IADD3 R18, R18, 0x1, RZ ;  /* 0x0000000112126810 */ /* 0x000fe40007ffe0ff */
[----:B------:R-:W-:Y:S02]  /*17c0*/  ISETP.NE.AND P6, PT, R3, RZ, PT ;  /* 0x000000ff0300720c */ /* 0x000fe40003fc5270 */
[----:B------:R-:W-:-:S02]  /*17d0*/  @P2 IADD3 R9, R9, 0x1, RZ ;  /* 0x0000000109092810 */ /* 0x000fc40007ffe0ff */
[----:B------:R-:W-:Y:S01]  /*17e0*/  ISETP.GE.U32.AND P5, PT, R19, R8, PT ;  /* 0x000000081300720c */ /* 0x000fe20003fa6070 */
[----:B------:R-:W-:Y:S01]  /*17f0*/  IMAD.MOV.U32 R19, RZ, RZ, c[0x0][0x214] ;  /* 0x00008500ff137624 */ /* 0x000fe200078e00ff */
[----:B------:R-:W-:Y:S01]  /*1800*/  LOP3.LUT R6, R6, c[0x0][0x1c0], RZ, 0x3c, !PT ;  /* 0x0000700006067a12 */ /* 0x000fe200078e3cff */
[----:B------:R-:W-:Y:S01]  /*1810*/  @!P4 IMAD.MOV R9, RZ, RZ, -R9 ;  /* 0x000000ffff09c224 */ /* 0x000fe200078e0a09 */
[----:B------:R-:W-:Y:S01]  /*1820*/  @!P1 IADD3 R25, R25, 0x1, RZ ;  /* 0x0000000119199810 */ /* 0x000fe20007ffe0ff */
[----:B------:R-:W-:Y:S01]  /*1830*/  @!P0 IMAD.MOV R18, RZ, RZ, -R18 ;  /* 0x000000ffff128224 */ /* 0x000fe200078e0a12 */
[----:B------:R-:W-:Y:S02]  /*1840*/  ISETP.GE.AND P2, PT, R6, RZ, PT ;  /* 0x000000ff0600720c */ /* 0x000fe40003f46270 */
[----:B------:R-:W-:Y:S02]  /*1850*/  ISETP.NE.AND P4, PT, RZ, c[0x0][0x1c0], PT ;  /* 0x00007000ff007a0c */ /* 0x000fe40003f85270 */
[----:B------:R-:W-:-:S02]  /*1860*/  LOP3.LUT R6, RZ, c[0x0][0x1c0], RZ, 0x33, !PT ;  /* 0x00007000ff067a12 */ /* 0x000fc400078e33ff */
[----:B------:R-:W-:Y:S02]  /*1870*/  SHF.R.S32.HI R8, RZ, 0x1f, R2 ;  /* 0x0000001fff087819 */ /* 0x000fe40000011402 */
[----:B------:R-:W-:Y:S02]  /*1880*/  ISETP.NE.AND P1, PT, RZ, UR4, PT ;  /* 0x00000004ff007c0c */ /* 0x000fe4000bf25270 */
[----:B0-----:R-:W-:Y:S02]  /*1890*/  SHF.R.S32.HI R4, RZ, 0x1f, R17 ;  /* 0x0000001fff047819 */ /* 0x001fe40000011411 */
[----:B------:R-:W-:Y:S01]  /*18a0*/  LEA.HI.SX32 R22, R2, 0x1, 0x1 ;  /* 0x0000000102167811 */ /* 0x000fe200078f0aff */
[----:B------:R-:W-:Y:S01]  /*18b0*/  @!P3 IMAD.MOV R22, RZ, RZ, R8 ;  /* 0x000000ffff16b224 */ /* 0x000fe200078e0208 */
[----:B------:R-:W-:Y:S02]  /*18c0*/  SEL R19, R19, 0x1, !P1 ;  /* 0x0000000113137807 */ /* 0x000fe40004800000 */
[----:B------:R-:W-:-:S02]  /*18d0*/  SEL R18, R6, R18, !P4 ;  /* 0x0000001206127207 */ /* 0x000fc40006000000 */
[----:B------:R-:W-:Y:S02]  /*18e0*/  @!P6 LOP3.LUT R9, RZ, R7, RZ, 0x33, !PT ;  /* 0x00000007ff09e212 */ /* 0x000fe400078e33ff */
[----:B------:R-:W-:Y:S01]  /*18f0*/  LEA.HI R8, R4, R17, RZ, 0x3 ;  /* 0x0000001104087211 */ /* 0x000fe200078f18ff */
[----:B------:R-:W-:Y:S01]  /*1900*/  IMAD R7, R18, R19, RZ ;  /* 0x0000001312077224 */ /* 0x000fe200078e02ff */
[----:B------:R-:W-:Y:S02]  /*1910*/  @P5 IADD3 R25, R25, 0x1, RZ ;  /* 0x0000000119195810 */ /* 0x000fe40007ffe0ff */
[----:B------:R-:W-:Y:S01]  /*1920*/  ISETP.LT.U32.AND P0, PT, R20, R9, PT ;  /* 0x000000091400720c */ /* 0x000fe20003f01070 */
[----:B------:R-:W-:Y:S01]  /*1930*/  IMAD R7, R22, R7, RZ ;  /* 0x0000000716077224 */ /* 0x000fe200078e02ff */
[----:B------:R-:W-:Y:S01]  /*1940*/  SHF.R.S32.HI R23, RZ, 0x1f, R9 ;  /* 0x0000001fff177819 */ /* 0x000fe20000011409 */
[----:B------:R-:W-:Y:S01]  /*1950*/  @!P2 IMAD.MOV R25, RZ, RZ, -R25 ;  /* 0x000000ffff19a224 */ /* 0x000fe200078e0a19 */
[----:B------:R-:W-:-:S02]  /*1960*/  SHF.R.S32.HI R18, RZ, 0x3, R8 ;  /* 0x00000003ff127819 */ /* 0x000fc40000011408 */
[C---:B------:R-:W-:Y:S02]  /*1970*/  ISETP.LT.AND.EX P2, PT, R21.reuse, R23, PT, P0 ;  /* 0x000000171500720c */ /* 0x040fe40003f41300 */
[----:B------:R-:W-:Y:S02]  /*1980*/  ISETP.GE.AND P0, PT, R18, c[0x0][0x314], PT ;  /* 0x0000c50012007a0c */ /* 0x000fe40003f06270 */
[----:B------:R-:W-:Y:S02]  /*1990*/  LOP3.LUT R22, R8, 0xfffffff8, RZ, 0xc0, !PT ;  /* 0xfffffff808167812 */ /* 0x000fe400078ec0ff */
[----:B------:R-:W-:Y:S01]  /*19a0*/  SEL R9, R20, R9, P2 ;  /* 0x0000000914097207 */ /* 0x000fe20001000000 */
[----:B------:R-:W-:Y:S01]  /*19b0*/  IMAD.MOV.U32 R20, RZ, RZ, -0x800000 ;  /* 0xff800000ff147424 */ /* 0x000fe200078e00ff */
[----:B------:R-:W-:Y:S01]  /*19c0*/  SEL R8, R21, R23, P2 ;  /* 0x0000001715087207 */ /* 0x000fe20001000000 */
[----:B------:R-:W-:Y:S01]  /*19d0*/  IMAD.IADD R23, R17, 0x1, -R22 ;  /* 0x0000000111177824 */ /* 0x000fe200078e0a16 */
[----:B------:R-:W-:-:S05]  /*19e0*/  SEL R6, R6, R25, !P4 ;  /* 0x0000001906067207 */ /* 0x000fca0006000000 */
[----:B------:R-:W-:Y:S05]  /*19f0*/  @P0 BRA `(.L_x_153) ;  /* 0x0000010000000947 */ /* 0x000fea0003800000 */
[----:B------:R-:W-:Y:S02]  /*1a00*/  IADD3 R22, P2, R15, -UR8, RZ ;  /* 0x800000080f167c10 */ /* 0x000fe4000ff5e0ff */
[----:B------:R-:W-:Y:S02]  /*1a10*/  SHF.R.S32.HI R21, RZ, 0x1f, R23 ;  /* 0x0000001fff157819 */ /* 0x000fe40000011417 */
[----:B------:R-:W-:Y:S02]  /*1a20*/  ISETP.GT.U32.AND P0, PT, R22, R23, PT ;  /* 0x000000171600720c */ /* 0x000fe40003f04070 */
[----:B------:R-:W-:-:S04]  /*1a30*/  IADD3.X R22, R5, ~UR7, RZ, P2, !PT ;  /* 0x8000000705167c10 */ /* 0x000fc800097fe4ff */
[----:B------:R-:W-:-:S13]  /*1a40*/  ISETP.GT.AND.EX P0, PT, R22, R21, PT, P0 ;  /* 0x000000151600720c */ /* 0x000fda0003f04300 */
[----:B------:R-:W-:Y:S05]  /*1a50*/  @!P0 BRA `(.L_x_153) ;  /* 0x000000a000008947 */ /* 0x000fea0003800000 */
[----:B------:R-:W-:Y:S01]  /*1a60*/  IADD3 R24, P0, R23, UR8, RZ ;  /* 0x0000000817187c10 */ /* 0x000fe2000ff1e0ff */
[----:B------:R-:W-:Y:S01]  /*1a70*/  IMAD R20, R5, R18, RZ ;  /* 0x0000001205147224 */ /* 0x000fe200078e02ff */
[----:B------:R-:W-:Y:S02]  /*1a80*/  SHF.R.S32.HI R22, RZ, 0x1f, R18 ;  /* 0x0000001fff167819 */ /* 0x000fe40000011412 */
[----:B------:R-:W-:-:S03]  /*1a90*/  IADD3.X R25, R21, UR7, RZ, P0, !PT ;  /* 0x0000000715197c10 */ /* 0x000fc600087fe4ff */
[C---:B------:R-:W-:Y:S02]  /*1aa0*/  IMAD R20, R15.reuse, R22, R20 ;  /* 0x000000160f147224 */ /* 0x040fe400078e0214 */
[----:B------:R-:W-:-:S04]  /*1ab0*/  IMAD.WIDE.U32 R24, R15, R18, R24 ;  /* 0x000000120f187225 */ /* 0x000fc800078e0018 */
[----:B------:R-:W-:Y:S01]  /*1ac0*/  IMAD.IADD R20, R25, 0x1, R20 ;  /* 0x0000000119147824 */ /* 0x000fe200078e0214 */
[----:B------:R-:W-:-:S04]  /*1ad0*/  LEA R26, P0, R24, c[0x0][0x208], 0x2 ;  /* 0x00008200181a7a11 */ /* 0x000fc800078010ff */
[----:B------:R-:W-:-:S05]  /*1ae0*/  LEA.HI.X R27, R24, c[0x0][0x20c], R20, 0x2, P0 ;  /* 0x00008300181b7a11 */ /* 0x000fca00000f1414 */
[----:B------:R0:W5:Y:S04]  /*1af0*/  LDG.E R20, [R26.64] ;  /* 0x0000000a1a147981 */ /* 0x000168000c1e1900 */
.L_x_153:
[----:B------:R-:W-:Y:S05]  /*1b00*/  BSYNC B0 ;  /* 0x0000000000007941 */ /* 0x000fea0003800000 */
.L_x_152:
[C---:B------:R-:W-:Y:S01]  /*1b10*/  ISETP.GT.AND P0, PT, R17.reuse, 0x7f, PT ;  /* 0x0000007f1100780c */ /* 0x040fe20003f04270 */
[----:B------:R-:W-:Y:S01]  /*1b20*/  IMAD.MOV.U32 R29, RZ, RZ, -0x800000 ;  /* 0xff800000ff1d7424 */ /* 0x000fe200078e00ff */
[----:B------:R-:W-:Y:S01]  /*1b30*/  LOP3.LUT P2, RZ, R17, 0xf, RZ, 0xc0, !PT ;  /* 0x0000000f11ff7812 */ /* 0x000fe2000784c0ff */
[----:B------:R-:W-:Y:S01]  /*1b40*/  IMAD R19, R6, R19, RZ ;  /* 0x0000001306137224 */ /* 0x000fe200078e02ff */
[----:B------:R-:W-:Y:S01]  /*1b50*/  ISETP.GT.AND P3, PT, R3, RZ, PT ;  /* 0x000000ff0300720c */ /* 0x000fe20003f64270 */
[----:B------:R-:W-:Y:S01]  /*1b60*/  BSSY B1, `(.L_x_154) ;  /* 0x00001f0000017945 */ /* 0x000fe20003800000 */
[----:B------:R-:W-:Y:S01]  /*1b70*/  ISETP.GT.OR P2, PT, R17, 0x7f, P2 ;  /* 0x0000007f1100780c */ /* 0x000fe20001744670 */
[----:B------:R-:W-:-:S06]  /*1b80*/  IMAD.MOV.U32 R28, RZ, RZ, 0x7f800000 ;  /* 0x7f800000ff1c7424 */ /* 0x000fcc00078e00ff */
[----:B------:R-:W-:Y:S01]  /*1b90*/  @!P0 IMAD R23, R18, 0x9, R23 ;  /* 0x0000000912178824 */ /* 0x000fe200078e0217 */
[----:B------:R-:W-:-:S04]  /*1ba0*/  @!P0 LEA.HI R21, R4, R17, RZ, 0x4 ;  /* 0x0000001104158211 */ /* 0x000fc800078f20ff */
[----:B-----5:R-:W-:Y:S01]  /*1bb0*/  @!P0 STS [R23.X4], R20 ;  /* 0x0000001417008388 */ /* 0x020fe20000004800 */
[----:B------:R-:W-:Y:S02]  /*1bc0*/  @!P0 LOP3.LUT R22, R21, 0xfffffff0, RZ, 0xc0, !PT ;  /* 0xfffffff015168812 */ /* 0x000fe400078ec0ff */
[----:B------:R-:W-:-:S03]  /*1bd0*/  @!P0 SHF.R.S32.HI R21, RZ, 0x4, R21 ;  /* 0x00000004ff158819 */ /* 0x000fc60000011415 */
[----:B------:R-:W-:-:S04]  /*1be0*/  @!P0 IMAD.IADD R22, R17, 0x1, -R22 ;  /* 0x0000000111168824 */ /* 0x000fc800078e0a16 */
[----:B------:R-:W-:Y:S01]  /*1bf0*/  @!P0 IMAD R21, R22, 0x9, R21 ;  /* 0x0000000916158824 */ /* 0x000fe200078e0215 */
[----:B------:R-:W-:Y:S06]  /*1c00*/  BAR.SYNC.DEFER_BLOCKING 0x0 ;  /* 0x0000000000007b1d */ /* 0x000fec0000010000 */
[----:B------:R-:W1:Y:S04]  /*1c10*/  @!P0 LDS R29, [R21.X4] ;  /* 0x00000000151d8984 */ /* 0x000e680000004800 */
[----:B-1----:R-:W1:Y:S02]  /*1c20*/  SHFL.BFLY PT, R18, R29, 0x8, 0x1f ;  /* 0x0d001f001d127f89 */ /* 0x002e6400000e0000 */
[----:B-1----:R-:W-:-:S05]  /*1c30*/  FMNMX.FTZ R25, R18, R29, !PT ;  /* 0x0000001d12197209 */ /* 0x002fca0007810000 */
[----:B------:R-:W1:Y:S02]  /*1c40*/  SHFL.BFLY PT, R24, R25, 0x4, 0x1f ;  /* 0x0c801f0019187f89 */ /* 0x000e6400000e0000 */
[----:B-1----:R-:W-:-:S05]  /*1c50*/  FMNMX.FTZ R24, R25, R24, !PT ;  /* 0x0000001819187209 */ /* 0x002fca0007810000 */
[----:B0-----:R-:W0:Y:S02]  /*1c60*/  SHFL.BFLY PT, R27, R24, 0x2, 0x1f ;  /* 0x0c401f00181b7f89 */ /* 0x001e2400000e0000 */
[----:B0-----:R-:W-:-:S05]  /*1c70*/  FMNMX.FTZ R27, R24, R27, !PT ;  /* 0x0000001b181b7209 */ /* 0x001fca0007810000 */
[----:B------:R-:W0:Y:S02]  /*1c80*/  SHFL.BFLY PT, R18, R27, 0x1, 0x1f ;  /* 0x0c201f001b127f89 */ /* 0x000e2400000e0000 */
[----:B0-----:R-:W-:-:S04]  /*1c90*/  FMNMX.FTZ R18, R27, R18, !PT ;  /* 0x000000121b127209 */ /* 0x001fc80007810000 */
[----:B------:R-:W-:-:S04]  /*1ca0*/  FSETP.NEU.FTZ.AND P0, PT, R18, -INF , PT ;  /* 0xff8000001200780b */ /* 0x000fc80003f1d000 */
[----:B------:R-:W-:-:S05]  /*1cb0*/  FSEL R18, R18, RZ, P0 ;  /* 0x000000ff12127208 */ /* 0x000fca0000000000 */
[----:B------:R-:W-:-:S04]  /*1cc0*/  FADD.FTZ R22, -R18, R29 ;  /* 0x0000001d12167221 */ /* 0x000fc80000010100 */
[----:B------:R-:W-:-:S06]  /*1cd0*/  FMUL.FTZ R22, R22, 1.4426950216293334961 ;  /* 0x3fb8aa3b16167820 */ /* 0x000fcc0000410000 */
[----:B------:R-:W0:Y:S02]  /*1ce0*/  MUFU.EX2 R22, R22 ;  /* 0x0000001600167308 */ /* 0x000e240000000800 */
[----:B0-----:R-:W0:Y:S02]  /*1cf0*/  SHFL.BFLY PT, R25, R22, 0x8, 0x1f ;  /* 0x0d001f0016197f89 */ /* 0x001e2400000e0000 */
[----:B0-----:R-:W-:Y:S01]  /*1d00*/  FADD.FTZ R25, R22, R25 ;  /* 0x0000001916197221 */ /* 0x001fe20000010000 */
[----:B------:R-:W-:-:S04]  /*1d10*/  SHF.R.S32.HI R22, RZ, 0x1f, R3 ;  /* 0x0000001fff167819 */ /* 0x000fc80000011403 */
[----:B------:R-:W0:Y:S02]  /*1d20*/  SHFL.BFLY PT, R24, R25, 0x4, 0x1f ;  /* 0x0c801f0019187f89 */ /* 0x000e2400000e0000 */
[----:B0-----:R-:W-:-:S05]  /*1d30*/  FADD.FTZ R24, R25, R24 ;  /* 0x0000001819187221 */ /* 0x001fca0000010000 */
[----:B------:R-:W0:Y:S02]  /*1d40*/  SHFL.BFLY PT, R23, R24, 0x2, 0x1f ;  /* 0x0c401f0018177f89 */ /* 0x000e2400000e0000 */
[----:B0-----:R-:W-:-:S05]  /*1d50*/  FADD.FTZ R23, R24, R23 ;  /* 0x0000001718177221 */ /* 0x001fca0000010000 */
[----:B------:R-:W0:Y:S02]  /*1d60*/  SHFL.BFLY PT, R20, R23, 0x1, 0x1f ;  /* 0x0c201f0017147f89 */ /* 0x000e2400000e0000 */
[----:B0-----:R-:W-:Y:S01]  /*1d70*/  FADD.FTZ R21, R23, R20 ;  /* 0x0000001417157221 */ /* 0x001fe20000010000 */
[----:B------:R-:W-:Y:S01]  /*1d80*/  LEA.HI.SX32 R20, R3, 0x1, 0x1 ;  /* 0x0000000103147811 */ /* 0x000fe200078f0aff */
[----:B------:R-:W-:-:S03]  /*1d90*/  @!P3 IMAD.MOV R20, RZ, RZ, R22 ;  /* 0x000000ffff14b224 */ /* 0x000fc600078e0216 */
[----:B------:R-:W-:Y:S01]  /*1da0*/  FSETP.NE.FTZ.AND P0, PT, R21, RZ, PT ;  /* 0x000000ff1500720b */ /* 0x000fe20003f15000 */
[----:B------:R-:W-:-:S12]  /*1db0*/  IMAD R6, R19, R20, RZ ;  /* 0x0000001413067224 */ /* 0x000fd800078e02ff */
[----:B------:R-:W0:Y:S02]  /*1dc0*/  @P0 MUFU.LG2 R21, R21 ;  /* 0x0000001500150308 */ /* 0x000e240000000c00 */
[----:B0-----:R-:W-:Y:S01]  /*1dd0*/  @P0 FFMA.FTZ R28, R21, 0.69314718246459960938, R18 ;  /* 0x3f317218151c0823 */ /* 0x001fe20000010012 */
[----:B------:R-:W-:Y:S05]  /*1de0*/  @P2 BRA `(.L_x_155) ;  /* 0x00001c7000002947 */ /* 0x000fea0003800000 */
[----:B------:R-:W-:Y:S01]  /*1df0*/  ULDC.U8 UR4, c[0x0][0x328] ;  /* 0x0000ca0000047ab9 */ /* 0x000fe20000000000 */
[----:B------:R-:W-:Y:S02]  /*1e00*/  LEA.HI R4, R4, R17, RZ, 0x4 ;  /* 0x0000001104047211 */ /* 0x000fe400078f20ff */
[----:B------:R-:W-:Y:S02]  /*1e10*/  ISETP.NE.AND P2, PT, RZ, UR4, PT ;  /* 0x00000004ff007c0c */ /* 0x000fe4000bf45270 */
[----:B------:R-:W-:-:S04]  /*1e20*/  SHF.R.S32.HI R4, RZ, 0x4, R4 ;  /* 0x00000004ff047819 */ /* 0x000fc80000011404 */
[----:B------:R-:W-:-:S04]  /*1e30*/  IADD3 R36, P0, R4, UR8, RZ ;  /* 0x0000000804247c10 */ /* 0x000fc8000ff1e0ff */
[----:B------:R-:W-:-:S03]  /*1e40*/  LEA.HI.X.SX32 R37, R4, UR7, 0x1, P0 ;  /* 0x0000000704257c11 */ /* 0x000fc600080f0eff */
        /* <DEDUP_REMOVED lines=43> */
.L_x_158:
        /* <DEDUP_REMOVED lines=22> */
.L_x_159:
[----:B------:R-:W-:Y:S05]  /*2260*/  BSYNC B0 ;  /* 0x0000000000007941 */ /* 0x000fea0003800000 */
.L_x_157:
[----:B------:R-:W-:Y:S01]  /*2270*/  LOP3.LUT R19, R17, R0, RZ, 0xfc, !PT ;  /* 0x0000000011137212 */ /* 0x000fe200078efcff */
[----:B------:R-:W-:Y:S03]  /*2280*/  BSSY B0, `(.L_x_160) ;  /* 0x0000028000007945 */ /* 0x000fe60003800000 */
[----:B------:R-:W-:-:S13]  /*2290*/  ISETP.NE.U32.AND P0, PT, R19, RZ, PT ;  /* 0x000000ff1300720c */ /* 0x000fda0003f05070 */
[----:B------:R-:W-:Y:S05]  /*22a0*/  @!P0 BRA `(.L_x_161) ;  /* 0x000000f000008947 */ /* 0x000fea0003800000 */
[----:B------:R-:W-:Y:S01]  /*22b0*/  IMAD.MOV.U32 R24, RZ, RZ, R30 ;  /* 0x000000ffff187224 */ /* 0x000fe200078e001e */
[----:B------:R-:W-:Y:S02]  /*22c0*/  MOV R23, R0 ;  /* 0x0000000000177202 */ /* 0x000fe40000000f00 */
[----:B------:R-:W-:Y:S02]  /*22d0*/  MOV R22, 0x22f0 ;  /* 0x000022f000167802 */ /* 0x000fe40000000f00 */
[----:B------:R-:W-:Y:S05]  /*22e0*/  CALL.REL.NOINC `($__internal_3_$__cuda_sm20_div_s64) ;  /* 0x0000231000007944 */ /* 0x000fea0003c00000 */
        /* <DEDUP_REMOVED lines=11> */
.L_x_161:
        /* <DEDUP_REMOVED lines=22> */
.L_x_162:
[----:B------:R-:W-:Y:S05]  /*2500*/  BSYNC B0 ;  /* 0x0000000000007941 */ /* 0x000fea0003800000 */
.L_x_160:
        /* <DEDUP_REMOVED lines=11> */
[----:B------:R-:W-:Y:S05]  /*25c0*/  CALL.REL.NOINC `($__internal_3_$__cuda_sm20_div_s64) ;  /* 0x0000203000007944 */ /* 0x000fea0003c00000 */
[----:B------:R-:W-:-:S04]  /*25d0*/  IADD3 R17, P0, RZ, -R20, RZ ;  /* 0x80000014ff117210 */ /* 0x000fc80007f1e0ff */
[----:B------:R-:W-:Y:S01]  /*25e0*/  IADD3.X R18, RZ, ~R21, RZ, P0, !PT ;  /* 0x80000015ff127210 */ /* 0x000fe200007fe4ff */
[----:B------:R-:W-:-:S04]  /*25f0*/  IMAD.WIDE.U32 R36, R5, R17, R36 ;  /* 0x0000001105247225 */ /* 0x000fc800078e0024 */
[----:B------:R-:W-:-:S04]  /*2600*/  IMAD R18, R18, R5, RZ ;  /* 0x0000000512127224 */ /* 0x000fc800078e02ff */
[----:B------:R-:W-:-:S05]  /*2610*/  IMAD R4, R4, R17, R18 ;  /* 0x0000001104047224 */ /* 0x000fca00078e0212 */
[----:B------:R-:W-:Y:S01]  /*2620*/  IADD3 R4, R37, R4, RZ ;  /* 0x0000000425047210 */ /* 0x000fe20007ffe0ff */
[----:B------:R-:W-:Y:S05]  /*2630*/  BRA `(.L_x_165) ;  /* 0x0000016000007947 */ /* 0x000fea0003800000 */
.L_x_164:
        /* <DEDUP_REMOVED lines=22> */
.L_x_165:
[----:B------:R-:W-:Y:S05]  /*27a0*/  BSYNC B0 ;  /* 0x0000000000007941 */ /* 0x000fea0003800000 */
.L_x_163:
        /* <DEDUP_REMOVED lines=38> */
[----:B------:R-:W-:Y:S05]  /*2a10*/  CALL.REL.NOINC `($__internal_3_$__cuda_sm20_div_s64) ;  /* 0x00001be000007944 */ /* 0x000fea0003c00000 */
        /* <DEDUP_REMOVED lines=12> */
.L_x_167:
        /* <DEDUP_REMOVED lines=23> */
.L_x_168:
[----:B------:R-:W-:Y:S05]  /*2c50*/  BSYNC B0 ;  /* 0x0000000000007941 */ /* 0x000fea0003800000 */
.L_x_166:
        /* <DEDUP_REMOVED lines=19> */
.L_x_170:
        /* <DEDUP_REMOVED lines=22> */
.L_x_171:
[----:B------:R-:W-:Y:S05]  /*2ef0*/  BSYNC B0 ;  /* 0x0000000000007941 */ /* 0x000fea0003800000 */
.L_x_169:
        /* <DEDUP_REMOVED lines=10> */
[----:B------:R-:W-:Y:S02]  /*2fa0*/  IADD3 R17, P0, RZ, -R20, RZ ;  /* 0x80000014ff117210 */ /* 0x000fe40007f1e0ff */
[----:B------:R-:W-:Y:S02]  /*2fb0*/  MOV R22, R42 ;  /* 0x0000002a00167202 */ /* 0x000fe40000000f00 */
[----:B------:R-:W-:Y:S02]  /*2fc0*/  IADD3.X R18, RZ, ~R21, RZ, P0, !PT ;  /* 0x80000015ff127210 */ /* 0x000fe400007fe4ff */
[----:B------:R-:W-:-:S03]  /*2fd0*/  MOV R23, R43 ;  /* 0x0000002b00177202 */ /* 0x000fc60000000f00 */
[----:B------:R-:W-:Y:S02]  /*2fe0*/  IMAD R18, R18, R13, RZ ;  /* 0x0000000d12127224 */ /* 0x000fe400078e02ff */
[----:B------:R-:W-:-:S04]  /*2ff0*/  IMAD.WIDE.U32 R22, R13, R17, R22 ;  /* 0x000000110d167225 */ /* 0x000fc800078e0016 */
[----:B------:R-:W-:Y:S01]  /*3000*/  IMAD R17, R12, R17, R18 ;  /* 0x000000110c117224 */ /* 0x000fe200078e0212 */
[----:B------:R-:W-:-:S04]  /*3010*/  MOV R13, R22 ;  /* 0x00000016000d7202 */ /* 0x000fc80000000f00 */
[----:B------:R-:W-:Y:S01]  /*3020*/  IADD3 R17, R23, R17, RZ ;  /* 0x0000001117117210 */ /* 0x000fe20007ffe0ff */
[----:B------:R-:W-:Y:S05]  /*3030*/  BRA `(.L_x_174) ;  /* 0x0000017000007947 */ /* 0x000fea0003800000 */
.L_x_173:
        /* <DEDUP_REMOVED lines=12> */
[----:B------:R-:W-:Y:S02]  /*3100*/  IMAD R18, R13, R17, R42 ;  /* 0x000000110d127224 */ /* 0x000fe400078e022a */
[----:B------:R-:W-:-:S03]  /*3110*/  IMAD.MOV.U32 R17, RZ, RZ, RZ ;  /* 0x000000ffff117224 */ /* 0x000fc600078e00ff */
        /* <DEDUP_REMOVED lines=9> */
.L_x_174:
[----:B------:R-:W-:Y:S05]  /*31b0*/  BSYNC B0 ;  /* 0x0000000000007941 */ /* 0x000fea0003800000 */
.L_x_172:
[----:B------:R-:W-:Y:S01]  /*31c0*/  SHF.R.S32.HI R19, RZ, 0x1f, R7 ;  /* 0x0000001fff137819 */ /* 0x000fe20000011407 */
[-C--:B------:R-:W-:Y:S01]  /*31d0*/  IMAD R12, R21, R7.reuse, RZ ;  /* 0x00000007150c7224 */ /* 0x080fe200078e02ff */
[----:B------:R-:W-:Y:S01]  /*31e0*/  SHF.R.S32.HI R18, RZ, 0x1f, R2 ;  /* 0x0000001fff127819 */ /* 0x000fe20000011402 */
[----:B------:R-:W-:Y:S01]  /*31f0*/  IMAD.WIDE.U32 R42, R20, R7, RZ ;  /* 0x00000007142a7225 */ /* 0x000fe200078e00ff */
[----:B------:R-:W-:Y:S03]  /*3200*/  BSSY B0, `(.L_x_175) ;  /* 0x0000039000007945 */ /* 0x000fe60003800000 */
[----:B------:R-:W-:Y:S01]  /*3210*/  IMAD R7, R19, R20, R12 ;  /* 0x0000001413077224 */ /* 0x000fe200078e020c */
[----:B------:R-:W-:Y:S01]  /*3220*/  LOP3.LUT R12, R41, R10, RZ, 0xfc, !PT ;  /* 0x0000000a290c7212 */ /* 0x000fe200078efcff */
[----:B------:R-:W-:Y:S02]  /*3230*/  IMAD R47, R25, c[0x0][0x214], RZ ;  /* 0x00008500192f7a24 */ /* 0x000fe400078e02ff */
[-C--:B------:R-:W-:Y:S01]  /*3240*/  IMAD R17, R17, R2.reuse, RZ ;  /* 0x0000000211117224 */ /* 0x080fe200078e02ff */
        /* <DEDUP_REMOVED lines=16> */
[----:B------:R-:W-:Y:S05]  /*3350*/  CALL.REL.NOINC `($__internal_3_$__cuda_sm20_div_s64) ;  /* 0x000012a000007944 */ /* 0x000fea0003c00000 */
        /* <DEDUP_REMOVED lines=12> */
.L_x_176:
        /* <DEDUP_REMOVED lines=23> */
.L_x_177:
[----:B------:R-:W-:Y:S05]  /*3590*/  BSYNC B0 ;  /* 0x0000000000007941 */ /* 0x000fea0003800000 */
.L_x_175:
        /* <DEDUP_REMOVED lines=29> */
.L_x_179:
        /* <DEDUP_REMOVED lines=23> */
.L_x_180:
[----:B------:R-:W-:Y:S05]  /*38e0*/  BSYNC B0 ;  /* 0x0000000000007941 */ /* 0x000fea0003800000 */
.L_x_178:
[----:B------:R-:W-:-:S04]  /*38f0*/  IADD3 R31, P1, P0, R36, R32, R30 ;  /* 0x00000020241f7210 */ /* 0x000fc8000783e01e */
[----:B------:R-:W-:Y:S02]  /*3900*/  IADD3 R31, P3, P2, R42, R31, R46 ;  /* 0x0000001f2a1f7210 */ /* 0x000fe40007a7e02e */
[----:B------:R-:W-:Y:S01]  /*3910*/  IADD3.X R0, R4, R5, R0, P1, P0 ;  /* 0x0000000504007210 */ /* 0x000fe20000fe0400 */
[----:B------:R-:W-:Y:S01]  /*3920*/  IMAD R5, R21, R6, RZ ;  /* 0x0000000615057224 */ /* 0x000fe200078e02ff */
[----:B------:R-:W-:Y:S02]  /*3930*/  IADD3 R44, P1, P0, R48, R31, R44 ;  /* 0x0000001f302c7210 */ /* 0x000fe4000783e02c */
[----:B------:R-:W-:Y:S02]  /*3940*/  IADD3.X R0, R7, R0, R2, P3, P2 ;  /* 0x0000000007007210 */ /* 0x000fe40001fe4402 */
[----:B------:R-:W-:Y:S02]  /*3950*/  SHF.R.S32.HI R2, RZ, 0x1f, R6 ;  /* 0x0000001fff027819 */ /* 0x000fe40000011406 */
[----:B------:R-:W-:-:S02]  /*3960*/  IADD3.X R45, R11, R0, R12, P1, P0 ;  /* 0x000000000b2d7210 */ /* 0x000fc40000fe040c */
[----:B------:R-:W-:Y:S01]  /*3970*/  SHF.R.S32.HI R0, RZ, 0x1f, R3 ;  /* 0x0000001fff007819 */ /* 0x000fe20000011403 */
[-C--:B------:R-:W-:Y:S02]  /*3980*/  IMAD R2, R2, R20.reuse, R5 ;  /* 0x0000001402027224 */ /* 0x080fe400078e0205 */
[----:B------:R-:W-:-:S04]  /*3990*/  IMAD.WIDE.U32 R44, R6, R20, R44 ;  /* 0x00000014062c7225 */ /* 0x000fc800078e002c */
[----:B------:R-:W-:Y:S02]  /*39a0*/  IMAD R5, R8, R3, RZ ;  /* 0x0000000308057224 */ /* 0x000fe400078e02ff */
        /* <DEDUP_REMOVED lines=8> */
.L_x_156:
[----:B------:R-:W-:-:S04]  /*3a30*/  LEA R2, P0, R36, c[0x0][0x200], 0x2 ;  /* 0x0000800024027a11 */ /* 0x000fc800078010ff */
[----:B------:R-:W-:-:S05]  /*3a40*/  LEA.HI.X R3, R36, c[0x0][0x204], R37, 0x2, P0 ;  /* 0x0000810024037a11 */ /* 0x000fca00000f1425 */
[----:B------:R0:W-:Y:S04]  /*3a50*/  STG.E [R2.64], R28 ;  /* 0x0000001c02007986 */ /* 0x0001e8000c10190a */
.L_x_155:
[----:B------:R-:W-:Y:S05]  /*3a60*/  BSYNC B1 ;  /* 0x0000000000017941 */ /* 0x000fea0003800000 */
.L_x_154:
[----:B0-----:R-:W0:Y:S01]  /*3a70*/  S2R R2, SR_TID.X ;  /* 0x0000000000027919 */ /* 0x001e220000002100 */
[----:B------:R-:W-:Y:S01]  /*3a80*/  IMAD.MOV.U32 R13, RZ, RZ, RZ ;  /* 0x000000ffff0d7224 */ /* 0x000fe200078e00ff */
[----:B------:R-:W-:Y:S01]  /*3a90*/  CS2R R10, SRZ ;  /* 0x00000000000a7805 */ /* 0x000fe2000001ff00 */
[----:B------:R-:W-:Y:S01]  /*3aa0*/  CS2R R8, SRZ ;  /* 0x0000000000087805 */ /* 0x000fe2000001ff00 */
[----:B------:R-:W-:Y:S01]  /*3ab0*/  CS2R R6, SRZ ;  /* 0x0000000000067805 */ /* 0x000fe2000001ff00 */
[----:B------:R-:W-:Y:S01]  /*3ac0*/  CS2R R4, SRZ ;  /* 0x0000000000047805 */ /* 0x000fe2000001ff00 */
[----:B0-----:R-:W-:-:S04]  /*3ad0*/  SHF.R.S32.HI R3, RZ, 0x1f, R2 ;  /* 0x0000001fff037819 */ /* 0x001fc80000011402 */
[----:B------:R-:W-:-:S04]  /*3ae0*/  LEA.HI R0, R3, R2, RZ, 0x4 ;  /* 0x0000000203007211 */ /* 0x000fc800078f20ff */
[----:B------:R-:W-:-:S05]  /*3af0*/  LOP3.LUT R35, R0, 0xfffffff0, RZ, 0xc0, !PT ;  /* 0xfffffff000237812 */ /* 0x000fca00078ec0ff */
[----:B------:R-:W-:-:S05]  /*3b00*/  IMAD.IADD R35, R2, 0x1, -R35 ;  /* 0x0000000102237824 */ /* 0x000fca00078e0a23 */
[----:B------:R-:W-:-:S04]  /*3b10*/  ISETP.GE.AND P0, PT, R35, c[0x0][0x314], PT ;  /* 0x0000c50023007a0c */ /* 0x000fc80003f06270 */
[----:B------:R-:W-:-:S13]  /*3b20*/  ISETP.LT.AND P0, PT, R2, 0x80, !P0 ;  /* 0x000000800200780c */ /* 0x000fda0004701270 */
[----:B------:R-:W-:Y:S01]  /*3b30*/  @P0 FADD.FTZ R3, -R28, R29 ;  /* 0x0000001d1c030221 */ /* 0x000fe20000010100 */
[----:B------:R-:W-:Y:S01]  /*3b40*/  SHF.R.S32.HI R28, RZ, 0x4, R0 ;  /* 0x00000004ff1c7819 */ /* 0x000fe20000011400 */
[----:B------:R-:W-:Y:S02]  /*3b50*/  IMAD.MOV.U32 R0, RZ, RZ, c[0x0][0x314] ;  /* 0x0000c500ff007624 */ /* 0x000fe400078e00ff */
[----:B------:R-:W-:Y:S02]  /*3b60*/  @P0 FMUL.FTZ R3, R3, 1.4426950216293334961 ;  /* 0x3fb8aa3b03030820 */ /* 0x000fe40000410000 */
[C---:B------:R-:W-:Y:S02]  /*3b70*/  @P0 IMAD R2, R35.reuse, 0x9, R28 ;  /* 0x0000000923020824 */ /* 0x040fe400078e021c */
[----:B------:R-:W-:Y:S02]  /*3b80*/  IMAD.SHL.U32 R35, R35, 0x4, RZ ;  /* 0x0000000423237824 */ /* 0x000fe400078e00ff */
[----:B------:R-:W0:Y:S03]  /*3b90*/  @P0 MUFU.EX2 R3, R3 ;  /* 0x0000000300030308 */ /* 0x000e260000000800 */
[----:B------:R-:W-:-:S02]  /*3ba0*/  IADD3 R34, R35, 0x40, RZ ;  /* 0x0000004023227810 */ /* 0x000fc40007ffe0ff */
[----:B------:R-:W-:Y:S01]  /*3bb0*/  IADD3 R33, R35, 0x80, RZ ;  /* 0x0000008023217810 */ /* 0x000fe20007ffe0ff */
[----:B0-----:R0:W-:Y:S04]  /*3bc0*/  @P0 STS [R2.X4], R3 ;  /* 0x0000000302000388 */ /* 0x0011e80000004800 */
[----:B------:R-:W-:Y:S01]  /*3bd0*/  BAR.SYNC.DEFER_BLOCKING 0x0 ;  /* 0x0000000000007b1d */ /* 0x000fe20000010000 */
[----:B------:R-:W-:Y:S01]  /*3be0*/  ISETP.GE.AND P0, PT, R0, 0x1, PT ;  /* 0x000000010000780c */ /* 0x000fe20003f06270 */
[----:B------:R-:W-:Y:S01]  /*3bf0*/  IMAD.MOV.U32 R0, RZ, RZ, RZ ;  /* 0x000000ffff007224 */ /* 0x000fe200078e00ff */
[----:B0-----:R-:W-:-:S11]  /*3c00*/  CS2R R2, SRZ ;  /* 0x0000000000027805 */ /* 0x001fd6000001ff00 */
        /* <DEDUP_REMOVED lines=24> */
.L_x_184:
        /* <DEDUP_REMOVED lines=15> */
.L_x_183:
[----:B------:R-:W-:Y:S05]  /*3e80*/  BSYNC B0 ;  /* 0x0000000000007941 */ /* 0x000fea0003800000 */
.L_x_182:
        /* <DEDUP_REMOVED lines=19> */
.L_x_181:
        /* <DEDUP_REMOVED lines=42> */
[-C--:B------:R-:W-:Y:S01]  /*4260*/  @!P1 LOP3.LUT R4, RZ, R5.reuse, RZ, 0x33, !PT ;  /* 0x00000005ff049212 */ /* 0x080fe200078e33ff */
[----:B0-----:R-:W-:Y:S02]  /*4270*/  IMAD.MOV R2, RZ, RZ, -R13 ;  /* 0x000000ffff027224 */ /* 0x001fe400078e0a0d */
[----:B------:R-:W-:Y:S02]  /*4280*/  IMAD.MOV.U32 R12, RZ, RZ, RZ ;  /* 0x000000ffff0c7224 */ /* 0x000fe400078e00ff */
[----:B------:R-:W-:Y:S02]  /*4290*/  IMAD R5, R4, R5, RZ ;  /* 0x0000000504057224 */ /* 0x000fe400078e02ff */
[----:B------:R-:W-:Y:S02]  /*42a0*/  IMAD R2, R2, R3, RZ ;  /* 0x0000000302027224 */ /* 0x000fe400078e02ff */
[----:B------:R-:W-:-:S02]  /*42b0*/  IMAD.IADD R10, R28, 0x1, -R5 ;  /* 0x000000011c0a7824 */ /* 0x000fc400078e0a05 */
        /* <DEDUP_REMOVED lines=29> */
[----:B------:R-:W-:Y:S02]  /*4490*/  IMAD R0, R0, c[0x0][0x1e8], RZ ;  /* 0x00007a0000007a24 */ /* 0x000fe400078e02ff */
[----:B------:R-:W-:Y:S02]  /*44a0*/  IMAD.IADD R13, R13, 0x1, R2 ;  /* 0x000000010d0d7824 */ /* 0x000fe400078e0202 */
        /* <DEDUP_REMOVED lines=21> */
        .weak           $__internal_3_$__cuda_sm20_div_s64
        .type           $__internal_3_$__cuda_sm20_div_s64,@function
        .size           $__internal_3_$__cuda_sm20_div_s64,(.L_x_7771 - $__internal_3_$__cuda_sm20_div_s64)
$__internal_3_$__cuda_sm20_div_s64:
        /* <DEDUP_REMOVED lines=29> */
[----:B------:R-:W-:-:S04]  /*47d0*/  IMAD.X R26, RZ, RZ, ~R26, P0 ;  /* 0x000000ffff1a7224 */ /* 0x000fc800000e0e1a */
[----:B------:R-:W-:-:S04]  /*47e0*/  IMAD.WIDE.U32 R34, P5, R35, R26, R34 ;  /* 0x0000001a23227225 */ /* 0x000fc800078a0022 */
[C---:B------:R-:W-:Y:S02]  /*47f0*/  IMAD R21, R27.reuse, R26, RZ ;  /* 0x0000001a1b157224 */ /* 0x040fe400078e02ff */
[----:B------:R-:W-:-:S04]  /*4800*/  IMAD.HI.U32 R20, P4, R27, R20, R34 ;  /* 0x000000141b147227 */ /* 0x000fc80007880022 */
[----:B------:R-:W-:Y:S01]  /*4810*/  IMAD.HI.U32 R19, R27, R26, RZ ;  /* 0x0000001a1b137227 */ /* 0x000fe200078e00ff */
[----:B------:R-:W-:Y:S02]  /*4820*/  IADD3 R21, P3, R21, R20, RZ ;  /* 0x0000001415157210 */ /* 0x000fe40007f7e0ff */
[-C--:B------:R-:W-:Y:S01]  /*4830*/  IADD3 R20, P0, RZ, -R18.reuse, RZ ;  /* 0x80000012ff147210 */ /* 0x080fe20007f1e0ff */
[----:B------:R-:W-:Y:S02]  /*4840*/  IMAD.X R27, R19, 0x1, R27, P5 ;  /* 0x00000001131b7824 */ /* 0x000fe400028e061b */
[----:B------:R-:W-:Y:S01]  /*4850*/  IMAD.MOV.U32 R35, RZ, RZ, RZ ;  /* 0x000000ffff237224 */ /* 0x000fe200078e00ff */
[----:B------:R-:W-:Y:S01]  /*4860*/  SEL R20, R20, R18, !P2 ;  /* 0x0000001214147207 */ /* 0x000fe20005000000 */
[----:B------:R-:W-:-:S04]  /*4870*/  IMAD.X R26, RZ, RZ, ~R17, P0 ;  /* 0x000000ffff1a7224 */ /* 0x000fc800000e0e11 */
        /* <DEDUP_REMOVED lines=14> */
[-C--:B------:R-:W-:Y:S01]  /*4960*/  IMAD R34, R26, R38.reuse, R21 ;  /* 0x000000261a227224 */ /* 0x080fe200078e0215 */
[----:B------:R-:W-:-:S03]  /*4970*/  IADD3 R21, P3, R20, -R38, RZ ;  /* 0x8000002614157210 */ /* 0x000fc60007f7e0ff */
[----:B------:R-:W-:Y:S01]  /*4980*/  IMAD.X R19, R19, 0x1, ~R34, P0 ;  /* 0x0000000113137824 */ /* 0x000fe200000e0e22 */
[----:B------:R-:W-:-:S04]  /*4990*/  IADD3 R34, P2, R27, 0x1, RZ ;  /* 0x000000011b227810 */ /* 0x000fc80007f5e0ff */
[----:B------:R-:W-:-:S04]  /*49a0*/  ISETP.GE.U32.AND.EX P4, PT, R19, R39, PT, P4 ;  /* 0x000000271300720c */ /* 0x000fc80003f86140 */
[----:B------:R-:W-:Y:S01]  /*49b0*/  SEL R21, R21, R20, P4 ;  /* 0x0000001415157207 */ /* 0x000fe20002000000 */
[----:B------:R-:W-:Y:S01]  /*49c0*/  IMAD.X R20, R19, 0x1, ~R39, P3 ;  /* 0x0000000113147824 */ /* 0x000fe200018e0e27 */
[----:B------:R-:W-:Y:S02]  /*49d0*/  SEL R34, R34, R27, P4 ;  /* 0x0000001b22227207 */ /* 0x000fe40002000000 */
[----:B------:R-:W-:Y:S01]  /*49e0*/  ISETP.GE.U32.AND P0, PT, R21, R38, PT ;  /* 0x000000261500720c */ /* 0x000fe20003f06070 */
[----:B------:R-:W-:Y:S01]  /*49f0*/  IMAD.X R21, RZ, RZ, R26, P2 ;  /* 0x000000ffff157224 */ /* 0x000fe200010e061a */
[----:B------:R-:W-:Y:S02]  /*4a00*/  SEL R19, R20, R19, P4 ;  /* 0x0000001314137207 */ /* 0x000fe40002000000 */
[----:B------:R-:W-:Y:S02]  /*4a10*/  IADD3 R27, P2, R34, 0x1, RZ ;  /* 0x00000001221b7810 */ /* 0x000fe40007f5e0ff */
[----:B------:R-:W-:Y:S01]  /*4a20*/  SEL R21, R21, R26, P4 ;  /* 0x0000001a15157207 */ /* 0x000fe20002000000 */
[----:B------:R-:W-:Y:S01]  /*4a30*/  IMAD.MOV.U32 R26, RZ, RZ, R22 ;  /* 0x000000ffff1a7224 */ /* 0x000fe200078e0016 */
[----:B------:R-:W-:-:S02]  /*4a40*/  ISETP.GE.U32.AND.EX P0, PT, R19, R39, PT, P0 ;  /* 0x000000271300720c */ /* 0x000fc40003f06100 */
[----:B------:R-:W-:Y:S02]  /*4a50*/  IADD3.X R20, RZ, R21, RZ, P2, !PT ;  /* 0x00000015ff147210 */ /* 0x000fe400017fe4ff */
[----:B------:R-:W-:Y:S02]  /*4a60*/  SEL R27, R27, R34, P0 ;  /* 0x000000221b1b7207 */ /* 0x000fe40000000000 */
[----:B------:R-:W-:Y:S02]  /*4a70*/  LOP3.LUT R19, R23, R17, RZ, 0x3c, !PT ;  /* 0x0000001117137212 */ /* 0x000fe400078e3cff */
[----:B------:R-:W-:Y:S02]  /*4a80*/  SEL R21, R20, R21, P0 ;  /* 0x0000001514157207 */ /* 0x000fe40000000000 */
[----:B------:R-:W-:Y:S02]  /*4a90*/  IADD3 R20, P2, RZ, -R27, RZ ;  /* 0x8000001bff147210 */ /* 0x000fe40007f5e0ff */
[----:B------:R-:W-:-:S02]  /*4aa0*/  ISETP.GE.AND P3, PT, R19, RZ, PT ;  /* 0x000000ff1300720c */ /* 0x000fc40003f66270 */
[----:B------:R-:W-:Y:S01]  /*4ab0*/  ISETP.NE.U32.AND P0, PT, R24, RZ, PT ;  /* 0x000000ff1800720c */ /* 0x000fe20003f05070 */
[----:B------:R-:W-:Y:S01]  /*4ac0*/  IMAD.X R24, RZ, RZ, ~R21, P2 ;  /* 0x000000ffff187224 */ /* 0x000fe200010e0e15 */
[----:B------:R-:W-:Y:S01]  /*4ad0*/  SEL R20, R20, R27, !P3 ;  /* 0x0000001b14147207 */ /* 0x000fe20005800000 */
[----:B------:R-:W-:Y:S01]  /*4ae0*/  IMAD.MOV.U32 R27, RZ, RZ, 0x0 ;  /* 0x00000000ff1b7424 */ /* 0x000fe200078e00ff */
[----:B------:R-:W-:Y:S02]  /*4af0*/  ISETP.NE.AND.EX P0, PT, R23, RZ, PT, P0 ;  /* 0x000000ff1700720c */ /* 0x000fe40003f05300 */
[----:B------:R-:W-:Y:S02]  /*4b00*/  SEL R24, R24, R21, !P3 ;  /* 0x0000001518187207 */ /* 0x000fe40005800000 */
[----:B------:R-:W-:Y:S02]  /*4b10*/  SEL R20, R20, 0xffffffff, P0 ;  /* 0xffffffff14147807 */ /* 0x000fe40000000000 */
[----:B------:R-:W-:Y:S01]  /*4b20*/  SEL R21, R24, 0xffffffff, P0 ;  /* 0xffffffff18157807 */ /* 0x000fe20000000000 */
[----:B------:R-:W-:Y:S06]  /*4b30*/  RET.REL.NODEC R26 `(_ZN5flash32flash_fwd_splitkv_combine_kernelI23Flash_fwd_kernel_traitsILi192ELi64ELi64ELi4ELb0ELb0EN7cutlass10bfloat16_tE19Flash_kernel_traitsILi192ELi64ELi64ELi4ES3_EELi8ELi4ELb0EEEvNS_16Flash_fwd_paramsE) ;  /* 0xffffb4c01a007950 */ /* 0x000fec0003c3ffff */
.L_x_185:
        /* <DEDUP_REMOVED lines=12> */
.L_x_7771:


//--------------------- .text._ZN5flash32flash_fwd_splitkv_combine_kernelI23Flash_fwd_kernel_traitsILi192ELi64ELi64ELi4ELb0ELb0EN7cutlass10bfloat16_tE19Flash_kernel_traitsILi192ELi64ELi64ELi4ES3_EELi8ELi3ELb0EEEvNS_16Flash_fwd_paramsE --------------------------
	.section	.text._ZN5flash32flash_fwd_splitkv_combine_kernelI23Flash_fwd_kernel_traitsILi192ELi64ELi64ELi4ELb0ELb0EN7cutlass10bfloat16_tE19Flash_kernel_traitsILi192ELi64ELi64ELi4ES3_EELi8ELi3ELb0EEEvNS_16Flash_fwd_paramsE,"ax",@progbits
	.sectioninfo	@"SHI_REGISTERS=54"
	.align	128
        .global         _ZN5flash32flash_fwd_splitkv_combine_kernelI23Flash_fwd_kernel_traitsILi192ELi64ELi64ELi4ELb0ELb0EN7cutlass10bfloat16_tE19Flash_kernel_traitsILi192ELi64ELi64ELi4ES3_EELi8ELi3ELb0EEEvNS_16Flash_fwd_paramsE
        .type           _ZN5flash32flash_fwd_splitkv_combine_kernelI23Flash_fwd_kernel_traitsILi192ELi64ELi64ELi4ELb0ELb0EN7cutlass10bfloat16_tE19Flash_kernel_traitsILi192ELi64ELi64ELi4ES3_EELi8ELi3ELb0EEEvNS_16Flash_fwd_paramsE,@function
        .size           _ZN5flash32flash_fwd_splitkv_combine_kernelI23Flash_fwd_kernel_traitsILi192ELi64ELi64ELi4ELb0ELb0EN7cutlass10bfloat16_tE19Flash_kernel_traitsILi192ELi64ELi64ELi4ES3_EELi8ELi3ELb0EEEvNS_16Flash_fwd_paramsE,(.L_x_7772 - _ZN5flash32flash_fwd_splitkv_combine_kernelI23Flash_fwd_kernel_traitsILi192ELi64ELi64ELi4ELb0ELb0EN7cutlass10bfloat16_tE19Flash_kernel_traitsILi192ELi64ELi64ELi4ES3_EELi8ELi3ELb0EEEvNS_16Flash_fwd_paramsE)
        .other          _ZN5flash32flash_fwd_splitkv_combine_kernelI23Flash_fwd_kernel_traitsILi192ELi64ELi64ELi4ELb0ELb0EN7cutlass10bfloat16_tE19Flash_kernel_traitsILi192ELi64ELi64ELi4ES3_EELi8ELi3ELb0EEEvNS_16Flash_fwd_paramsE,@"STO_CUDA_ENTRY STV_DEFAULT"
_ZN5flash32flash_fwd_splitkv_combine_kernelI23Flash_fwd_kernel_traitsILi192ELi64ELi64ELi4ELb0ELb0EN7cutlass10bfloat16_tE19Flash_kernel_traitsILi192ELi64ELi64ELi4ES3_EELi8ELi3ELb0EEEvNS_16Flash_fwd_paramsE:
.text._ZN5flash32flash_fwd_splitkv_combine_kernelI23Flash_fwd_kernel_traitsILi192ELi64ELi64ELi4ELb0ELb0EN7cutlass10bfloat16_tE19Flash_kernel_traitsILi192ELi64ELi64ELi4ES3_EELi8ELi3ELb0EEEvNS_16Flash_fwd_paramsE:
        /* <DEDUP_REMOVED lines=23> */
[----:B------:R-:W-:Y:S05]  /*0170*/  CALL.REL.NOINC `($__internal_4_$__cuda_sm20_div_s64) ;  /* 0x0000444000007944 */ /* 0x000fea0003c00000 */
[----:B------:R-:W-:Y:S01]  /*0180*/  MOV R24, R0 ;  /* 0x0000000000187202 */ /* 0x000fe20000000f00 */
[----:B------:R-:W-:Y:S05]  /*0190*/  BRA `(.L_x_187) ;  /* 0x0000013000007947 */ /* 0x000fea0003800000 */
.L_x_186:
        /* <DEDUP_REMOVED lines=19> */
.L_x_187:
        /* <DEDUP_REMOVED lines=8> */
[----:B------:R-:W-:Y:S02]  /*0350*/  MOV R21, R25 ;  /* 0x0000001900157202 */ /* 0x000fe40000000f00 */
[----:B------:R-:W-:Y:S02]  /*0360*/  MOV R20, 0x380 ;  /* 0x0000038000147802 */ /* 0x000fe40000000f00 */
[----:B------:R-:W-:Y:S05]  /*0370*/  CALL.REL.NOINC `($__internal_4_$__cuda_sm20_div_s64) ;  /* 0x0000424000007944 */ /* 0x000fea0003c00000 */
[----:B------:R-:W-:Y:S02]  /*0380*/  MOV R28, R0 ;  /* 0x00000000001c7202 */ /* 0x000fe40000000f00 */
[----:B------:R-:W-:Y:S01]  /*0390*/  MOV R29, R25 ;  /* 0x00000019001d7202 */ /* 0x000fe20000000f00 */
[----:B------:R-:W-:Y:S05]  /*03a0*/  BRA `(.L_x_190) ;  /* 0x0000013000007947 */ /* 0x000fea0003800000 */
.L_x_189:
        /* <DEDUP_REMOVED lines=19> */
.L_x_190:
[----:B------:R-:W-:Y:S05]  /*04e0*/  BSYNC B0 ;  /* 0x0000000000007941 */ /* 0x000fea0003800000 */
.L_x_188:
        /* <DEDUP_REMOVED lines=44> */
.L_x_192:
        /* <DEDUP_REMOVED lines=19> */
.L_x_193:
[----:B------:R-:W-:Y:S05]  /*08e0*/  BSYNC B0 ;  /* 0x0000000000007941 */ /* 0x000fea0003800000 */
.L_x_191:
        /* <DEDUP_REMOVED lines=38> */
[----:B------:R-:W-:-:S03]  /*0b50*/  IMAD.MOV R0, RZ, RZ, -R0 ;  /* 0x000000ffff007224 */ /* 0x000fc600078e0a00 */
[----:B------:R-:W-:Y:S02]  /*0b60*/  IABS R2, R8 ;  /* 0x0000000800027213 */ /* 0x000fe40000000000 */
        /* <DEDUP_REMOVED lines=30> */
[----:B------:R-:W-:Y:S02]  /*0d50*/  MOV R20, 0xd70 ;  /* 0x00000d7000147802 */ /* 0x000fe40000000f00 */
[----:B------:R-:W-:Y:S05]  /*0d60*/  CALL.REL.NOINC `($__internal_4_$__cuda_sm20_div_s64) ;  /* 0x0000385000007944 */ /* 0x000fea0003c00000 */
[----:B------:R-:W-:Y:S02]  /*0d70*/  MOV R32, R0 ;  /* 0x0000000000207202 */ /* 0x000fe40000000f00 */
[----:B------:R-:W-:Y:S01]  /*0d80*/  MOV R33, R25 ;  /* 0x0000001900217202 */ /* 0x000fe20000000f00 */
[----:B------:R-:W-:Y:S05]  /*0d90*/  BRA `(.L_x_196) ;  /* 0x0000013000007947 */ /* 0x000fea0003800000 */
.L_x_195:
        /* <DEDUP_REMOVED lines=19> */
.L_x_196:
[----:B------:R-:W-:Y:S05]  /*0ed0*/  BSYNC B0 ;  /* 0x0000000000007941 */ /* 0x000fea0003800000 */
.L_x_194:
        /* <DEDUP_REMOVED lines=15> */
[----:B------:R-:W-:-:S05]  /*0fd0*/  IMAD R0, R13, R0, R2 ;  /* 0x000000000d007224 */ /* 0x000fca00078e0202 */
[----:B------:R-:W-:-:S13]  /*0fe0*/  ISETP.GT.U32.AND P1, PT, R11, R0, PT ;  /* 0x000000000b00720c */ /* 0x000fda0003f24070 */
[----:B------:R-:W-:Y:S01]  /*0ff0*/  @!P1 IMAD.IADD R0, R0, 0x1, -R11 ;  /* 0x0000000100009824 */ /* 0x000fe200078e0a0b */
[----:B------:R-:W-:Y:S02]  /*1000*/  @!P1 IADD3 R13, R13, 0x1, RZ ;  /* 0x000000010d0d9810 */ /* 0x000fe40007ffe0ff */
[----:B------:R-:W-:Y:S02]  /*1010*/  ISETP.NE.AND P1, PT, R5, RZ, PT ;  /* 0x000000ff0500720c */ /* 0x000fe40003f25270 */
[-C--:B------:R-:W-:Y:S02]  /*1020*/  ISETP.GE.U32.AND P2, PT, R0, R11.reuse, PT ;  /* 0x0000000b0000720c */ /* 0x080fe40003f46070 */
[----:B------:R-:W-:-:S04]  /*1030*/  LOP3.LUT R0, R10, R11, RZ, 0x3c, !PT ;  /* 0x0000000b0a007212 */ /* 0x000fc800078e3cff */
[----:B------:R-:W-:-:S07]  /*1040*/  ISETP.GE.AND P0, PT, R0, RZ, PT ;  /* 0x000000ff0000720c */ /* 0x000fce0003f06270 */
        /* <DEDUP_REMOVED lines=20> */
.L_x_198:
        /* <DEDUP_REMOVED lines=19> */
.L_x_199:
[----:B------:R-:W-:Y:S05]  /*12c0*/  BSYNC B0 ;  /* 0x0000000000007941 */ /* 0x000fea0003800000 */
.L_x_197:
[----:B------:R-:W-:Y:S01]  /*12d0*/  IABS R6, c[0x0][0x214] ;  /* 0x0000850000067a13 */ /* 0x000fe20000000000 */
[----:B------:R-:W-:Y:S01]  /*12e0*/  IMAD.MOV.U32 R26, RZ, RZ, RZ ;  /* 0x000000ffff1a7224 */ /* 0x000fe200078e00ff */
[----:B------:R-:W-:Y:S01]  /*12f0*/  ISETP.GT.AND P3, PT, R5, RZ, PT ;  /* 0x000000ff0500720c */ /* 0x000fe20003f64270 */
[----:B------:R-:W-:Y:S01]  /*1300*/  ULDC.U8 UR4, c[0x0][0x329] ;  /* 0x0000ca4000047ab9 */ /* 0x000fe20000000000 */
[----:B------:R-:W0:Y:S01]  /*1310*/  I2F.RP R11, R6 ;  /* 0x00000006000b7306 */ /* 0x000e220000209400 */
[----:B------:R-:W-:Y:S01]  /*1320*/  ULDC.64 UR10, c[0x0][0x118] ;  /* 0x00004600000a7ab9 */ /* 0x000fe20000000a00 */
[----:B------:R-:W-:Y:S06]  /*1330*/  BSSY B0, `(.L_x_200) ;  /* 0x000007f000007945 */ /* 0x000fec0003800000 */
        /* <DEDUP_REMOVED lines=9> */
[----:B------:R-:W-:-:S03]  /*13d0*/  ISETP.GE.AND P1, PT, R10, RZ, PT ;  /* 0x000000ff0a00720c */ /* 0x000fc60003f26270 */
[----:B------:R-:W-:-:S04]  /*13e0*/  IMAD.HI.U32 R2, R2, R0, RZ ;  /* 0x0000000002027227 */ /* 0x000fc800078e00ff */
[----:B------:R-:W-:-:S04]  /*13f0*/  IMAD.MOV R11, RZ, RZ, -R2 ;  /* 0x000000ffff0b7224 */ /* 0x000fc800078e0a02 */
[C---:B------:R-:W-:Y:S01]  /*1400*/  IMAD R11, R6.reuse, R11, R0 ;  /* 0x0000000b060b7224 */ /* 0x040fe200078e0200 */
[----:B------:R-:W-:Y:S02]  /*1410*/  SHF.R.S32.HI R0, RZ, 0x1f, R5 ;  /* 0x0000001fff007819 */ /* 0x000fe40000011405 */
[----:B------:R-:W-:Y:S02]  /*1420*/  LEA.HI.SX32 R5, R5, 0x1, 0x1 ;  /* 0x0000000105057811 */ /* 0x000fe400078f0aff */
[----:B------:R-:W-:Y:S01]  /*1430*/  ISETP.GT.U32.AND P0, PT, R6, R11, PT ;  /* 0x0000000b0600720c */ /* 0x000fe20003f04070 */
[----:B------:R-:W-:-:S12]  /*1440*/  @!P3 IMAD.MOV R5, RZ, RZ, R0 ;  /* 0x000000ffff05b224 */ /* 0x000fd800078e0200 */
[----:B------:R-:W-:Y:S01]  /*1450*/  @!P0 IMAD.IADD R11, R11, 0x1, -R6 ;  /* 0x000000010b0b8824 */ /* 0x000fe200078e0a06 */
[----:B------:R-:W-:Y:S02]  /*1460*/  @!P0 IADD3 R2, R2, 0x1, RZ ;  /* 0x0000000102028810 */ /* 0x000fe40007ffe0ff */
[----:B------:R-:W-:Y:S02]  /*1470*/  ISETP.NE.AND P0, PT, RZ, c[0x0][0x214], PT ;  /* 0x00008500ff007a0c */ /* 0x000fe40003f05270 */
[----:B------:R-:W-:-:S13]  /*1480*/  ISETP.GE.U32.AND P2, PT, R11, R6, PT ;  /* 0x000000060b00720c */ /* 0x000fda0003f46070 */
[----:B------:R-:W-:-:S05]  /*1490*/  @P2 IADD3 R2, R2, 0x1, RZ ;  /* 0x0000000102022810 */ /* 0x000fca0007ffe0ff */
[----:B------:R-:W-:Y:S01]  /*14a0*/  @!P1 IMAD.MOV R2, RZ, RZ, -R2 ;  /* 0x000000ffff029224 */ /* 0x000fe200078e0a02 */
[----:B------:R-:W-:-:S05]  /*14b0*/  @!P0 LOP3.LUT R2, RZ, c[0x0][0x214], RZ, 0x33, !PT ;  /* 0x00008500ff028a12 */ /* 0x000fca00078e33ff */
[----:B------:R-:W-:Y:S01]  /*14c0*/  IMAD R5, R5, R2, RZ ;  /* 0x0000000205057224 */ /* 0x000fe200078e02ff */
[----:B------:R-:W-:-:S04]  /*14d0*/  IABS R2, c[0x0][0x1c0] ;  /* 0x0000700000027a13 */ /* 0x000fc80000000000 */
[----:B------:R-:W0:Y:S01]  /*14e0*/  I2F.U32.RP R10, R2 ;  /* 0x00000002000a7306 */ /* 0x000e220000209000 */
[----:B------:R-:W-:-:S05]  /*14f0*/  IABS R6, R5 ;  /* 0x0000000500067213 */ /* 0x000fca0000000000 */
[----:B------:R-:W-:Y:S02]  /*1500*/  IMAD.IADD R9, R9, 0x1, R6 ;  /* 0x0000000109097824 */ /* 0x000fe400078e0206 */
[----:B------:R-:W1:Y:S08]  /*1510*/  I2F.RP R20, R6 ;  /* 0x0000000600147306 */ /* 0x000e700000209400 */
[----:B0-----:R-:W0:Y:S08]  /*1520*/  MUFU.RCP R22, R10 ;  /* 0x0000000a00167308 */ /* 0x001e300000001000 */
[----:B-1----:R-:W1:Y:S01]  /*1530*/  MUFU.RCP R0, R20 ;  /* 0x0000001400007308 */ /* 0x002e620000001000 */
[----:B0-----:R-:W-:-:S07]  /*1540*/  IADD3 R22, R22, 0xffffffe, RZ ;  /* 0x0ffffffe16167810 */ /* 0x001fce0007ffe0ff */
[----:B------:R-:W0:Y:S01]  /*1550*/  F2I.FTZ.U32.TRUNC.NTZ R23, R22 ;  /* 0x0000001600177305 */ /* 0x000e22000021f000 */
[----:B-1----:R-:W-:-:S07]  /*1560*/  IADD3 R0, R0, 0xffffffe, RZ ;  /* 0x0ffffffe00007810 */ /* 0x002fce0007ffe0ff */
[----:B------:R-:W1:Y:S01]  /*1570*/  F2I.FTZ.U32.TRUNC.NTZ R27, R0 ;  /* 0x00000000001b7305 */ /* 0x000e62000021f000 */
[----:B0-----:R-:W-:Y:S02]  /*1580*/  IMAD.MOV R11, RZ, RZ, -R23 ;  /* 0x000000ffff0b7224 */ /* 0x001fe400078e0a17 */
[----:B------:R-:W-:Y:S02]  /*1590*/  IMAD.MOV.U32 R22, RZ, RZ, RZ ;  /* 0x000000ffff167224 */ /* 0x000fe400078e00ff */
[----:B------:R-:W-:Y:S02]  /*15a0*/  IMAD R20, R11, R2, RZ ;  /* 0x000000020b147224 */ /* 0x000fe400078e02ff */
[----:B-1----:R-:W-:Y:S01]  /*15b0*/  IMAD.MOV R21, RZ, RZ, -R27 ;  /* 0x000000ffff157224 */ /* 0x002fe200078e0a1b */
[----:B------:R-:W-:Y:S01]  /*15c0*/  IABS R0, c[0x0][0x1c0] ;  /* 0x0000700000007a13 */ /* 0x000fe20000000000 */
[----:B------:R-:W-:Y:S01]  /*15d0*/  IMAD.HI.U32 R20, R23, R20, R22 ;  /* 0x0000001417147227 */ /* 0x000fe200078e0016 */
[----:B------:R-:W-:-:S02]  /*15e0*/  IABS R23, R8 ;  /* 0x0000000800177213 */ /* 0x000fc40000000000 */
[----:B------:R-:W-:Y:S01]  /*15f0*/  LOP3.LUT R8, R8, c[0x0][0x1c0], RZ, 0x3c, !PT ;  /* 0x0000700008087a12 */ /* 0x000fe200078e3cff */
[----:B------:R-:W-:Y:S01]  /*1600*/  IMAD R12, R21, R6, RZ ;  /* 0x00000006150c7224 */ /* 0x000fe200078e02ff */
[----:B------:R-:W-:Y:S01]  /*1610*/  IABS R21, R9 ;  /* 0x0000000900157213 */ /* 0x000fe20000000000 */
[----:B------:R-:W-:Y:S02]  /*1620*/  IMAD.MOV R0, RZ, RZ, -R0 ;  /* 0x000000ffff007224 */ /* 0x000fe400078e0a00 */
[----:B------:R-:W-:Y:S01]  /*1630*/  IMAD.HI.U32 R12, R27, R12, R26 ;  /* 0x0000000c1b0c7227 */ /* 0x000fe200078e001a */
[----:B------:R-:W-:-:S03]  /*1640*/  IABS R27, R5 ;  /* 0x00000005001b7213 */ /* 0x000fc60000000000 */
[----:B------:R-:W-:-:S04]  /*1650*/  IMAD.HI.U32 R10, R20, R23, RZ ;  /* 0x00000017140a7227 */ /* 0x000fc800078e00ff */
[----:B------:R-:W-:Y:S02]  /*1660*/  IMAD R23, R10, R0, R23 ;  /* 0x000000000a177224 */ /* 0x000fe400078e0217 */
[----:B------:R-:W-:Y:S02]  /*1670*/  IMAD.MOV R27, RZ, RZ, -R27 ;  /* 0x000000ffff1b7224 */ /* 0x000fe400078e0a1b */
[----:B------:R-:W-:Y:S01]  /*1680*/  IMAD.HI.U32 R12, R12, R21, RZ ;  /* 0x000000150c0c7227 */ /* 0x000fe200078e00ff */
[----:B------:R-:W-:-:S03]  /*1690*/  ISETP.GT.U32.AND P3, PT, R2, R23, PT ;  /* 0x000000170200720c */ /* 0x000fc60003f64070 */
[----:B------:R-:W-:Y:S02]  /*16a0*/  IMAD R27, R12, R27, R21 ;  /* 0x0000001b0c1b7224 */ /* 0x000fe400078e0215 */
[----:B------:R-:W-:-:S03]  /*16b0*/  IMAD.HI.U32 R11, R20, R21, RZ ;  /* 0x00000015140b7227 */ /* 0x000fc600078e00ff */
[----:B------:R-:W-:Y:S01]  /*16c0*/  ISETP.GT.U32.AND P0, PT, R6, R27, PT ;  /* 0x0000001b0600720c */ /* 0x000fe20003f04070 */
[----:B------:R-:W-:Y:S01]  /*16d0*/  IMAD R21, R11, R0, R21 ;  /* 0x000000000b157224 */ /* 0x000fe200078e0215 */
[C---:B------:R-:W-:Y:S02]  /*16e0*/  LOP3.LUT R0, R9.reuse, R6, RZ, 0x3c, !PT ;  /* 0x0000000609007212 */ /* 0x040fe400078e3cff */
[----:B------:R-:W-:Y:S01]  /*16f0*/  LOP3.LUT R9, R9, c[0x0][0x1c0], RZ, 0x3c, !PT ;  /* 0x0000700009097a12 */ /* 0x000fe200078e3cff */
[----:B------:R-:W-:Y:S01]  /*1700*/  @!P3 IMAD.IADD R23, R23, 0x1, -R2 ;  /* 0x000000011717b824 */ /* 0x000fe200078e0a02 */
[----:B------:R-:W-:Y:S02]  /*1710*/  ISETP.GT.U32.AND P1, PT, R2, R21, PT ;  /* 0x000000150200720c */ /* 0x000fe40003f24070 */
[----:B------:R-:W-:Y:S02]  /*1720*/  ISETP.GE.AND P4, PT, R0, RZ, PT ;  /* 0x000000ff0000720c */ /* 0x000fe40003f86270 */
[----:B------:R-:W-:Y:S01]  /*1730*/  ISETP.GE.U32.AND P6, PT, R23, R2, PT ;  /* 0x000000021700720c */ /* 0x000fe20003fc6070 */
[----:B------:R-:W0:Y:S01]  /*1740*/  S2R R0, SR_TID.X ;  /* 0x0000000000007919 */ /* 0x000e220000002100 */
[----:B------:R-:W-:Y:S01]  /*1750*/  @!P3 IADD3 R10, R10, 0x1, RZ ;  /* 0x000000010a0ab810 */ /* 0x000fe20007ffe0ff */
[----:B------:R-:W-:Y:S01]  /*1760*/  @!P0 IMAD.IADD R27, R27, 0x1, -R6 ;  /* 0x000000011b1b8824 */ /* 0x000fe200078e0a06 */
[----:B------:R-:W-:-:S02]  /*1770*/  @!P0 IADD3 R12, R12, 0x1, RZ ;  /* 0x000000010c0c8810 */ /* 0x000fc40007ffe0ff */
[----:B------:R-:W-:Y:S01]  /*1780*/  ISETP.GE.AND P0, PT, R8, RZ, PT ;  /* 0x000000ff0800720c */ /* 0x000fe20003f06270 */
[----:B------:R-:W-:Y:S01]  /*1790*/  IMAD.MOV.U32 R8, RZ, RZ, c[0x0][0x214] ;  /* 0x00008500ff087624 */ /* 0x000fe200078e00ff */
[----:B------:R-:W-:Y:S01]  /*17a0*/  ISETP.GE.U32.AND P2, PT, R27, R6, PT ;  /* 0x000000061b00720c */ /* 0x000fe20003f46070 */
[----:B------:R-:W-:Y:S01]  /*17b0*/  @!P1 IMAD.IADD R21, R21, 0x1, -R2 ;  /* 0x0000000115159824 */ /* 0x000fe200078e0a02 */
[----:B------:R-:W-:Y:S02]  /*17c0*/  ISETP.GT.AND P3, PT, R4, RZ, PT ;  /* 0x000000ff0400720c */ /* 0x000fe40003f64270 */
[----:B------:R-:W-:Y:S02]  /*17d0*/  @!P1 IADD3 R11, R11, 0x1, RZ ;  /* 0x000000010b0b9810 */ /* 0x000fe40007ffe0ff */
[----:B------:R-:W-:Y:S02]  /*17e0*/  ISETP.GE.U32.AND P5, PT, R21, R2, PT ;  /* 0x000000021500720c */ /* 0x000fe40003fa6070 */
[----:B------:R-:W-:-:S02]  /*17f0*/  @P6 IADD3 R10, R10, 0x1, RZ ;  /* 0x000000010a0a6810 */ /* 0x000fc40007ffe0ff */
[----:B------:R-:W-:Y:S02]  /*1800*/  ISETP.NE.AND P6, PT, R5, RZ, PT ;  /* 0x000000ff0500720c */ /* 0x000fe40003fc5270 */
[----:B------:R-:W-:Y:S01]  /*1810*/  SHF.R.S32.HI R2, RZ, 0x1f, R4 ;  /* 0x0000001fff027819 */ /* 0x000fe20000011404 */
[----:B------:R-:W-:Y:S01]  /*1820*/  IMAD.MOV.U32 R20, RZ, RZ, R10 ;  /* 0x000000ffff147224 */ /* 0x000fe200078e000a */
[----:B------:R-:W-:Y:S02]  /*1830*/  @P2 IADD3 R12, R12, 0x1, RZ ;  /* 0x000000010c0c2810 */ /* 0x000fe40007ffe0ff */
[----:B------:R-:W-:Y:S01]  /*1840*/  ISETP.GE.AND P2, PT, R9, RZ, PT ;  /* 0x000000ff0900720c */ /* 0x000fe20003f46270 */
[----:B------:R-:W-:Y:S01]  /*1850*/  @!P0 IMAD.MOV R20, RZ, RZ, -R20 ;  /* 0x000000ffff148224 */ /* 0x000fe200078e0a14 */
[----:B0-----:R-:W-:Y:S01]  /*1860*/  SHF.R.S32.HI R23, RZ, 0x1f, R0 ;  /* 0x0000001fff177819 */ /* 0x001fe20000011400 */
[----:B------:R-:W-:Y:S01]  /*1870*/  @!P4 IMAD.MOV R12, RZ, RZ, -R12 ;  /* 0x000000ffff0cc224 */ /* 0x000fe200078e0a0c */
[----:B------:R-:W-:-:S02]  /*1880*/  ISETP.NE.AND P4, PT, RZ, c[0x0][0x1c0], PT ;  /* 0x00007000ff007a0c */ /* 0x000fc40003f85270 */
[----:B------:R-:W-:Y:S02]  /*1890*/  LOP3.LUT R9, RZ, c[0x0][0x1c0], RZ, 0x33, !PT ;  /* 0x00007000ff097a12 */ /* 0x000fe400078e33ff */
[----:B------:R-:W-:Y:S02]  /*18a0*/  @P5 IADD3 R11, R11, 0x1, RZ ;  /* 0x000000010b0b5810 */ /* 0x000fe40007ffe0ff */
[----:B------:R-:W-:Y:S02]  /*18b0*/  @!P6 LOP3.LUT R12, RZ, R6, RZ, 0x33, !PT ;  /* 0x00000006ff0ce212 */ /* 0x000fe400078e33ff */
[----:B------:R-:W-:Y:S02]  /*18c0*/  LEA.HI R6, R23, R0, RZ, 0x3 ;  /* 0x0000000017067211 */ /* 0x000fe400078f18ff */
[----:B------:R-:W-:Y:S01]  /*18d0*/  SEL R21, R9, R20, !P4 ;  /* 0x0000001409157207 */ /* 0x000fe20006000000 */
[----:B------:R-:W-:Y:S01]  /*18e0*/  IMAD.MOV.U32 R20, RZ, RZ, R11 ;  /* 0x000000ffff147224 */ /* 0x000fe200078e000b */
[----:B------:R-:W-:Y:S01]  /*18f0*/  LEA.HI.SX32 R10, R4, 0x1, 0x1 ;  /* 0x00000001040a7811 */ /* 0x000fe200078f0aff */
[----:B------:R-:W-:Y:S01]  /*1900*/  @!P3 IMAD.MOV R10, RZ, RZ, R2 ;  /* 0x000000ffff0ab224 */ /* 0x000fe200078e0202 */
[----:B------:R-:W-:Y:S01]  /*1910*/  ISETP.LT.U32.AND P0, PT, R24, R12, PT ;  /* 0x0000000c1800720c */ /* 0x000fe20003f01070 */
[----:B------:R-:W-:Y:S01]  /*1920*/  @!P2 IMAD.MOV R20, RZ, RZ, -R20 ;  /* 0x000000ffff14a224 */ /* 0x000fe200078e0a14 */
[----:B------:R-:W-:-:S02]  /*1930*/  SHF.R.S32.HI R11, RZ, 0x1f, R12 ;  /* 0x0000001fff0b7819 */ /* 0x000fc4000001140c */
[----:B------:R-:W-:Y:S02]  /*1940*/  ISETP.NE.AND P1, PT, RZ, UR4, PT ;  /* 0x00000004ff007c0c */ /* 0x000fe4000bf25270 */
[----:B------:R-:W-:Y:S02]  /*1950*/  SHF.R.S32.HI R2, RZ, 0x3, R6 ;  /* 0x00000003ff027819 */ /* 0x000fe40000011406 */
[-C--:B------:R-:W-:Y:S02]  /*1960*/  ISETP.LT.AND.EX P2, PT, R25, R11.reuse, PT, P0 ;  /* 0x0000000b1900720c */ /* 0x080fe40003f41300 */
[----:B------:R-:W-:Y:S02]  /*1970*/  SEL R8, R8, 0x1, !P1 ;  /* 0x0000000108087807 */ /* 0x000fe40004800000 */
[----:B------:R-:W-:Y:S02]  /*1980*/  ISETP.GE.AND P0, PT, R2, c[0x0][0x314], PT ;  /* 0x0000c50002007a0c */ /* 0x000fe40003f06270 */
[----:B------:R-:W-:Y:S01]  /*1990*/  SEL R9, R9, R20, !P4 ;  /* 0x0000001409097207 */ /* 0x000fe20006000000 */
[----:B------:R-:W-:Y:S01]  /*19a0*/  IMAD R21, R21, R8, RZ ;  /* 0x0000000815157224 */ /* 0x000fe200078e02ff */
[----:B------:R-:W-:Y:S01]  /*19b0*/  SEL R12, R24, R12, P2 ;  /* 0x0000000c180c7207 */ /* 0x000fe20001000000 */
[----:B------:R-:W-:Y:S01]  /*19c0*/  IMAD.MOV.U32 R20, RZ, RZ, -0x800000 ;  /* 0xff800000ff147424 */ /* 0x000fe200078e00ff */
[----:B------:R-:W-:Y:S01]  /*19d0*/  SEL R11, R25, R11, P2 ;  /* 0x0000000b190b7207 */ /* 0x000fe20001000000 */
[----:B------:R-:W-:Y:S01]  /*19e0*/  IMAD R10, R10, R21, RZ ;  /* 0x000000150a0a7224 */ /* 0x000fe200078e02ff */
[----:B------:R-:W-:-:S05]  /*19f0*/  LOP3.LUT R21, R6, 0xfffffff8, RZ, 0xc0, !PT ;  /* 0xfffffff806157812 */ /* 0x000fca00078ec0ff */
[----:B------:R-:W-:Y:S01]  /*1a00*/  IMAD.IADD R23, R0, 0x1, -R21 ;  /* 0x0000000100177824 */ /* 0x000fe200078e0a15 */
        /* <DEDUP_REMOVED lines=17> */
.L_x_201:
[----:B------:R-:W-:Y:S05]  /*1b20*/  BSYNC B0 ;  /* 0x0000000000007941 */ /* 0x000fea0003800000 */
.L_x_200:
[C---:B------:R-:W-:Y:S01]  /*1b30*/  ISETP.GT.AND P0, PT, R0.reuse, 0x3f, PT ;  /* 0x0000003f0000780c */ /* 0x040fe20003f04270 */
[----:B------:R-:W-:Y:S01]  /*1b40*/  IMAD.MOV.U32 R29, RZ, RZ, -0x800000 ;  /* 0xff800000ff1d7424 */ /* 0x000fe200078e00ff */
[C---:B------:R-:W-:Y:S01]  /*1b50*/  LOP3.LUT P2, RZ, R0.reuse, 0x7, RZ, 0xc0, !PT ;  /* 0x0000000700ff7812 */ /* 0x040fe2000784c0ff */
[----:B------:R-:W-:Y:S01]  /*1b60*/  IMAD R9, R9, R8, RZ ;  /* 0x0000000809097224 */ /* 0x000fe200078e02ff */
[----:B------:R-:W-:Y:S01]  /*1b70*/  ISETP.GT.AND P3, PT, R5, RZ, PT ;  /* 0x000000ff0500720c */ /* 0x000fe20003f64270 */
[----:B------:R-:W-:Y:S01]  /*1b80*/  BSSY B1, `(.L_x_202) ;  /* 0x00001e9000017945 */ /* 0x000fe20003800000 */
[----:B------:R-:W-:Y:S01]  /*1b90*/  ISETP.GT.OR P2, PT, R0, 0x3f, P2 ;  /* 0x0000003f0000780c */ /* 0x000fe20001744670 */
[----:B------:R-:W-:-:S06]  /*1ba0*/  IMAD.MOV.U32 R28, RZ, RZ, 0x7f800000 ;  /* 0x7f800000ff1c7424 */ /* 0x000fcc00078e00ff */
[----:B------:R-:W-:Y:S02]  /*1bb0*/  @!P0 IMAD R21, R2, 0x9, R23 ;  /* 0x0000000902158824 */ /* 0x000fe400078e0217 */
[----:B------:R-:W-:-:S03]  /*1bc0*/  IMAD R23, R23, 0x9, R2 ;  /* 0x0000000917177824 */ /* 0x000fc600078e0202 */
[----:B-----5:R-:W-:Y:S04]  /*1bd0*/  @!P0 STS [R21.X4], R20 ;  /* 0x0000001415008388 */ /* 0x020fe80000004800 */
[----:B------:R-:W-:Y:S06]  /*1be0*/  BAR.SYNC.DEFER_BLOCKING 0x0 ;  /* 0x0000000000007b1d */ /* 0x000fec0000010000 */
[----:B------:R-:W1:Y:S04]  /*1bf0*/  @!P0 LDS R29, [R23.X4] ;  /* 0x00000000171d8984 */ /* 0x000e680000004800 */
[----:B-1----:R-:W1:Y:S02]  /*1c00*/  SHFL.BFLY PT, R22, R29, 0x4, 0x1f ;  /* 0x0c801f001d167f89 */ /* 0x002e6400000e0000 */
[----:B-1----:R-:W-:-:S05]  /*1c10*/  FMNMX.FTZ R22, R22, R29, !PT ;  /* 0x0000001d16167209 */ /* 0x002fca0007810000 */
[----:B------:R-:W1:Y:S02]  /*1c20*/  SHFL.BFLY PT, R31, R22, 0x2, 0x1f ;  /* 0x0c401f00161f7f89 */ /* 0x000e6400000e0000 */
[----:B-1----:R-:W-:Y:S02]  /*1c30*/  FMNMX.FTZ R31, R22, R31, !PT ;  /* 0x0000001f161f7209 */ /* 0x002fe40007810000 */
[----:B------:R-:W-:-:S03]  /*1c40*/  SHF.R.S32.HI R22, RZ, 0x1f, R5 ;  /* 0x0000001fff167819 */ /* 0x000fc60000011405 */
[----:B------:R-:W1:Y:S02]  /*1c50*/  SHFL.BFLY PT, R6, R31, 0x1, 0x1f ;  /* 0x0c201f001f067f89 */ /* 0x000e6400000e0000 */
[----:B-1----:R-:W-:-:S04]  /*1c60*/  FMNMX.FTZ R6, R31, R6, !PT ;  /* 0x000000061f067209 */ /* 0x002fc80007810000 */
[----:B------:R-:W-:-:S04]  /*1c70*/  FSETP.NEU.FTZ.AND P0, PT, R6, -INF , PT ;  /* 0xff8000000600780b */ /* 0x000fc80003f1d000 */
[----:B------:R-:W-:-:S05]  /*1c80*/  FSEL R6, R6, RZ, P0 ;  /* 0x000000ff06067208 */ /* 0x000fca0000000000 */
[----:B0-----:R-:W-:-:S04]  /*1c90*/  FADD.FTZ R27, -R6, R29 ;  /* 0x0000001d061b7221 */ /* 0x001fc80000010100 */
[----:B------:R-:W-:-:S06]  /*1ca0*/  FMUL.FTZ R27, R27, 1.4426950216293334961 ;  /* 0x3fb8aa3b1b1b7820 */ /* 0x000fcc0000410000 */
[----:B------:R-:W0:Y:S02]  /*1cb0*/  MUFU.EX2 R27, R27 ;  /* 0x0000001b001b7308 */ /* 0x000e240000000800 */
[----:B0-----:R-:W0:Y:S02]  /*1cc0*/  SHFL.BFLY PT, R24, R27, 0x4, 0x1f ;  /* 0x0c801f001b187f89 */ /* 0x001e2400000e0000 */
[----:B0-----:R-:W-:-:S05]  /*1cd0*/  FADD.FTZ R24, R27, R24 ;  /* 0x000000181b187221 */ /* 0x001fca0000010000 */
[----:B------:R-:W0:Y:S02]  /*1ce0*/  SHFL.BFLY PT, R25, R24, 0x2, 0x1f ;  /* 0x0c401f0018197f89 */ /* 0x000e2400000e0000 */
[----:B0-----:R-:W-:-:S05]  /*1cf0*/  FADD.FTZ R25, R24, R25 ;  /* 0x0000001918197221 */ /* 0x001fca0000010000 */
[----:B------:R-:W0:Y:S02]  /*1d00*/  SHFL.BFLY PT, R20, R25, 0x1, 0x1f ;  /* 0x0c201f0019147f89 */ /* 0x000e2400000e0000 */
[----:B0-----:R-:W-:Y:S01]  /*1d10*/  FADD.FTZ R21, R25, R20 ;  /* 0x0000001419157221 */ /* 0x001fe20000010000 */
[----:B------:R-:W-:Y:S02]  /*1d20*/  LEA.HI.SX32 R20, R5, 0x1, 0x1 ;  /* 0x0000000105147811 */ /* 0x000fe400078f0aff */
[----:B------:R-:W-:Y:S02]  /*1d30*/  @!P3 IADD3 R20, R22, RZ, RZ ;  /* 0x000000ff1614b210 */ /* 0x000fe40007ffe0ff */
[----:B------:R-:W-:-:S03]  /*1d40*/  FSETP.NE.FTZ.AND P0, PT, R21, RZ, PT ;  /* 0x000000ff1500720b */ /* 0x000fc60003f15000 */
[----:B------:R-:W-:-:S10]  /*1d50*/  IMAD R9, R9, R20, RZ ;  /* 0x0000001409097224 */ /* 0x000fd400078e02ff */
[----:B------:R-:W0:Y:S02]  /*1d60*/  @P0 MUFU.LG2 R21, R21 ;  /* 0x0000001500150308 */ /* 0x000e240000000c00 */
[----:B0-----:R-:W-:Y:S01]  /*1d70*/  @P0 FFMA.FTZ R28, R21, 0.69314718246459960938, R6 ;  /* 0x3f317218151c0823 */ /* 0x001fe20000010006 */
[----:B------:R-:W-:Y:S05]  /*1d80*/  @P2 BRA `(.L_x_203) ;  /* 0x00001c8000002947 */ /* 0x000fea0003800000 */
[----:B------:R-:W-:Y:S01]  /*1d90*/  ULDC.U8 UR4, c[0x0][0x328] ;  /* 0x0000ca0000047ab9 */ /* 0x000fe20000000000 */
[C---:B------:R-:W-:Y:S02]  /*1da0*/  IADD3 R34, P0, R2.reuse, UR8, RZ ;  /* 0x0000000802227c10 */ /* 0x040fe4000ff1e0ff */
        /* <DEDUP_REMOVED lines=35> */
[-C--:B------:R-:W-:Y:S02]  /*1fe0*/  IADD3 R27, P0, RZ, -R0.reuse, RZ ;  /* 0x80000000ff1b7210 */ /* 0x080fe40007f1e0ff */
[----:B------:R-:W-:Y:S02]  /*1ff0*/  MOV R40, R0 ;  /* 0x0000000000287202 */ /* 0x000fe40000000f00 */
[----:B------:R-:W-:Y:S01]  /*2000*/  IADD3.X R21, RZ, ~R25, RZ, P0, !PT ;  /* 0x80000019ff157210 */ /* 0x000fe200007fe4ff */
[----:B------:R-:W-:Y:S01]  /*2010*/  IMAD.WIDE.U32 R34, R36, R27, R34 ;  /* 0x0000001b24227225 */ /* 0x000fe200078e0022 */
[----:B------:R-:W-:-:S03]  /*2020*/  MOV R41, R25 ;  /* 0x0000001900297202 */ /* 0x000fc60000000f00 */
[----:B------:R-:W-:Y:S01]  /*2030*/  IMAD R21, R21, R36, RZ ;  /* 0x0000002415157224 */ /* 0x000fe200078e02ff */
[----:B------:R-:W-:-:S03]  /*2040*/  MOV R26, R34 ;  /* 0x00000022001a7202 */ /* 0x000fc60000000f00 */
[----:B------:R-:W-:-:S05]  /*2050*/  IMAD R21, R6, R27, R21 ;  /* 0x0000001b06157224 */ /* 0x000fca00078e0215 */
[----:B------:R-:W-:Y:S01]  /*2060*/  IADD3 R21, R35, R21, RZ ;  /* 0x0000001523157210 */ /* 0x000fe20007ffe0ff */
[----:B------:R-:W-:Y:S05]  /*2070*/  BRA `(.L_x_207) ;  /* 0x0000016000007947 */ /* 0x000fea0003800000 */
.L_x_206:
        /* <DEDUP_REMOVED lines=22> */
.L_x_207:
[----:B------:R-:W-:Y:S05]  /*21e0*/  BSYNC B0 ;  /* 0x0000000000007941 */ /* 0x000fea0003800000 */
.L_x_205:
        /* <DEDUP_REMOVED lines=8> */
[----:B------:R-:W-:Y:S05]  /*2270*/  CALL.REL.NOINC `($__internal_4_$__cuda_sm20_div_s64) ;  /* 0x0000234000007944 */ /* 0x000fea0003c00000 */
[----:B------:R-:W-:Y:S02]  /*2280*/  IADD3 R2, P0, RZ, -R0, RZ ;  /* 0x80000000ff027210 */ /* 0x000fe40007f1e0ff */
[----:B------:R-:W-:Y:S02]  /*2290*/  MOV R20, R26 ;  /* 0x0000001a00147202 */ /* 0x000fe40000000f00 */
[-C--:B------:R-:W-:Y:S02]  /*22a0*/  IADD3.X R27, RZ, ~R25.reuse, RZ, P0, !PT ;  /* 0x80000019ff1b7210 */ /* 0x080fe400007fe4ff */
[----:B------:R-:W-:Y:S02]  /*22b0*/  MOV R34, R0 ;  /* 0x0000000000227202 */ /* 0x000fe40000000f00 */
[----:B------:R-:W-:Y:S01]  /*22c0*/  MOV R35, R25 ;  /* 0x0000001900237202 */ /* 0x000fe20000000f00 */
[----:B------:R-:W-:-:S02]  /*22d0*/  IMAD R27, R27, R30, RZ ;  /* 0x0000001e1b1b7224 */ /* 0x000fc400078e02ff */
[----:B------:R-:W-:-:S04]  /*22e0*/  IMAD.WIDE.U32 R30, R30, R2, R20 ;  /* 0x000000021e1e7225 */ /* 0x000fc800078e0014 */
[----:B------:R-:W-:-:S05]  /*22f0*/  IMAD R3, R3, R2, R27 ;  /* 0x0000000203037224 */ /* 0x000fca00078e021b */
[----:B------:R-:W-:Y:S01]  /*2300*/  IADD3 R3, R31, R3, RZ ;  /* 0x000000031f037210 */ /* 0x000fe20007ffe0ff */
[----:B------:R-:W-:Y:S05]  /*2310*/  BRA `(.L_x_210) ;  /* 0x0000016000007947 */ /* 0x000fea0003800000 */
.L_x_209:
        /* <DEDUP_REMOVED lines=22> */
.L_x_210:
[----:B------:R-:W-:Y:S05]  /*2480*/  BSYNC B0 ;  /* 0x0000000000007941 */ /* 0x000fea0003800000 */
.L_x_208:
        /* <DEDUP_REMOVED lines=11> */
[----:B------:R-:W-:Y:S05]  /*2540*/  CALL.REL.NOINC `($__internal_4_$__cuda_sm20_div_s64) ;  /* 0x0000207000007944 */ /* 0x000fea0003c00000 */
[-C--:B------:R-:W-:Y:S02]  /*2550*/  IADD3 R2, P0, RZ, -R0.reuse, RZ ;  /* 0x80000000ff027210 */ /* 0x080fe40007f1e0ff */
[----:B------:R-:W-:Y:S02]  /*2560*/  MOV R24, R0 ;  /* 0x0000000000187202 */ /* 0x000fe40000000f00 */
[----:B------:R-:W-:Y:S01]  /*2570*/  IADD3.X R21, RZ, ~R25, RZ, P0, !PT ;  /* 0x80000019ff157210 */ /* 0x000fe200007fe4ff */
[----:B------:R-:W-:-:S04]  /*2580*/  IMAD.WIDE.U32 R34, R8, R2, R34 ;  /* 0x0000000208227225 */ /* 0x000fc800078e0022 */
[----:B------:R-:W-:Y:S01]  /*2590*/  IMAD R21, R21, R8, RZ ;  /* 0x0000000815157224 */ /* 0x000fe200078e02ff */
[----:B------:R-:W-:-:S03]  /*25a0*/  MOV R8, R34 ;  /* 0x0000002200087202 */ /* 0x000fc60000000f00 */
[----:B------:R-:W-:-:S05]  /*25b0*/  IMAD R2, R7, R2, R21 ;  /* 0x0000000207027224 */ /* 0x000fca00078e0215 */
[----:B------:R-:W-:Y:S01]  /*25c0*/  IADD3 R2, R35, R2, RZ ;  /* 0x0000000223027210 */ /* 0x000fe20007ffe0ff */
[----:B------:R-:W-:Y:S05]  /*25d0*/  BRA `(.L_x_213) ;  /* 0x0000016000007947 */ /* 0x000fea0003800000 */
.L_x_212:
[----:B------:R-:W0:Y:S01]  /*25e0*/  I2F.U32.RP R2, R8 ;  /* 0x0000000800027306 */ /* 0x000e220000209000 */
[----:B------:R-:W-:Y:S01]  /*25f0*/  ISETP.NE.U32.AND P0, PT, R8, RZ, PT ;  /* 0x000000ff0800720c */ /* 0x000fe20003f05070 */
[----:B------:R-:W-:-:S06]  /*2600*/  IMAD.MOV.U32 R25, RZ, RZ, RZ ;  /* 0x000000ffff197224 */ /* 0x000fcc00078e00ff */
[----:B0-----:R-:W0:Y:S02]  /*2610*/  MUFU.RCP R6, R2 ;  /* 0x0000000200067308 */ /* 0x001e240000001000 */
[----:B0-----:R-:W-:Y:S02]  /*2620*/  IADD3 R6, R6, 0xffffffe, RZ ;  /* 0x0ffffffe06067810 */ /* 0x001fe40007ffe0ff */
[----:B------:R-:W-:-:S04]  /*2630*/  MOV R2, RZ ;  /* 0x000000ff00027202 */ /* 0x000fc80000000f00 */
        /* <DEDUP_REMOVED lines=16> */
.L_x_213:
[----:B------:R-:W-:Y:S05]  /*2740*/  BSYNC B0 ;  /* 0x0000000000007941 */ /* 0x000fea0003800000 */
.L_x_211:
        /* <DEDUP_REMOVED lines=8> */
[----:B------:R-:W-:Y:S01]  /*27d0*/  IMAD.WIDE.U32 R32, R20, R17, RZ ;  /* 0x0000001114207225 */ /* 0x000fe200078e00ff */
[----:B------:R-:W-:Y:S02]  /*27e0*/  USEL UR5, UR5, 0x1, !UP0 ;  /* 0x0000000105057887 */ /* 0x000fe4000c000000 */
[----:B------:R-:W-:Y:S01]  /*27f0*/  IADD3 R0, R21, R7, RZ ;  /* 0x0000000715007210 */ /* 0x000fe20007ffe0ff */
[----:B------:R-:W-:Y:S01]  /*2800*/  IMAD R3, R3, R26, RZ ;  /* 0x0000001a03037224 */ /* 0x000fe200078e02ff */
[----:B------:R-:W-:Y:S01]  /*2810*/  SHF.R.S32.HI R7, RZ, 0x1f, R26 ;  /* 0x0000001fff077819 */ /* 0x000fe2000001141a */
[----:B------:R-:W-:Y:S01]  /*2820*/  USHF.R.S32.HI UR9, URZ, 0x1f, UR4 ;  /* 0x0000001f3f097899 */ /* 0x000fe20008011404 */
[----:B------:R-:W-:Y:S01]  /*2830*/  IMAD.WIDE.U32 R36, R8, UR4, RZ ;  /* 0x0000000408247c25 */ /* 0x000fe2000f8e00ff */
[----:B------:R-:W-:-:S03]  /*2840*/  USHF.R.S32.HI UR6, URZ, 0x1f, UR5 ;  /* 0x0000001f3f067899 */ /* 0x000fc60008011405 */
[----:B------:R-:W-:Y:S02]  /*2850*/  IMAD R21, R0, R17, RZ ;  /* 0x0000001100157224 */ /* 0x000fe400078e02ff */
[----:B------:R-:W-:Y:S02]  /*2860*/  IMAD R3, R7, R30, R3 ;  /* 0x0000001e07037224 */ /* 0x000fe400078e0203 */
[----:B------:R-:W-:Y:S02]  /*2870*/  IMAD R21, R16, R20, R21 ;  /* 0x0000001410157224 */ /* 0x000fe400078e0215 */
[----:B------:R-:W-:Y:S02]  /*2880*/  IMAD R7, R2, UR4, RZ ;  /* 0x0000000402077c24 */ /* 0x000fe4000f8e02ff */
[----:B------:R-:W-:Y:S01]  /*2890*/  IMAD.WIDE.U32 R30, R30, R26, RZ ;  /* 0x0000001a1e1e7225 */ /* 0x000fe200078e00ff */
[----:B------:R-:W-:-:S03]  /*28a0*/  IADD3 R6, R33, R21, RZ ;  /* 0x0000001521067210 */ /* 0x000fc60007ffe0ff */
[----:B------:R-:W-:Y:S01]  /*28b0*/  IMAD R21, R25, UR5, RZ ;  /* 0x0000000519157c24 */ /* 0x000fe2000f8e02ff */
[----:B------:R-:W-:Y:S01]  /*28c0*/  LOP3.LUT R0, R41, R6, RZ, 0xfc, !PT ;  /* 0x0000000629007212 */ /* 0x000fe200078efcff */
[----:B------:R-:W-:Y:S01]  /*28d0*/  IMAD R7, R8, UR9, R7 ;  /* 0x0000000908077c24 */ /* 0x000fe2000f8e0207 */
[----:B------:R-:W-:Y:S01]  /*28e0*/  IADD3 R3, R31, R3, RZ ;  /* 0x000000031f037210 */ /* 0x000fe20007ffe0ff */
[----:B------:R-:W-:Y:S01]  /*28f0*/  IMAD R21, R24, UR6, R21 ;  /* 0x0000000618157c24 */ /* 0x000fe2000f8e0215 */
[----:B------:R-:W-:Y:S01]  /*2900*/  ISETP.NE.U32.AND P0, PT, R0, RZ, PT ;  /* 0x000000ff0000720c */ /* 0x000fe20003f05070 */
[----:B------:R-:W-:Y:S01]  /*2910*/  IMAD.WIDE.U32 R34, R24, UR5, RZ ;  /* 0x0000000518227c25 */ /* 0x000fe2000f8e00ff */
[----:B------:R-:W-:-:S03]  /*2920*/  IADD3 R7, R37, R7, RZ ;  /* 0x0000000725077210 */ /* 0x000fc60007ffe0ff */
        /* <DEDUP_REMOVED lines=11> */
[----:B------:R-:W-:Y:S02]  /*29e0*/  IADD3.X R21, RZ, ~R25, RZ, P0, !PT ;  /* 0x80000019ff157210 */ /* 0x000fe400007fe4ff */
[----:B------:R-:W-:Y:S01]  /*29f0*/  MOV R39, R41 ;  /* 0x0000002900277202 */ /* 0x000fe20000000f00 */
[----:B------:R-:W-:Y:S01]  /*2a00*/  IMAD.MOV.U32 R41, RZ, RZ, R25 ;  /* 0x000000ffff297224 */ /* 0x000fe200078e0019 */
[----:B------:R-:W-:Y:S01]  /*2a10*/  MOV R40, R0 ;  /* 0x0000000000287202 */ /* 0x000fe20000000f00 */
[----:B------:R-:W-:-:S02]  /*2a20*/  IMAD R21, R21, R32, RZ ;  /* 0x0000002015157224 */ /* 0x000fc400078e02ff */
[----:B------:R-:W-:-:S04]  /*2a30*/  IMAD.WIDE.U32 R32, R27, R32, R38 ;  /* 0x000000201b207225 */ /* 0x000fc800078e0026 */
[----:B------:R-:W-:-:S04]  /*2a40*/  IMAD R21, R6, R27, R21 ;  /* 0x0000001b06157224 */ /* 0x000fc800078e0215 */
[----:B------:R-:W-:Y:S01]  /*2a50*/  IMAD.IADD R21, R33, 0x1, R21 ;  /* 0x0000000121157824 */ /* 0x000fe200078e0215 */
[----:B------:R-:W-:Y:S05]  /*2a60*/  BRA `(.L_x_216) ;  /* 0x0000017000007947 */ /* 0x000fea0003800000 */
.L_x_215:
        /* <DEDUP_REMOVED lines=23> */
.L_x_216:
[----:B------:R-:W-:Y:S05]  /*2be0*/  BSYNC B0 ;  /* 0x0000000000007941 */ /* 0x000fea0003800000 */
.L_x_214:
        /* <DEDUP_REMOVED lines=11> */
[-C--:B------:R-:W-:Y:S02]  /*2ca0*/  IADD3.X R2, RZ, ~R25.reuse, RZ, P0, !PT ;  /* 0x80000019ff027210 */ /* 0x080fe400007fe4ff */
[----:B------:R-:W-:Y:S01]  /*2cb0*/  MOV R44, R0 ;  /* 0x00000000002c7202 */ /* 0x000fe20000000f00 */
[----:B------:R-:W-:Y:S01]  /*2cc0*/  IMAD.WIDE.U32 R32, R19, R6, R32 ;  /* 0x0000000613207225 */ /* 0x000fe200078e0020 */
[----:B------:R-:W-:-:S03]  /*2cd0*/  MOV R45, R25 ;  /* 0x00000019002d7202 */ /* 0x000fc60000000f00 */
[----:B------:R-:W-:-:S04]  /*2ce0*/  IMAD R27, R2, R19, RZ ;  /* 0x00000013021b7224 */ /* 0x000fc800078e02ff */
[----:B------:R-:W-:-:S05]  /*2cf0*/  IMAD R18, R18, R6, R27 ;  /* 0x0000000612127224 */ /* 0x000fca00078e021b */
[----:B------:R-:W-:Y:S01]  /*2d00*/  IADD3 R18, R33, R18, RZ ;  /* 0x0000001221127210 */ /* 0x000fe20007ffe0ff */
[----:B------:R-:W-:Y:S05]  /*2d10*/  BRA `(.L_x_219) ;  /* 0x0000016000007947 */ /* 0x000fea0003800000 */
.L_x_218:
[----:B------:R-:W0:Y:S01]  /*2d20*/  I2F.U32.RP R6, R19 ;  /* 0x0000001300067306 */ /* 0x000e220000209000 */
[----:B------:R-:W-:Y:S01]  /*2d30*/  HFMA2.MMA R20, -RZ, RZ, 0, 0 ;  /* 0x00000000ff147435 */ /* 0x000fe200000001ff */
[----:B------:R-:W-:Y:S01]  /*2d40*/  ISETP.NE.U32.AND P0, PT, R19, RZ, PT ;  /* 0x000000ff1300720c */ /* 0x000fe20003f05070 */
[----:B------:R-:W-:Y:S01]  /*2d50*/  IMAD.MOV.U32 R45, RZ, RZ, RZ ;  /* 0x000000ffff2d7224 */ /* 0x000fe200078e00ff */
[----:B------:R-:W-:-:S04]  /*2d60*/  MOV R18, RZ ;  /* 0x000000ff00127202 */ /* 0x000fc80000000f00 */
        /* <DEDUP_REMOVED lines=17> */
.L_x_219:
[----:B------:R-:W-:Y:S05]  /*2e80*/  BSYNC B0 ;  /* 0x0000000000007941 */ /* 0x000fea0003800000 */
.L_x_217:
        /* <DEDUP_REMOVED lines=21> */
.L_x_221:
        /* <DEDUP_REMOVED lines=23> */
.L_x_222:
[----:B------:R-:W-:Y:S05]  /*3150*/  BSYNC B0 ;  /* 0x0000000000007941 */ /* 0x000fea0003800000 */
.L_x_220:
[----:B------:R-:W-:Y:S01]  /*3160*/  LOP3.LUT R6, R41, R13, RZ, 0xfc, !PT ;  /* 0x0000000d29067212 */ /* 0x000fe200078efcff */
[----:B------:R-:W-:Y:S01]  /*3170*/  IMAD R33, R26, c[0x0][0x214], RZ ;  /* 0x000085001a217a24 */ /* 0x000fe200078e02ff */
[----:B------:R-:W-:Y:S01]  /*3180*/  SHF.R.S32.HI R0, RZ, 0x1f, R10 ;  /* 0x0000001fff007819 */ /* 0x000fe2000001140a */
[----:B------:R-:W-:Y:S01]  /*3190*/  IMAD R17, R25, R10, RZ ;  /* 0x0000000a19117224 */ /* 0x000fe200078e02ff */
[----:B------:R-:W-:Y:S01]  /*31a0*/  ISETP.NE.U32.AND P0, PT, R6, RZ, PT ;  /* 0x000000ff0600720c */ /* 0x000fe20003f05070 */
[----:B------:R-:W-:Y:S01]  /*31b0*/  IMAD R19, R19, R4, RZ ;  /* 0x0000000413137224 */ /* 0x000fe200078e02ff */
[----:B------:R-:W-:Y:S01]  /*31c0*/  SHF.R.S32.HI R25, RZ, 0x1f, R4 ;  /* 0x0000001fff197819 */ /* 0x000fe20000011404 */
[----:B------:R-:W-:Y:S01]  /*31d0*/  IMAD R17, R0, R24, R17 ;  /* 0x0000001800117224 */ /* 0x000fe200078e0211 */
[----:B------:R-:W-:Y:S01]  /*31e0*/  SHF.R.S32.HI R21, RZ, 0x1f, R33 ;  /* 0x0000001fff157819 */ /* 0x000fe20000011421 */
[----:B------:R-:W-:Y:S01]  /*31f0*/  IMAD R0, R18, R33, RZ ;  /* 0x0000002112007224 */ /* 0x000fe200078e02ff */
[----:B------:R-:W-:Y:S01]  /*3200*/  BSSY B0, `(.L_x_223) ;  /* 0x0000033000007945 */ /* 0x000fe20003800000 */
[----:B------:R-:W-:-:S02]  /*3210*/  IMAD R25, R25, R2, R19 ;  /* 0x0000000219197224 */ /* 0x000fc400078e0213 */
[----:B------:R-:W-:Y:S02]  /*3220*/  IMAD R21, R21, R32, R0 ;  /* 0x0000002015157224 */ /* 0x000fe400078e0200 */
[----:B------:R-:W-:-:S04]  /*3230*/  IMAD.WIDE.U32 R44, R24, R10, RZ ;  /* 0x0000000a182c7225 */ /* 0x000fc800078e00ff */
[----:B------:R-:W-:Y:S01]  /*3240*/  IMAD.WIDE.U32 R18, R2, R4, RZ ;  /* 0x0000000402127225 */ /* 0x000fe200078e00ff */
[----:B------:R-:W-:-:S03]  /*3250*/  IADD3 R17, R45, R17, RZ ;  /* 0x000000112d117210 */ /* 0x000fc60007ffe0ff */
        /* <DEDUP_REMOVED lines=13> */
[----:B------:R-:W-:-:S02]  /*3330*/  IADD3.X R21, RZ, ~R25, RZ, P0, !PT ;  /* 0x80000019ff157210 */ /* 0x000fc400007fe4ff */
        /* <DEDUP_REMOVED lines=8> */
.L_x_224:
[----:B------:R-:W0:Y:S01]  /*33c0*/  I2F.U32.RP R6, R14 ;  /* 0x0000000e00067306 */ /* 0x000e220000209000 */
[----:B------:R-:W-:Y:S01]  /*33d0*/  IMAD.MOV.U32 R20, RZ, RZ, RZ ;  /* 0x000000ffff147224 */ /* 0x000fe200078e00ff */
[----:B------:R-:W-:Y:S01]  /*33e0*/  ISETP.NE.U32.AND P0, PT, R14, RZ, PT ;  /* 0x000000ff0e00720c */ /* 0x000fe20003f05070 */
[----:B------:R-:W-:-:S05]  /*33f0*/  IMAD.MOV.U32 R41, RZ, RZ, RZ ;  /* 0x000000ffff297224 */ /* 0x000fca00078e00ff */
        /* <DEDUP_REMOVED lines=18> */
[----:B------:R-:W-:Y:S02]  /*3520*/  MOV R40, R0 ;  /* 0x0000000000287202 */ /* 0x000fe40000000f00 */
.L_x_225:
[----:B------:R-:W-:Y:S05]  /*3530*/  BSYNC B0 ;  /* 0x0000000000007941 */ /* 0x000fea0003800000 */
.L_x_223:
        /* <DEDUP_REMOVED lines=23> */
[----:B------:R-:W-:-:S03]  /*36b0*/  MOV R27, R41 ;  /* 0x00000029001b7202 */ /* 0x000fc60000000f00 */
[----:B------:R-:W-:Y:S02]  /*36c0*/  IMAD R21, R21, R12, RZ ;  /* 0x0000000c15157224 */ /* 0x000fe400078e02ff */
[----:B------:R-:W-:-:S04]  /*36d0*/  IMAD.WIDE.U32 R26, R12, R2, R26 ;  /* 0x000000020c1a7225 */ /* 0x000fc800078e001a */
[----:B------:R-:W-:Y:S02]  /*36e0*/  IMAD R2, R11, R2, R21 ;  /* 0x000000020b027224 */ /* 0x000fe400078e0215 */
[----:B------:R-:W-:-:S03]  /*36f0*/  IMAD.MOV.U32 R12, RZ, RZ, R26 ;  /* 0x000000ffff0c7224 */ /* 0x000fc600078e001a */
[----:B------:R-:W-:Y:S01]  /*3700*/  IADD3 R2, R27, R2, RZ ;  /* 0x000000021b027210 */ /* 0x000fe20007ffe0ff */
[----:B------:R-:W-:Y:S05]  /*3710*/  BRA `(.L_x_228) ;  /* 0x0000017000007947 */ /* 0x000fea0003800000 */
.L_x_227:
        /* <DEDUP_REMOVED lines=23> */
.L_x_228:
[----:B------:R-:W-:Y:S05]  /*3890*/  BSYNC B0 ;  /* 0x0000000000007941 */ /* 0x000fea0003800000 */
.L_x_226:
[----:B------:R-:W-:Y:S02]  /*38a0*/  IADD3 R31, P1, P0, R36, R34, R30 ;  /* 0x00000022241f7210 */ /* 0x000fe4000783e01e */
[----:B------:R-:W-:Y:S02]  /*38b0*/  SHF.R.S32.HI R0, RZ, 0x1f, R9 ;  /* 0x0000001fff007819 */ /* 0x000fe40000011409 */
[----:B------:R-:W-:Y:S02]  /*38c0*/  IADD3 R31, P3, P2, R44, R31, R32 ;  /* 0x0000001f2c1f7210 */ /* 0x000fe40007a7e020 */
[----:B------:R-:W-:Y:S02]  /*38d0*/  IADD3.X R3, R7, R8, R3, P1, P0 ;  /* 0x0000000807037210 */ /* 0x000fe40000fe0403 */
[----:B------:R-:W-:Y:S02]  /*38e0*/  IADD3 R18, P1, P0, R46, R31, R18 ;  /* 0x0000001f2e127210 */ /* 0x000fe4000783e012 */
[----:B------:R-:W-:Y:S01]  /*38f0*/  IADD3.X R4, R17, R3, R4, P3, P2 ;  /* 0x0000000311047210 */ /* 0x000fe20001fe4404 */
[----:B------:R-:W-:-:S03]  /*3900*/  IMAD R3, R25, R9, RZ ;  /* 0x0000000919037224 */ /* 0x000fc600078e02ff */
[----:B------:R-:W-:Y:S01]  /*3910*/  IADD3.X R19, R13, R4, R10, P1, P0 ;  /* 0x000000040d137210 */ /* 0x000fe20000fe040a */
[-C--:B------:R-:W-:Y:S02]  /*3920*/  IMAD R0, R0, R24.reuse, R3 ;  /* 0x0000001800007224 */ /* 0x080fe400078e0203 */
[----:B------:R-:W-:Y:S01]  /*3930*/  IMAD R3, R2, R5, RZ ;  /* 0x0000000502037224 */ /* 0x000fe200078e02ff */
[----:B------:R-:W-:Y:S01]  /*3940*/  SHF.R.S32.HI R2, RZ, 0x1f, R5 ;  /* 0x0000001fff027819 */ /* 0x000fe20000011405 */
        /* <DEDUP_REMOVED lines=9> */
.L_x_204:
[----:B------:R-:W-:-:S04]  /*39e0*/  LEA R2, P0, R34, c[0x0][0x200], 0x2 ;  /* 0x0000800022027a11 */ /* 0x000fc800078010ff */
[----:B------:R-:W-:-:S05]  /*39f0*/  LEA.HI.X R3, R34, c[0x0][0x204], R35, 0x2, P0 ;  /* 0x0000810022037a11 */ /* 0x000fca00000f1423 */
[----:B------:R0:W-:Y:S04]  /*3a00*/  STG.E [R2.64], R28 ;  /* 0x0000001c02007986 */ /* 0x0001e8000c10190a */
.L_x_203:
[----:B------:R-:W-:Y:S05]  /*3a10*/  BSYNC B1 ;  /* 0x0000000000017941 */ /* 0x000fea0003800000 */
.L_x_202:
[----:B------:R-:W1:Y:S01]  /*3a20*/  S2R R34, SR_TID.X ;  /* 0x0000000000227919 */ /* 0x000e620000002100 */
[----:B0-----:R-:W-:Y:S01]  /*3a30*/  IMAD.MOV.U32 R2, RZ, RZ, c[0x0][0x314] ;  /* 0x0000c500ff027624 */ /* 0x001fe200078e00ff */
[----:B------:R-:W-:Y:S01]  /*3a40*/  CS2R R10, SRZ ;  /* 0x00000000000a7805 */ /* 0x000fe2000001ff00 */
[----:B------:R-:W-:Y:S01]  /*3a50*/  IMAD.MOV.U32 R13, RZ, RZ, RZ ;  /* 0x000000ffff0d7224 */ /* 0x000fe200078e00ff */
[----:B------:R-:W-:Y:S01]  /*3a60*/  CS2R R8, SRZ ;  /* 0x0000000000087805 */ /* 0x000fe2000001ff00 */
[----:B------:R-:W-:Y:S01]  /*3a70*/  CS2R R6, SRZ ;  /* 0x0000000000067805 */ /* 0x000fe2000001ff00 */
[----:B------:R-:W-:Y:S01]  /*3a80*/  ISETP.GE.AND P0, PT, R2, 0x1, PT ;  /* 0x000000010200780c */ /* 0x000fe20003f06270 */
[----:B------:R-:W-:Y:S01]  /*3a90*/  CS2R R4, SRZ ;  /* 0x0000000000047805 */ /* 0x000fe2000001ff00 */
[----:B-1----:R-:W-:-:S04]  /*3aa0*/  SHF.R.S32.HI R33, RZ, 0x1f, R34 ;  /* 0x0000001fff217819 */ /* 0x002fc80000011422 */
[CC--:B------:R-:W-:Y:S02]  /*3ab0*/  LEA.HI R3, R33.reuse, R34.reuse, RZ, 0x3 ;  /* 0x0000002221037211 */ /* 0x0c0fe400078f18ff */
[----:B------:R-:W-:Y:S02]  /*3ac0*/  LEA.HI R33, R33, R34, RZ, 0x4 ;  /* 0x0000002221217211 */ /* 0x000fe400078f20ff */
[----:B------:R-:W-:-:S05]  /*3ad0*/  LOP3.LUT R3, R3, 0xfffffff8, RZ, 0xc0, !PT ;  /* 0xfffffff803037812 */ /* 0x000fca00078ec0ff */
[----:B------:R-:W-:Y:S01]  /*3ae0*/  IMAD.IADD R0, R34, 0x1, -R3 ;  /* 0x0000000122007824 */ /* 0x000fe200078e0a03 */
[----:B------:R-:W-:Y:S02]  /*3af0*/  LOP3.LUT R3, R33, 0x3ffffff0, RZ, 0xc0, !PT ;  /* 0x3ffffff021037812 */ /* 0x000fe400078ec0ff */
[----:B------:R-:W-:Y:S02]  /*3b00*/  SHF.R.S32.HI R33, RZ, 0x4, R33 ;  /* 0x00000004ff217819 */ /* 0x000fe40000011421 */
[----:B------:R-:W-:-:S04]  /*3b10*/  ISETP.GE.AND P1, PT, R0, c[0x0][0x314], PT ;  /* 0x0000c50000007a0c */ /* 0x000fc80003f26270 */
[C---:B------:R-:W-:Y:S01]  /*3b20*/  ISETP.GT.OR P1, PT, R34.reuse, 0x3f, P1 ;  /* 0x0000003f2200780c */ /* 0x040fe20000f24670 */
[----:B------:R-:W-:Y:S02]  /*3b30*/  IMAD.IADD R34, R34, 0x1, -R3 ;  /* 0x0000000122227824 */ /* 0x000fe400078e0a03 */
[----:B------:R-:W-:Y:S02]  /*3b40*/  CS2R R2, SRZ ;  /* 0x0000000000027805 */ /* 0x000fe4000001ff00 */
[----:B------:R-:W-:-:S05]  /*3b50*/  IMAD.SHL.U32 R34, R34, 0x4, RZ ;  /* 0x0000000422227824 */ /* 0x000fca00078e00ff */
[C---:B------:R-:W-:Y:S02]  /*3b60*/  IADD3 R32, R34.reuse, 0x40, RZ ;  /* 0x0000004022207810 */ /* 0x040fe40007ffe0ff */
[----:B------:R-:W-:Y:S01]  /*3b70*/  IADD3 R31, R34, 0x80, RZ ;  /* 0x00000080221f7810 */ /* 0x000fe20007ffe0ff */
[----:B------:R-:W-:-:S04]  /*3b80*/  @!P1 FADD.FTZ R0, -R28, R29 ;  /* 0x0000001d1c009221 */ /* 0x000fc80000010100 */
[----:B------:R-:W-:-:S06]  /*3b90*/  @!P1 FMUL.FTZ R0, R0, 1.4426950216293334961 ;  /* 0x3fb8aa3b00009820 */ /* 0x000fcc0000410000 */
[----:B------:R-:W0:Y:S02]  /*3ba0*/  @!P1 MUFU.EX2 R0, R0 ;  /* 0x0000000000009308 */ /* 0x000e240000000800 */
[----:B0-----:R0:W-:Y:S02]  /*3bb0*/  @!P1 STS [R23.X4], R0 ;  /* 0x0000000017009388 */ /* 0x0011e40000004800 */
[----:B0-----:R-:W-:Y:S02]  /*3bc0*/  IMAD.MOV.U32 R0, RZ, RZ, RZ ;  /* 0x000000ffff007224 */ /* 0x001fe400078e00ff */
[----:B------:R-:W-:Y:S06]  /*3bd0*/  BAR.SYNC.DEFER_BLOCKING 0x0 ;  /* 0x0000000000007b1d */ /* 0x000fec0000010000 */
[----:B------:R-:W-:Y:S05]  /*3be0*/  @!P0 BRA `(.L_x_229) ;  /* 0x0000039000008947 */ /* 0x000fea0003800000 */
[----:B------:R-:W-:Y:S01]  /*3bf0*/  ULDC UR5, c[0x0][0x22c] ;  /* 0x00008b0000057ab9 */ /* 0x000fe20000000800 */
[----:B------:R-:W-:Y:S01]  /*3c00*/  IMAD R29, R33, 0xc0, R34 ;  /* 0x000000c0211d7824 */ /* 0x000fe200078e0222 */
        /* <DEDUP_REMOVED lines=20> */
[----:B------:R-:W-:Y:S02]  /*3d50*/  IMAD.X R29, RZ, RZ, R29, P0 ;  /* 0x000000ffff1d7224 */ /* 0x000fe400000e061d */
.L_x_232:
        /* <DEDUP_REMOVED lines=14> */
.L_x_231:
[----:B------:R-:W-:Y:S05]  /*3e40*/  BSYNC B0 ;  /* 0x0000000000007941 */ /* 0x000fea0003800000 */
.L_x_230:
        /* <DEDUP_REMOVED lines=19> */
.L_x_229:
        /* <DEDUP_REMOVED lines=100> */
        .weak           $__internal_4_$__cuda_sm20_div_s64
        .type           $__internal_4_$__cuda_sm20_div_s64,@function
        .size           $__internal_4_$__cuda_sm20_div_s64,(.L_x_7772 - $__internal_4_$__cuda_sm20_div_s64)
$__internal_4_$__cuda_sm20_div_s64:
        /* <DEDUP_REMOVED lines=30> */
[----:B------:R-:W-:-:S06]  /*47a0*/  IMAD.WIDE.U32 R42, P0, R43, R0, R42 ;  /* 0x000000002b2a7225 */ /* 0x000fcc000780002a */
[----:B------:R-:W-:-:S04]  /*47b0*/  IMAD.HI.U32 R25, P4, R27, R2, R42 ;  /* 0x000000021b197227 */ /* 0x000fc8000788002a */
[----:B------:R-:W-:-:S04]  /*47c0*/  IMAD.HI.U32 R2, R27, R0, RZ ;  /* 0x000000001b027227 */ /* 0x000fc800078e00ff */
[----:B------:R-:W-:Y:S02]  /*47d0*/  IMAD R0, R27, R0, RZ ;  /* 0x000000001b007224 */ /* 0x000fe400078e02ff */
[----:B------:R-:W-:Y:S01]  /*47e0*/  IMAD.X R2, R2, 0x1, R27, P0 ;  /* 0x0000000102027824 */ /* 0x000fe200000e061b */
[-C--:B------:R-:W-:Y:S01]  /*47f0*/  IADD3 R27, P0, RZ, -R24.reuse, RZ ;  /* 0x80000018ff1b7210 */ /* 0x080fe20007f1e0ff */
[----:B------:R-:W-:Y:S01]  /*4800*/  IMAD.MOV.U32 R43, RZ, RZ, RZ ;  /* 0x000000ffff2b7224 */ /* 0x000fe200078e00ff */
[----:B------:R-:W-:Y:S02]  /*4810*/  IADD3 R25, P3, R0, R25, RZ ;  /* 0x0000001900197210 */ /* 0x000fe40007f7e0ff */
[----:B------:R-:W-:Y:S01]  /*4820*/  SEL R24, R27, R24, !P2 ;  /* 0x000000181b187207 */ /* 0x000fe20005000000 */
[----:B------:R-:W-:Y:S01]  /*4830*/  IMAD.X R0, RZ, RZ, ~R21, P0 ;  /* 0x000000ffff007224 */ /* 0x000fe200000e0e15 */
[----:B------:R-:W-:-:S03]  /*4840*/  IADD3.X R27, RZ, RZ, R2, P3, P4 ;  /* 0x000000ffff1b7210 */ /* 0x000fc60001fe8402 */
[----:B------:R-:W-:Y:S01]  /*4850*/  IMAD.HI.U32 R42, R25, R24, RZ ;  /* 0x00000018192a7227 */ /* 0x000fe200078e00ff */
[----:B------:R-:W-:-:S05]  /*4860*/  SEL R0, R0, R21, !P2 ;  /* 0x0000001500007207 */ /* 0x000fca0005000000 */
[----:B------:R-:W-:-:S04]  /*4870*/  IMAD.WIDE.U32 R42, R25, R0, R42 ;  /* 0x00000000192a7225 */ /* 0x000fc800078e002a */
[C---:B------:R-:W-:Y:S02]  /*4880*/  IMAD R25, R27.reuse, R0, RZ ;  /* 0x000000001b197224 */ /* 0x040fe400078e02ff */
[----:B------:R-:W-:-:S05]  /*4890*/  IMAD.HI.U32 R2, P0, R27, R24, R42 ;  /* 0x000000181b027227 */ /* 0x000fca000780002a */
[----:B------:R-:W-:Y:S01]  /*48a0*/  IADD3 R25, P2, R25, R2, RZ ;  /* 0x0000000219197210 */ /* 0x000fe20007f5e0ff */
[----:B------:R-:W-:-:S04]  /*48b0*/  IMAD.HI.U32 R2, R27, R0, RZ ;  /* 0x000000001b027227 */ /* 0x000fc800078e00ff */
[----:B------:R-:W-:Y:S01]  /*48c0*/  IMAD.WIDE.U32 R42, R25, R38, RZ ;  /* 0x00000026192a7225 */ /* 0x000fe200078e00ff */
[----:B------:R-:W-:-:S03]  /*48d0*/  IADD3.X R2, R2, RZ, RZ, P0, !PT ;  /* 0x000000ff02027210 */ /* 0x000fc600007fe4ff */
[C---:B------:R-:W-:Y:S01]  /*48e0*/  IMAD R43, R25.reuse, R39, R43 ;  /* 0x00000027192b7224 */ /* 0x040fe200078e022b */
[----:B------:R-:W-:Y:S01]  /*48f0*/  IADD3 R27, P0, -R42, R24, RZ ;  /* 0x000000182a1b7210 */ /* 0x000fe20007f1e1ff */
[----:B------:R-:W-:Y:S01]  /*4900*/  IMAD.X R2, RZ, RZ, R2, P2 ;  /* 0x000000ffff027224 */ /* 0x000fe200010e0602 */
[----:B------:R-:W-:Y:S02]  /*4910*/  IADD3 R24, P2, R25, 0x1, RZ ;  /* 0x0000000119187810 */ /* 0x000fe40007f5e0ff */
[-C--:B------:R-:W-:Y:S01]  /*4920*/  ISETP.GE.U32.AND P4, PT, R27, R38.reuse, PT ;  /* 0x000000261b00720c */ /* 0x080fe20003f86070 */
[----:B------:R-:W-:-:S04]  /*4930*/  IMAD R43, R2, R38, R43 ;  /* 0x00000026022b7224 */ /* 0x000fc800078e022b */
[----:B------:R-:W-:Y:S01]  /*4940*/  IMAD.X R43, R0, 0x1, ~R43, P0 ;  /* 0x00000001002b7824 */ /* 0x000fe200000e0e2b */
[----:B------:R-:W-:-:S04]  /*4950*/  IADD3 R0, P3, R27, -R38, RZ ;  /* 0x800000261b007210 */ /* 0x000fc80007f7e0ff */
        /* <DEDUP_REMOVED lines=25> */
[----:B------:R-:W-:Y:S06]  /*4af0*/  RET.REL.NODEC R38 `(_ZN5flash32flash_fwd_splitkv_combine_kernelI23Flash_fwd_kernel_traitsILi192ELi64ELi64ELi4ELb0ELb0EN7cutlass10bfloat16_tE19Flash_kernel_traitsILi192ELi64ELi64ELi4ES3_EELi8ELi3ELb0EEEvNS_16Flash_fwd_paramsE) ;  /* 0xffffb50026007950 */ /* 0x000fec0003c3ffff */
.L_x_233:
        /* <DEDUP_REMOVED lines=16> */
.L_x_7772:


//--------------------- .text._ZN5flash32flash_fwd_splitkv_combine_kernelI23Flash_fwd_kernel_traitsILi192ELi64ELi64ELi4ELb0ELb0EN7cutlass10bfloat16_tE19Flash_kernel_traitsILi192ELi64ELi64ELi4ES3_EELi8ELi2ELb0EEEvNS_16Flash_fwd_paramsE --------------------------
	.section	.text._ZN5flash32flash_fwd_splitkv_combine_kernelI23Flash_fwd_kernel_traitsILi192ELi64ELi64ELi4ELb0ELb0EN7cutlass10bfloat16_tE19Flash_kernel_traitsILi192ELi64ELi64ELi4ES3_EELi8ELi2ELb0EEEvNS_16Flash_fwd_paramsE,"ax",@progbits
	.sectioninfo	@"SHI_REGISTERS=54"
	.align	128
        .global         _ZN5flash32flash_fwd_splitkv_combine_kernelI23Flash_fwd_kernel_traitsILi192ELi64ELi64ELi4ELb0ELb0EN7cutlass10bfloat16_tE19Flash_kernel_traitsILi192ELi64ELi64ELi4ES3_EELi8ELi2ELb0EEEvNS_16Flash_fwd_paramsE
        .type           _ZN5flash32flash_fwd_splitkv_combine_kernelI23Flash_fwd_kernel_traitsILi192ELi64ELi64ELi4ELb0ELb0EN7cutlass10bfloat16_tE19Flash_kernel_traitsILi192ELi64ELi64ELi4ES3_EELi8ELi2ELb0EEEvNS_16Flash_fwd_paramsE,@function
        .size           _ZN5flash32flash_fwd_splitkv_combine_kernelI23Flash_fwd_kernel_traitsILi192ELi64ELi64ELi4ELb0ELb0EN7cutlass10bfloat16_tE19Flash_kernel_traitsILi192ELi64ELi64ELi4ES3_EELi8ELi2ELb0EEEvNS_16Flash_fwd_paramsE,(.L_x_7773 - _ZN5flash32flash_fwd_splitkv_combine_kernelI23Flash_fwd_kernel_traitsILi192ELi64ELi64ELi4ELb0ELb0EN7cutlass10bfloat16_tE19Flash_kernel_traitsILi192ELi64ELi64ELi4ES3_EELi8ELi2ELb0EEEvNS_16Flash_fwd_paramsE)
        .other          _ZN5flash32flash_fwd_splitkv_combine_kernelI23Flash_fwd_kernel_traitsILi192ELi64ELi64ELi4ELb0ELb0EN7cutlass10bfloat16_tE19Flash_kernel_traitsILi192ELi64ELi64ELi4ES3_EELi8ELi2ELb0EEEvNS_16Flash_fwd_paramsE,@"STO_CUDA_ENTRY STV_DEFAULT"
_ZN5flash32flash_fwd_splitkv_combine_kernelI23Flash_fwd_kernel_traitsILi192ELi64ELi64ELi4ELb0ELb0EN7cutlass10bfloat16_tE19Flash_kernel_traitsILi192ELi64ELi64ELi4ES3_EELi8ELi2ELb0EEEvNS_16Flash_fwd_paramsE:
.text._ZN5flash32flash_fwd_splitkv_combine_kernelI23Flash_fwd_kernel_traitsILi192ELi64ELi64ELi4ELb0ELb0EN7cutlass10bfloat16_tE19Flash_kernel_traitsILi192ELi64ELi64ELi4ES3_EELi8ELi2ELb0EEEvNS_16Flash_fwd_paramsE:
        /* <DEDUP_REMOVED lines=23> */
[----:B------:R-:W-:Y:S05]  /*0170*/  CALL.REL.NOINC `($__internal_5_$__cuda_sm20_div_s64) ;  /* 0x0000441000007944 */ /* 0x000fea0003c00000 */
[----:B------:R-:W-:Y:S05]  /*0180*/  BRA `(.L_x_235) ;  /* 0x0000013000007947 */ /* 0x000fea0003800000 */
.L_x_234:
        /* <DEDUP_REMOVED lines=19> */
.L_x_235:
        /* <DEDUP_REMOVED lines=12> */
[----:B------:R-:W-:Y:S05]  /*0380*/  CALL.REL.NOINC `($__internal_5_$__cuda_sm20_div_s64) ;  /* 0x0000420000007944 */ /* 0x000fea0003c00000 */
[----:B------:R-:W-:Y:S02]  /*0390*/  MOV R8, R20 ;  /* 0x0000001400087202 */ /* 0x000fe40000000f00 */
[----:B------:R-:W-:Y:S01]  /*03a0*/  MOV R9, R21 ;  /* 0x0000001500097202 */ /* 0x000fe20000000f00 */
[----:B------:R-:W-:Y:S05]  /*03b0*/  BRA `(.L_x_238) ;  /* 0x0000013000007947 */ /* 0x000fea0003800000 */
.L_x_237:
        /* <DEDUP_REMOVED lines=19> */
.L_x_238:
[----:B------:R-:W-:Y:S05]  /*04f0*/  BSYNC B0 ;  /* 0x0000000000007941 */ /* 0x000fea0003800000 */
.L_x_236:
[----:B------:R-:W-:Y:S01]  /*0500*/  IABS R7, c[0x0][0x214] ;  /* 0x0000850000077a13 */ /* 0x000fe20000000000 */
[----:B------:R-:W-:Y:S01]  /*0510*/  IMAD.MOV.U32 R2, RZ, RZ, c[0x0][0x214] ;  /* 0x00008500ff027624 */ /* 0x000fe200078e00ff */
[----:B------:R-:W-:Y:S01]  /*0520*/  BSSY B0, `(.L_x_239) ;  /* 0x000003b000007945 */ /* 0x000fe20003800000 */
[----:B------:R-:W-:Y:S01]  /*0530*/  IMAD.MOV.U32 R10, RZ, RZ, RZ ;  /* 0x000000ffff0a7224 */ /* 0x000fe200078e00ff */
[----:B------:R-:W0:Y:S02]  /*0540*/  I2F.RP R13, R7 ;  /* 0x00000007000d7306 */ /* 0x000e240000209400 */
[----:B------:R-:W-:-:S04]  /*0550*/  IADD3 R2, R7, -0x1, R2 ;  /* 0xffffffff07027810 */ /* 0x000fc80007ffe002 */
[----:B------:R-:W-:Y:S02]  /*0560*/  IABS R4, R2 ;  /* 0x0000000200047213 */ /* 0x000fe40000000000 */
[----:B0-----:R-:W0:Y:S02]  /*0570*/  MUFU.RCP R12, R13 ;  /* 0x0000000d000c7308 */ /* 0x001e240000001000 */
[----:B0-----:R-:W-:-:S06]  /*0580*/  IADD3 R12, R12, 0xffffffe, RZ ;  /* 0x0ffffffe0c0c7810 */ /* 0x001fcc0007ffe0ff */
[----:B------:R-:W0:Y:S02]  /*0590*/  F2I.FTZ.U32.TRUNC.NTZ R11, R12 ;  /* 0x0000000c000b7305 */ /* 0x000e24000021f000 */
[----:B0-----:R-:W-:-:S04]  /*05a0*/  IMAD.MOV R6, RZ, RZ, -R11 ;  /* 0x000000ffff067224 */ /* 0x001fc800078e0a0b */
        /* <DEDUP_REMOVED lines=31> */
.L_x_240:
        /* <DEDUP_REMOVED lines=19> */
.L_x_241:
[----:B------:R-:W-:Y:S05]  /*08d0*/  BSYNC B0 ;  /* 0x0000000000007941 */ /* 0x000fea0003800000 */
.L_x_239:
        /* <DEDUP_REMOVED lines=74> */
[----:B------:R-:W-:Y:S02]  /*0d80*/  MOV R32, R20 ;  /* 0x0000001400207202 */ /* 0x000fe40000000f00 */
[----:B------:R-:W-:Y:S01]  /*0d90*/  MOV R33, R21 ;  /* 0x0000001500217202 */ /* 0x000fe20000000f00 */
[----:B------:R-:W-:Y:S05]  /*0da0*/  BRA `(.L_x_244) ;  /* 0x0000013000007947 */ /* 0x000fea0003800000 */
.L_x_243:
        /* <DEDUP_REMOVED lines=19> */
.L_x_244:
[----:B------:R-:W-:Y:S05]  /*0ee0*/  BSYNC B0 ;  /* 0x0000000000007941 */ /* 0x000fea0003800000 */
.L_x_242:
[-C--:B------:R-:W-:Y:S01]  /*0ef0*/  IABS R18, R3.reuse ;  /* 0x0000000300127213 */ /* 0x080fe20000000000 */
[----:B------:R-:W-:Y:S01]  /*0f00*/  IMAD.MOV.U32 R7, RZ, RZ, 0x1 ;  /* 0x00000001ff077424 */ /* 0x000fe200078e00ff */
[----:B------:R-:W-:Y:S01]  /*0f10*/  IABS R10, R3 ;  /* 0x00000003000a7213 */ /* 0x000fe20000000000 */
[----:B------:R-:W-:Y:S01]  /*0f20*/  BSSY B0, `(.L_x_245) ;  /* 0x000003a000007945 */ /* 0x000fe20003800000 */
[----:B------:R-:W0:Y:S02]  /*0f30*/  I2F.RP R19, R18 ;  /* 0x0000001200137306 */ /* 0x000e240000209400 */
[----:B------:R-:W-:Y:S01]  /*0f40*/  IADD3 R7, R18, c[0x0][0x214], -R7 ;  /* 0x0000850012077a10 */ /* 0x000fe20007ffe807 */
        /* <DEDUP_REMOVED lines=36> */
.L_x_246:
        /* <DEDUP_REMOVED lines=19> */
.L_x_247:
[----:B------:R-:W-:Y:S05]  /*12c0*/  BSYNC B0 ;  /* 0x0000000000007941 */ /* 0x000fea0003800000 */
.L_x_245:
        /* <DEDUP_REMOVED lines=131> */
.L_x_249:
[----:B------:R-:W-:Y:S05]  /*1b00*/  BSYNC B0 ;  /* 0x0000000000007941 */ /* 0x000fea0003800000 */
.L_x_248:
        /* <DEDUP_REMOVED lines=11> */
[----:B------:R-:W-:-:S05]  /*1bc0*/  @!P0 LOP3.LUT R22, R22, 0xfffffffc, RZ, 0xc0, !PT ;  /* 0xfffffffc16168812 */ /* 0x000fca00078ec0ff */
[----:B------:R-:W-:-:S04]  /*1bd0*/  @!P0 IMAD.IADD R21, R17, 0x1, -R22 ;  /* 0x0000000111158824 */ /* 0x000fc800078e0a16 */
[----:B------:R-:W-:Y:S01]  /*1be0*/  @!P0 IMAD R21, R21, 0x24, R22 ;  /* 0x0000002415158824 */ /* 0x000fe200078e0216 */
[----:B------:R-:W-:Y:S01]  /*1bf0*/  BAR.SYNC.DEFER_BLOCKING 0x0 ;  /* 0x0000000000007b1d */ /* 0x000fe20000010000 */
[----:B------:R-:W-:-:S05]  /*1c00*/  SHF.R.S32.HI R22, RZ, 0x1f, R3 ;  /* 0x0000001fff167819 */ /* 0x000fca0000011403 */
[----:B------:R-:W1:Y:S04]  /*1c10*/  @!P0 LDS R29, [R21] ;  /* 0x00000000151d8984 */ /* 0x000e680000000800 */
[----:B-1----:R-:W1:Y:S02]  /*1c20*/  SHFL.BFLY PT, R18, R29, 0x2, 0x1f ;  /* 0x0c401f001d127f89 */ /* 0x002e6400000e0000 */
[----:B-1----:R-:W-:-:S05]  /*1c30*/  FMNMX.FTZ R25, R18, R29, !PT ;  /* 0x0000001d12197209 */ /* 0x002fca0007810000 */
[----:B------:R-:W1:Y:S02]  /*1c40*/  SHFL.BFLY PT, R18, R25, 0x1, 0x1f ;  /* 0x0c201f0019127f89 */ /* 0x000e6400000e0000 */
[----:B-1----:R-:W-:-:S04]  /*1c50*/  FMNMX.FTZ R18, R25, R18, !PT ;  /* 0x0000001219127209 */ /* 0x002fc80007810000 */
[----:B------:R-:W-:-:S04]  /*1c60*/  FSETP.NEU.FTZ.AND P0, PT, R18, -INF , PT ;  /* 0xff8000001200780b */ /* 0x000fc80003f1d000 */
[----:B------:R-:W-:-:S05]  /*1c70*/  FSEL R18, R18, RZ, P0 ;  /* 0x000000ff12127208 */ /* 0x000fca0000000000 */
[----:B------:R-:W-:-:S04]  /*1c80*/  FADD.FTZ R24, -R18, R29 ;  /* 0x0000001d12187221 */ /* 0x000fc80000010100 */
[----:B------:R-:W-:-:S06]  /*1c90*/  FMUL.FTZ R24, R24, 1.4426950216293334961 ;  /* 0x3fb8aa3b18187820 */ /* 0x000fcc0000410000 */
[----:B------:R-:W1:Y:S02]  /*1ca0*/  MUFU.EX2 R24, R24 ;  /* 0x0000001800187308 */ /* 0x000e640000000800 */
[----:B-1----:R-:W1:Y:S02]  /*1cb0*/  SHFL.BFLY PT, R23, R24, 0x2, 0x1f ;  /* 0x0c401f0018177f89 */ /* 0x002e6400000e0000 */
[----:B-1----:R-:W-:-:S05]  /*1cc0*/  FADD.FTZ R23, R24, R23 ;  /* 0x0000001718177221 */ /* 0x002fca0000010000 */
[----:B------:R-:W1:Y:S02]  /*1cd0*/  SHFL.BFLY PT, R20, R23, 0x1, 0x1f ;  /* 0x0c201f0017147f89 */ /* 0x000e6400000e0000 */
[----:B-1----:R-:W-:Y:S01]  /*1ce0*/  FADD.FTZ R21, R23, R20 ;  /* 0x0000001417157221 */ /* 0x002fe20000010000 */
[----:B------:R-:W-:Y:S01]  /*1cf0*/  LEA.HI.SX32 R20, R3, 0x1, 0x1 ;  /* 0x0000000103147811 */ /* 0x000fe200078f0aff */
[----:B------:R-:W-:-:S03]  /*1d00*/  @!P3 IMAD.MOV R20, RZ, RZ, R22 ;  /* 0x000000ffff14b224 */ /* 0x000fc600078e0216 */
[----:B------:R-:W-:Y:S01]  /*1d10*/  FSETP.NE.FTZ.AND P0, PT, R21, RZ, PT ;  /* 0x000000ff1500720b */ /* 0x000fe20003f15000 */
[----:B------:R-:W-:-:S12]  /*1d20*/  IMAD R6, R19, R20, RZ ;  /* 0x0000001413067224 */ /* 0x000fd800078e02ff */
[----:B------:R-:W1:Y:S02]  /*1d30*/  @P0 MUFU.LG2 R21, R21 ;  /* 0x0000001500150308 */ /* 0x000e640000000c00 */
[----:B-1----:R-:W-:Y:S01]  /*1d40*/  @P0 FFMA.FTZ R28, R21, 0.69314718246459960938, R18 ;  /* 0x3f317218151c0823 */ /* 0x002fe20000010012 */
        /* <DEDUP_REMOVED lines=39> */
[----:B0-----:R-:W-:Y:S05]  /*1fc0*/  CALL.REL.NOINC `($__internal_5_$__cuda_sm20_div_s64) ;  /* 0x000025c000007944 */ /* 0x001fea0003c00000 */
        /* <DEDUP_REMOVED lines=10> */
.L_x_254:
[----:B------:R-:W1:Y:S01]  /*2070*/  I2F.U32.RP R20, R40 ;  /* 0x0000002800147306 */ /* 0x000e620000209000 */
[----:B------:R-:W-:Y:S01]  /*2080*/  ISETP.NE.U32.AND P0, PT, R40, RZ, PT ;  /* 0x000000ff2800720c */ /* 0x000fe20003f05070 */
[----:B------:R-:W-:-:S06]  /*2090*/  IMAD.MOV.U32 R43, RZ, RZ, RZ ;  /* 0x000000ffff2b7224 */ /* 0x000fcc00078e00ff */
[----:B-1----:R-:W1:Y:S02]  /*20a0*/  MUFU.RCP R18, R20 ;  /* 0x0000001400127308 */ /* 0x002e640000001000 */
[----:B-1----:R-:W-:-:S06]  /*20b0*/  IADD3 R18, R18, 0xffffffe, RZ ;  /* 0x0ffffffe12127810 */ /* 0x002fcc0007ffe0ff */
[----:B------:R1:W2:Y:S02]  /*20c0*/  F2I.FTZ.U32.TRUNC.NTZ R19, R18 ;  /* 0x0000001200137305 */ /* 0x0002a4000021f000 */
[----:B-1----:R-:W-:Y:S01]  /*20d0*/  HFMA2.MMA R18, -RZ, RZ, 0, 0 ;  /* 0x00000000ff127435 */ /* 0x002fe200000001ff */
[----:B--2---:R-:W-:-:S04]  /*20e0*/  IMAD.MOV R17, RZ, RZ, -R19 ;  /* 0x000000ffff117224 */ /* 0x004fc800078e0a13 */
        /* <DEDUP_REMOVED lines=14> */
.L_x_255:
[----:B------:R-:W-:Y:S05]  /*21d0*/  BSYNC B0 ;  /* 0x0000000000007941 */ /* 0x000fea0003800000 */
.L_x_253:
[----:B------:R-:W-:Y:S01]  /*21e0*/  LOP3.LUT R19, R17, R0, RZ, 0xfc, !PT ;  /* 0x0000000011137212 */ /* 0x000fe200078efcff */
[----:B------:R-:W-:Y:S03]  /*21f0*/  BSSY B0, `(.L_x_256) ;  /* 0x0000028000007945 */ /* 0x000fe60003800000 */
[----:B------:R-:W-:-:S13]  /*2200*/  ISETP.NE.U32.AND P0, PT, R19, RZ, PT ;  /* 0x000000ff1300720c */ /* 0x000fda0003f05070 */
[----:B------:R-:W-:Y:S05]  /*2210*/  @!P0 BRA `(.L_x_257) ;  /* 0x000000f000008947 */ /* 0x000fea0003800000 */
[----:B------:R-:W-:Y:S01]  /*2220*/  IMAD.MOV.U32 R24, RZ, RZ, R30 ;  /* 0x000000ffff187224 */ /* 0x000fe200078e001e */
[----:B------:R-:W-:Y:S02]  /*2230*/  MOV R23, R0 ;  /* 0x0000000000177202 */ /* 0x000fe40000000f00 */
[----:B------:R-:W-:Y:S02]  /*2240*/  MOV R22, 0x2260 ;  /* 0x0000226000167802 */ /* 0x000fe40000000f00 */
[----:B0-----:R-:W-:Y:S05]  /*2250*/  CALL.REL.NOINC `($__internal_5_$__cuda_sm20_div_s64) ;  /* 0x0000233000007944 */ /* 0x001fea0003c00000 */
        /* <DEDUP_REMOVED lines=11> */
.L_x_257:
        /* <DEDUP_REMOVED lines=22> */
.L_x_258:
[----:B------:R-:W-:Y:S05]  /*2470*/  BSYNC B0 ;  /* 0x0000000000007941 */ /* 0x000fea0003800000 */
.L_x_256:
        /* <DEDUP_REMOVED lines=11> */
[----:B0-----:R-:W-:Y:S05]  /*2530*/  CALL.REL.NOINC `($__internal_5_$__cuda_sm20_div_s64) ;  /* 0x0000205000007944 */ /* 0x001fea0003c00000 */
[----:B------:R-:W-:-:S04]  /*2540*/  IADD3 R17, P0, RZ, -R20, RZ ;  /* 0x80000014ff117210 */ /* 0x000fc80007f1e0ff */
[----:B------:R-:W-:Y:S01]  /*2550*/  IADD3.X R18, RZ, ~R21, RZ, P0, !PT ;  /* 0x80000015ff127210 */ /* 0x000fe200007fe4ff */
[----:B------:R-:W-:-:S04]  /*2560*/  IMAD.WIDE.U32 R36, R5, R17, R36 ;  /* 0x0000001105247225 */ /* 0x000fc800078e0024 */
[----:B------:R-:W-:-:S04]  /*2570*/  IMAD R18, R18, R5, RZ ;  /* 0x0000000512127224 */ /* 0x000fc800078e02ff */
[----:B------:R-:W-:-:S05]  /*2580*/  IMAD R4, R4, R17, R18 ;  /* 0x0000001104047224 */ /* 0x000fca00078e0212 */
[----:B------:R-:W-:Y:S01]  /*2590*/  IADD3 R4, R37, R4, RZ ;  /* 0x0000000425047210 */ /* 0x000fe20007ffe0ff */
[----:B------:R-:W-:Y:S05]  /*25a0*/  BRA `(.L_x_261) ;  /* 0x0000016000007947 */ /* 0x000fea0003800000 */
.L_x_260:
        /* <DEDUP_REMOVED lines=22> */
.L_x_261:
[----:B------:R-:W-:Y:S05]  /*2710*/  BSYNC B0 ;  /* 0x0000000000007941 */ /* 0x000fea0003800000 */
.L_x_259:
        /* <DEDUP_REMOVED lines=38> */
[----:B0-----:R-:W-:Y:S05]  /*2980*/  CALL.REL.NOINC `($__internal_5_$__cuda_sm20_div_s64) ;  /* 0x00001c0000007944 */ /* 0x001fea0003c00000 */
        /* <DEDUP_REMOVED lines=12> */
.L_x_263:
[----:B------:R-:W1:Y:S01]  /*2a50*/  I2F.U32.RP R20, R40 ;  /* 0x0000002800147306 */ /* 0x000e620000209000 */
[----:B------:R-:W-:Y:S01]  /*2a60*/  ISETP.NE.U32.AND P0, PT, R40, RZ, PT ;  /* 0x000000ff2800720c */ /* 0x000fe20003f05070 */
[----:B------:R-:W-:-:S06]  /*2a70*/  IMAD.MOV.U32 R41, RZ, RZ, RZ ;  /* 0x000000ffff297224 */ /* 0x000fcc00078e00ff */
[----:B-1----:R-:W1:Y:S02]  /*2a80*/  MUFU.RCP R18, R20 ;  /* 0x0000001400127308 */ /* 0x002e640000001000 */
[----:B-1----:R-:W-:-:S06]  /*2a90*/  IADD3 R18, R18, 0xffffffe, RZ ;  /* 0x0ffffffe12127810 */ /* 0x002fcc0007ffe0ff */
[----:B------:R-:W1:Y:S02]  /*2aa0*/  F2I.FTZ.U32.TRUNC.NTZ R19, R18 ;  /* 0x0000001200137305 */ /* 0x000e64000021f000 */
[----:B-1----:R-:W-:Y:S02]  /*2ab0*/  IMAD.MOV R17, RZ, RZ, -R19 ;  /* 0x000000ffff117224 */ /* 0x002fe400078e0a13 */
        /* <DEDUP_REMOVED lines=16> */
.L_x_264:
[----:B------:R-:W-:Y:S05]  /*2bc0*/  BSYNC B0 ;  /* 0x0000000000007941 */ /* 0x000fea0003800000 */
.L_x_262:
        /* <DEDUP_REMOVED lines=19> */
.L_x_266:
[----:B------:R-:W1:Y:S01]  /*2d00*/  I2F.U32.RP R20, R16 ;  /* 0x0000001000147306 */ /* 0x000e620000209000 */
[----:B------:R-:W-:Y:S01]  /*2d10*/  HFMA2.MMA R22, -RZ, RZ, 0, 0 ;  /* 0x00000000ff167435 */ /* 0x000fe200000001ff */
[----:B------:R-:W-:Y:S01]  /*2d20*/  ISETP.NE.U32.AND P0, PT, R16, RZ, PT ;  /* 0x000000ff1000720c */ /* 0x000fe20003f05070 */
[----:B------:R-:W-:-:S05]  /*2d30*/  IMAD.MOV.U32 R43, RZ, RZ, RZ ;  /* 0x000000ffff2b7224 */ /* 0x000fca00078e00ff */
[----:B-1----:R-:W1:Y:S02]  /*2d40*/  MUFU.RCP R19, R20 ;  /* 0x0000001400137308 */ /* 0x002e640000001000 */
[----:B-1----:R-:W-:-:S06]  /*2d50*/  IADD3 R19, R19, 0xffffffe, RZ ;  /* 0x0ffffffe13137810 */ /* 0x002fcc0007ffe0ff */
[----:B------:R-:W1:Y:S02]  /*2d60*/  F2I.FTZ.U32.TRUNC.NTZ R23, R19 ;  /* 0x0000001300177305 */ /* 0x000e64000021f000 */
[----:B-1----:R-:W-:-:S04]  /*2d70*/  IMAD.MOV R14, RZ, RZ, -R23 ;  /* 0x000000ffff0e7224 */ /* 0x002fc800078e0a17 */
        /* <DEDUP_REMOVED lines=14> */
.L_x_267:
[----:B------:R-:W-:Y:S05]  /*2e60*/  BSYNC B0 ;  /* 0x0000000000007941 */ /* 0x000fea0003800000 */
.L_x_265:
        /* <DEDUP_REMOVED lines=9> */
[----:B0-----:R-:W-:Y:S05]  /*2f00*/  CALL.REL.NOINC `($__internal_5_$__cuda_sm20_div_s64) ;  /* 0x0000168000007944 */ /* 0x001fea0003c00000 */
        /* <DEDUP_REMOVED lines=10> */
.L_x_269:
[----:B------:R-:W1:Y:S01]  /*2fb0*/  I2F.U32.RP R20, R13 ;  /* 0x0000000d00147306 */ /* 0x000e620000209000 */
[----:B------:R-:W-:Y:S01]  /*2fc0*/  IMAD.MOV.U32 R18, RZ, RZ, RZ ;  /* 0x000000ffff127224 */ /* 0x000fe200078e00ff */
[----:B------:R-:W-:Y:S01]  /*2fd0*/  ISETP.NE.U32.AND P0, PT, R13, RZ, PT ;  /* 0x000000ff0d00720c */ /* 0x000fe20003f05070 */
[----:B------:R-:W-:-:S05]  /*2fe0*/  IMAD.MOV.U32 R21, RZ, RZ, RZ ;  /* 0x000000ffff157224 */ /* 0x000fca00078e00ff */
[----:B-1----:R-:W1:Y:S02]  /*2ff0*/  MUFU.RCP R19, R20 ;  /* 0x0000001400137308 */ /* 0x002e640000001000 */
[----:B-1----:R-:W-:-:S06]  /*3000*/  IADD3 R19, R19, 0xffffffe, RZ ;  /* 0x0ffffffe13137810 */ /* 0x002fcc0007ffe0ff */
[----:B------:R-:W1:Y:S02]  /*3010*/  F2I.FTZ.U32.TRUNC.NTZ R19, R19 ;  /* 0x0000001300137305 */ /* 0x000e64000021f000 */
[----:B-1----:R-:W-:-:S04]  /*3020*/  IMAD.MOV R12, RZ, RZ, -R19 ;  /* 0x000000ffff0c7224 */ /* 0x002fc800078e0a13 */
        /* <DEDUP_REMOVED lines=15> */
.L_x_270:
[----:B------:R-:W-:Y:S05]  /*3120*/  BSYNC B0 ;  /* 0x0000000000007941 */ /* 0x000fea0003800000 */
.L_x_268:
        /* <DEDUP_REMOVED lines=25> */
[----:B0-----:R-:W-:Y:S05]  /*32c0*/  CALL.REL.NOINC `($__internal_5_$__cuda_sm20_div_s64) ;  /* 0x000012c000007944 */ /* 0x001fea0003c00000 */
        /* <DEDUP_REMOVED lines=12> */
.L_x_272:
        /* <DEDUP_REMOVED lines=23> */
.L_x_273:
[----:B------:R-:W-:Y:S05]  /*3500*/  BSYNC B0 ;  /* 0x0000000000007941 */ /* 0x000fea0003800000 */
.L_x_271:
        /* <DEDUP_REMOVED lines=29> */
.L_x_275:
        /* <DEDUP_REMOVED lines=23> */
.L_x_276:
[----:B------:R-:W-:Y:S05]  /*3850*/  BSYNC B0 ;  /* 0x0000000000007941 */ /* 0x000fea0003800000 */
.L_x_274:
        /* <DEDUP_REMOVED lines=20> */
.L_x_252:
[----:B------:R-:W-:-:S04]  /*39a0*/  LEA R2, P0, R36, c[0x0][0x200], 0x2 ;  /* 0x0000800024027a11 */ /* 0x000fc800078010ff */
[----:B------:R-:W-:-:S05]  /*39b0*/  LEA.HI.X R3, R36, c[0x0][0x204], R37, 0x2, P0 ;  /* 0x0000810024037a11 */ /* 0x000fca00000f1425 */
[----:B------:R1:W-:Y:S04]  /*39c0*/  STG.E [R2.64], R28 ;  /* 0x0000001c02007986 */ /* 0x0003e8000c10190a */
.L_x_251:
[----:B------:R-:W-:Y:S05]  /*39d0*/  BSYNC B1 ;  /* 0x0000000000017941 */ /* 0x000fea0003800000 */
.L_x_250:
[----:B------:R-:W2:Y:S01]  /*39e0*/  S2R R34, SR_TID.X ;  /* 0x0000000000227919 */ /* 0x000ea20000002100 */
[----:B------:R-:W-:Y:S01]  /*39f0*/  IMAD.MOV.U32 R13, RZ, RZ, RZ ;  /* 0x000000ffff0d7224 */ /* 0x000fe200078e00ff */
[----:B------:R-:W-:Y:S01]  /*3a00*/  CS2R R10, SRZ ;  /* 0x00000000000a7805 */ /* 0x000fe2000001ff00 */
[----:B------:R-:W-:Y:S01]  /*3a10*/  CS2R R8, SRZ ;  /* 0x0000000000087805 */ /* 0x000fe2000001ff00 */
[----:B------:R-:W-:Y:S01]  /*3a20*/  CS2R R6, SRZ ;  /* 0x0000000000067805 */ /* 0x000fe2000001ff00 */
[----:B--2---:R-:W-:-:S04]  /*3a30*/  SHF.R.S32.HI R33, RZ, 0x1f, R34 ;  /* 0x0000001fff217819 */ /* 0x004fc80000011422 */
[CC--:B-1----:R-:W-:Y:S02]  /*3a40*/  LEA.HI R3, R33.reuse, R34.reuse, RZ, 0x2 ;  /* 0x0000002221037211 */ /* 0x0c2fe400078f10ff */
[----:B------:R-:W-:Y:S02]  /*3a50*/  LEA.HI R33, R33, R34, RZ, 0x4 ;  /* 0x0000002221217211 */ /* 0x000fe400078f20ff */
[----:B------:R-:W-:Y:S02]  /*3a60*/  LOP3.LUT R3, R3, 0xfffffffc, RZ, 0xc0, !PT ;  /* 0xfffffffc03037812 */ /* 0x000fe400078ec0ff */
[----:B------:R-:W-:Y:S02]  /*3a70*/  LOP3.LUT R5, R33, 0x3ffffff0, RZ, 0xc0, !PT ;  /* 0x3ffffff021057812 */ /* 0x000fe400078ec0ff */
[----:B------:R-:W-:Y:S01]  /*3a80*/  SHF.R.S32.HI R33, RZ, 0x4, R33 ;  /* 0x00000004ff217819 */ /* 0x000fe20000011421 */
[----:B------:R-:W-:-:S05]  /*3a90*/  IMAD.IADD R0, R34, 0x1, -R3 ;  /* 0x0000000122007824 */ /* 0x000fca00078e0a03 */
[----:B------:R-:W-:-:S04]  /*3aa0*/  ISETP.GE.AND P1, PT, R0, c[0x0][0x314], PT ;  /* 0x0000c50000007a0c */ /* 0x000fc80003f26270 */
[C---:B------:R-:W-:Y:S01]  /*3ab0*/  ISETP.GT.OR P1, PT, R34.reuse, 0x1f, P1 ;  /* 0x0000001f2200780c */ /* 0x040fe20000f24670 */
[----:B------:R-:W-:Y:S02]  /*3ac0*/  IMAD.IADD R34, R34, 0x1, -R5 ;  /* 0x0000000122227824 */ /* 0x000fe400078e0a05 */
[----:B------:R-:W-:Y:S02]  /*3ad0*/  CS2R R4, SRZ ;  /* 0x0000000000047805 */ /* 0x000fe4000001ff00 */
[----:B------:R-:W-:-:S05]  /*3ae0*/  IMAD.SHL.U32 R34, R34, 0x4, RZ ;  /* 0x0000000422227824 */ /* 0x000fca00078e00ff */
[C---:B------:R-:W-:Y:S02]  /*3af0*/  IADD3 R32, R34.reuse, 0x40, RZ ;  /* 0x0000004022207810 */ /* 0x040fe40007ffe0ff */
[----:B------:R-:W-:Y:S01]  /*3b00*/  IADD3 R31, R34, 0x80, RZ ;  /* 0x00000080221f7810 */ /* 0x000fe20007ffe0ff */
[----:B------:R-:W-:Y:S02]  /*3b10*/  @!P1 FADD.FTZ R2, -R28, R29 ;  /* 0x0000001d1c029221 */ /* 0x000fe40000010100 */
[----:B------:R-:W-:Y:S02]  /*3b20*/  @!P1 IMAD R3, R0, 0x24, R3 ;  /* 0x0000002400039824 */ /* 0x000fe400078e0203 */
[----:B------:R-:W-:Y:S02]  /*3b30*/  @!P1 FMUL.FTZ R2, R2, 1.4426950216293334961 ;  /* 0x3fb8aa3b02029820 */ /* 0x000fe40000410000 */
[----:B------:R-:W-:-:S04]  /*3b40*/  IMAD.MOV.U32 R0, RZ, RZ, c[0x0][0x314] ;  /* 0x0000c500ff007624 */ /* 0x000fc800078e00ff */
[----:B------:R-:W1:Y:S01]  /*3b50*/  @!P1 MUFU.EX2 R2, R2 ;  /* 0x0000000200029308 */ /* 0x000e620000000800 */
[----:B------:R-:W-:Y:S01]  /*3b60*/  ISETP.GE.AND P0, PT, R0, 0x1, PT ;  /* 0x000000010000780c */ /* 0x000fe20003f06270 */
[----:B------:R-:W-:Y:S01]  /*3b70*/  IMAD.MOV.U32 R0, RZ, RZ, RZ ;  /* 0x000000ffff007224 */ /* 0x000fe200078e00ff */
[----:B-1----:R1:W-:Y:S02]  /*3b80*/  @!P1 STS [R3], R2 ;  /* 0x0000000203009388 */ /* 0x0023e40000000800 */
[----:B-1----:R-:W-:Y:S02]  /*3b90*/  CS2R R2, SRZ ;  /* 0x0000000000027805 */ /* 0x002fe4000001ff00 */
[----:B------:R-:W-:Y:S07]  /*3ba0*/  BAR.SYNC.DEFER_BLOCKING 0x0 ;  /* 0x0000000000007b1d */ /* 0x000fee0000010000 */
        /* <DEDUP_REMOVED lines=19> */
[----:B0-----:R-:W-:Y:S01]  /*3ce0*/  CS2R R26, SRZ ;  /* 0x00000000001a7805 */ /* 0x001fe2000001ff00 */
[----:B------:R-:W-:Y:S01]  /*3cf0*/  LEA.HI.X R29, R12, c[0x0][0x1dc], R29, 0x2, P0 ;  /* 0x000077000c1d7a11 */ /* 0x000fe200000f141d */
[----:B------:R-:W-:Y:S01]  /*3d00*/  IMAD.WIDE R36, R36, 0x4, RZ ;  /* 0x0000000424247825 */ /* 0x000fe200078e02ff */
[----:B------:R-:W-:-:S05]  /*3d10*/  IADD3 R28, P0, R28, 0x200, RZ ;  /* 0x000002001c1c7810 */ /* 0x000fca0007f1e0ff */
[----:B------:R-:W-:Y:S02]  /*3d20*/  IMAD.X R29, RZ, RZ, R29, P0 ;  /* 0x000000ffff1d7224 */ /* 0x000fe400000e061d */
.L_x_280:
        /* <DEDUP_REMOVED lines=14> */
.L_x_279:
[----:B------:R-:W-:Y:S05]  /*3e10*/  BSYNC B0 ;  /* 0x0000000000007941 */ /* 0x000fea0003800000 */
.L_x_278:
        /* <DEDUP_REMOVED lines=19> */
.L_x_277:
        /* <DEDUP_REMOVED lines=18> */
[----:B------:R-:W1:Y:S03]  /*4070*/  I2F.RP R4, R2 ;  /* 0x0000000200047306 */ /* 0x000e660000209400 */
[----:B------:R-:W-:-:S05]  /*4080*/  IMAD.MOV R11, RZ, RZ, -R11 ;  /* 0x000000ffff0b7224 */ /* 0x000fca00078e0a0b */
[----:B-1----:R-:W1:Y:S02]  /*4090*/  MUFU.RCP R14, R4 ;  /* 0x00000004000e7308 */ /* 0x002e640000001000 */
[----:B-1----:R-:W-:-:S06]  /*40a0*/  IADD3 R14, R14, 0xffffffe, RZ ;  /* 0x0ffffffe0e0e7810 */ /* 0x002fcc0007ffe0ff */
[----:B------:R-:W1:Y:S02]  /*40b0*/  F2I.FTZ.U32.TRUNC.NTZ R15, R14 ;  /* 0x0000000e000f7305 */ /* 0x000e64000021f000 */
[--C-:B-1----:R-:W-:Y:S02]  /*40c0*/  IMAD.MOV R0, RZ, RZ, -R15.reuse ;  /* 0x000000ffff007224 */ /* 0x102fe400078e0a0f */
[----:B------:R-:W-:Y:S02]  /*40d0*/  IMAD.MOV.U32 R14, RZ, RZ, RZ ;  /* 0x000000ffff0e7224 */ /* 0x000fe400078e00ff */
[----:B------:R-:W-:Y:S02]  /*40e0*/  IMAD R13, R0, R2, RZ ;  /* 0x00000002000d7224 */ /* 0x000fe400078e02ff */
[----:B------:R-:W1:Y:S02]  /*40f0*/  I2F.RP R0, R3 ;  /* 0x0000000300007306 */ /* 0x000e640000209400 */
[----:B------:R-:W-:-:S06]  /*4100*/  IMAD.HI.U32 R13, R15, R13, R14 ;  /* 0x0000000d0f0d7227 */ /* 0x000fcc00078e000e */
[----:B------:R-:W-:-:S04]  /*4110*/  IMAD.HI.U32 R4, R13, R10, RZ ;  /* 0x0000000a0d047227 */ /* 0x000fc800078e00ff */
[----:B------:R-:W-:Y:S01]  /*4120*/  IMAD R11, R4, R11, R10 ;  /* 0x0000000b040b7224 */ /* 0x000fe200078e020a */
[----:B-1----:R-:W1:Y:S04]  /*4130*/  MUFU.RCP R0, R0 ;  /* 0x0000000000007308 */ /* 0x002e680000001000 */
[----:B------:R-:W-:-:S13]  /*4140*/  ISETP.GT.U32.AND P1, PT, R2, R11, PT ;  /* 0x0000000b0200720c */ /* 0x000fda0003f24070 */
[----:B------:R-:W-:Y:S01]  /*4150*/  @!P1 IMAD.IADD R11, R11, 0x1, -R2 ;  /* 0x000000010b0b9824 */ /* 0x000fe200078e0a02 */
[----:B------:R-:W-:Y:S02]  /*4160*/  @!P1 IADD3 R4, R4, 0x1, RZ ;  /* 0x0000000104049810 */ /* 0x000fe40007ffe0ff */
[----:B-1----:R-:W-:Y:S02]  /*4170*/  IADD3 R14, R0, 0xffffffe, RZ ;  /* 0x0ffffffe000e7810 */ /* 0x002fe40007ffe0ff */
[----:B------:R-:W-:Y:S02]  /*4180*/  ISETP.GE.U32.AND P2, PT, R11, R2, PT ;  /* 0x000000020b00720c */ /* 0x000fe40003f46070 */
[----:B------:R-:W-:Y:S01]  /*4190*/  LOP3.LUT R2, R12, R5, RZ, 0x3c, !PT ;  /* 0x000000050c027212 */ /* 0x000fe200078e3cff */
[----:B------:R-:W1:Y:S01]  /*41a0*/  F2I.FTZ.U32.TRUNC.NTZ R15, R14 ;  /* 0x0000000e000f7305 */ /* 0x000e62000021f000 */
[----:B------:R-:W-:Y:S02]  /*41b0*/  ISETP.NE.AND P1, PT, R5, RZ, PT ;  /* 0x000000ff0500720c */ /* 0x000fe40003f25270 */
[----:B------:R-:W-:-:S07]  /*41c0*/  ISETP.GE.AND P0, PT, R2, RZ, PT ;  /* 0x000000ff0200720c */ /* 0x000fce0003f06270 */
[----:B------:R-:W-:-:S06]  /*41d0*/  @P2 IADD3 R4, R4, 0x1, RZ ;  /* 0x0000000104042810 */ /* 0x000fcc0007ffe0ff */
[----:B------:R-:W-:Y:S01]  /*41e0*/  @!P0 IMAD.MOV R4, RZ, RZ, -R4 ;  /* 0x000000ffff048224 */ /* 0x000fe200078e0a04 */
[-C--:B------:R-:W-:Y:S01]  /*41f0*/  @!P1 LOP3.LUT R4, RZ, R5.reuse, RZ, 0x33, !PT ;  /* 0x00000005ff049212 */ /* 0x080fe200078e33ff */
[----:B-1----:R-:W-:Y:S02]  /*4200*/  IMAD.MOV R2, RZ, RZ, -R15 ;  /* 0x000000ffff027224 */ /* 0x002fe400078e0a0f */
        /* <DEDUP_REMOVED lines=56> */
        .weak           $__internal_5_$__cuda_sm20_div_s64
        .type           $__internal_5_$__cuda_sm20_div_s64,@function
        .size           $__internal_5_$__cuda_sm20_div_s64,(.L_x_7773 - $__internal_5_$__cuda_sm20_div_s64)
$__internal_5_$__cuda_sm20_div_s64:
        /* <DEDUP_REMOVED lines=83> */
[----:B------:R-:W-:Y:S06]  /*4ac0*/  RET.REL.NODEC R26 `(_ZN5flash32flash_fwd_splitkv_combine_kernelI23Flash_fwd_kernel_traitsILi192ELi64ELi64ELi4ELb0ELb0EN7cutlass10bfloat16_tE19Flash_kernel_traitsILi192ELi64ELi64ELi4ES3_EELi8ELi2ELb0EEEvNS_16Flash_fwd_paramsE) ;  /* 0xffffb5301a007950 */ /* 0x000fec0003c3ffff */
.L_x_281:
        /* <DEDUP_REMOVED lines=11> */
.L_x_7773:


//--------------------- .text._ZN5flash32flash_fwd_splitkv_combine_kernelI23Flash_fwd_kernel_traitsILi192ELi64ELi64ELi4ELb0ELb0EN7cutlass10bfloat16_tE19Flash_kernel_traitsILi192ELi64ELi64ELi4ES3_EELi8ELi1ELb0EEEvNS_16Flash_fwd_paramsE --------------------------
	.section	.text._ZN5flash32flash_fwd_splitkv_combine_kernelI23Flash_fwd_kernel_traitsILi192ELi64ELi64ELi4ELb0ELb0EN7cutlass10bfloat16_tE19Flash_kernel_traitsILi192ELi64ELi64ELi4ES3_EELi8ELi1ELb0EEEvNS_16Flash_fwd_paramsE,"ax",@progbits
	.sectioninfo	@"SHI_REGISTERS=54"
	.align	128
        .global         _ZN5flash32flash_fwd_splitkv_combine_kernelI23Flash_fwd_kernel_traitsILi192ELi64ELi64ELi4ELb0ELb0EN7cutlass10bfloat16_tE19Flash_kernel_traitsILi192ELi64ELi64ELi4ES3_EELi8ELi1ELb0EEEvNS_16Flash_fwd_paramsE
        .type           _ZN5flash32flash_fwd_splitkv_combine_kernelI23Flash_fwd_kernel_traitsILi192ELi64ELi64ELi4ELb0ELb0EN7cutlass10bfloat16_tE19Flash_kernel_traitsILi192ELi64ELi64ELi4ES3_EELi8ELi1ELb0EEEvNS_16Flash_fwd_paramsE,@function
        .size           _ZN5flash32flash_fwd_splitkv_combine_kernelI23Flash_fwd_kernel_traitsILi192ELi64ELi64ELi4ELb0ELb0EN7cutlass10bfloat16_tE19Flash_kernel_traitsILi192ELi64ELi64ELi4ES3_EELi8ELi1ELb0EEEvNS_16Flash_fwd_paramsE,(.L_x_7774 - _ZN5flash32flash_fwd_splitkv_combine_kernelI23Flash_fwd_kernel_traitsILi192ELi64ELi64ELi4ELb0ELb0EN7cutlass10bfloat16_tE19Flash_kernel_traitsILi192ELi64ELi64ELi4ES3_EELi8ELi1ELb0EEEvNS_16Flash_fwd_paramsE)
        .other          _ZN5flash32flash_fwd_splitkv_combine_kernelI23Flash_fwd_kernel_traitsILi192ELi64ELi64ELi4ELb0ELb0EN7cutlass10bfloat16_tE19Flash_kernel_traitsILi192ELi64ELi64ELi4ES3_EELi8ELi1ELb0EEEvNS_16Flash_fwd_paramsE,@"STO_CUDA_ENTRY STV_DEFAULT"
_ZN5flash32flash_fwd_splitkv_combine_kernelI23Flash_fwd_kernel_traitsILi192ELi64ELi64ELi4ELb0ELb0EN7cutlass10bfloat16_tE19Flash_kernel_traitsILi192ELi64ELi64ELi4ES3_EELi8ELi1ELb0EEEvNS_16Flash_fwd_paramsE:
.text._ZN5flash32flash_fwd_splitkv_combine_kernelI23Flash_fwd_kernel_traitsILi192ELi64ELi64ELi4ELb0ELb0EN7cutlass10bfloat16_tE19Flash_kernel_traitsILi192ELi64ELi64ELi4ES3_EELi8ELi1ELb0EEEvNS_16Flash_fwd_paramsE:
        /* <DEDUP_REMOVED lines=23> */
[----:B------:R-:W-:Y:S05]  /*0170*/  CALL.REL.NOINC `($__internal_6_$__cuda_sm20_div_s64) ;  /* 0x0000443000007944 */ /* 0x000fea0003c00000 */
[----:B------:R-:W-:Y:S05]  /*0180*/  BRA `(.L_x_283) ;  /* 0x0000013000007947 */ /* 0x000fea0003800000 */
.L_x_282:
        /* <DEDUP_REMOVED lines=19> */
.L_x_283:
        /* <DEDUP_REMOVED lines=12> */
[----:B------:R-:W-:Y:S05]  /*0380*/  CALL.REL.NOINC `($__internal_6_$__cuda_sm20_div_s64) ;  /* 0x0000422000007944 */ /* 0x000fea0003c00000 */
[----:B------:R-:W-:Y:S02]  /*0390*/  MOV R8, R20 ;  /* 0x0000001400087202 */ /* 0x000fe40000000f00 */
[----:B------:R-:W-:Y:S01]  /*03a0*/  MOV R9, R21 ;  /* 0x0000001500097202 */ /* 0x000fe20000000f00 */
[----:B------:R-:W-:Y:S05]  /*03b0*/  BRA `(.L_x_286) ;  /* 0x0000013000007947 */ /* 0x000fea0003800000 */
.L_x_285:
        /* <DEDUP_REMOVED lines=19> */
.L_x_286:
[----:B------:R-:W-:Y:S05]  /*04f0*/  BSYNC B0 ;  /* 0x0000000000007941 */ /* 0x000fea0003800000 */
.L_x_284:
        /* <DEDUP_REMOVED lines=42> */
.L_x_288:
        /* <DEDUP_REMOVED lines=19> */
.L_x_289:
[----:B------:R-:W-:Y:S05]  /*08d0*/  BSYNC B0 ;  /* 0x0000000000007941 */ /* 0x000fea0003800000 */
.L_x_287:
        /* <DEDUP_REMOVED lines=74> */
[----:B------:R-:W-:Y:S02]  /*0d80*/  MOV R32, R20 ;  /* 0x0000001400207202 */ /* 0x000fe40000000f00 */
[----:B------:R-:W-:Y:S01]  /*0d90*/  MOV R33, R21 ;  /* 0x0000001500217202 */ /* 0x000fe20000000f00 */
[----:B------:R-:W-:Y:S05]  /*0da0*/  BRA `(.L_x_292) ;  /* 0x0000013000007947 */ /* 0x000fea0003800000 */
.L_x_291:
        /* <DEDUP_REMOVED lines=19> */
.L_x_292:
[----:B------:R-:W-:Y:S05]  /*0ee0*/  BSYNC B0 ;  /* 0x0000000000007941 */ /* 0x000fea0003800000 */
.L_x_290:
        /* <DEDUP_REMOVED lines=42> */
.L_x_294:
        /* <DEDUP_REMOVED lines=19> */
.L_x_295:
[----:B------:R-:W-:Y:S05]  /*12c0*/  BSYNC B0 ;  /* 0x0000000000007941 */ /* 0x000fea0003800000 */
.L_x_293:
        /* <DEDUP_REMOVED lines=20> */
[----:B------:R-:W-:Y:S01]  /*1410*/  @!P3 IMAD.MOV R3, RZ, RZ, R7 ;  /* 0x000000ffff03b224 */ /* 0x000fe200078e0207 */
[----:B------:R-:W-:Y:S01]  /*1420*/  IABS R7, c[0x0][0x1c0] ;  /* 0x0000700000077a13 */ /* 0x000fe20000000000 */
[----:B------:R-:W-:-:S05]  /*1430*/  IMAD R8, R17, R9, R8 ;  /* 0x0000000911087224 */ /* 0x000fca00078e0208 */
[----:B------:R-:W-:-:S13]  /*1440*/  ISETP.GT.U32.AND P0, PT, R17, R8, PT ;  /* 0x000000081100720c */ /* 0x000fda0003f04070 */
[----:B------:R-:W-:Y:S01]  /*1450*/  @!P0 IMAD.IADD R8, R8, 0x1, -R17 ;  /* 0x0000000108088824 */ /* 0x000fe200078e0a11 */
[----:B------:R-:W-:Y:S02]  /*1460*/  @!P0 IADD3 R18, R18, 0x1, RZ ;  /* 0x0000000112128810 */ /* 0x000fe40007ffe0ff */
[----:B------:R-:W-:Y:S02]  /*1470*/  ISETP.NE.AND P0, PT, RZ, c[0x0][0x214], PT ;  /* 0x00008500ff007a0c */ /* 0x000fe40003f05270 */
[----:B------:R-:W-:Y:S02]  /*1480*/  ISETP.GE.U32.AND P2, PT, R8, R17, PT ;  /* 0x000000110800720c */ /* 0x000fe40003f46070 */
[----:B------:R-:W0:Y:S11]  /*1490*/  I2F.U32.RP R17, R7 ;  /* 0x0000000700117306 */ /* 0x000e360000209000 */
        /* <DEDUP_REMOVED lines=8> */
[----:B0-----:R-:W-:Y:S02]  /*1520*/  IADD3 R24, R24, 0xffffffe, RZ ;  /* 0x0ffffffe18187810 */ /* 0x001fe40007ffe0ff */
[----:B------:R-:W-:-:S04]  /*1530*/  IABS R17, c[0x0][0x1c0] ;  /* 0x0000700000117a13 */ /* 0x000fc80000000000 */
[----:B------:R0:W-:Y:S01]  /*1540*/  F2I.FTZ.U32.TRUNC.NTZ R25, R24 ;  /* 0x0000001800197305 */ /* 0x0001e2000021f000 */
[----:B------:R-:W-:-:S07]  /*1550*/  IMAD.MOV R17, RZ, RZ, -R17 ;  /* 0x000000ffff117224 */ /* 0x000fce00078e0a11 */
[----:B-1----:R-:W1:Y:S01]  /*1560*/  MUFU.RCP R8, R26 ;  /* 0x0000001a00087308 */ /* 0x002e620000001000 */
[----:B0-----:R-:W-:Y:S01]  /*1570*/  IMAD.MOV.U32 R24, RZ, RZ, RZ ;  /* 0x000000ffff187224 */ /* 0x001fe200078e00ff */
[----:B-1----:R-:W-:Y:S01]  /*1580*/  IADD3 R22, R8, 0xffffffe, RZ ;  /* 0x0ffffffe08167810 */ /* 0x002fe20007ffe0ff */
[----:B------:R-:W-:Y:S01]  /*1590*/  IMAD.MOV R8, RZ, RZ, -R25 ;  /* 0x000000ffff087224 */ /* 0x000fe200078e0a19 */
[----:B------:R-:W-:-:S04]  /*15a0*/  IABS R26, R3 ;  /* 0x00000003001a7213 */ /* 0x000fc80000000000 */
[----:B------:R-:W0:Y:S01]  /*15b0*/  F2I.FTZ.U32.TRUNC.NTZ R23, R22 ;  /* 0x0000001600177305 */ /* 0x000e22000021f000 */
[----:B------:R-:W-:Y:S02]  /*15c0*/  IMAD.MOV R26, RZ, RZ, -R26 ;  /* 0x000000ffff1a7224 */ /* 0x000fe400078e0a1a */
[----:B0-----:R-:W-:Y:S02]  /*15d0*/  IMAD.MOV R18, RZ, RZ, -R23 ;  /* 0x000000ffff127224 */ /* 0x001fe400078e0a17 */
[----:B------:R-:W-:Y:S02]  /*15e0*/  IMAD.MOV.U32 R22, RZ, RZ, RZ ;  /* 0x000000ffff167224 */ /* 0x000fe400078e00ff */
[----:B------:R-:W-:-:S04]  /*15f0*/  IMAD R19, R18, R9, RZ ;  /* 0x0000000912137224 */ /* 0x000fc800078e02ff */
[----:B------:R-:W-:Y:S01]  /*1600*/  IMAD.HI.U32 R19, R23, R19, R22 ;  /* 0x0000001317137227 */ /* 0x000fe200078e0016 */
[----:B------:R-:W-:-:S03]  /*1610*/  IABS R22, R6 ;  /* 0x0000000600167213 */ /* 0x000fc60000000000 */
[----:B------:R-:W-:Y:S02]  /*1620*/  IMAD R23, R8, R7, RZ ;  /* 0x0000000708177224 */ /* 0x000fe400078e02ff */
[----:B------:R-:W-:-:S04]  /*1630*/  IMAD.HI.U32 R19, R19, R22, RZ ;  /* 0x0000001613137227 */ /* 0x000fc800078e00ff */
[----:B------:R-:W-:Y:S01]  /*1640*/  IMAD.HI.U32 R23, R25, R23, R24 ;  /* 0x0000001719177227 */ /* 0x000fe200078e0018 */
[----:B------:R-:W-:Y:S02]  /*1650*/  IABS R24, R4 ;  /* 0x0000000400187213 */ /* 0x000fe40000000000 */
[----:B------:R-:W-:Y:S01]  /*1660*/  LOP3.LUT R4, R4, c[0x0][0x1c0], RZ, 0x3c, !PT ;  /* 0x0000700004047a12 */ /* 0x000fe200078e3cff */
[----:B------:R-:W-:Y:S02]  /*1670*/  IMAD R26, R19, R26, R22 ;  /* 0x0000001a131a7224 */ /* 0x000fe400078e0216 */
[----:B------:R-:W-:-:S03]  /*1680*/  IMAD.HI.U32 R8, R23, R24, RZ ;  /* 0x0000001817087227 */ /* 0x000fc600078e00ff */
[----:B------:R-:W-:Y:S01]  /*1690*/  ISETP.GT.U32.AND P0, PT, R9, R26, PT ;  /* 0x0000001a0900720c */ /* 0x000fe20003f04070 */
[-C--:B------:R-:W-:Y:S02]  /*16a0*/  IMAD R24, R8, R17.reuse, R24 ;  /* 0x0000001108187224 */ /* 0x080fe400078e0218 */
[----:B------:R-:W-:Y:S01]  /*16b0*/  IMAD.HI.U32 R18, R23, R22, RZ ;  /* 0x0000001617127227 */ /* 0x000fe200078e00ff */
[----:B------:R-:W-:Y:S02]  /*16c0*/  LOP3.LUT R23, RZ, c[0x0][0x1c0], RZ, 0x33, !PT ;  /* 0x00007000ff177a12 */ /* 0x000fe400078e33ff */
[----:B------:R-:W-:Y:S01]  /*16d0*/  ISETP.GT.U32.AND P3, PT, R7, R24, PT ;  /* 0x000000180700720c */ /* 0x000fe20003f64070 */
[----:B------:R-:W-:Y:S01]  /*16e0*/  IMAD R22, R18, R17, R22 ;  /* 0x0000001112167224 */ /* 0x000fe200078e0216 */
[C---:B------:R-:W-:Y:S02]  /*16f0*/  LOP3.LUT R17, R6.reuse, R9, RZ, 0x3c, !PT ;  /* 0x0000000906117212 */ /* 0x040fe400078e3cff */
[----:B------:R-:W-:-:S02]  /*1700*/  LOP3.LUT R6, R6, c[0x0][0x1c0], RZ, 0x3c, !PT ;  /* 0x0000700006067a12 */ /* 0x000fc400078e3cff */
[----:B------:R-:W-:Y:S01]  /*1710*/  ISETP.GT.U32.AND P1, PT, R7, R22, PT ;  /* 0x000000160700720c */ /* 0x000fe20003f24070 */
[----:B------:R-:W-:Y:S01]  /*1720*/  @!P0 IMAD.IADD R26, R26, 0x1, -R9 ;  /* 0x000000011a1a8824 */ /* 0x000fe200078e0a09 */
[----:B------:R-:W-:Y:S02]  /*1730*/  ISETP.GE.AND P4, PT, R17, RZ, PT ;  /* 0x000000ff1100720c */ /* 0x000fe40003f86270 */
[----:B------:R-:W0:Y:S01]  /*1740*/  S2R R17, SR_TID.X ;  /* 0x0000000000117919 */ /* 0x000e220000002100 */
[----:B------:R-:W-:Y:S02]  /*1750*/  @!P0 IADD3 R19, R19, 0x1, RZ ;  /* 0x0000000113138810 */ /* 0x000fe40007ffe0ff */
[--C-:B------:R-:W-:Y:S01]  /*1760*/  @!P3 IMAD.IADD R24, R24, 0x1, -R7.reuse ;  /* 0x000000011818b824 */ /* 0x100fe200078e0a07 */
[----:B------:R-:W-:Y:S02]  /*1770*/  ISETP.GE.U32.AND P2, PT, R26, R9, PT ;  /* 0x000000091a00720c */ /* 0x000fe40003f46070 */
[----:B------:R-:W-:Y:S01]  /*1780*/  ISETP.GE.AND P0, PT, R4, RZ, PT ;  /* 0x000000ff0400720c */ /* 0x000fe20003f06270 */
[----:B------:R-:W-:Y:S01]  /*1790*/  IMAD.MOV.U32 R4, RZ, RZ, c[0x0][0x214] ;  /* 0x00008500ff047624 */ /* 0x000fe200078e00ff */
[----:B------:R-:W-:Y:S01]  /*17a0*/  ISETP.GE.U32.AND P6, PT, R24, R7, PT ;  /* 0x000000071800720c */ /* 0x000fe20003fc6070 */
[----:B------:R-:W-:Y:S01]  /*17b0*/  @!P1 IMAD.IADD R22, R22, 0x1, -R7 ;  /* 0x0000000116169824 */ /* 0x000fe200078e0a07 */
[----:B------:R-:W-:-:S02]  /*17c0*/  @!P3 IADD3 R8, R8, 0x1, RZ ;  /* 0x000000010808b810 */ /* 0x000fc40007ffe0ff */
[----:B------:R-:W-:Y:S02]  /*17d0*/  ISETP.GT.AND P3, PT, R2, RZ, PT ;  /* 0x000000ff0200720c */ /* 0x000fe40003f64270 */
[----:B------:R-:W-:Y:S02]  /*17e0*/  ISETP.GE.U32.AND P5, PT, R22, R7, PT ;  /* 0x000000071600720c */ /* 0x000fe40003fa6070 */
[----:B------:R-:W-:Y:S02]  /*17f0*/  @!P1 IADD3 R18, R18, 0x1, RZ ;  /* 0x0000000112129810 */ /* 0x000fe40007ffe0ff */
[----:B------:R-:W-:Y:S02]  /*1800*/  @P2 IADD3 R19, R19, 0x1, RZ ;  /* 0x0000000113132810 */ /* 0x000fe40007ffe0ff */
[----:B------:R-:W-:Y:S02]  /*1810*/  ISETP.GE.AND P2, PT, R6, RZ, PT ;  /* 0x000000ff0600720c */ /* 0x000fe40003f46270 */
[----:B------:R-:W-:Y:S01]  /*1820*/  @P6 IADD3 R8, R8, 0x1, RZ ;  /* 0x0000000108086810 */ /* 0x000fe20007ffe0ff */
[----:B------:R-:W-:Y:S01]  /*1830*/  @!P4 IMAD.MOV R19, RZ, RZ, -R19 ;  /* 0x000000ffff13c224 */ /* 0x000fe200078e0a13 */
[----:B------:R-:W-:-:S02]  /*1840*/  ISETP.NE.AND P6, PT, R3, RZ, PT ;  /* 0x000000ff0300720c */ /* 0x000fc40003fc5270 */
[----:B------:R-:W-:Y:S01]  /*1850*/  ISETP.NE.AND P4, PT, RZ, c[0x0][0x1c0], PT ;  /* 0x00007000ff007a0c */ /* 0x000fe20003f85270 */
[----:B------:R-:W-:Y:S01]  /*1860*/  IMAD.MOV.U32 R22, RZ, RZ, R8 ;  /* 0x000000ffff167224 */ /* 0x000fe200078e0008 */
[----:B------:R-:W-:Y:S02]  /*1870*/  ISETP.NE.AND P1, PT, RZ, UR4, PT ;  /* 0x00000004ff007c0c */ /* 0x000fe4000bf25270 */
[----:B0-----:R-:W-:Y:S01]  /*1880*/  SHF.R.S32.HI R8, RZ, 0x1f, R17 ;  /* 0x0000001fff087819 */ /* 0x001fe20000011411 */
[----:B------:R-:W-:Y:S01]  /*1890*/  @!P0 IMAD.MOV R22, RZ, RZ, -R22 ;  /* 0x000000ffff168224 */ /* 0x000fe200078e0a16 */
[----:B------:R-:W-:Y:S02]  /*18a0*/  SEL R4, R4, 0x1, !P1 ;  /* 0x0000000104047807 */ /* 0x000fe40004800000 */
[----:B------:R-:W-:Y:S02]  /*18b0*/  SHF.R.S32.HI R6, RZ, 0x1f, R2 ;  /* 0x0000001fff067819 */ /* 0x000fe40000011402 */
[----:B------:R-:W-:-:S02]  /*18c0*/  SEL R25, R23, R22, !P4 ;  /* 0x0000001617197207 */ /* 0x000fc40006000000 */
[----:B------:R-:W-:Y:S02]  /*18d0*/  @!P6 LOP3.LUT R19, RZ, R9, RZ, 0x33, !PT ;  /* 0x00000009ff13e212 */ /* 0x000fe400078e33ff */
[----:B------:R-:W-:Y:S01]  /*18e0*/  LEA.HI R8, R8, R17, RZ, 0x3 ;  /* 0x0000001108087211 */ /* 0x000fe200078f18ff */
[----:B------:R-:W-:Y:S01]  /*18f0*/  IMAD R22, R25, R4, RZ ;  /* 0x0000000419167224 */ /* 0x000fe200078e02ff */
[----:B------:R-:W-:Y:S02]  /*1900*/  @P5 IADD3 R18, R18, 0x1, RZ ;  /* 0x0000000112125810 */ /* 0x000fe40007ffe0ff */
[----:B------:R-:W-:Y:S01]  /*1910*/  LEA.HI.SX32 R7, R2, 0x1, 0x1 ;  /* 0x0000000102077811 */ /* 0x000fe200078f0aff */
[----:B------:R-:W-:Y:S01]  /*1920*/  @!P3 IMAD.MOV R7, RZ, RZ, R6 ;  /* 0x000000ffff07b224 */ /* 0x000fe200078e0206 */
[----:B------:R-:W-:Y:S01]  /*1930*/  ISETP.LT.U32.AND P0, PT, R20, R19, PT ;  /* 0x000000131400720c */ /* 0x000fe20003f01070 */
[----:B------:R-:W-:Y:S01]  /*1940*/  @!P2 IMAD.MOV R18, RZ, RZ, -R18 ;  /* 0x000000ffff12a224 */ /* 0x000fe200078e0a12 */
[----:B------:R-:W-:Y:S01]  /*1950*/  SHF.R.S32.HI R25, RZ, 0x1f, R19 ;  /* 0x0000001fff197819 */ /* 0x000fe20000011413 */
[----:B------:R-:W-:Y:S01]  /*1960*/  IMAD R7, R7, R22, RZ ;  /* 0x0000001607077224 */ /* 0x000fe200078e02ff */
[----:B------:R-:W-:-:S02]  /*1970*/  SHF.R.S32.HI R6, RZ, 0x3, R8 ;  /* 0x00000003ff067819 */ /* 0x000fc40000011408 */
[----:B------:R-:W-:Y:S02]  /*1980*/  ISETP.LT.AND.EX P2, PT, R21, R25, PT, P0 ;  /* 0x000000191500720c */ /* 0x000fe40003f41300 */
[----:B------:R-:W-:Y:S02]  /*1990*/  ISETP.GE.AND P0, PT, R6, c[0x0][0x314], PT ;  /* 0x0000c50006007a0c */ /* 0x000fe40003f06270 */
[----:B------:R-:W-:Y:S02]  /*19a0*/  SEL R23, R23, R18, !P4 ;  /* 0x0000001217177207 */ /* 0x000fe40006000000 */
[----:B------:R-:W-:Y:S02]  /*19b0*/  LOP3.LUT R18, R8, 0xfffffff8, RZ, 0xc0, !PT ;  /* 0xfffffff808127812 */ /* 0x000fe400078ec0ff */
[----:B------:R-:W-:Y:S01]  /*19c0*/  SEL R9, R20, R19, P2 ;  /* 0x0000001314097207 */ /* 0x000fe20001000000 */
[----:B------:R-:W-:Y:S01]  /*19d0*/  IMAD.MOV.U32 R19, RZ, RZ, -0x800000 ;  /* 0xff800000ff137424 */ /* 0x000fe200078e00ff */
[----:B------:R-:W-:Y:S01]  /*19e0*/  SEL R8, R21, R25, P2 ;  /* 0x0000001915087207 */ /* 0x000fe20001000000 */
[----:B------:R-:W-:-:S04]  /*19f0*/  IMAD.IADD R25, R17, 0x1, -R18 ;  /* 0x0000000111197824 */ /* 0x000fc800078e0a12 */
        /* <DEDUP_REMOVED lines=15> */
[----:B------:R-:W-:-:S06]  /*1af0*/  LEA.HI.X R19, R26, c[0x0][0x20c], R19, 0x2, P0 ;  /* 0x000083001a137a11 */ /* 0x000fcc00000f1413 */
[----:B------:R0:W5:Y:S03]  /*1b00*/  LDG.E R19, [R18.64] ;  /* 0x0000000a12137981 */ /* 0x000166000c1e1900 */
.L_x_297:
[----:B------:R-:W-:Y:S05]  /*1b10*/  BSYNC B0 ;  /* 0x0000000000007941 */ /* 0x000fea0003800000 */
.L_x_296:
[----:B------:R-:W-:Y:S01]  /*1b20*/  ISETP.GT.AND P0, PT, R17, 0xf, PT ;  /* 0x0000000f1100780c */ /* 0x000fe20003f04270 */
[----:B------:R-:W-:Y:S01]  /*1b30*/  IMAD.MOV.U32 R29, RZ, RZ, -0x800000 ;  /* 0xff800000ff1d7424 */ /* 0x000fe200078e00ff */
[----:B------:R-:W-:Y:S01]  /*1b40*/  ISETP.GT.AND P3, PT, R3, RZ, PT ;  /* 0x000000ff0300720c */ /* 0x000fe20003f64270 */
[----:B------:R-:W-:Y:S01]  /*1b50*/  IMAD R23, R23, R4, RZ ;  /* 0x0000000417177224 */ /* 0x000fe200078e02ff */
[----:B------:R-:W-:Y:S01]  /*1b60*/  BSSY B1, `(.L_x_298) ;  /* 0x00001e7000017945 */ /* 0x000fe20003800000 */
[----:B------:R-:W-:-:S08]  /*1b70*/  IMAD.MOV.U32 R28, RZ, RZ, 0x7f800000 ;  /* 0x7f800000ff1c7424 */ /* 0x000fd000078e00ff */
[----:B------:R-:W-:Y:S01]  /*1b80*/  @!P0 IMAD R6, R6, 0x9, R25 ;  /* 0x0000000906068824 */ /* 0x000fe200078e0219 */
[----:B0-----:R-:W-:-:S04]  /*1b90*/  @!P0 LEA.HI R18, R17, R17, RZ, 0x1 ;  /* 0x0000001111128211 */ /* 0x001fc800078f08ff */
[----:B-----5:R0:W-:Y:S01]  /*1ba0*/  @!P0 STS [R6.X4], R19 ;  /* 0x0000001306008388 */ /* 0x0201e20000004800 */
[C---:B------:R-:W-:Y:S01]  /*1bb0*/  @!P0 LOP3.LUT R20, R18.reuse, 0xfffffffe, RZ, 0xc0, !PT ;  /* 0xfffffffe12148812 */ /* 0x040fe200078ec0ff */
[----:B------:R-:W-:-:S04]  /*1bc0*/  @!P0 IMAD.SHL.U32 R18, R18, 0x2, RZ ;  /* 0x0000000212128824 */ /* 0x000fc800078e00ff */
[----:B------:R-:W-:Y:S01]  /*1bd0*/  @!P0 IMAD.IADD R21, R17, 0x1, -R20 ;  /* 0x0000000111158824 */ /* 0x000fe200078e0a14 */
[----:B------:R-:W-:-:S05]  /*1be0*/  @!P0 LOP3.LUT R18, R18, 0xfffffffc, RZ, 0xc0, !PT ;  /* 0xfffffffc12128812 */ /* 0x000fca00078ec0ff */
[----:B------:R-:W-:Y:S01]  /*1bf0*/  @!P0 IMAD R21, R21, 0x24, R18 ;  /* 0x0000002415158824 */ /* 0x000fe200078e0212 */
[----:B------:R-:W-:Y:S01]  /*1c00*/  BAR.SYNC.DEFER_BLOCKING 0x0 ;  /* 0x0000000000007b1d */ /* 0x000fe20000010000 */
[----:B0-----:R-:W-:-:S05]  /*1c10*/  LEA.HI.SX32 R6, R3, 0x1, 0x1 ;  /* 0x0000000103067811 */ /* 0x001fca00078f0aff */
[----:B------:R0:W1:Y:S02]  /*1c20*/  @!P0 LDS R29, [R21] ;  /* 0x00000000151d8984 */ /* 0x0000640000000800 */
[----:B0-----:R-:W-:-:S05]  /*1c30*/  SHF.R.S32.HI R21, RZ, 0x1f, R3 ;  /* 0x0000001fff157819 */ /* 0x001fca0000011403 */
[----:B------:R-:W-:-:S04]  /*1c40*/  @!P3 IMAD.MOV R6, RZ, RZ, R21 ;  /* 0x000000ffff06b224 */ /* 0x000fc800078e0215 */
[----:B------:R-:W-:Y:S01]  /*1c50*/  IMAD R6, R23, R6, RZ ;  /* 0x0000000617067224 */ /* 0x000fe200078e02ff */
[----:B-1----:R-:W0:Y:S02]  /*1c60*/  SHFL.BFLY PT, R18, R29, 0x1, 0x1f ;  /* 0x0c201f001d127f89 */ /* 0x002e2400000e0000 */
        /* <DEDUP_REMOVED lines=8> */
[----:B------:R-:W-:-:S04]  /*1cf0*/  LOP3.LUT R20, R17, 0x1, RZ, 0xc0, !PT ;  /* 0x0000000111147812 */ /* 0x000fc800078ec0ff */
[----:B------:R-:W-:Y:S02]  /*1d00*/  FSETP.NE.FTZ.AND P2, PT, R19, RZ, PT ;  /* 0x000000ff1300720b */ /* 0x000fe40003f55000 */
[----:B------:R-:W-:-:S04]  /*1d10*/  ISETP.NE.U32.AND P0, PT, R20, 0x1, PT ;  /* 0x000000011400780c */ /* 0x000fc80003f05070 */
[----:B------:R-:W-:-:S07]  /*1d20*/  ISETP.GT.OR P0, PT, R17, 0xf, !P0 ;  /* 0x0000000f1100780c */ /* 0x000fce0004704670 */
[----:B------:R-:W0:Y:S02]  /*1d30*/  @P2 MUFU.LG2 R19, R19 ;  /* 0x0000001300132308 */ /* 0x000e240000000c00 */
[----:B0-----:R-:W-:-:S04]  /*1d40*/  @P2 FFMA.FTZ R28, R19, 0.69314718246459960938, R18 ;  /* 0x3f317218131c2823 */ /* 0x001fc80000010012 */
        /* <DEDUP_REMOVED lines=50> */
.L_x_302:
        /* <DEDUP_REMOVED lines=22> */
.L_x_303:
[----:B------:R-:W-:Y:S05]  /*21d0*/  BSYNC B0 ;  /* 0x0000000000007941 */ /* 0x000fea0003800000 */
.L_x_301:
[----:B------:R-:W-:Y:S01]  /*21e0*/  LOP3.LUT R19, R17, R0, RZ, 0xfc, !PT ;  /* 0x0000000011137212 */ /* 0x000fe200078efcff */
[----:B------:R-:W-:Y:S03]  /*21f0*/  BSSY B0, `(.L_x_304) ;  /* 0x0000028000007945 */ /* 0x000fe60003800000 */
[----:B------:R-:W-:-:S13]  /*2200*/  ISETP.NE.U32.AND P0, PT, R19, RZ, PT ;  /* 0x000000ff1300720c */ /* 0x000fda0003f05070 */
[----:B------:R-:W-:Y:S05]  /*2210*/  @!P0 BRA `(.L_x_305) ;  /* 0x000000f000008947 */ /* 0x000fea0003800000 */
[----:B------:R-:W-:Y:S01]  /*2220*/  IMAD.MOV.U32 R24, RZ, RZ, R30 ;  /* 0x000000ffff187224 */ /* 0x000fe200078e001e */
[----:B------:R-:W-:Y:S02]  /*2230*/  MOV R23, R0 ;  /* 0x0000000000177202 */ /* 0x000fe40000000f00 */
[----:B------:R-:W-:Y:S02]  /*2240*/  MOV R22, 0x2260 ;  /* 0x0000226000167802 */ /* 0x000fe40000000f00 */
[----:B------:R-:W-:Y:S05]  /*2250*/  CALL.REL.NOINC `($__internal_6_$__cuda_sm20_div_s64) ;  /* 0x0000235000007944 */ /* 0x000fea0003c00000 */
        /* <DEDUP_REMOVED lines=11> */
.L_x_305:
        /* <DEDUP_REMOVED lines=22> */
.L_x_306:
[----:B------:R-:W-:Y:S05]  /*2470*/  BSYNC B0 ;  /* 0x0000000000007941 */ /* 0x000fea0003800000 */
.L_x_304:
        /* <DEDUP_REMOVED lines=11> */
[----:B------:R-:W-:Y:S05]  /*2530*/  CALL.REL.NOINC `($__internal_6_$__cuda_sm20_div_s64) ;  /* 0x0000207000007944 */ /* 0x000fea0003c00000 */
[----:B------:R-:W-:-:S04]  /*2540*/  IADD3 R17, P0, RZ, -R20, RZ ;  /* 0x80000014ff117210 */ /* 0x000fc80007f1e0ff */
[----:B------:R-:W-:Y:S01]  /*2550*/  IADD3.X R18, RZ, ~R21, RZ, P0, !PT ;  /* 0x80000015ff127210 */ /* 0x000fe200007fe4ff */
[----:B------:R-:W-:-:S04]  /*2560*/  IMAD.WIDE.U32 R36, R5, R17, R36 ;  /* 0x0000001105247225 */ /* 0x000fc800078e0024 */
[----:B------:R-:W-:-:S04]  /*2570*/  IMAD R18, R18, R5, RZ ;  /* 0x0000000512127224 */ /* 0x000fc800078e02ff */
[----:B------:R-:W-:-:S05]  /*2580*/  IMAD R4, R4, R17, R18 ;  /* 0x0000001104047224 */ /* 0x000fca00078e0212 */
[----:B------:R-:W-:Y:S01]  /*2590*/  IADD3 R4, R37, R4, RZ ;  /* 0x0000000425047210 */ /* 0x000fe20007ffe0ff */
[----:B------:R-:W-:Y:S05]  /*25a0*/  BRA `(.L_x_309) ;  /* 0x0000016000007947 */ /* 0x000fea0003800000 */
.L_x_308:
        /* <DEDUP_REMOVED lines=22> */
.L_x_309:
[----:B------:R-:W-:Y:S05]  /*2710*/  BSYNC B0 ;  /* 0x0000000000007941 */ /* 0x000fea0003800000 */
.L_x_307:
        /* <DEDUP_REMOVED lines=38> */
[----:B------:R-:W-:Y:S05]  /*2980*/  CALL.REL.NOINC `($__internal_6_$__cuda_sm20_div_s64) ;  /* 0x00001c2000007944 */ /* 0x000fea0003c00000 */
        /* <DEDUP_REMOVED lines=12> */
.L_x_311:
        /* <DEDUP_REMOVED lines=23> */
.L_x_312:
[----:B------:R-:W-:Y:S05]  /*2bc0*/  BSYNC B0 ;  /* 0x0000000000007941 */ /* 0x000fea0003800000 */
.L_x_310:
        /* <DEDUP_REMOVED lines=19> */
.L_x_314:
        /* <DEDUP_REMOVED lines=22> */
.L_x_315:
[----:B------:R-:W-:Y:S05]  /*2e60*/  BSYNC B0 ;  /* 0x0000000000007941 */ /* 0x000fea0003800000 */
.L_x_313:
        /* <DEDUP_REMOVED lines=20> */
.L_x_317:
        /* <DEDUP_REMOVED lines=23> */
.L_x_318:
[----:B------:R-:W-:Y:S05]  /*3120*/  BSYNC B0 ;  /* 0x0000000000007941 */ /* 0x000fea0003800000 */
.L_x_316:
        /* <DEDUP_REMOVED lines=25> */
[----:B------:R-:W-:Y:S05]  /*32c0*/  CALL.REL.NOINC `($__internal_6_$__cuda_sm20_div_s64) ;  /* 0x000012e000007944 */ /* 0x000fea0003c00000 */
        /* <DEDUP_REMOVED lines=12> */
.L_x_320:
        /* <DEDUP_REMOVED lines=23> */
.L_x_321:
[----:B------:R-:W-:Y:S05]  /*3500*/  BSYNC B0 ;  /* 0x0000000000007941 */ /* 0x000fea0003800000 */
.L_x_319:
        /* <DEDUP_REMOVED lines=29> */
.L_x_323:
        /* <DEDUP_REMOVED lines=23> */
.L_x_324:
[----:B------:R-:W-:Y:S05]  /*3850*/  BSYNC B0 ;  /* 0x0000000000007941 */ /* 0x000fea0003800000 */
.L_x_322:
        /* <DEDUP_REMOVED lines=20> */
.L_x_300:
[----:B------:R-:W-:-:S04]  /*39a0*/  LEA R2, P0, R36, c[0x0][0x200], 0x2 ;  /* 0x0000800024027a11 */ /* 0x000fc800078010ff */
[----:B------:R-:W-:-:S05]  /*39b0*/  LEA.HI.X R3, R36, c[0x0][0x204], R37, 0x2, P0 ;  /* 0x0000810024037a11 */ /* 0x000fca00000f1425 */
[----:B------:R0:W-:Y:S04]  /*39c0*/  STG.E [R2.64], R28 ;  /* 0x0000001c02007986 */ /* 0x0001e8000c10190a */
.L_x_299:
[----:B------:R-:W-:Y:S05]  /*39d0*/  BSYNC B1 ;  /* 0x0000000000017941 */ /* 0x000fea0003800000 */
.L_x_298:
[----:B------:R-:W1:Y:S01]  /*39e0*/  S2R R34, SR_TID.X ;  /* 0x0000000000227919 */ /* 0x000e620000002100 */
[----:B------:R-:W-:Y:S01]  /*39f0*/  IMAD.MOV.U32 R13, RZ, RZ, RZ ;  /* 0x000000ffff0d7224 */ /* 0x000fe200078e00ff */
[----:B------:R-:W-:Y:S01]  /*3a00*/  CS2R R10, SRZ ;  /* 0x00000000000a7805 */ /* 0x000fe2000001ff00 */
[----:B------:R-:W-:Y:S01]  /*3a10*/  CS2R R8, SRZ ;  /* 0x0000000000087805 */ /* 0x000fe2000001ff00 */
[----:B------:R-:W-:Y:S01]  /*3a20*/  CS2R R6, SRZ ;  /* 0x0000000000067805 */ /* 0x000fe2000001ff00 */
[-C--:B01----:R-:W-:Y:S02]  /*3a30*/  LEA.HI R2, R34, R34.reuse, RZ, 0x1 ;  /* 0x0000002222027211 */ /* 0x083fe400078f08ff */
[----:B------:R-:W-:Y:S02]  /*3a40*/  SHF.R.S32.HI R33, RZ, 0x1f, R34 ;  /* 0x0000001fff217819 */ /* 0x000fe40000011422 */
[----:B------:R-:W-:Y:S02]  /*3a50*/  LOP3.LUT R3, R2, 0xfffffffe, RZ, 0xc0, !PT ;  /* 0xfffffffe02037812 */ /* 0x000fe400078ec0ff */
[----:B------:R-:W-:-:S03]  /*3a60*/  LEA.HI R33, R33, R34, RZ, 0x4 ;  /* 0x0000002221217211 */ /* 0x000fc600078f20ff */
[----:B------:R-:W-:-:S05]  /*3a70*/  IMAD.IADD R0, R34, 0x1, -R3 ;  /* 0x0000000122007824 */ /* 0x000fca00078e0a03 */
[----:B------:R-:W-:-:S04]  /*3a80*/  ISETP.GE.AND P1, PT, R0, c[0x0][0x314], PT ;  /* 0x0000c50000007a0c */ /* 0x000fc80003f26270 */
[----:B------:R-:W-:-:S13]  /*3a90*/  ISETP.GT.OR P1, PT, R34, 0xf, P1 ;  /* 0x0000000f2200780c */ /* 0x000fda0000f24670 */
[----:B------:R-:W-:Y:S02]  /*3aa0*/  @!P1 FADD.FTZ R3, -R28, R29 ;  /* 0x0000001d1c039221 */ /* 0x000fe40000010100 */
[----:B------:R-:W-:Y:S02]  /*3ab0*/  @!P1 IMAD.SHL.U32 R5, R2, 0x2, RZ ;  /* 0x0000000202059824 */ /* 0x000fe400078e00ff */
[----:B------:R-:W-:Y:S02]  /*3ac0*/  @!P1 FMUL.FTZ R3, R3, 1.4426950216293334961 ;  /* 0x3fb8aa3b03039820 */ /* 0x000fe40000410000 */
[----:B------:R-:W-:Y:S01]  /*3ad0*/  IMAD.MOV.U32 R2, RZ, RZ, c[0x0][0x314] ;  /* 0x0000c500ff027624 */ /* 0x000fe200078e00ff */
[----:B------:R-:W-:-:S03]  /*3ae0*/  @!P1 LOP3.LUT R5, R5, 0xfffffffc, RZ, 0xc0, !PT ;  /* 0xfffffffc05059812 */ /* 0x000fc600078ec0ff */
[----:B------:R-:W0:Y:S01]  /*3af0*/  @!P1 MUFU.EX2 R3, R3 ;  /* 0x0000000300039308 */ /* 0x000e220000000800 */
[----:B------:R-:W-:Y:S01]  /*3b00*/  ISETP.GE.AND P0, PT, R2, 0x1, PT ;  /* 0x000000010200780c */ /* 0x000fe20003f06270 */
[----:B------:R-:W-:Y:S01]  /*3b10*/  @!P1 IMAD R0, R0, 0x24, R5 ;  /* 0x0000002400009824 */ /* 0x000fe200078e0205 */
[----:B------:R-:W-:Y:S02]  /*3b20*/  LOP3.LUT R5, R33, 0x3ffffff0, RZ, 0xc0, !PT ;  /* 0x3ffffff021057812 */ /* 0x000fe400078ec0ff */
[----:B------:R-:W-:-:S03]  /*3b30*/  SHF.R.S32.HI R33, RZ, 0x4, R33 ;  /* 0x00000004ff217819 */ /* 0x000fc60000011421 */
[----:B------:R-:W-:Y:S02]  /*3b40*/  IMAD.IADD R34, R34, 0x1, -R5 ;  /* 0x0000000122227824 */ /* 0x000fe400078e0a05 */
[----:B------:R-:W-:Y:S02]  /*3b50*/  CS2R R4, SRZ ;  /* 0x0000000000047805 */ /* 0x000fe4000001ff00 */
[----:B------:R-:W-:Y:S01]  /*3b60*/  IMAD.SHL.U32 R34, R34, 0x4, RZ ;  /* 0x0000000422227824 */ /* 0x000fe200078e00ff */
[----:B0-----:R0:W-:Y:S04]  /*3b70*/  @!P1 STS [R0], R3 ;  /* 0x0000000300009388 */ /* 0x0011e80000000800 */
[C---:B------:R-:W-:Y:S02]  /*3b80*/  IADD3 R32, R34.reuse, 0x40, RZ ;  /* 0x0000004022207810 */ /* 0x040fe40007ffe0ff */
[----:B------:R-:W-:Y:S01]  /*3b90*/  IADD3 R31, R34, 0x80, RZ ;  /* 0x00000080221f7810 */ /* 0x000fe20007ffe0ff */
[----:B0-----:R-:W-:Y:S01]  /*3ba0*/  CS2R R2, SRZ ;  /* 0x0000000000027805 */ /* 0x001fe2000001ff00 */
[----:B------:R-:W-:Y:S01]  /*3bb0*/  IMAD.MOV.U32 R0, RZ, RZ, RZ ;  /* 0x000000ffff007224 */ /* 0x000fe200078e00ff */
        /* <DEDUP_REMOVED lines=25> */
.L_x_328:
        /* <DEDUP_REMOVED lines=14> */
.L_x_327:
[----:B------:R-:W-:Y:S05]  /*3e30*/  BSYNC B0 ;  /* 0x0000000000007941 */ /* 0x000fea0003800000 */
.L_x_326:
        /* <DEDUP_REMOVED lines=19> */
.L_x_325:
        /* <DEDUP_REMOVED lines=100> */
        .weak           $__internal_6_$__cuda_sm20_div_s64
        .type           $__internal_6_$__cuda_sm20_div_s64,@function
        .size           $__internal_6_$__cuda_sm20_div_s64,(.L_x_7774 - $__internal_6_$__cuda_sm20_div_s64)
$__internal_6_$__cuda_sm20_div_s64:
        /* <DEDUP_REMOVED lines=83> */
[----:B------:R-:W-:Y:S06]  /*4ae0*/  RET.REL.NODEC R26 `(_ZN5flash32flash_fwd_splitkv_combine_kernelI23Flash_fwd_kernel_traitsILi192ELi64ELi64ELi4ELb0ELb0EN7cutlass10bfloat16_tE19Flash_kernel_traitsILi192ELi64ELi64ELi4ES3_EELi8ELi1ELb0EEEvNS_16Flash_fwd_paramsE) ;  /* 0xffffb5101a007950 */ /* 0x000fec0003c3ffff */
.L_x_329:
        /* <DEDUP_REMOVED lines=9> */
.L_x_7774:


//--------------------- .text._ZN5flash32flash_fwd_splitkv_combine_kernelI23Flash_fwd_kernel_traitsILi192ELi64ELi64ELi4ELb0ELb0EN7cutlass10bfloat16_tE19Flash_kernel_traitsILi192ELi64ELi64ELi4ES3_EELi8ELi7ELb1EEEvNS_16Flash_fwd_paramsE --------------------------
	.section	.text._ZN5flash32flash_fwd_splitkv_combine_kernelI23Flash_fwd_kernel_traitsILi192ELi64ELi64ELi4ELb0ELb0EN7cutlass10bfloat16_tE19Flash_kernel_traitsILi192ELi64ELi64ELi4ES3_EELi8ELi7ELb1EEEvNS_16Flash_fwd_paramsE,"ax",@progbits
	.sectioninfo	@"SHI_REGISTERS=62"
	.align	128
        .global         _ZN5flash32flash_fwd_splitkv_combine_kernelI23Flash_fwd_kernel_traitsILi192ELi64ELi64ELi4ELb0ELb0EN7cutlass10bfloat16_tE19Flash_kernel_traitsILi192ELi64ELi64ELi4ES3_EELi8ELi7ELb1EEEvNS_16Flash_fwd_paramsE
        .type           _ZN5flash32flash_fwd_splitkv_combine_kernelI23Flash_fwd_kernel_traitsILi192ELi64ELi64ELi4ELb0ELb0EN7cutlass10bfloat16_tE19Flash_kernel_traitsILi192ELi64ELi64ELi4ES3_EELi8ELi7ELb1EEEvNS_16Flash_fwd_paramsE,@function
        .size           _ZN5flash32flash_fwd_splitkv_combine_kernelI23Flash_fwd_kernel_traitsILi192ELi64ELi64ELi4ELb0ELb0EN7cutlass10bfloat16_tE19Flash_kernel_traitsILi192ELi64ELi64ELi4ES3_EELi8ELi7ELb1EEEvNS_16Flash_fwd_paramsE,(.L_x_7775 - _ZN5flash32flash_fwd_splitkv_combine_kernelI23Flash_fwd_kernel_traitsILi192ELi64ELi64ELi4ELb0ELb0EN7cutlass10bfloat16_tE19Flash_kernel_traitsILi192ELi64ELi64ELi4ES3_EELi8ELi7ELb1EEEvNS_16Flash_fwd_paramsE)
        .other          _ZN5flash32flash_fwd_splitkv_combine_kernelI23Flash_fwd_kernel_traitsILi192ELi64ELi64ELi4ELb0ELb0EN7cutlass10bfloat16_tE19Flash_kernel_traitsILi192ELi64ELi64ELi4ES3_EELi8ELi7ELb1EEEvNS_16Flash_fwd_paramsE,@"STO_CUDA_ENTRY STV_DEFAULT"
_ZN5flash32flash_fwd_splitkv_combine_kernelI23Flash_fwd_kernel_traitsILi192ELi64ELi64ELi4ELb0ELb0EN7cutlass10bfloat16_tE19Flash_kernel_traitsILi192ELi64ELi64ELi4ES3_EELi8ELi7ELb1EEEvNS_16Flash_fwd_paramsE:
.text._ZN5flash32flash_fwd_splitkv_combine_kernelI23Flash_fwd_kernel_traitsILi192ELi64ELi64ELi4ELb0ELb0EN7cutlass10bfloat16_tE19Flash_kernel_traitsILi192ELi64ELi64ELi4ES3_EELi8ELi7ELb1EEEvNS_16Flash_fwd_paramsE:
        /* <DEDUP_REMOVED lines=23> */
[----:B------:R-:W-:Y:S05]  /*0170*/  CALL.REL.NOINC `($__internal_7_$__cuda_sm20_div_s64) ;  /* 0x0000579000007944 */ /* 0x000fea0003c00000 */
[----:B------:R-:W-:Y:S02]  /*0180*/  MOV R8, R0 ;  /* 0x0000000000087202 */ /* 0x000fe40000000f00 */
[----:B------:R-:W-:Y:S01]  /*0190*/  MOV R9, R21 ;  /* 0x0000001500097202 */ /* 0x000fe20000000f00 */
[----:B------:R-:W-:Y:S05]  /*01a0*/  BRA `(.L_x_331) ;  /* 0x0000013000007947 */ /* 0x000fea0003800000 */
.L_x_330:
        /* <DEDUP_REMOVED lines=19> */
.L_x_331:
        /* <DEDUP_REMOVED lines=17> */
.L_x_333:
        /* <DEDUP_REMOVED lines=20> */
.L_x_334:
[----:B------:R-:W-:Y:S05]  /*0530*/  BSYNC B0 ;  /* 0x0000000000007941 */ /* 0x000fea0003800000 */
.L_x_332:
        /* <DEDUP_REMOVED lines=57> */
.L_x_336:
        /* <DEDUP_REMOVED lines=19> */
.L_x_337:
[----:B------:R-:W-:Y:S05]  /*0a00*/  BSYNC B0 ;  /* 0x0000000000007941 */ /* 0x000fea0003800000 */
.L_x_335:
        /* <DEDUP_REMOVED lines=107> */
.L_x_339:
        /* <DEDUP_REMOVED lines=19> */
.L_x_340:
[----:B------:R-:W-:Y:S05]  /*11f0*/  BSYNC B0 ;  /* 0x0000000000007941 */ /* 0x000fea0003800000 */
.L_x_338:
        /* <DEDUP_REMOVED lines=163> */
[----:B------:R-:W-:Y:S05]  /*1c30*/  CALL.REL.NOINC `($__internal_7_$__cuda_sm20_div_s64) ;  /* 0x00003cd000007944 */ /* 0x000fea0003c00000 */
[----:B------:R-:W-:Y:S02]  /*1c40*/  MOV R42, R0 ;  /* 0x00000000002a7202 */ /* 0x000fe40000000f00 */
[----:B------:R-:W-:Y:S01]  /*1c50*/  MOV R43, R21 ;  /* 0x00000015002b7202 */ /* 0x000fe20000000f00 */
[----:B------:R-:W-:Y:S05]  /*1c60*/  BRA `(.L_x_343) ;  /* 0x0000013000007947 */ /* 0x000fea0003800000 */
.L_x_342:
        /* <DEDUP_REMOVED lines=19> */
.L_x_343:
[----:B------:R-:W-:Y:S05]  /*1da0*/  BSYNC B0 ;  /* 0x0000000000007941 */ /* 0x000fea0003800000 */
.L_x_341:
        /* <DEDUP_REMOVED lines=205> */
.L_x_348:
        /* <DEDUP_REMOVED lines=21> */
.L_x_349:
[----:B------:R-:W-:Y:S05]  /*2bd0*/  BSYNC B0 ;  /* 0x0000000000007941 */ /* 0x000fea0003800000 */
.L_x_347:
        /* <DEDUP_REMOVED lines=8> */
[----:B------:R-:W-:Y:S05]  /*2c60*/  CALL.REL.NOINC `($__internal_7_$__cuda_sm20_div_s64) ;  /* 0x00002ca000007944 */ /* 0x000fea0003c00000 */
        /* <DEDUP_REMOVED lines=12> */
.L_x_351:
        /* <DEDUP_REMOVED lines=22> */
.L_x_352:
[----:B------:R-:W-:Y:S05]  /*2e90*/  BSYNC B0 ;  /* 0x0000000000007941 */ /* 0x000fea0003800000 */
.L_x_350:
        /* <DEDUP_REMOVED lines=11> */
[----:B------:R-:W-:Y:S05]  /*2f50*/  CALL.REL.NOINC `($__internal_7_$__cuda_sm20_div_s64) ;  /* 0x000029b000007944 */ /* 0x000fea0003c00000 */
        /* <DEDUP_REMOVED lines=11> */
.L_x_354:
        /* <DEDUP_REMOVED lines=22> */
.L_x_355:
[----:B------:R-:W-:Y:S05]  /*3170*/  BSYNC B0 ;  /* 0x0000000000007941 */ /* 0x000fea0003800000 */
.L_x_353:
        /* <DEDUP_REMOVED lines=52> */
.L_x_357:
        /* <DEDUP_REMOVED lines=22> */
.L_x_358:
[----:B------:R-:W-:Y:S05]  /*3620*/  BSYNC B0 ;  /* 0x0000000000007941 */ /* 0x000fea0003800000 */
.L_x_356:
        /* <DEDUP_REMOVED lines=22> */
.L_x_360:
        /* <DEDUP_REMOVED lines=22> */
.L_x_361:
[----:B------:R-:W-:Y:S05]  /*38f0*/  BSYNC B0 ;  /* 0x0000000000007941 */ /* 0x000fea0003800000 */
.L_x_359:
        /* <DEDUP_REMOVED lines=21> */
.L_x_363:
        /* <DEDUP_REMOVED lines=23> */
.L_x_364:
[----:B------:R-:W-:Y:S05]  /*3bc0*/  BSYNC B0 ;  /* 0x0000000000007941 */ /* 0x000fea0003800000 */
.L_x_362:
        /* <DEDUP_REMOVED lines=38> */
.L_x_366:
        /* <DEDUP_REMOVED lines=23> */
.L_x_367:
[----:B------:R-:W-:Y:S05]  /*3fa0*/  BSYNC B0 ;  /* 0x0000000000007941 */ /* 0x000fea0003800000 */
.L_x_365:
        /* <DEDUP_REMOVED lines=31> */
.L_x_369:
        /* <DEDUP_REMOVED lines=23> */
.L_x_370:
[----:B------:R-:W-:Y:S05]  /*4310*/  BSYNC B0 ;  /* 0x0000000000007941 */ /* 0x000fea0003800000 */
.L_x_368:
        /* <DEDUP_REMOVED lines=20> */
.L_x_346:
[----:B------:R-:W-:-:S04]  /*4460*/  LEA R2, P0, R44, c[0x0][0x200], 0x2 ;  /* 0x000080002c027a11 */ /* 0x000fc800078010ff */
[----:B------:R-:W-:-:S05]  /*4470*/  LEA.HI.X R3, R44, c[0x0][0x204], R45, 0x2, P0 ;  /* 0x000081002c037a11 */ /* 0x000fca00000f142d */
[----:B------:R0:W-:Y:S04]  /*4480*/  STG.E [R2.64], R30 ;  /* 0x0000001e02007986 */ /* 0x0001e8000c101908 */
.L_x_345:
[----:B------:R-:W-:Y:S05]  /*4490*/  BSYNC B1 ;  /* 0x0000000000017941 */ /* 0x000fea0003800000 */
.L_x_344:
[C---:B------:R-:W-:Y:S01]  /*44a0*/  IADD3 R0, R39.reuse, 0x10, RZ ;  /* 0x0000001027007810 */ /* 0x040fe20007ffe0ff */
[----:B------:R-:W-:Y:S01]  /*44b0*/  IMAD.MOV.U32 R29, RZ, RZ, c[0x0][0x314] ;  /* 0x0000c500ff1d7624 */ /* 0x000fe200078e00ff */
[C---:B------:R-:W-:Y:S01]  /*44c0*/  ISETP.GE.OR P5, PT, R39.reuse, c[0x0][0x314], P6 ;  /* 0x0000c50027007a0c */ /* 0x040fe200037a6670 */
[----:B0-----:R-:W-:Y:S01]  /*44d0*/  CS2R R4, SRZ ;  /* 0x0000000000047805 */ /* 0x001fe2000001ff00 */
[----:B------:R-:W-:Y:S01]  /*44e0*/  ISETP.GE.OR P0, PT, R0, c[0x0][0x314], P6 ;  /* 0x0000c50000007a0c */ /* 0x000fe20003706670 */
[----:B------:R-:W-:Y:S01]  /*44f0*/  CS2R R6, SRZ ;  /* 0x0000000000067805 */ /* 0x000fe2000001ff00 */
[----:B------:R-:W-:Y:S01]  /*4500*/  IADD3 R0, R39, 0x20, RZ ;  /* 0x0000002027007810 */ /* 0x000fe20007ffe0ff */
[----:B------:R-:W-:Y:S01]  /*4510*/  CS2R R8, SRZ ;  /* 0x0000000000087805 */ /* 0x000fe2000001ff00 */
[----:B------:R-:W-:Y:S01]  /*4520*/  CS2R R10, SRZ ;  /* 0x00000000000a7805 */ /* 0x000fe2000001ff00 */
[----:B------:R-:W-:Y:S02]  /*4530*/  MOV R12, RZ ;  /* 0x000000ff000c7202 */ /* 0x000fe40000000f00 */
[----:B------:R-:W-:-:S02]  /*4540*/  ISETP.GE.OR P4, PT, R0, c[0x0][0x314], P6 ;  /* 0x0000c50000007a0c */ /* 0x000fc40003786670 */
[----:B------:R-:W-:Y:S02]  /*4550*/  IADD3 R0, R39, 0x30, RZ ;  /* 0x0000003027007810 */ /* 0x000fe40007ffe0ff */
[C---:B------:R-:W-:Y:S02]  /*4560*/  @!P5 FADD.FTZ R37, -R30.reuse, R37 ;  /* 0x000000251e25d221 */ /* 0x040fe40000010100 */
[----:B------:R-:W-:Y:S01]  /*4570*/  @!P0 FADD.FTZ R2, -R30, R38 ;  /* 0x000000261e028221 */ /* 0x000fe20000010100 */
[----:B------:R-:W-:Y:S01]  /*4580*/  ISETP.GE.OR P3, PT, R0, c[0x0][0x314], P6 ;  /* 0x0000c50000007a0c */ /* 0x000fe20003766670 */
[----:B------:R-:W-:Y:S01]  /*4590*/  @!P5 FMUL.FTZ R37, R37, 1.4426950216293334961 ;  /* 0x3fb8aa3b2525d820 */ /* 0x000fe20000410000 */
[----:B------:R-:W-:Y:S01]  /*45a0*/  IADD3 R0, R39, 0x40, RZ ;  /* 0x0000004027007810 */ /* 0x000fe20007ffe0ff */
[----:B------:R-:W-:-:S03]  /*45b0*/  @!P0 FMUL.FTZ R2, R2, 1.4426950216293334961 ;  /* 0x3fb8aa3b02028820 */ /* 0x000fc60000410000 */
        /* <DEDUP_REMOVED lines=8> */
[----:B------:R-:W-:Y:S01]  /*4640*/  @!P3 FMUL.FTZ R36, R36, 1.4426950216293334961 ;  /* 0x3fb8aa3b2424b820 */ /* 0x000fe20000410000 */
[----:B------:R-:W1:Y:S01]  /*4650*/  @!P5 MUFU.EX2 R37, R37 ;  /* 0x000000250025d308 */ /* 0x000e620000000800 */
[----:B------:R-:W-:-:S04]  /*4660*/  @!P2 FADD.FTZ R33, -R30, R33 ;  /* 0x000000211e21a221 */ /* 0x000fc80000010100 */
[----:B------:R-:W-:Y:S01]  /*4670*/  @!P2 FMUL.FTZ R33, R33, 1.4426950216293334961 ;  /* 0x3fb8aa3b2121a820 */ /* 0x000fe20000410000 */
[----:B0-----:R0:W-:Y:S01]  /*4680*/  @!P0 STS [R25.X4+0x240], R2 ;  /* 0x0002400219008388 */ /* 0x0011e20000004800 */
[----:B------:R-:W-:Y:S01]  /*4690*/  ISETP.GE.OR P0, PT, R0, c[0x0][0x314], P6 ;  /* 0x0000c50000007a0c */ /* 0x000fe20003706670 */
[----:B------:R-:W-:Y:S01]  /*46a0*/  @!P1 FADD.FTZ R34, -R30, R34 ;  /* 0x000000221e229221 */ /* 0x000fe20000010100 */
[C---:B------:R-:W-:Y:S01]  /*46b0*/  IADD3 R0, R39.reuse, 0x70, RZ ;  /* 0x0000007027007810 */ /* 0x040fe20007ffe0ff */
[----:B------:R-:W2:Y:S01]  /*46c0*/  @!P4 MUFU.EX2 R35, R35 ;  /* 0x000000230023c308 */ /* 0x000ea20000000800 */
[----:B------:R-:W-:Y:S02]  /*46d0*/  IMAD.SHL.U32 R39, R39, 0x4, RZ ;  /* 0x0000000427277824 */ /* 0x000fe400078e00ff */
[----:B------:R-:W-:Y:S01]  /*46e0*/  ISETP.GE.OR P6, PT, R0, c[0x0][0x314], P6 ;  /* 0x0000c50000007a0c */ /* 0x000fe200037c6670 */
[----:B------:R-:W-:Y:S01]  /*46f0*/  @!P1 FMUL.FTZ R34, R34, 1.4426950216293334961 ;  /* 0x3fb8aa3b22229820 */ /* 0x000fe20000410000 */
[----:B-1----:R-:W-:Y:S03]  /*4700*/  @!P5 STS [R25.X4], R37 ;  /* 0x000000251900d388 */ /* 0x002fe60000004800 */
[----:B------:R-:W1:Y:S02]  /*4710*/  @!P3 MUFU.EX2 R36, R36 ;  /* 0x000000240024b308 */ /* 0x000e640000000800 */
[----:B------:R-:W-:-:S04]  /*4720*/  @!P0 FADD.FTZ R31, -R30, R31 ;  /* 0x0000001f1e1f8221 */ /* 0x000fc80000010100 */
[----:B------:R-:W-:Y:S02]  /*4730*/  @!P0 FMUL.FTZ R31, R31, 1.4426950216293334961 ;  /* 0x3fb8aa3b1f1f8820 */ /* 0x000fe40000410000 */
[----:B------:R-:W-:Y:S01]  /*4740*/  @!P6 FADD.FTZ R30, -R30, R32 ;  /* 0x000000201e1ee221 */ /* 0x000fe20000010100 */
[----:B------:R-:W3:Y:S01]  /*4750*/  @!P2 MUFU.EX2 R33, R33 ;  /* 0x000000210021a308 */ /* 0x000ee20000000800 */
[----:B--2---:R-:W-:Y:S02]  /*4760*/  @!P4 STS [R25.X4+0x480], R35 ;  /* 0x000480231900c388 */ /* 0x004fe40000004800 */
[----:B------:R-:W-:Y:S01]  /*4770*/  @!P6 FMUL.FTZ R0, R30, 1.4426950216293334961 ;  /* 0x3fb8aa3b1e00e820 */ /* 0x000fe20000410000 */
[----:B0-----:R-:W-:Y:S01]  /*4780*/  CS2R R2, SRZ ;  /* 0x0000000000027805 */ /* 0x001fe2000001ff00 */
[----:B-1----:R-:W-:Y:S03]  /*4790*/  @!P3 STS [R25.X4+0x6c0], R36 ;  /* 0x0006c0241900b388 */ /* 0x002fe60000004800 */
[----:B------:R-:W0:Y:S08]  /*47a0*/  @!P0 MUFU.EX2 R31, R31 ;  /* 0x0000001f001f8308 */ /* 0x000e300000000800 */
[----:B------:R-:W1:Y:S01]  /*47b0*/  @!P1 MUFU.EX2 R34, R34 ;  /* 0x0000002200229308 */ /* 0x000e620000000800 */
[----:B---3--:R-:W-:Y:S07]  /*47c0*/  @!P2 STS [R25.X4+0x900], R33 ;  /* 0x000900211900a388 */ /* 0x008fee0000004800 */
[----:B------:R-:W2:Y:S01]  /*47d0*/  @!P6 MUFU.EX2 R0, R0 ;  /* 0x000000000000e308 */ /* 0x000ea20000000800 */
[----:B0-----:R-:W-:Y:S01]  /*47e0*/  @!P0 STS [R25.X4+0xd80], R31 ;  /* 0x000d801f19008388 */ /* 0x001fe20000004800 */
[----:B------:R-:W-:-:S03]  /*47f0*/  ISETP.GE.AND P0, PT, R29, 0x1, PT ;  /* 0x000000011d00780c */ /* 0x000fc60003f06270 */
[----:B-1----:R-:W-:Y:S04]  /*4800*/  @!P1 STS [R25.X4+0xb40], R34 ;  /* 0x000b402219009388 */ /* 0x002fe80000004800 */
[----:B--2---:R0:W-:Y:S02]  /*4810*/  @!P6 STS [R25.X4+0xfc0], R0 ;  /* 0x000fc0001900e388 */ /* 0x0041e40000004800 */
[----:B0-----:R-:W-:Y:S02]  /*4820*/  HFMA2.MMA R0, -RZ, RZ, 0, 0 ;  /* 0x00000000ff007435 */ /* 0x001fe400000001ff */
[----:B------:R-:W-:Y:S06]  /*4830*/  BAR.SYNC.DEFER_BLOCKING 0x0 ;  /* 0x0000000000007b1d */ /* 0x000fec0000010000 */
[----:B------:R-:W-:Y:S05]  /*4840*/  @!P0 BRA `(.L_x_371) ;  /* 0x00000ad000008947 */ /* 0x000fea0003800000 */
[----:B------:R-:W-:Y:S01]  /*4850*/  ULDC UR5, c[0x0][0x22c] ;  /* 0x00008b0000057ab9 */ /* 0x000fe20000000800 */
[----:B------:R-:W-:Y:S01]  /*4860*/  IMAD R35, R15, 0xc0, R39 ;  /* 0x000000c00f237824 */ /* 0x000fe200078e0227 */
[----:B------:R-:W-:Y:S01]  /*4870*/  UIMAD UR5, UR7, UR5, URZ ;  /* 0x00000005070572a4 */ /* 0x000fe2000f8e023f */
[----:B------:R-:W-:Y:S01]  /*4880*/  ISETP.GT.AND P1, PT, R29, 0x3, PT ;  /* 0x000000031d00780c */ /* 0x000fe20003f24270 */
[C---:B------:R-:W-:Y:S01]  /*4890*/  IMAD R32, R28.reuse, c[0x0][0x22c], RZ ;  /* 0x00008b001c207a24 */ /* 0x040fe200078e02ff */
[----:B------:R-:W-:Y:S01]  /*48a0*/  PLOP3.LUT P4, PT, PT, PT, PT, 0x80, 0x0 ;  /* 0x000000000000781c */ /* 0x000fe20003f8f070 */
[----:B------:R-:W-:Y:S01]  /*48b0*/  USHF.R.S32.HI UR4, URZ, 0x1f, UR5 ;  /* 0x0000001f3f047899 */ /* 0x000fe20008011405 */
[----:B------:R-:W-:Y:S01]  /*48c0*/  IMAD.SHL.U32 R14, R15, 0x4, RZ ;  /* 0x000000040f0e7824 */ /* 0x000fe200078e00ff */
[C---:B------:R-:W-:Y:S01]  /*48d0*/  IADD3 R0, P0, R35.reuse, UR5, RZ ;  /* 0x0000000523007c10 */ /* 0x040fe2000ff1e0ff */
[----:B------:R-:W-:Y:S01]  /*48e0*/  IMAD.MOV.U32 R30, RZ, RZ, RZ ;  /* 0x000000ffff1e7224 */ /* 0x000fe200078e00ff */
[----:B------:R-:W-:Y:S01]  /*48f0*/  IADD3 R31, R28, -UR7, RZ ;  /* 0x800000071c1f7c10 */ /* 0x000fe2000fffe0ff */
[----:B------:R-:W-:Y:S01]  /*4900*/  CS2R R16, SRZ ;  /* 0x0000000000107805 */ /* 0x000fe2000001ff00 */
[----:B------:R-:W-:Y:S01]  /*4910*/  LEA.HI.X.SX32 R35, R35, UR4, 0x1, P0 ;  /* 0x0000000423237c11 */ /* 0x000fe200080f0eff */
[----:B------:R-:W-:Y:S01]  /*4920*/  CS2R R18, SRZ ;  /* 0x0000000000127805 */ /* 0x000fe2000001ff00 */
[C---:B------:R-:W-:Y:S01]  /*4930*/  LEA R34, P0, R0.reuse, c[0x0][0x1d8], 0x2 ;  /* 0x0000760000227a11 */ /* 0x040fe200078010ff */
[----:B------:R-:W-:Y:S01]  /*4940*/  CS2R R20, SRZ ;  /* 0x0000000000147805 */ /* 0x000fe2000001ff00 */
[----:B------:R-:W-:Y:S01]  /*4950*/  CS2R R22, SRZ ;  /* 0x0000000000167805 */ /* 0x000fe2000001ff00 */
[----:B------:R-:W-:Y:S01]  /*4960*/  CS2R R24, SRZ ;  /* 0x0000000000187805 */ /* 0x000fe2000001ff00 */
[----:B------:R-:W-:Y:S01]  /*4970*/  LEA.HI.X R35, R0, c[0x0][0x1dc], R35, 0x2, P0 ;  /* 0x0000770000237a11 */ /* 0x000fe200000f1423 */
[----:B------:R-:W-:Y:S01]  /*4980*/  IMAD.MOV.U32 R0, RZ, RZ, RZ ;  /* 0x000000ffff007224 */ /* 0x000fe200078e00ff */
[----:B------:R-:W-:Y:S01]  /*4990*/  IADD3 R34, P0, R34, 0x200, RZ ;  /* 0x0000020022227810 */ /* 0x000fe20007f1e0ff */
[----:B------:R-:W-:Y:S01]  /*49a0*/  CS2R R26, SRZ ;  /* 0x00000000001a7805 */ /* 0x000fe2000001ff00 */
[----:B------:R-:W-:-:S04]  /*49b0*/  IMAD.WIDE R32, R32, 0x4, RZ ;  /* 0x0000000420207825 */ /* 0x000fc800078e02ff */
[----:B------:R-:W-:Y:S01]  /*49c0*/  IMAD.X R35, RZ, RZ, R35, P0 ;  /* 0x000000ffff237224 */ /* 0x000fe200000e0623 */
[----:B------:R-:W-:Y:S05]  /*49d0*/  @!P1 BRA `(.L_x_372) ;  /* 0x0000051000009947 */ /* 0x000fea0003800000 */
[----:B------:R-:W-:Y:S02]  /*49e0*/  PLOP3.LUT P4, PT, PT, PT, PT, 0x8, 0x0 ;  /* 0x000000000000781c */ /* 0x000fe40003f8e170 */
[CC--:B------:R-:W-:Y:S02]  /*49f0*/  ISETP.GE.AND P3, PT, R15.reuse, R31.reuse, PT ;  /* 0x0000001f0f00720c */ /* 0x0c0fe40003f66270 */
[----:B------:R-:W-:Y:S02]  /*4a00*/  ISETP.GE.AND P0, PT, R15, R31, PT ;  /* 0x0000001f0f00720c */ /* 0x000fe40003f06270 */
[----:B------:R-:W-:-:S09]  /*4a10*/  IADD3 R29, R29, -0x3, RZ ;  /* 0xfffffffd1d1d7810 */ /* 0x000fd20007ffe0ff */
.L_x_373:
[----:B------:R0:W2:Y:S01]  /*4a20*/  @!P3 LDG.E.128 R16, [R34.64+-0x200] ;  /* 0xfffe00082210b981 */ /* 0x0000a2000c1e1d00 */
[----:B------:R-:W-:Y:S02]  /*4a30*/  IADD3 R36, P1, R32, R34, RZ ;  /* 0x0000002220247210 */ /* 0x000fe40007f3e0ff */
[----:B------:R-:W-:Y:S01]  /*4a40*/  IADD3 R30, R30, 0x4, RZ ;  /* 0x000000041e1e7810 */ /* 0x000fe20007ffe0ff */
[----:B------:R0:W3:Y:S01]  /*4a50*/  @!P3 LDG.E.128 R20, [R34.64+-0x100] ;  /* 0xffff00082214b981 */ /* 0x0000e2000c1e1d00 */
[C---:B------:R-:W-:Y:S02]  /*4a60*/  IADD3.X R37, R33.reuse, R35, RZ, P1, !PT ;  /* 0x0000002321257210 */ /* 0x040fe40000ffe4ff */
[----:B------:R-:W-:Y:S01]  /*4a70*/  ISETP.GE.AND P2, PT, R30, R29, PT ;  /* 0x0000001d1e00720c */ /* 0x000fe20003f46270 */
[----:B------:R0:W4:Y:S01]  /*4a80*/  @!P3 LDG.E.128 R24, [R34.64] ;  /* 0x000000082218b981 */ /* 0x000122000c1e1d00 */
[----:B------:R-:W-:Y:S03]  /*4a90*/  PLOP3.LUT P3, PT, P0, PT, PT, 0x80, 0x0 ;  /* 0x000000000000781c */ /* 0x000fe6000076f070 */
[----:B------:R-:W2:Y:S01]  /*4aa0*/  LDS R13, [R14] ;  /* 0x000000000e0d7984 */ /* 0x000ea20000000800 */
[C---:B0-----:R-:W-:Y:S04]  /*4ab0*/  IADD3 R34, P1, R32.reuse, R36, RZ ;  /* 0x0000002420227210 */ /* 0x041fe80007f3e0ff */
[----:B------:R-:W-:Y:S01]  /*4ac0*/  IADD3.X R35, R33, R37, RZ, P1, !PT ;  /* 0x0000002521237210 */ /* 0x000fe20000ffe4ff */
[C---:B--2---:R-:W-:Y:S02]  /*4ad0*/  FFMA.FTZ R12, R13.reuse, R16, R12 ;  /* 0x000000100d0c7223 */ /* 0x044fe4000001000c */
[C---:B------:R-:W-:Y:S02]  /*4ae0*/  FFMA.FTZ R11, R13.reuse, R17, R11 ;  /* 0x000000110d0b7223 */ /* 0x040fe4000001000b */
[C---:B------:R-:W-:Y:S02]  /*4af0*/  FFMA.FTZ R10, R13.reuse, R18, R10 ;  /* 0x000000120d0a7223 */ /* 0x040fe4000001000a */
[C---:B------:R-:W-:Y:S02]  /*4b00*/  FFMA.FTZ R9, R13.reuse, R19, R9 ;  /* 0x000000130d097223 */ /* 0x040fe40000010009 */
[C---:B---3--:R-:W-:Y:S01]  /*4b10*/  FFMA.FTZ R8, R13.reuse, R20, R8 ;  /* 0x000000140d087223 */ /* 0x048fe20000010008 */
[----:B------:R-:W2:Y:S01]  /*4b20*/  @!P3 LDG.E.128 R16, [R36.64+-0x200] ;  /* 0xfffe00082410b981 */ /* 0x000ea2000c1e1d00 */
[C---:B------:R-:W-:Y:S02]  /*4b30*/  FFMA.FTZ R7, R13.reuse, R21, R7 ;  /* 0x000000150d077223 */ /* 0x040fe40000010007 */
[C---:B------:R-:W-:Y:S02]  /*4b40*/  FFMA.FTZ R6, R13.reuse, R22, R6 ;  /* 0x000000160d067223 */ /* 0x040fe40000010006 */
[C---:B------:R-:W-:Y:S02]  /*4b50*/  FFMA.FTZ R5, R13.reuse, R23, R5 ;  /* 0x000000170d057223 */ /* 0x040fe40000010005 */
[C---:B----4-:R-:W-:Y:S01]  /*4b60*/  FFMA.FTZ R4, R13.reuse, R24, R4 ;  /* 0x000000180d047223 */ /* 0x050fe20000010004 */
[----:B------:R-:W3:Y:S01]  /*4b70*/  @!P3 LDG.E.128 R20, [R36.64+-0x100] ;  /* 0xffff00082414b981 */ /* 0x000ee2000c1e1d00 */
[C---:B------:R-:W-:Y:S02]  /*4b80*/  FFMA.FTZ R3, R13.reuse, R25, R3 ;  /* 0x000000190d037223 */ /* 0x040fe40000010003 */
[C---:B------:R-:W-:Y:S02]  /*4b90*/  FFMA.FTZ R2, R13.reuse, R26, R2 ;  /* 0x0000001a0d027223 */ /* 0x040fe40000010002 */
[----:B------:R-:W-:Y:S02]  /*4ba0*/  FFMA.FTZ R0, R13, R27, R0 ;  /* 0x0000001b0d007223 */ /* 0x000fe40000010000 */
[----:B------:R-:W4:Y:S04]  /*4bb0*/  @!P3 LDG.E.128 R24, [R36.64] ;  /* 0x000000082418b981 */ /* 0x000f28000c1e1d00 */
[----:B------:R-:W2:Y:S02]  /*4bc0*/  LDS R13, [R14+0x24] ;  /* 0x000024000e0d7984 */ /* 0x000ea40000000800 */
[C---:B--2---:R-:W-:Y:S02]  /*4bd0*/  FFMA.FTZ R12, R13.reuse, R16, R12 ;  /* 0x000000100d0c7223 */ /* 0x044fe4000001000c */
[C---:B------:R-:W-:Y:S02]  /*4be0*/  FFMA.FTZ R11, R13.reuse, R17, R11 ;  /* 0x000000110d0b7223 */ /* 0x040fe4000001000b */
[C---:B------:R-:W-:Y:S02]  /*4bf0*/  FFMA.FTZ R10, R13.reuse, R18, R10 ;  /* 0x000000120d0a7223 */ /* 0x040fe4000001000a */
[C---:B------:R-:W-:Y:S02]  /*4c00*/  FFMA.FTZ R9, R13.reuse, R19, R9 ;  /* 0x000000130d097223 */ /* 0x040fe40000010009 */
[C---:B---3--:R-:W-:Y:S01]  /*4c10*/  FFMA.FTZ R8, R13.reuse, R20, R8 ;  /* 0x000000140d087223 */ /* 0x048fe20000010008 */
[----:B------:R0:W2:Y:S01]  /*4c20*/  @!P3 LDG.E.128 R16, [R34.64+-0x200] ;  /* 0xfffe00082210b981 */ /* 0x0000a2000c1e1d00 */
[C---:B------:R-:W-:Y:S02]  /*4c30*/  FFMA.FTZ R7, R13.reuse, R21, R7 ;  /* 0x000000150d077223 */ /* 0x040fe40000010007 */
[C---:B------:R-:W-:Y:S02]  /*4c40*/  FFMA.FTZ R6, R13.reuse, R22, R6 ;  /* 0x000000160d067223 */ /* 0x040fe40000010006 */
[C---:B------:R-:W-:Y:S02]  /*4c50*/  FFMA.FTZ R5, R13.reuse, R23, R5 ;  /* 0x000000170d057223 */ /* 0x040fe40000010005 */
[C---:B----4-:R-:W-:Y:S01]  /*4c60*/  FFMA.FTZ R4, R13.reuse, R24, R4 ;  /* 0x000000180d047223 */ /* 0x050fe20000010004 */
[----:B------:R0:W3:Y:S01]  /*4c70*/  @!P3 LDG.E.128 R20, [R34.64+-0x100] ;  /* 0xffff00082214b981 */ /* 0x0000e2000c1e1d00 */
[C---:B------:R-:W-:Y:S02]  /*4c80*/  FFMA.FTZ R3, R13.reuse, R25, R3 ;  /* 0x000000190d037223 */ /* 0x040fe40000010003 */
[C---:B------:R-:W-:Y:S02]  /*4c90*/  FFMA.FTZ R2, R13.reuse, R26, R2 ;  /* 0x0000001a0d027223 */ /* 0x040fe40000010002 */
[----:B------:R-:W-:Y:S02]  /*4ca0*/  FFMA.FTZ R0, R13, R27, R0 ;  /* 0x0000001b0d007223 */ /* 0x000fe40000010000 */
[----:B------:R0:W4:Y:S04]  /*4cb0*/  @!P3 LDG.E.128 R24, [R34.64] ;  /* 0x000000082218b981 */ /* 0x000128000c1e1d00 */
[----:B------:R-:W2:Y:S01]  /*4cc0*/  LDS R13, [R14+0x48] ;  /* 0x000048000e0d7984 */ /* 0x000ea20000000800 */
[C---:B0-----:R-:W-:Y:S04]  /*4cd0*/  IADD3 R34, P1, R32.reuse, R34, RZ ;  /* 0x0000002220227210 */ /* 0x041fe80007f3e0ff */
[----:B------:R-:W-:Y:S01]  /*4ce0*/  IADD3.X R35, R33, R35, RZ, P1, !PT ;  /* 0x0000002321237210 */ /* 0x000fe20000ffe4ff */
        /* <DEDUP_REMOVED lines=15> */
[----:B------:R1:W2:Y:S01]  /*4de0*/  LDS R13, [R14+0x6c] ;  /* 0x00006c000e0d7984 */ /* 0x0002a20000000800 */
[----:B0-----:R-:W-:Y:S02]  /*4df0*/  IADD3 R34, P1, R32, R34, RZ ;  /* 0x0000002220227210 */ /* 0x001fe40007f3e0ff */
[----:B-1----:R-:W-:Y:S02]  /*4e00*/  IADD3 R14, R14, 0x90, RZ ;  /* 0x000000900e0e7810 */ /* 0x002fe40007ffe0ff */
[----:B------:R-:W-:Y:S01]  /*4e10*/  IADD3.X R35, R33, R35, RZ, P1, !PT ;  /* 0x0000002321237210 */ /* 0x000fe20000ffe4ff */
[C---:B--2---:R-:W-:Y:S02]  /*4e20*/  FFMA.FTZ R12, R13.reuse, R16, R12 ;  /* 0x000000100d0c7223 */ /* 0x044fe4000001000c */
[C---:B------:R-:W-:Y:S02]  /*4e30*/  FFMA.FTZ R11, R13.reuse, R17, R11 ;  /* 0x000000110d0b7223 */ /* 0x040fe4000001000b */
[C---:B------:R-:W-:Y:S02]  /*4e40*/  FFMA.FTZ R10, R13.reuse, R18, R10 ;  /* 0x000000120d0a7223 */ /* 0x040fe4000001000a */
[C---:B------:R-:W-:Y:S02]  /*4e50*/  FFMA.FTZ R9, R13.reuse, R19, R9 ;  /* 0x000000130d097223 */ /* 0x040fe40000010009 */
[C---:B---3--:R-:W-:Y:S02]  /*4e60*/  FFMA.FTZ R8, R13.reuse, R20, R8 ;  /* 0x000000140d087223 */ /* 0x048fe40000010008 */
[C---:B------:R-:W-:Y:S02]  /*4e70*/  FFMA.FTZ R7, R13.reuse, R21, R7 ;  /* 0x000000150d077223 */ /* 0x040fe40000010007 */
[C---:B------:R-:W-:Y:S02]  /*4e80*/  FFMA.FTZ R6, R13.reuse, R22, R6 ;  /* 0x000000160d067223 */ /* 0x040fe40000010006 */
[C---:B------:R-:W-:Y:S02]  /*4e90*/  FFMA.FTZ R5, R13.reuse, R23, R5 ;  /* 0x000000170d057223 */ /* 0x040fe40000010005 */
[C---:B----4-:R-:W-:Y:S02]  /*4ea0*/  FFMA.FTZ R4, R13.reuse, R24, R4 ;  /* 0x000000180d047223 */ /* 0x050fe40000010004 */
[C---:B------:R-:W-:Y:S02]  /*4eb0*/  FFMA.FTZ R3, R13.reuse, R25, R3 ;  /* 0x000000190d037223 */ /* 0x040fe40000010003 */
[C---:B------:R-:W-:Y:S02]  /*4ec0*/  FFMA.FTZ R2, R13.reuse, R26, R2 ;  /* 0x0000001a0d027223 */ /* 0x040fe40000010002 */
[----:B------:R-:W-:Y:S01]  /*4ed0*/  FFMA.FTZ R0, R13, R27, R0 ;  /* 0x0000001b0d007223 */ /* 0x000fe20000010000 */
[----:B------:R-:W-:-:S05]  /*4ee0*/  @!P2 BRA `(.L_x_373) ;  /* 0xfffffb300000a947 */ /* 0x000fca000383ffff */
.L_x_372:
[----:B------:R-:W-:-:S04]  /*4ef0*/  IADD3 R13, -R30, c[0x0][0x314], RZ ;  /* 0x0000c5001e0d7a10 */ /* 0x000fc80007ffe1ff */
[----:B------:R-:W-:-:S13]  /*4f00*/  ISETP.GT.AND P0, PT, R13, 0x1, PT ;  /* 0x000000010d00780c */ /* 0x000fda0003f04270 */
[----:B------:R-:W-:Y:S05]  /*4f10*/  @!P0 BRA `(.L_x_374) ;  /* 0x000002a000008947 */ /* 0x000fea0003800000 */
[----:B------:R-:W-:Y:S01]  /*4f20*/  ISETP.GE.AND P0, PT, R15, R31, PT ;  /* 0x0000001f0f00720c */ /* 0x000fe20003f06270 */
[----:B------:R-:W0:-:S12]  /*4f30*/  LDS R13, [R14] ;  /* 0x000000000e0d7984 */ /* 0x000e180000000800 */
[----:B------:R1:W0:Y:S04]  /*4f40*/  @!P0 LDG.E.128 R16, [R34.64+-0x200] ;  /* 0xfffe000822108981 */ /* 0x000228000c1e1d00 */
[----:B------:R1:W2:Y:S04]  /*4f50*/  @!P0 LDG.E.128 R20, [R34.64+-0x100] ;  /* 0xffff000822148981 */ /* 0x0002a8000c1e1d00 */
[----:B------:R1:W3:Y:S02]  /*4f60*/  @!P0 LDG.E.128 R24, [R34.64] ;  /* 0x0000000822188981 */ /* 0x0002e4000c1e1d00 */
[----:B-1----:R-:W-:-:S04]  /*4f70*/  IADD3 R34, P1, R32, R34, RZ ;  /* 0x0000002220227210 */ /* 0x002fc80007f3e0ff */
[----:B------:R-:W-:Y:S01]  /*4f80*/  IADD3.X R35, R33, R35, RZ, P1, !PT ;  /* 0x0000002321237210 */ /* 0x000fe20000ffe4ff */
[-C--:B0-----:R-:W-:Y:S02]  /*4f90*/  FFMA.FTZ R12, R16, R13.reuse, R12 ;  /* 0x0000000d100c7223 */ /* 0x081fe4000001000c */
[-C--:B------:R-:W-:Y:S02]  /*4fa0*/  FFMA.FTZ R11, R17, R13.reuse, R11 ;  /* 0x0000000d110b7223 */ /* 0x080fe4000001000b */
[-C--:B------:R-:W-:Y:S02]  /*4fb0*/  FFMA.FTZ R10, R18, R13.reuse, R10 ;  /* 0x0000000d120a7223 */ /* 0x080fe4000001000a */
[-C--:B------:R-:W-:Y:S02]  /*4fc0*/  FFMA.FTZ R9, R19, R13.reuse, R9 ;  /* 0x0000000d13097223 */ /* 0x080fe40000010009 */
[-C--:B--2---:R-:W-:Y:S01]  /*4fd0*/  FFMA.FTZ R8, R20, R13.reuse, R8 ;  /* 0x0000000d14087223 */ /* 0x084fe20000010008 */
[----:B------:R0:W2:Y:S01]  /*4fe0*/  @!P0 LDG.E.128 R16, [R34.64+-0x200] ;  /* 0xfffe000822108981 */ /* 0x0000a2000c1e1d00 */
[----:B------:R-:W-:-:S02]  /*4ff0*/  FFMA.FTZ R7, R21, R13, R7 ;  /* 0x0000000d15077223 */ /* 0x000fc40000010007 */
[-C--:B------:R-:W-:Y:S02]  /*5000*/  FFMA.FTZ R6, R22, R13.reuse, R6 ;  /* 0x0000000d16067223 */ /* 0x080fe40000010006 */
[-C--:B------:R-:W-:Y:S02]  /*5010*/  FFMA.FTZ R5, R23, R13.reuse, R5 ;  /* 0x0000000d17057223 */ /* 0x080fe40000010005 */
[-C--:B---3--:R-:W-:Y:S01]  /*5020*/  FFMA.FTZ R4, R24, R13.reuse, R4 ;  /* 0x0000000d18047223 */ /* 0x088fe20000010004 */
[----:B------:R0:W3:Y:S01]  /*5030*/  @!P0 LDG.E.128 R20, [R34.64+-0x100] ;  /* 0xffff000822148981 */ /* 0x0000e2000c1e1d00 */
[-C--:B------:R-:W-:Y:S02]  /*5040*/  FFMA.FTZ R3, R25, R13.reuse, R3 ;  /* 0x0000000d19037223 */ /* 0x080fe40000010003 */
[-C--:B------:R-:W-:Y:S02]  /*5050*/  FFMA.FTZ R2, R26, R13.reuse, R2 ;  /* 0x0000000d1a027223 */ /* 0x080fe40000010002 */
[----:B------:R-:W-:-:S02]  /*5060*/  FFMA.FTZ R0, R27, R13, R0 ;  /* 0x0000000d1b007223 */ /* 0x000fc40000010000 */
[----:B------:R0:W4:Y:S04]  /*5070*/  @!P0 LDG.E.128 R24, [R34.64] ;  /* 0x0000000822188981 */ /* 0x000128000c1e1d00 */
[----:B------:R1:W2:Y:S01]  /*5080*/  LDS R13, [R14+0x24] ;  /* 0x000024000e0d7984 */ /* 0x0002a20000000800 */
[----:B------:R-:W-:Y:S02]  /*5090*/  IADD3 R30, R30, 0x1, RZ ;  /* 0x000000011e1e7810 */ /* 0x000fe40007ffe0ff */
[----:B------:R-:W-:Y:S02]  /*50a0*/  PLOP3.LUT P4, PT, PT, PT, PT, 0x8, 0x0 ;  /* 0x000000000000781c */ /* 0x000fe40003f8e170 */
[----:B------:R-:W-:Y:S02]  /*50b0*/  IADD3 R30, R30, 0x1, RZ ;  /* 0x000000011e1e7810 */ /* 0x000fe40007ffe0ff */
[----:B0-----:R-:W-:-:S02]  /*50c0*/  IADD3 R34, P0, R32, R34, RZ ;  /* 0x0000002220227210 */ /* 0x001fc40007f1e0ff */
[----:B-1----:R-:W-:Y:S02]  /*50d0*/  IADD3 R14, R14, 0x24, RZ ;  /* 0x000000240e0e7810 */ /* 0x002fe40007ffe0ff */
[----:B------:R-:W-:Y:S02]  /*50e0*/  IADD3.X R35, R33, R35, RZ, P0, !PT ;  /* 0x0000002321237210 */ /* 0x000fe400007fe4ff */
[----:B------:R-:W-:Y:S01]  /*50f0*/  IADD3 R14, R14, 0x24, RZ ;  /* 0x000000240e0e7810 */ /* 0x000fe20007ffe0ff */
[-C--:B--2---:R-:W-:Y:S02]  /*5100*/  FFMA.FTZ R12, R16, R13.reuse, R12 ;  /* 0x0000000d100c7223 */ /* 0x084fe4000001000c */
[-C--:B------:R-:W-:Y:S02]  /*5110*/  FFMA.FTZ R11, R17, R13.reuse, R11 ;  /* 0x0000000d110b7223 */ /* 0x080fe4000001000b */
[-C--:B------:R-:W-:Y:S02]  /*5120*/  FFMA.FTZ R10, R18, R13.reuse, R10 ;  /* 0x0000000d120a7223 */ /* 0x080fe4000001000a */
[----:B------:R-:W-:-:S02]  /*5130*/  FFMA.FTZ R9, R19, R13, R9 ;  /* 0x0000000d13097223 */ /* 0x000fc40000010009 */
[-C--:B---3--:R-:W-:Y:S02]  /*5140*/  FFMA.FTZ R8, R20, R13.reuse, R8 ;  /* 0x0000000d14087223 */ /* 0x088fe40000010008 */
[-C--:B------:R-:W-:Y:S02]  /*5150*/  FFMA.FTZ R7, R21, R13.reuse, R7 ;  /* 0x0000000d15077223 */ /* 0x080fe40000010007 */
[-C--:B------:R-:W-:Y:S02]  /*5160*/  FFMA.FTZ R6, R22, R13.reuse, R6 ;  /* 0x0000000d16067223 */ /* 0x080fe40000010006 */
[-C--:B------:R-:W-:Y:S02]  /*5170*/  FFMA.FTZ R5, R23, R13.reuse, R5 ;  /* 0x0000000d17057223 */ /* 0x080fe40000010005 */
[-C--:B----4-:R-:W-:Y:S02]  /*5180*/  FFMA.FTZ R4, R24, R13.reuse, R4 ;  /* 0x0000000d18047223 */ /* 0x090fe40000010004 */
[----:B------:R-:W-:-:S02]  /*5190*/  FFMA.FTZ R3, R25, R13, R3 ;  /* 0x0000000d19037223 */ /* 0x000fc40000010003 */
[-C--:B------:R-:W-:Y:S02]  /*51a0*/  FFMA.FTZ R2, R26, R13.reuse, R2 ;  /* 0x0000000d1a027223 */ /* 0x080fe40000010002 */
[----:B------:R-:W-:Y:S02]  /*51b0*/  FFMA.FTZ R0, R27, R13, R0 ;  /* 0x0000000d1b007223 */ /* 0x000fe40000010000 */
.L_x_374:
[----:B------:R-:W-:-:S13]  /*51c0*/  ISETP.LT.OR P4, PT, R30, c[0x0][0x314], P4 ;  /* 0x0000c5001e007a0c */ /* 0x000fda0002781670 */
[----:B------:R-:W-:Y:S05]  /*51d0*/  @!P4 BRA `(.L_x_371) ;  /* 0x000001400000c947 */ /* 0x000fea0003800000 */
[----:B------:R-:W-:Y:S01]  /*51e0*/  ISETP.GE.AND P0, PT, R15, R31, PT ;  /* 0x0000001f0f00720c */ /* 0x000fe20003f06270 */
[----:B------:R-:W-:-:S12]  /*51f0*/  BSSY B0, `(.L_x_375) ;  /* 0x0000005000007945 */ /* 0x000fd80003800000 */
[----:B------:R-:W-:Y:S05]  /*5200*/  @P0 BRA `(.L_x_376) ;  /* 0x0000003000000947 */ /* 0x000fea0003800000 */
[----:B------:R0:W5:Y:S04]  /*5210*/  LDG.E.128 R16, [R34.64+-0x200] ;  /* 0xfffe000822107981 */ /* 0x000168000c1e1d00 */
[----:B------:R0:W5:Y:S04]  /*5220*/  LDG.E.128 R20, [R34.64+-0x100] ;  /* 0xffff000822147981 */ /* 0x000168000c1e1d00 */
[----:B------:R0:W5:Y:S02]  /*5230*/  LDG.E.128 R24, [R34.64] ;  /* 0x0000000822187981 */ /* 0x000164000c1e1d00 */
.L_x_376:
[----:B------:R-:W-:Y:S05]  /*5240*/  BSYNC B0 ;  /* 0x0000000000007941 */ /* 0x000fea0003800000 */
.L_x_375:
[----:B------:R-:W1:Y:S02]  /*5250*/  LDS R14, [R14] ;  /* 0x000000000e0e7984 */ /* 0x000e640000000800 */
[----:B-1---5:R-:W-:-:S02]  /*5260*/  FFMA.FTZ R12, R14, R16, R12 ;  /* 0x000000100e0c7223 */ /* 0x022fc4000001000c */
[C---:B------:R-:W-:Y:S02]  /*5270*/  FFMA.FTZ R11, R14.reuse, R17, R11 ;  /* 0x000000110e0b7223 */ /* 0x040fe4000001000b */
[C---:B------:R-:W-:Y:S02]  /*5280*/  FFMA.FTZ R10, R14.reuse, R18, R10 ;  /* 0x000000120e0a7223 */ /* 0x040fe4000001000a */
[C---:B------:R-:W-:Y:S02]  /*5290*/  FFMA.FTZ R9, R14.reuse, R19, R9 ;  /* 0x000000130e097223 */ /* 0x040fe40000010009 */
[C---:B------:R-:W-:Y:S02]  /*52a0*/  FFMA.FTZ R8, R14.reuse, R20, R8 ;  /* 0x000000140e087223 */ /* 0x040fe40000010008 */
[C---:B------:R-:W-:Y:S02]  /*52b0*/  FFMA.FTZ R7, R14.reuse, R21, R7 ;  /* 0x000000150e077223 */ /* 0x040fe40000010007 */
[----:B------:R-:W-:-:S02]  /*52c0*/  FFMA.FTZ R6, R14, R22, R6 ;  /* 0x000000160e067223 */ /* 0x000fc40000010006 */
[C---:B------:R-:W-:Y:S02]  /*52d0*/  FFMA.FTZ R5, R14.reuse, R23, R5 ;  /* 0x000000170e057223 */ /* 0x040fe40000010005 */
[C---:B------:R-:W-:Y:S02]  /*52e0*/  FFMA.FTZ R4, R14.reuse, R24, R4 ;  /* 0x000000180e047223 */ /* 0x040fe40000010004 */
[C---:B------:R-:W-:Y:S02]  /*52f0*/  FFMA.FTZ R3, R14.reuse, R25, R3 ;  /* 0x000000190e037223 */ /* 0x040fe40000010003 */
[C---:B------:R-:W-:Y:S02]  /*5300*/  FFMA.FTZ R2, R14.reuse, R26, R2 ;  /* 0x0000001a0e027223 */ /* 0x040fe40000010002 */
[----:B------:R-:W-:Y:S02]  /*5310*/  FFMA.FTZ R0, R14, R27, R0 ;  /* 0x0000001b0e007223 */ /* 0x000fe40000010000 */
.L_x_371:
[----:B------:R-:W-:Y:S02]  /*5320*/  IADD3 R15, R15, UR7, RZ ;  /* 0x000000070f0f7c10 */ /* 0x000fe4000fffe0ff */
[----:B------:R-:W-:-:S02]  /*5330*/  F2FP.BF16.PACK_AB R13, R9, R10 ;  /* 0x0000000a090d723e */ /* 0x000fc400000010ff */
[----:B------:R-:W-:Y:S02]  /*5340*/  ISETP.GE.AND P0, PT, R15, R28, PT ;  /* 0x0000001c0f00720c */ /* 0x000fe40003f06270 */
[----:B------:R-:W-:Y:S02]  /*5350*/  F2FP.BF16.PACK_AB R9, R5, R6 ;  /* 0x000000060509723e */ /* 0x000fe400000010ff */
[----:B------:R-:W-:Y:S02]  /*5360*/  F2FP.BF16.PACK_AB R12, R11, R12 ;  /* 0x0000000c0b0c723e */ /* 0x000fe400000010ff */
[----:B------:R-:W-:Y:S02]  /*5370*/  F2FP.BF16.PACK_AB R8, R7, R8 ;  /* 0x000000080708723e */ /* 0x000fe400000010ff */
[----:B------:R-:W-:Y:S02]  /*5380*/  F2FP.BF16.PACK_AB R4, R3, R4 ;  /* 0x000000040304723e */ /* 0x000fe400000010ff */
        /* <DEDUP_REMOVED lines=32> */
[----:B------:R-:W-:Y:S01]  /*5590*/  @!P1 LOP3.LUT R7, RZ, R6, RZ, 0x33, !PT ;  /* 0x00000006ff079212 */ /* 0x000fe200078e33ff */
[----:B-1----:R-:W-:-:S04]  /*55a0*/  IMAD.MOV R2, RZ, RZ, -R17 ;  /* 0x000000ffff027224 */ /* 0x002fc800078e0a11 */
        /* <DEDUP_REMOVED lines=8> */
[----:B------:R-:W-:Y:S02]  /*5630*/  ISETP.GE.AND P1, PT, R10, RZ, PT ;  /* 0x000000ff0a00720c */ /* 0x000fe40003f26270 */
[----:B------:R-:W-:Y:S01]  /*5640*/  IADD3 R10, R39, 0x80, RZ ;  /* 0x00000080270a7810 */ /* 0x000fe20007ffe0ff */
        /* <DEDUP_REMOVED lines=13> */
[----:B------:R-:W-:-:S04]  /*5720*/  @!P0 LOP3.LUT R11, RZ, c[0x0][0x214], RZ, 0x33, !PT ;  /* 0x00008500ff0b8a12 */ /* 0x000fc800078e33ff */
[----:B------:R-:W-:Y:S01]  /*5730*/  SHF.R.S32.HI R2, RZ, 0x1f, R11 ;  /* 0x0000001fff027819 */ /* 0x000fe2000001140b */
[C---:B------:R-:W-:Y:S02]  /*5740*/  IMAD R6, R11.reuse, c[0x0][0x214], R6 ;  /* 0x000085000b067a24 */ /* 0x040fe400078e0206 */
[----:B------:R-:W-:-:S04]  /*5750*/  IMAD.WIDE.U32 R16, R11, c[0x0][0x1f0], R16 ;  /* 0x00007c000b107a25 */ /* 0x000fc800078e0010 */
[----:B------:R-:W-:Y:S02]  /*5760*/  IMAD.IADD R6, R15, 0x1, -R6 ;  /* 0x000000010f067824 */ /* 0x000fe400078e0a06 */
[----:B------:R-:W-:Y:S02]  /*5770*/  IMAD R2, R2, c[0x0][0x1f0], RZ ;  /* 0x00007c0002027a24 */ /* 0x000fe400078e02ff */
[----:B------:R-:W-:Y:S01]  /*5780*/  IMAD.MOV.U32 R14, RZ, RZ, R16 ;  /* 0x000000ffff0e7224 */ /* 0x000fe200078e0010 */
[----:B------:R-:W-:Y:S01]  /*5790*/  SHF.R.S32.HI R7, RZ, 0x1f, R6 ;  /* 0x0000001fff077819 */ /* 0x000fe20000011406 */
[----:B------:R-:W-:-:S04]  /*57a0*/  IMAD R2, R11, c[0x0][0x1f4], R2 ;  /* 0x00007d000b027a24 */ /* 0x000fc800078e0202 */
[----:B------:R-:W-:Y:S02]  /*57b0*/  IMAD.IADD R15, R17, 0x1, R2 ;  /* 0x00000001110f7824 */ /* 0x000fe400078e0202 */
[----:B------:R-:W-:Y:S02]  /*57c0*/  IMAD R7, R7, c[0x0][0x1e8], RZ ;  /* 0x00007a0007077a24 */ /* 0x000fe400078e02ff */
[----:B------:R-:W-:-:S04]  /*57d0*/  IMAD.WIDE.U32 R14, R6, c[0x0][0x1e8], R14 ;  /* 0x00007a00060e7a25 */ /* 0x000fc800078e000e */
[----:B------:R-:W-:Y:S01]  /*57e0*/  IMAD R7, R6, c[0x0][0x1ec], R7 ;  /* 0x00007b0006077a24 */ /* 0x000fe200078e0207 */
[C---:B------:R-:W-:Y:S02]  /*57f0*/  IADD3 R6, R39.reuse, 0x40, RZ ;  /* 0x0000004027067810 */ /* 0x040fe40007ffe0ff */
[-C--:B------:R-:W-:Y:S01]  /*5800*/  IADD3 R0, P2, R39, R14.reuse, RZ ;  /* 0x0000000e27007210 */ /* 0x080fe20007f5e0ff */
[----:B------:R-:W-:Y:S01]  /*5810*/  IMAD.IADD R7, R15, 0x1, R7 ;  /* 0x000000010f077824 */ /* 0x000fe200078e0207 */
[-C--:B------:R-:W-:Y:S02]  /*5820*/  IADD3 R2, P1, R6, R14.reuse, RZ ;  /* 0x0000000e06027210 */ /* 0x080fe40007f3e0ff */
[----:B------:R-:W-:Y:S02]  /*5830*/  IADD3 R3, P0, R10, R14, RZ ;  /* 0x0000000e0a037210 */ /* 0x000fe40007f1e0ff */
[-C--:B------:R-:W-:Y:S02]  /*5840*/  LEA.HI.X.SX32 R39, R39, R7.reuse, 0x1, P2 ;  /* 0x0000000727277211 */ /* 0x080fe400010f0eff */
[----:B------:R-:W-:-:S02]  /*5850*/  LEA.HI.X.SX32 R6, R6, R7, 0x1, P1 ;  /* 0x0000000706067211 */ /* 0x000fc400008f0eff */
[----:B------:R-:W-:Y:S02]  /*5860*/  LEA R16, P2, R0, c[0x0][0x1d0], 0x1 ;  /* 0x0000740000107a11 */ /* 0x000fe400078408ff */
[----:B------:R-:W-:Y:S02]  /*5870*/  LEA.HI.X.SX32 R7, R10, R7, 0x1, P0 ;  /* 0x000000070a077211 */ /* 0x000fe400000f0eff */
[----:B------:R-:W-:Y:S02]  /*5880*/  LEA R14, P1, R2, c[0x0][0x1d0], 0x1 ;  /* 0x00007400020e7a11 */ /* 0x000fe400078208ff */
[----:B------:R-:W-:Y:S02]  /*5890*/  LEA R10, P0, R3, c[0x0][0x1d0], 0x1 ;  /* 0x00007400030a7a11 */ /* 0x000fe400078008ff */
[----:B------:R-:W-:Y:S02]  /*58a0*/  LEA.HI.X R17, R0, c[0x0][0x1d4], R39, 0x1, P2 ;  /* 0x0000750000117a11 */ /* 0x000fe400010f0c27 */
[----:B------:R-:W-:-:S02]  /*58b0*/  LEA.HI.X R15, R2, c[0x0][0x1d4], R6, 0x1, P1 ;  /* 0x00007500020f7a11 */ /* 0x000fc400008f0c06 */
[----:B------:R-:W-:Y:S01]  /*58c0*/  LEA.HI.X R11, R3, c[0x0][0x1d4], R7, 0x1, P0 ;  /* 0x00007500030b7a11 */ /* 0x000fe200000f0c07 */
[----:B------:R-:W-:Y:S04]  /*58d0*/  STG.E.64 [R16.64], R12 ;  /* 0x0000000c10007986 */ /* 0x000fe8000c101b08 */
[----:B------:R-:W-:Y:S04]  /*58e0*/  STG.E.64 [R14.64], R8 ;  /* 0x000000080e007986 */ /* 0x000fe8000c101b08 */
[----:B------:R-:W-:Y:S01]  /*58f0*/  STG.E.64 [R10.64], R4 ;  /* 0x000000040a007986 */ /* 0x000fe2000c101b08 */
[----:B------:R-:W-:Y:S05]  /*5900*/  EXIT ;  /* 0x000000000000794d */ /* 0x000fea0003800000 */
        .weak           $__internal_7_$__cuda_sm20_div_s64
        .type           $__internal_7_$__cuda_sm20_div_s64,@function
        .size           $__internal_7_$__cuda_sm20_div_s64,(.L_x_7775 - $__internal_7_$__cuda_sm20_div_s64)
$__internal_7_$__cuda_sm20_div_s64:
        /* <DEDUP_REMOVED lines=82> */
[----:B------:R-:W-:Y:S06]  /*5e30*/  RET.REL.NODEC R22 `(_ZN5flash32flash_fwd_splitkv_combine_kernelI23Flash_fwd_kernel_traitsILi192ELi64ELi64ELi4ELb0ELb0EN7cutlass10bfloat16_tE19Flash_kernel_traitsILi192ELi64ELi64ELi4ES3_EELi8ELi7ELb1EEEvNS_16Flash_fwd_paramsE) ;  /* 0xffffa1c016007950 */ /* 0x000fec0003c3ffff */
.L_x_377:
        /* <DEDUP_REMOVED lines=12> */
.L_x_7775:


//--------------------- .text._ZN5flash32flash_fwd_splitkv_combine_kernelI23Flash_fwd_kernel_traitsILi192ELi64ELi64ELi4ELb0ELb0EN7cutlass10bfloat16_tE19Flash_kernel_traitsILi192ELi64ELi64ELi4ES3_EELi8ELi6ELb1EEEvNS_16Flash_fwd_paramsE --------------------------
	.section	.text._ZN5flash32flash_fwd_splitkv_combine_kernelI23Flash_fwd_kernel_traitsILi192ELi64ELi64ELi4ELb0ELb0EN7cutlass10bfloat16_tE19Flash_kernel_traitsILi192ELi64ELi64ELi4ES3_EELi8ELi6ELb1EEEvNS_16Flash_fwd_paramsE,"ax",@progbits
	.sectioninfo	@"SHI_REGISTERS=64"
	.align	128
        .global         _ZN5flash32flash_fwd_splitkv_combine_kernelI23Flash_fwd_kernel_traitsILi192ELi64ELi64ELi4ELb0ELb0EN7cutlass10bfloat16_tE19Flash_kernel_traitsILi192ELi64ELi64ELi4ES3_EELi8ELi6ELb1EEEvNS_16Flash_fwd_paramsE
        .type           _ZN5flash32flash_fwd_splitkv_combine_kernelI23Flash_fwd_kernel_traitsILi192ELi64ELi64ELi4ELb0ELb0EN7cutlass10bfloat16_tE19Flash_kernel_traitsILi192ELi64ELi64ELi4ES3_EELi8ELi6ELb1EEEvNS_16Flash_fwd_paramsE,@function
        .size           _ZN5flash32flash_fwd_splitkv_combine_kernelI23Flash_fwd_kernel_traitsILi192ELi64ELi64ELi4ELb0ELb0EN7cutlass10bfloat16_tE19Flash_kernel_traitsILi192ELi64ELi64ELi4ES3_EELi8ELi6ELb1EEEvNS_16Flash_fwd_paramsE,(.L_x_7776 - _ZN5flash32flash_fwd_splitkv_combine_kernelI23Flash_fwd_kernel_traitsILi192ELi64ELi64ELi4ELb0ELb0EN7cutlass10bfloat16_tE19Flash_kernel_traitsILi192ELi64ELi64ELi4ES3_EELi8ELi6ELb1EEEvNS_16Flash_fwd_paramsE)
        .other          _ZN5flash32flash_fwd_splitkv_combine_kernelI23Flash_fwd_kernel_traitsILi192ELi64ELi64ELi4ELb0ELb0EN7cutlass10bfloat16_tE19Flash_kernel_traitsILi192ELi64ELi64ELi4ES3_EELi8ELi6ELb1EEEvNS_16Flash_fwd_paramsE,@"STO_CUDA_ENTRY STV_DEFAULT"
_ZN5flash32flash_fwd_splitkv_combine_kernelI23Flash_fwd_kernel_traitsILi192ELi64ELi64ELi4ELb0ELb0EN7cutlass10bfloat16_tE19Flash_kernel_traitsILi192ELi64ELi64ELi4ES3_EELi8ELi6ELb1EEEvNS_16Flash_fwd_paramsE:
.text._ZN5flash32flash_fwd_splitkv_combine_kernelI23Flash_fwd_kernel_traitsILi192ELi64ELi64ELi4ELb0ELb0EN7cutlass10bfloat16_tE19Flash_kernel_traitsILi192ELi64ELi64ELi4ES3_EELi8ELi6ELb1EEEvNS_16Flash_fwd_paramsE:
        /* <DEDUP_REMOVED lines=23> */
[----:B------:R-:W-:Y:S05]  /*0170*/  CALL.REL.NOINC `($__internal_8_$__cuda_sm20_div_s64) ;  /* 0x00004f4000007944 */ /* 0x000fea0003c00000 */
[----:B------:R-:W-:Y:S05]  /*0180*/  BRA `(.L_x_379) ;  /* 0x0000013000007947 */ /* 0x000fea0003800000 */
.L_x_378:
        /* <DEDUP_REMOVED lines=19> */
.L_x_379:
        /* <DEDUP_REMOVED lines=11> */
[----:B------:R-:W-:Y:S05]  /*0370*/  CALL.REL.NOINC `($__internal_8_$__cuda_sm20_div_s64) ;  /* 0x00004d4000007944 */ /* 0x000fea0003c00000 */
[----:B------:R-:W-:Y:S02]  /*0380*/  MOV R32, R20 ;  /* 0x0000001400207202 */ /* 0x000fe40000000f00 */
[----:B------:R-:W-:Y:S01]  /*0390*/  MOV R33, R21 ;  /* 0x0000001500217202 */ /* 0x000fe20000000f00 */
[----:B------:R-:W-:Y:S05]  /*03a0*/  BRA `(.L_x_382) ;  /* 0x0000013000007947 */ /* 0x000fea0003800000 */
.L_x_381:
        /* <DEDUP_REMOVED lines=19> */
.L_x_382:
[----:B------:R-:W-:Y:S05]  /*04e0*/  BSYNC B0 ;  /* 0x0000000000007941 */ /* 0x000fea0003800000 */
.L_x_380:
        /* <DEDUP_REMOVED lines=54> */
[----:B------:R-:W-:Y:S02]  /*0850*/  MOV R8, R20 ;  /* 0x0000001400087202 */ /* 0x000fe40000000f00 */
[----:B------:R-:W-:Y:S01]  /*0860*/  MOV R9, R21 ;  /* 0x0000001500097202 */ /* 0x000fe20000000f00 */
[----:B------:R-:W-:Y:S05]  /*0870*/  BRA `(.L_x_385) ;  /* 0x0000013000007947 */ /* 0x000fea0003800000 */
.L_x_384:
        /* <DEDUP_REMOVED lines=19> */
.L_x_385:
[----:B------:R-:W-:Y:S05]  /*09b0*/  BSYNC B0 ;  /* 0x0000000000007941 */ /* 0x000fea0003800000 */
.L_x_383:
        /* <DEDUP_REMOVED lines=104> */
.L_x_387:
        /* <DEDUP_REMOVED lines=19> */
.L_x_388:
[----:B------:R-:W-:Y:S05]  /*1170*/  BSYNC B0 ;  /* 0x0000000000007941 */ /* 0x000fea0003800000 */
.L_x_386:
        /* <DEDUP_REMOVED lines=107> */
.L_x_390:
        /* <DEDUP_REMOVED lines=19> */
.L_x_391:
[----:B------:R-:W-:Y:S05]  /*1960*/  BSYNC B0 ;  /* 0x0000000000007941 */ /* 0x000fea0003800000 */
.L_x_389:
        /* <DEDUP_REMOVED lines=165> */
[----:B------:R-:W-:Y:S05]  /*23c0*/  CALL.REL.NOINC `($__internal_8_$__cuda_sm20_div_s64) ;  /* 0x00002cf000007944 */ /* 0x000fea0003c00000 */
        /* <DEDUP_REMOVED lines=10> */
.L_x_396:
        /* <DEDUP_REMOVED lines=22> */
.L_x_397:
[----:B------:R-:W-:Y:S05]  /*25d0*/  BSYNC B0 ;  /* 0x0000000000007941 */ /* 0x000fea0003800000 */
.L_x_395:
[----:B------:R-:W-:Y:S01]  /*25e0*/  LOP3.LUT R19, R17, R0, RZ, 0xfc, !PT ;  /* 0x0000000011137212 */ /* 0x000fe200078efcff */
[----:B------:R-:W-:Y:S03]  /*25f0*/  BSSY B0, `(.L_x_398) ;  /* 0x0000028000007945 */ /* 0x000fe60003800000 */
[----:B------:R-:W-:-:S13]  /*2600*/  ISETP.NE.U32.AND P0, PT, R19, RZ, PT ;  /* 0x000000ff1300720c */ /* 0x000fda0003f05070 */
[----:B------:R-:W-:Y:S05]  /*2610*/  @!P0 BRA `(.L_x_399) ;  /* 0x000000f000008947 */ /* 0x000fea0003800000 */
[----:B------:R-:W-:Y:S01]  /*2620*/  IMAD.MOV.U32 R26, RZ, RZ, R27 ;  /* 0x000000ffff1a7224 */ /* 0x000fe200078e001b */
[----:B------:R-:W-:Y:S02]  /*2630*/  MOV R23, R0 ;  /* 0x0000000000177202 */ /* 0x000fe40000000f00 */
[----:B------:R-:W-:Y:S02]  /*2640*/  MOV R24, 0x2660 ;  /* 0x0000266000187802 */ /* 0x000fe40000000f00 */
[----:B------:R-:W-:Y:S05]  /*2650*/  CALL.REL.NOINC `($__internal_8_$__cuda_sm20_div_s64) ;  /* 0x00002a6000007944 */ /* 0x000fea0003c00000 */
        /* <DEDUP_REMOVED lines=11> */
.L_x_399:
        /* <DEDUP_REMOVED lines=22> */
.L_x_400:
[----:B------:R-:W-:Y:S05]  /*2870*/  BSYNC B0 ;  /* 0x0000000000007941 */ /* 0x000fea0003800000 */
.L_x_398:
        /* <DEDUP_REMOVED lines=11> */
[----:B------:R-:W-:Y:S05]  /*2930*/  CALL.REL.NOINC `($__internal_8_$__cuda_sm20_div_s64) ;  /* 0x0000278000007944 */ /* 0x000fea0003c00000 */
[----:B------:R-:W-:-:S04]  /*2940*/  IADD3 R17, P0, RZ, -R20, RZ ;  /* 0x80000014ff117210 */ /* 0x000fc80007f1e0ff */
[----:B------:R-:W-:Y:S01]  /*2950*/  IADD3.X R18, RZ, ~R21, RZ, P0, !PT ;  /* 0x80000015ff127210 */ /* 0x000fe200007fe4ff */
[----:B------:R-:W-:-:S04]  /*2960*/  IMAD.WIDE.U32 R42, R5, R17, R42 ;  /* 0x00000011052a7225 */ /* 0x000fc800078e002a */
[----:B------:R-:W-:-:S04]  /*2970*/  IMAD R18, R18, R5, RZ ;  /* 0x0000000512127224 */ /* 0x000fc800078e02ff */
[----:B------:R-:W-:-:S05]  /*2980*/  IMAD R4, R4, R17, R18 ;  /* 0x0000001104047224 */ /* 0x000fca00078e0212 */
[----:B------:R-:W-:Y:S01]  /*2990*/  IADD3 R4, R43, R4, RZ ;  /* 0x000000042b047210 */ /* 0x000fe20007ffe0ff */
[----:B------:R-:W-:Y:S05]  /*29a0*/  BRA `(.L_x_403) ;  /* 0x0000016000007947 */ /* 0x000fea0003800000 */
.L_x_402:
        /* <DEDUP_REMOVED lines=22> */
.L_x_403:
[----:B------:R-:W-:Y:S05]  /*2b10*/  BSYNC B0 ;  /* 0x0000000000007941 */ /* 0x000fea0003800000 */
.L_x_401:
        /* <DEDUP_REMOVED lines=38> */
[----:B------:R-:W-:Y:S05]  /*2d80*/  CALL.REL.NOINC `($__internal_8_$__cuda_sm20_div_s64) ;  /* 0x0000233000007944 */ /* 0x000fea0003c00000 */
        /* <DEDUP_REMOVED lines=12> */
.L_x_405:
        /* <DEDUP_REMOVED lines=23> */
.L_x_406:
[----:B------:R-:W-:Y:S05]  /*2fc0*/  BSYNC B0 ;  /* 0x0000000000007941 */ /* 0x000fea0003800000 */
.L_x_404:
        /* <DEDUP_REMOVED lines=19> */
.L_x_408:
        /* <DEDUP_REMOVED lines=22> */
.L_x_409:
[----:B------:R-:W-:Y:S05]  /*3260*/  BSYNC B0 ;  /* 0x0000000000007941 */ /* 0x000fea0003800000 */
.L_x_407:
        /* <DEDUP_REMOVED lines=19> */
.L_x_411:
        /* <DEDUP_REMOVED lines=23> */
.L_x_412:
[----:B------:R-:W-:Y:S05]  /*3510*/  BSYNC B0 ;  /* 0x0000000000007941 */ /* 0x000fea0003800000 */
.L_x_410:
        /* <DEDUP_REMOVED lines=25> */
[----:B------:R-:W-:Y:S05]  /*36b0*/  CALL.REL.NOINC `($__internal_8_$__cuda_sm20_div_s64) ;  /* 0x00001a0000007944 */ /* 0x000fea0003c00000 */
        /* <DEDUP_REMOVED lines=12> */
.L_x_414:
        /* <DEDUP_REMOVED lines=23> */
.L_x_415:
[----:B------:R-:W-:Y:S05]  /*38f0*/  BSYNC B0 ;  /* 0x0000000000007941 */ /* 0x000fea0003800000 */
.L_x_413:
        /* <DEDUP_REMOVED lines=29> */
.L_x_417:
        /* <DEDUP_REMOVED lines=23> */
.L_x_418:
[----:B------:R-:W-:Y:S05]  /*3c40*/  BSYNC B0 ;  /* 0x0000000000007941 */ /* 0x000fea0003800000 */
.L_x_416:
        /* <DEDUP_REMOVED lines=20> */
.L_x_394:
[----:B------:R-:W-:-:S04]  /*3d90*/  LEA R2, P0, R38, c[0x0][0x200], 0x2 ;  /* 0x0000800026027a11 */ /* 0x000fc800078010ff */
[----:B------:R-:W-:-:S05]  /*3da0*/  LEA.HI.X R3, R38, c[0x0][0x204], R39, 0x2, P0 ;  /* 0x0000810026037a11 */ /* 0x000fca00000f1427 */
[----:B------:R0:W-:Y:S04]  /*3db0*/  STG.E [R2.64], R30 ;  /* 0x0000001e02007986 */ /* 0x0001e8000c101908 */
.L_x_393:
[----:B------:R-:W-:Y:S05]  /*3dc0*/  BSYNC B1 ;  /* 0x0000000000017941 */ /* 0x000fea0003800000 */
.L_x_392:
[C---:B------:R-:W-:Y:S01]  /*3dd0*/  IADD3 R0, R34.reuse, 0x10, RZ ;  /* 0x0000001022007810 */ /* 0x040fe20007ffe0ff */
[----:B------:R-:W-:Y:S01]  /*3de0*/  IMAD.MOV.U32 R29, RZ, RZ, c[0x0][0x314] ;  /* 0x0000c500ff1d7624 */ /* 0x000fe200078e00ff */
[----:B------:R-:W-:Y:S01]  /*3df0*/  ISETP.GE.OR P2, PT, R34, c[0x0][0x314], P6 ;  /* 0x0000c50022007a0c */ /* 0x000fe20003746670 */
[----:B0-----:R-:W-:Y:S01]  /*3e00*/  CS2R R2, SRZ ;  /* 0x0000000000027805 */ /* 0x001fe2000001ff00 */
[----:B------:R-:W-:Y:S01]  /*3e10*/  ISETP.GE.OR P1, PT, R0, c[0x0][0x314], P6 ;  /* 0x0000c50000007a0c */ /* 0x000fe20003726670 */
[----:B------:R-:W-:Y:S01]  /*3e20*/  CS2R R4, SRZ ;  /* 0x0000000000047805 */ /* 0x000fe2000001ff00 */
[----:B------:R-:W-:Y:S02]  /*3e30*/  IADD3 R0, R34, 0x20, RZ ;  /* 0x0000002022007810 */ /* 0x000fe40007ffe0ff */
[----:B------:R-:W-:Y:S02]  /*3e40*/  MOV R12, RZ ;  /* 0x000000ff000c7202 */ /* 0x000fe40000000f00 */
[----:B------:R-:W-:-:S02]  /*3e50*/  ISETP.GE.OR P0, PT, R0, c[0x0][0x314], P6 ;  /* 0x0000c50000007a0c */ /* 0x000fc40003706670 */
[C---:B------:R-:W-:Y:S01]  /*3e60*/  IADD3 R0, R34.reuse, 0x30, RZ ;  /* 0x0000003022007810 */ /* 0x040fe20007ffe0ff */
[----:B------:R-:W-:Y:S02]  /*3e70*/  IMAD.SHL.U32 R34, R34, 0x4, RZ ;  /* 0x0000000422227824 */ /* 0x000fe400078e00ff */
[----:B------:R-:W-:Y:S01]  /*3e80*/  @!P2 FADD.FTZ R37, -R30, R37 ;  /* 0x000000251e25a221 */ /* 0x000fe20000010100 */
[----:B------:R-:W-:Y:S01]  /*3e90*/  ISETP.GE.OR P6, PT, R0, c[0x0][0x314], P6 ;  /* 0x0000c50000007a0c */ /* 0x000fe200037c6670 */
[----:B------:R-:W-:Y:S01]  /*3ea0*/  @!P1 FADD.FTZ R32, -R30, R32 ;  /* 0x000000201e209221 */ /* 0x000fe20000010100 */
[----:B------:R-:W-:Y:S01]  /*3eb0*/  HFMA2.MMA R0, -RZ, RZ, 0, 0 ;  /* 0x00000000ff007435 */ /* 0x000fe200000001ff */
        /* <DEDUP_REMOVED lines=12> */
[----:B------:R-:W-:-:S03]  /*3f80*/  ISETP.GE.AND P0, PT, R29, 0x1, PT ;  /* 0x000000011d00780c */ /* 0x000fc60003f06270 */
[----:B--2---:R-:W-:Y:S04]  /*3f90*/  @!P1 STS [R25.X4+0x240], R32 ;  /* 0x0002402019009388 */ /* 0x004fe80000004800 */
[----:B---3--:R2:W-:Y:S01]  /*3fa0*/  @!P6 STS [R25.X4+0x6c0], R10 ;  /* 0x0006c00a1900e388 */ /* 0x0085e20000004800 */
[----:B0-----:R-:W-:Y:S01]  /*3fb0*/  CS2R R6, SRZ ;  /* 0x0000000000067805 */ /* 0x001fe2000001ff00 */
[----:B-1----:R-:W-:Y:S01]  /*3fc0*/  CS2R R8, SRZ ;  /* 0x0000000000087805 */ /* 0x002fe2000001ff00 */
[----:B--2---:R-:W-:Y:S01]  /*3fd0*/  CS2R R10, SRZ ;  /* 0x00000000000a7805 */ /* 0x004fe2000001ff00 */
        /* <DEDUP_REMOVED lines=31> */
.L_x_421:
        /* <DEDUP_REMOVED lines=45> */
[----:B0-----:R-:W-:Y:S04]  /*44a0*/  IADD3 R40, P1, R36, R38, RZ ;  /* 0x0000002624287210 */ /* 0x001fe80007f3e0ff */
        /* <DEDUP_REMOVED lines=16> */
[----:B------:R0:W2:Y:S02]  /*45b0*/  LDS R13, [R14+0x6c] ;  /* 0x00006c000e0d7984 */ /* 0x0000a40000000800 */
[----:B0-----:R-:W-:Y:S01]  /*45c0*/  IADD3 R14, R14, 0x90, RZ ;  /* 0x000000900e0e7810 */ /* 0x001fe20007ffe0ff */
        /* <DEDUP_REMOVED lines=13> */
.L_x_420:
[----:B------:R-:W-:-:S04]  /*46a0*/  IADD3 R13, -R30, c[0x0][0x314], RZ ;  /* 0x0000c5001e0d7a10 */ /* 0x000fc80007ffe1ff */
[----:B------:R-:W-:-:S13]  /*46b0*/  ISETP.GT.AND P0, PT, R13, 0x1, PT ;  /* 0x000000010d00780c */ /* 0x000fda0003f04270 */
[----:B------:R-:W-:Y:S05]  /*46c0*/  @!P0 BRA `(.L_x_422) ;  /* 0x000002a000008947 */ /* 0x000fea0003800000 */
[----:B------:R-:W-:Y:S01]  /*46d0*/  ISETP.GE.AND P0, PT, R15, R32, PT ;  /* 0x000000200f00720c */ /* 0x000fe20003f06270 */
[----:B------:R-:W0:-:S12]  /*46e0*/  LDS R43, [R14] ;  /* 0x000000000e2b7984 */ /* 0x000e180000000800 */
[----:B------:R-:W0:Y:S04]  /*46f0*/  @!P0 LDG.E.128 R16, [R40.64+-0x200] ;  /* 0xfffe000828108981 */ /* 0x000e28000c1e1d00 */
[----:B------:R-:W2:Y:S04]  /*4700*/  @!P0 LDG.E.128 R20, [R40.64+-0x100] ;  /* 0xffff000828148981 */ /* 0x000ea8000c1e1d00 */
[----:B------:R-:W3:Y:S01]  /*4710*/  @!P0 LDG.E.128 R24, [R40.64] ;  /* 0x0000000828188981 */ /* 0x000ee2000c1e1d00 */
[----:B------:R-:W-:-:S04]  /*4720*/  IADD3 R50, P1, R36, R40, RZ ;  /* 0x0000002824327210 */ /* 0x000fc80007f3e0ff */
[----:B------:R-:W-:Y:S01]  /*4730*/  IADD3.X R51, R37, R41, RZ, P1, !PT ;  /* 0x0000002925337210 */ /* 0x000fe20000ffe4ff */
[-C--:B0-----:R-:W-:Y:S02]  /*4740*/  FFMA.FTZ R39, R16, R43.reuse, R12 ;  /* 0x0000002b10277223 */ /* 0x081fe4000001000c */
[-C--:B------:R-:W-:Y:S02]  /*4750*/  FFMA.FTZ R48, R17, R43.reuse, R11 ;  /* 0x0000002b11307223 */ /* 0x080fe4000001000b */
[-C--:B------:R-:W-:Y:S02]  /*4760*/  FFMA.FTZ R35, R18, R43.reuse, R10 ;  /* 0x0000002b12237223 */ /* 0x080fe4000001000a */
[-C--:B------:R-:W-:Y:S02]  /*4770*/  FFMA.FTZ R46, R19, R43.reuse, R9 ;  /* 0x0000002b132e7223 */ /* 0x080fe40000010009 */
[-C--:B--2---:R-:W-:Y:S01]  /*4780*/  FFMA.FTZ R33, R20, R43.reuse, R8 ;  /* 0x0000002b14217223 */ /* 0x084fe20000010008 */
[----:B------:R-:W2:Y:S01]  /*4790*/  @!P0 LDG.E.128 R16, [R50.64+-0x200] ;  /* 0xfffe000832108981 */ /* 0x000ea2000c1e1d00 */
[----:B------:R-:W-:-:S02]  /*47a0*/  FFMA.FTZ R44, R21, R43, R7 ;  /* 0x0000002b152c7223 */ /* 0x000fc40000010007 */
[-C--:B------:R-:W-:Y:S02]  /*47b0*/  FFMA.FTZ R31, R22, R43.reuse, R6 ;  /* 0x0000002b161f7223 */ /* 0x080fe40000010006 */
[-C--:B------:R-:W-:Y:S02]  /*47c0*/  FFMA.FTZ R42, R23, R43.reuse, R5 ;  /* 0x0000002b172a7223 */ /* 0x080fe40000010005 */
[-C--:B---3--:R-:W-:Y:S01]  /*47d0*/  FFMA.FTZ R29, R24, R43.reuse, R4 ;  /* 0x0000002b181d7223 */ /* 0x088fe20000010004 */
[----:B------:R-:W3:Y:S01]  /*47e0*/  @!P0 LDG.E.128 R20, [R50.64+-0x100] ;  /* 0xffff000832148981 */ /* 0x000ee2000c1e1d00 */
[-C--:B------:R-:W-:Y:S02]  /*47f0*/  FFMA.FTZ R38, R25, R43.reuse, R3 ;  /* 0x0000002b19267223 */ /* 0x080fe40000010003 */
[-C--:B------:R-:W-:Y:S02]  /*4800*/  FFMA.FTZ R13, R26, R43.reuse, R2 ;  /* 0x0000002b1a0d7223 */ /* 0x080fe40000010002 */
[----:B------:R-:W-:-:S02]  /*4810*/  FFMA.FTZ R0, R27, R43, R0 ;  /* 0x0000002b1b007223 */ /* 0x000fc40000010000 */
[----:B------:R-:W4:Y:S04]  /*4820*/  @!P0 LDG.E.128 R24, [R50.64] ;  /* 0x0000000832188981 */ /* 0x000f28000c1e1d00 */
[----:B------:R0:W2:Y:S01]  /*4830*/  LDS R43, [R14+0x24] ;  /* 0x000024000e2b7984 */ /* 0x0000a20000000800 */
[----:B------:R-:W-:Y:S02]  /*4840*/  IADD3 R40, P0, R36, R50, RZ ;  /* 0x0000003224287210 */ /* 0x000fe40007f1e0ff */
[----:B------:R-:W-:Y:S02]  /*4850*/  IADD3 R30, R30, 0x1, RZ ;  /* 0x000000011e1e7810 */ /* 0x000fe40007ffe0ff */
[----:B------:R-:W-:Y:S02]  /*4860*/  IADD3 R36, R14, 0x24, RZ ;  /* 0x000000240e247810 */ /* 0x000fe40007ffe0ff */
[----:B------:R-:W-:-:S02]  /*4870*/  IADD3.X R41, R37, R51, RZ, P0, !PT ;  /* 0x0000003325297210 */ /* 0x000fc400007fe4ff */
[----:B------:R-:W-:Y:S02]  /*4880*/  PLOP3.LUT P4, PT, PT, PT, PT, 0x8, 0x0 ;  /* 0x000000000000781c */ /* 0x000fe40003f8e170 */
[----:B------:R-:W-:Y:S02]  /*4890*/  IADD3 R30, R30, 0x1, RZ ;  /* 0x000000011e1e7810 */ /* 0x000fe40007ffe0ff */
[----:B0-----:R-:W-:Y:S01]  /*48a0*/  IADD3 R14, R36, 0x24, RZ ;  /* 0x00000024240e7810 */ /* 0x001fe20007ffe0ff */
        /* <DEDUP_REMOVED lines=12> */
.L_x_422:
        /* <DEDUP_REMOVED lines=8> */
.L_x_424:
[----:B------:R-:W-:Y:S05]  /*49f0*/  BSYNC B0 ;  /* 0x0000000000007941 */ /* 0x000fea0003800000 */
.L_x_423:
        /* <DEDUP_REMOVED lines=13> */
.L_x_419:
        /* <DEDUP_REMOVED lines=20> */
[----:B-1----:R-:W-:Y:S02]  /*4c10*/  IMAD.MOV R0, RZ, RZ, -R17 ;  /* 0x000000ffff007224 */ /* 0x002fe400078e0a11 */
[----:B------:R-:W-:Y:S02]  /*4c20*/  IMAD.MOV.U32 R16, RZ, RZ, RZ ;  /* 0x000000ffff107224 */ /* 0x000fe400078e00ff */
[----:B------:R-:W-:-:S04]  /*4c30*/  IMAD R0, R0, R10, RZ ;  /* 0x0000000a00007224 */ /* 0x000fc800078e02ff */
[----:B------:R-:W-:-:S06]  /*4c40*/  IMAD.HI.U32 R0, R17, R0, R16 ;  /* 0x0000000011007227 */ /* 0x000fcc00078e0010 */
[----:B------:R-:W-:Y:S02]  /*4c50*/  IMAD.HI.U32 R7, R0, R11, RZ ;  /* 0x0000000b00077227 */ /* 0x000fe400078e00ff */
[----:B------:R-:W1:Y:S02]  /*4c60*/  I2F.RP R0, R3 ;  /* 0x0000000300007306 */ /* 0x000e640000209400 */
[----:B------:R-:W-:Y:S01]  /*4c70*/  IMAD R11, R7, R2, R11 ;  /* 0x00000002070b7224 */ /* 0x000fe200078e020b */
[----:B------:R-:W-:-:S04]  /*4c80*/  LOP3.LUT R2, R15, R6, RZ, 0x3c, !PT ;  /* 0x000000060f027212 */ /* 0x000fc800078e3cff */
[----:B------:R-:W-:Y:S02]  /*4c90*/  ISETP.GT.U32.AND P1, PT, R10, R11, PT ;  /* 0x0000000b0a00720c */ /* 0x000fe40003f24070 */
[----:B------:R-:W-:Y:S01]  /*4ca0*/  ISETP.GE.AND P0, PT, R2, RZ, PT ;  /* 0x000000ff0200720c */ /* 0x000fe20003f06270 */
[----:B-1----:R-:W1:Y:S10]  /*4cb0*/  MUFU.RCP R0, R0 ;  /* 0x0000000000007308 */ /* 0x002e740000001000 */
[----:B------:R-:W-:Y:S01]  /*4cc0*/  @!P1 IMAD.IADD R11, R11, 0x1, -R10 ;  /* 0x000000010b0b9824 */ /* 0x000fe200078e0a0a */
[----:B------:R-:W-:-:S02]  /*4cd0*/  @!P1 IADD3 R7, R7, 0x1, RZ ;  /* 0x0000000107079810 */ /* 0x000fc40007ffe0ff */
[----:B------:R-:W-:Y:S02]  /*4ce0*/  ISETP.NE.AND P1, PT, R6, RZ, PT ;  /* 0x000000ff0600720c */ /* 0x000fe40003f25270 */
[----:B------:R-:W-:Y:S02]  /*4cf0*/  ISETP.GE.U32.AND P2, PT, R11, R10, PT ;  /* 0x0000000a0b00720c */ /* 0x000fe40003f46070 */
[----:B-1----:R-:W-:-:S04]  /*4d00*/  IADD3 R16, R0, 0xffffffe, RZ ;  /* 0x0ffffffe00107810 */ /* 0x002fc80007ffe0ff */
[----:B------:R-:W1:Y:S07]  /*4d10*/  F2I.FTZ.U32.TRUNC.NTZ R17, R16 ;  /* 0x0000001000117305 */ /* 0x000e6e000021f000 */
[----:B------:R-:W-:-:S05]  /*4d20*/  @P2 IADD3 R7, R7, 0x1, RZ ;  /* 0x0000000107072810 */ /* 0x000fca0007ffe0ff */
[----:B------:R-:W-:Y:S01]  /*4d30*/  @!P0 IMAD.MOV R7, RZ, RZ, -R7 ;  /* 0x000000ffff078224 */ /* 0x000fe200078e0a07 */
[----:B------:R-:W-:-:S05]  /*4d40*/  @!P1 LOP3.LUT R7, RZ, R6, RZ, 0x33, !PT ;  /* 0x00000006ff079212 */ /* 0x000fca00078e33ff */
[----:B------:R-:W-:Y:S02]  /*4d50*/  IMAD R6, R7, R6, RZ ;  /* 0x0000000607067224 */ /* 0x000fe400078e02ff */
[--C-:B-1----:R-:W-:Y:S02]  /*4d60*/  IMAD.MOV R2, RZ, RZ, -R17.reuse ;  /* 0x000000ffff027224 */ /* 0x102fe400078e0a11 */
[----:B------:R-:W-:Y:S02]  /*4d70*/  IMAD.IADD R10, R15, 0x1, -R6 ;  /* 0x000000010f0a7824 */ /* 0x000fe400078e0a06 */
[----:B------:R-:W-:Y:S02]  /*4d80*/  IMAD R2, R2, R3, RZ ;  /* 0x0000000302027224 */ /* 0x000fe400078e02ff */
[----:B------:R-:W-:Y:S01]  /*4d90*/  IMAD.MOV.U32 R16, RZ, RZ, RZ ;  /* 0x000000ffff107224 */ /* 0x000fe200078e00ff */
[----:B------:R-:W-:Y:S02]  /*4da0*/  IABS R0, R10 ;  /* 0x0000000a00007213 */ /* 0x000fe40000000000 */
[----:B------:R-:W-:Y:S01]  /*4db0*/  LOP3.LUT R10, R10, c[0x0][0x214], RZ, 0x3c, !PT ;  /* 0x000085000a0a7a12 */ /* 0x000fe200078e3cff */
[----:B------:R-:W-:-:S03]  /*4dc0*/  IMAD.HI.U32 R2, R17, R2, R16 ;  /* 0x0000000211027227 */ /* 0x000fc600078e0010 */
[----:B------:R-:W-:Y:S01]  /*4dd0*/  ISETP.GE.AND P1, PT, R10, RZ, PT ;  /* 0x000000ff0a00720c */ /* 0x000fe20003f26270 */
[----:B------:R-:W-:Y:S01]  /*4de0*/  IMAD.WIDE.U32 R16, R7, c[0x0][0x1e0], RZ ;  /* 0x0000780007107a25 */ /* 0x000fe200078e00ff */
[----:B------:R-:W-:-:S03]  /*4df0*/  IADD3 R10, R34, 0x40, RZ ;  /* 0x00000040220a7810 */ /* 0x000fc60007ffe0ff */
        /* <DEDUP_REMOVED lines=44> */
        .weak           $__internal_8_$__cuda_sm20_div_s64
        .type           $__internal_8_$__cuda_sm20_div_s64,@function
        .size           $__internal_8_$__cuda_sm20_div_s64,(.L_x_7776 - $__internal_8_$__cuda_sm20_div_s64)
$__internal_8_$__cuda_sm20_div_s64:
        /* <DEDUP_REMOVED lines=83> */
[----:B------:R-:W-:Y:S06]  /*55f0*/  RET.REL.NODEC R44 `(_ZN5flash32flash_fwd_splitkv_combine_kernelI23Flash_fwd_kernel_traitsILi192ELi64ELi64ELi4ELb0ELb0EN7cutlass10bfloat16_tE19Flash_kernel_traitsILi192ELi64ELi64ELi4ES3_EELi8ELi6ELb1EEEvNS_16Flash_fwd_paramsE) ;  /* 0xffffaa002c007950 */ /* 0x000fec0003c3ffff */
.L_x_425:
        /* <DEDUP_REMOVED lines=16> */
.L_x_7776:


//--------------------- .text._ZN5flash32flash_fwd_splitkv_combine_kernelI23Flash_fwd_kernel_traitsILi192ELi64ELi64ELi4ELb0ELb0EN7cutlass10bfloat16_tE19Flash_kernel_traitsILi192ELi64ELi64ELi4ES3_EELi8ELi5ELb1EEEvNS_16Flash_fwd_paramsE --------------------------
	.section	.text._ZN5flash32flash_fwd_splitkv_combine_kernelI23Flash_fwd_kernel_traitsILi192ELi64ELi64ELi4ELb0ELb0EN7cutlass10bfloat16_tE19Flash_kernel_traitsILi192ELi64ELi64ELi4ES3_EELi8ELi5ELb1EEEvNS_16Flash_fwd_paramsE,"ax",@progbits
	.sectioninfo	@"SHI_REGISTERS=62"
	.align	128
        .global         _ZN5flash32flash_fwd_splitkv_combine_kernelI23Flash_fwd_kernel_traitsILi192ELi64ELi64ELi4ELb0ELb0EN7cutlass10bfloat16_tE19Flash_kernel_traitsILi192ELi64ELi64ELi4ES3_EELi8ELi5ELb1EEEvNS_16Flash_fwd_paramsE
        .type           _ZN5flash32flash_fwd_splitkv_combine_kernelI23Flash_fwd_kernel_traitsILi192ELi64ELi64ELi4ELb0ELb0EN7cutlass10bfloat16_tE19Flash_kernel_traitsILi192ELi64ELi64ELi4ES3_EELi8ELi5ELb1EEEvNS_16Flash_fwd_paramsE,@function
        .size           _ZN5flash32flash_fwd_splitkv_combine_kernelI23Flash_fwd_kernel_traitsILi192ELi64ELi64ELi4ELb0ELb0EN7cutlass10bfloat16_tE19Flash_kernel_traitsILi192ELi64ELi64ELi4ES3_EELi8ELi5ELb1EEEvNS_16Flash_fwd_paramsE,(.L_x_7777 - _ZN5flash32flash_fwd_splitkv_combine_kernelI23Flash_fwd_kernel_traitsILi192ELi64ELi64ELi4ELb0ELb0EN7cutlass10bfloat16_tE19Flash_kernel_traitsILi192ELi64ELi64ELi4ES3_EELi8ELi5ELb1EEEvNS_16Flash_fwd_paramsE)
        .other          _ZN5flash32flash_fwd_splitkv_combine_kernelI23Flash_fwd_kernel_traitsILi192ELi64ELi64ELi4ELb0ELb0EN7cutlass10bfloat16_tE19Flash_kernel_traitsILi192ELi64ELi64ELi4ES3_EELi8ELi5ELb1EEEvNS_16Flash_fwd_paramsE,@"STO_CUDA_ENTRY STV_DEFAULT"
_ZN5flash32flash_fwd_splitkv_combine_kernelI23Flash_fwd_kernel_traitsILi192ELi64ELi64ELi4ELb0ELb0EN7cutlass10bfloat16_tE19Flash_kernel_traitsILi192ELi64ELi64ELi4ES3_EELi8ELi5ELb1EEEvNS_16Flash_fwd_paramsE:
.text._ZN5flash32flash_fwd_splitkv_combine_kernelI23Flash_fwd_kernel_traitsILi192ELi64ELi64ELi4ELb0ELb0EN7cutlass10bfloat16_tE19Flash_kernel_traitsILi192ELi64ELi64ELi4ES3_EELi8ELi5ELb1EEEvNS_16Flash_fwd_paramsE:
        /* <DEDUP_REMOVED lines=23> */
[----:B------:R-:W-:Y:S05]  /*0170*/  CALL.REL.NOINC `($__internal_9_$__cuda_sm20_div_s64) ;  /* 0x00004bf000007944 */ /* 0x000fea0003c00000 */
[----:B------:R-:W-:Y:S05]  /*0180*/  BRA `(.L_x_427) ;  /* 0x0000013000007947 */ /* 0x000fea0003800000 */
.L_x_426:
        /* <DEDUP_REMOVED lines=19> */
.L_x_427:
        /* <DEDUP_REMOVED lines=11> */
[----:B------:R-:W-:Y:S05]  /*0370*/  CALL.REL.NOINC `($__internal_9_$__cuda_sm20_div_s64) ;  /* 0x000049f000007944 */ /* 0x000fea0003c00000 */
[----:B------:R-:W-:Y:S02]  /*0380*/  MOV R8, R20 ;  /* 0x0000001400087202 */ /* 0x000fe40000000f00 */
[----:B------:R-:W-:Y:S01]  /*0390*/  MOV R9, R21 ;  /* 0x0000001500097202 */ /* 0x000fe20000000f00 */
[----:B------:R-:W-:Y:S05]  /*03a0*/  BRA `(.L_x_430) ;  /* 0x0000013000007947 */ /* 0x000fea0003800000 */
.L_x_429:
        /* <DEDUP_REMOVED lines=19> */
.L_x_430:
[----:B------:R-:W-:Y:S05]  /*04e0*/  BSYNC B0 ;  /* 0x0000000000007941 */ /* 0x000fea0003800000 */
.L_x_428:
        /* <DEDUP_REMOVED lines=42> */
.L_x_432:
        /* <DEDUP_REMOVED lines=19> */
.L_x_433:
[----:B------:R-:W-:Y:S05]  /*08c0*/  BSYNC B0 ;  /* 0x0000000000007941 */ /* 0x000fea0003800000 */
.L_x_431:
        /* <DEDUP_REMOVED lines=74> */
[----:B------:R-:W-:Y:S02]  /*0d70*/  MOV R40, R20 ;  /* 0x0000001400287202 */ /* 0x000fe40000000f00 */
[----:B------:R-:W-:Y:S01]  /*0d80*/  MOV R41, R21 ;  /* 0x0000001500297202 */ /* 0x000fe20000000f00 */
[----:B------:R-:W-:Y:S05]  /*0d90*/  BRA `(.L_x_436) ;  /* 0x0000013000007947 */ /* 0x000fea0003800000 */
.L_x_435:
        /* <DEDUP_REMOVED lines=19> */
.L_x_436:
[----:B------:R-:W-:Y:S05]  /*0ed0*/  BSYNC B0 ;  /* 0x0000000000007941 */ /* 0x000fea0003800000 */
.L_x_434:
        /* <DEDUP_REMOVED lines=41> */
.L_x_438:
        /* <DEDUP_REMOVED lines=19> */
.L_x_439:
[----:B------:R-:W-:Y:S05]  /*12a0*/  BSYNC B0 ;  /* 0x0000000000007941 */ /* 0x000fea0003800000 */
.L_x_437:
        /* <DEDUP_REMOVED lines=232> */
[----:B------:R-:W-:Y:S05]  /*2130*/  CALL.REL.NOINC `($__internal_9_$__cuda_sm20_div_s64) ;  /* 0x00002c3000007944 */ /* 0x000fea0003c00000 */
        /* <DEDUP_REMOVED lines=10> */
.L_x_444:
        /* <DEDUP_REMOVED lines=22> */
.L_x_445:
[----:B------:R-:W-:Y:S05]  /*2340*/  BSYNC B0 ;  /* 0x0000000000007941 */ /* 0x000fea0003800000 */
.L_x_443:
[----:B------:R-:W-:Y:S01]  /*2350*/  LOP3.LUT R19, R17, R0, RZ, 0xfc, !PT ;  /* 0x0000000011137212 */ /* 0x000fe200078efcff */
[----:B------:R-:W-:Y:S03]  /*2360*/  BSSY B0, `(.L_x_446) ;  /* 0x0000028000007945 */ /* 0x000fe60003800000 */
[----:B------:R-:W-:-:S13]  /*2370*/  ISETP.NE.U32.AND P0, PT, R19, RZ, PT ;  /* 0x000000ff1300720c */ /* 0x000fda0003f05070 */
[----:B------:R-:W-:Y:S05]  /*2380*/  @!P0 BRA `(.L_x_447) ;  /* 0x000000f000008947 */ /* 0x000fea0003800000 */
[----:B------:R-:W-:Y:S01]  /*2390*/  IMAD.MOV.U32 R26, RZ, RZ, R29 ;  /* 0x000000ffff1a7224 */ /* 0x000fe200078e001d */
[----:B------:R-:W-:Y:S02]  /*23a0*/  MOV R25, R0 ;  /* 0x0000000000197202 */ /* 0x000fe40000000f00 */
[----:B------:R-:W-:Y:S02]  /*23b0*/  MOV R24, 0x23d0 ;  /* 0x000023d000187802 */ /* 0x000fe40000000f00 */
[----:B------:R-:W-:Y:S05]  /*23c0*/  CALL.REL.NOINC `($__internal_9_$__cuda_sm20_div_s64) ;  /* 0x000029a000007944 */ /* 0x000fea0003c00000 */
        /* <DEDUP_REMOVED lines=11> */
.L_x_447:
        /* <DEDUP_REMOVED lines=22> */
.L_x_448:
[----:B------:R-:W-:Y:S05]  /*25e0*/  BSYNC B0 ;  /* 0x0000000000007941 */ /* 0x000fea0003800000 */
.L_x_446:
        /* <DEDUP_REMOVED lines=11> */
[----:B------:R-:W-:Y:S05]  /*26a0*/  CALL.REL.NOINC `($__internal_9_$__cuda_sm20_div_s64) ;  /* 0x000026c000007944 */ /* 0x000fea0003c00000 */
[----:B------:R-:W-:-:S04]  /*26b0*/  IADD3 R17, P0, RZ, -R20, RZ ;  /* 0x80000014ff117210 */ /* 0x000fc80007f1e0ff */
[----:B------:R-:W-:Y:S01]  /*26c0*/  IADD3.X R18, RZ, ~R21, RZ, P0, !PT ;  /* 0x80000015ff127210 */ /* 0x000fe200007fe4ff */
[----:B------:R-:W-:-:S04]  /*26d0*/  IMAD.WIDE.U32 R42, R5, R17, R42 ;  /* 0x00000011052a7225 */ /* 0x000fc800078e002a */
[----:B------:R-:W-:-:S04]  /*26e0*/  IMAD R18, R18, R5, RZ ;  /* 0x0000000512127224 */ /* 0x000fc800078e02ff */
[----:B------:R-:W-:-:S05]  /*26f0*/  IMAD R4, R4, R17, R18 ;  /* 0x0000001104047224 */ /* 0x000fca00078e0212 */
[----:B------:R-:W-:Y:S01]  /*2700*/  IADD3 R4, R43, R4, RZ ;  /* 0x000000042b047210 */ /* 0x000fe20007ffe0ff */
[----:B------:R-:W-:Y:S05]  /*2710*/  BRA `(.L_x_451) ;  /* 0x0000016000007947 */ /* 0x000fea0003800000 */
.L_x_450:
        /* <DEDUP_REMOVED lines=22> */
.L_x_451:
[----:B------:R-:W-:Y:S05]  /*2880*/  BSYNC B0 ;  /* 0x0000000000007941 */ /* 0x000fea0003800000 */
.L_x_449:
        /* <DEDUP_REMOVED lines=38> */
[----:B------:R-:W-:Y:S05]  /*2af0*/  CALL.REL.NOINC `($__internal_9_$__cuda_sm20_div_s64) ;  /* 0x0000227000007944 */ /* 0x000fea0003c00000 */
        /* <DEDUP_REMOVED lines=12> */
.L_x_453:
        /* <DEDUP_REMOVED lines=23> */
.L_x_454:
[----:B------:R-:W-:Y:S05]  /*2d30*/  BSYNC B0 ;  /* 0x0000000000007941 */ /* 0x000fea0003800000 */
.L_x_452:
        /* <DEDUP_REMOVED lines=19> */
.L_x_456:
        /* <DEDUP_REMOVED lines=22> */
.L_x_457:
[----:B------:R-:W-:Y:S05]  /*2fd0*/  BSYNC B0 ;  /* 0x0000000000007941 */ /* 0x000fea0003800000 */
.L_x_455:
        /* <DEDUP_REMOVED lines=19> */
.L_x_459:
        /* <DEDUP_REMOVED lines=23> */
.L_x_460:
[----:B------:R-:W-:Y:S05]  /*3280*/  BSYNC B0 ;  /* 0x0000000000007941 */ /* 0x000fea0003800000 */
.L_x_458:
        /* <DEDUP_REMOVED lines=25> */
[----:B------:R-:W-:Y:S05]  /*3420*/  CALL.REL.NOINC `($__internal_9_$__cuda_sm20_div_s64) ;  /* 0x0000194000007944 */ /* 0x000fea0003c00000 */
        /* <DEDUP_REMOVED lines=12> */
.L_x_462:
        /* <DEDUP_REMOVED lines=23> */
.L_x_463:
[----:B------:R-:W-:Y:S05]  /*3660*/  BSYNC B0 ;  /* 0x0000000000007941 */ /* 0x000fea0003800000 */
.L_x_461:
        /* <DEDUP_REMOVED lines=29> */
.L_x_465:
        /* <DEDUP_REMOVED lines=23> */
.L_x_466:
[----:B------:R-:W-:Y:S05]  /*39b0*/  BSYNC B0 ;  /* 0x0000000000007941 */ /* 0x000fea0003800000 */
.L_x_464:
        /* <DEDUP_REMOVED lines=20> */
.L_x_442:
[----:B------:R-:W-:-:S04]  /*3b00*/  LEA R2, P0, R38, c[0x0][0x200], 0x2 ;  /* 0x0000800026027a11 */ /* 0x000fc800078010ff */
[----:B------:R-:W-:-:S05]  /*3b10*/  LEA.HI.X R3, R38, c[0x0][0x204], R39, 0x2, P0 ;  /* 0x0000810026037a11 */ /* 0x000fca00000f1427 */
[----:B------:R0:W-:Y:S04]  /*3b20*/  STG.E [R2.64], R31 ;  /* 0x0000001f02007986 */ /* 0x0001e8000c10190a */
.L_x_441:
[----:B------:R-:W-:Y:S05]  /*3b30*/  BSYNC B1 ;  /* 0x0000000000017941 */ /* 0x000fea0003800000 */
.L_x_440:
[C---:B------:R-:W-:Y:S01]  /*3b40*/  ISETP.GE.OR P0, PT, R36.reuse, c[0x0][0x314], P2 ;  /* 0x0000c50024007a0c */ /* 0x040fe20001706670 */
[----:B------:R-:W-:Y:S01]  /*3b50*/  IMAD.MOV.U32 R29, RZ, RZ, c[0x0][0x314] ;  /* 0x0000c500ff1d7624 */ /* 0x000fe200078e00ff */
[C---:B------:R-:W-:Y:S01]  /*3b60*/  IADD3 R0, R36.reuse, 0x10, RZ ;  /* 0x0000001024007810 */ /* 0x040fe20007ffe0ff */
[----:B------:R-:W-:Y:S01]  /*3b70*/  IMAD.SHL.U32 R36, R36, 0x4, RZ ;  /* 0x0000000424247824 */ /* 0x000fe200078e00ff */
[----:B0-----:R-:W-:Y:S01]  /*3b80*/  CS2R R2, SRZ ;  /* 0x0000000000027805 */ /* 0x001fe2000001ff00 */
[----:B------:R-:W-:Y:S01]  /*3b90*/  CS2R R6, SRZ ;  /* 0x0000000000067805 */ /* 0x000fe2000001ff00 */
[----:B------:R-:W-:Y:S01]  /*3ba0*/  ISETP.GE.OR P2, PT, R0, c[0x0][0x314], P2 ;  /* 0x0000c50000007a0c */ /* 0x000fe20001746670 */
[----:B------:R-:W-:Y:S01]  /*3bb0*/  HFMA2.MMA R0, -RZ, RZ, 0, 0 ;  /* 0x00000000ff007435 */ /* 0x000fe200000001ff */
[----:B------:R-:W-:-:S05]  /*3bc0*/  MOV R12, RZ ;  /* 0x000000ff000c7202 */ /* 0x000fca0000000f00 */
[----:B------:R-:W-:-:S04]  /*3bd0*/  @!P0 FADD.FTZ R4, -R31, R34 ;  /* 0x000000221f048221 */ /* 0x000fc80000010100 */
[----:B------:R-:W-:Y:S02]  /*3be0*/  @!P0 FMUL.FTZ R4, R4, 1.4426950216293334961 ;  /* 0x3fb8aa3b04048820 */ /* 0x000fe40000410000 */
[----:B------:R-:W-:Y:S02]  /*3bf0*/  @!P2 FADD.FTZ R31, -R31, R33 ;  /* 0x000000211f1fa221 */ /* 0x000fe40000010100 */
[----:B------:R-:W0:Y:S02]  /*3c00*/  @!P0 MUFU.EX2 R8, R4 ;  /* 0x0000000400088308 */ /* 0x000e240000000800 */
[----:B------:R-:W-:-:S06]  /*3c10*/  @!P2 FMUL.FTZ R10, R31, 1.4426950216293334961 ;  /* 0x3fb8aa3b1f0aa820 */ /* 0x000fcc0000410000 */
[----:B------:R-:W1:Y:S01]  /*3c20*/  @!P2 MUFU.EX2 R10, R10 ;  /* 0x0000000a000aa308 */ /* 0x000e620000000800 */
[----:B0-----:R0:W-:Y:S01]  /*3c30*/  @!P0 STS [R27.X4], R8 ;  /* 0x000000081b008388 */ /* 0x0011e20000004800 */
[----:B------:R-:W-:Y:S01]  /*3c40*/  ISETP.GE.AND P0, PT, R29, 0x1, PT ;  /* 0x000000011d00780c */ /* 0x000fe20003f06270 */
[----:B------:R-:W-:Y:S02]  /*3c50*/  CS2R R4, SRZ ;  /* 0x0000000000047805 */ /* 0x000fe4000001ff00 */
[----:B-1----:R1:W-:Y:S01]  /*3c60*/  @!P2 STS [R27.X4+0x240], R10 ;  /* 0x0002400a1b00a388 */ /* 0x0023e20000004800 */
[----:B0-----:R-:W-:Y:S01]  /*3c70*/  CS2R R8, SRZ ;  /* 0x0000000000087805 */ /* 0x001fe2000001ff00 */
[----:B-1----:R-:W-:Y:S02]  /*3c80*/  CS2R R10, SRZ ;  /* 0x00000000000a7805 */ /* 0x002fe4000001ff00 */
        /* <DEDUP_REMOVED lines=31> */
.L_x_469:
        /* <DEDUP_REMOVED lines=77> */
.L_x_468:
        /* <DEDUP_REMOVED lines=45> */
.L_x_470:
        /* <DEDUP_REMOVED lines=8> */
.L_x_472:
[----:B------:R-:W-:Y:S05]  /*46a0*/  BSYNC B0 ;  /* 0x0000000000007941 */ /* 0x000fea0003800000 */
.L_x_471:
        /* <DEDUP_REMOVED lines=13> */
.L_x_467:
        /* <DEDUP_REMOVED lines=95> */
        .weak           $__internal_9_$__cuda_sm20_div_s64
        .type           $__internal_9_$__cuda_sm20_div_s64,@function
        .size           $__internal_9_$__cuda_sm20_div_s64,(.L_x_7777 - $__internal_9_$__cuda_sm20_div_s64)
$__internal_9_$__cuda_sm20_div_s64:
        /* <DEDUP_REMOVED lines=83> */
[----:B------:R-:W-:Y:S06]  /*52a0*/  RET.REL.NODEC R22 `(_ZN5flash32flash_fwd_splitkv_combine_kernelI23Flash_fwd_kernel_traitsILi192ELi64ELi64ELi4ELb0ELb0EN7cutlass10bfloat16_tE19Flash_kernel_traitsILi192ELi64ELi64ELi4ES3_EELi8ELi5ELb1EEEvNS_16Flash_fwd_paramsE) ;  /* 0xffffad5016007950 */ /* 0x000fec0003c3ffff */
.L_x_473:
        /* <DEDUP_REMOVED lines=13> */
.L_x_7777:


//--------------------- .text._ZN5flash32flash_fwd_splitkv_combine_kernelI23Flash_fwd_kernel_traitsILi192ELi64ELi64ELi4ELb0ELb0EN7cutlass10bfloat16_tE19Flash_kernel_traitsILi192ELi64ELi64ELi4ES3_EELi8ELi4ELb1EEEvNS_16Flash_fwd_paramsE --------------------------
	.section	.text._ZN5flash32flash_fwd_splitkv_combine_kernelI23Flash_fwd_kernel_traitsILi192ELi64ELi64ELi4ELb0ELb0EN7cutlass10bfloat16_tE19Flash_kernel_traitsILi192ELi64ELi64ELi4ES3_EELi8ELi4ELb1EEEvNS_16Flash_fwd_paramsE,"ax",@progbits
	.sectioninfo	@"SHI_REGISTERS=54"
	.align	128
        .global         _ZN5flash32flash_fwd_splitkv_combine_kernelI23Flash_fwd_kernel_traitsILi192ELi64ELi64ELi4ELb0ELb0EN7cutlass10bfloat16_tE19Flash_kernel_traitsILi192ELi64ELi64ELi4ES3_EELi8ELi4ELb1EEEvNS_16Flash_fwd_paramsE
        .type           _ZN5flash32flash_fwd_splitkv_combine_kernelI23Flash_fwd_kernel_traitsILi192ELi64ELi64ELi4ELb0ELb0EN7cutlass10bfloat16_tE19Flash_kernel_traitsILi192ELi64ELi64ELi4ES3_EELi8ELi4ELb1EEEvNS_16Flash_fwd_paramsE,@function
        .size           _ZN5flash32flash_fwd_splitkv_combine_kernelI23Flash_fwd_kernel_traitsILi192ELi64ELi64ELi4ELb0ELb0EN7cutlass10bfloat16_tE19Flash_kernel_traitsILi192ELi64ELi64ELi4ES3_EELi8ELi4ELb1EEEvNS_16Flash_fwd_paramsE,(.L_x_7778 - _ZN5flash32flash_fwd_splitkv_combine_kernelI23Flash_fwd_kernel_traitsILi192ELi64ELi64ELi4ELb0ELb0EN7cutlass10bfloat16_tE19Flash_kernel_traitsILi192ELi64ELi64ELi4ES3_EELi8ELi4ELb1EEEvNS_16Flash_fwd_paramsE)
        .other          _ZN5flash32flash_fwd_splitkv_combine_kernelI23Flash_fwd_kernel_traitsILi192ELi64ELi64ELi4ELb0ELb0EN7cutlass10bfloat16_tE19Flash_kernel_traitsILi192ELi64ELi64ELi4ES3_EELi8ELi4ELb1EEEvNS_16Flash_fwd_paramsE,@"STO_CUDA_ENTRY STV_DEFAULT"
_ZN5flash32flash_fwd_splitkv_combine_kernelI23Flash_fwd_kernel_traitsILi192ELi64ELi64ELi4ELb0ELb0EN7cutlass10bfloat16_tE19Flash_kernel_traitsILi192ELi64ELi64ELi4ES3_EELi8ELi4ELb1EEEvNS_16Flash_fwd_paramsE:
.text._ZN5flash32flash_fwd_splitkv_combine_kernelI23Flash_fwd_kernel_traitsILi192ELi64ELi64ELi4ELb0ELb0EN7cutlass10bfloat16_tE19Flash_kernel_traitsILi192ELi64ELi64ELi4ES3_EELi8ELi4ELb1EEEvNS_16Flash_fwd_paramsE:
[----:B------:R-:W-:Y:S02]  /*0000*/  MOV R1, c[0x0][0x28] ;  /* 0x00000a0000017a02 */ /* 0x000fe40000000f00 */
[----:B------:R-:W-:Y:S01]  /*0010*/  ULDC UR6, c[0x0][0x1c0] ;  /* 0x0000700000067ab9 */ /* 0x000fe20000000800 */
[----:B------:R-:W0:Y:S01]  /*0020*/  S2UR UR11, SR_CTAID.X ;  /* 0x00000000000b79c3 */ /* 0x000e220000002500 */
[----:B------:R-:W-:Y:S02]  /*0030*/  ULDC.64 UR4, c[0x0][0x210] ;  /* 0x0000840000047ab9 */ /* 0x000fe40000000a00 */
[----:B------:R-:W-:Y:S02]  /*0040*/  UIMAD UR4, UR6, UR4, URZ ;  /* 0x00000004060472a4 */ /* 0x000fe4000f8e023f */
[----:B------:R-:W-:Y:S02]  /*0050*/  USHF.R.S32.HI UR7, URZ, 0x1f, UR5 ;  /* 0x0000001f3f077899 */ /* 0x000fe40008011405 */
[----:B------:R-:W-:-:S04]  /*0060*/  UIMAD UR12, UR4, UR5, URZ ;  /* 0x00000005040c72a4 */ /* 0x000fc8000f8e023f */
[----:B------:R-:W-:Y:S02]  /*0070*/  USHF.R.S32.HI UR10, URZ, 0x1f, UR12 ;  /* 0x0000001f3f0a7899 */ /* 0x000fe4000801140c */
[----:B------:R-:W-:-:S04]  /*0080*/  UISETP.LT.U32.AND UP0, UPT, UR12, UR5, UPT ;  /* 0x000000050c00728c */ /* 0x000fc8000bf01070 */
[----:B------:R-:W-:-:S04]  /*0090*/  UISETP.LT.AND.EX UP0, UPT, UR10, UR7, UPT, UP0 ;  /* 0x000000070a00728c */ /* 0x000fc8000bf01300 */
[----:B------:R-:W-:Y:S02]  /*00a0*/  USEL UR7, UR10, UR7, UP0 ;  /* 0x000000070a077287 */ /* 0x000fe40008000000 */
[----:B------:R-:W-:Y:S02]  /*00b0*/  USEL UR8, UR12, UR5, UP0 ;  /* 0x000000050c087287 */ /* 0x000fe40008000000 */
[----:B------:R-:W-:Y:S02]  /*00c0*/  ULOP3.LUT UR4, UR10, UR7, URZ, 0xfc, !UPT ;  /* 0x000000070a047292 */ /* 0x000fe4000f8efc3f */
[----:B0-----:R-:W-:Y:S02]  /*00d0*/  USHF.L.U32 UR11, UR11, 0x3, URZ ;  /* 0x000000030b0b7899 */ /* 0x001fe4000800063f */
[----:B------:R-:W-:Y:S02]  /*00e0*/  USHF.R.S32.HI UR5, URZ, 0x1f, UR6 ;  /* 0x0000001f3f057899 */ /* 0x000fe40008011406 */
[----:B------:R-:W-:Y:S01]  /*00f0*/  ISETP.NE.U32.AND P0, PT, RZ, UR4, PT ;  /* 0x00000004ff007c0c */ /* 0x000fe2000bf05070 */
[----:B------:R-:W-:-:S12]  /*0100*/  USHF.R.S32.HI UR9, URZ, 0x1f, UR11 ;  /* 0x0000001f3f097899 */ /* 0x000fd8000801140b */
[----:B------:R-:W-:Y:S05]  /*0110*/  @!P0 BRA `(.L_x_474) ;  /* 0x0000007000008947 */ /* 0x000fea0003800000 */
[----:B------:R-:W-:Y:S01]  /*0120*/  IMAD.U32 R26, RZ, RZ, UR12 ;  /* 0x0000000cff1a7e24 */ /* 0x000fe2000f8e00ff */
[----:B------:R-:W-:Y:S01]  /*0130*/  MOV R24, UR8 ;  /* 0x0000000800187c02 */ /* 0x000fe20008000f00 */
[----:B------:R-:W-:Y:S01]  /*0140*/  IMAD.U32 R17, RZ, RZ, UR10 ;  /* 0x0000000aff117e24 */ /* 0x000fe2000f8e00ff */
[----:B------:R-:W-:Y:S02]  /*0150*/  MOV R23, UR7 ;  /* 0x0000000700177c02 */ /* 0x000fe40008000f00 */
[----:B------:R-:W-:Y:S02]  /*0160*/  MOV R22, 0x180 ;  /* 0x0000018000167802 */ /* 0x000fe40000000f00 */
[----:B------:R-:W-:Y:S05]  /*0170*/  CALL.REL.NOINC `($__internal_10_$__cuda_sm20_div_s64) ;  /* 0x00004bb000007944 */ /* 0x000fea0003c00000 */
[----:B------:R-:W-:Y:S05]  /*0180*/  BRA `(.L_x_475) ;  /* 0x0000018000007947 */ /* 0x000fea0003800000 */
.L_x_474:
[----:B------:R-:W0:Y:S01]  /*0190*/  I2F.U32.RP R2, UR8 ;  /* 0x0000000800027d06 */ /* 0x000e220008209000 */
[----:B------:R-:W-:Y:S02]  /*01a0*/  UMOV UR14, URZ ;  /* 0x0000003f000e7c82 */ /* 0x000fe40008000000 */
[----:B------:R-:W-:-:S05]  /*01b0*/  UISETP.NE.U32.AND UP0, UPT, UR8, URZ, UPT ;  /* 0x0000003f0800728c */ /* 0x000fca000bf05070 */
[----:B0-----:R-:W0:Y:S02]  /*01c0*/  MUFU.RCP R0, R2 ;  /* 0x0000000200007308 */ /* 0x001e240000001000 */
[----:B0-----:R-:W-:-:S06]  /*01d0*/  IADD3 R0, R0, 0xffffffe, RZ ;  /* 0x0ffffffe00007810 */ /* 0x001fcc0007ffe0ff */
[----:B------:R-:W0:Y:S02]  /*01e0*/  F2I.FTZ.U32.TRUNC.NTZ R0, R0 ;  /* 0x0000000000007305 */ /* 0x000e24000021f000 */
[----:B0-----:R-:W0:Y:S02]  /*01f0*/  R2UR UR15, R0 ;  /* 0x00000000000f73c2 */ /* 0x001e2400000e0000 */
[----:B0-----:R-:W-:-:S04]  /*0200*/  UIADD3 UR4, URZ, -UR15, URZ ;  /* 0x8000000f3f047290 */ /* 0x001fc8000fffe03f */
[----:B------:R-:W-:-:S04]  /*0210*/  UIMAD UR4, UR4, UR8, URZ ;  /* 0x00000008040472a4 */ /* 0x000fc8000f8e023f */
[----:B------:R-:W-:-:S04]  /*0220*/  UIMAD.WIDE.U32 UR14, UR15, UR4, UR14 ;  /* 0x000000040f0e72a5 */ /* 0x000fc8000f8e000e */
[----:B------:R-:W-:-:S07]  /*0230*/  UIMAD.WIDE.U32 UR14, UR15, UR12, URZ ;  /* 0x0000000c0f0e72a5 */ /* 0x000fce000f8e003f */
[----:B------:R-:W-:Y:S02]  /*0240*/  UMOV UR6, UR15 ;  /* 0x0000000f00067c82 */ /* 0x000fe40008000000 */
[----:B------:R-:W-:Y:S02]  /*0250*/  UIADD3 UR4, -UR6, URZ, URZ ;  /* 0x0000003f06047290 */ /* 0x000fe4000fffe13f */
[----:B------:R-:W-:Y:S02]  /*0260*/  UMOV UR15, URZ ;  /* 0x0000003f000f7c82 */ /* 0x000fe40008000000 */
[----:B------:R-:W-:Y:S01]  /*0270*/  UIMAD UR4, UR8, UR4, UR12 ;  /* 0x00000004080472a4 */ /* 0x000fe2000f8e020c */
[----:B------:R-:W-:-:S03]  /*0280*/  MOV R19, UR15 ;  /* 0x0000000f00137c02 */ /* 0x000fc60008000f00 */
[----:B------:R-:W-:-:S11]  /*0290*/  UISETP.GE.U32.AND UP2, UPT, UR4, UR8, UPT ;  /* 0x000000080400728c */ /* 0x000fd6000bf46070 */
[----:B------:R-:W-:Y:S02]  /*02a0*/  @UP2 UIADD3 UR4, UR4, -UR8, URZ ;  /* 0x8000000804042290 */ /* 0x000fe4000fffe03f */
[----:B------:R-:W-:Y:S02]  /*02b0*/  @UP2 UIADD3 UR6, UR6, 0x1, URZ ;  /* 0x0000000106062890 */ /* 0x000fe4000fffe03f */
[----:B------:R-:W-:-:S11]  /*02c0*/  UISETP.GE.U32.AND UP1, UPT, UR4, UR8, UPT ;  /* 0x000000080400728c */ /* 0x000fd6000bf26070 */
[----:B------:R-:W-:Y:S02]  /*02d0*/  @UP1 UIADD3 UR6, UR6, 0x1, URZ ;  /* 0x0000000106061890 */ /* 0x000fe4000fffe03f */
[----:B------:R-:W-:-:S07]  /*02e0*/  @!UP0 ULOP3.LUT UR6, URZ, UR8, URZ, 0x33, !UPT ;  /* 0x000000083f068292 */ /* 0x000fce000f8e333f */
[----:B------:R-:W-:Y:S02]  /*02f0*/  UMOV UR14, UR6 ;  /* 0x00000006000e7c82 */ /* 0x000fe40008000000 */
[----:B------:R-:W-:-:S05]  /*0300*/  IMAD.U32 R18, RZ, RZ, UR14 ;  /* 0x0000000eff127e24 */ /* 0x000fca000f8e00ff */
.L_x_475:
[----:B------:R-:W-:Y:S01]  /*0310*/  ISETP.LT.U32.AND P0, PT, R18, c[0x0][0x1c0], PT ;  /* 0x0000700012007a0c */ /* 0x000fe20003f01070 */
[----:B------:R-:W-:Y:S03]  /*0320*/  BSSY B0, `(.L_x_476) ;  /* 0x0000021000007945 */ /* 0x000fe60003800000 */
[----:B------:R-:W-:-:S04]  /*0330*/  ISETP.LT.AND.EX P0, PT, R19, UR5, PT, P0 ;  /* 0x0000000513007c0c */ /* 0x000fc8000bf01300 */
[C---:B------:R-:W-:Y:S02]  /*0340*/  SEL R23, R19.reuse, UR5, P0 ;  /* 0x0000000513177c07 */ /* 0x040fe40008000000 */
[----:B------:R-:W-:Y:S02]  /*0350*/  SEL R24, R18, c[0x0][0x1c0], P0 ;  /* 0x0000700012187a07 */ /* 0x000fe40000000000 */
[----:B------:R-:W-:-:S04]  /*0360*/  LOP3.LUT R0, R19, R23, RZ, 0xfc, !PT ;  /* 0x0000001713007212 */ /* 0x000fc800078efcff */
[----:B------:R-:W-:-:S13]  /*0370*/  ISETP.NE.U32.AND P1, PT, R0, RZ, PT ;  /* 0x000000ff0000720c */ /* 0x000fda0003f25070 */
[----:B------:R-:W-:Y:S05]  /*0380*/  @!P1 BRA `(.L_x_477) ;  /* 0x0000007000009947 */ /* 0x000fea0003800000 */
[----:B------:R-:W-:Y:S01]  /*0390*/  IMAD.MOV.U32 R26, RZ, RZ, R18 ;  /* 0x000000ffff1a7224 */ /* 0x000fe200078e0012 */
[----:B------:R-:W-:Y:S02]  /*03a0*/  MOV R17, R19 ;  /* 0x0000001300117202 */ /* 0x000fe40000000f00 */
[----:B------:R-:W-:Y:S02]  /*03b0*/  MOV R22, 0x3d0 ;  /* 0x000003d000167802 */ /* 0x000fe40000000f00 */
[----:B------:R-:W-:Y:S05]  /*03c0*/  CALL.REL.NOINC `($__internal_10_$__cuda_sm20_div_s64) ;  /* 0x0000496000007944 */ /* 0x000fea0003c00000 */
[----:B------:R-:W-:Y:S02]  /*03d0*/  MOV R6, R18 ;  /* 0x0000001200067202 */ /* 0x000fe40000000f00 */
[----:B------:R-:W-:Y:S01]  /*03e0*/  MOV R7, R19 ;  /* 0x0000001300077202 */ /* 0x000fe20000000f00 */
[----:B------:R-:W-:Y:S05]  /*03f0*/  BRA `(.L_x_478) ;  /* 0x0000013000007947 */ /* 0x000fea0003800000 */
.L_x_477:
        /* <DEDUP_REMOVED lines=19> */
.L_x_478:
[----:B------:R-:W-:Y:S05]  /*0530*/  BSYNC B0 ;  /* 0x0000000000007941 */ /* 0x000fea0003800000 */
.L_x_476:
[----:B------:R-:W-:Y:S01]  /*0540*/  IABS R5, c[0x0][0x214] ;  /* 0x0000850000057a13 */ /* 0x000fe20000000000 */
[----:B------:R-:W-:Y:S01]  /*0550*/  ULDC UR6, c[0x0][0x214] ;  /* 0x0000850000067ab9 */ /* 0x000fe20000000800 */
[----:B------:R-:W-:Y:S01]  /*0560*/  BSSY B0, `(.L_x_479) ;  /* 0x000003c000007945 */ /* 0x000fe20003800000 */
[----:B------:R-:W-:Y:S01]  /*0570*/  UIADD3 UR6, UR6, -0x1, URZ ;  /* 0xffffffff06067890 */ /* 0x000fe2000fffe03f */
[----:B------:R-:W0:Y:S05]  /*0580*/  I2F.RP R4, R5 ;  /* 0x0000000500047306 */ /* 0x000e2a0000209400 */
[----:B------:R-:W-:-:S03]  /*0590*/  IADD3 R0, R5, UR6, RZ ;  /* 0x0000000605007c10 */ /* 0x000fc6000fffe0ff */
[----:B0-----:R-:W0:Y:S02]  /*05a0*/  MUFU.RCP R8, R4 ;  /* 0x0000000400087308 */ /* 0x001e240000001000 */
[----:B0-----:R-:W-:-:S06]  /*05b0*/  IADD3 R8, R8, 0xffffffe, RZ ;  /* 0x0ffffffe08087810 */ /* 0x001fcc0007ffe0ff */
[----:B------:R-:W0:Y:S02]  /*05c0*/  F2I.FTZ.U32.TRUNC.NTZ R9, R8 ;  /* 0x0000000800097305 */ /* 0x000e24000021f000 */
[----:B0-----:R-:W-:Y:S02]  /*05d0*/  IMAD.MOV R2, RZ, RZ, -R9 ;  /* 0x000000ffff027224 */ /* 0x001fe400078e0a09 */
[----:B------:R-:W-:Y:S02]  /*05e0*/  IMAD.MOV.U32 R8, RZ, RZ, RZ ;  /* 0x000000ffff087224 */ /* 0x000fe400078e00ff */
[----:B------:R-:W-:Y:S01]  /*05f0*/  IMAD R3, R2, R5, RZ ;  /* 0x0000000502037224 */ /* 0x000fe200078e02ff */
[----:B------:R-:W-:-:S03]  /*0600*/  IABS R2, R0 ;  /* 0x0000000000027213 */ /* 0x000fc60000000000 */
        /* <DEDUP_REMOVED lines=28> */
[----:B------:R-:W-:Y:S05]  /*07d0*/  CALL.REL.NOINC `($__internal_10_$__cuda_sm20_div_s64) ;  /* 0x0000455000007944 */ /* 0x000fea0003c00000 */
[----:B------:R-:W-:Y:S05]  /*07e0*/  BRA `(.L_x_481) ;  /* 0x0000013000007947 */ /* 0x000fea0003800000 */
.L_x_480:
        /* <DEDUP_REMOVED lines=19> */
.L_x_481:
[----:B------:R-:W-:Y:S05]  /*0920*/  BSYNC B0 ;  /* 0x0000000000007941 */ /* 0x000fea0003800000 */
.L_x_479:
[----:B------:R-:W-:Y:S01]  /*0930*/  IABS R4, c[0x0][0x214] ;  /* 0x0000850000047a13 */ /* 0x000fe20000000000 */
[----:B------:R-:W-:Y:S01]  /*0940*/  IMAD.MOV.U32 R8, RZ, RZ, RZ ;  /* 0x000000ffff087224 */ /* 0x000fe200078e00ff */
[----:B------:R-:W-:Y:S01]  /*0950*/  ULDC UR4, c[0x0][0x214] ;  /* 0x0000850000047ab9 */ /* 0x000fe20000000800 */
[----:B------:R-:W-:Y:S01]  /*0960*/  BSSY B0, `(.L_x_482) ;  /* 0x000005c000007945 */ /* 0x000fe20003800000 */
[----:B------:R-:W0:Y:S01]  /*0970*/  I2F.RP R10, R4 ;  /* 0x00000004000a7306 */ /* 0x000e220000209400 */
[----:B------:R-:W-:Y:S02]  /*0980*/  UISETP.LT.AND UP0, UPT, URZ, UR4, UPT ;  /* 0x000000043f00728c */ /* 0x000fe4000bf01270 */
[----:B------:R-:W-:Y:S02]  /*0990*/  USHF.R.S32.HI UR5, URZ, 0x1f, UR4 ;  /* 0x0000001f3f057899 */ /* 0x000fe40008011404 */
[----:B------:R-:W-:-:S07]  /*09a0*/  ULEA.HI.SX32 UR4, UR4, 0x1, 0x1 ;  /* 0x0000000104047891 */ /* 0x000fce000f8f0a3f */
[----:B------:R-:W-:Y:S01]  /*09b0*/  @!UP0 UIADD3 UR4, UR5, URZ, URZ ;  /* 0x0000003f05048290 */ /* 0x000fe2000fffe03f */
        /* <DEDUP_REMOVED lines=64> */
[----:B------:R-:W-:Y:S02]  /*0dc0*/  MOV R34, R18 ;  /* 0x0000001200227202 */ /* 0x000fe40000000f00 */
[----:B------:R-:W-:Y:S01]  /*0dd0*/  MOV R35, R19 ;  /* 0x0000001300237202 */ /* 0x000fe20000000f00 */
[----:B------:R-:W-:Y:S05]  /*0de0*/  BRA `(.L_x_484) ;  /* 0x0000013000007947 */ /* 0x000fea0003800000 */
.L_x_483:
        /* <DEDUP_REMOVED lines=19> */
.L_x_484:
[----:B------:R-:W-:Y:S05]  /*0f20*/  BSYNC B0 ;  /* 0x0000000000007941 */ /* 0x000fea0003800000 */
.L_x_482:
[-C--:B------:R-:W-:Y:S01]  /*0f30*/  IABS R16, R3.reuse ;  /* 0x0000000300107213 */ /* 0x080fe20000000000 */
[----:B------:R-:W-:Y:S01]  /*0f40*/  BSSY B0, `(.L_x_485) ;  /* 0x000003c000007945 */ /* 0x000fe20003800000 */
[----:B------:R-:W-:Y:S02]  /*0f50*/  IABS R8, R3 ;  /* 0x0000000300087213 */ /* 0x000fe40000000000 */
[----:B------:R-:W0:Y:S01]  /*0f60*/  I2F.RP R11, R16 ;  /* 0x00000010000b7306 */ /* 0x000e220000209400 */
[----:B------:R-:W-:Y:S02]  /*0f70*/  IADD3 R5, R16, UR6, RZ ;  /* 0x0000000610057c10 */ /* 0x000fe4000fffe0ff */
        /* <DEDUP_REMOVED lines=37> */
.L_x_486:
        /* <DEDUP_REMOVED lines=19> */
.L_x_487:
[----:B------:R-:W-:Y:S05]  /*1300*/  BSYNC B0 ;  /* 0x0000000000007941 */ /* 0x000fea0003800000 */
.L_x_485:
[----:B------:R-:W-:Y:S01]  /*1310*/  IABS R8, c[0x0][0x214] ;  /* 0x0000850000087a13 */ /* 0x000fe20000000000 */
[----:B------:R-:W-:Y:S01]  /*1320*/  ULDC.U8 UR4, c[0x0][0x329] ;  /* 0x0000ca4000047ab9 */ /* 0x000fe20000000000 */
[----:B------:R-:W-:Y:S01]  /*1330*/  ISETP.GT.AND P3, PT, R3, RZ, PT ;  /* 0x000000ff0300720c */ /* 0x000fe20003f64270 */
[----:B------:R-:W-:Y:S01]  /*1340*/  ULDC.64 UR14, c[0x0][0x118] ;  /* 0x00004600000e7ab9 */ /* 0x000fe20000000a00 */
[----:B------:R-:W0:Y:S01]  /*1350*/  I2F.RP R20, R8 ;  /* 0x0000000800147306 */ /* 0x000e220000209400 */
[----:B------:R-:W-:Y:S07]  /*1360*/  BSSY B0, `(.L_x_488) ;  /* 0x000007f000007945 */ /* 0x000fee0003800000 */
        /* <DEDUP_REMOVED lines=9> */
[----:B------:R-:W-:Y:S02]  /*1400*/  ISETP.GE.AND P1, PT, R5, RZ, PT ;  /* 0x000000ff0500720c */ /* 0x000fe40003f26270 */
[----:B------:R-:W-:Y:S01]  /*1410*/  SHF.R.S32.HI R5, RZ, 0x1f, R3 ;  /* 0x0000001fff057819 */ /* 0x000fe20000011403 */
[----:B------:R-:W-:-:S04]  /*1420*/  IMAD.HI.U32 R9, R7, R6, RZ ;  /* 0x0000000607097227 */ /* 0x000fc800078e00ff */
[----:B------:R-:W-:-:S04]  /*1430*/  IMAD.MOV R7, RZ, RZ, -R9 ;  /* 0x000000ffff077224 */ /* 0x000fc800078e0a09 */
[C---:B------:R-:W-:Y:S01]  /*1440*/  IMAD R7, R8.reuse, R7, R6 ;  /* 0x0000000708077224 */ /* 0x040fe200078e0206 */
[----:B------:R-:W-:Y:S01]  /*1450*/  LEA.HI.SX32 R6, R3, 0x1, 0x1 ;  /* 0x0000000103067811 */ /* 0x000fe200078f0aff */
[----:B------:R-:W-:Y:S01]  /*1460*/  @!P3 IMAD.MOV R6, RZ, RZ, R5 ;  /* 0x000000ffff06b224 */ /* 0x000fe200078e0205 */
[----:B------:R-:W-:Y:S02]  /*1470*/  IABS R5, c[0x0][0x1c0] ;  /* 0x0000700000057a13 */ /* 0x000fe40000000000 */
[----:B------:R-:W-:Y:S02]  /*1480*/  ISETP.GT.U32.AND P0, PT, R8, R7, PT ;  /* 0x000000070800720c */ /* 0x000fe40003f04070 */
[----:B------:R-:W0:Y:S11]  /*1490*/  I2F.U32.RP R17, R5 ;  /* 0x0000000500117306 */ /* 0x000e360000209000 */
[----:B------:R-:W-:Y:S01]  /*14a0*/  @!P0 IMAD.IADD R7, R7, 0x1, -R8 ;  /* 0x0000000107078824 */ /* 0x000fe200078e0a08 */
[----:B------:R-:W-:-:S02]  /*14b0*/  @!P0 IADD3 R9, R9, 0x1, RZ ;  /* 0x0000000109098810 */ /* 0x000fc40007ffe0ff */
[----:B------:R-:W-:Y:S02]  /*14c0*/  ISETP.NE.AND P0, PT, RZ, c[0x0][0x214], PT ;  /* 0x00008500ff007a0c */ /* 0x000fe40003f05270 */
[----:B------:R-:W-:Y:S01]  /*14d0*/  ISETP.GE.U32.AND P2, PT, R7, R8, PT ;  /* 0x000000080700720c */ /* 0x000fe20003f46070 */
[----:B0-----:R-:W0:-:S12]  /*14e0*/  MUFU.RCP R24, R17 ;  /* 0x0000001100187308 */ /* 0x001e180000001000 */
[----:B------:R-:W-:Y:S02]  /*14f0*/  @P2 IADD3 R9, R9, 0x1, RZ ;  /* 0x0000000109092810 */ /* 0x000fe40007ffe0ff */
[----:B0-----:R-:W-:-:S03]  /*1500*/  IADD3 R24, R24, 0xffffffe, RZ ;  /* 0x0ffffffe18187810 */ /* 0x001fc60007ffe0ff */
[----:B------:R-:W-:Y:S01]  /*1510*/  @!P1 IMAD.MOV R9, RZ, RZ, -R9 ;  /* 0x000000ffff099224 */ /* 0x000fe200078e0a09 */
[----:B------:R-:W-:Y:S01]  /*1520*/  @!P0 LOP3.LUT R9, RZ, c[0x0][0x214], RZ, 0x33, !PT ;  /* 0x00008500ff098a12 */ /* 0x000fe200078e33ff */
[----:B------:R0:W-:Y:S01]  /*1530*/  F2I.FTZ.U32.TRUNC.NTZ R25, R24 ;  /* 0x0000001800197305 */ /* 0x0001e2000021f000 */
[----:B------:R-:W-:-:S03]  /*1540*/  IABS R17, R0 ;  /* 0x0000000000117213 */ /* 0x000fc60000000000 */
[----:B------:R-:W-:Y:S01]  /*1550*/  IMAD R3, R6, R9, RZ ;  /* 0x0000000906037224 */ /* 0x000fe200078e02ff */
[----:B------:R-:W-:-:S04]  /*1560*/  LOP3.LUT R0, R0, c[0x0][0x1c0], RZ, 0x3c, !PT ;  /* 0x0000700000007a12 */ /* 0x000fc800078e3cff */
[----:B------:R-:W-:-:S04]  /*1570*/  IABS R7, R3 ;  /* 0x0000000300077213 */ /* 0x000fc80000000000 */
[----:B------:R-:W1:Y:S01]  /*1580*/  I2F.RP R16, R7 ;  /* 0x0000000700107306 */ /* 0x000e620000209400 */
[----:B0-----:R-:W-:-:S07]  /*1590*/  IMAD.MOV.U32 R24, RZ, RZ, RZ ;  /* 0x000000ffff187224 */ /* 0x001fce00078e00ff */
[----:B-1----:R-:W0:Y:S02]  /*15a0*/  MUFU.RCP R6, R16 ;  /* 0x0000001000067308 */ /* 0x002e240000001000 */
[----:B0-----:R-:W-:Y:S01]  /*15b0*/  IADD3 R20, R6, 0xffffffe, RZ ;  /* 0x0ffffffe06147810 */ /* 0x001fe20007ffe0ff */
[----:B------:R-:W-:Y:S02]  /*15c0*/  IMAD.MOV R6, RZ, RZ, -R25 ;  /* 0x000000ffff067224 */ /* 0x000fe400078e0a19 */
[----:B------:R-:W-:-:S03]  /*15d0*/  IMAD.IADD R16, R4, 0x1, R7 ;  /* 0x0000000104107824 */ /* 0x000fc600078e0207 */
[----:B------:R-:W0:Y:S01]  /*15e0*/  F2I.FTZ.U32.TRUNC.NTZ R21, R20 ;  /* 0x0000001400157305 */ /* 0x000e22000021f000 */
[----:B------:R-:W-:Y:S01]  /*15f0*/  IMAD R23, R6, R5, RZ ;  /* 0x0000000506177224 */ /* 0x000fe200078e02ff */
[----:B------:R-:W-:-:S03]  /*1600*/  IABS R22, R16 ;  /* 0x0000001000167213 */ /* 0x000fc60000000000 */
[----:B------:R-:W-:-:S06]  /*1610*/  IMAD.HI.U32 R23, R25, R23, R24 ;  /* 0x0000001719177227 */ /* 0x000fcc00078e0018 */
[----:B------:R-:W-:-:S04]  /*1620*/  IMAD.HI.U32 R6, R23, R17, RZ ;  /* 0x0000001117067227 */ /* 0x000fc800078e00ff */
[----:B------:R-:W-:-:S04]  /*1630*/  IMAD.HI.U32 R23, R23, R22, RZ ;  /* 0x0000001617177227 */ /* 0x000fc800078e00ff */
[----:B0-----:R-:W-:Y:S02]  /*1640*/  IMAD.MOV R8, RZ, RZ, -R21 ;  /* 0x000000ffff087224 */ /* 0x001fe400078e0a15 */
[----:B------:R-:W-:Y:S02]  /*1650*/  IMAD.MOV.U32 R20, RZ, RZ, RZ ;  /* 0x000000ffff147224 */ /* 0x000fe400078e00ff */
[----:B------:R-:W-:Y:S01]  /*1660*/  IMAD R9, R8, R7, RZ ;  /* 0x0000000708097224 */ /* 0x000fe200078e02ff */
[----:B------:R-:W-:-:S03]  /*1670*/  IABS R8, c[0x0][0x1c0] ;  /* 0x0000700000087a13 */ /* 0x000fc60000000000 */
[----:B------:R-:W-:Y:S01]  /*1680*/  IMAD.HI.U32 R9, R21, R9, R20 ;  /* 0x0000000915097227 */ /* 0x000fe200078e0014 */
[----:B------:R-:W-:-:S03]  /*1690*/  IABS R20, R3 ;  /* 0x0000000300147213 */ /* 0x000fc60000000000 */
[----:B------:R-:W-:Y:S02]  /*16a0*/  IMAD.MOV R8, RZ, RZ, -R8 ;  /* 0x000000ffff087224 */ /* 0x000fe400078e0a08 */
[----:B------:R-:W-:Y:S02]  /*16b0*/  IMAD.MOV R20, RZ, RZ, -R20 ;  /* 0x000000ffff147224 */ /* 0x000fe400078e0a14 */
[----:B------:R-:W-:-:S04]  /*16c0*/  IMAD.HI.U32 R9, R9, R22, RZ ;  /* 0x0000001609097227 */ /* 0x000fc800078e00ff */
[----:B------:R-:W-:Y:S01]  /*16d0*/  IMAD R4, R6, R8, R17 ;  /* 0x0000000806047224 */ /* 0x000fe200078e0211 */
[C---:B------:R-:W-:Y:S01]  /*16e0*/  LOP3.LUT R17, R16.reuse, R7, RZ, 0x3c, !PT ;  /* 0x0000000710117212 */ /* 0x040fe200078e3cff */
[--C-:B------:R-:W-:Y:S01]  /*16f0*/  IMAD R20, R9, R20, R22.reuse ;  /* 0x0000001409147224 */ /* 0x100fe200078e0216 */
[----:B------:R-:W-:Y:S01]  /*1700*/  LOP3.LUT R16, R16, c[0x0][0x1c0], RZ, 0x3c, !PT ;  /* 0x0000700010107a12 */ /* 0x000fe200078e3cff */
[----:B------:R-:W-:Y:S01]  /*1710*/  IMAD R8, R23, R8, R22 ;  /* 0x0000000817087224 */ /* 0x000fe200078e0216 */
[----:B------:R-:W-:Y:S02]  /*1720*/  ISETP.GT.U32.AND P3, PT, R5, R4, PT ;  /* 0x000000040500720c */ /* 0x000fe40003f64070 */
[----:B------:R-:W-:Y:S02]  /*1730*/  ISETP.GT.U32.AND P0, PT, R7, R20, PT ;  /* 0x000000140700720c */ /* 0x000fe40003f04070 */
[----:B------:R-:W-:Y:S02]  /*1740*/  ISETP.GT.U32.AND P1, PT, R5, R8, PT ;  /* 0x000000080500720c */ /* 0x000fe40003f24070 */
[----:B------:R-:W-:Y:S01]  /*1750*/  ISETP.GE.AND P4, PT, R17, RZ, PT ;  /* 0x000000ff1100720c */ /* 0x000fe20003f86270 */
[----:B------:R-:W-:-:S06]  /*1760*/  IMAD.MOV.U32 R17, RZ, RZ, c[0x0][0x214] ;  /* 0x00008500ff117624 */ /* 0x000fcc00078e00ff */
[----:B------:R-:W-:Y:S01]  /*1770*/  @!P3 IMAD.IADD R4, R4, 0x1, -R5 ;  /* 0x000000010404b824 */ /* 0x000fe200078e0a05 */
[----:B------:R-:W-:Y:S01]  /*1780*/  @!P3 IADD3 R6, R6, 0x1, RZ ;  /* 0x000000010606b810 */ /* 0x000fe20007ffe0ff */
[----:B------:R-:W-:Y:S01]  /*1790*/  @!P0 IMAD.IADD R20, R20, 0x1, -R7 ;  /* 0x0000000114148824 */ /* 0x000fe200078e0a07 */
[----:B------:R-:W-:Y:S01]  /*17a0*/  @!P0 IADD3 R9, R9, 0x1, RZ ;  /* 0x0000000109098810 */ /* 0x000fe20007ffe0ff */
[----:B------:R-:W-:Y:S01]  /*17b0*/  @!P1 IMAD.IADD R8, R8, 0x1, -R5 ;  /* 0x0000000108089824 */ /* 0x000fe200078e0a05 */
[----:B------:R-:W-:Y:S02]  /*17c0*/  ISETP.GE.U32.AND P6, PT, R4, R5, PT ;  /* 0x000000050400720c */ /* 0x000fe40003fc6070 */
[----:B------:R-:W0:Y:S01]  /*17d0*/  S2R R4, SR_TID.X ;  /* 0x0000000000047919 */ /* 0x000e220000002100 */
[----:B------:R-:W-:Y:S02]  /*17e0*/  ISETP.GE.U32.AND P2, PT, R20, R7, PT ;  /* 0x000000071400720c */ /* 0x000fe40003f46070 */
[----:B------:R-:W-:-:S02]  /*17f0*/  ISETP.GE.AND P0, PT, R0, RZ, PT ;  /* 0x000000ff0000720c */ /* 0x000fc40003f06270 */
[----:B------:R-:W-:Y:S02]  /*1800*/  ISETP.GT.AND P3, PT, R2, RZ, PT ;  /* 0x000000ff0200720c */ /* 0x000fe40003f64270 */
[----:B------:R-:W-:Y:S02]  /*1810*/  ISETP.GE.U32.AND P5, PT, R8, R5, PT ;  /* 0x000000050800720c */ /* 0x000fe40003fa6070 */
[----:B------:R-:W-:Y:S02]  /*1820*/  @!P1 IADD3 R23, R23, 0x1, RZ ;  /* 0x0000000117179810 */ /* 0x000fe40007ffe0ff */
[----:B------:R-:W-:Y:S02]  /*1830*/  @P6 IADD3 R6, R6, 0x1, RZ ;  /* 0x0000000106066810 */ /* 0x000fe40007ffe0ff */
[----:B------:R-:W-:Y:S02]  /*1840*/  ISETP.NE.AND P6, PT, R3, RZ, PT ;  /* 0x000000ff0300720c */ /* 0x000fe40003fc5270 */
[----:B------:R-:W-:Y:S01]  /*1850*/  @P2 IADD3 R9, R9, 0x1, RZ ;  /* 0x0000000109092810 */ /* 0x000fe20007ffe0ff */
[----:B------:R-:W-:Y:S01]  /*1860*/  @!P0 IMAD.MOV R6, RZ, RZ, -R6 ;  /* 0x000000ffff068224 */ /* 0x000fe200078e0a06 */
[----:B------:R-:W-:-:S02]  /*1870*/  ISETP.GE.AND P2, PT, R16, RZ, PT ;  /* 0x000000ff1000720c */ /* 0x000fc40003f46270 */
[----:B------:R-:W-:Y:S01]  /*1880*/  LOP3.LUT R0, RZ, c[0x0][0x1c0], RZ, 0x33, !PT ;  /* 0x00007000ff007a12 */ /* 0x000fe200078e33ff */
[----:B------:R-:W-:Y:S01]  /*1890*/  @!P4 IMAD.MOV R9, RZ, RZ, -R9 ;  /* 0x000000ffff09c224 */ /* 0x000fe200078e0a09 */
[----:B------:R-:W-:Y:S02]  /*18a0*/  ISETP.NE.AND P4, PT, RZ, c[0x0][0x1c0], PT ;  /* 0x00007000ff007a0c */ /* 0x000fe40003f85270 */
[----:B------:R-:W-:Y:S02]  /*18b0*/  SHF.R.S32.HI R8, RZ, 0x1f, R2 ;  /* 0x0000001fff087819 */ /* 0x000fe40000011402 */
[----:B------:R-:W-:Y:S02]  /*18c0*/  ISETP.NE.AND P1, PT, RZ, UR4, PT ;  /* 0x00000004ff007c0c */ /* 0x000fe4000bf25270 */
[----:B0-----:R-:W-:Y:S02]  /*18d0*/  SHF.R.S32.HI R5, RZ, 0x1f, R4 ;  /* 0x0000001fff057819 */ /* 0x001fe40000011404 */
[----:B------:R-:W-:Y:S01]  /*18e0*/  LEA.HI.SX32 R16, R2, 0x1, 0x1 ;  /* 0x0000000102107811 */ /* 0x000fe200078f0aff */
[----:B------:R-:W-:Y:S01]  /*18f0*/  @!P3 IMAD.MOV R16, RZ, RZ, R8 ;  /* 0x000000ffff10b224 */ /* 0x000fe200078e0208 */
[----:B------:R-:W-:-:S02]  /*1900*/  SEL R17, R17, 0x1, !P1 ;  /* 0x0000000111117807 */ /* 0x000fc40004800000 */
[----:B------:R-:W-:Y:S02]  /*1910*/  SEL R6, R0, R6, !P4 ;  /* 0x0000000600067207 */ /* 0x000fe40006000000 */
        /* <DEDUP_REMOVED lines=8> */
[----:B------:R-:W-:Y:S01]  /*19a0*/  SHF.R.S32.HI R6, RZ, 0x3, R8 ;  /* 0x00000003ff067819 */ /* 0x000fe20000011408 */
[----:B------:R-:W-:Y:S01]  /*19b0*/  IMAD.MOV.U32 R16, RZ, RZ, -0x800000 ;  /* 0xff800000ff107424 */ /* 0x000fe200078e00ff */
[----:B------:R-:W-:-:S02]  /*19c0*/  ISETP.LT.AND.EX P2, PT, R19, R21, PT, P0 ;  /* 0x000000151300720c */ /* 0x000fc40003f41300 */
[----:B------:R-:W-:Y:S02]  /*19d0*/  ISETP.GE.AND P0, PT, R6, c[0x0][0x314], PT ;  /* 0x0000c50006007a0c */ /* 0x000fe40003f06270 */
[----:B------:R-:W-:Y:S02]  /*19e0*/  SEL R0, R0, R23, !P4 ;  /* 0x0000001700007207 */ /* 0x000fe40006000000 */
[----:B------:R-:W-:Y:S02]  /*19f0*/  LOP3.LUT R23, R8, 0xfffffff8, RZ, 0xc0, !PT ;  /* 0xfffffff808177812 */ /* 0x000fe400078ec0ff */
[----:B------:R-:W-:Y:S02]  /*1a00*/  SEL R9, R18, R9, P2 ;  /* 0x0000000912097207 */ /* 0x000fe40001000000 */
[----:B------:R-:W-:Y:S01]  /*1a10*/  SEL R8, R19, R21, P2 ;  /* 0x0000001513087207 */ /* 0x000fe20001000000 */
[----:B------:R-:W-:-:S04]  /*1a20*/  IMAD.IADD R23, R4, 0x1, -R23 ;  /* 0x0000000104177824 */ /* 0x000fc800078e0a17 */
[----:B------:R-:W-:Y:S05]  /*1a30*/  @P0 BRA `(.L_x_489) ;  /* 0x0000011000000947 */ /* 0x000fea0003800000 */
[----:B------:R-:W-:Y:S01]  /*1a40*/  UIADD3 UR5, UP0, UR12, -UR11, URZ ;  /* 0x8000000b0c057290 */ /* 0x000fe2000ff1e03f */
[----:B------:R-:W-:-:S03]  /*1a50*/  SHF.R.S32.HI R19, RZ, 0x1f, R23 ;  /* 0x0000001fff137819 */ /* 0x000fc60000011417 */
[----:B------:R-:W-:Y:S02]  /*1a60*/  UIADD3.X UR4, UR10, ~UR9, URZ, UP0, !UPT ;  /* 0x800000090a047290 */ /* 0x000fe400087fe43f */
[----:B------:R-:W-:-:S04]  /*1a70*/  ISETP.LT.U32.AND P0, PT, R23, UR5, PT ;  /* 0x0000000517007c0c */ /* 0x000fc8000bf01070 */
[----:B------:R-:W-:-:S05]  /*1a80*/  IMAD.U32 R18, RZ, RZ, UR4 ;  /* 0x00000004ff127e24 */ /* 0x000fca000f8e00ff */
[----:B------:R-:W-:-:S13]  /*1a90*/  ISETP.GT.AND.EX P0, PT, R18, R19, PT, P0 ;  /* 0x000000131200720c */ /* 0x000fda0003f04300 */
[----:B------:R-:W-:Y:S05]  /*1aa0*/  @!P0 BRA `(.L_x_489) ;  /* 0x000000a000008947 */ /* 0x000fea0003800000 */
[----:B------:R-:W-:Y:S01]  /*1ab0*/  IADD3 R18, P0, R23, UR11, RZ ;  /* 0x0000000b17127c10 */ /* 0x000fe2000ff1e0ff */
[----:B------:R-:W-:Y:S01]  /*1ac0*/  IMAD R16, R6, UR10, RZ ;  /* 0x0000000a06107c24 */ /* 0x000fe2000f8e02ff */
[----:B------:R-:W-:Y:S02]  /*1ad0*/  SHF.R.S32.HI R21, RZ, 0x1f, R6 ;  /* 0x0000001fff157819 */ /* 0x000fe40000011406 */
[----:B------:R-:W-:-:S03]  /*1ae0*/  IADD3.X R19, R19, UR9, RZ, P0, !PT ;  /* 0x0000000913137c10 */ /* 0x000fc600087fe4ff */
[----:B------:R-:W-:Y:S02]  /*1af0*/  IMAD R16, R21, UR12, R16 ;  /* 0x0000000c15107c24 */ /* 0x000fe4000f8e0210 */
[----:B------:R-:W-:-:S04]  /*1b00*/  IMAD.WIDE.U32 R18, R6, UR12, R18 ;  /* 0x0000000c06127c25 */ /* 0x000fc8000f8e0012 */
[----:B------:R-:W-:Y:S01]  /*1b10*/  IMAD.IADD R16, R19, 0x1, R16 ;  /* 0x0000000113107824 */ /* 0x000fe200078e0210 */
[----:B------:R-:W-:-:S04]  /*1b20*/  LEA R20, P0, R18, c[0x0][0x208], 0x2 ;  /* 0x0000820012147a11 */ /* 0x000fc800078010ff */
[----:B------:R-:W-:-:S05]  /*1b30*/  LEA.HI.X R21, R18, c[0x0][0x20c], R16, 0x2, P0 ;  /* 0x0000830012157a11 */ /* 0x000fca00000f1410 */
[----:B------:R0:W5:Y:S04]  /*1b40*/  LDG.E R16, [R20.64] ;  /* 0x0000000e14107981 */ /* 0x000168000c1e1900 */
.L_x_489:
[----:B------:R-:W-:Y:S05]  /*1b50*/  BSYNC B0 ;  /* 0x0000000000007941 */ /* 0x000fea0003800000 */
.L_x_488:
        /* <DEDUP_REMOVED lines=19> */
[----:B0-----:R-:W0:Y:S02]  /*1c90*/  SHFL.BFLY PT, R20, R25, 0x4, 0x1f ;  /* 0x0c801f0019147f89 */ /* 0x001e2400000e0000 */
[----:B0-----:R-:W-:-:S05]  /*1ca0*/  FMNMX.FTZ R20, R25, R20, !PT ;  /* 0x0000001419147209 */ /* 0x001fca0007810000 */
[----:B------:R-:W0:Y:S02]  /*1cb0*/  SHFL.BFLY PT, R21, R20, 0x2, 0x1f ;  /* 0x0c401f0014157f89 */ /* 0x000e2400000e0000 */
        /* <DEDUP_REMOVED lines=31> */
[----:B------:R-:W-:Y:S01]  /*1eb0*/  ISETP.GE.U32.AND P2, PT, R32, UR12, PT ;  /* 0x0000000c20007c0c */ /* 0x000fe2000bf46070 */
[----:B------:R-:W-:-:S03]  /*1ec0*/  IMAD.MOV.U32 R5, RZ, RZ, c[0x0][0x1c0] ;  /* 0x00007000ff057624 */ /* 0x000fc600078e00ff */
[----:B------:R-:W-:Y:S02]  /*1ed0*/  ISETP.GE.AND.EX P2, PT, R33, UR10, PT, P2 ;  /* 0x0000000a21007c0c */ /* 0x000fe4000bf46320 */
        /* <DEDUP_REMOVED lines=13> */
[----:B------:R-:W-:Y:S02]  /*1fb0*/  IMAD R0, R0, UR8, RZ ;  /* 0x0000000800007c24 */ /* 0x000fe4000f8e02ff */
[----:B------:R-:W-:-:S04]  /*1fc0*/  IMAD.WIDE.U32 R18, R17, UR8, RZ ;  /* 0x0000000811127c25 */ /* 0x000fc8000f8e00ff */
[----:B------:R-:W-:Y:S02]  /*1fd0*/  IMAD R17, R17, UR7, R0 ;  /* 0x0000000711117c24 */ /* 0x000fe4000f8e0200 */
        /* <DEDUP_REMOVED lines=12> */
[----:B------:R-:W-:Y:S05]  /*20a0*/  CALL.REL.NOINC `($__internal_10_$__cuda_sm20_div_s64) ;  /* 0x00002c8000007944 */ /* 0x000fea0003c00000 */
[-C--:B------:R-:W-:Y:S02]  /*20b0*/  IADD3 R21, P0, RZ, -R18.reuse, RZ ;  /* 0x80000012ff157210 */ /* 0x080fe40007f1e0ff */
[----:B------:R-:W-:Y:S02]  /*20c0*/  MOV R42, R18 ;  /* 0x00000012002a7202 */ /* 0x000fe40000000f00 */
[----:B------:R-:W-:Y:S01]  /*20d0*/  IADD3.X R17, RZ, ~R19, RZ, P0, !PT ;  /* 0x80000013ff117210 */ /* 0x000fe200007fe4ff */
[----:B------:R-:W-:Y:S01]  /*20e0*/  IMAD.WIDE.U32 R32, R36, R21, R32 ;  /* 0x0000001524207225 */ /* 0x000fe200078e0020 */
[----:B------:R-:W-:-:S03]  /*20f0*/  MOV R43, R19 ;  /* 0x00000013002b7202 */ /* 0x000fc60000000f00 */
[----:B------:R-:W-:-:S04]  /*2100*/  IMAD R0, R17, R36, RZ ;  /* 0x0000002411007224 */ /* 0x000fc800078e02ff */
[----:B------:R-:W-:-:S05]  /*2110*/  IMAD R17, R23, R21, R0 ;  /* 0x0000001517117224 */ /* 0x000fca00078e0200 */
[----:B------:R-:W-:Y:S01]  /*2120*/  IADD3 R17, R33, R17, RZ ;  /* 0x0000001121117210 */ /* 0x000fe20007ffe0ff */
[----:B------:R-:W-:Y:S05]  /*2130*/  BRA `(.L_x_495) ;  /* 0x0000016000007947 */ /* 0x000fea0003800000 */
.L_x_494:
        /* <DEDUP_REMOVED lines=22> */
.L_x_495:
[----:B------:R-:W-:Y:S05]  /*22a0*/  BSYNC B0 ;  /* 0x0000000000007941 */ /* 0x000fea0003800000 */
.L_x_493:
[----:B------:R-:W-:Y:S01]  /*22b0*/  LOP3.LUT R0, R17, UR7, RZ, 0xfc, !PT ;  /* 0x0000000711007c12 */ /* 0x000fe2000f8efcff */
[----:B------:R-:W-:Y:S03]  /*22c0*/  BSSY B0, `(.L_x_496) ;  /* 0x0000028000007945 */ /* 0x000fe60003800000 */
[----:B------:R-:W-:-:S13]  /*22d0*/  ISETP.NE.U32.AND P0, PT, R0, RZ, PT ;  /* 0x000000ff0000720c */ /* 0x000fda0003f05070 */
[----:B------:R-:W-:Y:S05]  /*22e0*/  @!P0 BRA `(.L_x_497) ;  /* 0x000000f000008947 */ /* 0x000fea0003800000 */
[----:B------:R-:W-:Y:S01]  /*22f0*/  IMAD.MOV.U32 R26, RZ, RZ, R32 ;  /* 0x000000ffff1a7224 */ /* 0x000fe200078e0020 */
[----:B------:R-:W-:Y:S01]  /*2300*/  MOV R24, UR8 ;  /* 0x0000000800187c02 */ /* 0x000fe20008000f00 */
[----:B------:R-:W-:Y:S01]  /*2310*/  IMAD.U32 R23, RZ, RZ, UR7 ;  /* 0x00000007ff177e24 */ /* 0x000fe2000f8e00ff */
[----:B------:R-:W-:Y:S02]  /*2320*/  MOV R22, 0x2340 ;  /* 0x0000234000167802 */ /* 0x000fe40000000f00 */
[----:B------:R-:W-:Y:S05]  /*2330*/  CALL.REL.NOINC `($__internal_10_$__cuda_sm20_div_s64) ;  /* 0x000029f000007944 */ /* 0x000fea0003c00000 */
[-C--:B------:R-:W-:Y:S02]  /*2340*/  IADD3 R16, P0, RZ, -R18.reuse, RZ ;  /* 0x80000012ff107210 */ /* 0x080fe40007f1e0ff */
[----:B------:R-:W-:Y:S02]  /*2350*/  MOV R33, R17 ;  /* 0x0000001100217202 */ /* 0x000fe40000000f00 */
[-C--:B------:R-:W-:Y:S02]  /*2360*/  IADD3.X R0, RZ, ~R19.reuse, RZ, P0, !PT ;  /* 0x80000013ff007210 */ /* 0x080fe400007fe4ff */
[----:B------:R-:W-:Y:S01]  /*2370*/  MOV R36, R18 ;  /* 0x0000001200247202 */ /* 0x000fe20000000f00 */
[----:B------:R-:W-:Y:S01]  /*2380*/  IMAD.WIDE.U32 R32, R16, UR8, R32 ;  /* 0x0000000810207c25 */ /* 0x000fe2000f8e0020 */
[----:B------:R-:W-:-:S03]  /*2390*/  MOV R37, R19 ;  /* 0x0000001300257202 */ /* 0x000fc60000000f00 */
[----:B------:R-:W-:-:S04]  /*23a0*/  IMAD R21, R0, UR8, RZ ;  /* 0x0000000800157c24 */ /* 0x000fc8000f8e02ff */
[----:B------:R-:W-:-:S05]  /*23b0*/  IMAD R21, R16, UR7, R21 ;  /* 0x0000000710157c24 */ /* 0x000fca000f8e0215 */
[----:B------:R-:W-:Y:S01]  /*23c0*/  IADD3 R0, R33, R21, RZ ;  /* 0x0000001521007210 */ /* 0x000fe20007ffe0ff */
[----:B------:R-:W-:Y:S05]  /*23d0*/  BRA `(.L_x_498) ;  /* 0x0000016000007947 */ /* 0x000fea0003800000 */
.L_x_497:
[----:B------:R-:W0:Y:S01]  /*23e0*/  I2F.U32.RP R18, UR8 ;  /* 0x0000000800127d06 */ /* 0x000e220008209000 */
[----:B------:R-:W-:Y:S01]  /*23f0*/  ISETP.NE.U32.AND P0, PT, RZ, UR8, PT ;  /* 0x00000008ff007c0c */ /* 0x000fe2000bf05070 */
[----:B------:R-:W-:-:S06]  /*2400*/  IMAD.MOV.U32 R37, RZ, RZ, RZ ;  /* 0x000000ffff257224 */ /* 0x000fcc00078e00ff */
[----:B0-----:R-:W0:Y:S02]  /*2410*/  MUFU.RCP R16, R18 ;  /* 0x0000001200107308 */ /* 0x001e240000001000 */
[----:B0-----:R-:W-:-:S06]  /*2420*/  IADD3 R16, R16, 0xffffffe, RZ ;  /* 0x0ffffffe10107810 */ /* 0x001fcc0007ffe0ff */
[----:B------:R-:W0:Y:S02]  /*2430*/  F2I.FTZ.U32.TRUNC.NTZ R17, R16 ;  /* 0x0000001000117305 */ /* 0x000e24000021f000 */
[----:B0-----:R-:W-:Y:S02]  /*2440*/  IMAD.MOV R0, RZ, RZ, -R17 ;  /* 0x000000ffff007224 */ /* 0x001fe400078e0a11 */
[----:B------:R-:W-:Y:S02]  /*2450*/  IMAD.MOV.U32 R16, RZ, RZ, RZ ;  /* 0x000000ffff107224 */ /* 0x000fe400078e00ff */
[----:B------:R-:W-:-:S04]  /*2460*/  IMAD R0, R0, UR8, RZ ;  /* 0x0000000800007c24 */ /* 0x000fc8000f8e02ff */
[----:B------:R-:W-:Y:S01]  /*2470*/  IMAD.HI.U32 R17, R17, R0, R16 ;  /* 0x0000000011117227 */ /* 0x000fe200078e0010 */
[----:B------:R-:W-:-:S05]  /*2480*/  HFMA2.MMA R0, -RZ, RZ, 0, 0 ;  /* 0x00000000ff007435 */ /* 0x000fca00000001ff */
[----:B------:R-:W-:-:S05]  /*2490*/  IMAD.HI.U32 R36, R17, R32, RZ ;  /* 0x0000002011247227 */ /* 0x000fca00078e00ff */
[----:B------:R-:W-:-:S05]  /*24a0*/  IADD3 R17, -R36, RZ, RZ ;  /* 0x000000ff24117210 */ /* 0x000fca0007ffe1ff */
[----:B------:R-:W-:-:S05]  /*24b0*/  IMAD R17, R17, UR8, R32 ;  /* 0x0000000811117c24 */ /* 0x000fca000f8e0220 */
[----:B------:R-:W-:-:S13]  /*24c0*/  ISETP.GE.U32.AND P3, PT, R17, UR8, PT ;  /* 0x0000000811007c0c */ /* 0x000fda000bf66070 */
[----:B------:R-:W-:Y:S02]  /*24d0*/  @P3 IADD3 R17, R17, -UR8, RZ ;  /* 0x8000000811113c10 */ /* 0x000fe4000fffe0ff */
[----:B------:R-:W-:Y:S02]  /*24e0*/  @P3 IADD3 R36, R36, 0x1, RZ ;  /* 0x0000000124243810 */ /* 0x000fe40007ffe0ff */
[----:B------:R-:W-:-:S13]  /*24f0*/  ISETP.GE.U32.AND P2, PT, R17, UR8, PT ;  /* 0x0000000811007c0c */ /* 0x000fda000bf46070 */
[----:B------:R-:W-:Y:S02]  /*2500*/  @P2 IADD3 R36, R36, 0x1, RZ ;  /* 0x0000000124242810 */ /* 0x000fe40007ffe0ff */
[----:B------:R-:W-:-:S05]  /*2510*/  @!P0 LOP3.LUT R36, RZ, UR8, RZ, 0x33, !PT ;  /* 0x00000008ff248c12 */ /* 0x000fca000f8e33ff */
[----:B------:R-:W-:-:S04]  /*2520*/  IMAD.MOV R17, RZ, RZ, -R36 ;  /* 0x000000ffff117224 */ /* 0x000fc800078e0a24 */
[----:B------:R-:W-:Y:S02]  /*2530*/  IMAD R32, R17, UR8, R32 ;  /* 0x0000000811207c24 */ /* 0x000fe4000f8e0220 */
.L_x_498:
[----:B------:R-:W-:Y:S05]  /*2540*/  BSYNC B0 ;  /* 0x0000000000007941 */ /* 0x000fea0003800000 */
.L_x_496:
        /* <DEDUP_REMOVED lines=11> */
[----:B------:R-:W-:Y:S05]  /*2600*/  CALL.REL.NOINC `($__internal_10_$__cuda_sm20_div_s64) ;  /* 0x0000272000007944 */ /* 0x000fea0003c00000 */
[----:B------:R-:W-:-:S04]  /*2610*/  IADD3 R17, P0, RZ, -R18, RZ ;  /* 0x80000012ff117210 */ /* 0x000fc80007f1e0ff */
[----:B------:R-:W-:Y:S01]  /*2620*/  IADD3.X R16, RZ, ~R19, RZ, P0, !PT ;  /* 0x80000013ff107210 */ /* 0x000fe200007fe4ff */
[----:B------:R-:W-:-:S04]  /*2630*/  IMAD.WIDE.U32 R36, R5, R17, R36 ;  /* 0x0000001105247225 */ /* 0x000fc800078e0024 */
[----:B------:R-:W-:-:S04]  /*2640*/  IMAD R16, R16, R5, RZ ;  /* 0x0000000510107224 */ /* 0x000fc800078e02ff */
[----:B------:R-:W-:-:S05]  /*2650*/  IMAD R4, R4, R17, R16 ;  /* 0x0000001104047224 */ /* 0x000fca00078e0210 */
[----:B------:R-:W-:Y:S01]  /*2660*/  IADD3 R4, R37, R4, RZ ;  /* 0x0000000425047210 */ /* 0x000fe20007ffe0ff */
[----:B------:R-:W-:Y:S05]  /*2670*/  BRA `(.L_x_501) ;  /* 0x0000016000007947 */ /* 0x000fea0003800000 */
.L_x_500:
[----:B------:R-:W0:Y:S01]  /*2680*/  I2F.U32.RP R19, R5 ;  /* 0x0000000500137306 */ /* 0x000e220000209000 */
[----:B------:R-:W-:-:S07]  /*2690*/  ISETP.NE.U32.AND P0, PT, R5, RZ, PT ;  /* 0x000000ff0500720c */ /* 0x000fce0003f05070 */
[----:B0-----:R-:W0:Y:S02]  /*26a0*/  MUFU.RCP R16, R19 ;  /* 0x0000001300107308 */ /* 0x001e240000001000 */
[----:B0-----:R-:W-:Y:S01]  /*26b0*/  IADD3 R16, R16, 0xffffffe, RZ ;  /* 0x0ffffffe10107810 */ /* 0x001fe20007ffe0ff */
[----:B------:R-:W-:-:S05]  /*26c0*/  IMAD.MOV.U32 R19, RZ, RZ, RZ ;  /* 0x000000ffff137224 */ /* 0x000fca00078e00ff */
        /* <DEDUP_REMOVED lines=17> */
.L_x_501:
[----:B------:R-:W-:Y:S05]  /*27e0*/  BSYNC B0 ;  /* 0x0000000000007941 */ /* 0x000fea0003800000 */
.L_x_499:
        /* <DEDUP_REMOVED lines=38> */
[----:B------:R-:W-:Y:S05]  /*2a50*/  CALL.REL.NOINC `($__internal_10_$__cuda_sm20_div_s64) ;  /* 0x000022d000007944 */ /* 0x000fea0003c00000 */
        /* <DEDUP_REMOVED lines=12> */
.L_x_503:
        /* <DEDUP_REMOVED lines=23> */
.L_x_504:
[----:B------:R-:W-:Y:S05]  /*2c90*/  BSYNC B0 ;  /* 0x0000000000007941 */ /* 0x000fea0003800000 */
.L_x_502:
        /* <DEDUP_REMOVED lines=18> */
.L_x_506:
        /* <DEDUP_REMOVED lines=22> */
.L_x_507:
[----:B------:R-:W-:Y:S05]  /*2f20*/  BSYNC B0 ;  /* 0x0000000000007941 */ /* 0x000fea0003800000 */
.L_x_505:
        /* <DEDUP_REMOVED lines=20> */
.L_x_509:
[----:B------:R-:W0:Y:S01]  /*3070*/  I2F.U32.RP R19, R13 ;  /* 0x0000000d00137306 */ /* 0x000e220000209000 */
[----:B------:R-:W-:Y:S01]  /*3080*/  IMAD.MOV.U32 R20, RZ, RZ, RZ ;  /* 0x000000ffff147224 */ /* 0x000fe200078e00ff */
[----:B------:R-:W-:-:S06]  /*3090*/  ISETP.NE.U32.AND P0, PT, R13, RZ, PT ;  /* 0x000000ff0d00720c */ /* 0x000fcc0003f05070 */
[----:B0-----:R-:W0:Y:S02]  /*30a0*/  MUFU.RCP R17, R19 ;  /* 0x0000001300117308 */ /* 0x001e240000001000 */
[----:B0-----:R-:W-:Y:S01]  /*30b0*/  IADD3 R17, R17, 0xffffffe, RZ ;  /* 0x0ffffffe11117810 */ /* 0x001fe20007ffe0ff */
[----:B------:R-:W-:-:S05]  /*30c0*/  IMAD.MOV.U32 R19, RZ, RZ, RZ ;  /* 0x000000ffff137224 */ /* 0x000fca00078e00ff */
        /* <DEDUP_REMOVED lines=17> */
.L_x_510:
[----:B------:R-:W-:Y:S05]  /*31e0*/  BSYNC B0 ;  /* 0x0000000000007941 */ /* 0x000fea0003800000 */
.L_x_508:
[----:B------:R-:W-:Y:S01]  /*31f0*/  SHF.R.S32.HI R17, RZ, 0x1f, R7 ;  /* 0x0000001fff117819 */ /* 0x000fe20000011407 */
[-C--:B------:R-:W-:Y:S01]  /*3200*/  IMAD R12, R19, R7.reuse, RZ ;  /* 0x00000007130c7224 */ /* 0x080fe200078e02ff */
[----:B------:R-:W-:Y:S01]  /*3210*/  BSSY B0, `(.L_x_511) ;  /* 0x000003b000007945 */ /* 0x000fe20003800000 */
[----:B------:R-:W-:-:S04]  /*3220*/  IMAD.WIDE.U32 R42, R18, R7, RZ ;  /* 0x00000007122a7225 */ /* 0x000fc800078e00ff */
[----:B------:R-:W-:Y:S01]  /*3230*/  IMAD R7, R17, R18, R12 ;  /* 0x0000001211077224 */ /* 0x000fe200078e020c */
[----:B------:R-:W-:Y:S01]  /*3240*/  SHF.R.S32.HI R18, RZ, 0x1f, R2 ;  /* 0x0000001fff127819 */ /* 0x000fe20000011402 */
[----:B------:R-:W-:Y:S01]  /*3250*/  IMAD R17, R15, R2, RZ ;  /* 0x000000020f117224 */ /* 0x000fe200078e02ff */
[----:B------:R-:W-:Y:S01]  /*3260*/  LOP3.LUT R15, R41, R10, RZ, 0xfc, !PT ;  /* 0x0000000a290f7212 */ /* 0x000fe200078efcff */
[----:B------:R-:W-:Y:S01]  /*3270*/  IMAD R45, R25, c[0x0][0x214], RZ ;  /* 0x00008500192d7a24 */ /* 0x000fe200078e02ff */
[----:B------:R-:W-:Y:S01]  /*3280*/  IADD3 R7, R43, R7, RZ ;  /* 0x000000072b077210 */ /* 0x000fe20007ffe0ff */
[----:B------:R-:W-:Y:S01]  /*3290*/  IMAD R17, R18, R13, R17 ;  /* 0x0000000d12117224 */ /* 0x000fe200078e0211 */
[----:B------:R-:W-:Y:S01]  /*32a0*/  ISETP.NE.U32.AND P0, PT, R15, RZ, PT ;  /* 0x000000ff0f00720c */ /* 0x000fe20003f05070 */
[----:B------:R-:W-:Y:S01]  /*32b0*/  IMAD R12, R14, R45, RZ ;  /* 0x0000002d0e0c7224 */ /* 0x000fe200078e02ff */
[----:B------:R-:W-:Y:S01]  /*32c0*/  SHF.R.S32.HI R19, RZ, 0x1f, R45 ;  /* 0x0000001fff137819 */ /* 0x000fe2000001142d */
        /* <DEDUP_REMOVED lines=11> */
[----:B------:R-:W-:Y:S05]  /*3380*/  CALL.REL.NOINC `($__internal_10_$__cuda_sm20_div_s64) ;  /* 0x000019a000007944 */ /* 0x000fea0003c00000 */
        /* <DEDUP_REMOVED lines=12> */
.L_x_512:
        /* <DEDUP_REMOVED lines=23> */
.L_x_513:
[----:B------:R-:W-:Y:S05]  /*35c0*/  BSYNC B0 ;  /* 0x0000000000007941 */ /* 0x000fea0003800000 */
.L_x_511:
        /* <DEDUP_REMOVED lines=29> */
.L_x_515:
[----:B------:R-:W0:Y:S01]  /*37a0*/  I2F.U32.RP R17, R9 ;  /* 0x0000000900117306 */ /* 0x000e220000209000 */
[----:B------:R-:W-:Y:S01]  /*37b0*/  IMAD.MOV.U32 R18, RZ, RZ, RZ ;  /* 0x000000ffff127224 */ /* 0x000fe200078e00ff */
[----:B------:R-:W-:-:S06]  /*37c0*/  ISETP.NE.U32.AND P0, PT, R9, RZ, PT ;  /* 0x000000ff0900720c */ /* 0x000fcc0003f05070 */
        /* <DEDUP_REMOVED lines=20> */
.L_x_516:
[----:B------:R-:W-:Y:S05]  /*3910*/  BSYNC B0 ;  /* 0x0000000000007941 */ /* 0x000fea0003800000 */
.L_x_514:
        /* <DEDUP_REMOVED lines=20> */
.L_x_492:
[----:B------:R-:W-:-:S04]  /*3a60*/  LEA R2, P0, R32, c[0x0][0x200], 0x2 ;  /* 0x0000800020027a11 */ /* 0x000fc800078010ff */
[----:B------:R-:W-:-:S05]  /*3a70*/  LEA.HI.X R3, R32, c[0x0][0x204], R33, 0x2, P0 ;  /* 0x0000810020037a11 */ /* 0x000fca00000f1421 */
[----:B------:R0:W-:Y:S04]  /*3a80*/  STG.E [R2.64], R27 ;  /* 0x0000001b02007986 */ /* 0x0001e8000c10190e */
.L_x_491:
[----:B------:R-:W-:Y:S05]  /*3a90*/  BSYNC B1 ;  /* 0x0000000000017941 */ /* 0x000fea0003800000 */
.L_x_490:
[----:B------:R-:W1:Y:S01]  /*3aa0*/  S2R R0, SR_TID.X ;  /* 0x0000000000007919 */ /* 0x000e620000002100 */
[----:B------:R-:W-:Y:S01]  /*3ab0*/  IMAD.MOV.U32 R28, RZ, RZ, c[0x0][0x314] ;  /* 0x0000c500ff1c7624 */ /* 0x000fe200078e00ff */
[----:B------:R-:W-:Y:S01]  /*3ac0*/  CS2R R4, SRZ ;  /* 0x0000000000047805 */ /* 0x000fe2000001ff00 */
[----:B------:R-:W-:Y:S01]  /*3ad0*/  CS2R R6, SRZ ;  /* 0x0000000000067805 */ /* 0x000fe2000001ff00 */
[----:B------:R-:W-:Y:S01]  /*3ae0*/  CS2R R10, SRZ ;  /* 0x00000000000a7805 */ /* 0x000fe2000001ff00 */
[----:B------:R-:W-:Y:S01]  /*3af0*/  IMAD.MOV.U32 R12, RZ, RZ, RZ ;  /* 0x000000ffff0c7224 */ /* 0x000fe200078e00ff */
[----:B-1----:R-:W-:-:S04]  /*3b00*/  SHF.R.S32.HI R15, RZ, 0x1f, R0 ;  /* 0x0000001fff0f7819 */ /* 0x002fc80000011400 */
[----:B------:R-:W-:-:S04]  /*3b10*/  LEA.HI R15, R15, R0, RZ, 0x4 ;  /* 0x000000000f0f7211 */ /* 0x000fc800078f20ff */
[----:B0-----:R-:W-:Y:S02]  /*3b20*/  LOP3.LUT R3, R15, 0xfffffff0, RZ, 0xc0, !PT ;  /* 0xfffffff00f037812 */ /* 0x001fe400078ec0ff */
[----:B------:R-:W-:-:S03]  /*3b30*/  SHF.R.S32.HI R15, RZ, 0x4, R15 ;  /* 0x00000004ff0f7819 */ /* 0x000fc6000001140f */
[----:B------:R-:W-:Y:S02]  /*3b40*/  IMAD.IADD R14, R0, 0x1, -R3 ;  /* 0x00000001000e7824 */ /* 0x000fe400078e0a03 */
[----:B------:R-:W-:-:S03]  /*3b50*/  CS2R R2, SRZ ;  /* 0x0000000000027805 */ /* 0x000fc6000001ff00 */
[----:B------:R-:W-:-:S04]  /*3b60*/  ISETP.GE.AND P0, PT, R14, c[0x0][0x314], PT ;  /* 0x0000c5000e007a0c */ /* 0x000fc80003f06270 */
[----:B------:R-:W-:Y:S01]  /*3b70*/  ISETP.LT.AND P0, PT, R0, 0x80, !P0 ;  /* 0x000000800000780c */ /* 0x000fe20004701270 */
[----:B------:R-:W-:-:S12]  /*3b80*/  HFMA2.MMA R0, -RZ, RZ, 0, 0 ;  /* 0x00000000ff007435 */ /* 0x000fd800000001ff */
[----:B------:R-:W-:Y:S01]  /*3b90*/  @P0 FADD.FTZ R8, -R27, R30 ;  /* 0x0000001e1b080221 */ /* 0x000fe20000010100 */
[C---:B------:R-:W-:Y:S01]  /*3ba0*/  SHF.L.U32 R30, R14.reuse, 0x2, RZ ;  /* 0x000000020e1e7819 */ /* 0x040fe200000006ff */
[----:B------:R-:W-:Y:S02]  /*3bb0*/  @P0 IMAD R9, R14, 0x9, R15 ;  /* 0x000000090e090824 */ /* 0x000fe400078e020f */
[----:B------:R-:W-:-:S06]  /*3bc0*/  @P0 FMUL.FTZ R8, R8, 1.4426950216293334961 ;  /* 0x3fb8aa3b08080820 */ /* 0x000fcc0000410000 */
[----:B------:R-:W0:Y:S02]  /*3bd0*/  @P0 MUFU.EX2 R8, R8 ;  /* 0x0000000800080308 */ /* 0x000e240000000800 */
[----:B0-----:R0:W-:Y:S04]  /*3be0*/  @P0 STS [R9.X4], R8 ;  /* 0x0000000809000388 */ /* 0x0011e80000004800 */
[----:B------:R-:W-:Y:S01]  /*3bf0*/  BAR.SYNC.DEFER_BLOCKING 0x0 ;  /* 0x0000000000007b1d */ /* 0x000fe20000010000 */
[----:B------:R-:W-:Y:S01]  /*3c00*/  ISETP.GE.AND P0, PT, R28, 0x1, PT ;  /* 0x000000011c00780c */ /* 0x000fe20003f06270 */
[----:B0-----:R-:W-:-:S12]  /*3c10*/  CS2R R8, SRZ ;  /* 0x0000000000087805 */ /* 0x001fd8000001ff00 */
[----:B------:R-:W-:Y:S05]  /*3c20*/  @!P0 BRA `(.L_x_517) ;  /* 0x00000b1000008947 */ /* 0x000fea0003800000 */
[----:B------:R-:W-:Y:S01]  /*3c30*/  ULDC UR4, c[0x0][0x22c] ;  /* 0x00008b0000047ab9 */ /* 0x000fe20000000800 */
[C---:B------:R-:W-:Y:S01]  /*3c40*/  IMAD R35, R15.reuse, 0xc0, R30 ;  /* 0x000000c00f237824 */ /* 0x040fe200078e021e */
[----:B------:R-:W-:Y:S01]  /*3c50*/  UIMAD UR6, UR11, UR4, URZ ;  /* 0x000000040b0672a4 */ /* 0x000fe2000f8e023f */
[----:B------:R-:W-:Y:S01]  /*3c60*/  ISETP.GT.AND P1, PT, R28, 0x3, PT ;  /* 0x000000031c00780c */ /* 0x000fe20003f24270 */
[----:B------:R-:W-:Y:S01]  /*3c70*/  UIMAD UR8, UR12, UR4, URZ ;  /* 0x000000040c0872a4 */ /* 0x000fe2000f8e023f */
[----:B------:R-:W-:Y:S01]  /*3c80*/  IMAD.SHL.U32 R14, R15, 0x4, RZ ;  /* 0x000000040f0e7824 */ /* 0x000fe200078e00ff */
[----:B------:R-:W-:Y:S01]  /*3c90*/  USHF.R.S32.HI UR5, URZ, 0x1f, UR6 ;  /* 0x0000001f3f057899 */ /* 0x000fe20008011406 */
[----:B------:R-:W-:Y:S01]  /*3ca0*/  CS2R R16, SRZ ;  /* 0x0000000000107805 */ /* 0x000fe2000001ff00 */
[C---:B------:R-:W-:Y:S01]  /*3cb0*/  IADD3 R0, P0, R35.reuse, UR6, RZ ;  /* 0x0000000623007c10 */ /* 0x040fe2000ff1e0ff */
[----:B------:R-:W-:Y:S01]  /*3cc0*/  UIADD3 UR6, UR12, -UR11, URZ ;  /* 0x8000000b0c067290 */ /* 0x000fe2000fffe03f */
[----:B------:R-:W-:Y:S01]  /*3cd0*/  CS2R R18, SRZ ;  /* 0x0000000000127805 */ /* 0x000fe2000001ff00 */
[----:B------:R-:W-:Y:S01]  /*3ce0*/  UPLOP3.LUT UP1, UPT, UPT, UPT, UPT, 0x80, 0x0 ;  /* 0x000000000000789c */ /* 0x000fe20003f2f070 */
[----:B------:R-:W-:Y:S01]  /*3cf0*/  LEA.HI.X.SX32 R35, R35, UR5, 0x1, P0 ;  /* 0x0000000523237c11 */ /* 0x000fe200080f0eff */
[----:B------:R-:W-:Y:S01]  /*3d00*/  UIMAD.WIDE UR8, UR8, 0x4, URZ ;  /* 0x00000004080878a5 */ /* 0x000fe2000f8e023f */
[C---:B------:R-:W-:Y:S01]  /*3d10*/  LEA R34, P0, R0.reuse, c[0x0][0x1d8], 0x2 ;  /* 0x0000760000227a11 */ /* 0x040fe200078010ff */
[----:B------:R-:W-:Y:S01]  /*3d20*/  UMOV UR5, URZ ;  /* 0x0000003f00057c82 */ /* 0x000fe20008000000 */
[----:B------:R-:W-:Y:S01]  /*3d30*/  CS2R R20, SRZ ;  /* 0x0000000000147805 */ /* 0x000fe2000001ff00 */
[----:B------:R-:W-:Y:S01]  /*3d40*/  CS2R R22, SRZ ;  /* 0x0000000000167805 */ /* 0x000fe2000001ff00 */
[----:B------:R-:W-:Y:S01]  /*3d50*/  LEA.HI.X R35, R0, c[0x0][0x1dc], R35, 0x2, P0 ;  /* 0x0000770000237a11 */ /* 0x000fe200000f1423 */
[----:B------:R-:W-:Y:S01]  /*3d60*/  IMAD.MOV.U32 R0, RZ, RZ, RZ ;  /* 0x000000ffff007224 */ /* 0x000fe200078e00ff */
[----:B------:R-:W-:Y:S01]  /*3d70*/  IADD3 R34, P0, R34, 0x200, RZ ;  /* 0x0000020022227810 */ /* 0x000fe20007f1e0ff */
[----:B------:R-:W-:Y:S01]  /*3d80*/  CS2R R24, SRZ ;  /* 0x0000000000187805 */ /* 0x000fe2000001ff00 */
[----:B------:R-:W-:-:S03]  /*3d90*/  CS2R R26, SRZ ;  /* 0x00000000001a7805 */ /* 0x000fc6000001ff00 */
[----:B------:R-:W-:Y:S01]  /*3da0*/  IMAD.X R35, RZ, RZ, R35, P0 ;  /* 0x000000ffff237224 */ /* 0x000fe200000e0623 */
[----:B------:R-:W-:Y:S05]  /*3db0*/  @!P1 BRA `(.L_x_518) ;  /* 0x0000051000009947 */ /* 0x000fea0003800000 */
[C---:B------:R-:W-:Y:S01]  /*3dc0*/  ISETP.GE.AND P3, PT, R15.reuse, UR6, PT ;  /* 0x000000060f007c0c */ /* 0x040fe2000bf66270 */
[----:B------:R-:W-:Y:S01]  /*3dd0*/  UPLOP3.LUT UP1, UPT, UPT, UPT, UPT, 0x40, 0x0 ;  /* 0x000000000000789c */ /* 0x000fe20003f2e870 */
[----:B------:R-:W-:Y:S02]  /*3de0*/  ISETP.GE.AND P0, PT, R15, UR6, PT ;  /* 0x000000060f007c0c */ /* 0x000fe4000bf06270 */
[----:B------:R-:W-:-:S09]  /*3df0*/  IADD3 R28, R28, -0x3, RZ ;  /* 0xfffffffd1c1c7810 */ /* 0x000fd20007ffe0ff */
.L_x_519:
[----:B------:R0:W2:Y:S01]  /*3e00*/  @!P3 LDG.E.128 R16, [R34.64+-0x200] ;  /* 0xfffe000e2210b981 */ /* 0x0000a2000c1e1d00 */
[----:B------:R-:W-:Y:S01]  /*3e10*/  IADD3 R32, P1, R34, UR8, RZ ;  /* 0x0000000822207c10 */ /* 0x000fe2000ff3e0ff */
[----:B------:R-:W-:Y:S02]  /*3e20*/  UIADD3 UR5, UR5, 0x4, URZ ;  /* 0x0000000405057890 */ /* 0x000fe4000fffe03f */
[----:B------:R0:W3:Y:S01]  /*3e30*/  @!P3 LDG.E.128 R20, [R34.64+-0x100] ;  /* 0xffff000e2214b981 */ /* 0x0000e2000c1e1d00 */
[----:B------:R-:W-:Y:S03]  /*3e40*/  IADD3.X R33, R35, UR9, RZ, P1, !PT ;  /* 0x0000000923217c10 */ /* 0x000fe60008ffe4ff */
[----:B------:R0:W4:Y:S01]  /*3e50*/  @!P3 LDG.E.128 R24, [R34.64] ;  /* 0x0000000e2218b981 */ /* 0x000122000c1e1d00 */
[----:B------:R-:W-:Y:S02]  /*3e60*/  PLOP3.LUT P3, PT, P0, PT, PT, 0x80, 0x0 ;  /* 0x000000000000781c */ /* 0x000fe4000076f070 */
[----:B------:R-:W-:Y:S01]  /*3e70*/  ISETP.LE.AND P2, PT, R28, UR5, PT ;  /* 0x000000051c007c0c */ /* 0x000fe2000bf43270 */
[----:B------:R-:W2:Y:S01]  /*3e80*/  LDS R13, [R14] ;  /* 0x000000000e0d7984 */ /* 0x000ea20000000800 */
[----:B0-----:R-:W-:Y:S04]  /*3e90*/  IADD3 R34, P1, R32, UR8, RZ ;  /* 0x0000000820227c10 */ /* 0x001fe8000ff3e0ff */
[----:B------:R-:W-:Y:S01]  /*3ea0*/  IADD3.X R35, R33, UR9, RZ, P1, !PT ;  /* 0x0000000921237c10 */ /* 0x000fe20008ffe4ff */
        /* <DEDUP_REMOVED lines=66> */
.L_x_518:
[----:B------:R-:W-:Y:S02]  /*42d0*/  ULDC UR4, c[0x0][0x314] ;  /* 0x0000c50000047ab9 */ /* 0x000fe40000000800 */
[----:B------:R-:W-:-:S04]  /*42e0*/  UIADD3 UR4, -UR5, UR4, URZ ;  /* 0x0000000405047290 */ /* 0x000fc8000fffe13f */
[----:B------:R-:W-:-:S06]  /*42f0*/  UISETP.GT.AND UP0, UPT, UR4, 0x1, UPT ;  /* 0x000000010400788c */ /* 0x000fcc000bf04270 */
[----:B------:R-:W-:-:S13]  /*4300*/  PLOP3.LUT P0, PT, PT, PT, UP0, 0x80, 0x0 ;  /* 0x000000000000781c */ /* 0x000fda0003f0f008 */
[----:B------:R-:W-:Y:S05]  /*4310*/  @!P0 BRA `(.L_x_520) ;  /* 0x000002a000008947 */ /* 0x000fea0003800000 */
[----:B------:R-:W-:Y:S01]  /*4320*/  ISETP.GE.AND P0, PT, R15, UR6, PT ;  /* 0x000000060f007c0c */ /* 0x000fe2000bf06270 */
[----:B------:R-:W0:Y:S01]  /*4330*/  LDS R13, [R14] ;  /* 0x000000000e0d7984 */ /* 0x000e220000000800 */
[----:B------:R-:W-:-:S03]  /*4340*/  IADD3 R28, P1, R34, UR8, RZ ;  /* 0x00000008221c7c10 */ /* 0x000fc6000ff3e0ff */
[----:B------:R1:W2:Y:S08]  /*4350*/  LDS R43, [R14+0x24] ;  /* 0x000024000e2b7984 */ /* 0x0002b00000000800 */
[----:B------:R-:W0:Y:S04]  /*4360*/  @!P0 LDG.E.128 R20, [R34.64+-0x100] ;  /* 0xffff000e22148981 */ /* 0x000e28000c1e1d00 */
[----:B------:R3:W4:Y:S04]  /*4370*/  @!P0 LDG.E.128 R16, [R34.64+-0x200] ;  /* 0xfffe000e22108981 */ /* 0x000728000c1e1d00 */
[----:B------:R3:W5:Y:S01]  /*4380*/  @!P0 LDG.E.128 R24, [R34.64] ;  /* 0x0000000e22188981 */ /* 0x000762000c1e1d00 */
[----:B------:R-:W-:Y:S01]  /*4390*/  IADD3.X R29, R35, UR9, RZ, P1, !PT ;  /* 0x00000009231d7c10 */ /* 0x000fe20008ffe4ff */
[----:B0-----:R-:W-:-:S02]  /*43a0*/  FFMA.FTZ R37, R20, R13, R8 ;  /* 0x0000000d14257223 */ /* 0x001fc40000010008 */
[-C--:B------:R-:W-:Y:S02]  /*43b0*/  FFMA.FTZ R38, R21, R13.reuse, R7 ;  /* 0x0000000d15267223 */ /* 0x080fe40000010007 */
[-C--:B---3--:R-:W-:Y:S02]  /*43c0*/  FFMA.FTZ R35, R22, R13.reuse, R6 ;  /* 0x0000000d16237223 */ /* 0x088fe40000010006 */
[-C--:B------:R-:W-:Y:S02]  /*43d0*/  FFMA.FTZ R36, R23, R13.reuse, R5 ;  /* 0x0000000d17247223 */ /* 0x080fe40000010005 */
[-C--:B----4-:R-:W-:Y:S01]  /*43e0*/  FFMA.FTZ R41, R16, R13.reuse, R12 ;  /* 0x0000000d10297223 */ /* 0x090fe2000001000c */
[----:B------:R-:W2:Y:S01]  /*43f0*/  @!P0 LDG.E.128 R20, [R28.64+-0x100] ;  /* 0xffff000e1c148981 */ /* 0x000ea2000c1e1d00 */
[-C--:B------:R-:W-:Y:S02]  /*4400*/  FFMA.FTZ R42, R17, R13.reuse, R11 ;  /* 0x0000000d112a7223 */ /* 0x080fe4000001000b */
[----:B------:R-:W-:-:S02]  /*4410*/  FFMA.FTZ R39, R18, R13, R10 ;  /* 0x0000000d12277223 */ /* 0x000fc4000001000a */
[-C--:B------:R-:W-:Y:S02]  /*4420*/  FFMA.FTZ R40, R19, R13.reuse, R9 ;  /* 0x0000000d13287223 */ /* 0x080fe40000010009 */
[-C--:B-----5:R-:W-:Y:S01]  /*4430*/  FFMA.FTZ R33, R24, R13.reuse, R4 ;  /* 0x0000000d18217223 */ /* 0x0a0fe20000010004 */
[----:B------:R-:W3:Y:S01]  /*4440*/  @!P0 LDG.E.128 R16, [R28.64+-0x200] ;  /* 0xfffe000e1c108981 */ /* 0x000ee2000c1e1d00 */
[-C--:B------:R-:W-:Y:S02]  /*4450*/  FFMA.FTZ R32, R25, R13.reuse, R3 ;  /* 0x0000000d19207223 */ /* 0x080fe40000010003 */
[-C--:B------:R-:W-:Y:S02]  /*4460*/  FFMA.FTZ R31, R26, R13.reuse, R2 ;  /* 0x0000000d1a1f7223 */ /* 0x080fe40000010002 */
[----:B------:R-:W-:Y:S02]  /*4470*/  FFMA.FTZ R0, R27, R13, R0 ;  /* 0x0000000d1b007223 */ /* 0x000fe40000010000 */
[----:B------:R-:W4:Y:S01]  /*4480*/  @!P0 LDG.E.128 R24, [R28.64] ;  /* 0x0000000e1c188981 */ /* 0x000f22000c1e1d00 */
[----:B------:R-:W-:-:S02]  /*4490*/  IADD3 R13, R14, 0x24, RZ ;  /* 0x000000240e0d7810 */ /* 0x000fc40007ffe0ff */
[----:B------:R-:W-:Y:S01]  /*44a0*/  IADD3 R34, P0, R28, UR8, RZ ;  /* 0x000000081c227c10 */ /* 0x000fe2000ff1e0ff */
[----:B------:R-:W-:Y:S01]  /*44b0*/  UIADD3 UR5, UR5, 0x1, URZ ;  /* 0x0000000105057890 */ /* 0x000fe2000fffe03f */
[----:B-1----:R-:W-:Y:S01]  /*44c0*/  IADD3 R14, R13, 0x24, RZ ;  /* 0x000000240d0e7810 */ /* 0x002fe20007ffe0ff */
[----:B------:R-:W-:Y:S02]  /*44d0*/  UPLOP3.LUT UP1, UPT, UPT, UPT, UPT, 0x40, 0x0 ;  /* 0x000000000000789c */ /* 0x000fe40003f2e870 */
[----:B------:R-:W-:Y:S01]  /*44e0*/  UIADD3 UR5, UR5, 0x1, URZ ;  /* 0x0000000105057890 */ /* 0x000fe2000fffe03f */
[-C--:B--2---:R-:W-:Y:S01]  /*44f0*/  FFMA.FTZ R6, R22, R43.reuse, R35 ;  /* 0x0000002b16067223 */ /* 0x084fe20000010023 */
[----:B------:R-:W-:Y:S01]  /*4500*/  IADD3.X R35, R29, UR9, RZ, P0, !PT ;  /* 0x000000091d237c10 */ /* 0x000fe200087fe4ff */
[-C--:B------:R-:W-:Y:S02]  /*4510*/  FFMA.FTZ R8, R20, R43.reuse, R37 ;  /* 0x0000002b14087223 */ /* 0x080fe40000010025 */
[----:B------:R-:W-:-:S02]  /*4520*/  FFMA.FTZ R7, R21, R43, R38 ;  /* 0x0000002b15077223 */ /* 0x000fc40000010026 */
[-C--:B------:R-:W-:Y:S02]  /*4530*/  FFMA.FTZ R5, R23, R43.reuse, R36 ;  /* 0x0000002b17057223 */ /* 0x080fe40000010024 */
[-C--:B---3--:R-:W-:Y:S02]  /*4540*/  FFMA.FTZ R12, R16, R43.reuse, R41 ;  /* 0x0000002b100c7223 */ /* 0x088fe40000010029 */
[-C--:B------:R-:W-:Y:S02]  /*4550*/  FFMA.FTZ R11, R17, R43.reuse, R42 ;  /* 0x0000002b110b7223 */ /* 0x080fe4000001002a */
[-C--:B------:R-:W-:Y:S02]  /*4560*/  FFMA.FTZ R10, R18, R43.reuse, R39 ;  /* 0x0000002b120a7223 */ /* 0x080fe40000010027 */
[-C--:B------:R-:W-:Y:S02]  /*4570*/  FFMA.FTZ R9, R19, R43.reuse, R40 ;  /* 0x0000002b13097223 */ /* 0x080fe40000010028 */
[----:B----4-:R-:W-:-:S02]  /*4580*/  FFMA.FTZ R4, R24, R43, R33 ;  /* 0x0000002b18047223 */ /* 0x010fc40000010021 */
[-C--:B------:R-:W-:Y:S02]  /*4590*/  FFMA.FTZ R3, R25, R43.reuse, R32 ;  /* 0x0000002b19037223 */ /* 0x080fe40000010020 */
[-C--:B------:R-:W-:Y:S02]  /*45a0*/  FFMA.FTZ R2, R26, R43.reuse, R31 ;  /* 0x0000002b1a027223 */ /* 0x080fe4000001001f */
[----:B------:R-:W-:Y:S02]  /*45b0*/  FFMA.FTZ R0, R27, R43, R0 ;  /* 0x0000002b1b007223 */ /* 0x000fe40000010000 */
.L_x_520:
[----:B------:R-:W-:Y:S02]  /*45c0*/  ULDC UR4, c[0x0][0x314] ;  /* 0x0000c50000047ab9 */ /* 0x000fe40000000800 */
[----:B------:R-:W-:-:S06]  /*45d0*/  UISETP.LT.OR UP1, UPT, UR5, UR4, UP1 ;  /* 0x000000040500728c */ /* 0x000fcc0008f21670 */
[----:B------:R-:W-:-:S13]  /*45e0*/  PLOP3.LUT P0, PT, PT, PT, UP1, 0x80, 0x0 ;  /* 0x000000000000781c */ /* 0x000fda0003f0f018 */
[----:B------:R-:W-:Y:S05]  /*45f0*/  @!P0 BRA `(.L_x_517) ;  /* 0x0000014000008947 */ /* 0x000fea0003800000 */
[----:B------:R-:W-:Y:S01]  /*4600*/  ISETP.GE.AND P0, PT, R15, UR6, PT ;  /* 0x000000060f007c0c */ /* 0x000fe2000bf06270 */
[----:B------:R-:W-:-:S12]  /*4610*/  BSSY B0, `(.L_x_521) ;  /* 0x0000005000007945 */ /* 0x000fd80003800000 */
[----:B------:R-:W-:Y:S05]  /*4620*/  @P0 BRA `(.L_x_522) ;  /* 0x0000003000000947 */ /* 0x000fea0003800000 */
[----:B------:R0:W5:Y:S04]  /*4630*/  LDG.E.128 R16, [R34.64+-0x200] ;  /* 0xfffe000e22107981 */ /* 0x000168000c1e1d00 */
[----:B------:R0:W5:Y:S04]  /*4640*/  LDG.E.128 R20, [R34.64+-0x100] ;  /* 0xffff000e22147981 */ /* 0x000168000c1e1d00 */
[----:B------:R0:W5:Y:S02]  /*4650*/  LDG.E.128 R24, [R34.64] ;  /* 0x0000000e22187981 */ /* 0x000164000c1e1d00 */
.L_x_522:
[----:B------:R-:W-:Y:S05]  /*4660*/  BSYNC B0 ;  /* 0x0000000000007941 */ /* 0x000fea0003800000 */
.L_x_521:
        /* <DEDUP_REMOVED lines=13> */
.L_x_517:
[----:B------:R-:W-:Y:S02]  /*4740*/  IADD3 R15, R15, UR11, RZ ;  /* 0x0000000b0f0f7c10 */ /* 0x000fe4000fffe0ff */
[----:B------:R-:W-:-:S02]  /*4750*/  F2FP.BF16.PACK_AB R13, R9, R10 ;  /* 0x0000000a090d723e */ /* 0x000fc400000010ff */
[----:B------:R-:W-:Y:S02]  /*4760*/  ISETP.GE.AND P0, PT, R15, UR12, PT ;  /* 0x0000000c0f007c0c */ /* 0x000fe4000bf06270 */
        /* <DEDUP_REMOVED lines=92> */
        .weak           $__internal_10_$__cuda_sm20_div_s64
        .type           $__internal_10_$__cuda_sm20_div_s64,@function
        .size           $__internal_10_$__cuda_sm20_div_s64,(.L_x_7778 - $__internal_10_$__cuda_sm20_div_s64)
$__internal_10_$__cuda_sm20_div_s64:
        /* <DEDUP_REMOVED lines=32> */
[----:B------:R-:W-:-:S03]  /*4f30*/  SEL R19, R19, R26, !P2 ;  /* 0x0000001a13137207 */ /* 0x000fc60005000000 */
[C---:B------:R-:W-:Y:S02]  /*4f40*/  IMAD R21, R29.reuse, R20, RZ ;  /* 0x000000141d157224 */ /* 0x040fe400078e02ff */
[----:B------:R-:W-:-:S04]  /*4f50*/  IMAD.HI.U32 R18, P4, R29, R18, R48 ;  /* 0x000000121d127227 */ /* 0x000fc80007880030 */
[----:B------:R-:W-:Y:S01]  /*4f60*/  IMAD.HI.U32 R20, R29, R20, RZ ;  /* 0x000000141d147227 */ /* 0x000fe200078e00ff */
[----:B------:R-:W-:-:S03]  /*4f70*/  IADD3 R21, P3, R21, R18, RZ ;  /* 0x0000001215157210 */ /* 0x000fc60007f7e0ff */
[----:B------:R-:W-:Y:S02]  /*4f80*/  IMAD.X R18, RZ, RZ, ~R17, P0 ;  /* 0x000000ffff127224 */ /* 0x000fe400000e0e11 */
[----:B------:R-:W-:-:S03]  /*4f90*/  IMAD.HI.U32 R48, R21, R19, RZ ;  /* 0x0000001315307227 */ /* 0x000fc600078e00ff */
[----:B------:R-:W-:Y:S01]  /*4fa0*/  SEL R18, R18, R17, !P2 ;  /* 0x0000001112127207 */ /* 0x000fe20005000000 */
[----:B------:R-:W-:Y:S02]  /*4fb0*/  IMAD.X R29, R20, 0x1, R29, P5 ;  /* 0x00000001141d7824 */ /* 0x000fe400028e061d */
[----:B------:R-:W-:-:S03]  /*4fc0*/  IMAD.MOV.U32 R49, RZ, RZ, RZ ;  /* 0x000000ffff317224 */ /* 0x000fc600078e00ff */
[----:B------:R-:W-:Y:S01]  /*4fd0*/  IADD3.X R29, RZ, RZ, R29, P3, P4 ;  /* 0x000000ffff1d7210 */ /* 0x000fe20001fe841d */
        /* <DEDUP_REMOVED lines=20> */
[----:B------:R-:W-:Y:S02]  /*5120*/  ISETP.GE.U32.AND P0, PT, R20, R38, PT ;  /* 0x000000261400720c */ /* 0x000fe40003f06070 */
[----:B------:R-:W-:Y:S02]  /*5130*/  SEL R19, R19, R18, P3 ;  /* 0x0000001213137207 */ /* 0x000fe40001800000 */
[----:B------:R-:W-:Y:S02]  /*5140*/  SEL R21, R21, R26, P3 ;  /* 0x0000001a15157207 */ /* 0x000fe40001800000 */
[----:B------:R-:W-:-:S02]  /*5150*/  IADD3 R29, P2, R28, 0x1, RZ ;  /* 0x000000011c1d7810 */ /* 0x000fc40007f5e0ff */
[----:B------:R-:W-:Y:S02]  /*5160*/  ISETP.GE.U32.AND.EX P0, PT, R19, R39, PT, P0 ;  /* 0x000000271300720c */ /* 0x000fe40003f06100 */
[-C--:B------:R-:W-:Y:S02]  /*5170*/  IADD3.X R18, RZ, R21.reuse, RZ, P2, !PT ;  /* 0x00000015ff127210 */ /* 0x080fe400017fe4ff */
[----:B------:R-:W-:Y:S02]  /*5180*/  SEL R29, R29, R28, P0 ;  /* 0x0000001c1d1d7207 */ /* 0x000fe40000000000 */
[----:B------:R-:W-:Y:S02]  /*5190*/  SEL R21, R18, R21, P0 ;  /* 0x0000001512157207 */ /* 0x000fe40000000000 */
[----:B------:R-:W-:Y:S02]  /*51a0*/  IADD3 R18, P2, RZ, -R29, RZ ;  /* 0x8000001dff127210 */ /* 0x000fe40007f5e0ff */
[----:B------:R-:W-:-:S02]  /*51b0*/  LOP3.LUT R19, R23, R17, RZ, 0x3c, !PT ;  /* 0x0000001117137212 */ /* 0x000fc400078e3cff */
[----:B------:R-:W-:Y:S01]  /*51c0*/  ISETP.NE.U32.AND P0, PT, R24, RZ, PT ;  /* 0x000000ff1800720c */ /* 0x000fe20003f05070 */
[----:B------:R-:W-:Y:S01]  /*51d0*/  IMAD.X R20, RZ, RZ, ~R21, P2 ;  /* 0x000000ffff147224 */ /* 0x000fe200010e0e15 */
[----:B------:R-:W-:Y:S02]  /*51e0*/  ISETP.GE.AND P3, PT, R19, RZ, PT ;  /* 0x000000ff1300720c */ /* 0x000fe40003f66270 */
[----:B------:R-:W-:Y:S02]  /*51f0*/  ISETP.NE.AND.EX P0, PT, R23, RZ, PT, P0 ;  /* 0x000000ff1700720c */ /* 0x000fe40003f05300 */
[----:B------:R-:W-:Y:S01]  /*5200*/  SEL R20, R20, R21, !P3 ;  /* 0x0000001514147207 */ /* 0x000fe20005800000 */
[----:B------:R-:W-:Y:S01]  /*5210*/  IMAD.MOV.U32 R21, RZ, RZ, 0x0 ;  /* 0x00000000ff157424 */ /* 0x000fe200078e00ff */
[----:B------:R-:W-:Y:S02]  /*5220*/  SEL R18, R18, R29, !P3 ;  /* 0x0000001d12127207 */ /* 0x000fe40005800000 */
[----:B------:R-:W-:Y:S01]  /*5230*/  SEL R19, R20, 0xffffffff, P0 ;  /* 0xffffffff14137807 */ /* 0x000fe20000000000 */
[----:B------:R-:W-:Y:S01]  /*5240*/  IMAD.MOV.U32 R20, RZ, RZ, R22 ;  /* 0x000000ffff147224 */ /* 0x000fe200078e0016 */
[----:B------:R-:W-:-:S03]  /*5250*/  SEL R18, R18, 0xffffffff, P0 ;  /* 0xffffffff12127807 */ /* 0x000fc60000000000 */
[----:B------:R-:W-:Y:S05]  /*5260*/  RET.REL.NODEC R20 `(_ZN5flash32flash_fwd_splitkv_combine_kernelI23Flash_fwd_kernel_traitsILi192ELi64ELi64ELi4ELb0ELb0EN7cutlass10bfloat16_tE19Flash_kernel_traitsILi192ELi64ELi64ELi4ES3_EELi8ELi4ELb1EEEvNS_16Flash_fwd_paramsE) ;  /* 0xffffad9014007950 */ /* 0x000fea0003c3ffff */
.L_x_523:
        /* <DEDUP_REMOVED lines=9> */
.L_x_7778:


//--------------------- .text._ZN5flash32flash_fwd_splitkv_combine_kernelI23Flash_fwd_kernel_traitsILi192ELi64ELi64ELi4ELb0ELb0EN7cutlass10bfloat16_tE19Flash_kernel_traitsILi192ELi64ELi64ELi4ES3_EELi8ELi3ELb1EEEvNS_16Flash_fwd_paramsE --------------------------
	.section	.text._ZN5flash32flash_fwd_splitkv_combine_kernelI23Flash_fwd_kernel_traitsILi192ELi64ELi64ELi4ELb0ELb0EN7cutlass10bfloat16_tE19Flash_kernel_traitsILi192ELi64ELi64ELi4ES3_EELi8ELi3ELb1EEEvNS_16Flash_fwd_paramsE,"ax",@progbits
	.sectioninfo	@"SHI_REGISTERS=52"
	.align	128
        .global         _ZN5flash32flash_fwd_splitkv_combine_kernelI23Flash_fwd_kernel_traitsILi192ELi64ELi64ELi4ELb0ELb0EN7cutlass10bfloat16_tE19Flash_kernel_traitsILi192ELi64ELi64ELi4ES3_EELi8ELi3ELb1EEEvNS_16Flash_fwd_paramsE
        .type           _ZN5flash32flash_fwd_splitkv_combine_kernelI23Flash_fwd_kernel_traitsILi192ELi64ELi64ELi4ELb0ELb0EN7cutlass10bfloat16_tE19Flash_kernel_traitsILi192ELi64ELi64ELi4ES3_EELi8ELi3ELb1EEEvNS_16Flash_fwd_paramsE,@function
        .size           _ZN5flash32flash_fwd_splitkv_combine_kernelI23Flash_fwd_kernel_traitsILi192ELi64ELi64ELi4ELb0ELb0EN7cutlass10bfloat16_tE19Flash_kernel_traitsILi192ELi64ELi64ELi4ES3_EELi8ELi3ELb1EEEvNS_16Flash_fwd_paramsE,(.L_x_7779 - _ZN5flash32flash_fwd_splitkv_combine_kernelI23Flash_fwd_kernel_traitsILi192ELi64ELi64ELi4ELb0ELb0EN7cutlass10bfloat16_tE19Flash_kernel_traitsILi192ELi64ELi64ELi4ES3_EELi8ELi3ELb1EEEvNS_16Flash_fwd_paramsE)
        .other          _ZN5flash32flash_fwd_splitkv_combine_kernelI23Flash_fwd_kernel_traitsILi192ELi64ELi64ELi4ELb0ELb0EN7cutlass10bfloat16_tE19Flash_kernel_traitsILi192ELi64ELi64ELi4ES3_EELi8ELi3ELb1EEEvNS_16Flash_fwd_paramsE,@"STO_CUDA_ENTRY STV_DEFAULT"
_ZN5flash32flash_fwd_splitkv_combine_kernelI23Flash_fwd_kernel_traitsILi192ELi64ELi64ELi4ELb0ELb0EN7cutlass10bfloat16_tE19Flash_kernel_traitsILi192ELi64ELi64ELi4ES3_EELi8ELi3ELb1EEEvNS_16Flash_fwd_paramsE:
.text._ZN5flash32flash_fwd_splitkv_combine_kernelI23Flash_fwd_kernel_traitsILi192ELi64ELi64ELi4ELb0ELb0EN7cutlass10bfloat16_tE19Flash_kernel_traitsILi192ELi64ELi64ELi4ES3_EELi8ELi3ELb1EEEvNS_16Flash_fwd_paramsE:
        /* <DEDUP_REMOVED lines=23> */
[----:B------:R-:W-:Y:S05]  /*0170*/  CALL.REL.NOINC `($__internal_11_$__cuda_sm20_div_s64) ;  /* 0x00004b3000007944 */ /* 0x000fea0003c00000 */
[----:B------:R-:W-:Y:S05]  /*0180*/  BRA `(.L_x_525) ;  /* 0x0000018000007947 */ /* 0x000fea0003800000 */
.L_x_524:
        /* <DEDUP_REMOVED lines=24> */
.L_x_525:
        /* <DEDUP_REMOVED lines=11> */
[----:B------:R-:W-:Y:S05]  /*03c0*/  CALL.REL.NOINC `($__internal_11_$__cuda_sm20_div_s64) ;  /* 0x000048e000007944 */ /* 0x000fea0003c00000 */
[----:B------:R-:W-:Y:S02]  /*03d0*/  MOV R6, R18 ;  /* 0x0000001200067202 */ /* 0x000fe40000000f00 */
[----:B------:R-:W-:Y:S01]  /*03e0*/  MOV R7, R19 ;  /* 0x0000001300077202 */ /* 0x000fe20000000f00 */
[----:B------:R-:W-:Y:S05]  /*03f0*/  BRA `(.L_x_528) ;  /* 0x0000013000007947 */ /* 0x000fea0003800000 */
.L_x_527:
        /* <DEDUP_REMOVED lines=19> */
.L_x_528:
[----:B------:R-:W-:Y:S05]  /*0530*/  BSYNC B0 ;  /* 0x0000000000007941 */ /* 0x000fea0003800000 */
.L_x_526:
        /* <DEDUP_REMOVED lines=41> */
[----:B------:R-:W-:Y:S05]  /*07d0*/  CALL.REL.NOINC `($__internal_11_$__cuda_sm20_div_s64) ;  /* 0x000044d000007944 */ /* 0x000fea0003c00000 */
[----:B------:R-:W-:Y:S05]  /*07e0*/  BRA `(.L_x_531) ;  /* 0x0000013000007947 */ /* 0x000fea0003800000 */
.L_x_530:
        /* <DEDUP_REMOVED lines=19> */
.L_x_531:
[----:B------:R-:W-:Y:S05]  /*0920*/  BSYNC B0 ;  /* 0x0000000000007941 */ /* 0x000fea0003800000 */
.L_x_529:
        /* <DEDUP_REMOVED lines=73> */
[----:B------:R-:W-:Y:S02]  /*0dc0*/  MOV R32, R18 ;  /* 0x0000001200207202 */ /* 0x000fe40000000f00 */
[----:B------:R-:W-:Y:S01]  /*0dd0*/  MOV R33, R19 ;  /* 0x0000001300217202 */ /* 0x000fe20000000f00 */
[----:B------:R-:W-:Y:S05]  /*0de0*/  BRA `(.L_x_534) ;  /* 0x0000013000007947 */ /* 0x000fea0003800000 */
.L_x_533:
        /* <DEDUP_REMOVED lines=19> */
.L_x_534:
[----:B------:R-:W-:Y:S05]  /*0f20*/  BSYNC B0 ;  /* 0x0000000000007941 */ /* 0x000fea0003800000 */
.L_x_532:
        /* <DEDUP_REMOVED lines=42> */
.L_x_536:
        /* <DEDUP_REMOVED lines=19> */
.L_x_537:
[----:B------:R-:W-:Y:S05]  /*1300*/  BSYNC B0 ;  /* 0x0000000000007941 */ /* 0x000fea0003800000 */
.L_x_535:
        /* <DEDUP_REMOVED lines=28> */
[----:B------:R-:W-:Y:S02]  /*14d0*/  ISETP.GE.U32.AND P2, PT, R7, R8, PT ;  /* 0x000000080700720c */ /* 0x000fe40003f46070 */
[----:B0-----:R-:W0:Y:S11]  /*14e0*/  MUFU.RCP R8, R17 ;  /* 0x0000001100087308 */ /* 0x001e360000001000 */
[----:B------:R-:W-:-:S05]  /*14f0*/  @P2 IADD3 R9, R9, 0x1, RZ ;  /* 0x0000000109092810 */ /* 0x000fca0007ffe0ff */
[----:B------:R-:W-:Y:S01]  /*1500*/  @!P1 IMAD.MOV R9, RZ, RZ, -R9 ;  /* 0x000000ffff099224 */ /* 0x000fe200078e0a09 */
[----:B------:R-:W-:Y:S02]  /*1510*/  @!P0 LOP3.LUT R9, RZ, c[0x0][0x214], RZ, 0x33, !PT ;  /* 0x00008500ff098a12 */ /* 0x000fe400078e33ff */
[----:B0-----:R-:W-:-:S03]  /*1520*/  IADD3 R8, R8, 0xffffffe, RZ ;  /* 0x0ffffffe08087810 */ /* 0x001fc60007ffe0ff */
[----:B------:R-:W-:Y:S02]  /*1530*/  IMAD R3, R6, R9, RZ ;  /* 0x0000000906037224 */ /* 0x000fe400078e02ff */
[----:B------:R-:W0:Y:S03]  /*1540*/  F2I.FTZ.U32.TRUNC.NTZ R9, R8 ;  /* 0x0000000800097305 */ /* 0x000e26000021f000 */
[-C--:B------:R-:W-:Y:S02]  /*1550*/  IABS R7, R3.reuse ;  /* 0x0000000300077213 */ /* 0x080fe40000000000 */
[----:B------:R-:W-:-:S03]  /*1560*/  IABS R22, R3 ;  /* 0x0000000300167213 */ /* 0x000fc60000000000 */
[----:B------:R-:W1:Y:S02]  /*1570*/  I2F.RP R6, R7 ;  /* 0x0000000700067306 */ /* 0x000e640000209400 */
[----:B------:R-:W-:Y:S02]  /*1580*/  IMAD.MOV R22, RZ, RZ, -R22 ;  /* 0x000000ffff167224 */ /* 0x000fe400078e0a16 */
[--C-:B0-----:R-:W-:Y:S02]  /*1590*/  IMAD.MOV R24, RZ, RZ, -R9.reuse ;  /* 0x000000ffff187224 */ /* 0x101fe400078e0a09 */
[----:B------:R-:W-:Y:S02]  /*15a0*/  IMAD.MOV.U32 R8, RZ, RZ, RZ ;  /* 0x000000ffff087224 */ /* 0x000fe400078e00ff */
[----:B------:R-:W-:Y:S01]  /*15b0*/  IMAD R24, R24, R5, RZ ;  /* 0x0000000518187224 */ /* 0x000fe200078e02ff */
[----:B-1----:R-:W0:Y:S03]  /*15c0*/  MUFU.RCP R6, R6 ;  /* 0x0000000600067308 */ /* 0x002e260000001000 */
[----:B------:R-:W-:Y:S01]  /*15d0*/  IMAD.HI.U32 R24, R9, R24, R8 ;  /* 0x0000001809187227 */ /* 0x000fe200078e0008 */
[----:B------:R-:W-:-:S02]  /*15e0*/  IABS R9, R0 ;  /* 0x0000000000097213 */ /* 0x000fc40000000000 */
[----:B------:R-:W-:-:S03]  /*15f0*/  LOP3.LUT R0, R0, c[0x0][0x1c0], RZ, 0x3c, !PT ;  /* 0x0000700000007a12 */ /* 0x000fc600078e3cff */
[----:B------:R-:W-:Y:S01]  /*1600*/  IMAD.HI.U32 R8, R24, R9, RZ ;  /* 0x0000000918087227 */ /* 0x000fe200078e00ff */
[----:B0-----:R-:W-:-:S03]  /*1610*/  IADD3 R20, R6, 0xffffffe, RZ ;  /* 0x0ffffffe06147810 */ /* 0x001fc60007ffe0ff */
[----:B------:R-:W-:Y:S01]  /*1620*/  IMAD.IADD R6, R4, 0x1, R7 ;  /* 0x0000000104067824 */ /* 0x000fe200078e0207 */
[----:B------:R-:W-:Y:S01]  /*1630*/  IABS R4, c[0x0][0x1c0] ;  /* 0x0000700000047a13 */ /* 0x000fe20000000000 */
[----:B------:R-:W0:Y:S03]  /*1640*/  F2I.FTZ.U32.TRUNC.NTZ R21, R20 ;  /* 0x0000001400157305 */ /* 0x000e26000021f000 */
[----:B------:R-:W-:Y:S01]  /*1650*/  IABS R17, R6 ;  /* 0x0000000600117213 */ /* 0x000fe20000000000 */
[----:B------:R-:W-:Y:S02]  /*1660*/  IMAD.MOV R4, RZ, RZ, -R4 ;  /* 0x000000ffff047224 */ /* 0x000fe400078e0a04 */
[----:B0-----:R-:W-:Y:S02]  /*1670*/  IMAD.MOV R16, RZ, RZ, -R21 ;  /* 0x000000ffff107224 */ /* 0x001fe400078e0a15 */
[----:B------:R-:W-:-:S02]  /*1680*/  IMAD.MOV.U32 R20, RZ, RZ, RZ ;  /* 0x000000ffff147224 */ /* 0x000fc400078e00ff */
[----:B------:R-:W-:-:S04]  /*1690*/  IMAD R16, R16, R7, RZ ;  /* 0x0000000710107224 */ /* 0x000fc800078e02ff */
[----:B------:R-:W-:-:S04]  /*16a0*/  IMAD.HI.U32 R16, R21, R16, R20 ;  /* 0x0000001015107227 */ /* 0x000fc800078e0014 */
[----:B------:R-:W-:Y:S02]  /*16b0*/  IMAD R20, R8, R4, R9 ;  /* 0x0000000408147224 */ /* 0x000fe400078e0209 */
[----:B------:R-:W-:-:S03]  /*16c0*/  IMAD.HI.U32 R16, R16, R17, RZ ;  /* 0x0000001110107227 */ /* 0x000fc600078e00ff */
[----:B------:R-:W-:Y:S01]  /*16d0*/  ISETP.GT.U32.AND P3, PT, R5, R20, PT ;  /* 0x000000140500720c */ /* 0x000fe20003f64070 */
[----:B------:R-:W-:Y:S02]  /*16e0*/  IMAD R22, R16, R22, R17 ;  /* 0x0000001610167224 */ /* 0x000fe400078e0211 */
[----:B------:R-:W-:-:S03]  /*16f0*/  IMAD.HI.U32 R9, R24, R17, RZ ;  /* 0x0000001118097227 */ /* 0x000fc600078e00ff */
[----:B------:R-:W-:Y:S01]  /*1700*/  ISETP.GT.U32.AND P0, PT, R7, R22, PT ;  /* 0x000000160700720c */ /* 0x000fe20003f04070 */
[----:B------:R-:W-:Y:S01]  /*1710*/  IMAD R24, R9, R4, R17 ;  /* 0x0000000409187224 */ /* 0x000fe200078e0211 */
[C---:B------:R-:W-:Y:S02]  /*1720*/  LOP3.LUT R4, R6.reuse, R7, RZ, 0x3c, !PT ;  /* 0x0000000706047212 */ /* 0x040fe400078e3cff */
[----:B------:R-:W-:Y:S02]  /*1730*/  LOP3.LUT R6, R6, c[0x0][0x1c0], RZ, 0x3c, !PT ;  /* 0x0000700006067a12 */ /* 0x000fe400078e3cff */
[----:B------:R-:W-:Y:S01]  /*1740*/  ISETP.GT.U32.AND P1, PT, R5, R24, PT ;  /* 0x000000180500720c */ /* 0x000fe20003f24070 */
[----:B------:R-:W-:Y:S01]  /*1750*/  @!P3 IMAD.IADD R20, R20, 0x1, -R5 ;  /* 0x000000011414b824 */ /* 0x000fe200078e0a05 */
[----:B------:R-:W-:Y:S02]  /*1760*/  ISETP.GE.AND P4, PT, R4, RZ, PT ;  /* 0x000000ff0400720c */ /* 0x000fe40003f86270 */
[----:B------:R-:W0:Y:S01]  /*1770*/  S2R R4, SR_TID.X ;  /* 0x0000000000047919 */ /* 0x000e220000002100 */
[----:B------:R-:W-:-:S02]  /*1780*/  @!P3 IADD3 R8, R8, 0x1, RZ ;  /* 0x000000010808b810 */ /* 0x000fc40007ffe0ff */
[----:B------:R-:W-:Y:S01]  /*1790*/  @!P0 IMAD.IADD R22, R22, 0x1, -R7 ;  /* 0x0000000116168824 */ /* 0x000fe200078e0a07 */
[----:B------:R-:W-:Y:S02]  /*17a0*/  ISETP.GE.U32.AND P6, PT, R20, R5, PT ;  /* 0x000000051400720c */ /* 0x000fe40003fc6070 */
[----:B------:R-:W-:Y:S02]  /*17b0*/  @!P0 IADD3 R16, R16, 0x1, RZ ;  /* 0x0000000110108810 */ /* 0x000fe40007ffe0ff */
[----:B------:R-:W-:Y:S01]  /*17c0*/  ISETP.GE.U32.AND P2, PT, R22, R7, PT ;  /* 0x000000071600720c */ /* 0x000fe20003f46070 */
[----:B------:R-:W-:Y:S01]  /*17d0*/  @!P1 IMAD.IADD R24, R24, 0x1, -R5 ;  /* 0x0000000118189824 */ /* 0x000fe200078e0a05 */
[----:B------:R-:W-:Y:S02]  /*17e0*/  ISETP.GE.AND P0, PT, R0, RZ, PT ;  /* 0x000000ff0000720c */ /* 0x000fe40003f06270 */
[----:B------:R-:W-:Y:S02]  /*17f0*/  ISETP.GT.AND P3, PT, R2, RZ, PT ;  /* 0x000000ff0200720c */ /* 0x000fe40003f64270 */
[----:B------:R-:W-:Y:S01]  /*1800*/  ISETP.GE.U32.AND P5, PT, R24, R5, PT ;  /* 0x000000051800720c */ /* 0x000fe20003fa6070 */
[----:B------:R-:W-:Y:S01]  /*1810*/  IMAD.MOV.U32 R5, RZ, RZ, c[0x0][0x214] ;  /* 0x00008500ff057624 */ /* 0x000fe200078e00ff */
[----:B------:R-:W-:-:S02]  /*1820*/  @!P1 IADD3 R9, R9, 0x1, RZ ;  /* 0x0000000109099810 */ /* 0x000fc40007ffe0ff */
[----:B------:R-:W-:Y:S02]  /*1830*/  @P6 IADD3 R8, R8, 0x1, RZ ;  /* 0x0000000108086810 */ /* 0x000fe40007ffe0ff */
[----:B------:R-:W-:Y:S02]  /*1840*/  ISETP.NE.AND P6, PT, R3, RZ, PT ;  /* 0x000000ff0300720c */ /* 0x000fe40003fc5270 */
[----:B------:R-:W-:Y:S01]  /*1850*/  @P2 IADD3 R16, R16, 0x1, RZ ;  /* 0x0000000110102810 */ /* 0x000fe20007ffe0ff */
[----:B------:R-:W-:Y:S01]  /*1860*/  @!P0 IMAD.MOV R8, RZ, RZ, -R8 ;  /* 0x000000ffff088224 */ /* 0x000fe200078e0a08 */
[----:B------:R-:W-:Y:S02]  /*1870*/  ISETP.GE.AND P2, PT, R6, RZ, PT ;  /* 0x000000ff0600720c */ /* 0x000fe40003f46270 */
[----:B------:R-:W-:Y:S01]  /*1880*/  LOP3.LUT R6, RZ, c[0x0][0x1c0], RZ, 0x33, !PT ;  /* 0x00007000ff067a12 */ /* 0x000fe200078e33ff */
[----:B------:R-:W-:Y:S01]  /*1890*/  @!P4 IMAD.MOV R16, RZ, RZ, -R16 ;  /* 0x000000ffff10c224 */ /* 0x000fe200078e0a10 */
[----:B------:R-:W-:-:S02]  /*18a0*/  ISETP.NE.AND P4, PT, RZ, c[0x0][0x1c0], PT ;  /* 0x00007000ff007a0c */ /* 0x000fc40003f85270 */
[----:B------:R-:W-:Y:S02]  /*18b0*/  ISETP.NE.AND P1, PT, RZ, UR4, PT ;  /* 0x00000004ff007c0c */ /* 0x000fe4000bf25270 */
[----:B0-----:R-:W-:Y:S02]  /*18c0*/  SHF.R.S32.HI R21, RZ, 0x1f, R4 ;  /* 0x0000001fff157819 */ /* 0x001fe40000011404 */
[----:B------:R-:W-:Y:S02]  /*18d0*/  SHF.R.S32.HI R17, RZ, 0x1f, R2 ;  /* 0x0000001fff117819 */ /* 0x000fe40000011402 */
[----:B------:R-:W-:Y:S02]  /*18e0*/  SEL R5, R5, 0x1, !P1 ;  /* 0x0000000105057807 */ /* 0x000fe40004800000 */
[----:B------:R-:W-:Y:S02]  /*18f0*/  SEL R0, R6, R8, !P4 ;  /* 0x0000000806007207 */ /* 0x000fe40006000000 */
[----:B------:R-:W-:-:S02]  /*1900*/  @!P6 LOP3.LUT R16, RZ, R7, RZ, 0x33, !PT ;  /* 0x00000007ff10e212 */ /* 0x000fc400078e33ff */
[----:B------:R-:W-:Y:S01]  /*1910*/  LEA.HI R8, R21, R4, RZ, 0x3 ;  /* 0x0000000415087211 */ /* 0x000fe200078f18ff */
[----:B------:R-:W-:Y:S01]  /*1920*/  IMAD R7, R0, R5, RZ ;  /* 0x0000000500077224 */ /* 0x000fe200078e02ff */
[----:B------:R-:W-:Y:S01]  /*1930*/  LEA.HI.SX32 R20, R2, 0x1, 0x1 ;  /* 0x0000000102147811 */ /* 0x000fe200078f0aff */
[----:B------:R-:W-:Y:S01]  /*1940*/  @!P3 IMAD.MOV R20, RZ, RZ, R17 ;  /* 0x000000ffff14b224 */ /* 0x000fe200078e0211 */
        /* <DEDUP_REMOVED lines=9> */
[----:B------:R-:W-:Y:S02]  /*19e0*/  SEL R6, R6, R9, !P4 ;  /* 0x0000000906067207 */ /* 0x000fe40006000000 */
[----:B------:R-:W-:Y:S01]  /*19f0*/  SEL R8, R19, R17, P2 ;  /* 0x0000001113087207 */ /* 0x000fe20001000000 */
[----:B------:R-:W-:Y:S01]  /*1a00*/  IMAD.MOV.U32 R17, RZ, RZ, -0x800000 ;  /* 0xff800000ff117424 */ /* 0x000fe200078e00ff */
        /* <DEDUP_REMOVED lines=20> */
.L_x_539:
[----:B------:R-:W-:Y:S05]  /*1b50*/  BSYNC B0 ;  /* 0x0000000000007941 */ /* 0x000fea0003800000 */
.L_x_538:
[C---:B------:R-:W-:Y:S01]  /*1b60*/  ISETP.GT.AND P0, PT, R4.reuse, 0x3f, PT ;  /* 0x0000003f0400780c */ /* 0x040fe20003f04270 */
[----:B------:R-:W-:Y:S01]  /*1b70*/  IMAD.MOV.U32 R29, RZ, RZ, -0x800000 ;  /* 0xff800000ff1d7424 */ /* 0x000fe200078e00ff */
[----:B------:R-:W-:Y:S01]  /*1b80*/  LOP3.LUT P2, RZ, R4, 0x7, RZ, 0xc0, !PT ;  /* 0x0000000704ff7812 */ /* 0x000fe2000784c0ff */
[----:B0-----:R-:W-:Y:S01]  /*1b90*/  IMAD R23, R21, 0x9, R0 ;  /* 0x0000000915177824 */ /* 0x001fe200078e0200 */
[----:B------:R-:W-:Y:S01]  /*1ba0*/  ISETP.GT.AND P3, PT, R3, RZ, PT ;  /* 0x000000ff0300720c */ /* 0x000fe20003f64270 */
[----:B------:R-:W-:Y:S01]  /*1bb0*/  IMAD R5, R6, R5, RZ ;  /* 0x0000000506057224 */ /* 0x000fe200078e02ff */
[----:B------:R-:W-:Y:S01]  /*1bc0*/  ISETP.GT.OR P2, PT, R4, 0x3f, P2 ;  /* 0x0000003f0400780c */ /* 0x000fe20001744670 */
[----:B------:R-:W-:Y:S01]  /*1bd0*/  BSSY B1, `(.L_x_540) ;  /* 0x00001e2000017945 */ /* 0x000fe20003800000 */
[----:B------:R-:W-:-:S05]  /*1be0*/  IMAD.MOV.U32 R28, RZ, RZ, 0x7f800000 ;  /* 0x7f800000ff1c7424 */ /* 0x000fca00078e00ff */
[----:B------:R-:W-:-:S05]  /*1bf0*/  @!P0 IMAD R18, R0, 0x9, R21 ;  /* 0x0000000900128824 */ /* 0x000fca00078e0215 */
[----:B-----5:R-:W-:Y:S04]  /*1c00*/  @!P0 STS [R18.X4], R17 ;  /* 0x0000001112008388 */ /* 0x020fe80000004800 */
[----:B------:R-:W-:Y:S06]  /*1c10*/  BAR.SYNC.DEFER_BLOCKING 0x0 ;  /* 0x0000000000007b1d */ /* 0x000fec0000010000 */
[----:B------:R-:W0:Y:S04]  /*1c20*/  @!P0 LDS R29, [R23.X4] ;  /* 0x00000000171d8984 */ /* 0x000e280000004800 */
[----:B0-----:R-:W0:Y:S02]  /*1c30*/  SHFL.BFLY PT, R20, R29, 0x4, 0x1f ;  /* 0x0c801f001d147f89 */ /* 0x001e2400000e0000 */
[----:B0-----:R-:W-:-:S05]  /*1c40*/  FMNMX.FTZ R20, R20, R29, !PT ;  /* 0x0000001d14147209 */ /* 0x001fca0007810000 */
[----:B------:R-:W0:Y:S02]  /*1c50*/  SHFL.BFLY PT, R19, R20, 0x2, 0x1f ;  /* 0x0c401f0014137f89 */ /* 0x000e2400000e0000 */
[----:B0-----:R-:W-:-:S05]  /*1c60*/  FMNMX.FTZ R19, R20, R19, !PT ;  /* 0x0000001314137209 */ /* 0x001fca0007810000 */
[----:B------:R-:W0:Y:S02]  /*1c70*/  SHFL.BFLY PT, R16, R19, 0x1, 0x1f ;  /* 0x0c201f0013107f89 */ /* 0x000e2400000e0000 */
[----:B0-----:R-:W-:Y:S02]  /*1c80*/  FMNMX.FTZ R16, R19, R16, !PT ;  /* 0x0000001013107209 */ /* 0x001fe40007810000 */
[----:B------:R-:W-:Y:S02]  /*1c90*/  SHF.R.S32.HI R19, RZ, 0x1f, R3 ;  /* 0x0000001fff137819 */ /* 0x000fe40000011403 */
[----:B------:R-:W-:-:S04]  /*1ca0*/  FSETP.NEU.FTZ.AND P0, PT, R16, -INF , PT ;  /* 0xff8000001000780b */ /* 0x000fc80003f1d000 */
[----:B------:R-:W-:-:S05]  /*1cb0*/  FSEL R16, R16, RZ, P0 ;  /* 0x000000ff10107208 */ /* 0x000fca0000000000 */
[----:B------:R-:W-:-:S04]  /*1cc0*/  FADD.FTZ R18, -R16, R29 ;  /* 0x0000001d10127221 */ /* 0x000fc80000010100 */
[----:B------:R-:W-:-:S06]  /*1cd0*/  FMUL.FTZ R18, R18, 1.4426950216293334961 ;  /* 0x3fb8aa3b12127820 */ /* 0x000fcc0000410000 */
[----:B------:R-:W0:Y:S02]  /*1ce0*/  MUFU.EX2 R18, R18 ;  /* 0x0000001200127308 */ /* 0x000e240000000800 */
[----:B0-----:R-:W0:Y:S02]  /*1cf0*/  SHFL.BFLY PT, R21, R18, 0x4, 0x1f ;  /* 0x0c801f0012157f89 */ /* 0x001e2400000e0000 */
[----:B0-----:R-:W-:Y:S01]  /*1d00*/  FADD.FTZ R21, R18, R21 ;  /* 0x0000001512157221 */ /* 0x001fe20000010000 */
[----:B------:R-:W-:Y:S02]  /*1d10*/  LEA.HI.SX32 R18, R3, 0x1, 0x1 ;  /* 0x0000000103127811 */ /* 0x000fe400078f0aff */
[----:B------:R-:W-:Y:S02]  /*1d20*/  @!P3 IADD3 R18, R19, RZ, RZ ;  /* 0x000000ff1312b210 */ /* 0x000fe40007ffe0ff */
[----:B------:R-:W0:Y:S03]  /*1d30*/  SHFL.BFLY PT, R20, R21, 0x2, 0x1f ;  /* 0x0c401f0015147f89 */ /* 0x000e2600000e0000 */
[----:B------:R-:W-:-:S02]  /*1d40*/  IMAD R6, R5, R18, RZ ;  /* 0x0000001205067224 */ /* 0x000fc400078e02ff */
[----:B0-----:R-:W-:-:S05]  /*1d50*/  FADD.FTZ R20, R21, R20 ;  /* 0x0000001415147221 */ /* 0x001fca0000010000 */
[----:B------:R-:W0:Y:S02]  /*1d60*/  SHFL.BFLY PT, R17, R20, 0x1, 0x1f ;  /* 0x0c201f0014117f89 */ /* 0x000e2400000e0000 */
[----:B0-----:R-:W-:-:S05]  /*1d70*/  FADD.FTZ R17, R20, R17 ;  /* 0x0000001114117221 */ /* 0x001fca0000010000 */
[----:B------:R-:W-:-:S13]  /*1d80*/  FSETP.NE.FTZ.AND P0, PT, R17, RZ, PT ;  /* 0x000000ff1100720b */ /* 0x000fda0003f15000 */
        /* <DEDUP_REMOVED lines=39> */
[----:B------:R-:W-:Y:S05]  /*2000*/  CALL.REL.NOINC `($__internal_11_$__cuda_sm20_div_s64) ;  /* 0x00002ca000007944 */ /* 0x000fea0003c00000 */
        /* <DEDUP_REMOVED lines=9> */
.L_x_544:
        /* <DEDUP_REMOVED lines=22> */
.L_x_545:
[----:B------:R-:W-:Y:S05]  /*2200*/  BSYNC B0 ;  /* 0x0000000000007941 */ /* 0x000fea0003800000 */
.L_x_543:
        /* <DEDUP_REMOVED lines=8> */
[----:B------:R-:W-:Y:S05]  /*2290*/  CALL.REL.NOINC `($__internal_11_$__cuda_sm20_div_s64) ;  /* 0x00002a1000007944 */ /* 0x000fea0003c00000 */
        /* <DEDUP_REMOVED lines=10> */
.L_x_547:
        /* <DEDUP_REMOVED lines=22> */
.L_x_548:
[----:B------:R-:W-:Y:S05]  /*24a0*/  BSYNC B0 ;  /* 0x0000000000007941 */ /* 0x000fea0003800000 */
.L_x_546:
        /* <DEDUP_REMOVED lines=11> */
[----:B------:R-:W-:Y:S05]  /*2560*/  CALL.REL.NOINC `($__internal_11_$__cuda_sm20_div_s64) ;  /* 0x0000274000007944 */ /* 0x000fea0003c00000 */
[----:B------:R-:W-:-:S04]  /*2570*/  IADD3 R17, P0, RZ, -R18, RZ ;  /* 0x80000012ff117210 */ /* 0x000fc80007f1e0ff */
[----:B------:R-:W-:Y:S01]  /*2580*/  IADD3.X R16, RZ, ~R19, RZ, P0, !PT ;  /* 0x80000013ff107210 */ /* 0x000fe200007fe4ff */
[----:B------:R-:W-:-:S04]  /*2590*/  IMAD.WIDE.U32 R34, R5, R17, R34 ;  /* 0x0000001105227225 */ /* 0x000fc800078e0022 */
[----:B------:R-:W-:-:S04]  /*25a0*/  IMAD R16, R16, R5, RZ ;  /* 0x0000000510107224 */ /* 0x000fc800078e02ff */
[----:B------:R-:W-:-:S05]  /*25b0*/  IMAD R4, R4, R17, R16 ;  /* 0x0000001104047224 */ /* 0x000fca00078e0210 */
[----:B------:R-:W-:Y:S01]  /*25c0*/  IADD3 R4, R35, R4, RZ ;  /* 0x0000000423047210 */ /* 0x000fe20007ffe0ff */
[----:B------:R-:W-:Y:S05]  /*25d0*/  BRA `(.L_x_551) ;  /* 0x0000016000007947 */ /* 0x000fea0003800000 */
.L_x_550:
        /* <DEDUP_REMOVED lines=22> */
.L_x_551:
[----:B------:R-:W-:Y:S05]  /*2740*/  BSYNC B0 ;  /* 0x0000000000007941 */ /* 0x000fea0003800000 */
.L_x_549:
        /* <DEDUP_REMOVED lines=38> */
[----:B------:R-:W-:Y:S05]  /*29b0*/  CALL.REL.NOINC `($__internal_11_$__cuda_sm20_div_s64) ;  /* 0x000022f000007944 */ /* 0x000fea0003c00000 */
        /* <DEDUP_REMOVED lines=12> */
.L_x_553:
        /* <DEDUP_REMOVED lines=23> */
.L_x_554:
[----:B------:R-:W-:Y:S05]  /*2bf0*/  BSYNC B0 ;  /* 0x0000000000007941 */ /* 0x000fea0003800000 */
.L_x_552:
        /* <DEDUP_REMOVED lines=18> */
.L_x_556:
        /* <DEDUP_REMOVED lines=22> */
.L_x_557:
[----:B------:R-:W-:Y:S05]  /*2e80*/  BSYNC B0 ;  /* 0x0000000000007941 */ /* 0x000fea0003800000 */
.L_x_555:
        /* <DEDUP_REMOVED lines=20> */
.L_x_559:
        /* <DEDUP_REMOVED lines=23> */
.L_x_560:
[----:B------:R-:W-:Y:S05]  /*3140*/  BSYNC B0 ;  /* 0x0000000000007941 */ /* 0x000fea0003800000 */
.L_x_558:
        /* <DEDUP_REMOVED lines=25> */
[----:B------:R-:W-:Y:S05]  /*32e0*/  CALL.REL.NOINC `($__internal_11_$__cuda_sm20_div_s64) ;  /* 0x000019c000007944 */ /* 0x000fea0003c00000 */
        /* <DEDUP_REMOVED lines=12> */
.L_x_562:
        /* <DEDUP_REMOVED lines=23> */
.L_x_563:
[----:B------:R-:W-:Y:S05]  /*3520*/  BSYNC B0 ;  /* 0x0000000000007941 */ /* 0x000fea0003800000 */
.L_x_561:
        /* <DEDUP_REMOVED lines=29> */
.L_x_565:
        /* <DEDUP_REMOVED lines=23> */
.L_x_566:
[----:B------:R-:W-:Y:S05]  /*3870*/  BSYNC B0 ;  /* 0x0000000000007941 */ /* 0x000fea0003800000 */
.L_x_564:
        /* <DEDUP_REMOVED lines=20> */
.L_x_542:
[----:B------:R-:W-:-:S04]  /*39c0*/  LEA R2, P0, R30, c[0x0][0x200], 0x2 ;  /* 0x000080001e027a11 */ /* 0x000fc800078010ff */
[----:B------:R-:W-:-:S05]  /*39d0*/  LEA.HI.X R3, R30, c[0x0][0x204], R31, 0x2, P0 ;  /* 0x000081001e037a11 */ /* 0x000fca00000f141f */
[----:B------:R0:W-:Y:S04]  /*39e0*/  STG.E [R2.64], R28 ;  /* 0x0000001c02007986 */ /* 0x0001e8000c10190e */
.L_x_541:
[----:B------:R-:W-:Y:S05]  /*39f0*/  BSYNC B1 ;  /* 0x0000000000017941 */ /* 0x000fea0003800000 */
.L_x_540:
[----:B------:R-:W1:Y:S01]  /*3a00*/  S2R R0, SR_TID.X ;  /* 0x0000000000007919 */ /* 0x000e620000002100 */
[----:B------:R-:W-:Y:S01]  /*3a10*/  IMAD.MOV.U32 R15, RZ, RZ, c[0x0][0x314] ;  /* 0x0000c500ff0f7624 */ /* 0x000fe200078e00ff */
[----:B------:R-:W-:Y:S01]  /*3a20*/  CS2R R6, SRZ ;  /* 0x0000000000067805 */ /* 0x000fe2000001ff00 */
[----:B------:R-:W-:Y:S01]  /*3a30*/  CS2R R10, SRZ ;  /* 0x00000000000a7805 */ /* 0x000fe2000001ff00 */
[----:B------:R-:W-:Y:S01]  /*3a40*/  IMAD.MOV.U32 R12, RZ, RZ, RZ ;  /* 0x000000ffff0c7224 */ /* 0x000fe200078e00ff */
[----:B01----:R-:W-:-:S04]  /*3a50*/  SHF.R.S32.HI R3, RZ, 0x1f, R0 ;  /* 0x0000001fff037819 */ /* 0x003fc80000011400 */
[----:B------:R-:W-:-:S04]  /*3a60*/  LEA.HI R5, R3, R0, RZ, 0x3 ;  /* 0x0000000003057211 */ /* 0x000fc800078f18ff */
[----:B------:R-:W-:-:S05]  /*3a70*/  LOP3.LUT R5, R5, 0xfffffff8, RZ, 0xc0, !PT ;  /* 0xfffffff805057812 */ /* 0x000fca00078ec0ff */
[----:B------:R-:W-:Y:S02]  /*3a80*/  IMAD.IADD R2, R0, 0x1, -R5 ;  /* 0x0000000100027824 */ /* 0x000fe400078e0a05 */
[----:B------:R-:W-:-:S03]  /*3a90*/  CS2R R4, SRZ ;  /* 0x0000000000047805 */ /* 0x000fc6000001ff00 */
[----:B------:R-:W-:-:S04]  /*3aa0*/  ISETP.GE.AND P0, PT, R2, c[0x0][0x314], PT ;  /* 0x0000c50002007a0c */ /* 0x000fc80003f06270 */
[----:B------:R-:W-:-:S13]  /*3ab0*/  ISETP.GT.OR P0, PT, R0, 0x3f, P0 ;  /* 0x0000003f0000780c */ /* 0x000fda0000704670 */
[----:B------:R-:W-:Y:S01]  /*3ac0*/  @!P0 FADD.FTZ R8, -R28, R29 ;  /* 0x0000001d1c088221 */ /* 0x000fe20000010100 */
[----:B------:R-:W-:Y:S02]  /*3ad0*/  LEA.HI R28, R3, R0, RZ, 0x4 ;  /* 0x00000000031c7211 */ /* 0x000fe400078f20ff */
[----:B------:R-:W-:Y:S01]  /*3ae0*/  CS2R R2, SRZ ;  /* 0x0000000000027805 */ /* 0x000fe2000001ff00 */
[----:B------:R-:W-:Y:S01]  /*3af0*/  @!P0 FMUL.FTZ R8, R8, 1.4426950216293334961 ;  /* 0x3fb8aa3b08088820 */ /* 0x000fe20000410000 */
[----:B------:R-:W-:Y:S02]  /*3b00*/  LOP3.LUT R29, R28, 0x3ffffff0, RZ, 0xc0, !PT ;  /* 0x3ffffff01c1d7812 */ /* 0x000fe400078ec0ff */
[----:B------:R-:W-:-:S03]  /*3b10*/  SHF.R.S32.HI R28, RZ, 0x4, R28 ;  /* 0x00000004ff1c7819 */ /* 0x000fc6000001141c */
[----:B------:R-:W0:Y:S01]  /*3b20*/  @!P0 MUFU.EX2 R8, R8 ;  /* 0x0000000800088308 */ /* 0x000e220000000800 */
[----:B------:R-:W-:Y:S02]  /*3b30*/  IMAD.IADD R29, R0, 0x1, -R29 ;  /* 0x00000001001d7824 */ /* 0x000fe400078e0a1d */
[----:B------:R-:W-:Y:S02]  /*3b40*/  IMAD.MOV.U32 R0, RZ, RZ, RZ ;  /* 0x000000ffff007224 */ /* 0x000fe400078e00ff */
[----:B------:R-:W-:Y:S01]  /*3b50*/  IMAD.SHL.U32 R29, R29, 0x4, RZ ;  /* 0x000000041d1d7824 */ /* 0x000fe200078e00ff */
[----:B0-----:R0:W-:Y:S04]  /*3b60*/  @!P0 STS [R23.X4], R8 ;  /* 0x0000000817008388 */ /* 0x0011e80000004800 */
        /* <DEDUP_REMOVED lines=33> */
.L_x_569:
        /* <DEDUP_REMOVED lines=77> */
.L_x_568:
        /* <DEDUP_REMOVED lines=9> */
[----:B------:R-:W0:Y:S04]  /*42e0*/  @!P0 LDG.E.128 R24, [R32.64] ;  /* 0x0000000e20188981 */ /* 0x000e28000c1e1d00 */
[----:B------:R0:W3:Y:S04]  /*42f0*/  @!P0 LDG.E.128 R16, [R32.64+-0x200] ;  /* 0xfffe000e20108981 */ /* 0x0000e8000c1e1d00 */
[----:B------:R0:W4:Y:S01]  /*4300*/  @!P0 LDG.E.128 R20, [R32.64+-0x100] ;  /* 0xffff000e20148981 */ /* 0x000122000c1e1d00 */
[----:B------:R-:W-:Y:S01]  /*4310*/  IADD3.X R31, R33, UR9, RZ, P1, !PT ;  /* 0x00000009211f7c10 */ /* 0x000fe20008ffe4ff */
[----:B0-----:R-:W-:-:S02]  /*4320*/  FFMA.FTZ R33, R24, R13, R4 ;  /* 0x0000000d18217223 */ /* 0x001fc40000010004 */
[-C--:B------:R-:W-:Y:S02]  /*4330*/  FFMA.FTZ R34, R25, R13.reuse, R3 ;  /* 0x0000000d19227223 */ /* 0x080fe40000010003 */
[-C--:B------:R-:W-:Y:S02]  /*4340*/  FFMA.FTZ R15, R26, R13.reuse, R2 ;  /* 0x0000000d1a0f7223 */ /* 0x080fe40000010002 */
[-C--:B------:R-:W-:Y:S02]  /*4350*/  FFMA.FTZ R0, R27, R13.reuse, R0 ;  /* 0x0000000d1b007223 */ /* 0x080fe40000010000 */
[-C--:B---3--:R-:W-:Y:S01]  /*4360*/  FFMA.FTZ R41, R16, R13.reuse, R12 ;  /* 0x0000000d10297223 */ /* 0x088fe2000001000c */
[----:B------:R-:W2:Y:S01]  /*4370*/  @!P0 LDG.E.128 R24, [R30.64] ;  /* 0x0000000e1e188981 */ /* 0x000ea2000c1e1d00 */
[-C--:B------:R-:W-:Y:S02]  /*4380*/  FFMA.FTZ R42, R17, R13.reuse, R11 ;  /* 0x0000000d112a7223 */ /* 0x080fe4000001000b */
[----:B------:R-:W-:-:S02]  /*4390*/  FFMA.FTZ R39, R18, R13, R10 ;  /* 0x0000000d12277223 */ /* 0x000fc4000001000a */
[-C--:B------:R-:W-:Y:S02]  /*43a0*/  FFMA.FTZ R40, R19, R13.reuse, R9 ;  /* 0x0000000d13287223 */ /* 0x080fe40000010009 */
[-C--:B----4-:R-:W-:Y:S01]  /*43b0*/  FFMA.FTZ R37, R20, R13.reuse, R8 ;  /* 0x0000000d14257223 */ /* 0x090fe20000010008 */
[----:B------:R-:W3:Y:S01]  /*43c0*/  @!P0 LDG.E.128 R16, [R30.64+-0x200] ;  /* 0xfffe000e1e108981 */ /* 0x000ee2000c1e1d00 */
[-C--:B------:R-:W-:Y:S02]  /*43d0*/  FFMA.FTZ R38, R21, R13.reuse, R7 ;  /* 0x0000000d15267223 */ /* 0x080fe40000010007 */
[-C--:B------:R-:W-:Y:S02]  /*43e0*/  FFMA.FTZ R35, R22, R13.reuse, R6 ;  /* 0x0000000d16237223 */ /* 0x080fe40000010006 */
[----:B------:R-:W-:Y:S02]  /*43f0*/  FFMA.FTZ R36, R23, R13, R5 ;  /* 0x0000000d17247223 */ /* 0x000fe40000010005 */
[----:B------:R-:W4:Y:S01]  /*4400*/  @!P0 LDG.E.128 R20, [R30.64+-0x100] ;  /* 0xffff000e1e148981 */ /* 0x000f22000c1e1d00 */
        /* <DEDUP_REMOVED lines=19> */
.L_x_570:
        /* <DEDUP_REMOVED lines=10> */
.L_x_572:
[----:B------:R-:W-:Y:S05]  /*45e0*/  BSYNC B0 ;  /* 0x0000000000007941 */ /* 0x000fea0003800000 */
.L_x_571:
        /* <DEDUP_REMOVED lines=13> */
.L_x_567:
        /* <DEDUP_REMOVED lines=72> */
[----:B------:R-:W-:Y:S01]  /*4b40*/  IMAD.IADD R15, R15, 0x1, R11 ;  /* 0x000000010f0f7824 */ /* 0x000fe200078e020b */
[----:B------:R-:W-:Y:S01]  /*4b50*/  IADD3 R11, R29, 0x80, RZ ;  /* 0x000000801d0b7810 */ /* 0x000fe20007ffe0ff */
        /* <DEDUP_REMOVED lines=21> */
        .weak           $__internal_11_$__cuda_sm20_div_s64
        .type           $__internal_11_$__cuda_sm20_div_s64,@function
        .size           $__internal_11_$__cuda_sm20_div_s64,(.L_x_7779 - $__internal_11_$__cuda_sm20_div_s64)
$__internal_11_$__cuda_sm20_div_s64:
        /* <DEDUP_REMOVED lines=31> */
[----:B------:R-:W-:-:S06]  /*4ea0*/  IMAD.WIDE.U32 R40, P5, R41, R18, R40 ;  /* 0x0000001229287225 */ /* 0x000fcc00078a0028 */
[----:B------:R-:W-:-:S04]  /*4eb0*/  IMAD.HI.U32 R19, P4, R27, R20, R40 ;  /* 0x000000141b137227 */ /* 0x000fc80007880028 */
[CC--:B------:R-:W-:Y:S02]  /*4ec0*/  IMAD R20, R27.reuse, R18.reuse, RZ ;  /* 0x000000121b147224 */ /* 0x0c0fe400078e02ff */
[----:B------:R-:W-:-:S03]  /*4ed0*/  IMAD.HI.U32 R18, R27, R18, RZ ;  /* 0x000000121b127227 */ /* 0x000fc600078e00ff */
[----:B------:R-:W-:Y:S01]  /*4ee0*/  IADD3 R20, P3, R20, R19, RZ ;  /* 0x0000001314147210 */ /* 0x000fe20007f7e0ff */
[----:B------:R-:W-:Y:S01]  /*4ef0*/  IMAD.X R41, R18, 0x1, R27, P5 ;  /* 0x0000000112297824 */ /* 0x000fe200028e061b */
[----:B------:R-:W-:-:S04]  /*4f00*/  IADD3 R19, P0, RZ, -R26, RZ ;  /* 0x8000001aff137210 */ /* 0x000fc80007f1e0ff */
[----:B------:R-:W-:Y:S01]  /*4f10*/  SEL R19, R19, R26, !P2 ;  /* 0x0000001a13137207 */ /* 0x000fe20005000000 */
[----:B------:R-:W-:Y:S01]  /*4f20*/  IMAD.X R26, RZ, RZ, ~R17, P0 ;  /* 0x000000ffff1a7224 */ /* 0x000fe200000e0e11 */
[----:B------:R-:W-:-:S03]  /*4f30*/  IADD3.X R41, RZ, RZ, R41, P3, P4 ;  /* 0x000000ffff297210 */ /* 0x000fc60001fe8429 */
        /* <DEDUP_REMOVED lines=12> */
[CC--:B------:R-:W-:Y:S01]  /*5000*/  ISETP.GE.U32.AND P4, PT, R19.reuse, R36.reuse, PT ;  /* 0x000000241300720c */ /* 0x0c0fe20003f86070 */
[-C--:B------:R-:W-:Y:S01]  /*5010*/  IMAD R41, R26, R36.reuse, R41 ;  /* 0x000000241a297224 */ /* 0x080fe200078e0229 */
[----:B------:R-:W-:-:S03]  /*5020*/  IADD3 R20, P3, R19, -R36, RZ ;  /* 0x8000002413147210 */ /* 0x000fc60007f7e0ff */
[----:B------:R-:W-:-:S05]  /*5030*/  IMAD.X R18, R18, 0x1, ~R41, P0 ;  /* 0x0000000112127824 */ /* 0x000fca00000e0e29 */
[----:B------:R-:W-:-:S04]  /*5040*/  ISETP.GE.U32.AND.EX P4, PT, R18, R37, PT, P4 ;  /* 0x000000251200720c */ /* 0x000fc80003f86140 */
[----:B------:R-:W-:Y:S02]  /*5050*/  SEL R19, R20, R19, P4 ;  /* 0x0000001314137207 */ /* 0x000fe40002000000 */
[----:B------:R-:W-:Y:S02]  /*5060*/  IADD3 R20, P2, R27, 0x1, RZ ;  /* 0x000000011b147810 */ /* 0x000fe40007f5e0ff */
[----:B------:R-:W-:Y:S01]  /*5070*/  ISETP.GE.U32.AND P0, PT, R19, R36, PT ;  /* 0x000000241300720c */ /* 0x000fe20003f06070 */
[----:B------:R-:W-:Y:S01]  /*5080*/  IMAD.X R19, R18, 0x1, ~R37, P3 ;  /* 0x0000000112137824 */ /* 0x000fe200018e0e25 */
[----:B------:R-:W-:Y:S01]  /*5090*/  SEL R20, R20, R27, P4 ;  /* 0x0000001b14147207 */ /* 0x000fe20002000000 */
[----:B------:R-:W-:-:S03]  /*50a0*/  IMAD.X R27, RZ, RZ, R26, P2 ;  /* 0x000000ffff1b7224 */ /* 0x000fc600010e061a */
[----:B------:R-:W-:Y:S02]  /*50b0*/  SEL R19, R19, R18, P4 ;  /* 0x0000001213137207 */ /* 0x000fe40002000000 */
[----:B------:R-:W-:Y:S01]  /*50c0*/  SEL R27, R27, R26, P4 ;  /* 0x0000001a1b1b7207 */ /* 0x000fe20002000000 */
[----:B------:R-:W-:Y:S01]  /*50d0*/  IMAD.MOV.U32 R26, RZ, RZ, R22 ;  /* 0x000000ffff1a7224 */ /* 0x000fe200078e0016 */
[----:B------:R-:W-:Y:S02]  /*50e0*/  IADD3 R41, P2, R20, 0x1, RZ ;  /* 0x0000000114297810 */ /* 0x000fe40007f5e0ff */
[----:B------:R-:W-:Y:S02]  /*50f0*/  ISETP.GE.U32.AND.EX P0, PT, R19, R37, PT, P0 ;  /* 0x000000251300720c */ /* 0x000fe40003f06100 */
[----:B------:R-:W-:Y:S02]  /*5100*/  IADD3.X R18, RZ, R27, RZ, P2, !PT ;  /* 0x0000001bff127210 */ /* 0x000fe400017fe4ff */
[----:B------:R-:W-:-:S02]  /*5110*/  SEL R41, R41, R20, P0 ;  /* 0x0000001429297207 */ /* 0x000fc40000000000 */
[----:B------:R-:W-:Y:S02]  /*5120*/  SEL R27, R18, R27, P0 ;  /* 0x0000001b121b7207 */ /* 0x000fe40000000000 */
[----:B------:R-:W-:Y:S02]  /*5130*/  IADD3 R18, P2, RZ, -R41, RZ ;  /* 0x80000029ff127210 */ /* 0x000fe40007f5e0ff */
[----:B------:R-:W-:Y:S02]  /*5140*/  LOP3.LUT R19, R21, R17, RZ, 0x3c, !PT ;  /* 0x0000001115137212 */ /* 0x000fe400078e3cff */
[----:B------:R-:W-:Y:S01]  /*5150*/  ISETP.NE.U32.AND P0, PT, R24, RZ, PT ;  /* 0x000000ff1800720c */ /* 0x000fe20003f05070 */
[----:B------:R-:W-:Y:S01]  /*5160*/  IMAD.X R20, RZ, RZ, ~R27, P2 ;  /* 0x000000ffff147224 */ /* 0x000fe200010e0e1b */
[----:B------:R-:W-:Y:S02]  /*5170*/  ISETP.GE.AND P3, PT, R19, RZ, PT ;  /* 0x000000ff1300720c */ /* 0x000fe40003f66270 */
[----:B------:R-:W-:-:S02]  /*5180*/  ISETP.NE.AND.EX P0, PT, R21, RZ, PT, P0 ;  /* 0x000000ff1500720c */ /* 0x000fc40003f05300 */
[----:B------:R-:W-:Y:S01]  /*5190*/  SEL R20, R20, R27, !P3 ;  /* 0x0000001b14147207 */ /* 0x000fe20005800000 */
[----:B------:R-:W-:Y:S01]  /*51a0*/  IMAD.MOV.U32 R27, RZ, RZ, 0x0 ;  /* 0x00000000ff1b7424 */ /* 0x000fe200078e00ff */
[----:B------:R-:W-:Y:S02]  /*51b0*/  SEL R18, R18, R41, !P3 ;  /* 0x0000002912127207 */ /* 0x000fe40005800000 */
[----:B------:R-:W-:Y:S02]  /*51c0*/  SEL R19, R20, 0xffffffff, P0 ;  /* 0xffffffff14137807 */ /* 0x000fe40000000000 */
[----:B------:R-:W-:Y:S01]  /*51d0*/  SEL R18, R18, 0xffffffff, P0 ;  /* 0xffffffff12127807 */ /* 0x000fe20000000000 */
[----:B------:R-:W-:Y:S06]  /*51e0*/  RET.REL.NODEC R26 `(_ZN5flash32flash_fwd_splitkv_combine_kernelI23Flash_fwd_kernel_traitsILi192ELi64ELi64ELi4ELb0ELb0EN7cutlass10bfloat16_tE19Flash_kernel_traitsILi192ELi64ELi64ELi4ES3_EELi8ELi3ELb1EEEvNS_16Flash_fwd_paramsE) ;  /* 0xffffae101a007950 */ /* 0x000fec0003c3ffff */
.L_x_573:
        /* <DEDUP_REMOVED lines=9> */
.L_x_7779:


//--------------------- .text._ZN5flash32flash_fwd_splitkv_combine_kernelI23Flash_fwd_kernel_traitsILi192ELi64ELi64ELi4ELb0ELb0EN7cutlass10bfloat16_tE19Flash_kernel_traitsILi192ELi64ELi64ELi4ES3_EELi8ELi2ELb1EEEvNS_16Flash_fwd_paramsE --------------------------
	.section	.text._ZN5flash32flash_fwd_splitkv_combine_kernelI23Flash_fwd_kernel_traitsILi192ELi64ELi64ELi4ELb0ELb0EN7cutlass10bfloat16_tE19Flash_kernel_traitsILi192ELi64ELi64ELi4ES3_EELi8ELi2ELb1EEEvNS_16Flash_fwd_paramsE,"ax",@progbits
	.sectioninfo	@"SHI_REGISTERS=54"
	.align	128
        .global         _ZN5flash32flash_fwd_splitkv_combine_kernelI23Flash_fwd_kernel_traitsILi192ELi64ELi64ELi4ELb0ELb0EN7cutlass10bfloat16_tE19Flash_kernel_traitsILi192ELi64ELi64ELi4ES3_EELi8ELi2ELb1EEEvNS_16Flash_fwd_paramsE
        .type           _ZN5flash32flash_fwd_splitkv_combine_kernelI23Flash_fwd_kernel_traitsILi192ELi64ELi64ELi4ELb0ELb0EN7cutlass10bfloat16_tE19Flash_kernel_traitsILi192ELi64ELi64ELi4ES3_EELi8ELi2ELb1EEEvNS_16Flash_fwd_paramsE,@function
        .size           _ZN5flash32flash_fwd_splitkv_combine_kernelI23Flash_fwd_kernel_traitsILi192ELi64ELi64ELi4ELb0ELb0EN7cutlass10bfloat16_tE19Flash_kernel_traitsILi192ELi64ELi64ELi4ES3_EELi8ELi2ELb1EEEvNS_16Flash_fwd_paramsE,(.L_x_7780 - _ZN5flash32flash_fwd_splitkv_combine_kernelI23Flash_fwd_kernel_traitsILi192ELi64ELi64ELi4ELb0ELb0EN7cutlass10bfloat16_tE19Flash_kernel_traitsILi192ELi64ELi64ELi4ES3_EELi8ELi2ELb1EEEvNS_16Flash_fwd_paramsE)
        .other          _ZN5flash32flash_fwd_splitkv_combine_kernelI23Flash_fwd_kernel_traitsILi192ELi64ELi64ELi4ELb0ELb0EN7cutlass10bfloat16_tE19Flash_kernel_traitsILi192ELi64ELi64ELi4ES3_EELi8ELi2ELb1EEEvNS_16Flash_fwd_paramsE,@"STO_CUDA_ENTRY STV_DEFAULT"
_ZN5flash32flash_fwd_splitkv_combine_kernelI23Flash_fwd_kernel_traitsILi192ELi64ELi64ELi4ELb0ELb0EN7cutlass10bfloat16_tE19Flash_kernel_traitsILi192ELi64ELi64ELi4ES3_EELi8ELi2ELb1EEEvNS_16Flash_fwd_paramsE:
.text._ZN5flash32flash_fwd_splitkv_combine_kernelI23Flash_fwd_kernel_traitsILi192ELi64ELi64ELi4ELb0ELb0EN7cutlass10bfloat16_tE19Flash_kernel_traitsILi192ELi64ELi64ELi4ES3_EELi8ELi2ELb1EEEvNS_16Flash_fwd_paramsE:
        /* <DEDUP_REMOVED lines=23> */
[----:B------:R-:W-:Y:S05]  /*0170*/  CALL.REL.NOINC `($__internal_12_$__cuda_sm20_div_s64) ;  /* 0x00004b5000007944 */ /* 0x000fea0003c00000 */
[----:B------:R-:W-:Y:S05]  /*0180*/  BRA `(.L_x_575) ;  /* 0x0000018000007947 */ /* 0x000fea0003800000 */
.L_x_574:
        /* <DEDUP_REMOVED lines=24> */
.L_x_575:
        /* <DEDUP_REMOVED lines=11> */
[----:B------:R-:W-:Y:S05]  /*03c0*/  CALL.REL.NOINC `($__internal_12_$__cuda_sm20_div_s64) ;  /* 0x0000490000007944 */ /* 0x000fea0003c00000 */
[----:B------:R-:W-:Y:S02]  /*03d0*/  MOV R6, R18 ;  /* 0x0000001200067202 */ /* 0x000fe40000000f00 */
[----:B------:R-:W-:Y:S01]  /*03e0*/  MOV R7, R19 ;  /* 0x0000001300077202 */ /* 0x000fe20000000f00 */
[----:B------:R-:W-:Y:S05]  /*03f0*/  BRA `(.L_x_578) ;  /* 0x0000013000007947 */ /* 0x000fea0003800000 */
.L_x_577:
        /* <DEDUP_REMOVED lines=19> */
.L_x_578:
[----:B------:R-:W-:Y:S05]  /*0530*/  BSYNC B0 ;  /* 0x0000000000007941 */ /* 0x000fea0003800000 */
.L_x_576:
[----:B------:R-:W-:Y:S01]  /*0540*/  IABS R5, c[0x0][0x214] ;  /* 0x0000850000057a13 */ /* 0x000fe20000000000 */
[----:B------:R-:W-:Y:S01]  /*0550*/  IMAD.MOV.U32 R0, RZ, RZ, c[0x0][0x214] ;  /* 0x00008500ff007624 */ /* 0x000fe200078e00ff */
[----:B------:R-:W-:Y:S02]  /*0560*/  BSSY B0, `(.L_x_579) ;  /* 0x000003b000007945 */ /* 0x000fe40003800000 */
[----:B------:R-:W0:Y:S02]  /*0570*/  I2F.RP R10, R5 ;  /* 0x00000005000a7306 */ /* 0x000e240000209400 */
[----:B------:R-:W-:-:S06]  /*0580*/  IADD3 R0, R5, -0x1, R0 ;  /* 0xffffffff05007810 */ /* 0x000fcc0007ffe000 */
        /* <DEDUP_REMOVED lines=35> */
[----:B------:R-:W-:Y:S05]  /*07c0*/  CALL.REL.NOINC `($__internal_12_$__cuda_sm20_div_s64) ;  /* 0x0000450000007944 */ /* 0x000fea0003c00000 */
[----:B------:R-:W-:Y:S05]  /*07d0*/  BRA `(.L_x_581) ;  /* 0x0000013000007947 */ /* 0x000fea0003800000 */
.L_x_580:
        /* <DEDUP_REMOVED lines=19> */
.L_x_581:
[----:B------:R-:W-:Y:S05]  /*0910*/  BSYNC B0 ;  /* 0x0000000000007941 */ /* 0x000fea0003800000 */
.L_x_579:
        /* <DEDUP_REMOVED lines=73> */
[----:B------:R-:W-:Y:S02]  /*0db0*/  MOV R34, R18 ;  /* 0x0000001200227202 */ /* 0x000fe40000000f00 */
[----:B------:R-:W-:Y:S01]  /*0dc0*/  MOV R35, R19 ;  /* 0x0000001300237202 */ /* 0x000fe20000000f00 */
[----:B------:R-:W-:Y:S05]  /*0dd0*/  BRA `(.L_x_584) ;  /* 0x0000013000007947 */ /* 0x000fea0003800000 */
.L_x_583:
        /* <DEDUP_REMOVED lines=19> */
.L_x_584:
[----:B------:R-:W-:Y:S05]  /*0f10*/  BSYNC B0 ;  /* 0x0000000000007941 */ /* 0x000fea0003800000 */
.L_x_582:
[-C--:B------:R-:W-:Y:S01]  /*0f20*/  IABS R16, R3.reuse ;  /* 0x0000000300107213 */ /* 0x080fe20000000000 */
[----:B------:R-:W-:Y:S01]  /*0f30*/  IMAD.MOV.U32 R5, RZ, RZ, 0x1 ;  /* 0x00000001ff057424 */ /* 0x000fe200078e00ff */
[----:B------:R-:W-:Y:S01]  /*0f40*/  IABS R8, R3 ;  /* 0x0000000300087213 */ /* 0x000fe20000000000 */
[----:B------:R-:W-:Y:S01]  /*0f50*/  BSSY B0, `(.L_x_585) ;  /* 0x000003b000007945 */ /* 0x000fe20003800000 */
[----:B------:R-:W0:Y:S02]  /*0f60*/  I2F.RP R11, R16 ;  /* 0x00000010000b7306 */ /* 0x000e240000209400 */
[----:B------:R-:W-:Y:S01]  /*0f70*/  IADD3 R5, R16, c[0x0][0x214], -R5 ;  /* 0x0000850010057a10 */ /* 0x000fe20007ffe805 */
        /* <DEDUP_REMOVED lines=37> */
.L_x_586:
        /* <DEDUP_REMOVED lines=19> */
.L_x_587:
[----:B------:R-:W-:Y:S05]  /*1300*/  BSYNC B0 ;  /* 0x0000000000007941 */ /* 0x000fea0003800000 */
.L_x_585:
        /* <DEDUP_REMOVED lines=132> */
.L_x_589:
[----:B------:R-:W-:Y:S05]  /*1b50*/  BSYNC B0 ;  /* 0x0000000000007941 */ /* 0x000fea0003800000 */
.L_x_588:
        /* <DEDUP_REMOVED lines=14> */
[----:B------:R-:W-:Y:S06]  /*1c40*/  BAR.SYNC.DEFER_BLOCKING 0x0 ;  /* 0x0000000000007b1d */ /* 0x000fec0000010000 */
[----:B------:R1:W2:Y:S02]  /*1c50*/  @!P0 LDS R30, [R18] ;  /* 0x00000000121e8984 */ /* 0x0002a40000000800 */
[----:B-1----:R-:W-:Y:S02]  /*1c60*/  SHF.R.S32.HI R18, RZ, 0x1f, R3 ;  /* 0x0000001fff127819 */ /* 0x002fe40000011403 */
[----:B--2---:R-:W1:Y:S02]  /*1c70*/  SHFL.BFLY PT, R25, R30, 0x2, 0x1f ;  /* 0x0c401f001e197f89 */ /* 0x004e6400000e0000 */
[----:B-1----:R-:W-:-:S05]  /*1c80*/  FMNMX.FTZ R25, R25, R30, !PT ;  /* 0x0000001e19197209 */ /* 0x002fca0007810000 */
        /* <DEDUP_REMOVED lines=56> */
[----:B------:R-:W-:Y:S05]  /*2010*/  CALL.REL.NOINC `($__internal_12_$__cuda_sm20_div_s64) ;  /* 0x00002cb000007944 */ /* 0x000fea0003c00000 */
        /* <DEDUP_REMOVED lines=9> */
.L_x_594:
        /* <DEDUP_REMOVED lines=22> */
.L_x_595:
[----:B------:R-:W-:Y:S05]  /*2210*/  BSYNC B0 ;  /* 0x0000000000007941 */ /* 0x000fea0003800000 */
.L_x_593:
        /* <DEDUP_REMOVED lines=8> */
[----:B------:R-:W-:Y:S05]  /*22a0*/  CALL.REL.NOINC `($__internal_12_$__cuda_sm20_div_s64) ;  /* 0x00002a2000007944 */ /* 0x000fea0003c00000 */
        /* <DEDUP_REMOVED lines=10> */
.L_x_597:
        /* <DEDUP_REMOVED lines=22> */
.L_x_598:
[----:B------:R-:W-:Y:S05]  /*24b0*/  BSYNC B0 ;  /* 0x0000000000007941 */ /* 0x000fea0003800000 */
.L_x_596:
        /* <DEDUP_REMOVED lines=11> */
[----:B------:R-:W-:Y:S05]  /*2570*/  CALL.REL.NOINC `($__internal_12_$__cuda_sm20_div_s64) ;  /* 0x0000275000007944 */ /* 0x000fea0003c00000 */
[----:B------:R-:W-:-:S04]  /*2580*/  IADD3 R17, P0, RZ, -R18, RZ ;  /* 0x80000012ff117210 */ /* 0x000fc80007f1e0ff */
[----:B------:R-:W-:Y:S01]  /*2590*/  IADD3.X R16, RZ, ~R19, RZ, P0, !PT ;  /* 0x80000013ff107210 */ /* 0x000fe200007fe4ff */
[----:B------:R-:W-:-:S04]  /*25a0*/  IMAD.WIDE.U32 R36, R5, R17, R36 ;  /* 0x0000001105247225 */ /* 0x000fc800078e0024 */
[----:B------:R-:W-:-:S04]  /*25b0*/  IMAD R16, R16, R5, RZ ;  /* 0x0000000510107224 */ /* 0x000fc800078e02ff */
[----:B------:R-:W-:-:S05]  /*25c0*/  IMAD R4, R4, R17, R16 ;  /* 0x0000001104047224 */ /* 0x000fca00078e0210 */
[----:B------:R-:W-:Y:S01]  /*25d0*/  IADD3 R4, R37, R4, RZ ;  /* 0x0000000425047210 */ /* 0x000fe20007ffe0ff */
[----:B------:R-:W-:Y:S05]  /*25e0*/  BRA `(.L_x_601) ;  /* 0x0000016000007947 */ /* 0x000fea0003800000 */
.L_x_600:
        /* <DEDUP_REMOVED lines=22> */
.L_x_601:
[----:B------:R-:W-:Y:S05]  /*2750*/  BSYNC B0 ;  /* 0x0000000000007941 */ /* 0x000fea0003800000 */
.L_x_599:
        /* <DEDUP_REMOVED lines=38> */
[----:B------:R-:W-:Y:S05]  /*29c0*/  CALL.REL.NOINC `($__internal_12_$__cuda_sm20_div_s64) ;  /* 0x0000230000007944 */ /* 0x000fea0003c00000 */
        /* <DEDUP_REMOVED lines=12> */
.L_x_603:
        /* <DEDUP_REMOVED lines=23> */
.L_x_604:
[----:B------:R-:W-:Y:S05]  /*2c00*/  BSYNC B0 ;  /* 0x0000000000007941 */ /* 0x000fea0003800000 */
.L_x_602:
        /* <DEDUP_REMOVED lines=18> */
.L_x_606:
        /* <DEDUP_REMOVED lines=22> */
.L_x_607:
[----:B------:R-:W-:Y:S05]  /*2e90*/  BSYNC B0 ;  /* 0x0000000000007941 */ /* 0x000fea0003800000 */
.L_x_605:
        /* <DEDUP_REMOVED lines=20> */
.L_x_609:
        /* <DEDUP_REMOVED lines=23> */
.L_x_610:
[----:B------:R-:W-:Y:S05]  /*3150*/  BSYNC B0 ;  /* 0x0000000000007941 */ /* 0x000fea0003800000 */
.L_x_608:
        /* <DEDUP_REMOVED lines=25> */
[----:B------:R-:W-:Y:S05]  /*32f0*/  CALL.REL.NOINC `($__internal_12_$__cuda_sm20_div_s64) ;  /* 0x000019d000007944 */ /* 0x000fea0003c00000 */
        /* <DEDUP_REMOVED lines=12> */
.L_x_612:
        /* <DEDUP_REMOVED lines=23> */
.L_x_613:
[----:B------:R-:W-:Y:S05]  /*3530*/  BSYNC B0 ;  /* 0x0000000000007941 */ /* 0x000fea0003800000 */
.L_x_611:
        /* <DEDUP_REMOVED lines=29> */
.L_x_615:
        /* <DEDUP_REMOVED lines=23> */
.L_x_616:
[----:B------:R-:W-:Y:S05]  /*3880*/  BSYNC B0 ;  /* 0x0000000000007941 */ /* 0x000fea0003800000 */
.L_x_614:
        /* <DEDUP_REMOVED lines=20> */
.L_x_592:
[----:B------:R-:W-:-:S04]  /*39d0*/  LEA R2, P0, R32, c[0x0][0x200], 0x2 ;  /* 0x0000800020027a11 */ /* 0x000fc800078010ff */
[----:B------:R-:W-:-:S05]  /*39e0*/  LEA.HI.X R3, R32, c[0x0][0x204], R33, 0x2, P0 ;  /* 0x0000810020037a11 */ /* 0x000fca00000f1421 */
[----:B------:R0:W-:Y:S04]  /*39f0*/  STG.E [R2.64], R27 ;  /* 0x0000001b02007986 */ /* 0x0001e8000c10190e */
.L_x_591:
[----:B------:R-:W-:Y:S05]  /*3a00*/  BSYNC B1 ;  /* 0x0000000000017941 */ /* 0x000fea0003800000 */
.L_x_590:
[----:B------:R-:W1:Y:S01]  /*3a10*/  S2R R29, SR_TID.X ;  /* 0x00000000001d7919 */ /* 0x000e620000002100 */
[----:B------:R-:W-:Y:S01]  /*3a20*/  IMAD.MOV.U32 R15, RZ, RZ, c[0x0][0x314] ;  /* 0x0000c500ff0f7624 */ /* 0x000fe200078e00ff */
[----:B------:R-:W-:Y:S01]  /*3a30*/  CS2R R4, SRZ ;  /* 0x0000000000047805 */ /* 0x000fe2000001ff00 */
[----:B------:R-:W-:Y:S01]  /*3a40*/  CS2R R6, SRZ ;  /* 0x0000000000067805 */ /* 0x000fe2000001ff00 */
[----:B------:R-:W-:Y:S01]  /*3a50*/  CS2R R10, SRZ ;  /* 0x00000000000a7805 */ /* 0x000fe2000001ff00 */
[----:B------:R-:W-:Y:S01]  /*3a60*/  IMAD.MOV.U32 R12, RZ, RZ, RZ ;  /* 0x000000ffff0c7224 */ /* 0x000fe200078e00ff */
[----:B-1----:R-:W-:-:S04]  /*3a70*/  SHF.R.S32.HI R28, RZ, 0x1f, R29 ;  /* 0x0000001fff1c7819 */ /* 0x002fc8000001141d */
[CC--:B0-----:R-:W-:Y:S02]  /*3a80*/  LEA.HI R2, R28.reuse, R29.reuse, RZ, 0x2 ;  /* 0x0000001d1c027211 */ /* 0x0c1fe400078f10ff */
[----:B------:R-:W-:Y:S02]  /*3a90*/  LEA.HI R28, R28, R29, RZ, 0x4 ;  /* 0x0000001d1c1c7211 */ /* 0x000fe400078f20ff */
[----:B------:R-:W-:-:S05]  /*3aa0*/  LOP3.LUT R2, R2, 0xfffffffc, RZ, 0xc0, !PT ;  /* 0xfffffffc02027812 */ /* 0x000fca00078ec0ff */
[----:B------:R-:W-:-:S05]  /*3ab0*/  IMAD.IADD R0, R29, 0x1, -R2 ;  /* 0x000000011d007824 */ /* 0x000fca00078e0a02 */
[----:B------:R-:W-:-:S04]  /*3ac0*/  ISETP.GE.AND P0, PT, R0, c[0x0][0x314], PT ;  /* 0x0000c50000007a0c */ /* 0x000fc80003f06270 */
[----:B------:R-:W-:-:S13]  /*3ad0*/  ISETP.GT.OR P0, PT, R29, 0x1f, P0 ;  /* 0x0000001f1d00780c */ /* 0x000fda0000704670 */
[----:B------:R-:W-:Y:S02]  /*3ae0*/  @!P0 FADD.FTZ R8, -R27, R30 ;  /* 0x0000001e1b088221 */ /* 0x000fe40000010100 */
[----:B------:R-:W-:Y:S01]  /*3af0*/  @!P0 IMAD R9, R0, 0x24, R2 ;  /* 0x0000002400098824 */ /* 0x000fe200078e0202 */
[----:B------:R-:W-:Y:S01]  /*3b00*/  LOP3.LUT R0, R28, 0x3ffffff0, RZ, 0xc0, !PT ;  /* 0x3ffffff01c007812 */ /* 0x000fe200078ec0ff */
[----:B------:R-:W-:Y:S01]  /*3b10*/  @!P0 FMUL.FTZ R8, R8, 1.4426950216293334961 ;  /* 0x3fb8aa3b08088820 */ /* 0x000fe20000410000 */
[----:B------:R-:W-:Y:S01]  /*3b20*/  CS2R R2, SRZ ;  /* 0x0000000000027805 */ /* 0x000fe2000001ff00 */
[----:B------:R-:W-:Y:S02]  /*3b30*/  SHF.R.S32.HI R28, RZ, 0x4, R28 ;  /* 0x00000004ff1c7819 */ /* 0x000fe4000001141c */
[----:B------:R-:W-:Y:S02]  /*3b40*/  IMAD.IADD R29, R29, 0x1, -R0 ;  /* 0x000000011d1d7824 */ /* 0x000fe400078e0a00 */
[----:B------:R-:W0:Y:S01]  /*3b50*/  @!P0 MUFU.EX2 R8, R8 ;  /* 0x0000000800088308 */ /* 0x000e220000000800 */
[----:B------:R-:W-:-:S02]  /*3b60*/  IMAD.MOV.U32 R0, RZ, RZ, RZ ;  /* 0x000000ffff007224 */ /* 0x000fc400078e00ff */
[----:B------:R-:W-:Y:S01]  /*3b70*/  IMAD.SHL.U32 R29, R29, 0x4, RZ ;  /* 0x000000041d1d7824 */ /* 0x000fe200078e00ff */
[----:B0-----:R0:W-:Y:S04]  /*3b80*/  @!P0 STS [R9], R8 ;  /* 0x0000000809008388 */ /* 0x0011e80000000800 */
        /* <DEDUP_REMOVED lines=33> */
.L_x_619:
        /* <DEDUP_REMOVED lines=77> */
.L_x_618:
        /* <DEDUP_REMOVED lines=47> */
.L_x_620:
        /* <DEDUP_REMOVED lines=10> */
.L_x_622:
[----:B------:R-:W-:Y:S05]  /*4600*/  BSYNC B0 ;  /* 0x0000000000007941 */ /* 0x000fea0003800000 */
.L_x_621:
        /* <DEDUP_REMOVED lines=13> */
.L_x_617:
        /* <DEDUP_REMOVED lines=95> */
        .weak           $__internal_12_$__cuda_sm20_div_s64
        .type           $__internal_12_$__cuda_sm20_div_s64,@function
        .size           $__internal_12_$__cuda_sm20_div_s64,(.L_x_7780 - $__internal_12_$__cuda_sm20_div_s64)
$__internal_12_$__cuda_sm20_div_s64:
        /* <DEDUP_REMOVED lines=83> */
[----:B------:R-:W-:Y:S05]  /*5200*/  RET.REL.NODEC R20 `(_ZN5flash32flash_fwd_splitkv_combine_kernelI23Flash_fwd_kernel_traitsILi192ELi64ELi64ELi4ELb0ELb0EN7cutlass10bfloat16_tE19Flash_kernel_traitsILi192ELi64ELi64ELi4ES3_EELi8ELi2ELb1EEEvNS_16Flash_fwd_paramsE) ;  /* 0xffffadf014007950 */ /* 0x000fea0003c3ffff */
.L_x_623:
        /* <DEDUP_REMOVED lines=15> */
.L_x_7780:


//--------------------- .text._ZN5flash32flash_fwd_splitkv_combine_kernelI23Flash_fwd_kernel_traitsILi192ELi64ELi64ELi4ELb0ELb0EN7cutlass10bfloat16_tE19Flash_kernel_traitsILi192ELi64ELi64ELi4ES3_EELi8ELi1ELb1EEEvNS_16Flash_fwd_paramsE --------------------------
	.section	.text._ZN5flash32flash_fwd_splitkv_combine_kernelI23Flash_fwd_kernel_traitsILi192ELi64ELi64ELi4ELb0ELb0EN7cutlass10bfloat16_tE19Flash_kernel_traitsILi192ELi64ELi64ELi4ES3_EELi8ELi1ELb1EEEvNS_16Flash_fwd_paramsE,"ax",@progbits
	.sectioninfo	@"SHI_REGISTERS=54"
	.align	128
        .global         _ZN5flash32flash_fwd_splitkv_combine_kernelI23Flash_fwd_kernel_traitsILi192ELi64ELi64ELi4ELb0ELb0EN7cutlass10bfloat16_tE19Flash_kernel_traitsILi192ELi64ELi64ELi4ES3_EELi8ELi1ELb1EEEvNS_16Flash_fwd_paramsE
        .type           _ZN5flash32flash_fwd_splitkv_combine_kernelI23Flash_fwd_kernel_traitsILi192ELi64ELi64ELi4ELb0ELb0EN7cutlass10bfloat16_tE19Flash_kernel_traitsILi192ELi64ELi64ELi4ES3_EELi8ELi1ELb1EEEvNS_16Flash_fwd_paramsE,@function
        .size           _ZN5flash32flash_fwd_splitkv_combine_kernelI23Flash_fwd_kernel_traitsILi192ELi64ELi64ELi4ELb0ELb0EN7cutlass10bfloat16_tE19Flash_kernel_traitsILi192ELi64ELi64ELi4ES3_EELi8ELi1ELb1EEEvNS_16Flash_fwd_paramsE,(.L_x_7781 - _ZN5flash32flash_fwd_splitkv_combine_kernelI23Flash_fwd_kernel_traitsILi192ELi64ELi64ELi4ELb0ELb0EN7cutlass10bfloat16_tE19Flash_kernel_traitsILi192ELi64ELi64ELi4ES3_EELi8ELi1ELb1EEEvNS_16Flash_fwd_paramsE)
        .other          _ZN5flash32flash_fwd_splitkv_combine_kernelI23Flash_fwd_kernel_traitsILi192ELi64ELi64ELi4ELb0ELb0EN7cutlass10bfloat16_tE19Flash_kernel_traitsILi192ELi64ELi64ELi4ES3_EELi8ELi1ELb1EEEvNS_16Flash_fwd_paramsE,@"STO_CUDA_ENTRY STV_DEFAULT"
_ZN5flash32flash_fwd_splitkv_combine_kernelI23Flash_fwd_kernel_traitsILi192ELi64ELi64ELi4ELb0ELb0EN7cutlass10bfloat16_tE19Flash_kernel_traitsILi192ELi64ELi64ELi4ES3_EELi8ELi1ELb1EEEvNS_16Flash_fwd_paramsE:
.text._ZN5flash32flash_fwd_splitkv_combine_kernelI23Flash_fwd_kernel_traitsILi192ELi64ELi64ELi4ELb0ELb0EN7cutlass10bfloat16_tE19Flash_kernel_traitsILi192ELi64ELi64ELi4ES3_EELi8ELi1ELb1EEEvNS_16Flash_fwd_paramsE:
[----:B------:R-:W-:Y:S02]  /*0000*/  MOV R1, c[0x0][0x28] ;  /* 0x00000a0000017a02 */ /* 0x000fe40000000f00 */
[----:B------:R-:W-:Y:S01]  /*0010*/  ULDC UR9, c[0x0][0x1c0] ;  /* 0x0000700000097ab9 */ /* 0x000fe20000000800 */
[----:B------:R-:W0:Y:S01]  /*0020*/  S2UR UR10, SR_CTAID.X ;  /* 0x00000000000a79c3 */ /* 0x000e220000002500 */
[----:B------:R-:W-:Y:S02]  /*0030*/  ULDC.64 UR6, c[0x0][0x210] ;  /* 0x0000840000067ab9 */ /* 0x000fe40000000a00 */
[----:B------:R-:W-:Y:S02]  /*0040*/  UIMAD UR6, UR9, UR6, URZ ;  /* 0x00000006090672a4 */ /* 0x000fe4000f8e023f */
[----:B------:R-:W-:Y:S02]  /*0050*/  USHF.R.S32.HI UR5, URZ, 0x1f, UR7 ;  /* 0x0000001f3f057899 */ /* 0x000fe40008011407 */
[----:B------:R-:W-:Y:S02]  /*0060*/  UIMAD UR11, UR6, UR7, URZ ;  /* 0x00000007060b72a4 */ /* 0x000fe4000f8e023f */
[----:B------:R-:W-:-:S02]  /*0070*/  USHF.R.S32.HI UR9, URZ, 0x1f, UR9 ;  /* 0x0000001f3f097899 */ /* 0x000fc40008011409 */
[----:B------:R-:W-:Y:S02]  /*0080*/  USHF.R.S32.HI UR8, URZ, 0x1f, UR11 ;  /* 0x0000001f3f087899 */ /* 0x000fe4000801140b */
[----:B------:R-:W-:-:S04]  /*0090*/  UISETP.LT.U32.AND UP0, UPT, UR11, UR7, UPT ;  /* 0x000000070b00728c */ /* 0x000fc8000bf01070 */
[----:B------:R-:W-:-:S04]  /*00a0*/  UISETP.LT.AND.EX UP0, UPT, UR8, UR5, UPT, UP0 ;  /* 0x000000050800728c */ /* 0x000fc8000bf01300 */
[----:B------:R-:W-:Y:S02]  /*00b0*/  USEL UR5, UR8, UR5, UP0 ;  /* 0x0000000508057287 */ /* 0x000fe40008000000 */
[----:B------:R-:W-:Y:S02]  /*00c0*/  USEL UR6, UR11, UR7, UP0 ;  /* 0x000000070b067287 */ /* 0x000fe40008000000 */
[----:B------:R-:W-:Y:S02]  /*00d0*/  ULOP3.LUT UR4, UR8, UR5, URZ, 0xfc, !UPT ;  /* 0x0000000508047292 */ /* 0x000fe4000f8efc3f */
[----:B0-----:R-:W-:-:S04]  /*00e0*/  USHF.L.U32 UR10, UR10, 0x3, URZ ;  /* 0x000000030a0a7899 */ /* 0x001fc8000800063f */
        /* <DEDUP_REMOVED lines=8> */
[----:B------:R-:W-:Y:S05]  /*0170*/  CALL.REL.NOINC `($__internal_13_$__cuda_sm20_div_s64) ;  /* 0x00004bb000007944 */ /* 0x000fea0003c00000 */
[----:B------:R-:W-:Y:S05]  /*0180*/  BRA `(.L_x_625) ;  /* 0x0000017000007947 */ /* 0x000fea0003800000 */
.L_x_624:
        /* <DEDUP_REMOVED lines=21> */
[----:B------:R-:W-:-:S06]  /*02e0*/  @!UP0 ULOP3.LUT UR12, URZ, UR6, URZ, 0x33, !UPT ;  /* 0x000000063f0c8292 */ /* 0x000fcc000f8e333f */
[----:B------:R-:W-:-:S05]  /*02f0*/  IMAD.U32 R18, RZ, RZ, UR12 ;  /* 0x0000000cff127e24 */ /* 0x000fca000f8e00ff */
.L_x_625:
        /* <DEDUP_REMOVED lines=11> */
[----:B------:R-:W-:Y:S05]  /*03b0*/  CALL.REL.NOINC `($__internal_13_$__cuda_sm20_div_s64) ;  /* 0x0000497000007944 */ /* 0x000fea0003c00000 */
[----:B------:R-:W-:Y:S02]  /*03c0*/  MOV R8, R18 ;  /* 0x0000001200087202 */ /* 0x000fe40000000f00 */
[----:B------:R-:W-:Y:S01]  /*03d0*/  MOV R9, R19 ;  /* 0x0000001300097202 */ /* 0x000fe20000000f00 */
[----:B------:R-:W-:Y:S05]  /*03e0*/  BRA `(.L_x_628) ;  /* 0x0000013000007947 */ /* 0x000fea0003800000 */
.L_x_627:
        /* <DEDUP_REMOVED lines=19> */
.L_x_628:
[----:B------:R-:W-:Y:S05]  /*0520*/  BSYNC B0 ;  /* 0x0000000000007941 */ /* 0x000fea0003800000 */
.L_x_626:
[----:B------:R-:W-:Y:S01]  /*0530*/  IABS R5, c[0x0][0x214] ;  /* 0x0000850000057a13 */ /* 0x000fe20000000000 */
[----:B------:R-:W-:Y:S01]  /*0540*/  IMAD.MOV.U32 R0, RZ, RZ, c[0x0][0x214] ;  /* 0x00008500ff007624 */ /* 0x000fe200078e00ff */
[----:B------:R-:W-:Y:S01]  /*0550*/  BSSY B0, `(.L_x_629) ;  /* 0x000003b000007945 */ /* 0x000fe20003800000 */
[----:B------:R-:W-:Y:S01]  /*0560*/  IMAD.MOV.U32 R6, RZ, RZ, RZ ;  /* 0x000000ffff067224 */ /* 0x000fe200078e00ff */
[----:B------:R-:W0:Y:S02]  /*0570*/  I2F.RP R10, R5 ;  /* 0x00000005000a7306 */ /* 0x000e240000209400 */
[----:B------:R-:W-:-:S06]  /*0580*/  IADD3 R0, R5, -0x1, R0 ;  /* 0xffffffff05007810 */ /* 0x000fcc0007ffe000 */
[----:B0-----:R-:W0:Y:S02]  /*0590*/  MUFU.RCP R7, R10 ;  /* 0x0000000a00077308 */ /* 0x001e240000001000 */
[----:B0-----:R-:W-:-:S06]  /*05a0*/  IADD3 R7, R7, 0xffffffe, RZ ;  /* 0x0ffffffe07077810 */ /* 0x001fcc0007ffe0ff */
[----:B------:R-:W0:Y:S02]  /*05b0*/  F2I.FTZ.U32.TRUNC.NTZ R7, R7 ;  /* 0x0000000700077305 */ /* 0x000e24000021f000 */
[----:B0-----:R-:W-:-:S04]  /*05c0*/  IMAD.MOV R2, RZ, RZ, -R7 ;  /* 0x000000ffff027224 */ /* 0x001fc800078e0a07 */
        /* <DEDUP_REMOVED lines=30> */
[----:B------:R-:W-:Y:S05]  /*07b0*/  CALL.REL.NOINC `($__internal_13_$__cuda_sm20_div_s64) ;  /* 0x0000457000007944 */ /* 0x000fea0003c00000 */
[----:B------:R-:W-:Y:S05]  /*07c0*/  BRA `(.L_x_631) ;  /* 0x0000013000007947 */ /* 0x000fea0003800000 */
.L_x_630:
        /* <DEDUP_REMOVED lines=19> */
.L_x_631:
[----:B------:R-:W-:Y:S05]  /*0900*/  BSYNC B0 ;  /* 0x0000000000007941 */ /* 0x000fea0003800000 */
.L_x_629:
        /* <DEDUP_REMOVED lines=22> */
[----:B------:R-:W-:Y:S01]  /*0a70*/  IMAD R3, R4, R3, R5 ;  /* 0x0000000304037224 */ /* 0x000fe200078e0205 */
[C---:B------:R-:W-:Y:S01]  /*0a80*/  IADD3 R5, R0.reuse, -0x1, RZ ;  /* 0xffffffff00057810 */ /* 0x040fe20007ffe0ff */
[----:B------:R-:W-:-:S03]  /*0a90*/  IMAD R0, R0, c[0x0][0x214], RZ ;  /* 0x0000850000007a24 */ /* 0x000fc600078e02ff */
[----:B------:R-:W-:-:S13]  /*0aa0*/  ISETP.GT.U32.AND P1, PT, R4, R3, PT ;  /* 0x000000030400720c */ /* 0x000fda0003f24070 */
[----:B------:R-:W-:Y:S01]  /*0ab0*/  @!P1 IMAD.IADD R3, R3, 0x1, -R4 ;  /* 0x0000000103039824 */ /* 0x000fe200078e0a04 */
[----:B------:R-:W-:Y:S02]  /*0ac0*/  @!P1 IADD3 R2, R2, 0x1, RZ ;  /* 0x0000000102029810 */ /* 0x000fe40007ffe0ff */
[----:B------:R-:W-:Y:S02]  /*0ad0*/  ISETP.NE.AND P1, PT, RZ, c[0x0][0x214], PT ;  /* 0x00008500ff007a0c */ /* 0x000fe40003f25270 */
[----:B------:R-:W-:-:S13]  /*0ae0*/  ISETP.GE.U32.AND P0, PT, R3, R4, PT ;  /* 0x000000040300720c */ /* 0x000fda0003f06070 */
        /* <DEDUP_REMOVED lines=43> */
[----:B------:R-:W-:Y:S02]  /*0da0*/  MOV R34, R18 ;  /* 0x0000001200227202 */ /* 0x000fe40000000f00 */
[----:B------:R-:W-:Y:S01]  /*0db0*/  MOV R35, R19 ;  /* 0x0000001300237202 */ /* 0x000fe20000000f00 */
[----:B------:R-:W-:Y:S05]  /*0dc0*/  BRA `(.L_x_634) ;  /* 0x0000013000007947 */ /* 0x000fea0003800000 */
.L_x_633:
        /* <DEDUP_REMOVED lines=19> */
.L_x_634:
[----:B------:R-:W-:Y:S05]  /*0f00*/  BSYNC B0 ;  /* 0x0000000000007941 */ /* 0x000fea0003800000 */
.L_x_632:
        /* <DEDUP_REMOVED lines=42> */
.L_x_636:
        /* <DEDUP_REMOVED lines=19> */
.L_x_637:
[----:B------:R-:W-:Y:S05]  /*12e0*/  BSYNC B0 ;  /* 0x0000000000007941 */ /* 0x000fea0003800000 */
.L_x_635:
        /* <DEDUP_REMOVED lines=16> */
[----:B------:R-:W-:Y:S01]  /*13f0*/  IABS R6, c[0x0][0x1c0] ;  /* 0x0000700000067a13 */ /* 0x000fe20000000000 */
[----:B------:R-:W-:-:S03]  /*1400*/  IMAD.HI.U32 R9, R7, R4, RZ ;  /* 0x0000000407097227 */ /* 0x000fc600078e00ff */
[----:B------:R-:W0:Y:S01]  /*1410*/  I2F.U32.RP R17, R6 ;  /* 0x0000000600117306 */ /* 0x000e220000209000 */
[----:B------:R-:W-:-:S04]  /*1420*/  IMAD.MOV R7, RZ, RZ, -R9 ;  /* 0x000000ffff077224 */ /* 0x000fc800078e0a09 */
[----:B------:R-:W-:Y:S01]  /*1430*/  IMAD R7, R8, R7, R4 ;  /* 0x0000000708077224 */ /* 0x000fe200078e0204 */
[----:B------:R-:W-:Y:S02]  /*1440*/  SHF.R.S32.HI R4, RZ, 0x1f, R0 ;  /* 0x0000001fff047819 */ /* 0x000fe40000011400 */
[----:B------:R-:W-:Y:S02]  /*1450*/  LEA.HI.SX32 R0, R0, 0x1, 0x1 ;  /* 0x0000000100007811 */ /* 0x000fe400078f0aff */
[----:B------:R-:W-:Y:S01]  /*1460*/  ISETP.GT.U32.AND P0, PT, R8, R7, PT ;  /* 0x000000070800720c */ /* 0x000fe20003f04070 */
[----:B------:R-:W-:Y:S01]  /*1470*/  @!P3 IMAD.MOV R0, RZ, RZ, R4 ;  /* 0x000000ffff00b224 */ /* 0x000fe200078e0204 */
[----:B0-----:R-:W0:Y:S11]  /*1480*/  MUFU.RCP R24, R17 ;  /* 0x0000001100187308 */ /* 0x001e360000001000 */
[----:B------:R-:W-:Y:S01]  /*1490*/  @!P0 IMAD.IADD R7, R7, 0x1, -R8 ;  /* 0x0000000107078824 */ /* 0x000fe200078e0a08 */
[----:B------:R-:W-:-:S02]  /*14a0*/  @!P0 IADD3 R9, R9, 0x1, RZ ;  /* 0x0000000109098810 */ /* 0x000fc40007ffe0ff */
[----:B------:R-:W-:Y:S02]  /*14b0*/  ISETP.NE.AND P0, PT, RZ, c[0x0][0x214], PT ;  /* 0x00008500ff007a0c */ /* 0x000fe40003f05270 */
[----:B------:R-:W-:Y:S02]  /*14c0*/  ISETP.GE.U32.AND P2, PT, R7, R8, PT ;  /* 0x000000080700720c */ /* 0x000fe40003f46070 */
[----:B0-----:R-:W-:-:S04]  /*14d0*/  IADD3 R24, R24, 0xffffffe, RZ ;  /* 0x0ffffffe18187810 */ /* 0x001fc80007ffe0ff */
[----:B------:R-:W0:Y:S07]  /*14e0*/  F2I.FTZ.U32.TRUNC.NTZ R25, R24 ;  /* 0x0000001800197305 */ /* 0x000e2e000021f000 */
[----:B------:R-:W-:-:S05]  /*14f0*/  @P2 IADD3 R9, R9, 0x1, RZ ;  /* 0x0000000109092810 */ /* 0x000fca0007ffe0ff */
[----:B------:R-:W-:Y:S01]  /*1500*/  @!P1 IMAD.MOV R9, RZ, RZ, -R9 ;  /* 0x000000ffff099224 */ /* 0x000fe200078e0a09 */
[----:B------:R-:W-:-:S05]  /*1510*/  @!P0 LOP3.LUT R9, RZ, c[0x0][0x214], RZ, 0x33, !PT ;  /* 0x00008500ff098a12 */ /* 0x000fca00078e33ff */
[----:B------:R-:W-:Y:S02]  /*1520*/  IMAD R0, R0, R9, RZ ;  /* 0x0000000900007224 */ /* 0x000fe400078e02ff */
[----:B0-----:R-:W-:Y:S02]  /*1530*/  IMAD.MOV R7, RZ, RZ, -R25 ;  /* 0x000000ffff077224 */ /* 0x001fe400078e0a19 */
[----:B------:R-:W-:Y:S01]  /*1540*/  IMAD.MOV.U32 R24, RZ, RZ, RZ ;  /* 0x000000ffff187224 */ /* 0x000fe200078e00ff */
[-C--:B------:R-:W-:Y:S02]  /*1550*/  IABS R8, R0.reuse ;  /* 0x0000000000087213 */ /* 0x080fe40000000000 */
[----:B------:R-:W-:Y:S02]  /*1560*/  IABS R23, R0 ;  /* 0x0000000000177213 */ /* 0x000fe40000000000 */
[----:B------:R-:W0:Y:S01]  /*1570*/  I2F.RP R22, R8 ;  /* 0x0000000800167306 */ /* 0x000e220000209400 */
[----:B------:R-:W-:-:S02]  /*1580*/  IMAD.IADD R5, R5, 0x1, R8 ;  /* 0x0000000105057824 */ /* 0x000fc400078e0208 */
[----:B------:R-:W-:-:S03]  /*1590*/  IMAD.MOV R23, RZ, RZ, -R23 ;  /* 0x000000ffff177224 */ /* 0x000fc600078e0a17 */
[----:B------:R-:W-:Y:S02]  /*15a0*/  IABS R17, R5 ;  /* 0x0000000500117213 */ /* 0x000fe40000000000 */
[----:B0-----:R-:W0:Y:S02]  /*15b0*/  MUFU.RCP R4, R22 ;  /* 0x0000001600047308 */ /* 0x001e240000001000 */
[----:B0-----:R-:W-:-:S06]  /*15c0*/  IADD3 R4, R4, 0xffffffe, RZ ;  /* 0x0ffffffe04047810 */ /* 0x001fcc0007ffe0ff */
[----:B------:R-:W0:Y:S02]  /*15d0*/  F2I.FTZ.U32.TRUNC.NTZ R21, R4 ;  /* 0x0000000400157305 */ /* 0x000e24000021f000 */
[----:B0-----:R-:W-:Y:S01]  /*15e0*/  IMAD.MOV R9, RZ, RZ, -R21 ;  /* 0x000000ffff097224 */ /* 0x001fe200078e0a15 */
[----:B------:R-:W-:-:S03]  /*15f0*/  IABS R4, c[0x0][0x1c0] ;  /* 0x0000700000047a13 */ /* 0x000fc60000000000 */
[----:B------:R-:W-:Y:S02]  /*1600*/  IMAD R10, R9, R8, RZ ;  /* 0x00000008090a7224 */ /* 0x000fe400078e02ff */
[----:B------:R-:W-:Y:S02]  /*1610*/  IMAD.MOV R4, RZ, RZ, -R4 ;  /* 0x000000ffff047224 */ /* 0x000fe400078e0a04 */
[----:B------:R-:W-:Y:S01]  /*1620*/  IMAD.HI.U32 R10, R21, R10, R20 ;  /* 0x0000000a150a7227 */ /* 0x000fe200078e0014 */
[----:B------:R-:W-:Y:S02]  /*1630*/  IABS R21, R3 ;  /* 0x0000000300157213 */ /* 0x000fe40000000000 */
[----:B------:R-:W-:Y:S01]  /*1640*/  LOP3.LUT R3, R3, c[0x0][0x1c0], RZ, 0x3c, !PT ;  /* 0x0000700003037a12 */ /* 0x000fe200078e3cff */
[----:B------:R-:W-:Y:S02]  /*1650*/  IMAD R20, R7, R6, RZ ;  /* 0x0000000607147224 */ /* 0x000fe400078e02ff */
[----:B------:R-:W-:-:S04]  /*1660*/  IMAD.HI.U32 R10, R10, R17, RZ ;  /* 0x000000110a0a7227 */ /* 0x000fc800078e00ff */
[----:B------:R-:W-:-:S04]  /*1670*/  IMAD.HI.U32 R20, R25, R20, R24 ;  /* 0x0000001419147227 */ /* 0x000fc800078e0018 */
[----:B------:R-:W-:Y:S02]  /*1680*/  IMAD R23, R10, R23, R17 ;  /* 0x000000170a177224 */ /* 0x000fe400078e0211 */
[----:B------:R-:W-:-:S03]  /*1690*/  IMAD.HI.U32 R7, R20, R21, RZ ;  /* 0x0000001514077227 */ /* 0x000fc600078e00ff */
[----:B------:R-:W-:Y:S01]  /*16a0*/  ISETP.GT.U32.AND P0, PT, R8, R23, PT ;  /* 0x000000170800720c */ /* 0x000fe20003f04070 */
[----:B------:R-:W-:Y:S02]  /*16b0*/  IMAD R21, R7, R4, R21 ;  /* 0x0000000407157224 */ /* 0x000fe400078e0215 */
[----:B------:R-:W-:-:S03]  /*16c0*/  IMAD.HI.U32 R9, R20, R17, RZ ;  /* 0x0000001114097227 */ /* 0x000fc600078e00ff */
[C---:B------:R-:W-:Y:S01]  /*16d0*/  ISETP.GT.U32.AND P3, PT, R6.reuse, R21, PT ;  /* 0x000000150600720c */ /* 0x040fe20003f64070 */
        /* <DEDUP_REMOVED lines=8> */
[--C-:B------:R-:W-:Y:S01]  /*1760*/  @!P3 IMAD.IADD R21, R21, 0x1, -R6.reuse ;  /* 0x000000011515b824 */ /* 0x100fe200078e0a06 */
[----:B------:R-:W-:Y:S02]  /*1770*/  ISETP.GE.U32.AND P2, PT, R23, R8, PT ;  /* 0x000000081700720c */ /* 0x000fe40003f46070 */
[----:B------:R-:W-:Y:S02]  /*1780*/  @!P3 IADD3 R7, R7, 0x1, RZ ;  /* 0x000000010707b810 */ /* 0x000fe40007ffe0ff */
[-C--:B------:R-:W-:Y:S01]  /*1790*/  ISETP.GE.U32.AND P6, PT, R21, R6.reuse, PT ;  /* 0x000000061500720c */ /* 0x080fe20003fc6070 */
[----:B------:R-:W-:Y:S01]  /*17a0*/  @!P1 IMAD.IADD R17, R17, 0x1, -R6 ;  /* 0x0000000111119824 */ /* 0x000fe200078e0a06 */
[----:B------:R-:W-:Y:S01]  /*17b0*/  ISETP.GE.AND P0, PT, R3, RZ, PT ;  /* 0x000000ff0300720c */ /* 0x000fe20003f06270 */
[----:B------:R-:W-:Y:S01]  /*17c0*/  IMAD.MOV.U32 R3, RZ, RZ, c[0x0][0x214] ;  /* 0x00008500ff037624 */ /* 0x000fe200078e00ff */
[----:B------:R-:W-:Y:S02]  /*17d0*/  ISETP.GT.AND P3, PT, R2, RZ, PT ;  /* 0x000000ff0200720c */ /* 0x000fe40003f64270 */
[----:B------:R-:W-:-:S02]  /*17e0*/  ISETP.GE.U32.AND P5, PT, R17, R6, PT ;  /* 0x000000061100720c */ /* 0x000fc40003fa6070 */
[----:B------:R-:W-:Y:S02]  /*17f0*/  @!P1 IADD3 R9, R9, 0x1, RZ ;  /* 0x0000000109099810 */ /* 0x000fe40007ffe0ff */
[----:B------:R-:W-:Y:S02]  /*1800*/  @P2 IADD3 R10, R10, 0x1, RZ ;  /* 0x000000010a0a2810 */ /* 0x000fe40007ffe0ff */
[----:B------:R-:W-:Y:S02]  /*1810*/  ISETP.GE.AND P2, PT, R5, RZ, PT ;  /* 0x000000ff0500720c */ /* 0x000fe40003f46270 */
[----:B------:R-:W-:Y:S01]  /*1820*/  @P6 IADD3 R7, R7, 0x1, RZ ;  /* 0x0000000107076810 */ /* 0x000fe20007ffe0ff */
[----:B------:R-:W-:Y:S01]  /*1830*/  @!P4 IMAD.MOV R10, RZ, RZ, -R10 ;  /* 0x000000ffff0ac224 */ /* 0x000fe200078e0a0a */
[----:B------:R-:W-:Y:S02]  /*1840*/  ISETP.NE.AND P6, PT, R0, RZ, PT ;  /* 0x000000ff0000720c */ /* 0x000fe40003fc5270 */
[----:B------:R-:W-:Y:S01]  /*1850*/  ISETP.NE.AND P4, PT, RZ, c[0x0][0x1c0], PT ;  /* 0x00007000ff007a0c */ /* 0x000fe20003f85270 */
[----:B------:R-:W-:Y:S01]  /*1860*/  IMAD.MOV.U32 R21, RZ, RZ, R7 ;  /* 0x000000ffff157224 */ /* 0x000fe200078e0007 */
[----:B0-----:R-:W-:-:S02]  /*1870*/  SHF.R.S32.HI R7, RZ, 0x1f, R4 ;  /* 0x0000001fff077819 */ /* 0x001fc40000011404 */
[----:B------:R-:W-:Y:S01]  /*1880*/  LOP3.LUT R6, RZ, c[0x0][0x1c0], RZ, 0x33, !PT ;  /* 0x00007000ff067a12 */ /* 0x000fe200078e33ff */
[----:B------:R-:W-:Y:S01]  /*1890*/  @!P0 IMAD.MOV R21, RZ, RZ, -R21 ;  /* 0x000000ffff158224 */ /* 0x000fe200078e0a15 */
[----:B------:R-:W-:Y:S02]  /*18a0*/  @P5 IADD3 R9, R9, 0x1, RZ ;  /* 0x0000000109095810 */ /* 0x000fe40007ffe0ff */
[----:B------:R-:W-:Y:S02]  /*18b0*/  SHF.R.S32.HI R5, RZ, 0x1f, R2 ;  /* 0x0000001fff057819 */ /* 0x000fe40000011402 */
[----:B------:R-:W-:Y:S02]  /*18c0*/  LEA.HI R7, R7, R4, RZ, 0x3 ;  /* 0x0000000407077211 */ /* 0x000fe400078f18ff */
[----:B------:R-:W-:Y:S02]  /*18d0*/  @!P6 LOP3.LUT R10, RZ, R8, RZ, 0x33, !PT ;  /* 0x00000008ff0ae212 */ /* 0x000fe400078e33ff */
[----:B------:R-:W-:Y:S01]  /*18e0*/  SEL R20, R6, R21, !P4 ;  /* 0x0000001506147207 */ /* 0x000fe20006000000 */
[----:B------:R-:W-:Y:S01]  /*18f0*/  IMAD.MOV.U32 R21, RZ, RZ, R9 ;  /* 0x000000ffff157224 */ /* 0x000fe200078e0009 */
[----:B------:R-:W-:Y:S01]  /*1900*/  LEA.HI.SX32 R17, R2, 0x1, 0x1 ;  /* 0x0000000102117811 */ /* 0x000fe200078f0aff */
[----:B------:R-:W-:Y:S01]  /*1910*/  @!P3 IMAD.MOV R17, RZ, RZ, R5 ;  /* 0x000000ffff11b224 */ /* 0x000fe200078e0205 */
[----:B------:R-:W-:Y:S01]  /*1920*/  ISETP.LT.U32.AND P0, PT, R18, R10, PT ;  /* 0x0000000a1200720c */ /* 0x000fe20003f01070 */
[----:B------:R-:W-:Y:S01]  /*1930*/  @!P2 IMAD.MOV R21, RZ, RZ, -R21 ;  /* 0x000000ffff15a224 */ /* 0x000fe200078e0a15 */
[----:B------:R-:W-:-:S02]  /*1940*/  SHF.R.S32.HI R9, RZ, 0x1f, R10 ;  /* 0x0000001fff097819 */ /* 0x000fc4000001140a */
[----:B------:R-:W-:Y:S02]  /*1950*/  SHF.R.S32.HI R5, RZ, 0x3, R7 ;  /* 0x00000003ff057819 */ /* 0x000fe40000011407 */
[----:B------:R-:W-:Y:S02]  /*1960*/  ISETP.LT.AND.EX P2, PT, R19, R9, PT, P0 ;  /* 0x000000091300720c */ /* 0x000fe40003f41300 */
[----:B------:R-:W-:Y:S02]  /*1970*/  ISETP.GE.AND P0, PT, R5, c[0x0][0x314], PT ;  /* 0x0000c50005007a0c */ /* 0x000fe40003f06270 */
[----:B------:R-:W-:Y:S02]  /*1980*/  ISETP.NE.AND P1, PT, RZ, UR4, PT ;  /* 0x00000004ff007c0c */ /* 0x000fe4000bf25270 */
[----:B------:R-:W-:Y:S02]  /*1990*/  LOP3.LUT R7, R7, 0xfffffff8, RZ, 0xc0, !PT ;  /* 0xfffffff807077812 */ /* 0x000fe400078ec0ff */
[----:B------:R-:W-:-:S02]  /*19a0*/  SEL R3, R3, 0x1, !P1 ;  /* 0x0000000103037807 */ /* 0x000fc40004800000 */
[----:B------:R-:W-:Y:S02]  /*19b0*/  SEL R6, R6, R21, !P4 ;  /* 0x0000001506067207 */ /* 0x000fe40006000000 */
[----:B------:R-:W-:Y:S01]  /*19c0*/  SEL R10, R18, R10, P2 ;  /* 0x0000000a120a7207 */ /* 0x000fe20001000000 */
[----:B------:R-:W-:Y:S01]  /*19d0*/  IMAD R8, R20, R3, RZ ;  /* 0x0000000314087224 */ /* 0x000fe200078e02ff */
[----:B------:R-:W-:Y:S01]  /*19e0*/  SEL R9, R19, R9, P2 ;  /* 0x0000000913097207 */ /* 0x000fe20001000000 */
[----:B------:R-:W-:Y:S02]  /*19f0*/  IMAD.IADD R20, R4, 0x1, -R7 ;  /* 0x0000000104147824 */ /* 0x000fe400078e0a07 */
[----:B------:R-:W-:Y:S02]  /*1a00*/  IMAD R8, R17, R8, RZ ;  /* 0x0000000811087224 */ /* 0x000fe400078e02ff */
[----:B------:R-:W-:Y:S01]  /*1a10*/  IMAD.MOV.U32 R17, RZ, RZ, -0x800000 ;  /* 0xff800000ff117424 */ /* 0x000fe200078e00ff */
        /* <DEDUP_REMOVED lines=18> */
.L_x_639:
[----:B------:R-:W-:Y:S05]  /*1b40*/  BSYNC B0 ;  /* 0x0000000000007941 */ /* 0x000fea0003800000 */
.L_x_638:
[----:B------:R-:W-:Y:S01]  /*1b50*/  ISETP.GT.AND P0, PT, R4, 0xf, PT ;  /* 0x0000000f0400780c */ /* 0x000fe20003f04270 */
[----:B------:R-:W-:Y:S01]  /*1b60*/  IMAD.MOV.U32 R29, RZ, RZ, -0x800000 ;  /* 0xff800000ff1d7424 */ /* 0x000fe200078e00ff */
[----:B------:R-:W-:Y:S01]  /*1b70*/  ISETP.GT.AND P3, PT, R0, RZ, PT ;  /* 0x000000ff0000720c */ /* 0x000fe20003f64270 */
[----:B------:R-:W-:Y:S01]  /*1b80*/  IMAD R6, R6, R3, RZ ;  /* 0x0000000306067224 */ /* 0x000fe200078e02ff */
[----:B------:R-:W-:Y:S01]  /*1b90*/  BSSY B1, `(.L_x_640) ;  /* 0x00001eb000017945 */ /* 0x000fe20003800000 */
[----:B------:R-:W-:-:S08]  /*1ba0*/  IMAD.MOV.U32 R26, RZ, RZ, 0x7f800000 ;  /* 0x7f800000ff1a7424 */ /* 0x000fd000078e00ff */
[----:B------:R-:W-:Y:S01]  /*1bb0*/  @!P0 IMAD R20, R5, 0x9, R20 ;  /* 0x0000000905148824 */ /* 0x000fe200078e0214 */
[----:B------:R-:W-:-:S04]  /*1bc0*/  @!P0 LEA.HI R7, R4, R4, RZ, 0x1 ;  /* 0x0000000404078211 */ /* 0x000fc800078f08ff */
[----:B-----5:R1:W-:Y:S01]  /*1bd0*/  @!P0 STS [R20.X4], R17 ;  /* 0x0000001114008388 */ /* 0x0203e20000004800 */
[C---:B0-----:R-:W-:Y:S01]  /*1be0*/  @!P0 LOP3.LUT R19, R7.reuse, 0xfffffffe, RZ, 0xc0, !PT ;  /* 0xfffffffe07138812 */ /* 0x041fe200078ec0ff */
[----:B------:R-:W-:-:S04]  /*1bf0*/  @!P0 IMAD.SHL.U32 R7, R7, 0x2, RZ ;  /* 0x0000000207078824 */ /* 0x000fc800078e00ff */
[----:B------:R-:W-:Y:S01]  /*1c00*/  @!P0 IMAD.IADD R18, R4, 0x1, -R19 ;  /* 0x0000000104128824 */ /* 0x000fe200078e0a13 */
[----:B------:R-:W-:Y:S02]  /*1c10*/  @!P0 LOP3.LUT R7, R7, 0xfffffffc, RZ, 0xc0, !PT ;  /* 0xfffffffc07078812 */ /* 0x000fe400078ec0ff */
[----:B------:R-:W-:-:S03]  /*1c20*/  SHF.R.S32.HI R19, RZ, 0x1f, R0 ;  /* 0x0000001fff137819 */ /* 0x000fc60000011400 */
[----:B------:R-:W-:Y:S01]  /*1c30*/  @!P0 IMAD R7, R18, 0x24, R7 ;  /* 0x0000002412078824 */ /* 0x000fe200078e0207 */
[----:B------:R-:W-:Y:S01]  /*1c40*/  BAR.SYNC.DEFER_BLOCKING 0x0 ;  /* 0x0000000000007b1d */ /* 0x000fe20000010000 */
[----:B-1----:R-:W-:-:S05]  /*1c50*/  LOP3.LUT R17, R4, 0x1, RZ, 0xc0, !PT ;  /* 0x0000000104117812 */ /* 0x002fca00078ec0ff */
[----:B------:R0:W1:Y:S02]  /*1c60*/  @!P0 LDS R29, [R7] ;  /* 0x00000000071d8984 */ /* 0x0000640000000800 */
[----:B0-----:R-:W-:Y:S01]  /*1c70*/  LEA.HI.SX32 R7, R0, 0x1, 0x1 ;  /* 0x0000000100077811 */ /* 0x001fe200078f0aff */
[----:B------:R-:W-:-:S04]  /*1c80*/  @!P3 IMAD.MOV R7, RZ, RZ, R19 ;  /* 0x000000ffff07b224 */ /* 0x000fc800078e0213 */
[----:B------:R-:W-:Y:S01]  /*1c90*/  IMAD R7, R6, R7, RZ ;  /* 0x0000000706077224 */ /* 0x000fe200078e02ff */
[----:B-1----:R-:W0:Y:S02]  /*1ca0*/  SHFL.BFLY PT, R18, R29, 0x1, 0x1f ;  /* 0x0c201f001d127f89 */ /* 0x002e2400000e0000 */
[----:B0-----:R-:W-:-:S04]  /*1cb0*/  FMNMX.FTZ R18, R18, R29, !PT ;  /* 0x0000001d12127209 */ /* 0x001fc80007810000 */
[----:B------:R-:W-:-:S04]  /*1cc0*/  FSETP.NEU.FTZ.AND P0, PT, R18, -INF , PT ;  /* 0xff8000001200780b */ /* 0x000fc80003f1d000 */
[----:B------:R-:W-:Y:S02]  /*1cd0*/  FSEL R18, R18, RZ, P0 ;  /* 0x000000ff12127208 */ /* 0x000fe40000000000 */
[----:B------:R-:W-:-:S03]  /*1ce0*/  ISETP.NE.U32.AND P0, PT, R17, 0x1, PT ;  /* 0x000000011100780c */ /* 0x000fc60003f05070 */
[----:B------:R-:W-:Y:S01]  /*1cf0*/  FADD.FTZ R22, -R18, R29 ;  /* 0x0000001d12167221 */ /* 0x000fe20000010100 */
[----:B------:R-:W-:-:S03]  /*1d00*/  ISETP.GT.OR P0, PT, R4, 0xf, !P0 ;  /* 0x0000000f0400780c */ /* 0x000fc60004704670 */
[----:B------:R-:W-:-:S06]  /*1d10*/  FMUL.FTZ R22, R22, 1.4426950216293334961 ;  /* 0x3fb8aa3b16167820 */ /* 0x000fcc0000410000 */
[----:B------:R-:W0:Y:S02]  /*1d20*/  MUFU.EX2 R22, R22 ;  /* 0x0000001600167308 */ /* 0x000e240000000800 */
[----:B0-----:R-:W0:Y:S02]  /*1d30*/  SHFL.BFLY PT, R5, R22, 0x1, 0x1f ;  /* 0x0c201f0016057f89 */ /* 0x001e2400000e0000 */
[----:B0-----:R-:W-:-:S05]  /*1d40*/  FADD.FTZ R5, R22, R5 ;  /* 0x0000000516057221 */ /* 0x001fca0000010000 */
[----:B------:R-:W-:-:S13]  /*1d50*/  FSETP.NE.FTZ.AND P2, PT, R5, RZ, PT ;  /* 0x000000ff0500720b */ /* 0x000fda0003f55000 */
        /* <DEDUP_REMOVED lines=41> */
[----:B------:R-:W-:Y:S05]  /*1ff0*/  CALL.REL.NOINC `($__internal_13_$__cuda_sm20_div_s64) ;  /* 0x00002d3000007944 */ /* 0x000fea0003c00000 */
        /* <DEDUP_REMOVED lines=10> */
.L_x_644:
        /* <DEDUP_REMOVED lines=22> */
.L_x_645:
[----:B------:R-:W-:Y:S05]  /*2200*/  BSYNC B0 ;  /* 0x0000000000007941 */ /* 0x000fea0003800000 */
.L_x_643:
        /* <DEDUP_REMOVED lines=8> */
[----:B------:R-:W-:Y:S05]  /*2290*/  CALL.REL.NOINC `($__internal_13_$__cuda_sm20_div_s64) ;  /* 0x00002a9000007944 */ /* 0x000fea0003c00000 */
[----:B------:R-:W-:Y:S01]  /*22a0*/  IADD3 R5, P0, RZ, -R18, RZ ;  /* 0x80000012ff057210 */ /* 0x000fe20007f1e0ff */
[----:B------:R-:W-:Y:S01]  /*22b0*/  IMAD.MOV.U32 R33, RZ, RZ, R19 ;  /* 0x000000ffff217224 */ /* 0x000fe200078e0013 */
[----:B------:R-:W-:Y:S02]  /*22c0*/  MOV R20, R30 ;  /* 0x0000001e00147202 */ /* 0x000fe40000000f00 */
[----:B------:R-:W-:Y:S02]  /*22d0*/  IADD3.X R4, RZ, ~R19, RZ, P0, !PT ;  /* 0x80000013ff047210 */ /* 0x000fe400007fe4ff */
[----:B------:R-:W-:Y:S01]  /*22e0*/  MOV R32, R18 ;  /* 0x0000001200207202 */ /* 0x000fe20000000f00 */
[----:B------:R-:W-:-:S04]  /*22f0*/  IMAD.WIDE.U32 R20, R5, UR6, R20 ;  /* 0x0000000605147c25 */ /* 0x000fc8000f8e0014 */
[----:B------:R-:W-:Y:S01]  /*2300*/  IMAD R4, R4, UR6, RZ ;  /* 0x0000000604047c24 */ /* 0x000fe2000f8e02ff */
[----:B------:R-:W-:-:S03]  /*2310*/  MOV R30, R20 ;  /* 0x00000014001e7202 */ /* 0x000fc60000000f00 */
[----:B------:R-:W-:-:S04]  /*2320*/  IMAD R4, R5, UR5, R4 ;  /* 0x0000000505047c24 */ /* 0x000fc8000f8e0204 */
[----:B------:R-:W-:Y:S01]  /*2330*/  IMAD.IADD R6, R21, 0x1, R4 ;  /* 0x0000000115067824 */ /* 0x000fe200078e0204 */
[----:B------:R-:W-:Y:S05]  /*2340*/  BRA `(.L_x_648) ;  /* 0x0000016000007947 */ /* 0x000fea0003800000 */
.L_x_647:
[----:B------:R-:W0:Y:S01]  /*2350*/  I2F.U32.RP R6, UR6 ;  /* 0x0000000600067d06 */ /* 0x000e220008209000 */
[----:B------:R-:W-:Y:S01]  /*2360*/  ISETP.NE.U32.AND P0, PT, RZ, UR6, PT ;  /* 0x00000006ff007c0c */ /* 0x000fe2000bf05070 */
[----:B------:R-:W-:-:S06]  /*2370*/  IMAD.MOV.U32 R33, RZ, RZ, RZ ;  /* 0x000000ffff217224 */ /* 0x000fcc00078e00ff */
[----:B0-----:R-:W0:Y:S02]  /*2380*/  MUFU.RCP R18, R6 ;  /* 0x0000000600127308 */ /* 0x001e240000001000 */
[----:B0-----:R-:W-:Y:S01]  /*2390*/  IADD3 R18, R18, 0xffffffe, RZ ;  /* 0x0ffffffe12127810 */ /* 0x001fe20007ffe0ff */
[----:B------:R-:W-:-:S05]  /*23a0*/  HFMA2.MMA R6, -RZ, RZ, 0, 0 ;  /* 0x00000000ff067435 */ /* 0x000fca00000001ff */
[----:B------:R-:W0:Y:S02]  /*23b0*/  F2I.FTZ.U32.TRUNC.NTZ R19, R18 ;  /* 0x0000001200137305 */ /* 0x000e24000021f000 */
[----:B0-----:R-:W-:Y:S02]  /*23c0*/  IMAD.MOV R4, RZ, RZ, -R19 ;  /* 0x000000ffff047224 */ /* 0x001fe400078e0a13 */
[----:B------:R-:W-:Y:S02]  /*23d0*/  IMAD.MOV.U32 R18, RZ, RZ, RZ ;  /* 0x000000ffff127224 */ /* 0x000fe400078e00ff */
[----:B------:R-:W-:-:S04]  /*23e0*/  IMAD R4, R4, UR6, RZ ;  /* 0x0000000604047c24 */ /* 0x000fc8000f8e02ff */
[----:B------:R-:W-:-:S06]  /*23f0*/  IMAD.HI.U32 R19, R19, R4, R18 ;  /* 0x0000000413137227 */ /* 0x000fcc00078e0012 */
        /* <DEDUP_REMOVED lines=11> */
.L_x_648:
[----:B------:R-:W-:Y:S05]  /*24b0*/  BSYNC B0 ;  /* 0x0000000000007941 */ /* 0x000fea0003800000 */
.L_x_646:
[----:B------:R-:W-:Y:S01]  /*24c0*/  LOP3.LUT R4, R33, R3, RZ, 0xfc, !PT ;  /* 0x0000000321047212 */ /* 0x000fe200078efcff */
[----:B------:R-:W-:Y:S01]  /*24d0*/  IMAD.MOV.U32 R23, RZ, RZ, c[0x0][0x210] ;  /* 0x00008400ff177624 */ /* 0x000fe200078e00ff */
[----:B------:R-:W-:Y:S02]  /*24e0*/  BSSY B0, `(.L_x_649) ;  /* 0x000002a000007945 */ /* 0x000fe40003800000 */
[----:B------:R-:W-:Y:S01]  /*24f0*/  ISETP.NE.U32.AND P0, PT, R4, RZ, PT ;  /* 0x000000ff0400720c */ /* 0x000fe20003f05070 */
[C---:B------:R-:W-:Y:S01]  /*2500*/  IMAD R5, R23.reuse, c[0x0][0x214], RZ ;  /* 0x0000850017057a24 */ /* 0x040fe200078e02ff */
[----:B------:R-:W-:-:S11]  /*2510*/  SEL R23, R23, 0x1, P1 ;  /* 0x0000000117177807 */ /* 0x000fd60000800000 */
[----:B------:R-:W-:Y:S05]  /*2520*/  @!P0 BRA `(.L_x_650) ;  /* 0x000000f000008947 */ /* 0x000fea0003800000 */
[----:B------:R-:W-:Y:S01]  /*2530*/  IMAD.MOV.U32 R28, RZ, RZ, R32 ;  /* 0x000000ffff1c7224 */ /* 0x000fe200078e0020 */
[----:B------:R-:W-:Y:S01]  /*2540*/  MOV R24, R31 ;  /* 0x0000001f00187202 */ /* 0x000fe20000000f00 */
[----:B------:R-:W-:Y:S01]  /*2550*/  IMAD.MOV.U32 R21, RZ, RZ, R33 ;  /* 0x000000ffff157224 */ /* 0x000fe200078e0021 */
[----:B------:R-:W-:Y:S02]  /*2560*/  MOV R4, R3 ;  /* 0x0000000300047202 */ /* 0x000fe40000000f00 */
[----:B------:R-:W-:Y:S02]  /*2570*/  MOV R22, 0x2590 ;  /* 0x0000259000167802 */ /* 0x000fe40000000f00 */
[----:B------:R-:W-:Y:S05]  /*2580*/  CALL.REL.NOINC `($__internal_13_$__cuda_sm20_div_s64) ;  /* 0x000027a000007944 */ /* 0x000fea0003c00000 */
        /* <DEDUP_REMOVED lines=9> */
.L_x_650:
        /* <DEDUP_REMOVED lines=22> */
.L_x_651:
[----:B------:R-:W-:Y:S05]  /*2780*/  BSYNC B0 ;  /* 0x0000000000007941 */ /* 0x000fea0003800000 */
.L_x_649:
[-C--:B------:R-:W-:Y:S01]  /*2790*/  IMAD R3, R35, R16.reuse, RZ ;  /* 0x0000001023037224 */ /* 0x080fe200078e02ff */
[----:B------:R-:W-:Y:S01]  /*27a0*/  ULDC.U8 UR9, c[0x0][0x329] ;  /* 0x0000ca4000097ab9 */ /* 0x000fe20000000000 */
[C---:B------:R-:W-:Y:S01]  /*27b0*/  IMAD.WIDE.U32 R32, R34.reuse, R16, RZ ;  /* 0x0000001022207225 */ /* 0x040fe200078e00ff */
[----:B------:R-:W-:Y:S01]  /*27c0*/  UISETP.NE.AND UP0, UPT, UR9, URZ, UPT ;  /* 0x0000003f0900728c */ /* 0x000fe2000bf05270 */
[----:B------:R-:W-:Y:S01]  /*27d0*/  SHF.R.S32.HI R17, RZ, 0x1f, R23 ;  /* 0x0000001fff117819 */ /* 0x000fe20000011417 */
[----:B------:R-:W-:Y:S01]  /*27e0*/  ULDC UR4, c[0x0][0x214] ;  /* 0x0000850000047ab9 */ /* 0x000fe20000000800 */
[----:B------:R-:W-:Y:S01]  /*27f0*/  IMAD R3, R34, R15, R3 ;  /* 0x0000000f22037224 */ /* 0x000fe200078e0203 */
[----:B------:R-:W-:Y:S01]  /*2800*/  USEL UR4, UR4, 0x1, !UP0 ;  /* 0x0000000104047887 */ /* 0x000fe2000c000000 */
[----:B------:R-:W-:Y:S01]  /*2810*/  IMAD R21, R4, R5, RZ ;  /* 0x0000000504157224 */ /* 0x000fe200078e02ff */
[----:B------:R-:W-:Y:S01]  /*2820*/  BSSY B0, `(.L_x_652) ;  /* 0x000003f000007945 */ /* 0x000fe20003800000 */
[----:B------:R-:W-:Y:S01]  /*2830*/  IMAD R6, R6, R23, RZ ;  /* 0x0000001706067224 */ /* 0x000fe200078e02ff */
[----:B------:R-:W-:Y:S01]  /*2840*/  IADD3 R3, R33, R3, RZ ;  /* 0x0000000321037210 */ /* 0x000fe20007ffe0ff */
[----:B------:R-:W-:Y:S01]  /*2850*/  USHF.R.S32.HI UR9, URZ, 0x1f, UR4 ;  /* 0x0000001f3f097899 */ /* 0x000fe20008011404 */
[----:B------:R-:W-:-:S02]  /*2860*/  IMAD R19, R19, UR4, RZ ;  /* 0x0000000413137c24 */ /* 0x000fc4000f8e02ff */
[----:B------:R-:W-:Y:S02]  /*2870*/  IMAD R17, R17, R30, R6 ;  /* 0x0000001e11117224 */ /* 0x000fe400078e0206 */
[----:B------:R-:W-:Y:S01]  /*2880*/  IMAD R20, R3, R14, RZ ;  /* 0x0000000e03147224 */ /* 0x000fe200078e02ff */
[----:B------:R-:W-:Y:S01]  /*2890*/  SHF.R.S32.HI R3, RZ, 0x1f, R5 ;  /* 0x0000001fff037819 */ /* 0x000fe20000011405 */
[----:B------:R-:W-:-:S04]  /*28a0*/  IMAD.WIDE.U32 R30, R30, R23, RZ ;  /* 0x000000171e1e7225 */ /* 0x000fc800078e00ff */
[----:B------:R-:W-:Y:S02]  /*28b0*/  IMAD R25, R13, R32, R20 ;  /* 0x000000200d197224 */ /* 0x000fe400078e0214 */
[----:B------:R-:W-:-:S04]  /*28c0*/  IMAD.WIDE.U32 R32, R32, R14, RZ ;  /* 0x0000000e20207225 */ /* 0x000fc800078e00ff */
[----:B------:R-:W-:Y:S01]  /*28d0*/  IMAD R21, R3, R36, R21 ;  /* 0x0000002403157224 */ /* 0x000fe200078e0215 */
[----:B------:R-:W-:Y:S01]  /*28e0*/  IADD3 R4, R33, R25, RZ ;  /* 0x0000001921047210 */ /* 0x000fe20007ffe0ff */
[----:B------:R-:W-:-:S03]  /*28f0*/  IMAD.WIDE.U32 R36, R36, R5, RZ ;  /* 0x0000000524247225 */ /* 0x000fc600078e00ff */
[----:B------:R-:W-:Y:S01]  /*2900*/  LOP3.LUT R3, R41, R4, RZ, 0xfc, !PT ;  /* 0x0000000429037212 */ /* 0x000fe200078efcff */
[C---:B------:R-:W-:Y:S01]  /*2910*/  IMAD R19, R18.reuse, UR9, R19 ;  /* 0x0000000912137c24 */ /* 0x040fe2000f8e0213 */
[----:B------:R-:W-:Y:S01]  /*2920*/  IADD3 R6, R37, R21, RZ ;  /* 0x0000001525067210 */ /* 0x000fe20007ffe0ff */
[----:B------:R-:W-:Y:S01]  /*2930*/  IMAD.WIDE.U32 R34, R18, UR4, RZ ;  /* 0x0000000412227c25 */ /* 0x000fe2000f8e00ff */
[----:B------:R-:W-:-:S03]  /*2940*/  ISETP.NE.U32.AND P0, PT, R3, RZ, PT ;  /* 0x000000ff0300720c */ /* 0x000fc60003f05070 */
[----:B------:R-:W-:Y:S01]  /*2950*/  IMAD R3, R0, R5, RZ ;  /* 0x0000000500037224 */ /* 0x000fe200078e02ff */
[----:B------:R-:W-:Y:S01]  /*2960*/  IADD3 R0, R31, R17, RZ ;  /* 0x000000111f007210 */ /* 0x000fe20007ffe0ff */
[----:B------:R-:W-:Y:S01]  /*2970*/  IMAD R2, R2, R5, RZ ;  /* 0x0000000502027224 */ /* 0x000fe200078e02ff */
[----:B------:R-:W-:-:S07]  /*2980*/  IADD3 R5, R35, R19, RZ ;  /* 0x0000001323057210 */ /* 0x000fce0007ffe0ff */
[----:B------:R-:W-:Y:S05]  /*2990*/  @!P0 BRA `(.L_x_653) ;  /* 0x0000010000008947 */ /* 0x000fea0003800000 */
[----:B------:R-:W-:Y:S01]  /*29a0*/  IMAD.MOV.U32 R28, RZ, RZ, R40 ;  /* 0x000000ffff1c7224 */ /* 0x000fe200078e0028 */
[----:B------:R-:W-:Y:S01]  /*29b0*/  MOV R21, R41 ;  /* 0x0000002900157202 */ /* 0x000fe20000000f00 */
[----:B------:R-:W-:Y:S01]  /*29c0*/  IMAD.MOV.U32 R24, RZ, RZ, R32 ;  /* 0x000000ffff187224 */ /* 0x000fe200078e0020 */
[----:B------:R-:W-:Y:S02]  /*29d0*/  MOV R22, 0x29f0 ;  /* 0x000029f000167802 */ /* 0x000fe40000000f00 */
[----:B------:R-:W-:Y:S05]  /*29e0*/  CALL.REL.NOINC `($__internal_13_$__cuda_sm20_div_s64) ;  /* 0x0000234000007944 */ /* 0x000fea0003c00000 */
        /* <DEDUP_REMOVED lines=11> */
.L_x_653:
        /* <DEDUP_REMOVED lines=23> */
.L_x_654:
[----:B------:R-:W-:Y:S05]  /*2c10*/  BSYNC B0 ;  /* 0x0000000000007941 */ /* 0x000fea0003800000 */
.L_x_652:
        /* <DEDUP_REMOVED lines=8> */
[----:B------:R-:W-:Y:S05]  /*2ca0*/  CALL.REL.NOINC `($__internal_13_$__cuda_sm20_div_s64) ;  /* 0x0000208000007944 */ /* 0x000fea0003c00000 */
[----:B------:R-:W-:Y:S01]  /*2cb0*/  IADD3 R4, P0, RZ, -R18, RZ ;  /* 0x80000012ff047210 */ /* 0x000fe20007f1e0ff */
[----:B------:R-:W-:Y:S01]  /*2cc0*/  IMAD.MOV.U32 R33, RZ, RZ, R19 ;  /* 0x000000ffff217224 */ /* 0x000fe200078e0013 */
[----:B------:R-:W-:Y:S02]  /*2cd0*/  MOV R20, R32 ;  /* 0x0000002000147202 */ /* 0x000fe40000000f00 */
[----:B------:R-:W-:Y:S02]  /*2ce0*/  IADD3.X R17, RZ, ~R19, RZ, P0, !PT ;  /* 0x80000013ff117210 */ /* 0x000fe400007fe4ff */
[----:B------:R-:W-:Y:S01]  /*2cf0*/  MOV R32, R18 ;  /* 0x0000001200207202 */ /* 0x000fe20000000f00 */
[----:B------:R-:W-:-:S04]  /*2d00*/  IMAD.WIDE.U32 R20, R16, R4, R20 ;  /* 0x0000000410147225 */ /* 0x000fc800078e0014 */
[----:B------:R-:W-:Y:S01]  /*2d10*/  IMAD R17, R17, R16, RZ ;  /* 0x0000001011117224 */ /* 0x000fe200078e02ff */
[----:B------:R-:W-:-:S03]  /*2d20*/  MOV R16, R20 ;  /* 0x0000001400107202 */ /* 0x000fc60000000f00 */
[----:B------:R-:W-:-:S04]  /*2d30*/  IMAD R15, R15, R4, R17 ;  /* 0x000000040f0f7224 */ /* 0x000fc800078e0211 */
[----:B------:R-:W-:Y:S01]  /*2d40*/  IMAD.IADD R15, R21, 0x1, R15 ;  /* 0x00000001150f7824 */ /* 0x000fe200078e020f */
[----:B------:R-:W-:Y:S05]  /*2d50*/  BRA `(.L_x_657) ;  /* 0x0000017000007947 */ /* 0x000fea0003800000 */
.L_x_656:
        /* <DEDUP_REMOVED lines=23> */
.L_x_657:
[----:B------:R-:W-:Y:S05]  /*2ed0*/  BSYNC B0 ;  /* 0x0000000000007941 */ /* 0x000fea0003800000 */
.L_x_655:
        /* <DEDUP_REMOVED lines=20> */
.L_x_659:
        /* <DEDUP_REMOVED lines=23> */
.L_x_660:
[----:B------:R-:W-:Y:S05]  /*3190*/  BSYNC B0 ;  /* 0x0000000000007941 */ /* 0x000fea0003800000 */
.L_x_658:
        /* <DEDUP_REMOVED lines=9> */
[----:B------:R-:W-:Y:S01]  /*3230*/  IMAD R17, R4, R18, R17 ;  /* 0x0000001204117224 */ /* 0x000fe200078e0211 */
[----:B------:R-:W-:Y:S01]  /*3240*/  SHF.R.S32.HI R19, RZ, 0x1f, R44 ;  /* 0x0000001fff137819 */ /* 0x000fe2000001142c */
[----:B------:R-:W-:-:S02]  /*3250*/  IMAD R4, R15, R44, RZ ;  /* 0x0000002c0f047224 */ /* 0x000fc400078e02ff */
[----:B------:R-:W-:Y:S02]  /*3260*/  IMAD R13, R21, R14, R13 ;  /* 0x0000000e150d7224 */ /* 0x000fe400078e020d */
[----:B------:R-:W-:-:S04]  /*3270*/  IMAD.WIDE.U32 R14, R14, R2, RZ ;  /* 0x000000020e0e7225 */ /* 0x000fc800078e00ff */
[----:B------:R-:W-:Y:S01]  /*3280*/  IMAD R19, R19, R16, R4 ;  /* 0x0000001013137224 */ /* 0x000fe200078e0204 */
[----:B------:R-:W-:Y:S01]  /*3290*/  IADD3 R8, R15, R13, RZ ;  /* 0x0000000d0f087210 */ /* 0x000fe20007ffe0ff */
        /* <DEDUP_REMOVED lines=9> */
[----:B------:R-:W-:Y:S05]  /*3330*/  CALL.REL.NOINC `($__internal_13_$__cuda_sm20_div_s64) ;  /* 0x000019f000007944 */ /* 0x000fea0003c00000 */
        /* <DEDUP_REMOVED lines=12> */
.L_x_662:
        /* <DEDUP_REMOVED lines=23> */
.L_x_663:
[----:B------:R-:W-:Y:S05]  /*3570*/  BSYNC B0 ;  /* 0x0000000000007941 */ /* 0x000fea0003800000 */
.L_x_661:
        /* <DEDUP_REMOVED lines=29> */
.L_x_665:
        /* <DEDUP_REMOVED lines=23> */
.L_x_666:
[----:B------:R-:W-:Y:S05]  /*38c0*/  BSYNC B0 ;  /* 0x0000000000007941 */ /* 0x000fea0003800000 */
.L_x_664:
        /* <DEDUP_REMOVED lines=20> */
.L_x_642:
[----:B------:R-:W-:-:S04]  /*3a10*/  LEA R2, P0, R32, c[0x0][0x200], 0x2 ;  /* 0x0000800020027a11 */ /* 0x000fc800078010ff */
[----:B------:R-:W-:-:S05]  /*3a20*/  LEA.HI.X R3, R32, c[0x0][0x204], R33, 0x2, P0 ;  /* 0x0000810020037a11 */ /* 0x000fca00000f1421 */
[----:B------:R0:W-:Y:S04]  /*3a30*/  STG.E [R2.64], R26 ;  /* 0x0000001a02007986 */ /* 0x0001e8000c10190c */
.L_x_641:
[----:B------:R-:W-:Y:S05]  /*3a40*/  BSYNC B1 ;  /* 0x0000000000017941 */ /* 0x000fea0003800000 */
.L_x_640:
[----:B------:R-:W1:Y:S01]  /*3a50*/  S2R R0, SR_TID.X ;  /* 0x0000000000007919 */ /* 0x000e620000002100 */
[----:B------:R-:W-:Y:S01]  /*3a60*/  IMAD.MOV.U32 R15, RZ, RZ, c[0x0][0x314] ;  /* 0x0000c500ff0f7624 */ /* 0x000fe200078e00ff */
[----:B------:R-:W-:Y:S01]  /*3a70*/  CS2R R6, SRZ ;  /* 0x0000000000067805 */ /* 0x000fe2000001ff00 */
[----:B------:R-:W-:Y:S01]  /*3a80*/  CS2R R10, SRZ ;  /* 0x00000000000a7805 */ /* 0x000fe2000001ff00 */
[----:B------:R-:W-:Y:S01]  /*3a90*/  IMAD.MOV.U32 R12, RZ, RZ, RZ ;  /* 0x000000ffff0c7224 */ /* 0x000fe200078e00ff */
[----:B01----:R-:W-:-:S04]  /*3aa0*/  LEA.HI R3, R0, R0, RZ, 0x1 ;  /* 0x0000000000037211 */ /* 0x003fc800078f08ff */
[----:B------:R-:W-:-:S05]  /*3ab0*/  LOP3.LUT R5, R3, 0xfffffffe, RZ, 0xc0, !PT ;  /* 0xfffffffe03057812 */ /* 0x000fca00078ec0ff */
[----:B------:R-:W-:Y:S01]  /*3ac0*/  IMAD.IADD R2, R0, 0x1, -R5 ;  /* 0x0000000100027824 */ /* 0x000fe200078e0a05 */
[----:B------:R-:W-:-:S04]  /*3ad0*/  SHF.R.S32.HI R5, RZ, 0x1f, R0 ;  /* 0x0000001fff057819 */ /* 0x000fc80000011400 */
[----:B------:R-:W-:Y:S02]  /*3ae0*/  ISETP.GE.AND P0, PT, R2, c[0x0][0x314], PT ;  /* 0x0000c50002007a0c */ /* 0x000fe40003f06270 */
[----:B------:R-:W-:Y:S02]  /*3af0*/  LEA.HI R28, R5, R0, RZ, 0x4 ;  /* 0x00000000051c7211 */ /* 0x000fe400078f20ff */
[----:B------:R-:W-:Y:S01]  /*3b00*/  ISETP.GT.OR P0, PT, R0, 0xf, P0 ;  /* 0x0000000f0000780c */ /* 0x000fe20000704670 */
[----:B------:R-:W-:-:S12]  /*3b10*/  CS2R R4, SRZ ;  /* 0x0000000000047805 */ /* 0x000fd8000001ff00 */
[----:B------:R-:W-:Y:S01]  /*3b20*/  @!P0 FADD.FTZ R8, -R26, R29 ;  /* 0x0000001d1a088221 */ /* 0x000fe20000010100 */
[----:B------:R-:W-:Y:S01]  /*3b30*/  LOP3.LUT R29, R28, 0x3ffffff0, RZ, 0xc0, !PT ;  /* 0x3ffffff01c1d7812 */ /* 0x000fe200078ec0ff */
[----:B------:R-:W-:Y:S01]  /*3b40*/  @!P0 IMAD.SHL.U32 R3, R3, 0x2, RZ ;  /* 0x0000000203038824 */ /* 0x000fe200078e00ff */
[----:B------:R-:W-:Y:S01]  /*3b50*/  SHF.R.S32.HI R28, RZ, 0x4, R28 ;  /* 0x00000004ff1c7819 */ /* 0x000fe2000001141c */
[----:B------:R-:W-:Y:S02]  /*3b60*/  @!P0 FMUL.FTZ R8, R8, 1.4426950216293334961 ;  /* 0x3fb8aa3b08088820 */ /* 0x000fe40000410000 */
[----:B------:R-:W-:Y:S01]  /*3b70*/  IMAD.IADD R29, R0, 0x1, -R29 ;  /* 0x00000001001d7824 */ /* 0x000fe200078e0a1d */
[----:B------:R-:W-:Y:S01]  /*3b80*/  @!P0 LOP3.LUT R3, R3, 0xfffffffc, RZ, 0xc0, !PT ;  /* 0xfffffffc03038812 */ /* 0x000fe200078ec0ff */
[----:B------:R-:W-:Y:S02]  /*3b90*/  IMAD.MOV.U32 R0, RZ, RZ, RZ ;  /* 0x000000ffff007224 */ /* 0x000fe400078e00ff */
[----:B------:R-:W0:Y:S01]  /*3ba0*/  @!P0 MUFU.EX2 R8, R8 ;  /* 0x0000000800088308 */ /* 0x000e220000000800 */
[----:B------:R-:W-:-:S02]  /*3bb0*/  IMAD.SHL.U32 R29, R29, 0x4, RZ ;  /* 0x000000041d1d7824 */ /* 0x000fc400078e00ff */
[----:B------:R-:W-:Y:S02]  /*3bc0*/  @!P0 IMAD R9, R2, 0x24, R3 ;  /* 0x0000002402098824 */ /* 0x000fe400078e0203 */
[----:B------:R-:W-:-:S03]  /*3bd0*/  CS2R R2, SRZ ;  /* 0x0000000000027805 */ /* 0x000fc6000001ff00 */
        /* <DEDUP_REMOVED lines=34> */
.L_x_669:
        /* <DEDUP_REMOVED lines=77> */
.L_x_668:
        /* <DEDUP_REMOVED lines=47> */
.L_x_670:
        /* <DEDUP_REMOVED lines=10> */
.L_x_672:
[----:B------:R-:W-:Y:S05]  /*4660*/  BSYNC B0 ;  /* 0x0000000000007941 */ /* 0x000fea0003800000 */
.L_x_671:
        /* <DEDUP_REMOVED lines=13> */
.L_x_667:
        /* <DEDUP_REMOVED lines=95> */
        .weak           $__internal_13_$__cuda_sm20_div_s64
        .type           $__internal_13_$__cuda_sm20_div_s64,@function
        .size           $__internal_13_$__cuda_sm20_div_s64,(.L_x_7781 - $__internal_13_$__cuda_sm20_div_s64)
$__internal_13_$__cuda_sm20_div_s64:
        /* <DEDUP_REMOVED lines=83> */
[----:B------:R-:W-:Y:S06]  /*5260*/  RET.REL.NODEC R38 `(_ZN5flash32flash_fwd_splitkv_combine_kernelI23Flash_fwd_kernel_traitsILi192ELi64ELi64ELi4ELb0ELb0EN7cutlass10bfloat16_tE19Flash_kernel_traitsILi192ELi64ELi64ELi4ES3_EELi8ELi1ELb1EEEvNS_16Flash_fwd_paramsE) ;  /* 0xffffad9026007950 */ /* 0x000fec0003c3ffff */
.L_x_673:
        /* <DEDUP_REMOVED lines=9> */
.L_x_7781:


//--------------------- .text._ZN5flash24flash_fwd_splitkv_kernelI23Flash_fwd_kernel_traitsILi192ELi64ELi64ELi4ELb0ELb0EN7cutlass10bfloat16_tE19Flash_kernel_traitsILi192ELi64ELi64ELi4ES3_EELb0ELb0ELb0ELb0ELb0ELb0ELb0ELb0EEEvNS_16Flash_fwd_paramsE --------------------------
	.section	.text._ZN5flash24flash_fwd_splitkv_kernelI23Flash_fwd_kernel_traitsILi192ELi64ELi64ELi4ELb0ELb0EN7cutlass10bfloat16_tE19Flash_kernel_traitsILi192ELi64ELi64ELi4ES3_EELb0ELb0ELb0ELb0ELb0ELb0ELb0ELb0EEEvNS_16Flash_fwd_paramsE,"ax",@progbits
	.sectioninfo	@"SHI_REGISTERS=242"
	.align	128
        .global         _ZN5flash24flash_fwd_splitkv_kernelI23Flash_fwd_kernel_traitsILi192ELi64ELi64ELi4ELb0ELb0EN7cutlass10bfloat16_tE19Flash_kernel_traitsILi192ELi64ELi64ELi4ES3_EELb0ELb0ELb0ELb0ELb0ELb0ELb0ELb0EEEvNS_16Flash_fwd_paramsE
        .type           _ZN5flash24flash_fwd_splitkv_kernelI23Flash_fwd_kernel_traitsILi192ELi64ELi64ELi4ELb0ELb0EN7cutlass10bfloat16_tE19Flash_kernel_traitsILi192ELi64ELi64ELi4ES3_EELb0ELb0ELb0ELb0ELb0ELb0ELb0ELb0EEEvNS_16Flash_fwd_paramsE,@function
        .size           _ZN5flash24flash_fwd_splitkv_kernelI23Flash_fwd_kernel_traitsILi192ELi64ELi64ELi4ELb0ELb0EN7cutlass10bfloat16_tE19Flash_kernel_traitsILi192ELi64ELi64ELi4ES3_EELb0ELb0ELb0ELb0ELb0ELb0ELb0ELb0EEEvNS_16Flash_fwd_paramsE,(.L_x_7836 - _ZN5flash24flash_fwd_splitkv_kernelI23Flash_fwd_kernel_traitsILi192ELi64ELi64ELi4ELb0ELb0EN7cutlass10bfloat16_tE19Flash_kernel_traitsILi192ELi64ELi64ELi4ES3_EELb0ELb0ELb0ELb0ELb0ELb0ELb0ELb0EEEvNS_16Flash_fwd_paramsE)
        .other          _ZN5flash24flash_fwd_splitkv_kernelI23Flash_fwd_kernel_traitsILi192ELi64ELi64ELi4ELb0ELb0EN7cutlass10bfloat16_tE19Flash_kernel_traitsILi192ELi64ELi64ELi4ES3_EELb0ELb0ELb0ELb0ELb0ELb0ELb0ELb0EEEvNS_16Flash_fwd_paramsE,@"STO_CUDA_ENTRY STV_DEFAULT"
_ZN5flash24flash_fwd_splitkv_kernelI23Flash_fwd_kernel_traitsILi192ELi64ELi64ELi4ELb0ELb0EN7cutlass10bfloat16_tE19Flash_kernel_traitsILi192ELi64ELi64ELi4ES3_EELb0ELb0ELb0ELb0ELb0ELb0ELb0ELb0EEEvNS_16Flash_fwd_paramsE:
.text._ZN5flash24flash_fwd_splitkv_kernelI23Flash_fwd_kernel_traitsILi192ELi64ELi64ELi4ELb0ELb0EN7cutlass10bfloat16_tE19Flash_kernel_traitsILi192ELi64ELi64ELi4ES3_EELb0ELb0ELb0ELb0ELb0ELb0ELb0ELb0EEEvNS_16Flash_fwd_paramsE:
[----:B------:R-:W-:Y:S02]  /*0000*/  MOV R1, c[0x0][0x28] ;  /* 0x00000a0000017a02 */ /* 0x000fe40000000f00 */
[----:B------:R-:W1:Y:S01]  /*0010*/  LDC.U8 R0, c[0x0][0x312] ;  /* 0x0000c480ff007b82 */ /* 0x000e620000000000 */
[----:B------:R-:W2:Y:S01]  /*0020*/  S2R R17, SR_CTAID.Y ;  /* 0x0000000000117919 */ /* 0x000ea20000002600 */
[----:B------:R-:W-:Y:S01]  /*0030*/  ISETP.NE.U32.AND P2, PT, RZ, c[0x0][0x240], PT ;  /* 0x00009000ff007a0c */ /* 0x000fe20003f45070 */
[----:B------:R-:W-:Y:S01]  /*0040*/  IMAD.MOV.U32 R204, RZ, RZ, 0x4 ;  /* 0x00000004ffcc7424 */ /* 0x000fe200078e00ff */
[----:B------:R-:W-:Y:S01]  /*0050*/  ISETP.EQ.U32.AND P1, PT, RZ, c[0x0][0x248], PT ;  /* 0x00009200ff007a0c */ /* 0x000fe20003f22070 */
[----:B------:R-:W-:Y:S01]  /*0060*/  IMAD.MOV.U32 R206, RZ, RZ, -0x1 ;  /* 0xffffffffffce7424 */ /* 0x000fe200078e00ff */
[----:B------:R-:W-:Y:S01]  /*0070*/  ISETP.NE.AND.EX P2, PT, RZ, c[0x0][0x244], PT, P2 ;  /* 0x00009100ff007a0c */ /* 0x000fe20003f45320 */
[----:B------:R-:W-:Y:S01]  /*0080*/  ULDC.64 UR6, c[0x0][0x118] ;  /* 0x0000460000067ab9 */ /* 0x000fe20000000a00 */
[----:B------:R-:W-:Y:S01]  /*0090*/  IMAD.MOV.U32 R11, RZ, RZ, -0x1 ;  /* 0xffffffffff0b7424 */ /* 0x000fe200078e00ff */
[----:B------:R-:W-:-:S04]  /*00a0*/  ISETP.NE.U32.AND P0, PT, RZ, c[0x0][0x250], PT ;  /* 0x00009400ff007a0c */ /* 0x000fc80003f05070 */
[----:B------:R-:W-:Y:S02]  /*00b0*/  ISETP.NE.AND.EX P0, PT, RZ, c[0x0][0x254], PT, P0 ;  /* 0x00009500ff007a0c */ /* 0x000fe40003f05300 */
[----:B-1----:R-:W-:Y:S01]  /*00c0*/  ISETP.NE.AND P3, PT, R0, RZ, PT ;  /* 0x000000ff0000720c */ /* 0x002fe20003f65270 */
[----:B--2---:R-:W-:-:S03]  /*00d0*/  IMAD.WIDE R8, R17, R204, c[0x0][0x240] ;  /* 0x0000900011087625 */ /* 0x004fc600078e02cc */
[----:B------:R-:W-:Y:S01]  /*00e0*/  ISETP.EQ.OR.EX P1, PT, RZ, c[0x0][0x24c], !P3, P1 ;  /* 0x00009300ff007a0c */ /* 0x000fe20005f22710 */
[CC--:B------:R-:W-:Y:S01]  /*00f0*/  IMAD.WIDE R4, R17.reuse, R204.reuse, c[0x0][0x248] ;  /* 0x0000920011047625 */ /* 0x0c0fe200078e02cc */
[----:B------:R-:W2:Y:S04]  /*0100*/  @P2 LDG.E R206, [R8.64] ;  /* 0x0000000608ce2981 */ /* 0x000ea8000c1e1900 */
[----:B------:R-:W2:Y:S01]  /*0110*/  @P2 LDG.E R3, [R8.64+0x4] ;  /* 0x0000040608032981 */ /* 0x000ea2000c1e1900 */
[----:B------:R-:W-:Y:S02]  /*0120*/  IMAD.MOV.U32 R2, RZ, RZ, RZ ;  /* 0x000000ffff027224 */ /* 0x000fe400078e00ff */
[----:B------:R-:W-:-:S04]  /*0130*/  @P0 IMAD.WIDE R6, R17, R204, c[0x0][0x250] ;  /* 0x0000940011060625 */ /* 0x000fc800078e02cc */
[----:B------:R1:W5:Y:S04]  /*0140*/  @!P1 LDG.E R11, [R4.64] ;  /* 0x00000006040b9981 */ /* 0x000368000c1e1900 */
[----:B------:R1:W5:Y:S01]  /*0150*/  @P0 LDG.E R2, [R6.64] ;  /* 0x0000000606020981 */ /* 0x000362000c1e1900 */
[----:B------:R-:W-:-:S03]  /*0160*/  ISETP.NE.U32.AND P0, PT, RZ, c[0x0][0x248], PT ;  /* 0x00009200ff007a0c */ /* 0x000fc60003f05070 */
[----:B------:R-:W3:Y:S04]  /*0170*/  S2R R27, SR_CTAID.X ;  /* 0x00000000001b7919 */ /* 0x000ee80000002500 */
[----:B------:R-:W4:Y:S04]  /*0180*/  S2R R22, SR_CTAID.Z ;  /* 0x0000000000167919 */ /* 0x000f280000002700 */
[----:B------:R-:W1:Y:S01]  /*0190*/  S2R R85, SR_TID.X ;  /* 0x0000000000557919 */ /* 0x000e620000002100 */
[----:B------:R-:W-:Y:S01]  /*01a0*/  ISETP.NE.AND.EX P0, PT, RZ, c[0x0][0x24c], PT, P0 ;  /* 0x00009300ff007a0c */ /* 0x000fe20003f05300 */
[----:B--2---:R-:W-:-:S02]  /*01b0*/  @P2 IMAD.IADD R208, R3, 0x1, -R206 ;  /* 0x0000000103d02824 */ /* 0x004fc400078e0ace */
[----:B------:R-:W-:-:S10]  /*01c0*/  @!P2 IMAD.MOV.U32 R208, RZ, RZ, c[0x0][0x214] ;  /* 0x00008500ffd0a624 */ /* 0x000fd400078e00ff */
[----:B------:R-:W-:Y:S05]  /*01d0*/  @!P0 BRA `(.L_x_674) ;  /* 0x0000004000008947 */ /* 0x000fea0003800000 */
[----:B-1-34-:R-:W2:Y:S02]  /*01e0*/  @P3 LDG.E R0, [R4.64+0x4] ;  /* 0x0000040604003981 */ /* 0x01aea4000c1e1900 */
[----:B--2--5:R-:W-:-:S06]  /*01f0*/  @P3 IADD3 R0, R0, -R11, RZ ;  /* 0x8000000b00003210 */ /* 0x024fcc0007ffe0ff */
[----:B------:R1:W5:Y:S01]  /*0200*/  @!P3 LDG.E R0, [R4.64] ;  /* 0x000000060400b981 */ /* 0x000362000c1e1900 */
[----:B------:R-:W-:Y:S05]  /*0210*/  BRA `(.L_x_675) ;  /* 0x0000001000007947 */ /* 0x000fea0003800000 */
.L_x_674:
[----:B-1-34-:R-:W-:Y:S02]  /*0220*/  MOV R0, c[0x0][0x218] ;  /* 0x0000860000007a02 */ /* 0x01afe40000000f00 */
.L_x_675:
[----:B------:R-:W-:-:S04]  /*0230*/  ISETP.NE.U32.AND P2, PT, RZ, c[0x0][0x258], PT ;  /* 0x00009600ff007a0c */ /* 0x000fc80003f45070 */
[----:B------:R-:W-:-:S13]  /*0240*/  ISETP.NE.AND.EX P2, PT, RZ, c[0x0][0x25c], PT, P2 ;  /* 0x00009700ff007a0c */ /* 0x000fda0003f45320 */
[----:B-1----:R-:W-:-:S06]  /*0250*/  @P2 IMAD.WIDE R4, R17, R204, c[0x0][0x258] ;  /* 0x0000960011042625 */ /* 0x002fcc00078e02cc */
[----:B------:R-:W2:Y:S01]  /*0260*/  @P2 LDG.E R5, [R4.64] ;  /* 0x0000000604052981 */ /* 0x000ea2000c1e1900 */
[----:B------:R-:W-:Y:S01]  /*0270*/  IMAD.SHL.U32 R199, R27, 0x40, RZ ;  /* 0x000000401bc77824 */ /* 0x000fe200078e00ff */
[----:B------:R-:W-:-:S04]  /*0280*/  @!P2 ISETP.NE.U32.AND P1, PT, RZ, c[0x0][0x268], PT ;  /* 0x00009a00ff00aa0c */ /* 0x000fc80003f25070 */
[----:B------:R-:W-:Y:S02]  /*0290*/  ISETP.GT.AND P0, PT, R208, R199, PT ;  /* 0x000000c7d000720c */ /* 0x000fe40003f04270 */
[----:B------:R-:W-:-:S04]  /*02a0*/  @!P2 ISETP.NE.AND.EX P1, PT, RZ, c[0x0][0x26c], PT, P1 ;  /* 0x00009b00ff00aa0c */ /* 0x000fc80003f25310 */
[----:B------:R-:W-:Y:S01]  /*02b0*/  @!P2 SEL R3, RZ, c[0x0][0x21c], !P1 ;  /* 0x00008700ff03aa07 */ /* 0x000fe20004800000 */
[----:B--2--5:R-:W-:-:S03]  /*02c0*/  @P2 IMAD.IADD R86, R5, 0x1, -R2 ;  /* 0x0000000105562824 */ /* 0x024fc600078e0a02 */
[----:B------:R-:W-:-:S03]  /*02d0*/  @!P2 IADD3 R86, R3, R0, -R2 ;  /* 0x000000000356a210 */ /* 0x000fc60007ffe802 */
[----:B------:R-:W-:Y:S05]  /*02e0*/  @!P0 EXIT ;  /* 0x000000000000894d */ /* 0x000fea0003800000 */
[----:B------:R-:W-:Y:S01]  /*02f0*/  ULDC UR5, c[0x0][0x218] ;  /* 0x0000860000057ab9 */ /* 0x000fe20000000800 */
[----:B------:R-:W-:Y:S01]  /*0300*/  IADD3 R3, R86, 0x3f, RZ ;  /* 0x0000003f56037810 */ /* 0x000fe20007ffe0ff */
[----:B------:R-:W-:-:S03]  /*0310*/  UIADD3 UR5, UR5, 0x3f, URZ ;  /* 0x0000003f05057890 */ /* 0x000fc6000fffe03f */
[----:B------:R-:W-:Y:S01]  /*0320*/  SHF.R.S32.HI R0, RZ, 0x1f, R3 ;  /* 0x0000001fff007819 */ /* 0x000fe20000011403 */
[----:B------:R-:W-:-:S03]  /*0330*/  USHF.R.S32.HI UR4, URZ, 0x1f, UR5 ;  /* 0x0000001f3f047899 */ /* 0x000fc60008011405 */
[----:B------:R-:W-:Y:S01]  /*0340*/  LEA.HI R0, R0, R3, RZ, 0x6 ;  /* 0x0000000300007211 */ /* 0x000fe200078f30ff */
[----:B------:R-:W-:-:S03]  /*0350*/  ULEA.HI UR4, UR4, UR5, URZ, 0x6 ;  /* 0x0000000504047291 */ /* 0x000fc6000f8f303f */
[----:B------:R-:W-:Y:S01]  /*0360*/  SHF.R.S32.HI R133, RZ, 0x6, R0 ;  /* 0x00000006ff857819 */ /* 0x000fe20000011400 */
[----:B------:R-:W-:-:S06]  /*0370*/  USHF.R.S32.HI UR4, URZ, 0x6, UR4 ;  /* 0x000000063f047899 */ /* 0x000fcc0008011404 */
[----:B------:R-:W-:-:S04]  /*0380*/  IMNMX R133, R133, UR4, PT ;  /* 0x0000000485857c17 */ /* 0x000fc8000b800200 */
[----:B------:R-:W-:-:S13]  /*0390*/  ISETP.GT.AND P0, PT, R133, RZ, PT ;  /* 0x000000ff8500720c */ /* 0x000fda0003f04270 */
[----:B------:R-:W-:Y:S05]  /*03a0*/  @P0 BRA `(.L_x_676) ;  /* 0x0000083000000947 */ /* 0x000fea0003800000 */
[----:B------:R-:W-:Y:S01]  /*03b0*/  SHF.R.S32.HI R0, RZ, 0x1f, R85 ;  /* 0x0000001fff007819 */ /* 0x000fe20000011455 */
[----:B------:R-:W-:Y:S01]  /*03c0*/  BSSY B0, `(.L_x_677) ;  /* 0x0000030000007945 */ /* 0x000fe20003800000 */
[----:B------:R-:W-:Y:S02]  /*03d0*/  ISETP.NE.AND P0, PT, R206, -0x1, PT ;  /* 0xffffffffce00780c */ /* 0x000fe40003f05270 */
[----:B------:R-:W-:Y:S02]  /*03e0*/  LEA.HI R5, R0, R85, RZ, 0x3 ;  /* 0x0000005500057211 */ /* 0x000fe400078f18ff */
[----:B------:R-:W-:Y:S02]  /*03f0*/  IADD3 R208, -R199, R208, RZ ;  /* 0x000000d0c7d07210 */ /* 0x000fe40007ffe1ff */
[----:B------:R-:W-:Y:S02]  /*0400*/  LOP3.LUT R0, R5, 0xfffffff8, RZ, 0xc0, !PT ;  /* 0xfffffff805007812 */ /* 0x000fe400078ec0ff */
[----:B------:R-:W-:-:S02]  /*0410*/  SHF.R.S32.HI R5, RZ, 0x3, R5 ;  /* 0x00000003ff057819 */ /* 0x000fc40000011405 */
[----:B------:R-:W-:Y:S01]  /*0420*/  SHF.R.S32.HI R13, RZ, 0x1f, R22 ;  /* 0x0000001fff0d7819 */ /* 0x000fe20000011416 */
[----:B------:R-:W-:Y:S01]  /*0430*/  IMAD.IADD R85, R85, 0x1, -R0 ;  /* 0x0000000155557824 */ /* 0x000fe200078e0a00 */
[----:B------:R-:W-:Y:S01]  /*0440*/  SHF.R.S32.HI R0, RZ, 0x1f, R199 ;  /* 0x0000001fff007819 */ /* 0x000fe200000114c7 */
[----:B------:R-:W-:Y:S01]  /*0450*/  @!P0 IMAD.WIDE.U32 R10, R17, c[0x0][0x1e0], RZ ;  /* 0x00007800110a8a25 */ /* 0x000fe200078e00ff */
[----:B------:R-:W-:-:S03]  /*0460*/  @!P0 SHF.R.S32.HI R4, RZ, 0x1f, R17 ;  /* 0x0000001fff048819 */ /* 0x000fc60000011411 */
[----:B------:R-:W-:Y:S02]  /*0470*/  IMAD.SHL.U32 R2, R85, 0x8, RZ ;  /* 0x0000000855027824 */ /* 0x000fe400078e00ff */
[----:B------:R-:W-:Y:S02]  /*0480*/  @!P0 IMAD R4, R4, c[0x0][0x1e0], RZ ;  /* 0x0000780004048a24 */ /* 0x000fe400078e02ff */
[----:B------:R-:W-:Y:S01]  /*0490*/  @P0 IMAD.WIDE.U32 R6, R206, c[0x0][0x1e8], RZ ;  /* 0x00007a00ce060a25 */ /* 0x000fe200078e00ff */
[----:B------:R-:W-:Y:S02]  /*04a0*/  SHF.R.S32.HI R3, RZ, 0x1f, R2 ;  /* 0x0000001fff037819 */ /* 0x000fe40000011402 */
[----:B------:R-:W-:Y:S01]  /*04b0*/  @!P0 MOV R6, R10 ;  /* 0x0000000a00068202 */ /* 0x000fe20000000f00 */
[----:B------:R-:W-:Y:S02]  /*04c0*/  @!P0 IMAD R4, R17, c[0x0][0x1e4], R4 ;  /* 0x0000790011048a24 */ /* 0x000fe400078e0204 */
[----:B------:R-:W-:-:S02]  /*04d0*/  IMAD R0, R0, c[0x0][0x1e8], RZ ;  /* 0x00007a0000007a24 */ /* 0x000fc400078e02ff */
[----:B------:R-:W-:-:S04]  /*04e0*/  IMAD.WIDE.U32 R8, R199, c[0x0][0x1e8], R2 ;  /* 0x00007a00c7087a25 */ /* 0x000fc800078e0002 */
[----:B------:R-:W-:Y:S02]  /*04f0*/  @P0 IMAD R7, R206, c[0x0][0x1ec], R7 ;  /* 0x00007b00ce070a24 */ /* 0x000fe400078e0207 */
[----:B------:R-:W-:Y:S01]  /*0500*/  @!P0 IMAD.IADD R7, R11, 0x1, R4 ;  /* 0x000000010b078824 */ /* 0x000fe200078e0204 */
[----:B------:R-:W-:Y:S01]  /*0510*/  IADD3 R6, P0, R6, R8, RZ ;  /* 0x0000000806067210 */ /* 0x000fe20007f1e0ff */
[----:B------:R-:W-:Y:S01]  /*0520*/  IMAD R0, R199, c[0x0][0x1ec], R0 ;  /* 0x00007b00c7007a24 */ /* 0x000fe200078e0200 */
[----:B------:R-:W-:Y:S01]  /*0530*/  SHF.R.S32.HI R4, RZ, 0x1f, R5 ;  /* 0x0000001fff047819 */ /* 0x000fe20000011405 */
[----:B------:R-:W-:Y:S01]  /*0540*/  IMAD R13, R13, c[0x0][0x1f0], RZ ;  /* 0x00007c000d0d7a24 */ /* 0x000fe200078e02ff */
[----:B------:R-:W-:Y:S02]  /*0550*/  IADD3 R8, R2, 0x40, RZ ;  /* 0x0000004002087810 */ /* 0x000fe40007ffe0ff */
[----:B------:R-:W-:Y:S01]  /*0560*/  IADD3.X R7, R7, R9, R0, P0, !PT ;  /* 0x0000000907077210 */ /* 0x000fe200007fe400 */
[----:B------:R-:W-:Y:S01]  /*0570*/  IMAD R0, R17, c[0x0][0x1c0], R22 ;  /* 0x0000700011007a24 */ /* 0x000fe200078e0216 */
[----:B------:R-:W-:Y:S01]  /*0580*/  ISETP.GE.AND P0, PT, R5, R208, PT ;  /* 0x000000d00500720c */ /* 0x000fe20003f06270 */
[----:B------:R-:W-:-:S02]  /*0590*/  IMAD R13, R22, c[0x0][0x1f4], R13 ;  /* 0x00007d00160d7a24 */ /* 0x000fc400078e020d */
[----:B------:R-:W-:Y:S01]  /*05a0*/  IMAD.WIDE.U32 R22, R22, c[0x0][0x1f0], R6 ;  /* 0x00007c0016167a25 */ /* 0x000fe200078e0006 */
[----:B------:R-:W-:-:S03]  /*05b0*/  IADD3 R6, R2, 0x80, RZ ;  /* 0x0000008002067810 */ /* 0x000fc60007ffe0ff */
[----:B------:R-:W-:Y:S02]  /*05c0*/  IMAD R199, R0, c[0x0][0x214], R199 ;  /* 0x0000850000c77a24 */ /* 0x000fe400078e02c7 */
[----:B------:R-:W-:-:S04]  /*05d0*/  IMAD.IADD R13, R23, 0x1, R13 ;  /* 0x00000001170d7824 */ /* 0x000fc800078e020d */
[----:B------:R-:W-:Y:S05]  /*05e0*/  @P0 BRA `(.L_x_678) ;  /* 0x000000d000000947 */ /* 0x000fea0003800000 */
[----:B------:R-:W-:Y:S01]  /*05f0*/  IMAD R0, R4, c[0x0][0x1e8], RZ ;  /* 0x00007a0004007a24 */ /* 0x000fe200078e02ff */
[----:B------:R-:W-:Y:S01]  /*0600*/  ISETP.GE.AND P3, PT, R2, c[0x0][0x220], PT ;  /* 0x0000880002007a0c */ /* 0x000fe20003f66270 */
[----:B------:R-:W-:Y:S01]  /*0610*/  IMAD.MOV.U32 R12, RZ, RZ, R22 ;  /* 0x000000ffff0c7224 */ /* 0x000fe200078e0016 */
[----:B------:R-:W-:Y:S01]  /*0620*/  ISETP.GE.AND P2, PT, R8, c[0x0][0x220], PT ;  /* 0x0000880008007a0c */ /* 0x000fe20003f46270 */
[C---:B------:R-:W-:Y:S01]  /*0630*/  IMAD R0, R5.reuse, c[0x0][0x1ec], R0 ;  /* 0x00007b0005007a24 */ /* 0x040fe200078e0200 */
[----:B------:R-:W-:Y:S01]  /*0640*/  ISETP.GE.AND P1, PT, R6, c[0x0][0x220], PT ;  /* 0x0000880006007a0c */ /* 0x000fe20003f26270 */
[----:B------:R-:W-:-:S04]  /*0650*/  IMAD.WIDE.U32 R10, R5, c[0x0][0x1e8], R12 ;  /* 0x00007a00050a7a25 */ /* 0x000fc800078e000c */
[----:B------:R-:W-:Y:S01]  /*0660*/  IMAD.IADD R0, R11, 0x1, R0 ;  /* 0x000000010b007824 */ /* 0x000fe200078e0200 */
[----:B------:R-:W-:-:S04]  /*0670*/  LEA R14, P0, R10, c[0x0][0x1d0], 0x1 ;  /* 0x000074000a0e7a11 */ /* 0x000fc800078008ff */
[----:B------:R-:W-:-:S05]  /*0680*/  LEA.HI.X R15, R10, c[0x0][0x1d4], R0, 0x1, P0 ;  /* 0x000075000a0f7a11 */ /* 0x000fca00000f0c00 */
[----:B------:R1:W-:Y:S04]  /*0690*/  @!P3 STG.E.128 [R14.64], RZ ;  /* 0x000000ff0e00b986 */ /* 0x0003e8000c101d06 */
[----:B------:R1:W-:Y:S04]  /*06a0*/  @!P2 STG.E.128 [R14.64+0x80], RZ ;  /* 0x000080ff0e00a986 */ /* 0x0003e8000c101d06 */
[----:B------:R1:W-:Y:S02]  /*06b0*/  @!P1 STG.E.128 [R14.64+0x100], RZ ;  /* 0x000100ff0e009986 */ /* 0x0003e4000c101d06 */
.L_x_678:
[----:B------:R-:W-:Y:S05]  /*06c0*/  BSYNC B0 ;  /* 0x0000000000007941 */ /* 0x000fea0003800000 */
.L_x_677:
[----:B------:R-:W-:Y:S01]  /*06d0*/  IADD3 R11, R5, 0x10, RZ ;  /* 0x00000010050b7810 */ /* 0x000fe20007ffe0ff */
[----:B------:R-:W-:Y:S03]  /*06e0*/  BSSY B0, `(.L_x_679) ;  /* 0x0000013000007945 */ /* 0x000fe60003800000 */
[----:B------:R-:W-:-:S13]  /*06f0*/  ISETP.GE.AND P0, PT, R11, R208, PT ;  /* 0x000000d00b00720c */ /* 0x000fda0003f06270 */
[----:B------:R-:W-:Y:S05]  /*0700*/  @P0 BRA `(.L_x_680) ;  /* 0x0000010000000947 */ /* 0x000fea0003800000 */
[----:B------:R-:W-:Y:S01]  /*0710*/  IADD3 R7, P0, R5, 0x10, RZ ;  /* 0x0000001005077810 */ /* 0x000fe20007f1e0ff */
[----:B-1----:R-:W-:Y:S01]  /*0720*/  IMAD.MOV.U32 R14, RZ, RZ, R22 ;  /* 0x000000ffff0e7224 */ /* 0x002fe200078e0016 */
[----:B------:R-:W-:Y:S02]  /*0730*/  MOV R15, R13 ;  /* 0x0000000d000f7202 */ /* 0x000fe40000000f00 */
[----:B------:R-:W-:Y:S01]  /*0740*/  ISETP.GE.AND P2, PT, R2, c[0x0][0x220], PT ;  /* 0x0000880002007a0c */ /* 0x000fe20003f46270 */
[----:B------:R-:W-:Y:S01]  /*0750*/  IMAD.X R0, RZ, RZ, R4, P0 ;  /* 0x000000ffff007224 */ /* 0x000fe200000e0604 */
[----:B------:R-:W-:Y:S01]  /*0760*/  ISETP.GE.AND P1, PT, R8, c[0x0][0x220], PT ;  /* 0x0000880008007a0c */ /* 0x000fe20003f26270 */
[----:B------:R-:W-:Y:S01]  /*0770*/  IMAD.WIDE.U32 R14, R7, c[0x0][0x1e8], R14 ;  /* 0x00007a00070e7a25 */ /* 0x000fe200078e000e */
[----:B------:R-:W-:-:S03]  /*0780*/  ISETP.GE.AND P0, PT, R6, c[0x0][0x220], PT ;  /* 0x0000880006007a0c */ /* 0x000fc60003f06270 */
[----:B------:R-:W-:Y:S01]  /*0790*/  IMAD R0, R0, c[0x0][0x1e8], RZ ;  /* 0x00007a0000007a24 */ /* 0x000fe200078e02ff */
[----:B------:R-:W-:-:S03]  /*07a0*/  LEA R16, P3, R14, c[0x0][0x1d0], 0x1 ;  /* 0x000074000e107a11 */ /* 0x000fc600078608ff */
[----:B------:R-:W-:-:S04]  /*07b0*/  IMAD R0, R7, c[0x0][0x1ec], R0 ;  /* 0x00007b0007007a24 */ /* 0x000fc800078e0200 */
[----:B------:R-:W-:-:S05]  /*07c0*/  IMAD.IADD R0, R15, 0x1, R0 ;  /* 0x000000010f007824 */ /* 0x000fca00078e0200 */
[----:B------:R-:W-:-:S05]  /*07d0*/  LEA.HI.X R17, R14, c[0x0][0x1d4], R0, 0x1, P3 ;  /* 0x000075000e117a11 */ /* 0x000fca00018f0c00 */
[----:B------:R1:W-:Y:S04]  /*07e0*/  @!P2 STG.E.128 [R16.64], RZ ;  /* 0x000000ff1000a986 */ /* 0x0003e8000c101d06 */
[----:B------:R1:W-:Y:S04]  /*07f0*/  @!P1 STG.E.128 [R16.64+0x80], RZ ;  /* 0x000080ff10009986 */ /* 0x0003e8000c101d06 */
[----:B------:R1:W-:Y:S02]  /*0800*/  @!P0 STG.E.128 [R16.64+0x100], RZ ;  /* 0x000100ff10008986 */ /* 0x0003e4000c101d06 */
.L_x_680:
[----:B------:R-:W-:Y:S05]  /*0810*/  BSYNC B0 ;  /* 0x0000000000007941 */ /* 0x000fea0003800000 */
.L_x_679:
        /* <DEDUP_REMOVED lines=20> */
.L_x_682:
[----:B------:R-:W-:Y:S05]  /*0960*/  BSYNC B0 ;  /* 0x0000000000007941 */ /* 0x000fea0003800000 */
.L_x_681:
[----:B------:R-:W-:Y:S01]  /*0970*/  IADD3 R7, R5, 0x30, RZ ;  /* 0x0000003005077810 */ /* 0x000fe20007ffe0ff */
[----:B------:R-:W-:Y:S03]  /*0980*/  BSSY B0, `(.L_x_683) ;  /* 0x0000012000007945 */ /* 0x000fe60003800000 */
[----:B------:R-:W-:-:S13]  /*0990*/  ISETP.GE.AND P0, PT, R7, R208, PT ;  /* 0x000000d00700720c */ /* 0x000fda0003f06270 */
[----:B------:R-:W-:Y:S05]  /*09a0*/  @P0 BRA `(.L_x_684) ;  /* 0x000000f000000947 */ /* 0x000fea0003800000 */
[----:B------:R-:W-:Y:S01]  /*09b0*/  IADD3 R3, P0, R5, 0x30, RZ ;  /* 0x0000003005037810 */ /* 0x000fe20007f1e0ff */
[----:B------:R-:W-:Y:S01]  /*09c0*/  IMAD.MOV.U32 R12, RZ, RZ, R22 ;  /* 0x000000ffff0c7224 */ /* 0x000fe200078e0016 */
[----:B------:R-:W-:Y:S02]  /*09d0*/  ISETP.GE.AND P2, PT, R2, c[0x0][0x220], PT ;  /* 0x0000880002007a0c */ /* 0x000fe40003f46270 */
[----:B------:R-:W-:Y:S01]  /*09e0*/  ISETP.GE.AND P1, PT, R8, c[0x0][0x220], PT ;  /* 0x0000880008007a0c */ /* 0x000fe20003f26270 */
[----:B------:R-:W-:Y:S01]  /*09f0*/  IMAD.X R0, RZ, RZ, R4, P0 ;  /* 0x000000ffff007224 */ /* 0x000fe200000e0604 */
[----:B------:R-:W-:Y:S01]  /*0a00*/  ISETP.GE.AND P0, PT, R6, c[0x0][0x220], PT ;  /* 0x0000880006007a0c */ /* 0x000fe20003f06270 */
[----:B------:R-:W-:-:S04]  /*0a10*/  IMAD.WIDE.U32 R12, R3, c[0x0][0x1e8], R12 ;  /* 0x00007a00030c7a25 */ /* 0x000fc800078e000c */
        /* <DEDUP_REMOVED lines=8> */
.L_x_684:
[----:B------:R-:W-:Y:S05]  /*0aa0*/  BSYNC B0 ;  /* 0x0000000000007941 */ /* 0x000fea0003800000 */
.L_x_683:
[----:B------:R-:W-:-:S04]  /*0ab0*/  ISETP.NE.AND P4, PT, R85, RZ, PT ;  /* 0x000000ff5500720c */ /* 0x000fc80003f85270 */
[-C--:B------:R-:W-:Y:S02]  /*0ac0*/  ISETP.GE.OR P3, PT, R5, R208.reuse, P4 ;  /* 0x000000d00500720c */ /* 0x080fe40002766670 */
[-C--:B------:R-:W-:Y:S02]  /*0ad0*/  ISETP.GE.OR P2, PT, R11, R208.reuse, P4 ;  /* 0x000000d00b00720c */ /* 0x080fe40002746670 */
[-C--:B------:R-:W-:Y:S02]  /*0ae0*/  ISETP.GE.OR P1, PT, R9, R208.reuse, P4 ;  /* 0x000000d00900720c */ /* 0x080fe40002726670 */
[----:B------:R-:W-:Y:S02]  /*0af0*/  IADD3 R5, P0, R199, R5, RZ ;  /* 0x00000005c7057210 */ /* 0x000fe40007f1e0ff */
[----:B------:R-:W-:Y:S02]  /*0b00*/  ISETP.GE.OR P4, PT, R7, R208, P4 ;  /* 0x000000d00700720c */ /* 0x000fe40002786670 */
[----:B------:R-:W-:-:S02]  /*0b10*/  LEA.HI.X.SX32 R0, R199, R4, 0x1, P0 ;  /* 0x00000004c7007211 */ /* 0x000fc400000f0eff */
[C---:B------:R-:W-:Y:S01]  /*0b20*/  LEA R4, P0, R5.reuse, c[0x0][0x200], 0x2 ;  /* 0x0000800005047a11 */ /* 0x040fe200078010ff */
[----:B--2---:R-:W-:Y:S02]  /*0b30*/  @!P3 IMAD.MOV.U32 R3, RZ, RZ, 0x7f800000 ;  /* 0x7f800000ff03b424 */ /* 0x004fe400078e00ff */
[----:B------:R-:W-:Y:S01]  /*0b40*/  @!P2 IMAD.MOV.U32 R2, RZ, RZ, 0x7f800000 ;  /* 0x7f800000ff02a424 */ /* 0x000fe200078e00ff */
[----:B------:R-:W-:Y:S01]  /*0b50*/  LEA.HI.X R5, R5, c[0x0][0x204], R0, 0x2, P0 ;  /* 0x0000810005057a11 */ /* 0x000fe200000f1400 */
[----:B------:R-:W-:-:S04]  /*0b60*/  @!P1 IMAD.MOV.U32 R0, RZ, RZ, 0x7f800000 ;  /* 0x7f800000ff009424 */ /* 0x000fc800078e00ff */
[----:B------:R2:W-:Y:S04]  /*0b70*/  @!P3 STG.E [R4.64], R3 ;  /* 0x000000030400b986 */ /* 0x0005e8000c101906 */
[----:B------:R2:W-:Y:S04]  /*0b80*/  @!P2 STG.E [R4.64+0x40], R2 ;  /* 0x000040020400a986 */ /* 0x0005e8000c101906 */
[----:B------:R2:W-:Y:S01]  /*0b90*/  @!P1 STG.E [R4.64+0x80], R0 ;  /* 0x0000800004009986 */ /* 0x0005e2000c101906 */
[----:B------:R-:W-:Y:S05]  /*0ba0*/  @P4 EXIT ;  /* 0x000000000000494d */ /* 0x000fea0003800000 */
[----:B--2---:R-:W-:-:S05]  /*0bb0*/  MOV R3, 0x7f800000 ;  /* 0x7f80000000037802 */ /* 0x004fca0000000f00 */
[----:B------:R-:W-:Y:S01]  /*0bc0*/  STG.E [R4.64+0xc0], R3 ;  /* 0x0000c00304007986 */ /* 0x000fe2000c101906 */
[----:B------:R-:W-:Y:S05]  /*0bd0*/  EXIT ;  /* 0x000000000000794d */ /* 0x000fea0003800000 */
.L_x_676:
[----:B------:R-:W-:Y:S01]  /*0be0*/  ISETP.NE.U32.AND P2, PT, RZ, c[0x0][0x2c0], PT ;  /* 0x0000b000ff007a0c */ /* 0x000fe20003f45070 */
[----:B------:R-:W-:Y:S01]  /*0bf0*/  IMAD.MOV.U32 R0, RZ, RZ, R17 ;  /* 0x000000ffff007224 */ /* 0x000fe200078e0011 */
[----:B------:R-:W-:Y:S02]  /*0c00*/  ISETP.NE.U32.AND P0, PT, RZ, c[0x0][0x2b8], PT ;  /* 0x0000ae00ff007a0c */ /* 0x000fe40003f05070 */
[----:B------:R-:W-:Y:S02]  /*0c10*/  ISETP.NE.AND.EX P2, PT, RZ, c[0x0][0x2c4], PT, P2 ;  /* 0x0000b100ff007a0c */ /* 0x000fe40003f45320 */
[----:B------:R-:W-:-:S11]  /*0c20*/  ISETP.NE.AND.EX P0, PT, RZ, c[0x0][0x2bc], PT, P0 ;  /* 0x0000af00ff007a0c */ /* 0x000fd60003f05300 */
[----:B------:R-:W-:Y:S01]  /*0c30*/  @P2 SHF.R.S32.HI R6, RZ, 0x1f, R17 ;  /* 0x0000001fff062819 */ /* 0x000fe20000011411 */
[----:B------:R-:W-:-:S04]  /*0c40*/  @P2 IMAD.WIDE.U32 R4, R17, c[0x0][0x2c8], RZ ;  /* 0x0000b20011042a25 */ /* 0x000fc800078e00ff */
[----:B------:R-:W-:Y:S01]  /*0c50*/  @P2 IMAD R6, R6, c[0x0][0x2c8], RZ ;  /* 0x0000b20006062a24 */ /* 0x000fe200078e02ff */
[----:B------:R-:W-:Y:S01]  /*0c60*/  CS2R R212, SRZ ;  /* 0x0000000000d47805 */ /* 0x000fe2000001ff00 */
[----:B------:R-:W-:-:S04]  /*0c70*/  @P0 IMAD.WIDE R8, R17, R204, c[0x0][0x2b8] ;  /* 0x0000ae0011080625 */ /* 0x000fc800078e02cc */
[----:B------:R-:W-:Y:S01]  /*0c80*/  @P2 IMAD R3, R17, c[0x0][0x2cc], R6 ;  /* 0x0000b30011032a24 */ /* 0x000fe200078e0206 */
[----:B------:R-:W-:Y:S01]  /*0c90*/  @P2 LEA R212, P1, R4, c[0x0][0x2c0], 0x2 ;  /* 0x0000b00004d42a11 */ /* 0x000fe200078210ff */
[----:B------:R1:W5:Y:S01]  /*0ca0*/  @P0 LDG.E R0, [R8.64] ;  /* 0x0000000608000981 */ /* 0x000362000c1e1900 */
[----:B------:R-:W-:Y:S01]  /*0cb0*/  PLOP3.LUT P0, PT, PT, PT, PT, 0x8, 0x0 ;  /* 0x000000000000781c */ /* 0x000fe20003f0e170 */
[----:B------:R-:W-:Y:S01]  /*0cc0*/  @P2 IMAD.IADD R3, R5, 0x1, R3 ;  /* 0x0000000105032824 */ /* 0x000fe200078e0203 */
[----:B------:R-:W-:-:S04]  /*0cd0*/  IABS R84, c[0x0][0x2d0] ;  /* 0x0000b40000547a13 */ /* 0x000fc80000000000 */
[----:B------:R-:W-:-:S04]  /*0ce0*/  @P2 SHF.L.U64.HI R3, R4, 0x2, R3 ;  /* 0x0000000204032819 */ /* 0x000fc80000010203 */
[----:B------:R-:W-:Y:S02]  /*0cf0*/  @P2 IADD3.X R213, R3, c[0x0][0x2c4], RZ, P1, !PT ;  /* 0x0000b10003d52a10 */ /* 0x000fe40000ffe4ff */
[----:B------:R-:W-:-:S04]  /*0d00*/  @P2 ISETP.NE.U32.AND P1, PT, R212, RZ, PT ;  /* 0x000000ffd400220c */ /* 0x000fc80003f25070 */
[----:B------:R-:W-:-:S13]  /*0d10*/  @P2 ISETP.NE.AND.EX P0, PT, R213, RZ, PT, P1 ;  /* 0x000000ffd500220c */ /* 0x000fda0003f05310 */
[----:B------:R-:W-:Y:S05]  /*0d20*/  @!P0 BRA `(.L_x_685) ;  /* 0x0000048000008947 */ /* 0x000fea0003800000 */
[----:B-1----:R-:W1:Y:S01]  /*0d30*/  I2F.RP R6, R84 ;  /* 0x0000005400067306 */ /* 0x002e620000209400 */
[----:B------:R-:W-:-:S04]  /*0d40*/  LEA R7, R133, 0xffffffc0, 0x6 ;  /* 0xffffffc085077811 */ /* 0x000fc800078e30ff */
[----:B-----5:R-:W-:-:S03]  /*0d50*/  IABS R0, R7 ;  /* 0x0000000700007213 */ /* 0x020fc60000000000 */
        /* <DEDUP_REMOVED lines=9> */
[----:B------:R-:W-:Y:S01]  /*0df0*/  IMAD R3, R84, R3, R0 ;  /* 0x0000000354037224 */ /* 0x000fe200078e0200 */
[----:B------:R-:W-:-:S04]  /*0e00*/  LOP3.LUT R0, R7, c[0x0][0x2d0], RZ, 0x3c, !PT ;  /* 0x0000b40007007a12 */ /* 0x000fc800078e3cff */
[----:B------:R-:W-:Y:S02]  /*0e10*/  ISETP.GT.U32.AND P2, PT, R84, R3, PT ;  /* 0x000000035400720c */ /* 0x000fe40003f44070 */
[----:B------:R-:W-:-:S11]  /*0e20*/  ISETP.GE.AND P1, PT, R0, RZ, PT ;  /* 0x000000ff0000720c */ /* 0x000fd60003f26270 */
[----:B------:R-:W-:Y:S01]  /*0e30*/  @!P2 IMAD.IADD R3, R3, 0x1, -R84 ;  /* 0x000000010303a824 */ /* 0x000fe200078e0a54 */
[----:B------:R-:W-:Y:S02]  /*0e40*/  @!P2 IADD3 R2, R2, 0x1, RZ ;  /* 0x000000010202a810 */ /* 0x000fe40007ffe0ff */
[----:B------:R-:W-:Y:S02]  /*0e50*/  ISETP.NE.AND P2, PT, RZ, c[0x0][0x2d0], PT ;  /* 0x0000b400ff007a0c */ /* 0x000fe40003f45270 */
[----:B------:R-:W-:-:S13]  /*0e60*/  ISETP.GE.U32.AND P3, PT, R3, R84, PT ;  /* 0x000000540300720c */ /* 0x000fda0003f66070 */
[----:B------:R-:W-:-:S04]  /*0e70*/  @P3 IADD3 R2, R2, 0x1, RZ ;  /* 0x0000000102023810 */ /* 0x000fc80007ffe0ff */
[----:B------:R-:W-:-:S05]  /*0e80*/  MOV R3, R2 ;  /* 0x0000000200037202 */ /* 0x000fca0000000f00 */
[----:B------:R-:W-:Y:S01]  /*0e90*/  @!P1 IMAD.MOV R3, RZ, RZ, -R3 ;  /* 0x000000ffff039224 */ /* 0x000fe200078e0a03 */
[----:B------:R-:W-:-:S05]  /*0ea0*/  @!P2 LOP3.LUT R3, RZ, c[0x0][0x2d0], RZ, 0x33, !PT ;  /* 0x0000b400ff03aa12 */ /* 0x000fca00078e33ff */
[----:B------:R-:W-:-:S06]  /*0eb0*/  IMAD.WIDE R24, R3, 0x4, R212 ;  /* 0x0000000403187825 */ /* 0x000fcc00078e02d4 */
[----:B------:R-:W2:Y:S01]  /*0ec0*/  LDG.E R24, [R24.64] ;  /* 0x0000000618187981 */ /* 0x000ea2000c1e1900 */
[----:B------:R-:W-:-:S04]  /*0ed0*/  IABS R0, c[0x0][0x1c8] ;  /* 0x0000720000007a13 */ /* 0x000fc80000000000 */
[----:B------:R-:W1:Y:S08]  /*0ee0*/  I2F.RP R5, R0 ;  /* 0x0000000000057306 */ /* 0x000e700000209400 */
[----:B-1----:R-:W1:Y:S02]  /*0ef0*/  MUFU.RCP R8, R5 ;  /* 0x0000000500087308 */ /* 0x002e640000001000 */
[----:B-1----:R-:W-:-:S06]  /*0f00*/  IADD3 R8, R8, 0xffffffe, RZ ;  /* 0x0ffffffe08087810 */ /* 0x002fcc0007ffe0ff */
[----:B------:R-:W1:Y:S02]  /*0f10*/  F2I.FTZ.U32.TRUNC.NTZ R9, R8 ;  /* 0x0000000800097305 */ /* 0x000e64000021f000 */
[----:B-1----:R-:W-:Y:S01]  /*0f20*/  IADD3 R2, RZ, -R9, RZ ;  /* 0x80000009ff027210 */ /* 0x002fe20007ffe0ff */
[----:B------:R-:W-:-:S04]  /*0f30*/  IMAD.MOV.U32 R8, RZ, RZ, RZ ;  /* 0x000000ffff087224 */ /* 0x000fc800078e00ff */
[----:B------:R-:W-:Y:S01]  /*0f40*/  IMAD R4, R2, R0, RZ ;  /* 0x0000000002047224 */ /* 0x000fe200078e02ff */
[----:B------:R-:W-:-:S03]  /*0f50*/  IABS R2, R22 ;  /* 0x0000001600027213 */ /* 0x000fc60000000000 */
[----:B------:R-:W-:-:S06]  /*0f60*/  IMAD.HI.U32 R9, R9, R4, R8 ;  /* 0x0000000409097227 */ /* 0x000fcc00078e0008 */
[----:B------:R-:W-:-:S05]  /*0f70*/  IMAD.HI.U32 R6, R9, R2, RZ ;  /* 0x0000000209067227 */ /* 0x000fca00078e00ff */
[----:B------:R-:W-:-:S05]  /*0f80*/  IADD3 R5, -R6, RZ, RZ ;  /* 0x000000ff06057210 */ /* 0x000fca0007ffe1ff */
[----:B------:R-:W-:Y:S01]  /*0f90*/  IMAD R5, R0, R5, R2 ;  /* 0x0000000500057224 */ /* 0x000fe200078e0202 */
[----:B------:R-:W-:-:S04]  /*0fa0*/  LOP3.LUT R2, R22, c[0x0][0x1c8], RZ, 0x3c, !PT ;  /* 0x0000720016027a12 */ /* 0x000fc800078e3cff */
[----:B------:R-:W-:-:S13]  /*0fb0*/  ISETP.GT.U32.AND P1, PT, R0, R5, PT ;  /* 0x000000050000720c */ /* 0x000fda0003f24070 */
[----:B------:R-:W-:Y:S01]  /*0fc0*/  @!P1 IMAD.IADD R5, R5, 0x1, -R0 ;  /* 0x0000000105059824 */ /* 0x000fe200078e0a00 */
[----:B------:R-:W-:Y:S02]  /*0fd0*/  @!P1 IADD3 R6, R6, 0x1, RZ ;  /* 0x0000000106069810 */ /* 0x000fe40007ffe0ff */
[----:B------:R-:W-:Y:S02]  /*0fe0*/  ISETP.GE.AND P1, PT, R2, RZ, PT ;  /* 0x000000ff0200720c */ /* 0x000fe40003f26270 */
[----:B------:R-:W-:Y:S02]  /*0ff0*/  ISETP.GE.U32.AND P2, PT, R5, R0, PT ;  /* 0x000000000500720c */ /* 0x000fe40003f46070 */
[----:B------:R-:W-:-:S05]  /*1000*/  IADD3 R0, -R3, RZ, RZ ;  /* 0x000000ff03007210 */ /* 0x000fca0007ffe1ff */
[----:B------:R-:W-:-:S05]  /*1010*/  IMAD R7, R0, c[0x0][0x2d0], R7 ;  /* 0x0000b40000077a24 */ /* 0x000fca00078e0207 */
[----:B------:R-:W-:Y:S02]  /*1020*/  SHF.R.S32.HI R3, RZ, 0x1f, R7 ;  /* 0x0000001fff037819 */ /* 0x000fe40000011407 */
[----:B------:R-:W-:Y:S02]  /*1030*/  @P2 IADD3 R6, R6, 0x1, RZ ;  /* 0x0000000106062810 */ /* 0x000fe40007ffe0ff */
[----:B------:R-:W-:Y:S01]  /*1040*/  ISETP.NE.AND P2, PT, RZ, c[0x0][0x1c8], PT ;  /* 0x00007200ff007a0c */ /* 0x000fe20003f45270 */
[----:B------:R-:W-:Y:S02]  /*1050*/  IMAD R0, R3, c[0x0][0x198], RZ ;  /* 0x0000660003007a24 */ /* 0x000fe400078e02ff */
[----:B------:R-:W-:-:S10]  /*1060*/  @!P1 IMAD.MOV R6, RZ, RZ, -R6 ;  /* 0x000000ffff069224 */ /* 0x000fd400078e0a06 */
[----:B------:R-:W-:Y:S02]  /*1070*/  @!P2 LOP3.LUT R6, RZ, c[0x0][0x1c8], RZ, 0x33, !PT ;  /* 0x00007200ff06aa12 */ /* 0x000fe400078e33ff */
[----:B--2---:R-:W-:Y:S01]  /*1080*/  SHF.R.S32.HI R11, RZ, 0x1f, R24 ;  /* 0x0000001fff0b7819 */ /* 0x004fe20000011418 */
[----:B------:R-:W-:-:S04]  /*1090*/  IMAD.WIDE.U32 R4, R24, c[0x0][0x180], RZ ;  /* 0x0000600018047a25 */ /* 0x000fc800078e00ff */
[C---:B------:R-:W-:Y:S02]  /*10a0*/  IMAD R9, R11.reuse, c[0x0][0x180], RZ ;  /* 0x000060000b097a24 */ /* 0x040fe400078e02ff */
[----:B------:R-:W-:Y:S02]  /*10b0*/  IMAD R11, R11, c[0x0][0x188], RZ ;  /* 0x000062000b0b7a24 */ /* 0x000fe400078e02ff */
[C---:B------:R-:W-:Y:S02]  /*10c0*/  IMAD R2, R24.reuse, c[0x0][0x184], R9 ;  /* 0x0000610018027a24 */ /* 0x040fe400078e0209 */
[----:B------:R-:W-:Y:S02]  /*10d0*/  IMAD R9, R7, c[0x0][0x19c], R0 ;  /* 0x0000670007097a24 */ /* 0x000fe400078e0200 */
[C---:B------:R-:W-:Y:S01]  /*10e0*/  IMAD R11, R24.reuse, c[0x0][0x18c], R11 ;  /* 0x00006300180b7a24 */ /* 0x040fe200078e020b */
[----:B------:R-:W-:Y:S01]  /*10f0*/  IADD3 R5, R5, R2, RZ ;  /* 0x0000000205057210 */ /* 0x000fe20007ffe0ff */
[----:B------:R-:W-:-:S04]  /*1100*/  IMAD.WIDE.U32 R24, R24, c[0x0][0x188], RZ ;  /* 0x0000620018187a25 */ /* 0x000fc800078e00ff */
[----:B------:R-:W-:Y:S01]  /*1110*/  IMAD.WIDE.U32 R12, R7, c[0x0][0x198], R4 ;  /* 0x00006600070c7a25 */ /* 0x000fe200078e0004 */
[----:B------:R-:W-:Y:S02]  /*1120*/  SHF.R.S32.HI R5, RZ, 0x1f, R6 ;  /* 0x0000001fff057819 */ /* 0x000fe40000011406 */
[----:B------:R-:W-:Y:S01]  /*1130*/  IADD3 R11, R25, R11, RZ ;  /* 0x0000000b190b7210 */ /* 0x000fe20007ffe0ff */
[----:B------:R-:W-:Y:S02]  /*1140*/  IMAD.IADD R13, R13, 0x1, R9 ;  /* 0x000000010d0d7824 */ /* 0x000fe400078e0209 */
[----:B------:R-:W-:Y:S02]  /*1150*/  IMAD R9, R5, c[0x0][0x1b0], RZ ;  /* 0x00006c0005097a24 */ /* 0x000fe400078e02ff */
[----:B------:R-:W-:-:S04]  /*1160*/  IMAD.WIDE.U32 R12, R6, c[0x0][0x1b0], R12 ;  /* 0x00006c00060c7a25 */ /* 0x000fc800078e000c */
[----:B------:R-:W-:Y:S01]  /*1170*/  IMAD R9, R6, c[0x0][0x1b4], R9 ;  /* 0x00006d0006097a24 */ /* 0x000fe200078e0209 */
[----:B------:R-:W-:-:S03]  /*1180*/  MOV R16, R12 ;  /* 0x0000000c00107202 */ /* 0x000fc60000000f00 */
[----:B------:R-:W-:Y:S01]  /*1190*/  IMAD.IADD R9, R13, 0x1, R9 ;  /* 0x000000010d097824 */ /* 0x000fe200078e0209 */
[----:B------:R-:W-:Y:S05]  /*11a0*/  BRA `(.L_x_686) ;  /* 0x0000044000007947 */ /* 0x000fea0003800000 */
.L_x_685:
[----:B-1----:R-:W-:-:S13]  /*11b0*/  ISETP.NE.AND P4, PT, R11, -0x1, PT ;  /* 0xffffffff0b00780c */ /* 0x002fda0003f85270 */
[----:B------:R-:W-:-:S05]  /*11c0*/  @P4 IADD3 R5, R2, R11, RZ ;  /* 0x0000000b02054210 */ /* 0x000fca0007ffe0ff */
[----:B------:R-:W-:-:S04]  /*11d0*/  @P4 IMAD.WIDE.U32 R8, R5, c[0x0][0x198], RZ ;  /* 0x0000660005084a25 */ /* 0x000fc800078e00ff */
[----:B------:R-:W-:Y:S01]  /*11e0*/  @P4 IMAD R5, R5, c[0x0][0x19c], R9 ;  /* 0x0000670005054a24 */ /* 0x000fe200078e0209 */
[----:B------:R-:W-:Y:S05]  /*11f0*/  @P4 BRA `(.L_x_687) ;  /* 0x000000a000004947 */ /* 0x000fea0003800000 */
[----:B------:R-:W-:Y:S01]  /*1200*/  SHF.R.S32.HI R5, RZ, 0x1f, R2 ;  /* 0x0000001fff057819 */ /* 0x000fe20000011402 */
[----:B------:R-:W-:Y:S01]  /*1210*/  IMAD.WIDE.U32 R6, R2, c[0x0][0x198], RZ ;  /* 0x0000660002067a25 */ /* 0x000fe200078e00ff */
[----:B-----5:R-:W-:-:S03]  /*1220*/  SHF.R.S32.HI R3, RZ, 0x1f, R0 ;  /* 0x0000001fff037819 */ /* 0x020fc60000011400 */
[----:B------:R-:W-:Y:S02]  /*1230*/  IMAD R5, R5, c[0x0][0x198], RZ ;  /* 0x0000660005057a24 */ /* 0x000fe400078e02ff */
[----:B------:R-:W-:Y:S02]  /*1240*/  IMAD R3, R3, c[0x0][0x180], RZ ;  /* 0x0000600003037a24 */ /* 0x000fe400078e02ff */
[----:B------:R-:W-:Y:S02]  /*1250*/  IMAD R4, R2, c[0x0][0x19c], R5 ;  /* 0x0000670002047a24 */ /* 0x000fe400078e0205 */
[----:B------:R-:W-:-:S03]  /*1260*/  IMAD R3, R0, c[0x0][0x184], R3 ;  /* 0x0000610000037a24 */ /* 0x000fc600078e0203 */
[----:B------:R-:W-:-:S05]  /*1270*/  IADD3 R7, R7, R4, RZ ;  /* 0x0000000407077210 */ /* 0x000fca0007ffe0ff */
[----:B------:R-:W-:-:S05]  /*1280*/  IMAD.WIDE.U32 R8, R0, c[0x0][0x180], R6 ;  /* 0x0000600000087a25 */ /* 0x000fca00078e0006 */
[----:B------:R-:W-:Y:S02]  /*1290*/  IADD3 R5, R9, R3, RZ ;  /* 0x0000000309057210 */ /* 0x000fe40007ffe0ff */
.L_x_687:
[----:B------:R-:W-:Y:S01]  /*12a0*/  IABS R6, c[0x0][0x1c8] ;  /* 0x0000720000067a13 */ /* 0x000fe20000000000 */
[----:B------:R-:W-:-:S03]  /*12b0*/  @P4 IMAD.IADD R11, R2, 0x1, R11 ;  /* 0x00000001020b4824 */ /* 0x000fc600078e020b */
[----:B------:R-:W1:Y:S01]  /*12c0*/  I2F.RP R9, R6 ;  /* 0x0000000600097306 */ /* 0x000e620000209400 */
[----:B------:R-:W-:-:S04]  /*12d0*/  @P4 IMAD.WIDE.U32 R24, R11, c[0x0][0x1a0], RZ ;  /* 0x000068000b184a25 */ /* 0x000fc800078e00ff */
[----:B------:R-:W-:-:S03]  /*12e0*/  @P4 IMAD R11, R11, c[0x0][0x1a4], R25 ;  /* 0x000069000b0b4a24 */ /* 0x000fc600078e0219 */
[----:B-1----:R-:W1:Y:S02]  /*12f0*/  MUFU.RCP R12, R9 ;  /* 0x00000009000c7308 */ /* 0x002e640000001000 */
[----:B-1----:R-:W-:Y:S02]  /*1300*/  IADD3 R12, R12, 0xffffffe, RZ ;  /* 0x0ffffffe0c0c7810 */ /* 0x002fe40007ffe0ff */
[----:B------:R-:W-:-:S04]  /*1310*/  MOV R9, R5 ;  /* 0x0000000500097202 */ /* 0x000fc80000000f00 */
[----:B------:R-:W1:Y:S02]  /*1320*/  F2I.FTZ.U32.TRUNC.NTZ R13, R12 ;  /* 0x0000000c000d7305 */ /* 0x000e64000021f000 */
[----:B-1----:R-:W-:Y:S01]  /*1330*/  IMAD.MOV R3, RZ, RZ, -R13 ;  /* 0x000000ffff037224 */ /* 0x002fe200078e0a0d */
[----:B------:R-:W-:-:S03]  /*1340*/  MOV R12, RZ ;  /* 0x000000ff000c7202 */ /* 0x000fc60000000f00 */
[----:B------:R-:W-:Y:S01]  /*1350*/  IMAD R4, R3, R6, RZ ;  /* 0x0000000603047224 */ /* 0x000fe200078e02ff */
[----:B------:R-:W-:-:S03]  /*1360*/  IABS R3, R22 ;  /* 0x0000001600037213 */ /* 0x000fc60000000000 */
[----:B------:R-:W-:-:S04]  /*1370*/  IMAD.HI.U32 R4, R13, R4, R12 ;  /* 0x000000040d047227 */ /* 0x000fc800078e000c */
[----:B------:R-:W-:-:S04]  /*1380*/  IMAD.MOV.U32 R7, RZ, RZ, R3 ;  /* 0x000000ffff077224 */ /* 0x000fc800078e0003 */
[----:B------:R-:W-:-:S05]  /*1390*/  IMAD.HI.U32 R4, R4, R7, RZ ;  /* 0x0000000704047227 */ /* 0x000fca00078e00ff */
[----:B------:R-:W-:-:S05]  /*13a0*/  IADD3 R3, -R4, RZ, RZ ;  /* 0x000000ff04037210 */ /* 0x000fca0007ffe1ff */
[----:B------:R-:W-:Y:S01]  /*13b0*/  IMAD R3, R6, R3, R7 ;  /* 0x0000000306037224 */ /* 0x000fe200078e0207 */
[----:B------:R-:W-:-:S04]  /*13c0*/  LEA R7, R133, 0xffffffc0, 0x6 ;  /* 0xffffffc085077811 */ /* 0x000fc800078e30ff */
[----:B------:R-:W-:Y:S01]  /*13d0*/  ISETP.GT.U32.AND P1, PT, R6, R3, PT ;  /* 0x000000030600720c */ /* 0x000fe20003f24070 */
[----:B------:R-:W-:-:S04]  /*13e0*/  IMAD.WIDE.U32 R8, R7, c[0x0][0x198], R8 ;  /* 0x0000660007087a25 */ /* 0x000fc800078e0008 */
[----:B------:R-:W-:-:S08]  /*13f0*/  IMAD.MOV.U32 R12, RZ, RZ, R8 ;  /* 0x000000ffff0c7224 */ /* 0x000fd000078e0008 */
[----:B------:R-:W-:Y:S01]  /*1400*/  @!P1 IMAD.IADD R3, R3, 0x1, -R6 ;  /* 0x0000000103039824 */ /* 0x000fe200078e0a06 */
[----:B------:R-:W-:Y:S02]  /*1410*/  @!P1 IADD3 R4, R4, 0x1, RZ ;  /* 0x0000000104049810 */ /* 0x000fe40007ffe0ff */
[----:B------:R-:W-:Y:S02]  /*1420*/  ISETP.NE.AND P1, PT, RZ, c[0x0][0x1c8], PT ;  /* 0x00007200ff007a0c */ /* 0x000fe40003f25270 */
[----:B------:R-:W-:Y:S02]  /*1430*/  ISETP.GE.U32.AND P3, PT, R3, R6, PT ;  /* 0x000000060300720c */ /* 0x000fe40003f66070 */
[----:B------:R-:W-:-:S04]  /*1440*/  LOP3.LUT R3, R22, c[0x0][0x1c8], RZ, 0x3c, !PT ;  /* 0x0000720016037a12 */ /* 0x000fc800078e3cff */
[----:B------:R-:W-:Y:S02]  /*1450*/  ISETP.GE.AND P2, PT, R3, RZ, PT ;  /* 0x000000ff0300720c */ /* 0x000fe40003f46270 */
[----:B------:R-:W-:-:S05]  /*1460*/  SHF.R.S32.HI R3, RZ, 0x1f, R7 ;  /* 0x0000001fff037819 */ /* 0x000fca0000011407 */
[----:B------:R-:W-:-:S04]  /*1470*/  @P3 IADD3 R4, R4, 0x1, RZ ;  /* 0x0000000104043810 */ /* 0x000fc80007ffe0ff */
[----:B------:R-:W-:Y:S01]  /*1480*/  MOV R6, R4 ;  /* 0x0000000400067202 */ /* 0x000fe20000000f00 */
[----:B------:R-:W-:-:S04]  /*1490*/  IMAD R4, R3, c[0x0][0x198], RZ ;  /* 0x0000660003047a24 */ /* 0x000fc800078e02ff */
[----:B------:R-:W-:Y:S01]  /*14a0*/  @!P2 IMAD.MOV R6, RZ, RZ, -R6 ;  /* 0x000000ffff06a224 */ /* 0x000fe200078e0a06 */
[----:B------:R-:W-:Y:S01]  /*14b0*/  @!P1 LOP3.LUT R6, RZ, c[0x0][0x1c8], RZ, 0x33, !PT ;  /* 0x00007200ff069a12 */ /* 0x000fe200078e33ff */
[----:B------:R-:W-:-:S03]  /*14c0*/  IMAD R13, R7, c[0x0][0x19c], R4 ;  /* 0x00006700070d7a24 */ /* 0x000fc600078e0204 */
[----:B------:R-:W-:Y:S02]  /*14d0*/  SHF.R.S32.HI R5, RZ, 0x1f, R6 ;  /* 0x0000001fff057819 */ /* 0x000fe40000011406 */
[----:B------:R-:W-:-:S03]  /*14e0*/  IADD3 R13, R9, R13, RZ ;  /* 0x0000000d090d7210 */ /* 0x000fc60007ffe0ff */
[----:B------:R-:W-:Y:S02]  /*14f0*/  IMAD R9, R5, c[0x0][0x1b0], RZ ;  /* 0x00006c0005097a24 */ /* 0x000fe400078e02ff */
[----:B------:R-:W-:-:S04]  /*1500*/  IMAD.WIDE.U32 R12, R6, c[0x0][0x1b0], R12 ;  /* 0x00006c00060c7a25 */ /* 0x000fc800078e000c */
[----:B------:R-:W-:Y:S01]  /*1510*/  IMAD R9, R6, c[0x0][0x1b4], R9 ;  /* 0x00006d0006097a24 */ /* 0x000fe200078e0209 */
[----:B------:R-:W-:-:S03]  /*1520*/  MOV R16, R12 ;  /* 0x0000000c00107202 */ /* 0x000fc60000000f00 */
[----:B------:R-:W-:Y:S01]  /*1530*/  IMAD.IADD R9, R13, 0x1, R9 ;  /* 0x000000010d097824 */ /* 0x000fe200078e0209 */
        /* <DEDUP_REMOVED lines=11> */
.L_x_686:
[----:B------:R-:W-:Y:S01]  /*15f0*/  ISETP.NE.AND P1, PT, R206, -0x1, PT ;  /* 0xffffffffce00780c */ /* 0x000fe20003f25270 */
[----:B------:R-:W-:Y:S01]  /*1600*/  IMAD.IADD R199, R208, 0x1, -R199 ;  /* 0x00000001d0c77824 */ /* 0x000fe200078e0ac7 */
[----:B------:R-:W-:Y:S01]  /*1610*/  SHF.R.S32.HI R10, RZ, 0x1f, R85 ;  /* 0x0000001fff0a7819 */ /* 0x000fe20000011455 */
[----:B------:R-:W-:Y:S01]  /*1620*/  IMAD R5, R5, c[0x0][0x1b8], RZ ;  /* 0x00006e0005057a24 */ /* 0x000fe200078e02ff */
[----:B------:R-:W-:Y:S02]  /*1630*/  BSSY B0, `(.L_x_688) ;  /* 0x000006f000007945 */ /* 0x000fe40003800000 */
[-C--:B------:R-:W-:Y:S01]  /*1640*/  LEA.HI R2, R10, R85.reuse, RZ, 0x3 ;  /* 0x000000550a027211 */ /* 0x080fe200078f18ff */
[----:B------:R-:W-:Y:S01]  /*1650*/  IMAD R5, R6, c[0x0][0x1bc], R5 ;  /* 0x00006f0006057a24 */ /* 0x000fe200078e0205 */
[----:B------:R-:W-:Y:S02]  /*1660*/  LEA.HI R4, R10, R85, RZ, 0x4 ;  /* 0x000000550a047211 */ /* 0x000fe400078f20ff */
[----:B------:R-:W-:-:S02]  /*1670*/  SHF.R.S32.HI R20, RZ, 0x3, R2 ;  /* 0x00000003ff147819 */ /* 0x000fc40000011402 */
[----:B-----5:R-:W-:Y:S01]  /*1680*/  SHF.R.S32.HI R0, RZ, 0x4, R4 ;  /* 0x00000004ff007819 */ /* 0x020fe20000011404 */
[----:B------:R-:W-:Y:S01]  /*1690*/  @P1 IMAD.WIDE.U32 R18, R206, c[0x0][0x190], RZ ;  /* 0x00006400ce121a25 */ /* 0x000fe200078e00ff */
[----:B------:R-:W-:Y:S02]  /*16a0*/  LOP3.LUT R2, R2, 0xfffffff8, RZ, 0xc0, !PT ;  /* 0xfffffff802027812 */ /* 0x000fe400078ec0ff */
[----:B------:R-:W-:Y:S01]  /*16b0*/  @!P1 SHF.R.S32.HI R8, RZ, 0x1f, R17 ;  /* 0x0000001fff089819 */ /* 0x000fe20000011411 */
[----:B------:R-:W-:Y:S01]  /*16c0*/  IMAD.SHL.U32 R207, R20, 0x40, RZ ;  /* 0x0000004014cf7824 */ /* 0x000fe200078e00ff */
[C---:B------:R-:W-:Y:S01]  /*16d0*/  LEA.HI R197, R4.reuse, R0, RZ, 0x1 ;  /* 0x0000000004c57211 */ /* 0x040fe200078f08ff */
[----:B------:R-:W-:Y:S01]  /*16e0*/  IMAD.IADD R2, R85, 0x1, -R2 ;  /* 0x0000000155027824 */ /* 0x000fe200078e0a02 */
[----:B------:R-:W-:Y:S01]  /*16f0*/  LOP3.LUT R4, R4, 0xfffffff0, RZ, 0xc0, !PT ;  /* 0xfffffff004047812 */ /* 0x000fe200078ec0ff */
[----:B------:R-:W-:Y:S01]  /*1700*/  @!P1 IMAD R8, R8, c[0x0][0x178], RZ ;  /* 0x00005e0008089a24 */ /* 0x000fe200078e02ff */
[----:B------:R-:W-:Y:S01]  /*1710*/  LOP3.LUT R197, R197, 0xfffffffe, RZ, 0xc0, !PT ;  /* 0xfffffffec5c57812 */ /* 0x000fe200078ec0ff */
[----:B------:R-:W-:Y:S01]  /*1720*/  IMAD.SHL.U32 R210, R2, 0x8, RZ ;  /* 0x0000000802d27824 */ /* 0x000fe200078e00ff */
[----:B------:R-:W-:Y:S01]  /*1730*/  LOP3.LUT R207, R207, 0x1c0, RZ, 0xc0, !PT ;  /* 0x000001c0cfcf7812 */ /* 0x000fe200078ec0ff */
[----:B------:R-:W-:Y:S01]  /*1740*/  @!P1 IMAD.WIDE.U32 R14, R17, c[0x0][0x178], RZ ;  /* 0x00005e00110e9a25 */ /* 0x000fe200078e00ff */
[----:B------:R-:W-:-:S02]  /*1750*/  SHF.R.S32.HI R21, RZ, 0x1f, R20 ;  /* 0x0000001fff157819 */ /* 0x000fc40000011414 */
[C---:B------:R-:W-:Y:S01]  /*1760*/  IADD3 R16, P3, R210.reuse, R16, RZ ;  /* 0x00000010d2107210 */ /* 0x040fe20007f7e0ff */
[----:B------:R-:W-:Y:S01]  /*1770*/  @!P1 IMAD R8, R17, c[0x0][0x17c], R8 ;  /* 0x00005f0011089a24 */ /* 0x000fe200078e0208 */
[----:B------:R-:W-:Y:S01]  /*1780*/  IADD3 R24, P2, R210, R24, RZ ;  /* 0x00000018d2187210 */ /* 0x000fe20007f5e0ff */
[----:B------:R-:W-:Y:S01]  /*1790*/  IMAD.IADD R197, R0, 0x1, -R197 ;  /* 0x0000000100c57824 */ /* 0x000fe200078e0ac5 */
[----:B------:R-:W-:Y:S01]  /*17a0*/  LOP3.LUT R0, R207, 0x38, R210, 0xf8, !PT ;  /* 0x00000038cf007812 */ /* 0x000fe200078ef8d2 */
[----:B------:R-:W-:Y:S01]  /*17b0*/  @P1 IMAD R13, R206, c[0x0][0x194], R19 ;  /* 0x00006500ce0d1a24 */ /* 0x000fe200078e0213 */
[----:B------:R-:W-:Y:S01]  /*17c0*/  SHF.R.U32.HI R207, RZ, 0x3, R207 ;  /* 0x00000003ffcf7819 */ /* 0x000fe200000116cf */
[----:B------:R-:W-:Y:S01]  /*17d0*/  @!P1 IMAD.IADD R13, R15, 0x1, R8 ;  /* 0x000000010f0d9824 */ /* 0x000fe200078e0208 */
[----:B------:R-:W-:Y:S01]  /*17e0*/  IADD3 R15, -R4, R85, RZ ;  /* 0x00000055040f7210 */ /* 0x000fe20007ffe1ff */
[----:B------:R-:W-:Y:S01]  /*17f0*/  @!P1 IMAD.MOV.U32 R18, RZ, RZ, R14 ;  /* 0x000000ffff129224 */ /* 0x000fe200078e000e */
[----:B------:R-:W-:Y:S01]  /*1800*/  LOP3.LUT R207, R0, R207, RZ, 0x3c, !PT ;  /* 0x000000cf00cf7212 */ /* 0x000fe200078e3cff */
[----:B------:R-:W-:Y:S01]  /*1810*/  IMAD.WIDE R26, R27, 0x40, R20 ;  /* 0x000000401b1a7825 */ /* 0x000fe200078e0214 */
[----:B------:R-:W-:-:S02]  /*1820*/  SHF.R.S32.HI R0, RZ, 0x1f, R15 ;  /* 0x0000001fff007819 */ /* 0x000fc4000001140f */
[----:B------:R-:W-:Y:S02]  /*1830*/  SHF.R.S32.HI R8, RZ, 0x1f, R210 ;  /* 0x0000001fff087819 */ /* 0x000fe400000114d2 */
[----:B------:R-:W-:Y:S02]  /*1840*/  LEA.HI R0, R0, R15, RZ, 0x3 ;  /* 0x0000000f00007211 */ /* 0x000fe400078f18ff */
[----:B------:R-:W-:Y:S01]  /*1850*/  IADD3 R18, P1, R210, R18, RZ ;  /* 0x00000012d2127210 */ /* 0x000fe20007f3e0ff */
[----:B------:R-:W-:Y:S01]  /*1860*/  IMAD.X R17, R8, 0x1, R9, P3 ;  /* 0x0000000108117824 */ /* 0x000fe200018e0609 */
[----:B------:R-:W-:Y:S01]  /*1870*/  LOP3.LUT R12, R0, 0xfffffff8, RZ, 0xc0, !PT ;  /* 0xfffffff8000c7812 */ /* 0x000fe200078ec0ff */
[----:B------:R-:W-:Y:S01]  /*1880*/  IMAD.X R25, R8, 0x1, R11, P2 ;  /* 0x0000000108197824 */ /* 0x000fe200010e060b */
[----:B------:R-:W-:Y:S01]  /*1890*/  LEA.HI R14, R10, R85, RZ, 0x6 ;  /* 0x000000550a0e7211 */ /* 0x000fe200078f30ff */
[----:B------:R-:W-:Y:S01]  /*18a0*/  IMAD.X R19, R8, 0x1, R13, P1 ;  /* 0x0000000108137824 */ /* 0x000fe200008e060d */
[----:B------:R-:W-:Y:S01]  /*18b0*/  SHF.R.S32.HI R4, RZ, 0x1f, R22 ;  /* 0x0000001fff047819 */ /* 0x000fe20000011416 */
[----:B------:R-:W-:Y:S01]  /*18c0*/  IMAD.IADD R12, R15, 0x1, -R12 ;  /* 0x000000010f0c7824 */ /* 0x000fe200078e0a0c */
[----:B------:R-:W-:Y:S01]  /*18d0*/  IADD3 R7, P1, R20, R7, RZ ;  /* 0x0000000714077210 */ /* 0x000fe20007f3e0ff */
[----:B------:R-:W-:Y:S01]  /*18e0*/  IMAD.SHL.U32 R14, R14, 0x8, RZ ;  /* 0x000000080e0e7824 */ /* 0x000fe200078e00ff */
[----:B------:R-:W-:Y:S01]  /*18f0*/  SHF.L.U32 R0, R0, 0x6, RZ ;  /* 0x0000000600007819 */ /* 0x000fe200000006ff */
[----:B------:R-:W-:Y:S01]  /*1900*/  IMAD R9, R4, c[0x0][0x1a8], RZ ;  /* 0x00006a0004097a24 */ /* 0x000fe200078e02ff */
[----:B------:R-:W-:Y:S01]  /*1910*/  IADD3.X R3, R21, R3, RZ, P1, !PT ;  /* 0x0000000315037210 */ /* 0x000fe20000ffe4ff */
[----:B------:R-:W-:Y:S01]  /*1920*/  IMAD.SHL.U32 R4, R12, 0x40, RZ ;  /* 0x000000400c047824 */ /* 0x000fe200078e00ff */
[----:B------:R-:W-:Y:S01]  /*1930*/  LOP3.LUT R207, R207, 0xfffffe00, R14, 0xf8, !PT ;  /* 0xfffffe00cfcf7812 */ /* 0x000fe200078ef80e */
[----:B------:R-:W-:Y:S01]  /*1940*/  IMAD.WIDE.U32 R14, R6, c[0x0][0x1b8], R24 ;  /* 0x00006e00060e7a25 */ /* 0x000fe200078e0018 */
[----:B------:R-:W-:-:S02]  /*1950*/  R2P PR, R12, 0x6 ;  /* 0x000000060c007804 */ /* 0x000fc40000000000 */
[----:B------:R-:W-:Y:S01]  /*1960*/  ISETP.GE.AND P3, PT, R20, R199, PT ;  /* 0x000000c71400720c */ /* 0x000fe20003f66270 */
[----:B------:R-:W-:Y:S01]  /*1970*/  IMAD.SHL.U32 R6, R197, 0x8, RZ ;  /* 0x00000008c5067824 */ /* 0x000fe200078e00ff */
[----:B------:R-:W-:Y:S01]  /*1980*/  LOP3.LUT R11, R4, 0x1c0, RZ, 0xc0, !PT ;  /* 0x000001c0040b7812 */ /* 0x000fe200078ec0ff */
[----:B------:R-:W-:Y:S01]  /*1990*/  IMAD.IADD R15, R15, 0x1, R5 ;  /* 0x000000010f0f7824 */ /* 0x000fe200078e0205 */
[----:B------:R-:W-:Y:S01]  /*19a0*/  IADD3 R201, R210, 0x40, RZ ;  /* 0x00000040d2c97810 */ /* 0x000fe20007ffe0ff */
[----:B------:R-:W-:Y:S01]  /*19b0*/  IMAD R4, R3, c[0x0][0x1a0], RZ ;  /* 0x0000680003047a24 */ /* 0x000fe200078e02ff */
[----:B------:R-:W-:Y:S01]  /*19c0*/  LOP3.LUT R6, R11, 0x8, R6, 0xf8, !PT ;  /* 0x000000080b067812 */ /* 0x000fe200078ef806 */
[----:B------:R-:W-:Y:S01]  /*19d0*/  IMAD R25, R22, c[0x0][0x1ac], R9 ;  /* 0x00006b0016197a24 */ /* 0x000fe200078e0209 */
[----:B------:R-:W-:Y:S01]  /*19e0*/  SHF.R.U32.HI R11, RZ, 0x3, R11 ;  /* 0x00000003ff0b7819 */ /* 0x000fe2000001160b */
[----:B------:R-:W-:Y:S01]  /*19f0*/  IMAD R9, R21, c[0x0][0x198], RZ ;  /* 0x0000660015097a24 */ /* 0x000fe200078e02ff */
[----:B------:R-:W-:Y:S01]  /*1a00*/  IADD3 R200, R210, 0x80, RZ ;  /* 0x00000080d2c87810 */ /* 0x000fe20007ffe0ff */
[----:B------:R-:W-:Y:S01]  /*1a10*/  IMAD.WIDE.U32 R22, R22, c[0x0][0x1a8], R18 ;  /* 0x00006a0016167a25 */ /* 0x000fe200078e0012 */
[----:B------:R-:W-:-:S03]  /*1a20*/  LOP3.LUT R3, R6, R11, RZ, 0x3c, !PT ;  /* 0x0000000b06037212 */ /* 0x000fc600078e3cff */
[----:B------:R-:W-:Y:S01]  /*1a30*/  IMAD.WIDE.U32 R134, R20, c[0x0][0x198], R16 ;  /* 0x0000660014867a25 */ /* 0x000fe200078e0010 */
[----:B------:R-:W-:-:S03]  /*1a40*/  LOP3.LUT R0, R3, 0xfffffe00, R0, 0xf8, !PT ;  /* 0xfffffe0003007812 */ /* 0x000fc600078ef800 */
[C---:B------:R-:W-:Y:S02]  /*1a50*/  IMAD R19, R7.reuse, c[0x0][0x1a4], R4 ;  /* 0x0000690007137a24 */ /* 0x040fe400078e0204 */
[----:B------:R-:W-:-:S04]  /*1a60*/  IMAD.WIDE.U32 R16, R7, c[0x0][0x1a0], R14 ;  /* 0x0000680007107a25 */ /* 0x000fc800078e000e */
[----:B------:R-:W-:Y:S02]  /*1a70*/  IMAD.MOV.U32 R13, RZ, RZ, c[0x0][0x1a0] ;  /* 0x00006800ff0d7624 */ /* 0x000fe400078e00ff */
[----:B------:R-:W-:Y:S02]  /*1a80*/  IMAD.MOV.U32 R7, RZ, RZ, 0x10 ;  /* 0x00000010ff077424 */ /* 0x000fe400078e00ff */
[----:B------:R-:W-:Y:S01]  /*1a90*/  IMAD.MOV.U32 R5, RZ, RZ, 0x20 ;  /* 0x00000020ff057424 */ /* 0x000fe200078e00ff */
[C---:B------:R-:W-:Y:S01]  /*1aa0*/  SHF.L.U64.HI R202, R13.reuse, R204, c[0x0][0x1a4] ;  /* 0x000069000dca7619 */ /* 0x040fe200000102cc */
[----:B------:R-:W-:Y:S01]  /*1ab0*/  IMAD R9, R20, c[0x0][0x19c], R9 ;  /* 0x0000670014097a24 */ /* 0x000fe200078e0209 */
[----:B------:R-:W-:Y:S01]  /*1ac0*/  SHF.L.U32 R203, R13, 0x4, RZ ;  /* 0x000000040dcb7819 */ /* 0x000fe200000006ff */
[----:B------:R-:W-:Y:S01]  /*1ad0*/  IMAD.SHL.U32 R207, R207, 0x2, RZ ;  /* 0x00000002cfcf7824 */ /* 0x000fe200078e00ff */
[----:B------:R-:W-:Y:S01]  /*1ae0*/  SEL R7, R7, 0xfffffff0, !P1 ;  /* 0xfffffff007077807 */ /* 0x000fe20004800000 */
[----:B------:R-:W-:Y:S01]  /*1af0*/  IMAD.IADD R135, R135, 0x1, R9 ;  /* 0x0000000187877824 */ /* 0x000fe200078e0209 */
[----:B------:R-:W-:Y:S01]  /*1b00*/  SEL R5, R5, 0xffffffe0, !P2 ;  /* 0xffffffe005057807 */ /* 0x000fe20005000000 */
[----:B------:R-:W-:-:S02]  /*1b10*/  IMAD.IADD R25, R23, 0x1, R25 ;  /* 0x0000000117197824 */ /* 0x000fc400078e0219 */
[----:B------:R-:W-:Y:S01]  /*1b20*/  IMAD.IADD R19, R17, 0x1, R19 ;  /* 0x0000000111137824 */ /* 0x000fe200078e0213 */
[----:B------:R-:W-:Y:S05]  /*1b30*/  @P3 BRA `(.L_x_689) ;  /* 0x000001e000003947 */ /* 0x000fea0003800000 */
[----:B------:R-:W-:Y:S01]  /*1b40*/  ISETP.GE.AND P5, PT, R210, c[0x0][0x220], PT ;  /* 0x00008800d2007a0c */ /* 0x000fe20003fa6270 */
[----:B------:R-:W-:Y:S01]  /*1b50*/  IMAD R3, R27, c[0x0][0x190], RZ ;  /* 0x000064001b037a24 */ /* 0x000fe200078e02ff */
[----:B------:R-:W-:Y:S01]  /*1b60*/  ISETP.GE.AND P4, PT, R201, c[0x0][0x220], PT ;  /* 0x00008800c9007a0c */ /* 0x000fe20003f86270 */
[----:B------:R-:W-:Y:S01]  /*1b70*/  IMAD.MOV.U32 R24, RZ, RZ, R22 ;  /* 0x000000ffff187224 */ /* 0x000fe200078e0016 */
[----:B------:R-:W-:Y:S01]  /*1b80*/  ISETP.GE.AND P3, PT, R200, c[0x0][0x220], PT ;  /* 0x00008800c8007a0c */ /* 0x000fe20003f66270 */
[C---:B------:R-:W-:Y:S02]  /*1b90*/  IMAD R3, R26.reuse, c[0x0][0x194], R3 ;  /* 0x000065001a037a24 */ /* 0x040fe400078e0203 */
[----:B------:R-:W-:-:S04]  /*1ba0*/  IMAD.WIDE.U32 R8, R26, c[0x0][0x190], R24 ;  /* 0x000064001a087a25 */ /* 0x000fc800078e0018 */
[----:B------:R-:W-:Y:S02]  /*1bb0*/  IMAD.IADD R3, R9, 0x1, R3 ;  /* 0x0000000109037824 */ /* 0x000fe400078e0203 */
[C---:B------:R-:W-:Y:S01]  /*1bc0*/  @!P5 LEA R28, P2, R8.reuse, c[0x0][0x160], 0x1 ;  /* 0x00005800081cda11 */ /* 0x040fe200078408ff */
[----:B------:R1:W-:Y:S01]  /*1bd0*/  @P5 STS.128 [R207], RZ ;  /* 0x000000ffcf005388 */ /* 0x0003e20000000c00 */
[C---:B------:R-:W-:Y:S02]  /*1be0*/  @!P4 LEA R14, P1, R8.reuse, c[0x0][0x160], 0x1 ;  /* 0x00005800080eca11 */ /* 0x040fe400078208ff */
[C-C-:B------:R-:W-:Y:S02]  /*1bf0*/  @!P5 LEA.HI.X R29, R8.reuse, c[0x0][0x164], R3.reuse, 0x1, P2 ;  /* 0x00005900081dda11 */ /* 0x140fe400010f0c03 */
[----:B------:R-:W-:-:S03]  /*1c00*/  @!P4 LEA.HI.X R15, R8, c[0x0][0x164], R3, 0x1, P1 ;  /* 0x00005900080fca11 */ /* 0x000fc600008f0c03 */
[----:B------:R-:W-:Y:S01]  /*1c10*/  @!PT LDS RZ, [RZ] ;  /* 0x00000000fffff984 */ /* 0x000fe20000000800 */
[----:B------:R-:W-:Y:S01]  /*1c20*/  @!PT LDS RZ, [RZ] ;  /* 0x00000000fffff984 */ /* 0x000fe20000000800 */
[----:B------:R-:W-:Y:S01]  /*1c30*/  @!PT LDS RZ, [RZ] ;  /* 0x00000000fffff984 */ /* 0x000fe20000000800 */
[----:B------:R1:W-:Y:S04]  /*1c40*/  @!P5 LDGSTS.E.BYPASS.LTC128B.128 [R207], [R28.64] ;  /* 0x000000001ccfdfae */ /* 0x0003e8000b901d46 */
[----:B------:R1:W-:Y:S04]  /*1c50*/  @P4 STS.128 [R207+0x2000], RZ ;  /* 0x002000ffcf004388 */ /* 0x0003e80000000c00 */
[----:B------:R-:W-:Y:S01]  /*1c60*/  @!PT LDS RZ, [RZ] ;  /* 0x00000000fffff984 */ /* 0x000fe20000000800 */
[----:B------:R-:W-:Y:S01]  /*1c70*/  @!PT LDS RZ, [RZ] ;  /* 0x00000000fffff984 */ /* 0x000fe20000000800 */
[----:B------:R-:W-:Y:S01]  /*1c80*/  @!PT LDS RZ, [RZ] ;  /* 0x00000000fffff984 */ /* 0x000fe20000000800 */
[----:B------:R1:W-:Y:S04]  /*1c90*/  @!P4 LDGSTS.E.BYPASS.LTC128B.128 [R207+0x2000], [R14.64+0x80] ;  /* 0x020000800ecfcfae */ /* 0x0003e8000b901d46 */
[----:B------:R1:W-:Y:S01]  /*1ca0*/  @P3 STS.128 [R207+0x4000], RZ ;  /* 0x004000ffcf003388 */ /* 0x0003e20000000c00 */
[----:B------:R-:W-:Y:S05]  /*1cb0*/  @P3 BRA `(.L_x_689) ;  /* 0x0000006000003947 */ /* 0x000fea0003800000 */
[----:B-1----:R-:W-:-:S04]  /*1cc0*/  LEA R14, P1, R8, c[0x0][0x160], 0x1 ;  /* 0x00005800080e7a11 */ /* 0x002fc800078208ff */
[----:B------:R-:W-:-:S05]  /*1cd0*/  LEA.HI.X R15, R8, c[0x0][0x164], R3, 0x1, P1 ;  /* 0x00005900080f7a11 */ /* 0x000fca00008f0c03 */
[----:B------:R-:W-:Y:S01]  /*1ce0*/  @!PT LDS RZ, [RZ] ;  /* 0x00000000fffff984 */ /* 0x000fe20000000800 */
[----:B------:R-:W-:Y:S01]  /*1cf0*/  @!PT LDS RZ, [RZ] ;  /* 0x00000000fffff984 */ /* 0x000fe20000000800 */
[----:B------:R-:W-:Y:S01]  /*1d00*/  @!PT LDS RZ, [RZ] ;  /* 0x00000000fffff984 */ /* 0x000fe20000000800 */
[----:B------:R1:W-:Y:S04]  /*1d10*/  LDGSTS.E.BYPASS.LTC128B.128 [R207+0x4000], [R14.64+0x100] ;  /* 0x040001000ecf7fae */ /* 0x0003e8000b901d46 */
.L_x_689:
[----:B------:R-:W-:Y:S05]  /*1d20*/  BSYNC B0 ;  /* 0x0000000000007941 */ /* 0x000fea0003800000 */
.L_x_688:
[----:B-1----:R-:W-:Y:S01]  /*1d30*/  IADD3 R14, R20, 0x10, RZ ;  /* 0x00000010140e7810 */ /* 0x002fe20007ffe0ff */
[----:B------:R-:W-:Y:S03]  /*1d40*/  BSSY B0, `(.L_x_690) ;  /* 0x0000024000007945 */ /* 0x000fe60003800000 */
[----:B------:R-:W-:-:S13]  /*1d50*/  ISETP.GE.AND P1, PT, R14, R199, PT ;  /* 0x000000c70e00720c */ /* 0x000fda0003f26270 */
[----:B------:R-:W-:Y:S05]  /*1d60*/  @P1 BRA `(.L_x_691) ;  /* 0x0000021000001947 */ /* 0x000fea0003800000 */
[----:B------:R-:W-:Y:S01]  /*1d70*/  IADD3 R4, P1, R26, 0x10, RZ ;  /* 0x000000101a047810 */ /* 0x000fe20007f3e0ff */
[----:B------:R-:W-:Y:S01]  /*1d80*/  IMAD.MOV.U32 R8, RZ, RZ, R22 ;  /* 0x000000ffff087224 */ /* 0x000fe200078e0016 */
[----:B------:R-:W-:Y:S01]  /*1d90*/  ISETP.GE.AND P4, PT, R210, c[0x0][0x220], PT ;  /* 0x00008800d2007a0c */ /* 0x000fe20003f86270 */
[----:B------:R-:W-:Y:S01]  /*1da0*/  IMAD.MOV.U32 R9, RZ, RZ, R25 ;  /* 0x000000ffff097224 */ /* 0x000fe200078e0019 */
[----:B------:R-:W-:Y:S01]  /*1db0*/  ISETP.GE.AND P3, PT, R201, c[0x0][0x220], PT ;  /* 0x00008800c9007a0c */ /* 0x000fe20003f66270 */
[----:B------:R-:W-:Y:S01]  /*1dc0*/  IMAD.X R3, RZ, RZ, R27, P1 ;  /* 0x000000ffff037224 */ /* 0x000fe200008e061b */
[----:B------:R-:W-:Y:S01]  /*1dd0*/  ISETP.GE.AND P1, PT, R200, c[0x0][0x220], PT ;  /* 0x00008800c8007a0c */ /* 0x000fe20003f26270 */
[----:B------:R-:W-:-:S04]  /*1de0*/  IMAD.WIDE.U32 R8, R4, c[0x0][0x190], R8 ;  /* 0x0000640004087a25 */ /* 0x000fc800078e0008 */
[----:B------:R-:W-:-:S04]  /*1df0*/  IMAD R3, R3, c[0x0][0x190], RZ ;  /* 0x0000640003037a24 */ /* 0x000fc800078e02ff */
[----:B------:R-:W-:Y:S01]  /*1e00*/  IMAD R3, R4, c[0x0][0x194], R3 ;  /* 0x0000650004037a24 */ /* 0x000fe200078e0203 */
[C---:B------:R-:W-:Y:S01]  /*1e10*/  @!P4 LEA R28, P5, R8.reuse, c[0x0][0x160], 0x1 ;  /* 0x00005800081cca11 */ /* 0x040fe200078a08ff */
[----:B------:R1:W-:Y:S01]  /*1e20*/  @P4 STS.128 [R207+0x800], RZ ;  /* 0x000800ffcf004388 */ /* 0x0003e20000000c00 */
[----:B------:R-:W-:Y:S01]  /*1e30*/  @!P3 LEA R30, P2, R8, c[0x0][0x160], 0x1 ;  /* 0x00005800081eba11 */ /* 0x000fe200078408ff */
[----:B------:R-:W-:-:S05]  /*1e40*/  IMAD.IADD R3, R9, 0x1, R3 ;  /* 0x0000000109037824 */ /* 0x000fca00078e0203 */
[C-C-:B------:R-:W-:Y:S02]  /*1e50*/  @!P4 LEA.HI.X R29, R8.reuse, c[0x0][0x164], R3.reuse, 0x1, P5 ;  /* 0x00005900081dca11 */ /* 0x140fe400028f0c03 */
[----:B------:R-:W-:-:S03]  /*1e60*/  @!P3 LEA.HI.X R31, R8, c[0x0][0x164], R3, 0x1, P2 ;  /* 0x00005900081fba11 */ /* 0x000fc600010f0c03 */
[----:B------:R-:W-:Y:S01]  /*1e70*/  @!PT LDS RZ, [RZ] ;  /* 0x00000000fffff984 */ /* 0x000fe20000000800 */
[----:B------:R-:W-:Y:S01]  /*1e80*/  @!PT LDS RZ, [RZ] ;  /* 0x00000000fffff984 */ /* 0x000fe20000000800 */
[----:B------:R-:W-:Y:S01]  /*1e90*/  @!PT LDS RZ, [RZ] ;  /* 0x00000000fffff984 */ /* 0x000fe20000000800 */
[----:B------:R1:W-:Y:S04]  /*1ea0*/  @!P4 LDGSTS.E.BYPASS.LTC128B.128 [R207+0x800], [R28.64] ;  /* 0x008000001ccfcfae */ /* 0x0003e8000b901d46 */
        /* <DEDUP_REMOVED lines=13> */
.L_x_691:
[----:B------:R-:W-:Y:S05]  /*1f80*/  BSYNC B0 ;  /* 0x0000000000007941 */ /* 0x000fea0003800000 */
.L_x_690:
[----:B------:R-:W-:Y:S01]  /*1f90*/  IADD3 R12, R20, 0x20, RZ ;  /* 0x00000020140c7810 */ /* 0x000fe20007ffe0ff */
        /* <DEDUP_REMOVED lines=13> */
[C---:B-1----:R-:W-:Y:S01]  /*2070*/  @!P4 LEA R28, P5, R8.reuse, c[0x0][0x160], 0x1 ;  /* 0x00005800081cca11 */ /* 0x042fe200078a08ff */
        /* <DEDUP_REMOVED lines=22> */
.L_x_693:
[----:B------:R-:W-:Y:S05]  /*21e0*/  BSYNC B0 ;  /* 0x0000000000007941 */ /* 0x000fea0003800000 */
.L_x_692:
        /* <DEDUP_REMOVED lines=30> */
[----:B--2---:R-:W-:-:S04]  /*23d0*/  LEA R24, P1, R22, c[0x0][0x160], 0x1 ;  /* 0x0000580016187a11 */ /* 0x004fc800078208ff */
[----:B------:R-:W-:-:S05]  /*23e0*/  LEA.HI.X R25, R22, c[0x0][0x164], R3, 0x1, P1 ;  /* 0x0000590016197a11 */ /* 0x000fca00008f0c03 */
[----:B------:R-:W-:Y:S01]  /*23f0*/  @!PT LDS RZ, [RZ] ;  /* 0x00000000fffff984 */ /* 0x000fe20000000800 */
[----:B------:R-:W-:Y:S01]  /*2400*/  @!PT LDS RZ, [RZ] ;  /* 0x00000000fffff984 */ /* 0x000fe20000000800 */
[----:B------:R-:W-:Y:S01]  /*2410*/  @!PT LDS RZ, [RZ] ;  /* 0x00000000fffff984 */ /* 0x000fe20000000800 */
[----:B------:R2:W-:Y:S04]  /*2420*/  LDGSTS.E.BYPASS.LTC128B.128 [R207+0x5800], [R24.64+0x100] ;  /* 0x0580010018cf7fae */ /* 0x0005e8000b901d46 */
.L_x_695:
[----:B------:R-:W-:Y:S05]  /*2430*/  BSYNC B0 ;  /* 0x0000000000007941 */ /* 0x000fea0003800000 */
.L_x_694:
[----:B------:R-:W-:Y:S01]  /*2440*/  IMAD.SHL.U32 R4, R133, 0x40, RZ ;  /* 0x0000004085047824 */ /* 0x000fe200078e00ff */
[----:B------:R-:W-:Y:S04]  /*2450*/  BSSY B0, `(.L_x_696) ;  /* 0x000001e000007945 */ /* 0x000fe80003800000 */
[----:B------:R-:W-:-:S05]  /*2460*/  IADD3 R3, R4, -0x40, RZ ;  /* 0xffffffc004037810 */ /* 0x000fca0007ffe0ff */
[----:B------:R-:W-:-:S05]  /*2470*/  IMAD.IADD R11, R86, 0x1, -R3 ;  /* 0x00000001560b7824 */ /* 0x000fca00078e0a03 */
[----:B------:R-:W-:-:S13]  /*2480*/  ISETP.GE.AND P1, PT, R20, R11, PT ;  /* 0x0000000b1400720c */ /* 0x000fda0003f26270 */
[----:B------:R-:W-:Y:S05]  /*2490*/  @P1 BRA `(.L_x_697) ;  /* 0x0000019000001947 */ /* 0x000fea0003800000 */
[----:B------:R-:W-:Y:S02]  /*24a0*/  ISETP.GE.AND P4, PT, R210, c[0x0][0x220], PT ;  /* 0x00008800d2007a0c */ /* 0x000fe40003f86270 */
[----:B------:R-:W-:Y:S02]  /*24b0*/  ISETP.GE.AND P3, PT, R201, c[0x0][0x220], PT ;  /* 0x00008800c9007a0c */ /* 0x000fe40003f66270 */
[----:B------:R-:W-:-:S09]  /*24c0*/  ISETP.GE.AND P1, PT, R200, c[0x0][0x220], PT ;  /* 0x00008800c8007a0c */ /* 0x000fd20003f26270 */
[C---:B--2---:R-:W-:Y:S01]  /*24d0*/  @!P4 LEA R24, P5, R134.reuse, c[0x0][0x168], 0x1 ;  /* 0x00005a008618ca11 */ /* 0x044fe200078a08ff */
[----:B------:R2:W-:Y:S01]  /*24e0*/  @P4 STS.128 [R207+0x6000], RZ ;  /* 0x006000ffcf004388 */ /* 0x0005e20000000c00 */
[C---:B------:R-:W-:Y:S02]  /*24f0*/  @!P3 LEA R22, P2, R134.reuse, c[0x0][0x168], 0x1 ;  /* 0x00005a008616ba11 */ /* 0x040fe400078408ff */
        /* <DEDUP_REMOVED lines=19> */
.L_x_697:
[----:B------:R-:W-:Y:S05]  /*2630*/  BSYNC B0 ;  /* 0x0000000000007941 */ /* 0x000fea0003800000 */
.L_x_696:
[----:B------:R-:W-:Y:S01]  /*2640*/  ISETP.GE.AND P1, PT, R14, R11, PT ;  /* 0x0000000b0e00720c */ /* 0x000fe20003f26270 */
[----:B------:R-:W-:Y:S01]  /*2650*/  IMAD.MOV.U32 R6, RZ, RZ, c[0x0][0x198] ;  /* 0x00006600ff067624 */ /* 0x000fe200078e00ff */
[----:B------:R-:W-:Y:S03]  /*2660*/  BSSY B0, `(.L_x_698) ;  /* 0x000001f000007945 */ /* 0x000fe60003800000 */
[C---:B------:R-:W-:Y:S01]  /*2670*/  IMAD.SHL.U32 R205, R6.reuse, 0x10, RZ ;  /* 0x0000001006cd7824 */ /* 0x040fe200078e00ff */
[----:B------:R-:W-:-:S07]  /*2680*/  SHF.L.U64.HI R204, R6, R204, c[0x0][0x19c] ;  /* 0x0000670006cc7619 */ /* 0x000fce00000102cc */
[----:B------:R-:W-:Y:S05]  /*2690*/  @P1 BRA `(.L_x_699) ;  /* 0x000001b000001947 */ /* 0x000fea0003800000 */
[----:B------:R-:W-:Y:S02]  /*26a0*/  ISETP.GE.AND P4, PT, R210, c[0x0][0x220], PT ;  /* 0x00008800d2007a0c */ /* 0x000fe40003f86270 */
[----:B------:R-:W-:Y:S02]  /*26b0*/  ISETP.GE.AND P3, PT, R201, c[0x0][0x220], PT ;  /* 0x00008800c9007a0c */ /* 0x000fe40003f66270 */
[----:B--2---:R-:W-:Y:S02]  /*26c0*/  IADD3 R22, P2, R205, R134, RZ ;  /* 0x00000086cd167210 */ /* 0x004fe40007f5e0ff */
[----:B------:R-:W-:-:S03]  /*26d0*/  ISETP.GE.AND P1, PT, R200, c[0x0][0x220], PT ;  /* 0x00008800c8007a0c */ /* 0x000fc60003f26270 */
[----:B------:R-:W-:-:S04]  /*26e0*/  IMAD.X R9, R204, 0x1, R135, P2 ;  /* 0x00000001cc097824 */ /* 0x000fc800010e0687 */
[C---:B------:R-:W-:Y:S01]  /*26f0*/  @!P4 LEA R26, P5, R22.reuse, c[0x0][0x168], 0x1 ;  /* 0x00005a00161aca11 */ /* 0x040fe200078a08ff */
        /* <DEDUP_REMOVED lines=21> */
.L_x_699:
[----:B------:R-:W-:Y:S05]  /*2850*/  BSYNC B0 ;  /* 0x0000000000007941 */ /* 0x000fea0003800000 */
.L_x_698:
[----:B------:R-:W-:Y:S01]  /*2860*/  ISETP.GE.AND P1, PT, R12, R11, PT ;  /* 0x0000000b0c00720c */ /* 0x000fe20003f26270 */
[----:B------:R-:W-:-:S12]  /*2870*/  BSSY B0, `(.L_x_700) ;  /* 0x000001e000007945 */ /* 0x000fd80003800000 */
[----:B------:R-:W-:Y:S05]  /*2880*/  @P1 BRA `(.L_x_701) ;  /* 0x000001c000001947 */ /* 0x000fea0003800000 */
[----:B------:R-:W-:Y:S01]  /*2890*/  ISETP.GE.AND P4, PT, R210, c[0x0][0x220], PT ;  /* 0x00008800d2007a0c */ /* 0x000fe20003f86270 */
[----:B------:R-:W-:Y:S01]  /*28a0*/  IMAD.MOV.U32 R9, RZ, RZ, c[0x0][0x19c] ;  /* 0x00006700ff097624 */ /* 0x000fe200078e00ff */
[----:B------:R-:W-:Y:S02]  /*28b0*/  ISETP.GE.AND P3, PT, R201, c[0x0][0x220], PT ;  /* 0x00008800c9007a0c */ /* 0x000fe40003f66270 */
[----:B--2---:R-:W-:Y:S02]  /*28c0*/  LEA R22, P2, R6, R134, 0x5 ;  /* 0x0000008606167211 */ /* 0x004fe400078428ff */
[----:B------:R-:W-:Y:S02]  /*28d0*/  ISETP.GE.AND P1, PT, R200, c[0x0][0x220], PT ;  /* 0x00008800c8007a0c */ /* 0x000fe40003f26270 */
[----:B------:R-:W-:-:S05]  /*28e0*/  LEA.HI.X R9, R6, R135, R9, 0x5, P2 ;  /* 0x0000008706097211 */ /* 0x000fca00010f2c09 */
        /* <DEDUP_REMOVED lines=22> */
.L_x_701:
[----:B------:R-:W-:Y:S05]  /*2a50*/  BSYNC B0 ;  /* 0x0000000000007941 */ /* 0x000fea0003800000 */
.L_x_700:
[----:B------:R-:W-:Y:S01]  /*2a60*/  ISETP.GE.AND P1, PT, R8, R11, PT ;  /* 0x0000000b0800720c */ /* 0x000fe20003f26270 */
[----:B------:R-:W-:-:S12]  /*2a70*/  BSSY B0, `(.L_x_702) ;  /* 0x000001f000007945 */ /* 0x000fd80003800000 */
[----:B------:R-:W-:Y:S05]  /*2a80*/  @P1 BRA `(.L_x_703) ;  /* 0x000001d000001947 */ /* 0x000fea0003800000 */
[----:B------:R-:W-:Y:S01]  /*2a90*/  ISETP.GE.AND P4, PT, R210, c[0x0][0x220], PT ;  /* 0x00008800d2007a0c */ /* 0x000fe20003f86270 */
[----:B------:R-:W-:Y:S01]  /*2aa0*/  ULDC UR4, c[0x0][0x19c] ;  /* 0x0000670000047ab9 */ /* 0x000fe20000000800 */
[----:B------:R-:W-:Y:S01]  /*2ab0*/  ISETP.GE.AND P3, PT, R201, c[0x0][0x220], PT ;  /* 0x00008800c9007a0c */ /* 0x000fe20003f66270 */
[----:B------:R-:W-:Y:S01]  /*2ac0*/  UIMAD UR4, UR4, 0x30, URZ ;  /* 0x00000030040478a4 */ /* 0x000fe2000f8e023f */
[----:B--2---:R-:W-:Y:S01]  /*2ad0*/  IMAD.WIDE.U32 R24, R6, 0x30, R134 ;  /* 0x0000003006187825 */ /* 0x004fe200078e0086 */
[----:B------:R-:W-:-:S04]  /*2ae0*/  ISETP.GE.AND P1, PT, R200, c[0x0][0x220], PT ;  /* 0x00008800c8007a0c */ /* 0x000fc80003f26270 */
[----:B------:R-:W-:-:S04]  /*2af0*/  IADD3 R9, R25, UR4, RZ ;  /* 0x0000000419097c10 */ /* 0x000fc8000fffe0ff */
        /* <DEDUP_REMOVED lines=22> */
.L_x_703:
[----:B------:R-:W-:Y:S05]  /*2c60*/  BSYNC B0 ;  /* 0x0000000000007941 */ /* 0x000fea0003800000 */
.L_x_702:
[----:B------:R-:W0:Y:S01]  /*2c70*/  LDGDEPBAR ;  /* 0x00000000000079af */ /* 0x000e220000000000 */
[----:B------:R-:W-:Y:S01]  /*2c80*/  ISETP.GE.AND P2, PT, R20, R11, PT ;  /* 0x0000000b1400720c */ /* 0x000fe20003f46270 */
[----:B------:R-:W-:Y:S01]  /*2c90*/  BSSY B0, `(.L_x_704) ;  /* 0x000001e000007945 */ /* 0x000fe20003800000 */
[----:B------:R-:W-:-:S04]  /*2ca0*/  LEA R222, P1, R16, c[0x0][0x170], 0x1 ;  /* 0x00005c0010de7a11 */ /* 0x000fc800078208ff */
[----:B------:R-:W-:Y:S01]  /*2cb0*/  LEA.HI.X R223, R16, c[0x0][0x174], R19, 0x1, P1 ;  /* 0x00005d0010df7a11 */ /* 0x000fe200008f0c13 */
[----:B------:R-:W-:-:S04]  /*2cc0*/  DEPBAR.LE SB0, 0x0 ;  /* 0x000080000000791a */ /* 0x000fc80000000000 */
[----:B------:R-:W-:Y:S06]  /*2cd0*/  BAR.SYNC.DEFER_BLOCKING 0x0 ;  /* 0x0000000000007b1d */ /* 0x000fec0000010000 */
[----:B------:R3:W-:Y:S04]  /*2ce0*/  @P2 STS.128 [R207+0xc000], RZ ;  /* 0x00c000ffcf002388 */ /* 0x0007e80000000c00 */
[----:B------:R3:W-:Y:S04]  /*2cf0*/  @P2 STS.128 [R207+0xe000], RZ ;  /* 0x00e000ffcf002388 */ /* 0x0007e80000000c00 */
[----:B------:R3:W-:Y:S01]  /*2d00*/  @P2 STS.128 [R207+0x10000], RZ ;  /* 0x010000ffcf002388 */ /* 0x0007e20000000c00 */
[----:B------:R-:W-:Y:S05]  /*2d10*/  @P2 BRA `(.L_x_705) ;  /* 0x0000015000002947 */ /* 0x000fea0003800000 */
[----:B------:R-:W-:Y:S02]  /*2d20*/  ISETP.GE.AND P3, PT, R210, c[0x0][0x220], PT ;  /* 0x00008800d2007a0c */ /* 0x000fe40003f66270 */
[----:B------:R-:W-:-:S02]  /*2d30*/  ISETP.GE.AND P2, PT, R201, c[0x0][0x220], PT ;  /* 0x00008800c9007a0c */ /* 0x000fc40003f46270 */
[----:B------:R-:W-:-:S09]  /*2d40*/  ISETP.GE.AND P1, PT, R200, c[0x0][0x220], PT ;  /* 0x00008800c8007a0c */ /* 0x000fd20003f26270 */
[----:B--2---:R-:W-:Y:S01]  /*2d50*/  @!P3 IMAD.MOV.U32 R22, RZ, RZ, R222 ;  /* 0x000000ffff16b224 */ /* 0x004fe200078e00de */
[----:B------:R2:W-:Y:S01]  /*2d60*/  @P3 STS.128 [R207+0xc000], RZ ;  /* 0x00c000ffcf003388 */ /* 0x0005e20000000c00 */
[----:B------:R-:W-:-:S05]  /*2d70*/  @!P3 IMAD.MOV.U32 R23, RZ, RZ, R223 ;  /* 0x000000ffff17b224 */ /* 0x000fca00078e00df */
        /* <DEDUP_REMOVED lines=11> */
[----:B------:R-:W-:Y:S01]  /*2e30*/  @!PT LDS RZ, [RZ] ;  /* 0x00000000fffff984 */ /* 0x000fe20000000800 */
[----:B------:R-:W-:Y:S01]  /*2e40*/  @!PT LDS RZ, [RZ] ;  /* 0x00000000fffff984 */ /* 0x000fe20000000800 */
[----:B------:R-:W-:Y:S01]  /*2e50*/  @!PT LDS RZ, [RZ] ;  /* 0x00000000fffff984 */ /* 0x000fe20000000800 */
[----:B------:R4:W-:Y:S02]  /*2e60*/  LDGSTS.E.BYPASS.LTC128B.128 [R207+0x10000], [R222.64+0x100] ;  /* 0x10000100decf7fae */ /* 0x0009e4000b901d46 */
.L_x_705:
[----:B------:R-:W-:Y:S05]  /*2e70*/  BSYNC B0 ;  /* 0x0000000000007941 */ /* 0x000fea0003800000 */
.L_x_704:
[----:B------:R-:W-:Y:S01]  /*2e80*/  ISETP.GE.AND P1, PT, R14, R11, PT ;  /* 0x0000000b0e00720c */ /* 0x000fe20003f26270 */
[----:B------:R-:W-:-:S12]  /*2e90*/  BSSY B0, `(.L_x_706) ;  /* 0x0000020000007945 */ /* 0x000fd80003800000 */
[----:B------:R1:W-:Y:S04]  /*2ea0*/  @P1 STS.128 [R207+0xc800], RZ ;  /* 0x00c800ffcf001388 */ /* 0x0003e80000000c00 */
[----:B------:R1:W-:Y:S04]  /*2eb0*/  @P1 STS.128 [R207+0xe800], RZ ;  /* 0x00e800ffcf001388 */ /* 0x0003e80000000c00 */
[----:B------:R1:W-:Y:S01]  /*2ec0*/  @P1 STS.128 [R207+0x10800], RZ ;  /* 0x010800ffcf001388 */ /* 0x0003e20000000c00 */
[----:B------:R-:W-:Y:S05]  /*2ed0*/  @P1 BRA `(.L_x_707) ;  /* 0x000001b000001947 */ /* 0x000fea0003800000 */
[----:B------:R-:W-:Y:S02]  /*2ee0*/  ISETP.GE.AND P3, PT, R210, c[0x0][0x220], PT ;  /* 0x00008800d2007a0c */ /* 0x000fe40003f66270 */
[----:B------:R-:W-:-:S02]  /*2ef0*/  ISETP.GE.AND P2, PT, R201, c[0x0][0x220], PT ;  /* 0x00008800c9007a0c */ /* 0x000fc40003f46270 */
[----:B------:R-:W-:Y:S02]  /*2f00*/  IADD3 R14, P4, R203, R16, RZ ;  /* 0x00000010cb0e7210 */ /* 0x000fe40007f9e0ff */
[----:B------:R-:W-:-:S03]  /*2f10*/  ISETP.GE.AND P1, PT, R200, c[0x0][0x220], PT ;  /* 0x00008800c8007a0c */ /* 0x000fc60003f26270 */
[----:B------:R-:W-:-:S04]  /*2f20*/  IMAD.X R9, R202, 0x1, R19, P4 ;  /* 0x00000001ca097824 */ /* 0x000fc800020e0613 */
[C---:B--2---:R-:W-:Y:S01]  /*2f30*/  @!P3 LEA R24, P5, R203.reuse, R222, 0x1 ;  /* 0x000000decb18b211 */ /* 0x044fe200078a08ff */
[----:B------:R2:W-:Y:S01]  /*2f40*/  @P3 STS.128 [R207+0xc800], RZ ;  /* 0x00c800ffcf003388 */ /* 0x0005e20000000c00 */
[C---:B------:R-:W-:Y:S02]  /*2f50*/  @!P2 LEA R22, P4, R14.reuse, c[0x0][0x170], 0x1 ;  /* 0x00005c000e16aa11 */ /* 0x040fe400078808ff */
[----:B------:R-:W-:Y:S02]  /*2f60*/  @!P3 LEA.HI.X R25, R203, R223, R202, 0x1, P5 ;  /* 0x000000dfcb19b211 */ /* 0x000fe400028f0cca */
        /* <DEDUP_REMOVED lines=18> */
.L_x_707:
[----:B------:R-:W-:Y:S05]  /*3090*/  BSYNC B0 ;  /* 0x0000000000007941 */ /* 0x000fea0003800000 */
.L_x_706:
[----:B------:R-:W-:Y:S01]  /*30a0*/  ISETP.GE.AND P1, PT, R12, R11, PT ;  /* 0x0000000b0c00720c */ /* 0x000fe20003f26270 */
[----:B------:R-:W-:-:S12]  /*30b0*/  BSSY B0, `(.L_x_708) ;  /* 0x0000023000007945 */ /* 0x000fd80003800000 */
[----:B------:R1:W-:Y:S04]  /*30c0*/  @P1 STS.128 [R207+0xd000], RZ ;  /* 0x00d000ffcf001388 */ /* 0x0003e80000000c00 */
[----:B------:R1:W-:Y:S04]  /*30d0*/  @P1 STS.128 [R207+0xf000], RZ ;  /* 0x00f000ffcf001388 */ /* 0x0003e80000000c00 */
[----:B------:R1:W-:Y:S01]  /*30e0*/  @P1 STS.128 [R207+0x11000], RZ ;  /* 0x011000ffcf001388 */ /* 0x0003e20000000c00 */
[----:B------:R-:W-:Y:S05]  /*30f0*/  @P1 BRA `(.L_x_709) ;  /* 0x000001e000001947 */ /* 0x000fea0003800000 */
[----:B------:R-:W-:Y:S01]  /*3100*/  ISETP.GE.AND P3, PT, R210, c[0x0][0x220], PT ;  /* 0x00008800d2007a0c */ /* 0x000fe20003f66270 */
[----:B------:R-:W-:Y:S01]  /*3110*/  IMAD.MOV.U32 R14, RZ, RZ, 0x5 ;  /* 0x00000005ff0e7424 */ /* 0x000fe200078e00ff */
[----:B------:R-:W-:Y:S01]  /*3120*/  ISETP.GE.AND P2, PT, R201, c[0x0][0x220], PT ;  /* 0x00008800c9007a0c */ /* 0x000fe20003f46270 */
[----:B------:R-:W-:Y:S01]  /*3130*/  IMAD.SHL.U32 R15, R13, 0x20, RZ ;  /* 0x000000200d0f7824 */ /* 0x000fe200078e00ff */
[----:B------:R-:W-:-:S02]  /*3140*/  ISETP.GE.AND P1, PT, R200, c[0x0][0x220], PT ;  /* 0x00008800c8007a0c */ /* 0x000fc40003f26270 */
[----:B------:R-:W-:Y:S02]  /*3150*/  SHF.L.U64.HI R14, R13, R14, c[0x0][0x1a4] ;  /* 0x000069000d0e7619 */ /* 0x000fe4000001020e */
[----:B------:R-:W-:-:S05]  /*3160*/  IADD3 R12, P4, R15, R16, RZ ;  /* 0x000000100f0c7210 */ /* 0x000fca0007f9e0ff */
[C---:B--2---:R-:W-:Y:S01]  /*3170*/  @!P3 LEA R24, P5, R15.reuse, R222, 0x1 ;  /* 0x000000de0f18b211 */ /* 0x044fe200078a08ff */
[----:B------:R-:W-:Y:S01]  /*3180*/  IMAD.X R9, R14, 0x1, R19, P4 ;  /* 0x000000010e097824 */ /* 0x000fe200020e0613 */
[C---:B------:R-:W-:Y:S01]  /*3190*/  @!P2 LEA R22, P4, R12.reuse, c[0x0][0x170], 0x1 ;  /* 0x00005c000c16aa11 */ /* 0x040fe200078808ff */
[----:B------:R2:W-:Y:S01]  /*31a0*/  @P3 STS.128 [R207+0xd000], RZ ;  /* 0x00d000ffcf003388 */ /* 0x0005e20000000c00 */
        /* <DEDUP_REMOVED lines=13> */
[----:B------:R-:W-:-:S04]  /*3280*/  LEA R14, P1, R12, c[0x0][0x170], 0x1 ;  /* 0x00005c000c0e7a11 */ /* 0x000fc800078208ff */
[----:B------:R-:W-:-:S05]  /*3290*/  LEA.HI.X R15, R12, c[0x0][0x174], R9, 0x1, P1 ;  /* 0x00005d000c0f7a11 */ /* 0x000fca00008f0c09 */
[----:B------:R-:W-:Y:S01]  /*32a0*/  @!PT LDS RZ, [RZ] ;  /* 0x00000000fffff984 */ /* 0x000fe20000000800 */
[----:B------:R-:W-:Y:S01]  /*32b0*/  @!PT LDS RZ, [RZ] ;  /* 0x00000000fffff984 */ /* 0x000fe20000000800 */
[----:B------:R-:W-:Y:S01]  /*32c0*/  @!PT LDS RZ, [RZ] ;  /* 0x00000000fffff984 */ /* 0x000fe20000000800 */
[----:B------:R1:W-:Y:S04]  /*32d0*/  LDGSTS.E.BYPASS.LTC128B.128 [R207+0x11000], [R14.64+0x100] ;  /* 0x110001000ecf7fae */ /* 0x0003e8000b901d46 */
.L_x_709:
[----:B------:R-:W-:Y:S05]  /*32e0*/  BSYNC B0 ;  /* 0x0000000000007941 */ /* 0x000fea0003800000 */
.L_x_708:
[----:B------:R-:W-:Y:S01]  /*32f0*/  ISETP.GE.AND P1, PT, R8, R11, PT ;  /* 0x0000000b0800720c */ /* 0x000fe20003f26270 */
[----:B------:R-:W-:Y:S01]  /*3300*/  BSSY B0, `(.L_x_710) ;  /* 0x0000026000007945 */ /* 0x000fe20003800000 */
[----:B------:R-:W-:-:S04]  /*3310*/  LEA.HI R9, R10, R85, RZ, 0x5 ;  /* 0x000000550a097211 */ /* 0x000fc800078f28ff */
[----:B------:R-:W-:-:S07]  /*3320*/  SHF.R.S32.HI R9, RZ, 0x5, R9 ;  /* 0x00000005ff097819 */ /* 0x000fce0000011409 */
[----:B------:R1:W-:Y:S04]  /*3330*/  @P1 STS.128 [R207+0xd800], RZ ;  /* 0x00d800ffcf001388 */ /* 0x0003e80000000c00 */
[----:B------:R1:W-:Y:S04]  /*3340*/  @P1 STS.128 [R207+0xf800], RZ ;  /* 0x00f800ffcf001388 */ /* 0x0003e80000000c00 */
[----:B------:R1:W-:Y:S01]  /*3350*/  @P1 STS.128 [R207+0x11800], RZ ;  /* 0x011800ffcf001388 */ /* 0x0003e20000000c00 */
[----:B------:R-:W-:Y:S05]  /*3360*/  @P1 BRA `(.L_x_711) ;  /* 0x000001f000001947 */ /* 0x000fea0003800000 */
[----:B------:R-:W-:Y:S01]  /*3370*/  ISETP.GE.AND P3, PT, R210, c[0x0][0x220], PT ;  /* 0x00008800d2007a0c */ /* 0x000fe20003f66270 */
[----:B------:R-:W-:Y:S01]  /*3380*/  IMAD.MOV.U32 R8, RZ, RZ, c[0x0][0x1a4] ;  /* 0x00006900ff087624 */ /* 0x000fe200078e00ff */
[----:B------:R-:W-:Y:S01]  /*3390*/  ISETP.GE.AND P2, PT, R201, c[0x0][0x220], PT ;  /* 0x00008800c9007a0c */ /* 0x000fe20003f46270 */
[----:B------:R-:W-:Y:S01]  /*33a0*/  IMAD.MOV.U32 R18, RZ, RZ, R16 ;  /* 0x000000ffff127224 */ /* 0x000fe200078e0010 */
[----:B------:R-:W-:Y:S01]  /*33b0*/  ISETP.GE.AND P1, PT, R200, c[0x0][0x220], PT ;  /* 0x00008800c8007a0c */ /* 0x000fe20003f26270 */
[----:B------:R-:W-:-:S02]  /*33c0*/  IMAD R10, R8, 0x30, RZ ;  /* 0x00000030080a7824 */ /* 0x000fc400078e02ff */
[----:B------:R-:W-:-:S05]  /*33d0*/  IMAD.WIDE.U32 R18, R13, 0x30, R18 ;  /* 0x000000300d127825 */ /* 0x000fca00078e0012 */
[----:B------:R-:W-:Y:S01]  /*33e0*/  IADD3 R10, R19, R10, RZ ;  /* 0x0000000a130a7210 */ /* 0x000fe20007ffe0ff */
[----:B------:R-:W-:Y:S01]  /*33f0*/  @!P3 IMAD.WIDE.U32 R12, R13, 0x60, R222 ;  /* 0x000000600d0cb825 */ /* 0x000fe200078e00de */
[----:B------:R1:W-:Y:S02]  /*3400*/  @P3 STS.128 [R207+0xd800], RZ ;  /* 0x00d800ffcf003388 */ /* 0x0003e40000000c00 */
[----:B-1----:R-:W-:Y:S01]  /*3410*/  @!P2 LEA R14, P4, R18, c[0x0][0x170], 0x1 ;  /* 0x00005c00120eaa11 */ /* 0x002fe200078808ff */
[----:B------:R-:W-:-:S03]  /*3420*/  @!P3 IMAD R8, R8, 0x60, RZ ;  /* 0x000000600808b824 */ /* 0x000fc600078e02ff */
[----:B------:R-:W-:Y:S02]  /*3430*/  @!P2 LEA.HI.X R15, R18, c[0x0][0x174], R10, 0x1, P4 ;  /* 0x00005d00120faa11 */ /* 0x000fe400020f0c0a */
[----:B------:R-:W-:-:S05]  /*3440*/  @!P3 IADD3 R13, R13, R8, RZ ;  /* 0x000000080d0db210 */ /* 0x000fca0007ffe0ff */
        /* <DEDUP_REMOVED lines=17> */
.L_x_711:
[----:B------:R-:W-:Y:S05]  /*3560*/  BSYNC B0 ;  /* 0x0000000000007941 */ /* 0x000fea0003800000 */
.L_x_710:
[C---:B------:R-:W-:Y:S01]  /*3570*/  IMAD.SHL.U32 R8, R2.reuse, 0x40, RZ ;  /* 0x0000004002087824 */ /* 0x040fe200078e00ff */
[----:B------:R-:W-:Y:S01]  /*3580*/  R2P PR, R2, 0x6 ;  /* 0x0000000602007804 */ /* 0x000fe20000000000 */
[----:B------:R-:W-:Y:S01]  /*3590*/  IMAD.SHL.U32 R20, R20, 0x8, RZ ;  /* 0x0000000814147824 */ /* 0x000fe200078e00ff */
[----:B------:R-:W0:Y:S01]  /*35a0*/  LDGDEPBAR ;  /* 0x00000000000079af */ /* 0x000e220000000000 */
[----:B------:R-:W-:Y:S01]  /*35b0*/  IMAD R198, R9, 0x400, R0 ;  /* 0x0000040009c67824 */ /* 0x000fe200078e0200 */
[----:B------:R-:W-:Y:S01]  /*35c0*/  LOP3.LUT R11, R8, 0x1c0, RZ, 0xc0, !PT ;  /* 0x000001c0080b7812 */ /* 0x000fe200078ec0ff */
[----:B------:R-:W-:Y:S02]  /*35d0*/  IMAD.SHL.U32 R85, R85, 0x2, RZ ;  /* 0x0000000255557824 */ /* 0x000fe400078e00ff */
[----:B------:R-:W-:Y:S01]  /*35e0*/  IMAD.SHL.U32 R198, R198, 0x2, RZ ;  /* 0x00000002c6c67824 */ /* 0x000fe200078e00ff */
[----:B------:R-:W-:Y:S02]  /*35f0*/  LOP3.LUT R8, R11, 0x8, R20, 0xf8, !PT ;  /* 0x000000080b087812 */ /* 0x000fe400078ef814 */
[----:B------:R-:W-:Y:S01]  /*3600*/  SHF.R.U32.HI R11, RZ, 0x3, R11 ;  /* 0x00000003ff0b7819 */ /* 0x000fe2000001160b */
[--C-:B------:R-:W-:Y:S01]  /*3610*/  IMAD R196, R7, 0x2, R198.reuse ;  /* 0x0000000207c47824 */ /* 0x100fe200078e02c6 */
[----:B------:R-:W-:Y:S01]  /*3620*/  LDSM.16.M88.4 R68, [R198] ;  /* 0x00000000c644783b */ /* 0x000fe20000000200 */
[C---:B------:R-:W-:Y:S01]  /*3630*/  IMAD R194, R5.reuse, 0x2, R198 ;  /* 0x0000000205c27824 */ /* 0x040fe200078e02c6 */
[----:B------:R-:W-:Y:S01]  /*3640*/  LOP3.LUT R8, R8, R11, RZ, 0x3c, !PT ;  /* 0x0000000b08087212 */ /* 0x000fe200078e3cff */
[----:B------:R-:W-:Y:S01]  /*3650*/  IMAD R193, R5, 0x2, R196 ;  /* 0x0000000205c17824 */ /* 0x000fe200078e02c4 */
[----:B------:R-:W-:Y:S03]  /*3660*/  LDSM.16.M88.4 R36, [R196] ;  /* 0x00000000c424783b */ /* 0x000fe60000000200 */
[----:B------:R-:W-:Y:S01]  /*3670*/  IMAD R197, R197, 0x200, R8 ;  /* 0x00000200c5c57824 */ /* 0x000fe200078e0208 */
[----:B-1----:R-:W-:Y:S03]  /*3680*/  LDSM.16.M88.4 R28, [R194] ;  /* 0x00000000c21c783b */ /* 0x002fe60000000200 */
[----:B------:R-:W-:Y:S01]  /*3690*/  IMAD.SHL.U32 R197, R197, 0x2, RZ ;  /* 0x00000002c5c57824 */ /* 0x000fe200078e00ff */
[----:B------:R-:W-:Y:S04]  /*36a0*/  LDSM.16.M88.4 R64, [R193] ;  /* 0x00000000c140783b */ /* 0x000fe80000000200 */
[----:B------:R-:W1:Y:S01]  /*36b0*/  LDSM.16.M88.4 R16, [R197+0x6800] ;  /* 0x00680000c510783b */ /* 0x000e620000000200 */
[----:B------:R-:W-:-:S02]  /*36c0*/  IADD3 R2, R197, 0x6000, RZ ;  /* 0x00006000c5027810 */ /* 0x000fc40007ffe0ff */
[----:B------:R-:W-:Y:S01]  /*36d0*/  IADD3 R195, R197, 0x6020, RZ ;  /* 0x00006020c5c37810 */ /* 0x000fe20007ffe0ff */
[----:B------:R-:W5:Y:S01]  /*36e0*/  LDSM.16.M88.4 R40, [R197+0x6000] ;  /* 0x00600000c528783b */ /* 0x000f620000000200 */
[----:B------:R-:W-:Y:S01]  /*36f0*/  @P1 IADD3 R195, R2, -0x20, RZ ;  /* 0xffffffe002c31810 */ /* 0x000fe20007ffe0ff */
[----:B------:R-:W-:Y:S02]  /*3700*/  IMAD.MOV.U32 R2, RZ, RZ, 0x40 ;  /* 0x00000040ff027424 */ /* 0x000fe400078e00ff */
[----:B------:R-:W-:Y:S01]  /*3710*/  LDSM.16.M88.4 R8, [R197+0x7000] ;  /* 0x00700000c508783b */ /* 0x000fe20000000200 */
[C---:B------:R-:W-:Y:S02]  /*3720*/  IADD3 R187, R195.reuse, 0x800, RZ ;  /* 0x00000800c3bb7810 */ /* 0x040fe40007ffe0ff */
[----:B------:R-:W-:Y:S01]  /*3730*/  SEL R2, R2, 0xffffffc0, !P2 ;  /* 0xffffffc002027807 */ /* 0x000fe20005000000 */
[----:B--2---:R-:W2:Y:S01]  /*3740*/  LDSM.16.M88.4 R24, [R195+0x800] ;  /* 0x00080000c318783b */ /* 0x004ea20000000200 */
[----:B------:R-:W-:-:S02]  /*3750*/  IADD3 R186, R195, 0x1000, RZ ;  /* 0x00001000c3ba7810 */ /* 0x000fc40007ffe0ff */
[----:B------:R-:W-:Y:S01]  /*3760*/  IADD3 R185, R195, 0x1800, RZ ;  /* 0x00001800c3b97810 */ /* 0x000fe20007ffe0ff */
[----:B------:R-:W3:Y:S01]  /*3770*/  LDSM.16.M88.4 R60, [R197+0x7800] ;  /* 0x00780000c53c783b */ /* 0x000ee20000000200 */
[----:B------:R-:W-:Y:S01]  /*3780*/  IMAD.IADD R191, R197, 0x1, R2 ;  /* 0x00000001c5bf7824 */ /* 0x000fe200078e0202 */
[C---:B------:R-:W-:Y:S01]  /*3790*/  IADD3 R183, R195.reuse, 0x2000, RZ ;  /* 0x00002000c3b77810 */ /* 0x040fe20007ffe0ff */
[----:B------:R-:W-:Y:S01]  /*37a0*/  IMAD.IADD R184, R2, 0x1, R195 ;  /* 0x0000000102b87824 */ /* 0x000fe200078e02c3 */
[----:B------:R-:W4:Y:S01]  /*37b0*/  LDSM.16.M88.4 R56, [R195] ;  /* 0x00000000c338783b */ /* 0x000f220000000200 */
[C---:B------:R-:W-:Y:S02]  /*37c0*/  IADD3 R182, R195.reuse, 0x2800, RZ ;  /* 0x00002800c3b67810 */ /* 0x040fe40007ffe0ff */
[C---:B------:R-:W-:Y:S01]  /*37d0*/  IADD3 R181, R195.reuse, 0x3000, RZ ;  /* 0x00003000c3b57810 */ /* 0x040fe20007ffe0ff */
[----:B------:R-:W2:Y:S01]  /*37e0*/  LDSM.16.M88.4 R52, [R195+0x1000] ;  /* 0x00100000c334783b */ /* 0x000ea20000000200 */
[----:B------:R-:W-:-:S02]  /*37f0*/  IADD3 R180, R195, 0x3800, RZ ;  /* 0x00003800c3b47810 */ /* 0x000fc40007ffe0ff */
[C---:B------:R-:W-:Y:S01]  /*3800*/  IADD3 R179, R195.reuse, 0x4000, RZ ;  /* 0x00004000c3b37810 */ /* 0x040fe20007ffe0ff */
[----:B------:R-:W2:Y:S01]  /*3810*/  LDSM.16.M88.4 R48, [R195+0x1800] ;  /* 0x00180000c330783b */ /* 0x000ea20000000200 */
[C---:B------:R-:W-:Y:S02]  /*3820*/  IADD3 R178, R195.reuse, 0x4800, RZ ;  /* 0x00004800c3b27810 */ /* 0x040fe40007ffe0ff */
[C---:B------:R-:W-:Y:S01]  /*3830*/  IADD3 R177, R195.reuse, 0x5000, RZ ;  /* 0x00005000c3b17810 */ /* 0x040fe20007ffe0ff */
[----:B------:R-:W2:Y:S01]  /*3840*/  LDSM.16.M88.4 R32, [R191+0x6000] ;  /* 0x00600000bf20783b */ /* 0x000ea20000000200 */
[----:B------:R-:W-:-:S03]  /*3850*/  IADD3 R176, R195, 0x5800, RZ ;  /* 0x00005800c3b07810 */ /* 0x000fc60007ffe0ff */
[----:B------:R-:W-:Y:S01]  /*3860*/  LDSM.16.M88.4 R80, [R191+0x7000] ;  /* 0x00700000bf50783b */ /* 0x000fe20000000200 */
[C---:B-1----:R-:W-:Y:S03]  /*3870*/  HMMA.16816.F32.BF16 R20, R68.reuse, R16, RZ ;  /* 0x000000104414723c */ /* 0x042fe600000418ff */
[----:B------:R-:W-:Y:S05]  /*3880*/  LDSM.16.M88.4 R76, [R191+0x7800] ;  /* 0x00780000bf4c783b */ /* 0x000fea0000000200 */
[C---:B------:R-:W-:Y:S08]  /*3890*/  HMMA.16816.F32.BF16 R16, R68.reuse, R18, RZ ;  /* 0x000000124410723c */ /* 0x040ff000000418ff */
[C---:B-----5:R-:W-:Y:S08]  /*38a0*/  HMMA.16816.F32.BF16 R44, R68.reuse, R40, RZ ;  /* 0x00000028442c723c */ /* 0x060ff000000418ff */
[----:B------:R-:W-:Y:S08]  /*38b0*/  HMMA.16816.F32.BF16 R40, R68, R42, RZ ;  /* 0x0000002a4428723c */ /* 0x000ff000000418ff */
[C---:B--2---:R-:W-:Y:S08]  /*38c0*/  HMMA.16816.F32.BF16 R20, R36.reuse, R24, R20 ;  /* 0x000000182414723c */ /* 0x044ff00000041814 */
[----:B------:R-:W-:Y:S01]  /*38d0*/  HMMA.16816.F32.BF16 R16, R36, R26, R16 ;  /* 0x0000001a2410723c */ /* 0x000fe20000041810 */
[----:B------:R-:W1:Y:S07]  /*38e0*/  LDSM.16.M88.4 R24, [R191+0x6800] ;  /* 0x00680000bf18783b */ /* 0x000e6e0000000200 */
[C---:B------:R-:W-:Y:S08]  /*38f0*/  HMMA.16816.F32.BF16 R12, R68.reuse, R8, RZ ;  /* 0x00000008440c723c */ /* 0x040ff000000418ff */
[C---:B------:R-:W-:Y:S08]  /*3900*/  HMMA.16816.F32.BF16 R8, R68.reuse, R10, RZ ;  /* 0x0000000a4408723c */ /* 0x040ff000000418ff */
[C---:B---3--:R-:W-:Y:S08]  /*3910*/  HMMA.16816.F32.BF16 R72, R68.reuse, R60, RZ ;  /* 0x0000003c4448723c */ /* 0x048ff000000418ff */
[----:B------:R-:W-:Y:S01]  /*3920*/  HMMA.16816.F32.BF16 R68, R68, R62, RZ ;  /* 0x0000003e4444723c */ /* 0x000fe200000418ff */
[----:B------:R-:W2:Y:S07]  /*3930*/  LDSM.16.M88.4 R60, [R184] ;  /* 0x00000000b83c783b */ /* 0x000eae0000000200 */
[C---:B----4-:R-:W-:Y:S08]  /*3940*/  HMMA.16816.F32.BF16 R44, R36.reuse, R56, R44 ;  /* 0x00000038242c723c */ /* 0x050ff0000004182c */
[C---:B------:R-:W-:Y:S01]  /*3950*/  HMMA.16816.F32.BF16 R40, R36.reuse, R58, R40 ;  /* 0x0000003a2428723c */ /* 0x040fe20000041828 */
[----:B------:R-:W3:Y:S07]  /*3960*/  LDSM.16.M88.4 R56, [R184+0x800] ;  /* 0x00080000b838783b */ /* 0x000eee0000000200 */
[C---:B------:R-:W-:Y:S08]  /*3970*/  HMMA.16816.F32.BF16 R12, R36.reuse, R52, R12 ;  /* 0x00000034240c723c */ /* 0x040ff0000004180c */
[C---:B------:R-:W-:Y:S01]  /*3980*/  HMMA.16816.F32.BF16 R8, R36.reuse, R54, R8 ;  /* 0x000000362408723c */ /* 0x040fe20000041808 */
[----:B------:R-:W4:Y:S07]  /*3990*/  LDSM.16.M88.4 R52, [R184+0x1000] ;  /* 0x00100000b834783b */ /* 0x000f2e0000000200 */
[C---:B------:R-:W-:Y:S08]  /*39a0*/  HMMA.16816.F32.BF16 R72, R36.reuse, R48, R72 ;  /* 0x000000302448723c */ /* 0x040ff00000041848 */
[----:B------:R-:W-:Y:S01]  /*39b0*/  HMMA.16816.F32.BF16 R68, R36, R50, R68 ;  /* 0x000000322444723c */ /* 0x000fe20000041844 */
[----:B------:R-:W5:Y:S04]  /*39c0*/  LDSM.16.M88.4 R48, [R184+0x1800] ;  /* 0x00180000b830783b */ /* 0x000f680000000200 */
[----:B------:R-:W-:Y:S03]  /*39d0*/  LDSM.16.M88.4 R36, [R198+0x2000] ;  /* 0x00200000c624783b */ /* 0x000fe60000000200 */
[C---:B------:R-:W-:Y:S08]  /*39e0*/  HMMA.16816.F32.BF16 R44, R28.reuse, R32, R44 ;  /* 0x000000201c2c723c */ /* 0x040ff0000004182c */
[C---:B------:R-:W-:Y:S01]  /*39f0*/  HMMA.16816.F32.BF16 R40, R28.reuse, R34, R40 ;  /* 0x000000221c28723c */ /* 0x040fe20000041828 */
[----:B------:R-:W2:Y:S07]  /*3a00*/  LDSM.16.M88.4 R32, [R197+0x8000] ;  /* 0x00800000c520783b */ /* 0x000eae0000000200 */
[C---:B-1----:R-:W-:Y:S08]  /*3a10*/  HMMA.16816.F32.BF16 R20, R28.reuse, R24, R20 ;  /* 0x000000181c14723c */ /* 0x042ff00000041814 */
[C---:B------:R-:W-:Y:S01]  /*3a20*/  HMMA.16816.F32.BF16 R16, R28.reuse, R26, R16 ;  /* 0x0000001a1c10723c */ /* 0x040fe20000041810 */
[----:B------:R-:W-:Y:S07]  /*3a30*/  LDSM.16.M88.4 R24, [R197+0x9800] ;  /* 0x00980000c518783b */ /* 0x000fee0000000200 */
[C---:B------:R-:W-:Y:S08]  /*3a40*/  HMMA.16816.F32.BF16 R12, R28.reuse, R80, R12 ;  /* 0x000000501c0c723c */ /* 0x040ff0000004180c */
[C---:B------:R-:W-:Y:S08]  /*3a50*/  HMMA.16816.F32.BF16 R8, R28.reuse, R82, R8 ;  /* 0x000000521c08723c */ /* 0x040ff00000041808 */
[C---:B------:R-:W-:Y:S08]  /*3a60*/  HMMA.16816.F32.BF16 R72, R28.reuse, R76, R72 ;  /* 0x0000004c1c48723c */ /* 0x040ff00000041848 */
[----:B------:R-:W-:Y:S01]  /*3a70*/  HMMA.16816.F32.BF16 R68, R28, R78, R68 ;  /* 0x0000004e1c44723c */ /* 0x000fe20000041844 */
[----:B------:R-:W-:Y:S04]  /*3a80*/  LDSM.16.M88.4 R28, [R197+0x9000] ;  /* 0x00900000c51c783b */ /* 0x000fe80000000200 */
[----:B------:R-:W-:Y:S03]  /*3a90*/  LDSM.16.M88.4 R76, [R196+0x2000] ;  /* 0x00200000c44c783b */ /* 0x000fe60000000200 */
[C---:B--2---:R-:W-:Y:S08]  /*3aa0*/  HMMA.16816.F32.BF16 R44, R64.reuse, R60, R44 ;  /* 0x0000003c402c723c */ /* 0x044ff0000004182c */
[C---:B------:R-:W-:Y:S01]  /*3ab0*/  HMMA.16816.F32.BF16 R40, R64.reuse, R62, R40 ;  /* 0x0000003e4028723c */ /* 0x040fe20000041828 */
[----:B------:R-:W1:Y:S07]  /*3ac0*/  LDSM.16.M88.4 R60, [R197+0x8800] ;  /* 0x00880000c53c783b */ /* 0x000e6e0000000200 */
[C---:B---3--:R-:W-:Y:S01]  /*3ad0*/  HMMA.16816.F32.BF16 R80, R64.reuse, R56, R20 ;  /* 0x000000384050723c */ /* 0x048fe20000041814 */
[----:B------:R-:W2:Y:S07]  /*3ae0*/  LDSM.16.M88.4 R20, [R195+0x2000] ;  /* 0x00200000c314783b */ /* 0x000eae0000000200 */
[C---:B------:R-:W-:Y:S08]  /*3af0*/  HMMA.16816.F32.BF16 R16, R64.reuse, R58, R16 ;  /* 0x0000003a4010723c */ /* 0x040ff00000041810 */
[C---:B----4-:R-:W-:Y:S08]  /*3b00*/  HMMA.16816.F32.BF16 R12, R64.reuse, R52, R12 ;  /* 0x00000034400c723c */ /* 0x050ff0000004180c */
[C---:B------:R-:W-:Y:S01]  /*3b10*/  HMMA.16816.F32.BF16 R8, R64.reuse, R54, R8 ;  /* 0x000000364008723c */ /* 0x040fe20000041808 */
[----:B------:R-:W3:Y:S07]  /*3b20*/  LDSM.16.M88.4 R52, [R195+0x2800] ;  /* 0x00280000c334783b */ /* 0x000eee0000000200 */
[C---:B-----5:R-:W-:Y:S08]  /*3b30*/  HMMA.16816.F32.BF16 R72, R64.reuse, R48, R72 ;  /* 0x000000304048723c */ /* 0x060ff00000041848 */
[----:B------:R-:W-:Y:S01]  /*3b40*/  HMMA.16816.F32.BF16 R68, R64, R50, R68 ;  /* 0x000000324044723c */ /* 0x000fe20000041844 */
[----:B------:R-:W4:Y:S04]  /*3b50*/  LDSM.16.M88.4 R48, [R195+0x3000] ;  /* 0x00300000c330783b */ /* 0x000f280000000200 */
[----:B------:R-:W-:Y:S03]  /*3b60*/  LDSM.16.M88.4 R64, [R195+0x3800] ;  /* 0x00380000c340783b */ /* 0x000fe60000000200 */
[C---:B------:R-:W-:Y:S08]  /*3b70*/  HMMA.16816.F32.BF16 R44, R36.reuse, R32, R44 ;  /* 0x00000020242c723c */ /* 0x040ff0000004182c */
[C---:B------:R-:W-:Y:S01]  /*3b80*/  HMMA.16816.F32.BF16 R56, R36.reuse, R34, R40 ;  /* 0x000000222438723c */ /* 0x040fe20000041828 */
[----:B------:R-:W-:Y:S04]  /*3b90*/  LDSM.16.M88.4 R40, [R194+0x2000] ;  /* 0x00200000c228783b */ /* 0x000fe80000000200 */
[----:B------:R-:W5:Y:S03]  /*3ba0*/  LDSM.16.M88.4 R32, [R191+0x8000] ;  /* 0x00800000bf20783b */ /* 0x000f660000000200 */
[C---:B-1----:R-:W-:Y:S08]  /*3bb0*/  HMMA.16816.F32.BF16 R80, R36.reuse, R60, R80 ;  /* 0x0000003c2450723c */ /* 0x042ff00000041850 */
[C---:B------:R-:W-:Y:S01]  /*3bc0*/  HMMA.16816.F32.BF16 R16, R36.reuse, R62, R16 ;  /* 0x0000003e2410723c */ /* 0x040fe20000041810 */
[----:B------:R-:W-:Y:S07]  /*3bd0*/  LDSM.16.M88.4 R60, [R198+0x4000] ;  /* 0x00400000c63c783b */ /* 0x000fee0000000200 */
[C---:B------:R-:W-:Y:S08]  /*3be0*/  HMMA.16816.F32.BF16 R12, R36.reuse, R28, R12 ;  /* 0x0000001c240c723c */ /* 0x040ff0000004180c */
[C---:B------:R-:W-:Y:S01]  /*3bf0*/  HMMA.16816.F32.BF16 R8, R36.reuse, R30, R8 ;  /* 0x0000001e2408723c */ /* 0x040fe20000041808 */
[----:B------:R-:W-:Y:S07]  /*3c00*/  LDSM.16.M88.4 R28, [R191+0x9800] ;  /* 0x00980000bf1c783b */ /* 0x000fee0000000200 */
[C---:B------:R-:W-:Y:S08]  /*3c10*/  HMMA.16816.F32.BF16 R72, R36.reuse, R24, R72 ;  /* 0x000000182448723c */ /* 0x040ff00000041848 */
[----:B------:R-:W-:Y:S01]  /*3c20*/  HMMA.16816.F32.BF16 R68, R36, R26, R68 ;  /* 0x0000001a2444723c */ /* 0x000fe20000041844 */
[----:B------:R-:W1:Y:S04]  /*3c30*/  LDSM.16.M88.4 R24, [R191+0x8800] ;  /* 0x00880000bf18783b */ /* 0x000e680000000200 */
[----:B------:R-:W-:Y:S03]  /*3c40*/  LDSM.16.M88.4 R36, [R184+0x2000] ;  /* 0x00200000b824783b */ /* 0x000fe60000000200 */
[C---:B--2---:R-:W-:Y:S08]  /*3c50*/  HMMA.16816.F32.BF16 R44, R76.reuse, R20, R44 ;  /* 0x000000144c2c723c */ /* 0x044ff0000004182c */
[C---:B------:R-:W-:Y:S01]  /*3c60*/  HMMA.16816.F32.BF16 R56, R76.reuse, R22, R56 ;  /* 0x000000164c38723c */ /* 0x040fe20000041838 */
[----:B------:R-:W2:Y:S07]  /*3c70*/  LDSM.16.M88.4 R20, [R191+0x9000] ;  /* 0x00900000bf14783b */ /* 0x000eae0000000200 */
[C---:B---3--:R-:W-:Y:S08]  /*3c80*/  HMMA.16816.F32.BF16 R80, R76.reuse, R52, R80 ;  /* 0x000000344c50723c */ /* 0x048ff00000041850 */
[C---:B------:R-:W-:Y:S01]  /*3c90*/  HMMA.16816.F32.BF16 R16, R76.reuse, R54, R16 ;  /* 0x000000364c10723c */ /* 0x040fe20000041810 */
[----:B------:R-:W-:Y:S07]  /*3ca0*/  LDSM.16.M88.4 R52, [R184+0x3000] ;  /* 0x00300000b834783b */ /* 0x000fee0000000200 */
[C---:B----4-:R-:W-:Y:S08]  /*3cb0*/  HMMA.16816.F32.BF16 R12, R76.reuse, R48, R12 ;  /* 0x000000304c0c723c */ /* 0x050ff0000004180c */
[----:B------:R-:W-:Y:S01]  /*3cc0*/  HMMA.16816.F32.BF16 R8, R76, R50, R8 ;  /* 0x000000324c08723c */ /* 0x000fe20000041808 */
[----:B------:R-:W3:Y:S07]  /*3cd0*/  LDSM.16.M88.4 R48, [R193+0x2000] ;  /* 0x00200000c130783b */ /* 0x000eee0000000200 */
[C---:B-----5:R-:W-:Y:S08]  /*3ce0*/  HMMA.16816.F32.BF16 R44, R40.reuse, R32, R44 ;  /* 0x00000020282c723c */ /* 0x060ff0000004182c */
[----:B------:R-:W-:Y:S01]  /*3cf0*/  HMMA.16816.F32.BF16 R56, R40, R34, R56 ;  /* 0x000000222838723c */ /* 0x000fe20000041838 */
[----:B------:R-:W4:Y:S07]  /*3d00*/  LDSM.16.M88.4 R32, [R184+0x2800] ;  /* 0x00280000b820783b */ /* 0x000f2e0000000200 */
[C---:B------:R-:W-:Y:S08]  /*3d10*/  HMMA.16816.F32.BF16 R72, R76.reuse, R64, R72 ;  /* 0x000000404c48723c */ /* 0x040ff00000041848 */
[----:B------:R-:W-:Y:S08]  /*3d20*/  HMMA.16816.F32.BF16 R68, R76, R66, R68 ;  /* 0x000000424c44723c */ /* 0x000ff00000041844 */
[C---:B-1----:R-:W-:Y:S08]  /*3d30*/  HMMA.16816.F32.BF16 R80, R40.reuse, R24, R80 ;  /* 0x000000182850723c */ /* 0x042ff00000041850 */
[C---:B------:R-:W-:Y:S01]  /*3d40*/  HMMA.16816.F32.BF16 R16, R40.reuse, R26, R16 ;  /* 0x0000001a2810723c */ /* 0x040fe20000041810 */
[----:B------:R-:W1:Y:S07]  /*3d50*/  LDSM.16.M88.4 R24, [R184+0x3800] ;  /* 0x00380000b818783b */ /* 0x000e6e0000000200 */
[C---:B--2---:R-:W-:Y:S08]  /*3d60*/  HMMA.16816.F32.BF16 R12, R40.reuse, R20, R12 ;  /* 0x00000014280c723c */ /* 0x044ff0000004180c */
[C---:B------:R-:W-:Y:S01]  /*3d70*/  HMMA.16816.F32.BF16 R64, R40.reuse, R22, R8 ;  /* 0x000000162840723c */ /* 0x040fe20000041808 */
[----:B------:R-:W2:Y:S04]  /*3d80*/  LDSM.16.M88.4 R20, [R197+0xa000] ;  /* 0x00a00000c514783b */ /* 0x000ea80000000200 */
[----:B------:R-:W5:Y:S03]  /*3d90*/  LDSM.16.M88.4 R8, [R197+0xa800] ;  /* 0x00a80000c508783b */ /* 0x000f660000000200 */
[C---:B------:R-:W-:Y:S01]  /*3da0*/  HMMA.16816.F32.BF16 R76, R40.reuse, R28, R72 ;  /* 0x0000001c284c723c */ /* 0x040fe20000041848 */
[----:B------:R-:W1:Y:S07]  /*3db0*/  LDSM.16.M88.4 R72, [R197+0xb000] ;  /* 0x00b00000c548783b */ /* 0x000e6e0000000200 */
[----:B------:R-:W-:Y:S01]  /*3dc0*/  HMMA.16816.F32.BF16 R68, R40, R30, R68 ;  /* 0x0000001e2844723c */ /* 0x000fe20000041844 */
[----:B------:R-:W1:Y:S04]  /*3dd0*/  LDSM.16.M88.4 R40, [R197+0xb800] ;  /* 0x00b80000c528783b */ /* 0x000e680000000200 */
[----:B------:R-:W-:Y:S03]  /*3de0*/  LDSM.16.M88.4 R28, [R195+0x4800] ;  /* 0x00480000c31c783b */ /* 0x000fe60000000200 */
[C---:B---3--:R-:W-:Y:S08]  /*3df0*/  HMMA.16816.F32.BF16 R44, R48.reuse, R36, R44 ;  /* 0x00000024302c723c */ /* 0x048ff0000004182c */
[C---:B------:R-:W-:Y:S01]  /*3e00*/  HMMA.16816.F32.BF16 R56, R48.reuse, R38, R56 ;  /* 0x000000263038723c */ /* 0x040fe20000041838 */
[----:B------:R-:W-:Y:S07]  /*3e10*/  LDSM.16.M88.4 R36, [R196+0x4000] ;  /* 0x00400000c424783b */ /* 0x000fee0000000200 */
[C---:B----4-:R-:W-:Y:S08]  /*3e20*/  HMMA.16816.F32.BF16 R80, R48.reuse, R32, R80 ;  /* 0x000000203050723c */ /* 0x050ff00000041850 */
[C---:B------:R-:W-:Y:S01]  /*3e30*/  HMMA.16816.F32.BF16 R16, R48.reuse, R34, R16 ;  /* 0x000000223010723c */ /* 0x040fe20000041810 */
[----:B------:R-:W3:Y:S07]  /*3e40*/  LDSM.16.M88.4 R32, [R195+0x4000] ;  /* 0x00400000c320783b */ /* 0x000eee0000000200 */
[C---:B------:R-:W-:Y:S08]  /*3e50*/  HMMA.16816.F32.BF16 R12, R48.reuse, R52, R12 ;  /* 0x00000034300c723c */ /* 0x040ff0000004180c */
[C---:B------:R-:W-:Y:S01]  /*3e60*/  HMMA.16816.F32.BF16 R64, R48.reuse, R54, R64 ;  /* 0x000000363040723c */ /* 0x040fe20000041840 */
[----:B------:R-:W4:Y:S07]  /*3e70*/  LDSM.16.M88.4 R52, [R195+0x5000] ;  /* 0x00500000c334783b */ /* 0x000f2e0000000200 */
[C---:B-1----:R-:W-:Y:S08]  /*3e80*/  HMMA.16816.F32.BF16 R76, R48.reuse, R24, R76 ;  /* 0x00000018304c723c */ /* 0x042ff0000004184c */
[----:B------:R-:W-:Y:S01]  /*3e90*/  HMMA.16816.F32.BF16 R68, R48, R26, R68 ;  /* 0x0000001a3044723c */ /* 0x000fe20000041844 */
[----:B------:R-:W1:Y:S04]  /*3ea0*/  LDSM.16.M88.4 R24, [R195+0x5800] ;  /* 0x00580000c318783b */ /* 0x000e680000000200 */
[----:B------:R-:W-:Y:S03]  /*3eb0*/  LDSM.16.M88.4 R48, [R184+0x4000] ;  /* 0x00400000b830783b */ /* 0x000fe60000000200 */
[C---:B--2---:R-:W-:Y:S08]  /*3ec0*/  HMMA.16816.F32.BF16 R44, R60.reuse, R20, R44 ;  /* 0x000000143c2c723c */ /* 0x044ff0000004182c */
[C---:B------:R-:W-:Y:S08]  /*3ed0*/  HMMA.16816.F32.BF16 R56, R60.reuse, R22, R56 ;  /* 0x000000163c38723c */ /* 0x040ff00000041838 */
[C---:B-----5:R-:W-:Y:S08]  /*3ee0*/  HMMA.16816.F32.BF16 R80, R60.reuse, R8, R80 ;  /* 0x000000083c50723c */ /* 0x060ff00000041850 */
[C---:B------:R-:W-:Y:S01]  /*3ef0*/  HMMA.16816.F32.BF16 R16, R60.reuse, R10, R16 ;  /* 0x0000000a3c10723c */ /* 0x040fe20000041810 */
[----:B------:R-:W-:Y:S07]  /*3f00*/  LDSM.16.M88.4 R8, [R191+0xa000] ;  /* 0x00a00000bf08783b */ /* 0x000fee0000000200 */
[C---:B------:R-:W-:Y:S01]  /*3f10*/  HMMA.16816.F32.BF16 R20, R60.reuse, R72, R12 ;  /* 0x000000483c14723c */ /* 0x040fe2000004180c */
[----:B------:R-:W2:Y:S07]  /*3f20*/  LDSM.16.M88.4 R12, [R194+0x4000] ;  /* 0x00400000c20c783b */ /* 0x000eae0000000200 */
[C---:B------:R-:W-:Y:S08]  /*3f30*/  HMMA.16816.F32.BF16 R64, R60.reuse, R74, R64 ;  /* 0x0000004a3c40723c */ /* 0x040ff00000041840 */
[C---:B------:R-:W-:Y:S08]  /*3f40*/  HMMA.16816.F32.BF16 R76, R60.reuse, R40, R76 ;  /* 0x000000283c4c723c */ /* 0x040ff0000004184c */
[----:B------:R-:W-:Y:S01]  /*3f50*/  HMMA.16816.F32.BF16 R68, R60, R42, R68 ;  /* 0x0000002a3c44723c */ /* 0x000fe20000041844 */
[----:B------:R-:W-:Y:S07]  /*3f60*/  LDSM.16.M88.4 R40, [R191+0xb800] ;  /* 0x00b80000bf28783b */ /* 0x000fee0000000200 */
[C---:B---3--:R-:W-:Y:S08]  /*3f70*/  HMMA.16816.F32.BF16 R44, R36.reuse, R32, R44 ;  /* 0x00000020242c723c */ /* 0x048ff0000004182c */
[C---:B------:R-:W-:Y:S01]  /*3f80*/  HMMA.16816.F32.BF16 R56, R36.reuse, R34, R56 ;  /* 0x000000222438723c */ /* 0x040fe20000041838 */
[----:B------:R-:W3:Y:S07]  /*3f90*/  LDSM.16.M88.4 R32, [R191+0xa800] ;  /* 0x00a80000bf20783b */ /* 0x000eee0000000200 */
[C---:B------:R-:W-:Y:S08]  /*3fa0*/  HMMA.16816.F32.BF16 R80, R36.reuse, R28, R80 ;  /* 0x0000001c2450723c */ /* 0x040ff00000041850 */
[C---:B------:R-:W-:Y:S01]  /*3fb0*/  HMMA.16816.F32.BF16 R16, R36.reuse, R30, R16 ;  /* 0x0000001e2410723c */ /* 0x040fe20000041810 */
[----:B------:R-:W5:Y:S07]  /*3fc0*/  LDSM.16.M88.4 R28, [R191+0xb000] ;  /* 0x00b00000bf1c783b */ /* 0x000f6e0000000200 */
[C---:B----4-:R-:W-:Y:S08]  /*3fd0*/  HMMA.16816.F32.BF16 R20, R36.reuse, R52, R20 ;  /* 0x000000342414723c */ /* 0x050ff00000041814 */
[C---:B------:R-:W-:Y:S01]  /*3fe0*/  HMMA.16816.F32.BF16 R64, R36.reuse, R54, R64 ;  /* 0x000000362440723c */ /* 0x040fe20000041840 */
[----:B------:R-:W4:Y:S07]  /*3ff0*/  LDSM.16.M88.4 R52, [R193+0x4000] ;  /* 0x00400000c134783b */ /* 0x000f2e0000000200 */
[C---:B-1----:R-:W-:Y:S08]  /*4000*/  HMMA.16816.F32.BF16 R76, R36.reuse, R24, R76 ;  /* 0x00000018244c723c */ /* 0x042ff0000004184c */
[----:B------:R-:W-:Y:S01]  /*4010*/  HMMA.16816.F32.BF16 R68, R36, R26, R68 ;  /* 0x0000001a2444723c */ /* 0x000fe20000041844 */
[----:B------:R-:W1:Y:S07]  /*4020*/  LDSM.16.M88.4 R24, [R184+0x4800] ;  /* 0x00480000b818783b */ /* 0x000e6e0000000200 */
[C---:B--2---:R-:W-:Y:S08]  /*4030*/  HMMA.16816.F32.BF16 R44, R12.reuse, R8, R44 ;  /* 0x000000080c2c723c */ /* 0x044ff0000004182c */
[C---:B------:R-:W-:Y:S01]  /*4040*/  HMMA.16816.F32.BF16 R56, R12.reuse, R10, R56 ;  /* 0x0000000a0c38723c */ /* 0x040fe20000041838 */
[----:B------:R-:W2:Y:S07]  /*4050*/  LDSM.16.M88.4 R8, [R184+0x5000] ;  /* 0x00500000b808783b */ /* 0x000eae0000000200 */
[C---:B---3--:R-:W-:Y:S08]  /*4060*/  HMMA.16816.F32.BF16 R80, R12.reuse, R32, R80 ;  /* 0x000000200c50723c */ /* 0x048ff00000041850 */
[C---:B------:R-:W-:Y:S08]  /*4070*/  HMMA.16816.F32.BF16 R16, R12.reuse, R34, R16 ;  /* 0x000000220c10723c */ /* 0x040ff00000041810 */
[C---:B-----5:R-:W-:Y:S07]  /*4080*/  HMMA.16816.F32.BF16 R20, R12.reuse, R28, R20 ;  /* 0x0000001c0c14723c */ /* 0x060fee0000041814 */
[----:B------:R-:W-:Y:S01]  /*4090*/  LOP3.LUT R28, R85, 0x6, RZ, 0xc0, !PT ;  /* 0x00000006551c7812 */ /* 0x000fe200078ec0ff */
[----:B------:R-:W-:Y:S04]  /*40a0*/  HMMA.16816.F32.BF16 R64, R12, R30, R64 ;  /* 0x0000001e0c40723c */ /* 0x000fe80000041840 */
[----:B------:R-:W-:-:S04]  /*40b0*/  IMAD R28, R133, 0x40, R28 ;  /* 0x00000040851c7824 */ /* 0x000fc800078e021c */
[C---:B------:R-:W-:Y:S01]  /*40c0*/  HMMA.16816.F32.BF16 R76, R12.reuse, R40, R76 ;  /* 0x000000280c4c723c */ /* 0x040fe2000004184c */
[C---:B------:R-:W-:Y:S02]  /*40d0*/  IADD3 R31, R28.reuse, -0x40, RZ ;  /* 0xffffffc01c1f7810 */ /* 0x040fe40007ffe0ff */
[C---:B------:R-:W-:Y:S02]  /*40e0*/  IADD3 R29, R28.reuse, -0x3f, RZ ;  /* 0xffffffc11c1d7810 */ /* 0x040fe40007ffe0ff */
[-C--:B------:R-:W-:Y:S02]  /*40f0*/  ISETP.GE.AND P4, PT, R31, R86.reuse, PT ;  /* 0x000000561f00720c */ /* 0x080fe40003f86270 */
[----:B------:R-:W-:Y:S01]  /*4100*/  ISETP.GE.AND P3, PT, R29, R86, PT ;  /* 0x000000561d00720c */ /* 0x000fe20003f66270 */
[----:B------:R-:W-:Y:S01]  /*4110*/  HMMA.16816.F32.BF16 R68, R12, R42, R68 ;  /* 0x0000002a0c44723c */ /* 0x000fe20000041844 */
[----:B------:R-:W3:Y:S01]  /*4120*/  LDSM.16.M88.4 R12, [R184+0x5800] ;  /* 0x00580000b80c783b */ /* 0x000ee20000000200 */
[----:B------:R-:W-:Y:S01]  /*4130*/  IADD3 R29, R28, -0x37, RZ ;  /* 0xffffffc91c1d7810 */ /* 0x000fe20007ffe0ff */
[----:B------:R-:W-:-:S04]  /*4140*/  DEPBAR.LE SB0, 0x0 ;  /* 0x000080000000791a */ /* 0x000fc80000000000 */
[-C--:B------:R-:W-:Y:S01]  /*4150*/  ISETP.GE.AND P1, PT, R29, R86.reuse, PT ;  /* 0x000000561d00720c */ /* 0x080fe20003f26270 */
[----:B----4-:R-:W-:Y:S01]  /*4160*/  HMMA.16816.F32.BF16 R44, R52, R48, R44 ;  /* 0x00000030342c723c */ /* 0x010fe2000004182c */
[C---:B------:R-:W-:Y:S02]  /*4170*/  IADD3 R31, R28.reuse, -0x2f, RZ ;  /* 0xffffffd11c1f7810 */ /* 0x040fe40007ffe0ff */
[----:B------:R-:W-:Y:S02]  /*4180*/  IADD3 R29, R28, -0x10, RZ ;  /* 0xfffffff01c1d7810 */ /* 0x000fe40007ffe0ff */
[----:B------:R-:W-:-:S03]  /*4190*/  ISETP.GE.AND P5, PT, R31, R86, PT ;  /* 0x000000561f00720c */ /* 0x000fc60003fa6270 */
[C---:B------:R-:W-:Y:S08]  /*41a0*/  HMMA.16816.F32.BF16 R56, R52.reuse, R50, R56 ;  /* 0x000000323438723c */ /* 0x040ff00000041838 */
[C---:B-1----:R-:W-:Y:S07]  /*41b0*/  HMMA.16816.F32.BF16 R80, R52.reuse, R24, R80 ;  /* 0x000000183450723c */ /* 0x042fee0000041850 */
[----:B------:R-:W-:Y:S01]  /*41c0*/  IADD3 R25, R28, -0x38, RZ ;  /* 0xffffffc81c197810 */ /* 0x000fe20007ffe0ff */
[----:B--2---:R-:W-:Y:S01]  /*41d0*/  HMMA.16816.F32.BF16 R64, R52, R10, R64 ;  /* 0x0000000a3440723c */ /* 0x004fe20000041840 */
[----:B------:R-:W-:-:S02]  /*41e0*/  FSEL R46, R46, -INF , !P4 ;  /* 0xff8000002e2e7808 */ /* 0x000fc40006000000 */
[-C--:B------:R-:W-:Y:S02]  /*41f0*/  ISETP.GE.AND P2, PT, R25, R86.reuse, PT ;  /* 0x000000561900720c */ /* 0x080fe40003f46270 */
[----:B------:R-:W-:Y:S02]  /*4200*/  IADD3 R25, R28, -0x30, RZ ;  /* 0xffffffd01c197810 */ /* 0x000fe40007ffe0ff */
[----:B------:R-:W-:Y:S01]  /*4210*/  FSEL R47, R47, -INF , !P3 ;  /* 0xff8000002f2f7808 */ /* 0x000fe20005800000 */
[----:B------:R-:W-:Y:S01]  /*4220*/  HMMA.16816.F32.BF16 R16, R52, R26, R16 ;  /* 0x0000001a3410723c */ /* 0x000fe20000041810 */
[----:B------:R-:W-:Y:S02]  /*4230*/  ISETP.GE.AND P6, PT, R25, R86, PT ;  /* 0x000000561900720c */ /* 0x000fe40003fc6270 */
[----:B------:R-:W-:Y:S02]  /*4240*/  FSEL R25, R44, -INF , !P4 ;  /* 0xff8000002c197808 */ /* 0x000fe40006000000 */
[----:B------:R-:W-:-:S02]  /*4250*/  FSEL R45, R45, -INF , !P3 ;  /* 0xff8000002d2d7808 */ /* 0x000fc40005800000 */
[----:B------:R-:W-:Y:S01]  /*4260*/  IADD3 R27, R28, -0x28, RZ ;  /* 0xffffffd81c1b7810 */ /* 0x000fe20007ffe0ff */
[C---:B------:R-:W-:Y:S01]  /*4270*/  HMMA.16816.F32.BF16 R20, R52.reuse, R8, R20 ;  /* 0x000000083414723c */ /* 0x040fe20000041814 */
[----:B------:R-:W-:Y:S02]  /*4280*/  FSEL R58, R58, -INF , !P2 ;  /* 0xff8000003a3a7808 */ /* 0x000fe40005000000 */
[-C--:B------:R-:W-:Y:S02]  /*4290*/  ISETP.GE.AND P4, PT, R27, R86.reuse, PT ;  /* 0x000000561b00720c */ /* 0x080fe40003f86270 */
[C---:B------:R-:W-:Y:S02]  /*42a0*/  IADD3 R27, R28.reuse, -0x27, RZ ;  /* 0xffffffd91c1b7810 */ /* 0x040fe40007ffe0ff */
[----:B------:R-:W-:Y:S01]  /*42b0*/  IADD3 R9, R28, -0x20, RZ ;  /* 0xffffffe01c097810 */ /* 0x000fe20007ffe0ff */
[----:B---3--:R-:W-:Y:S01]  /*42c0*/  HMMA.16816.F32.BF16 R76, R52, R12, R76 ;  /* 0x0000000c344c723c */ /* 0x008fe2000004184c */
[----:B------:R-:W-:-:S02]  /*42d0*/  ISETP.GE.AND P3, PT, R27, R86, PT ;  /* 0x000000561b00720c */ /* 0x000fc40003f66270 */
[----:B------:R-:W-:Y:S02]  /*42e0*/  FSEL R27, R56, -INF , !P2 ;  /* 0xff800000381b7808 */ /* 0x000fe40005000000 */
[C---:B------:R-:W-:Y:S02]  /*42f0*/  IADD3 R11, R28.reuse, -0x1f, RZ ;  /* 0xffffffe11c0b7810 */ /* 0x040fe40007ffe0ff */
[----:B------:R-:W-:Y:S01]  /*4300*/  ISETP.GE.AND P2, PT, R9, R86, PT ;  /* 0x000000560900720c */ /* 0x000fe20003f46270 */
[----:B------:R-:W-:Y:S01]  /*4310*/  HMMA.16816.F32.BF16 R68, R52, R14, R68 ;  /* 0x0000000e3444723c */ /* 0x000fe20000041844 */
[----:B------:R-:W-:Y:S02]  /*4320*/  IADD3 R9, R28, -0x18, RZ ;  /* 0xffffffe81c097810 */ /* 0x000fe40007ffe0ff */
[----:B------:R-:W-:Y:S02]  /*4330*/  FSEL R2, R59, -INF , !P1 ;  /* 0xff8000003b027808 */ /* 0x000fe40004800000 */
[----:B------:R-:W-:-:S02]  /*4340*/  FSEL R57, R57, -INF , !P1 ;  /* 0xff80000039397808 */ /* 0x000fc40004800000 */
[-C--:B------:R-:W-:Y:S02]  /*4350*/  ISETP.GE.AND P1, PT, R11, R86.reuse, PT ;  /* 0x000000560b00720c */ /* 0x080fe40003f26270 */
[----:B------:R-:W-:Y:S02]  /*4360*/  FSEL R10, R82, -INF , !P6 ;  /* 0xff800000520a7808 */ /* 0x000fe40007000000 */
[----:B------:R-:W-:Y:S02]  /*4370*/  FSEL R11, R80, -INF , !P6 ;  /* 0xff800000500b7808 */ /* 0x000fe40007000000 */
[----:B------:R-:W-:Y:S02]  /*4380*/  ISETP.GE.AND P6, PT, R9, R86, PT ;  /* 0x000000560900720c */ /* 0x000fe40003fc6270 */
[----:B------:R-:W-:Y:S02]  /*4390*/  IADD3 R9, R28, -0x17, RZ ;  /* 0xffffffe91c097810 */ /* 0x000fe40007ffe0ff */
[----:B------:R-:W-:-:S02]  /*43a0*/  FSEL R164, R66, -INF , !P6 ;  /* 0xff80000042a47808 */ /* 0x000fc40007000000 */
[----:B------:R-:W-:Y:S02]  /*43b0*/  FSEL R167, R64, -INF , !P6 ;  /* 0xff80000040a77808 */ /* 0x000fe40007000000 */
[----:B------:R-:W-:Y:S02]  /*43c0*/  ISETP.GE.AND P6, PT, R133, 0x2, PT ;  /* 0x000000028500780c */ /* 0x000fe40003fc6270 */
[----:B------:R-:W-:Y:S02]  /*43d0*/  FSEL R12, R83, -INF , !P5 ;  /* 0xff800000530c7808 */ /* 0x000fe40006800000 */
[----:B------:R-:W-:Y:S02]  /*43e0*/  FSEL R13, R81, -INF , !P5 ;  /* 0xff800000510d7808 */ /* 0x000fe40006800000 */
[----:B------:R-:W-:Y:S02]  /*43f0*/  ISETP.GE.AND P5, PT, R9, R86, PT ;  /* 0x000000560900720c */ /* 0x000fe40003fa6270 */
[----:B------:R-:W-:-:S02]  /*4400*/  FSEL R18, R18, -INF , !P4 ;  /* 0xff80000012127808 */ /* 0x000fc40006000000 */
[----:B------:R-:W-:Y:S02]  /*4410*/  FSEL R9, R16, -INF , !P4 ;  /* 0xff80000010097808 */ /* 0x000fe40006000000 */
[----:B------:R-:W-:Y:S02]  /*4420*/  ISETP.GE.AND P4, PT, R29, R86, PT ;  /* 0x000000561d00720c */ /* 0x000fe40003f86270 */
[----:B------:R-:W-:Y:S02]  /*4430*/  FSEL R8, R19, -INF , !P3 ;  /* 0xff80000013087808 */ /* 0x000fe40005800000 */
[C---:B------:R-:W-:Y:S02]  /*4440*/  IADD3 R29, R28.reuse, -0xf, RZ ;  /* 0xfffffff11c1d7810 */ /* 0x040fe40007ffe0ff */
[C---:B------:R-:W-:Y:S02]  /*4450*/  IADD3 R19, R28.reuse, -0x8, RZ ;  /* 0xfffffff81c137810 */ /* 0x040fe40007ffe0ff */
[----:B------:R-:W-:-:S02]  /*4460*/  IADD3 R15, R28, -0x7, RZ ;  /* 0xfffffff91c0f7810 */ /* 0x000fc40007ffe0ff */
[----:B------:R-:W-:Y:S02]  /*4470*/  FSEL R17, R17, -INF , !P3 ;  /* 0xff80000011117808 */ /* 0x000fe40005800000 */
[----:B------:R-:W-:Y:S02]  /*4480*/  FSEL R162, R22, -INF , !P2 ;  /* 0xff80000016a27808 */ /* 0x000fe40005000000 */
[----:B------:R-:W-:Y:S02]  /*4490*/  FSEL R169, R20, -INF , !P2 ;  /* 0xff80000014a97808 */ /* 0x000fe40005000000 */
[----:B------:R-:W-:Y:S02]  /*44a0*/  FSEL R172, R23, -INF , !P1 ;  /* 0xff80000017ac7808 */ /* 0x000fe40004800000 */
[----:B------:R-:W-:Y:S01]  /*44b0*/  FSEL R161, R21, -INF , !P1 ;  /* 0xff80000015a17808 */ /* 0x000fe20004800000 */
[----:B------:R-:W-:Y:S01]  /*44c0*/  BAR.SYNC.DEFER_BLOCKING 0x0 ;  /* 0x0000000000007b1d */ /* 0x000fe20000010000 */
[----:B------:R-:W-:-:S02]  /*44d0*/  ISETP.GE.AND P3, PT, R29, R86, PT ;  /* 0x000000561d00720c */ /* 0x000fc40003f66270 */
[-C--:B------:R-:W-:Y:S02]  /*44e0*/  ISETP.GE.AND P2, PT, R19, R86.reuse, PT ;  /* 0x000000561300720c */ /* 0x080fe40003f46270 */
[----:B------:R-:W-:Y:S02]  /*44f0*/  ISETP.GE.AND P1, PT, R15, R86, PT ;  /* 0x000000560f00720c */ /* 0x000fe40003f26270 */
[----:B------:R-:W-:Y:S02]  /*4500*/  FSEL R170, R67, -INF , !P5 ;  /* 0xff80000043aa7808 */ /* 0x000fe40006800000 */
[----:B------:R-:W-:Y:S02]  /*4510*/  FSEL R163, R65, -INF , !P5 ;  /* 0xff80000041a37808 */ /* 0x000fe40006800000 */
[----:B------:R-:W-:Y:S02]  /*4520*/  FSEL R166, R78, -INF , !P4 ;  /* 0xff8000004ea67808 */ /* 0x000fe40006000000 */
[----:B------:R-:W-:-:S02]  /*4530*/  FSEL R173, R76, -INF , !P4 ;  /* 0xff8000004cad7808 */ /* 0x000fc40006000000 */
[----:B------:R-:W-:Y:S02]  /*4540*/  FSEL R142, R79, -INF , !P3 ;  /* 0xff8000004f8e7808 */ /* 0x000fe40005800000 */
[----:B------:R-:W-:Y:S02]  /*4550*/  FSEL R171, R77, -INF , !P3 ;  /* 0xff8000004dab7808 */ /* 0x000fe40005800000 */
[----:B------:R-:W-:Y:S02]  /*4560*/  FSEL R140, R70, -INF , !P2 ;  /* 0xff800000468c7808 */ /* 0x000fe40005000000 */
[----:B------:R-:W-:Y:S02]  /*4570*/  FSEL R143, R68, -INF , !P2 ;  /* 0xff800000448f7808 */ /* 0x000fe40005000000 */
[----:B------:R-:W-:Y:S02]  /*4580*/  FSEL R160, R71, -INF , !P1 ;  /* 0xff80000047a07808 */ /* 0x000fe40004800000 */
[----:B------:R-:W-:Y:S01]  /*4590*/  FSEL R141, R69, -INF , !P1 ;  /* 0xff800000458d7808 */ /* 0x000fe20004800000 */
[----:B------:R-:W-:Y:S05]  /*45a0*/  @!P6 BRA `(.L_x_712) ;  /* 0x00000b700000e947 */ /* 0x000fea0003800000 */
[----:B------:R-:W-:Y:S05]  /*45b0*/  @!P0 BRA `(.L_x_713) ;  /* 0x0000039000008947 */ /* 0x000fea0003800000 */
[----:B------:R-:W1:Y:S01]  /*45c0*/  I2F.RP R14, R84 ;  /* 0x00000054000e7306 */ /* 0x000e620000209400 */
[----:B------:R-:W-:-:S02]  /*45d0*/  IADD3 R16, R4, -0x80, RZ ;  /* 0xffffff8004107810 */ /* 0x000fc40007ffe0ff */
[----:B------:R-:W-:Y:S02]  /*45e0*/  IABS R6, R3 ;  /* 0x0000000300067213 */ /* 0x000fe40000000000 */
[----:B------:R-:W-:Y:S02]  /*45f0*/  IABS R4, R16 ;  /* 0x0000001000047213 */ /* 0x000fe40000000000 */
[----:B------:R-:W-:Y:S02]  /*4600*/  LOP3.LUT R3, R3, c[0x0][0x2d0], RZ, 0x3c, !PT ;  /* 0x0000b40003037a12 */ /* 0x000fe400078e3cff */
[----:B------:R-:W-:Y:S02]  /*4610*/  LOP3.LUT R16, R16, c[0x0][0x2d0], RZ, 0x3c, !PT ;  /* 0x0000b40010107a12 */ /* 0x000fe400078e3cff */
[----:B------:R-:W-:Y:S01]  /*4620*/  ISETP.GE.AND P3, PT, R3, RZ, PT ;  /* 0x000000ff0300720c */ /* 0x000fe20003f66270 */
[----:B-1----:R-:W1:Y:S02]  /*4630*/  MUFU.RCP R20, R14 ;  /* 0x0000000e00147308 */ /* 0x002e640000001000 */
[----:B-1----:R-:W-:-:S06]  /*4640*/  IADD3 R20, R20, 0xffffffe, RZ ;  /* 0x0ffffffe14147810 */ /* 0x002fcc0007ffe0ff */
[----:B------:R-:W1:Y:S02]  /*4650*/  F2I.FTZ.U32.TRUNC.NTZ R21, R20 ;  /* 0x0000001400157305 */ /* 0x000e64000021f000 */
[----:B-1----:R-:W-:Y:S02]  /*4660*/  IMAD.MOV R15, RZ, RZ, -R21 ;  /* 0x000000ffff0f7224 */ /* 0x002fe400078e0a15 */
[----:B------:R-:W-:Y:S02]  /*4670*/  IMAD.MOV.U32 R20, RZ, RZ, RZ ;  /* 0x000000ffff147224 */ /* 0x000fe400078e00ff */
[----:B------:R-:W-:-:S04]  /*4680*/  IMAD R15, R15, R84, RZ ;  /* 0x000000540f0f7224 */ /* 0x000fc800078e02ff */
[----:B------:R-:W-:-:S06]  /*4690*/  IMAD.HI.U32 R15, R21, R15, R20 ;  /* 0x0000000f150f7227 */ /* 0x000fcc00078e0014 */
[----:B------:R-:W-:-:S04]  /*46a0*/  IMAD.HI.U32 R20, R15, R6, RZ ;  /* 0x000000060f147227 */ /* 0x000fc800078e00ff */
[----:B------:R-:W-:Y:S01]  /*46b0*/  IMAD.HI.U32 R14, R15, R4, RZ ;  /* 0x000000040f0e7227 */ /* 0x000fe200078e00ff */
[----:B------:R-:W-:-:S03]  /*46c0*/  IADD3 R19, -R20, RZ, RZ ;  /* 0x000000ff14137210 */ /* 0x000fc60007ffe1ff */
[----:B------:R-:W-:Y:S02]  /*46d0*/  IMAD.MOV R15, RZ, RZ, -R14 ;  /* 0x000000ffff0f7224 */ /* 0x000fe400078e0a0e */
[C---:B------:R-:W-:Y:S02]  /*46e0*/  IMAD R19, R84.reuse, R19, R6 ;  /* 0x0000001354137224 */ /* 0x040fe400078e0206 */
[C---:B------:R-:W-:Y:S01]  /*46f0*/  IMAD R15, R84.reuse, R15, R4 ;  /* 0x0000000f540f7224 */ /* 0x040fe200078e0204 */
[----:B------:R-:W-:Y:S02]  /*4700*/  LOP3.LUT R4, RZ, c[0x0][0x2d0], RZ, 0x33, !PT ;  /* 0x0000b400ff047a12 */ /* 0x000fe400078e33ff */
[C---:B------:R-:W-:Y:S02]  /*4710*/  ISETP.GT.U32.AND P1, PT, R84.reuse, R19, PT ;  /* 0x000000135400720c */ /* 0x040fe40003f24070 */
[----:B------:R-:W-:-:S11]  /*4720*/  ISETP.GT.U32.AND P2, PT, R84, R15, PT ;  /* 0x0000000f5400720c */ /* 0x000fd60003f44070 */
[----:B------:R-:W-:Y:S01]  /*4730*/  @!P1 IMAD.IADD R19, R19, 0x1, -R84 ;  /* 0x0000000113139824 */ /* 0x000fe200078e0a54 */
[----:B------:R-:W-:Y:S02]  /*4740*/  @!P1 IADD3 R20, R20, 0x1, RZ ;  /* 0x0000000114149810 */ /* 0x000fe40007ffe0ff */
[-C--:B------:R-:W-:Y:S02]  /*4750*/  @!P2 IADD3 R15, R15, -R84.reuse, RZ ;  /* 0x800000540f0fa210 */ /* 0x080fe40007ffe0ff */
[-C--:B------:R-:W-:Y:S02]  /*4760*/  ISETP.GE.U32.AND P5, PT, R19, R84.reuse, PT ;  /* 0x000000541300720c */ /* 0x080fe40003fa6070 */
[----:B------:R-:W-:Y:S02]  /*4770*/  ISETP.GE.U32.AND P4, PT, R15, R84, PT ;  /* 0x000000540f00720c */ /* 0x000fe40003f86070 */
[----:B------:R-:W-:Y:S02]  /*4780*/  ISETP.GE.AND P1, PT, R16, RZ, PT ;  /* 0x000000ff1000720c */ /* 0x000fe40003f26270 */
[----:B------:R-:W-:-:S02]  /*4790*/  @!P2 IADD3 R14, R14, 0x1, RZ ;  /* 0x000000010e0ea810 */ /* 0x000fc40007ffe0ff */
[----:B------:R-:W-:-:S05]  /*47a0*/  ISETP.NE.AND P2, PT, RZ, c[0x0][0x2d0], PT ;  /* 0x0000b400ff007a0c */ /* 0x000fca0003f45270 */
[----:B------:R-:W-:Y:S02]  /*47b0*/  @P5 IADD3 R20, R20, 0x1, RZ ;  /* 0x0000000114145810 */ /* 0x000fe40007ffe0ff */
[----:B------:R-:W-:-:S03]  /*47c0*/  @P4 IADD3 R14, R14, 0x1, RZ ;  /* 0x000000010e0e4810 */ /* 0x000fc60007ffe0ff */
[----:B------:R-:W-:Y:S02]  /*47d0*/  @!P3 IMAD.MOV R20, RZ, RZ, -R20 ;  /* 0x000000ffff14b224 */ /* 0x000fe400078e0a14 */
[----:B------:R-:W-:-:S03]  /*47e0*/  @!P1 IMAD.MOV R14, RZ, RZ, -R14 ;  /* 0x000000ffff0e9224 */ /* 0x000fc600078e0a0e */
[C---:B------:R-:W-:Y:S02]  /*47f0*/  SEL R3, R4.reuse, R20, !P2 ;  /* 0x0000001404037207 */ /* 0x040fe40005000000 */
[----:B------:R-:W-:-:S03]  /*4800*/  SEL R4, R4, R14, !P2 ;  /* 0x0000000e04047207 */ /* 0x000fc60005000000 */
[----:B------:R-:W-:-:S04]  /*4810*/  IMAD.WIDE R28, R3, 0x4, R212 ;  /* 0x00000004031c7825 */ /* 0x000fc800078e02d4 */
[----:B------:R-:W-:Y:S01]  /*4820*/  IMAD.WIDE R22, R4, 0x4, R212 ;  /* 0x0000000404167825 */ /* 0x000fe200078e02d4 */
[----:B------:R-:W2:Y:S04]  /*4830*/  LDG.E R15, [R28.64] ;  /* 0x000000061c0f7981 */ /* 0x000ea8000c1e1900 */
[----:B------:R-:W2:Y:S01]  /*4840*/  LDG.E R14, [R22.64] ;  /* 0x00000006160e7981 */ /* 0x000ea2000c1e1900 */
[----:B------:R-:W-:Y:S01]  /*4850*/  IADD3 R3, R3, -R4, RZ ;  /* 0x8000000403037210 */ /* 0x000fe20007ffe0ff */
[----:B------:R-:W-:-:S04]  /*4860*/  IMAD.MOV.U32 R6, RZ, RZ, 0x40 ;  /* 0x00000040ff067424 */ /* 0x000fc800078e00ff */
[----:B------:R-:W-:-:S04]  /*4870*/  IMAD R6, R3, c[0x0][0x2d0], -R6 ;  /* 0x0000b40003067a24 */ /* 0x000fc800078e0a06 */
[----:B------:R-:W-:Y:S01]  /*4880*/  IMAD.WIDE.U32 R20, R6, c[0x0][0x198], RZ ;  /* 0x0000660006147a25 */ /* 0x000fe200078e00ff */
[----:B------:R-:W-:-:S05]  /*4890*/  SHF.R.S32.HI R3, RZ, 0x1f, R6 ;  /* 0x0000001fff037819 */ /* 0x000fca0000011406 */
[----:B------:R-:W-:-:S04]  /*48a0*/  IMAD R3, R3, c[0x0][0x198], RZ ;  /* 0x0000660003037a24 */ /* 0x000fc800078e02ff */
[----:B------:R-:W-:-:S05]  /*48b0*/  IMAD R3, R6, c[0x0][0x19c], R3 ;  /* 0x0000670006037a24 */ /* 0x000fca00078e0203 */
[----:B------:R-:W-:Y:S01]  /*48c0*/  IADD3 R21, R21, R3, RZ ;  /* 0x0000000315157210 */ /* 0x000fe20007ffe0ff */
[----:B--2---:R-:W-:-:S04]  /*48d0*/  IMAD.IADD R14, R14, 0x1, -R15 ;  /* 0x000000010e0e7824 */ /* 0x004fc800078e0a0f */
[----:B------:R-:W-:Y:S01]  /*48e0*/  IMAD.WIDE.U32 R20, R14, c[0x0][0x180], R20 ;  /* 0x000060000e147a25 */ /* 0x000fe200078e0014 */
[----:B------:R-:W-:-:S05]  /*48f0*/  SHF.R.S32.HI R4, RZ, 0x1f, R14 ;  /* 0x0000001fff047819 */ /* 0x000fca000001140e */
[----:B------:R-:W-:-:S04]  /*4900*/  IMAD R15, R4, c[0x0][0x180], RZ ;  /* 0x00006000040f7a24 */ /* 0x000fc800078e02ff */
[----:B------:R-:W-:-:S04]  /*4910*/  IMAD R15, R14, c[0x0][0x184], R15 ;  /* 0x000061000e0f7a24 */ /* 0x000fc800078e020f */
[----:B------:R-:W-:Y:S01]  /*4920*/  IMAD.IADD R14, R21, 0x1, R15 ;  /* 0x00000001150e7824 */ /* 0x000fe200078e020f */
[----:B------:R-:W-:Y:S01]  /*4930*/  MOV R21, R20 ;  /* 0x0000001400157202 */ /* 0x000fe20000000f00 */
[----:B------:R-:W-:Y:S05]  /*4940*/  BRA `(.L_x_714) ;  /* 0x0000002000007947 */ /* 0x000fea0003800000 */
.L_x_713:
[----:B------:R-:W-:-:S04]  /*4950*/  LEA R21, -R6, RZ, 0x6 ;  /* 0x000000ff06157211 */ /* 0x000fc800078e31ff */
[----:B------:R-:W-:Y:S02]  /*4960*/  SHF.R.S32.HI R14, RZ, 0x1f, R21 ;  /* 0x0000001fff0e7819 */ /* 0x000fe40000011415 */
.L_x_714:
[----:B------:R-:W-:Y:S01]  /*4970*/  ISETP.GE.AND P5, PT, R210, c[0x0][0x220], PT ;  /* 0x00008800d2007a0c */ /* 0x000fe20003fa6270 */
[----:B------:R-:W-:Y:S01]  /*4980*/  BSSY B0, `(.L_x_715) ;  /* 0x0000076000007945 */ /* 0x000fe20003800000 */
[----:B------:R-:W-:Y:S02]  /*4990*/  ISETP.GE.AND P4, PT, R201, c[0x0][0x220], PT ;  /* 0x00008800c9007a0c */ /* 0x000fe40003f86270 */
[----:B------:R-:W-:-:S09]  /*49a0*/  ISETP.GE.AND P3, PT, R200, c[0x0][0x220], PT ;  /* 0x00008800c8007a0c */ /* 0x000fd20003f66270 */
[CC--:B------:R-:W-:Y:S01]  /*49b0*/  @!P5 IADD3 R4, P1, R21.reuse, R134.reuse, RZ ;  /* 0x000000861504d210 */ /* 0x0c0fe20007f3e0ff */
[----:B------:R1:W-:Y:S01]  /*49c0*/  @P5 STS.128 [R207+0x6000], RZ ;  /* 0x006000ffcf005388 */ /* 0x0003e20000000c00 */
[----:B------:R-:W-:-:S03]  /*49d0*/  @!P4 IADD3 R15, P2, R21, R134, RZ ;  /* 0x00000086150fc210 */ /* 0x000fc60007f5e0ff */
[--C-:B------:R-:W-:Y:S01]  /*49e0*/  @!P5 IMAD.X R3, R14, 0x1, R135.reuse, P1 ;  /* 0x000000010e03d824 */ /* 0x100fe200008e0687 */
[----:B------:R-:W-:Y:S01]  /*49f0*/  @!P5 LEA R38, P1, R4, c[0x0][0x168], 0x1 ;  /* 0x00005a000426da11 */ /* 0x000fe200078208ff */
[----:B------:R-:W-:Y:S01]  /*4a00*/  @!P4 IMAD.X R6, R14, 0x1, R135, P2 ;  /* 0x000000010e06c824 */ /* 0x000fe200010e0687 */
[----:B------:R-:W-:Y:S02]  /*4a10*/  @!P4 LEA R32, P2, R15, c[0x0][0x168], 0x1 ;  /* 0x00005a000f20ca11 */ /* 0x000fe400078408ff */
[----:B------:R-:W-:Y:S02]  /*4a20*/  @!P5 LEA.HI.X R39, R4, c[0x0][0x16c], R3, 0x1, P1 ;  /* 0x00005b000427da11 */ /* 0x000fe400008f0c03 */
[-C--:B------:R-:W-:Y:S02]  /*4a30*/  @!P3 IADD3 R4, P1, R21, R134.reuse, RZ ;  /* 0x000000861504b210 */ /* 0x080fe40007f3e0ff */
[----:B------:R-:W-:Y:S01]  /*4a40*/  @!P4 LEA.HI.X R33, R15, c[0x0][0x16c], R6, 0x1, P2 ;  /* 0x00005b000f21ca11 */ /* 0x000fe200010f0c06 */
[----:B------:R-:W-:Y:S01]  /*4a50*/  @!PT LDS RZ, [RZ] ;  /* 0x00000000fffff984 */ /* 0x000fe20000000800 */
[----:B------:R-:W-:Y:S01]  /*4a60*/  @!PT LDS RZ, [RZ] ;  /* 0x00000000fffff984 */ /* 0x000fe20000000800 */
[----:B------:R-:W-:Y:S01]  /*4a70*/  @!PT LDS RZ, [RZ] ;  /* 0x00000000fffff984 */ /* 0x000fe20000000800 */
[----:B------:R1:W-:Y:S01]  /*4a80*/  @!P5 LDGSTS.E.BYPASS.LTC128B.128 [R207+0x6000], [R38.64] ;  /* 0x0600000026cfdfae */ /* 0x0003e2000b901d46 */
[----:B------:R-:W-:Y:S01]  /*4a90*/  IADD3 R19, P2, R205, R21, RZ ;  /* 0x00000015cd137210 */ /* 0x000fe20007f5e0ff */
[----:B------:R-:W-:Y:S01]  /*4aa0*/  @!P3 IMAD.X R3, R14, 0x1, R135, P1 ;  /* 0x000000010e03b824 */ /* 0x000fe200008e0687 */
[----:B------:R-:W-:Y:S01]  /*4ab0*/  @!P3 LEA R30, P1, R4, c[0x0][0x168], 0x1 ;  /* 0x00005a00041eba11 */ /* 0x000fe200078208ff */
[----:B------:R1:W-:Y:S02]  /*4ac0*/  @P4 STS.128 [R207+0x8000], RZ ;  /* 0x008000ffcf004388 */ /* 0x0003e40000000c00 */
[----:B------:R-:W-:Y:S01]  /*4ad0*/  IMAD.X R6, R204, 0x1, R14, P2 ;  /* 0x00000001cc067824 */ /* 0x000fe200010e060e */
[----:B------:R-:W-:Y:S01]  /*4ae0*/  @!P3 LEA.HI.X R31, R4, c[0x0][0x16c], R3, 0x1, P1 ;  /* 0x00005b00041fba11 */ /* 0x000fe200008f0c03 */
[----:B------:R-:W-:Y:S01]  /*4af0*/  @!PT LDS RZ, [RZ] ;  /* 0x00000000fffff984 */ /* 0x000fe20000000800 */
[----:B------:R-:W-:Y:S01]  /*4b00*/  @!PT LDS RZ, [RZ] ;  /* 0x00000000fffff984 */ /* 0x000fe20000000800 */
[----:B------:R-:W-:Y:S01]  /*4b10*/  @!PT LDS RZ, [RZ] ;  /* 0x00000000fffff984 */ /* 0x000fe20000000800 */
[----:B------:R1:W-:Y:S01]  /*4b20*/  @!P4 LDGSTS.E.BYPASS.LTC128B.128 [R207+0x8000], [R32.64+0x80] ;  /* 0x0800008020cfcfae */ /* 0x0003e2000b901d46 */
[----:B------:R-:W-:-:S03]  /*4b30*/  @!P5 IADD3 R4, P1, R19, R134, RZ ;  /* 0x000000861304d210 */ /* 0x000fc60007f3e0ff */
[----:B------:R1:W-:Y:S01]  /*4b40*/  @P3 STS.128 [R207+0xa000], RZ ;  /* 0x00a000ffcf003388 */ /* 0x0003e20000000c00 */
[----:B------:R-:W-:Y:S01]  /*4b50*/  @!P5 LEA R36, P2, R4, c[0x0][0x168], 0x1 ;  /* 0x00005a000424da11 */ /* 0x000fe200078408ff */
[----:B------:R-:W-:Y:S01]  /*4b60*/  @!P5 IMAD.X R3, R6, 0x1, R135, P1 ;  /* 0x000000010603d824 */ /* 0x000fe200008e0687 */
[CC--:B------:R-:W-:Y:S01]  /*4b70*/  @!P4 IADD3 R16, P1, R19.reuse, R134.reuse, RZ ;  /* 0x000000861310c210 */ /* 0x0c0fe20007f3e0ff */
[----:B------:R-:W-:Y:S01]  /*4b80*/  @!PT LDS RZ, [RZ] ;  /* 0x00000000fffff984 */ /* 0x000fe20000000800 */
[----:B------:R-:W-:Y:S01]  /*4b90*/  @!PT LDS RZ, [RZ] ;  /* 0x00000000fffff984 */ /* 0x000fe20000000800 */
[----:B------:R-:W-:Y:S01]  /*4ba0*/  @!PT LDS RZ, [RZ] ;  /* 0x00000000fffff984 */ /* 0x000fe20000000800 */
[----:B------:R1:W-:Y:S03]  /*4bb0*/  @!P3 LDGSTS.E.BYPASS.LTC128B.128 [R207+0xa000], [R30.64+0x100] ;  /* 0x0a0001001ecfbfae */ /* 0x0003e6000b901d46 */
[----:B------:R-:W-:Y:S01]  /*4bc0*/  @!P5 LEA.HI.X R37, R4, c[0x0][0x16c], R3, 0x1, P2 ;  /* 0x00005b000425da11 */ /* 0x000fe200010f0c03 */
[----:B------:R-:W-:Y:S01]  /*4bd0*/  @!P4 IMAD.X R3, R6, 0x1, R135, P1 ;  /* 0x000000010603c824 */ /* 0x000fe200008e0687 */
[----:B------:R-:W-:Y:S01]  /*4be0*/  @!P4 LEA R28, P2, R16, c[0x0][0x168], 0x1 ;  /* 0x00005a00101cca11 */ /* 0x000fe200078408ff */
[----:B------:R1:W-:Y:S01]  /*4bf0*/  @P5 STS.128 [R207+0x6800], RZ ;  /* 0x006800ffcf005388 */ /* 0x0003e20000000c00 */
[----:B------:R-:W-:-:S02]  /*4c00*/  @!P3 IADD3 R4, P1, R19, R134, RZ ;  /* 0x000000861304b210 */ /* 0x000fc40007f3e0ff */
        /* <DEDUP_REMOVED lines=19> */
[-C--:B------:R-:W-:Y:S01]  /*4d40*/  @!P4 IADD3 R15, P1, R19, R134.reuse, RZ ;  /* 0x00000086130fc210 */ /* 0x080fe20007f3e0ff */
        /* <DEDUP_REMOVED lines=16> */
[C---:B------:R-:W-:Y:S01]  /*4e50*/  @!P3 LEA R42, P1, R3.reuse, c[0x0][0x168], 0x1 ;  /* 0x00005a00032aba11 */ /* 0x040fe200078208ff */
        /* <DEDUP_REMOVED lines=10> */
[C-C-:B------:R-:W-:Y:S01]  /*4f00*/  @!P5 IMAD.X R4, R6.reuse, 0x1, R135.reuse, P1 ;  /* 0x000000010604d824 */ /* 0x140fe200008e0687 */
[----:B------:R-:W-:Y:S01]  /*4f10*/  @!P4 IADD3 R3, P1, R19, R134, RZ ;  /* 0x000000861303c210 */ /* 0x000fe20007f3e0ff */
[----:B------:R-:W-:Y:S01]  /*4f20*/  @!PT LDS RZ, [RZ] ;  /* 0x00000000fffff984 */ /* 0x000fe20000000800 */
[----:B------:R-:W-:Y:S01]  /*4f30*/  @!PT LDS RZ, [RZ] ;  /* 0x00000000fffff984 */ /* 0x000fe20000000800 */
[----:B------:R-:W-:Y:S01]  /*4f40*/  @!PT LDS RZ, [RZ] ;  /* 0x00000000fffff984 */ /* 0x000fe20000000800 */
[----:B------:R1:W-:Y:S03]  /*4f50*/  @!P3 LDGSTS.E.BYPASS.LTC128B.128 [R207+0xb000], [R42.64+0x100] ;  /* 0x0b0001002acfbfae */ /* 0x0003e6000b901d46 */
[----:B------:R-:W-:Y:S01]  /*4f60*/  @!P5 LEA.HI.X R49, R15, c[0x0][0x16c], R4, 0x1, P2 ;  /* 0x00005b000f31da11 */ /* 0x000fe200010f0c04 */
[----:B------:R-:W-:Y:S01]  /*4f70*/  @!P4 IMAD.X R4, R6, 0x1, R135, P1 ;  /* 0x000000010604c824 */ /* 0x000fe200008e0687 */
[C---:B------:R-:W-:Y:S01]  /*4f80*/  @!P4 LEA R50, P1, R3.reuse, c[0x0][0x168], 0x1 ;  /* 0x00005a000332ca11 */ /* 0x040fe200078208ff */
[----:B------:R1:W-:Y:S03]  /*4f90*/  @P5 STS.128 [R207+0x7800], RZ ;  /* 0x007800ffcf005388 */ /* 0x0003e60000000c00 */
[----:B------:R-:W-:Y:S01]  /*4fa0*/  @!P4 LEA.HI.X R51, R3, c[0x0][0x16c], R4, 0x1, P1 ;  /* 0x00005b000333ca11 */ /* 0x000fe200008f0c04 */
        /* <DEDUP_REMOVED lines=11> */
[----:B------:R-:W-:-:S05]  /*5060*/  IADD3 R19, P1, R19, R134, RZ ;  /* 0x0000008613137210 */ /* 0x000fca0007f3e0ff */
[----:B------:R-:W-:Y:S01]  /*5070*/  IMAD.X R6, R6, 0x1, R135, P1 ;  /* 0x0000000106067824 */ /* 0x000fe200008e0687 */
[----:B-1----:R-:W-:-:S04]  /*5080*/  LEA R22, P1, R19, c[0x0][0x168], 0x1 ;  /* 0x00005a0013167a11 */ /* 0x002fc800078208ff */
[----:B------:R-:W-:-:S05]  /*5090*/  LEA.HI.X R23, R19, c[0x0][0x16c], R6, 0x1, P1 ;  /* 0x00005b0013177a11 */ /* 0x000fca00008f0c06 */
[----:B------:R-:W-:Y:S01]  /*50a0*/  @!PT LDS RZ, [RZ] ;  /* 0x00000000fffff984 */ /* 0x000fe20000000800 */
[----:B------:R-:W-:Y:S01]  /*50b0*/  @!PT LDS RZ, [RZ] ;  /* 0x00000000fffff984 */ /* 0x000fe20000000800 */
[----:B------:R-:W-:Y:S01]  /*50c0*/  @!PT LDS RZ, [RZ] ;  /* 0x00000000fffff984 */ /* 0x000fe20000000800 */
[----:B------:R1:W-:Y:S04]  /*50d0*/  LDGSTS.E.BYPASS.LTC128B.128 [R207+0xb800], [R22.64+0x100] ;  /* 0x0b80010016cf7fae */ /* 0x0003e8000b901d46 */
.L_x_716:
[----:B------:R-:W-:Y:S05]  /*50e0*/  BSYNC B0 ;  /* 0x0000000000007941 */ /* 0x000fea0003800000 */
.L_x_715:
[----:B------:R-:W0:Y:S01]  /*50f0*/  LDGDEPBAR ;  /* 0x00000000000079af */ /* 0x000e220000000000 */
[----:B------:R-:W-:-:S04]  /*5100*/  IADD3 R134, P1, R21, R134, RZ ;  /* 0x0000008615867210 */ /* 0x000fc80007f3e0ff */
[----:B------:R-:W-:Y:S02]  /*5110*/  IADD3.X R135, R14, R135, RZ, P1, !PT ;  /* 0x000000870e877210 */ /* 0x000fe40000ffe4ff */
.L_x_712:
[----:B------:R-:W-:Y:S02]  /*5120*/  FMNMX.FTZ R6, R25, R45, !PT ;  /* 0x0000002d19067209 */ /* 0x000fe40007810000 */
[----:B------:R-:W-:Y:S02]  /*5130*/  FMNMX.FTZ R19, R46, R47, !PT ;  /* 0x0000002f2e137209 */ /* 0x000fe40007810000 */
[----:B------:R-:W-:Y:S02]  /*5140*/  FMNMX.FTZ R6, R27, R6, !PT ;  /* 0x000000061b067209 */ /* 0x000fe40007810000 */
[----:B------:R-:W-:Y:S02]  /*5150*/  FMNMX.FTZ R19, R58, R19, !PT ;  /* 0x000000133a137209 */ /* 0x000fe40007810000 */
[----:B------:R-:W-:Y:S02]  /*5160*/  FMNMX.FTZ R6, R57, R6, !PT ;  /* 0x0000000639067209 */ /* 0x000fe40007810000 */
[----:B------:R-:W-:-:S02]  /*5170*/  FMNMX.FTZ R19, R2, R19, !PT ;  /* 0x0000001302137209 */ /* 0x000fc40007810000 */
        /* <DEDUP_REMOVED lines=24> */
[----:B------:R-:W-:Y:S01]  /*5300*/  SHF.L.U32 R192, R0, 0x1, RZ ;  /* 0x0000000100c07819 */ /* 0x000fe200000006ff */
[----:B------:R-:W2:Y:S03]  /*5310*/  SHFL.BFLY PT, R15, R6, 0x2, 0x1f ;  /* 0x0c401f00060f7f89 */ /* 0x000ea600000e0000 */
[-C--:B------:R-:W-:Y:S01]  /*5320*/  LEA R189, R5, R192.reuse, 0x1 ;  /* 0x000000c005bd7211 */ /* 0x080fe200078e08ff */
[----:B------:R-:W3:Y:S01]  /*5330*/  SHFL.BFLY PT, R4, R19, 0x2, 0x1f ;  /* 0x0c401f0013047f89 */ /* 0x000ee200000e0000 */
[----:B------:R-:W-:-:S03]  /*5340*/  LEA R190, R7, R192, 0x1 ;  /* 0x000000c007be7211 */ /* 0x000fc600078e08ff */
[----:B------:R-:W-:Y:S01]  /*5350*/  LDSM.16.MT88.4 R68, [R192+0xe000] ;  /* 0x00e00000c044783b */ /* 0x000fe20000004200 */
[----:B------:R-:W-:-:S03]  /*5360*/  LEA R188, R5, R190, 0x1 ;  /* 0x000000be05bc7211 */ /* 0x000fc600078e08ff */
[----:B------:R-:W-:Y:S04]  /*5370*/  LDSM.16.MT88.4 R84, [R189+0xe000] ;  /* 0x00e00000bd54783b */ /* 0x000fe80000004200 */
[----:B-1----:R-:W-:Y:S04]  /*5380*/  LDSM.16.MT88.4 R36, [R192+0xc000] ;  /* 0x00c00000c024783b */ /* 0x002fe80000004200 */
[----:B------:R-:W-:Y:S01]  /*5390*/  LDSM.16.MT88.4 R52, [R189+0xc000] ;  /* 0x00c00000bd34783b */ /* 0x000fe20000004200 */
[----:B--2---:R-:W-:-:S03]  /*53a0*/  FMNMX.FTZ R15, R6, R15, !PT ;  /* 0x0000000f060f7209 */ /* 0x004fc60007810000 */
[----:B------:R-:W-:Y:S01]  /*53b0*/  LDSM.16.MT88.4 R60, [R188+0xc000] ;  /* 0x00c00000bc3c783b */ /* 0x000fe20000004200 */
[----:B---3--:R-:W-:-:S03]  /*53c0*/  FMNMX.FTZ R4, R19, R4, !PT ;  /* 0x0000000413047209 */ /* 0x008fc60007810000 */
[----:B------:R-:W1:Y:S04]  /*53d0*/  SHFL.BFLY PT, R132, R15, 0x1, 0x1f ;  /* 0x0c201f000f847f89 */ /* 0x000e6800000e0000 */
[----:B------:R-:W2:Y:S04]  /*53e0*/  SHFL.BFLY PT, R3, R4, 0x1, 0x1f ;  /* 0x0c201f0004037f89 */ /* 0x000ea800000e0000 */
[----:B------:R-:W-:Y:S04]  /*53f0*/  LDSM.16.MT88.4 R76, [R190+0xe000] ;  /* 0x00e00000be4c783b */ /* 0x000fe80000004200 */
[----:B------:R-:W-:Y:S04]  /*5400*/  LDSM.16.MT88.4 R92, [R188+0xe000] ;  /* 0x00e00000bc5c783b */ /* 0x000fe80000004200 */
[----:B------:R-:W-:Y:S04]  /*5410*/  LDSM.16.MT88.4 R100, [R192+0x10000] ;  /* 0x01000000c064783b */ /* 0x000fe80000004200 */
[----:B------:R-:W-:Y:S01]  /*5420*/  LDSM.16.MT88.4 R124, [R190+0x10000] ;  /* 0x01000000be7c783b */ /* 0x000fe20000004200 */
[----:B-1----:R-:W-:-:S03]  /*5430*/  FMNMX.FTZ R132, R15, R132, !PT ;  /* 0x000000840f847209 */ /* 0x002fc60007810000 */
[----:B------:R-:W-:Y:S01]  /*5440*/  LDSM.16.MT88.4 R112, [R189+0x10000] ;  /* 0x01000000bd70783b */ /* 0x000fe20000004200 */
[----:B--2---:R-:W-:Y:S01]  /*5450*/  FMNMX.FTZ R3, R4, R3, !PT ;  /* 0x0000000304037209 */ /* 0x004fe20007810000 */
[C---:B------:R-:W-:Y:S01]  /*5460*/  FMUL.FTZ R168, R132.reuse, c[0x0][0x23c] ;  /* 0x00008f0084a87a20 */ /* 0x040fe20000410000 */
[----:B------:R-:W-:Y:S01]  /*5470*/  FSETP.NEU.FTZ.AND P1, PT, R132, -INF , PT ;  /* 0xff8000008400780b */ /* 0x000fe20003f3d000 */
[----:B------:R-:W-:Y:S02]  /*5480*/  LDSM.16.MT88.4 R4, [R188+0x10000] ;  /* 0x01000000bc04783b */ /* 0x000fe40000004200 */
[C---:B------:R-:W-:Y:S01]  /*5490*/  FMUL.FTZ R165, R3.reuse, c[0x0][0x23c] ;  /* 0x00008f0003a57a20 */ /* 0x040fe20000410000 */
[----:B------:R-:W-:Y:S01]  /*54a0*/  FSEL R168, R168, RZ, P1 ;  /* 0x000000ffa8a87208 */ /* 0x000fe20000800000 */
[----:B------:R-:W-:Y:S01]  /*54b0*/  LDSM.16.MT88.4 R20, [R192+0xc800] ;  /* 0x00c80000c014783b */ /* 0x000fe20000004200 */
[----:B------:R-:W-:-:S03]  /*54c0*/  FSETP.NEU.FTZ.AND P1, PT, R3, -INF , PT ;  /* 0xff8000000300780b */ /* 0x000fc60003f3d000 */
[--C-:B------:R-:W-:Y:S01]  /*54d0*/  FFMA.FTZ R155, R25, c[0x0][0x23c], -R168.reuse ;  /* 0x00008f00199b7a23 */ /* 0x100fe200000108a8 */
[----:B------:R-:W-:Y:S01]  /*54e0*/  FSEL R165, R165, RZ, P1 ;  /* 0x000000ffa5a57208 */ /* 0x000fe20000800000 */
[--C-:B------:R-:W-:Y:S01]  /*54f0*/  FFMA.FTZ R152, R45, c[0x0][0x23c], -R168.reuse ;  /* 0x00008f002d987a23 */ /* 0x100fe200000108a8 */
[----:B------:R-:W-:Y:S01]  /*5500*/  LDSM.16.MT88.4 R136, [R190+0xc800] ;  /* 0x00c80000be88783b */ /* 0x000fe20000004200 */
[--C-:B------:R-:W-:Y:S01]  /*5510*/  FFMA.FTZ R153, R27, c[0x0][0x23c], -R168.reuse ;  /* 0x00008f001b997a23 */ /* 0x100fe200000108a8 */
[----:B------:R-:W-:Y:S01]  /*5520*/  LEA R216, P1, R134, c[0x0][0x168], 0x1 ;  /* 0x00005a0086d87a11 */ /* 0x000fe200078208ff */
[--C-:B------:R-:W-:Y:S01]  /*5530*/  FFMA.FTZ R148, R57, c[0x0][0x23c], -R168.reuse ;  /* 0x00008f0039947a23 */ /* 0x100fe200000108a8 */
[----:B------:R-:W-:Y:S01]  /*5540*/  MUFU.EX2 R155, R155 ;  /* 0x0000009b009b7308 */ /* 0x000fe20000000800 */
[--C-:B------:R-:W-:Y:S01]  /*5550*/  FFMA.FTZ R154, R46, c[0x0][0x23c], -R165.reuse ;  /* 0x00008f002e9a7a23 */ /* 0x100fe200000108a5 */
[----:B------:R-:W-:Y:S01]  /*5560*/  LDSM.16.MT88.4 R32, [R189+0xc800] ;  /* 0x00c80000bd20783b */ /* 0x000fe20000004200 */
[----:B------:R-:W-:Y:S01]  /*5570*/  FFMA.FTZ R157, R47, c[0x0][0x23c], -R165 ;  /* 0x00008f002f9d7a23 */ /* 0x000fe200000108a5 */
[----:B------:R-:W-:Y:S01]  /*5580*/  LEA.HI.X R215, R134, c[0x0][0x16c], R135, 0x1, P1 ;  /* 0x00005b0086d77a11 */ /* 0x000fe200008f0c87 */
[--C-:B------:R-:W-:Y:S01]  /*5590*/  FFMA.FTZ R159, R58, c[0x0][0x23c], -R165.reuse ;  /* 0x00008f003a9f7a23 */ /* 0x100fe200000108a5 */
[----:B------:R-:W1:Y:S01]  /*55a0*/  LDSM.16.MT88.4 R44, [R190+0xc000] ;  /* 0x00c00000be2c783b */ /* 0x000e620000004200 */
[----:B------:R-:W-:Y:S01]  /*55b0*/  FFMA.FTZ R150, R2, c[0x0][0x23c], -R165 ;  /* 0x00008f0002967a23 */ /* 0x000fe200000108a5 */
[----:B------:R-:W2:Y:S01]  /*55c0*/  MUFU.EX2 R152, R152 ;  /* 0x0000009800987308 */ /* 0x000ea20000000800 */
[--C-:B------:R-:W-:Y:S01]  /*55d0*/  FFMA.FTZ R151, R11, c[0x0][0x23c], -R168.reuse ;  /* 0x00008f000b977a23 */ /* 0x100fe200000108a8 */
[----:B------:R-:W-:Y:S01]  /*55e0*/  LDSM.16.MT88.4 R28, [R188+0xc800] ;  /* 0x00c80000bc1c783b */ /* 0x000fe20000004200 */
[----:B------:R-:W-:-:S02]  /*55f0*/  FFMA.FTZ R147, R9, c[0x0][0x23c], -R168 ;  /* 0x00008f0009937a23 */ /* 0x000fc400000108a8 */
[--C-:B------:R-:W-:Y:S01]  /*5600*/  FFMA.FTZ R2, R17, c[0x0][0x23c], -R168.reuse ;  /* 0x00008f0011027a23 */ /* 0x100fe200000108a8 */
[----:B------:R-:W-:Y:S01]  /*5610*/  LDSM.16.MT88.4 R24, [R190+0xe800] ;  /* 0x00e80000be18783b */ /* 0x000fe20000004200 */
[--C-:B------:R-:W-:Y:S01]  /*5620*/  FFMA.FTZ R149, R10, c[0x0][0x23c], -R165.reuse ;  /* 0x00008f000a957a23 */ /* 0x100fe200000108a5 */
[----:B------:R-:W-:Y:S01]  /*5630*/  MUFU.EX2 R153, R153 ;  /* 0x0000009900997308 */ /* 0x000fe20000000800 */
[--C-:B------:R-:W-:Y:S02]  /*5640*/  FFMA.FTZ R145, R18, c[0x0][0x23c], -R165.reuse ;  /* 0x00008f0012917a23 */ /* 0x100fe400000108a5 */
[--C-:B------:R-:W-:Y:S01]  /*5650*/  FFMA.FTZ R0, R8, c[0x0][0x23c], -R165.reuse ;  /* 0x00008f0008007a23 */ /* 0x100fe200000108a5 */
[----:B------:R-:W-:Y:S01]  /*5660*/  LDSM.16.MT88.4 R16, [R189+0xe800] ;  /* 0x00e80000bd10783b */ /* 0x000fe20000004200 */
[--C-:B------:R-:W-:Y:S02]  /*5670*/  FFMA.FTZ R146, R13, c[0x0][0x23c], -R168.reuse ;  /* 0x00008f000d927a23 */ /* 0x100fe400000108a8 */
[----:B------:R-:W-:Y:S01]  /*5680*/  FFMA.FTZ R144, R12, c[0x0][0x23c], -R165 ;  /* 0x00008f000c907a23 */ /* 0x000fe200000108a5 */
[----:B------:R-:W3:Y:S01]  /*5690*/  MUFU.EX2 R148, R148 ;  /* 0x0000009400947308 */ /* 0x000ee20000000800 */
[----:B------:R-:W4:Y:S01]  /*56a0*/  LDSM.16.MT88.4 R8, [R192+0xe800] ;  /* 0x00e80000c008783b */ /* 0x000f220000004200 */
[----:B--2---:R-:W-:Y:S01]  /*56b0*/  F2FP.BF16.PACK_AB R116, R152, R155 ;  /* 0x0000009b9874723e */ /* 0x004fe200000010ff */
[----:B------:R-:W-:-:S02]  /*56c0*/  FFMA.FTZ R156, R169, c[0x0][0x23c], -R168 ;  /* 0x00008f00a99c7a23 */ /* 0x000fc400000108a8 */
[----:B------:R-:W2:Y:S01]  /*56d0*/  LDSM.16.MT88.4 R12, [R188+0xe800] ;  /* 0x00e80000bc0c783b */ /* 0x000ea20000004200 */
[--C-:B------:R-:W-:Y:S02]  /*56e0*/  FFMA.FTZ R158, R167, c[0x0][0x23c], -R168.reuse ;  /* 0x00008f00a79e7a23 */ /* 0x100fe400000108a8 */
[----:B------:R-:W-:Y:S01]  /*56f0*/  MUFU.EX2 R154, R154 ;  /* 0x0000009a009a7308 */ /* 0x000fe20000000800 */
[--C-:B------:R-:W-:Y:S02]  /*5700*/  FFMA.FTZ R161, R161, c[0x0][0x23c], -R168.reuse ;  /* 0x00008f00a1a17a23 */ /* 0x100fe400000108a8 */
[----:B------:R-:W-:Y:S02]  /*5710*/  FFMA.FTZ R163, R163, c[0x0][0x23c], -R168 ;  /* 0x00008f00a3a37a23 */ /* 0x000fe400000108a8 */
[--C-:B------:R-:W-:Y:S02]  /*5720*/  FFMA.FTZ R162, R162, c[0x0][0x23c], -R165.reuse ;  /* 0x00008f00a2a27a23 */ /* 0x100fe400000108a5 */
[--C-:B------:R-:W-:Y:S01]  /*5730*/  FFMA.FTZ R167, R172, c[0x0][0x23c], -R165.reuse ;  /* 0x00008f00aca77a23 */ /* 0x100fe200000108a5 */
[----:B------:R-:W5:Y:S01]  /*5740*/  MUFU.EX2 R157, R157 ;  /* 0x0000009d009d7308 */ /* 0x000f620000000800 */
[----:B---3--:R-:W-:Y:S01]  /*5750*/  F2FP.BF16.PACK_AB R118, R148, R153 ;  /* 0x000000999476723e */ /* 0x008fe200000010ff */
[----:B------:R-:W-:-:S02]  /*5760*/  FFMA.FTZ R164, R164, c[0x0][0x23c], -R165 ;  /* 0x00008f00a4a47a23 */ /* 0x000fc400000108a5 */
[--C-:B------:R-:W-:Y:S02]  /*5770*/  FFMA.FTZ R169, R170, c[0x0][0x23c], -R165.reuse ;  /* 0x00008f00aaa97a23 */ /* 0x100fe400000108a5 */
[--C-:B------:R-:W-:Y:S02]  /*5780*/  FFMA.FTZ R170, R173, c[0x0][0x23c], -R168.reuse ;  /* 0x00008f00adaa7a23 */ /* 0x100fe400000108a8 */
[----:B------:R-:W-:Y:S01]  /*5790*/  MUFU.EX2 R159, R159 ;  /* 0x0000009f009f7308 */ /* 0x000fe20000000800 */
[--C-:B------:R-:W-:Y:S02]  /*57a0*/  FFMA.FTZ R171, R171, c[0x0][0x23c], -R168.reuse ;  /* 0x00008f00abab7a23 */ /* 0x100fe400000108a8 */
[--C-:B------:R-:W-:Y:S02]  /*57b0*/  FFMA.FTZ R172, R143, c[0x0][0x23c], -R168.reuse ;  /* 0x00008f008fac7a23 */ /* 0x100fe400000108a8 */
[----:B------:R-:W-:Y:S02]  /*57c0*/  FFMA.FTZ R221, R141, c[0x0][0x23c], -R168 ;  /* 0x00008f008ddd7a23 */ /* 0x000fe400000108a8 */
[--C-:B------:R-:W-:Y:S01]  /*57d0*/  FFMA.FTZ R166, R166, c[0x0][0x23c], -R165.reuse ;  /* 0x00008f00a6a67a23 */ /* 0x100fe200000108a5 */
[----:B------:R-:W3:Y:S01]  /*57e0*/  MUFU.EX2 R150, R150 ;  /* 0x0000009600967308 */ /* 0x000ee20000000800 */
[----:B-----5:R-:W-:Y:S01]  /*57f0*/  F2FP.BF16.PACK_AB R117, R157, R154 ;  /* 0x0000009a9d75723e */ /* 0x020fe200000010ff */
[----:B------:R-:W-:-:S02]  /*5800*/  FFMA.FTZ R173, R142, c[0x0][0x23c], -R165 ;  /* 0x00008f008ead7a23 */ /* 0x000fc400000108a5 */
[--C-:B------:R-:W-:Y:S02]  /*5810*/  FFMA.FTZ R168, R140, c[0x0][0x23c], -R165.reuse ;  /* 0x00008f008ca87a23 */ /* 0x100fe400000108a5 */
[----:B------:R-:W-:Y:S01]  /*5820*/  FFMA.FTZ R219, R160, c[0x0][0x23c], -R165 ;  /* 0x00008f00a0db7a23 */ /* 0x000fe200000108a5 */
[----:B------:R-:W-:Y:S01]  /*5830*/  LDSM.16.MT88.4 R140, [R190+0xd800] ;  /* 0x00d80000be8c783b */ /* 0x000fe20000004200 */
[----:B------:R-:W-:Y:S01]  /*5840*/  MUFU.EX2 R151, R151 ;  /* 0x0000009700977308 */ /* 0x000fe20000000800 */
[----:B------:R-:W-:Y:S02]  /*5850*/  FADD.FTZ R152, R155, R152 ;  /* 0x000000989b987221 */ /* 0x000fe40000010000 */
[----:B------:R-:W-:Y:S02]  /*5860*/  FADD.FTZ R154, R154, R157 ;  /* 0x0000009d9a9a7221 */ /* 0x000fe40000010000 */
[----:B------:R-:W-:Y:S01]  /*5870*/  FADD.FTZ R153, R153, R152 ;  /* 0x0000009899997221 */ /* 0x000fe20000010000 */
[----:B---3--:R-:W-:-:S02]  /*5880*/  F2FP.BF16.PACK_AB R119, R150, R159 ;  /* 0x0000009f9677723e */ /* 0x008fc400000010ff */
[----:B------:R-:W3:Y:S01]  /*5890*/  MUFU.EX2 R146, R146 ;  /* 0x0000009200927308 */ /* 0x000ee20000000800 */
[----:B------:R-:W-:Y:S02]  /*58a0*/  FADD.FTZ R159, R159, R154 ;  /* 0x0000009a9f9f7221 */ /* 0x000fe40000010000 */
[----:B------:R-:W-:Y:S02]  /*58b0*/  FADD.FTZ R148, R148, R153 ;  /* 0x0000009994947221 */ /* 0x000fe40000010000 */
[----:B------:R-:W-:Y:S01]  /*58c0*/  FADD.FTZ R150, R150, R159 ;  /* 0x0000009f96967221 */ /* 0x000fe20000010000 */
[C---:B------:R-:W-:Y:S02]  /*58d0*/  HMMA.16816.F32.BF16 R64, R116.reuse, R68, RZ ;  /* 0x000000447440723c */ /* 0x040fe400000418ff */
[----:B------:R-:W-:Y:S06]  /*58e0*/  MUFU.EX2 R147, R147 ;  /* 0x0000009300937308 */ /* 0x000fec0000000800 */
[C---:B------:R-:W-:Y:S02]  /*58f0*/  HMMA.16816.F32.BF16 R80, R116.reuse, R84, RZ ;  /* 0x000000547450723c */ /* 0x040fe400000418ff */
[----:B------:R-:W-:Y:S06]  /*5900*/  MUFU.EX2 R2, R2 ;  /* 0x0000000200027308 */ /* 0x000fec0000000800 */
[C---:B------:R-:W-:Y:S02]  /*5910*/  HMMA.16816.F32.BF16 R68, R116.reuse, R70, RZ ;  /* 0x000000467444723c */ /* 0x040fe400000418ff */
[----:B------:R-:W-:Y:S06]  /*5920*/  MUFU.EX2 R149, R149 ;  /* 0x0000009500957308 */ /* 0x000fec0000000800 */
[C---:B------:R-:W-:Y:S02]  /*5930*/  HMMA.16816.F32.BF16 R84, R116.reuse, R86, RZ ;  /* 0x000000567454723c */ /* 0x040fe400000418ff */
[----:B------:R-:W5:Y:S06]  /*5940*/  MUFU.EX2 R144, R144 ;  /* 0x0000009000907308 */ /* 0x000f6c0000000800 */
[C---:B------:R-:W-:Y:S02]  /*5950*/  HMMA.16816.F32.BF16 R128, R116.reuse, R36, RZ ;  /* 0x000000247480723c */ /* 0x040fe400000418ff */
[----:B------:R-:W-:Y:S06]  /*5960*/  MUFU.EX2 R145, R145 ;  /* 0x0000009100917308 */ /* 0x000fec0000000800 */
[C---:B-1----:R-:W-:Y:S02]  /*5970*/  HMMA.16816.F32.BF16 R40, R116.reuse, R44, RZ ;  /* 0x0000002c7428723c */ /* 0x042fe400000418ff */
[----:B------:R-:W1:Y:S06]  /*5980*/  MUFU.EX2 R0, R0 ;  /* 0x0000000000007308 */ /* 0x000e6c0000000800 */
[C---:B------:R-:W-:Y:S02]  /*5990*/  HMMA.16816.F32.BF16 R48, R116.reuse, R52, RZ ;  /* 0x000000347430723c */ /* 0x040fe400000418ff */
[----:B------:R-:W-:Y:S06]  /*59a0*/  MUFU.EX2 R156, R156 ;  /* 0x0000009c009c7308 */ /* 0x000fec0000000800 */
[C---:B------:R-:W-:Y:S02]  /*59b0*/  HMMA.16816.F32.BF16 R56, R116.reuse, R60, RZ ;  /* 0x0000003c7438723c */ /* 0x040fe400000418ff */
[----:B------:R-:W1:Y:S06]  /*59c0*/  MUFU.EX2 R161, R161 ;  /* 0x000000a100a17308 */ /* 0x000e6c0000000800 */
[C---:B------:R-:W-:Y:S02]  /*59d0*/  HMMA.16816.F32.BF16 R72, R116.reuse, R76, RZ ;  /* 0x0000004c7448723c */ /* 0x040fe400000418ff */
[----:B------:R-:W-:Y:S06]  /*59e0*/  MUFU.EX2 R158, R158 ;  /* 0x0000009e009e7308 */ /* 0x000fec0000000800 */
[C---:B------:R-:W-:Y:S02]  /*59f0*/  HMMA.16816.F32.BF16 R88, R116.reuse, R92, RZ ;  /* 0x0000005c7458723c */ /* 0x040fe400000418ff */
[----:B------:R-:W-:Y:S06]  /*5a00*/  MUFU.EX2 R163, R163 ;  /* 0x000000a300a37308 */ /* 0x000fec0000000800 */
[C---:B------:R-:W-:Y:S02]  /*5a10*/  HMMA.16816.F32.BF16 R96, R116.reuse, R100, RZ ;  /* 0x000000647460723c */ /* 0x040fe400000418ff */
[----:B------:R-:W-:Y:S06]  /*5a20*/  MUFU.EX2 R162, R162 ;  /* 0x000000a200a27308 */ /* 0x000fec0000000800 */
[C---:B------:R-:W-:Y:S02]  /*5a30*/  HMMA.16816.F32.BF16 R104, R116.reuse, R124, RZ ;  /* 0x0000007c7468723c */ /* 0x040fe400000418ff */
        /* <DEDUP_REMOVED lines=21> */
[C---:B------:R-:W-:Y:S07]  /*5b90*/  HMMA.16816.F32.BF16 R120, R116.reuse, R4, RZ ;  /* 0x000000047478723c */ /* 0x040fee00000418ff */
[----:B---3--:R-:W-:Y:S01]  /*5ba0*/  F2FP.BF16.PACK_AB R4, R146, R151 ;  /* 0x000000979204723e */ /* 0x008fe200000010ff */
[----:B------:R-:W-:Y:S01]  /*5bb0*/  HMMA.16816.F32.BF16 R116, R116, R6, RZ ;  /* 0x000000067474723c */ /* 0x000fe200000418ff */
[----:B-----5:R-:W-:Y:S01]  /*5bc0*/  F2FP.BF16.PACK_AB R5, R144, R149 ;  /* 0x000000959005723e */ /* 0x020fe200000010ff */
[----:B------:R-:W-:-:S02]  /*5bd0*/  FADD.FTZ R151, R151, R148 ;  /* 0x0000009497977221 */ /* 0x000fc40000010000 */
[----:B------:R-:W-:Y:S02]  /*5be0*/  FADD.FTZ R149, R149, R150 ;  /* 0x0000009695957221 */ /* 0x000fe40000010000 */
[----:B------:R-:W-:Y:S01]  /*5bf0*/  FADD.FTZ R146, R146, R151 ;  /* 0x0000009792927221 */ /* 0x000fe20000010000 */
[----:B------:R-:W-:Y:S01]  /*5c00*/  F2FP.BF16.PACK_AB R6, R2, R147 ;  /* 0x000000930206723e */ /* 0x000fe200000010ff */
[----:B------:R-:W-:Y:S01]  /*5c10*/  FADD.FTZ R144, R144, R149 ;  /* 0x0000009590907221 */ /* 0x000fe20000010000 */
[----:B-1----:R-:W-:Y:S01]  /*5c20*/  F2FP.BF16.PACK_AB R7, R0, R145 ;  /* 0x000000910007723e */ /* 0x002fe200000010ff */
[----:B------:R-:W-:Y:S02]  /*5c30*/  FADD.FTZ R147, R147, R146 ;  /* 0x0000009293937221 */ /* 0x000fe40000010000 */
[----:B------:R-:W-:Y:S02]  /*5c40*/  FADD.FTZ R145, R145, R144 ;  /* 0x0000009091917221 */ /* 0x000fe40000010000 */
[----:B------:R-:W-:-:S02]  /*5c50*/  FADD.FTZ R147, R2, R147 ;  /* 0x0000009302937221 */ /* 0x000fc40000010000 */
[----:B----4-:R-:W-:Y:S01]  /*5c60*/  HMMA.16816.F32.BF16 R64, R4, R8, R64 ;  /* 0x000000080440723c */ /* 0x010fe20000041840 */
[----:B------:R-:W-:-:S07]  /*5c70*/  FADD.FTZ R145, R0, R145 ;  /* 0x0000009100917221 */ /* 0x000fce0000010000 */
[C---:B------:R-:W-:Y:S01]  /*5c80*/  HMMA.16816.F32.BF16 R68, R4.reuse, R10, R68 ;  /* 0x0000000a0444723c */ /* 0x040fe20000041844 */
[----:B------:R-:W1:Y:S07]  /*5c90*/  LDSM.16.MT88.4 R8, [R190+0x10800] ;  /* 0x01080000be08783b */ /* 0x000e6e0000004200 */
[C---:B------:R-:W-:Y:S08]  /*5ca0*/  HMMA.16816.F32.BF16 R80, R4.reuse, R16, R80 ;  /* 0x000000100450723c */ /* 0x040ff00000041850 */
[C---:B------:R-:W-:Y:S01]  /*5cb0*/  HMMA.16816.F32.BF16 R84, R4.reuse, R18, R84 ;  /* 0x000000120454723c */ /* 0x040fe20000041854 */
[----:B------:R-:W3:Y:S07]  /*5cc0*/  LDSM.16.MT88.4 R16, [R189+0x10800] ;  /* 0x01080000bd10783b */ /* 0x000eee0000004200 */
[C---:B------:R-:W-:Y:S08]  /*5cd0*/  HMMA.16816.F32.BF16 R128, R4.reuse, R20, R128 ;  /* 0x000000140480723c */ /* 0x040ff00000041880 */
[C---:B------:R-:W-:Y:S01]  /*5ce0*/  HMMA.16816.F32.BF16 R36, R4.reuse, R22, R36 ;  /* 0x000000160424723c */ /* 0x040fe20000041824 */
[----:B------:R-:W4:Y:S07]  /*5cf0*/  LDSM.16.MT88.4 R20, [R192+0x10800] ;  /* 0x01080000c014783b */ /* 0x000f2e0000004200 */
[C---:B--2---:R-:W-:Y:S08]  /*5d00*/  HMMA.16816.F32.BF16 R88, R4.reuse, R12, R88 ;  /* 0x0000000c0458723c */ /* 0x044ff00000041858 */
[C---:B------:R-:W-:Y:S01]  /*5d10*/  HMMA.16816.F32.BF16 R92, R4.reuse, R14, R92 ;  /* 0x0000000e045c723c */ /* 0x040fe2000004185c */
[----:B------:R-:W2:Y:S07]  /*5d20*/  LDSM.16.MT88.4 R12, [R188+0x10800] ;  /* 0x01080000bc0c783b */ /* 0x000eae0000004200 */
[C---:B-1----:R-:W-:Y:S08]  /*5d30*/  HMMA.16816.F32.BF16 R104, R4.reuse, R8, R104 ;  /* 0x000000080468723c */ /* 0x042ff00000041868 */
[C---:B------:R-:W-:Y:S01]  /*5d40*/  HMMA.16816.F32.BF16 R124, R4.reuse, R10, R124 ;  /* 0x0000000a047c723c */ /* 0x040fe2000004187c */
[----:B------:R-:W1:Y:S07]  /*5d50*/  LDSM.16.MT88.4 R8, [R192+0xd000] ;  /* 0x00d00000c008783b */ /* 0x000e6e0000004200 */
[C---:B---3--:R-:W-:Y:S08]  /*5d60*/  HMMA.16816.F32.BF16 R108, R4.reuse, R16, R108 ;  /* 0x00000010046c723c */ /* 0x048ff0000004186c */
[C---:B------:R-:W-:Y:S01]  /*5d70*/  HMMA.16816.F32.BF16 R112, R4.reuse, R18, R112 ;  /* 0x000000120470723c */ /* 0x040fe20000041870 */
[----:B------:R-:W3:Y:S07]  /*5d80*/  LDSM.16.MT88.4 R16, [R190+0xd000] ;  /* 0x00d00000be10783b */ /* 0x000eee0000004200 */
[C---:B------:R-:W-:Y:S08]  /*5d90*/  HMMA.16816.F32.BF16 R40, R4.reuse, R136, R40 ;  /* 0x000000880428723c */ /* 0x040ff00000041828 */
[C---:B------:R-:W-:Y:S01]  /*5da0*/  HMMA.16816.F32.BF16 R44, R4.reuse, R138, R44 ;  /* 0x0000008a042c723c */ /* 0x040fe2000004182c */
[----:B------:R-:W-:Y:S07]  /*5db0*/  LDSM.16.MT88.4 R136, [R189+0xd800] ;  /* 0x00d80000bd88783b */ /* 0x000fee0000004200 */
        /* <DEDUP_REMOVED lines=9> */
[C---:B----4-:R-:W-:Y:S08]  /*5e50*/  HMMA.16816.F32.BF16 R96, R4.reuse, R20, R96 ;  /* 0x000000140460723c */ /* 0x050ff00000041860 */
[C---:B------:R-:W-:Y:S01]  /*5e60*/  HMMA.16816.F32.BF16 R100, R4.reuse, R22, R100 ;  /* 0x000000160464723c */ /* 0x040fe20000041864 */
[----:B------:R-:W-:Y:S07]  /*5e70*/  LDSM.16.MT88.4 R20, [R192+0x11000] ;  /* 0x01100000c014783b */ /* 0x000fee0000004200 */
[C---:B--2---:R-:W-:Y:S08]  /*5e80*/  HMMA.16816.F32.BF16 R120, R4.reuse, R12, R120 ;  /* 0x0000000c0478723c */ /* 0x044ff00000041878 */
[----:B------:R-:W-:Y:S01]  /*5e90*/  HMMA.16816.F32.BF16 R116, R4, R14, R116 ;  /* 0x0000000e0474723c */ /* 0x000fe20000041874 */
[----:B------:R-:W2:Y:S06]  /*5ea0*/  LDSM.16.MT88.4 R12, [R192+0xf000] ;  /* 0x00f00000c00c783b */ /* 0x000eac0000004200 */
[----:B------:R-:W-:Y:S01]  /*5eb0*/  F2FP.BF16.PACK_AB R4, R161, R156 ;  /* 0x0000009ca104723e */ /* 0x000fe200000010ff */
[----:B------:R-:W-:Y:S01]  /*5ec0*/  FADD.FTZ R156, R156, R147 ;  /* 0x000000939c9c7221 */ /* 0x000fe20000010000 */
[----:B------:R-:W-:Y:S01]  /*5ed0*/  F2FP.BF16.PACK_AB R5, R167, R162 ;  /* 0x000000a2a705723e */ /* 0x000fe200000010ff */
[----:B------:R-:W-:Y:S01]  /*5ee0*/  FADD.FTZ R162, R162, R145 ;  /* 0x00000091a2a27221 */ /* 0x000fe20000010000 */
[----:B------:R-:W-:Y:S01]  /*5ef0*/  F2FP.BF16.PACK_AB R6, R163, R158 ;  /* 0x0000009ea306723e */ /* 0x000fe200000010ff */
[----:B------:R-:W-:Y:S01]  /*5f00*/  FADD.FTZ R161, R161, R156 ;  /* 0x0000009ca1a17221 */ /* 0x000fe20000010000 */
[----:B------:R-:W-:Y:S01]  /*5f10*/  F2FP.BF16.PACK_AB R7, R169, R164 ;  /* 0x000000a4a907723e */ /* 0x000fe200000010ff */
[----:B------:R-:W-:-:S02]  /*5f20*/  FADD.FTZ R167, R167, R162 ;  /* 0x000000a2a7a77221 */ /* 0x000fc40000010000 */
[----:B------:R-:W-:Y:S02]  /*5f30*/  FADD.FTZ R158, R158, R161 ;  /* 0x000000a19e9e7221 */ /* 0x000fe40000010000 */
[----:B------:R-:W-:Y:S02]  /*5f40*/  FADD.FTZ R164, R164, R167 ;  /* 0x000000a7a4a47221 */ /* 0x000fe40000010000 */
[----:B-1----:R-:W-:Y:S01]  /*5f50*/  HMMA.16816.F32.BF16 R128, R4, R8, R128 ;  /* 0x000000080480723c */ /* 0x002fe20000041880 */
[----:B------:R-:W-:Y:S02]  /*5f60*/  FADD.FTZ R163, R163, R158 ;  /* 0x0000009ea3a37221 */ /* 0x000fe40000010000 */
[----:B------:R-:W-:-:S05]  /*5f70*/  FADD.FTZ R169, R169, R164 ;  /* 0x000000a4a9a97221 */ /* 0x000fca0000010000 */
[C---:B------:R-:W-:Y:S01]  /*5f80*/  HMMA.16816.F32.BF16 R36, R4.reuse, R10, R36 ;  /* 0x0000000a0424723c */ /* 0x040fe20000041824 */
[----:B------:R-:W1:Y:S07]  /*5f90*/  LDSM.16.MT88.4 R8, [R189+0xf000] ;  /* 0x00f00000bd08783b */ /* 0x000e6e0000004200 */
[C---:B---3--:R-:W-:Y:S08]  /*5fa0*/  HMMA.16816.F32.BF16 R40, R4.reuse, R16, R40 ;  /* 0x000000100428723c */ /* 0x048ff00000041828 */
[C---:B------:R-:W-:Y:S01]  /*5fb0*/  HMMA.16816.F32.BF16 R44, R4.reuse, R18, R44 ;  /* 0x00000012042c723c */ /* 0x040fe2000004182c */
[----:B------:R-:W3:Y:S07]  /*5fc0*/  LDSM.16.MT88.4 R16, [R188+0xf000] ;  /* 0x00f00000bc10783b */ /* 0x000eee0000004200 */
[C---:B--2---:R-:W-:Y:S08]  /*5fd0*/  HMMA.16816.F32.BF16 R64, R4.reuse, R12, R64 ;  /* 0x0000000c0440723c */ /* 0x044ff00000041840 */
[C---:B------:R-:W-:Y:S01]  /*5fe0*/  HMMA.16816.F32.BF16 R68, R4.reuse, R14, R68 ;  /* 0x0000000e0444723c */ /* 0x040fe20000041844 */
[----:B------:R-:W2:Y:S07]  /*5ff0*/  LDSM.16.MT88.4 R12, [R190+0x11000] ;  /* 0x01100000be0c783b */ /* 0x000eae0000004200 */
[C---:B------:R-:W-:Y:S08]  /*6000*/  HMMA.16816.F32.BF16 R96, R4.reuse, R20, R96 ;  /* 0x000000140460723c */ /* 0x040ff00000041860 */
[C---:B-1----:R-:W-:Y:S08]  /*6010*/  HMMA.16816.F32.BF16 R80, R4.reuse, R8, R80 ;  /* 0x000000080450723c */ /* 0x042ff00000041850 */
        /* <DEDUP_REMOVED lines=8> */
[C---:B------:R-:W-:Y:S01]  /*60a0*/  HMMA.16816.F32.BF16 R100, R4.reuse, R22, R100 ;  /* 0x000000160464723c */ /* 0x040fe20000041864 */
[----:B------:R-:W-:Y:S07]  /*60b0*/  LDSM.16.MT88.4 R20, [R188+0xf800] ;  /* 0x00f80000bc14783b */ /* 0x000fee0000004200 */
        /* <DEDUP_REMOVED lines=8> */
[----:B------:R-:W4:Y:S07]  /*6140*/  LDSM.16.MT88.4 R32, [R188+0xd800] ;  /* 0x00d80000bc20783b */ /* 0x000f2e0000004200 */
[C---:B------:R-:W-:Y:S08]  /*6150*/  HMMA.16816.F32.BF16 R56, R4.reuse, R28, R56 ;  /* 0x0000001c0438723c */ /* 0x040ff00000041838 */
[C---:B------:R-:W-:Y:S01]  /*6160*/  HMMA.16816.F32.BF16 R60, R4.reuse, R30, R60 ;  /* 0x0000001e043c723c */ /* 0x040fe2000004183c */
[----:B------:R-:W5:Y:S07]  /*6170*/  LDSM.16.MT88.4 R28, [R190+0xf800] ;  /* 0x00f80000be1c783b */ /* 0x000f6e0000004200 */
[C---:B------:R-:W-:Y:S08]  /*6180*/  HMMA.16816.F32.BF16 R72, R4.reuse, R24, R72 ;  /* 0x000000180448723c */ /* 0x040ff00000041848 */
[----:B------:R-:W-:Y:S01]  /*6190*/  HMMA.16816.F32.BF16 R76, R4, R26, R76 ;  /* 0x0000001a044c723c */ /* 0x000fe2000004184c */
[----:B------:R-:W3:Y:S06]  /*61a0*/  LDSM.16.MT88.4 R24, [R189+0xf800] ;  /* 0x00f80000bd18783b */ /* 0x000eec0000004200 */
        /* <DEDUP_REMOVED lines=10> */
[----:B--2---:R-:W-:Y:S01]  /*6250*/  HMMA.16816.F32.BF16 R128, R4, R12, R128 ;  /* 0x0000000c0480723c */ /* 0x004fe20000041880 */
[----:B------:R-:W-:Y:S02]  /*6260*/  FADD.FTZ R221, R221, R172 ;  /* 0x000000acdddd7221 */ /* 0x000fe40000010000 */
[----:B------:R-:W-:-:S05]  /*6270*/  FADD.FTZ R219, R219, R168 ;  /* 0x000000a8dbdb7221 */ /* 0x000fca0000010000 */
        /* <DEDUP_REMOVED lines=9> */
[C---:B------:R-:W-:Y:S08]  /*6310*/  HMMA.16816.F32.BF16 R44, R4.reuse, R142, R44 ;  /* 0x0000008e042c723c */ /* 0x040ff0000004182c */
[C---:B------:R-:W-:Y:S08]  /*6320*/  HMMA.16816.F32.BF16 R48, R4.reuse, R136, R48 ;  /* 0x000000880430723c */ /* 0x040ff00000041830 */
[C---:B------:R-:W-:Y:S08]  /*6330*/  HMMA.16816.F32.BF16 R52, R4.reuse, R138, R52 ;  /* 0x0000008a0434723c */ /* 0x040ff00000041834 */
[C---:B----4-:R-:W-:Y:S08]  /*6340*/  HMMA.16816.F32.BF16 R56, R4.reuse, R32, R56 ;  /* 0x000000200438723c */ /* 0x050ff00000041838 */
[C---:B------:R-:W-:Y:S08]  /*6350*/  HMMA.16816.F32.BF16 R60, R4.reuse, R34, R60 ;  /* 0x00000022043c723c */ /* 0x040ff0000004183c */
[C---:B-----5:R-:W-:Y:S08]  /*6360*/  HMMA.16816.F32.BF16 R72, R4.reuse, R28, R72 ;  /* 0x0000001c0448723c */ /* 0x060ff00000041848 */
[C---:B------:R-:W-:Y:S08]  /*6370*/  HMMA.16816.F32.BF16 R76, R4.reuse, R30, R76 ;  /* 0x0000001e044c723c */ /* 0x040ff0000004184c */
[C---:B------:R-:W-:Y:S08]  /*6380*/  HMMA.16816.F32.BF16 R80, R4.reuse, R24, R80 ;  /* 0x000000180450723c */ /* 0x040ff00000041850 */
[C---:B------:R-:W-:Y:S08]  /*6390*/  HMMA.16816.F32.BF16 R84, R4.reuse, R26, R84 ;  /* 0x0000001a0454723c */ /* 0x040ff00000041854 */
[C---:B------:R-:W-:Y:S08]  /*63a0*/  HMMA.16816.F32.BF16 R88, R4.reuse, R20, R88 ;  /* 0x000000140458723c */ /* 0x040ff00000041858 */
[C---:B------:R-:W-:Y:S08]  /*63b0*/  HMMA.16816.F32.BF16 R92, R4.reuse, R22, R92 ;  /* 0x00000016045c723c */ /* 0x040ff0000004185c */
[C---:B--2---:R-:W-:Y:S08]  /*63c0*/  HMMA.16816.F32.BF16 R104, R4.reuse, R12, R104 ;  /* 0x0000000c0468723c */ /* 0x044ff00000041868 */
[C---:B------:R-:W-:Y:S08]  /*63d0*/  HMMA.16816.F32.BF16 R124, R4.reuse, R14, R124 ;  /* 0x0000000e047c723c */ /* 0x040ff0000004187c */
[C---:B-1----:R-:W-:Y:S08]  /*63e0*/  HMMA.16816.F32.BF16 R108, R4.reuse, R8, R108 ;  /* 0x00000008046c723c */ /* 0x042ff0000004186c */
[C---:B------:R-:W-:Y:S08]  /*63f0*/  HMMA.16816.F32.BF16 R112, R4.reuse, R10, R112 ;  /* 0x0000000a0470723c */ /* 0x040ff00000041870 */
[C---:B---3--:R-:W-:Y:S08]  /*6400*/  HMMA.16816.F32.BF16 R120, R4.reuse, R16, R120 ;  /* 0x000000100478723c */ /* 0x048ff00000041878 */
[----:B------:R-:W-:Y:S01]  /*6410*/  HMMA.16816.F32.BF16 R116, R4, R18, R116 ;  /* 0x000000120474723c */ /* 0x000fe20000041874 */
[----:B------:R-:W-:Y:S07]  /*6420*/  @!P6 BRA `(.L_x_717) ;  /* 0x000037a00000e947 */ /* 0x000fee0003800000 */
[----:B------:R-:W-:Y:S01]  /*6430*/  ULDC UR4, c[0x0][0x1a0] ;  /* 0x0000680000047ab9 */ /* 0x000fe20000000800 */
[----:B------:R-:W-:Y:S01]  /*6440*/  IADD3 R217, R133, -0x2, RZ ;  /* 0xfffffffe85d97810 */ /* 0x000fe20007ffe0ff */
[----:B------:R-:W-:Y:S01]  /*6450*/  ULEA UR4, -UR4, URZ, 0x6 ;  /* 0x0000003f04047291 */ /* 0x000fe2000f8e313f */
[----:B------:R-:W-:Y:S01]  /*6460*/  IMAD.MOV.U32 R0, RZ, RZ, R3 ;  /* 0x000000ffff007224 */ /* 0x000fe200078e0003 */
[----:B------:R-:W-:Y:S01]  /*6470*/  ULDC.64 UR6, c[0x0][0x118] ;  /* 0x0000460000067ab9 */ /* 0x000fe20000000a00 */
[----:B------:R-:W-:Y:S01]  /*6480*/  IMAD.MOV.U32 R133, RZ, RZ, R132 ;  /* 0x000000ffff857224 */ /* 0x000fe200078e0084 */
[----:B------:R-:W-:-:S02]  /*6490*/  USHF.R.S32.HI UR5, URZ, 0x1f, UR4 ;  /* 0x0000001f3f057899 */ /* 0x000fc40008011404 */
[----:B------:R-:W-:-:S04]  /*64a0*/  MOV R214, UR4 ;  /* 0x0000000400d67c02 */ /* 0x000fc80008000f00 */
[----:B------:R-:W-:-:S04]  /*64b0*/  MOV R209, UR5 ;  /* 0x0000000500d17c02 */ /* 0x000fc80008000f00 */
.L_x_721:
[----:B------:R-:W-:Y:S01]  /*64c0*/  MOV R132, R214 ;  /* 0x000000d600847202 */ /* 0x000fe20000000f00 */
[----:B------:R-:W-:Y:S04]  /*64d0*/  DEPBAR.LE SB0, 0x0 ;  /* 0x000080000000791a */ /* 0x000fe80000000000 */
[----:B------:R-:W-:Y:S01]  /*64e0*/  BAR.SYNC.DEFER_BLOCKING 0x0 ;  /* 0x0000000000007b1d */ /* 0x000fe20000010000 */
[----:B------:R-:W-:Y:S05]  /*64f0*/  MOV R3, R209 ;  /* 0x000000d100037202 */ /* 0x000fea0000000f00 */
[----:B------:R-:W-:-:S05]  /*6500*/  @!P0 BRA `(.L_x_718) ;  /* 0x000003c000008947 */ /* 0x000fca0003800000 */
[----:B------:R-:W-:Y:S04]  /*6510*/  IABS R2, c[0x0][0x2d0] ;  /* 0x0000b40000027a13 */ /* 0x000fe80000000000 */
[----:B------:R-:W1:Y:S10]  /*6520*/  I2F.RP R7, R2 ;  /* 0x0000000200077306 */ /* 0x000e740000209400 */
[----:B-1----:R-:W1:Y:S02]  /*6530*/  MUFU.RCP R3, R7 ;  /* 0x0000000700037308 */ /* 0x002e640000001000 */
[----:B-1----:R-:W-:Y:S01]  /*6540*/  IADD3 R8, R3, 0xffffffe, RZ ;  /* 0x0ffffffe03087810 */ /* 0x002fe20007ffe0ff */
[----:B------:R-:W-:Y:S07]  /*6550*/  IMAD.SHL.U32 R3, R217, 0x40, RZ ;  /* 0x00000040d9037824 */ /* 0x000fee00078e00ff */
[----:B------:R-:W1:Y:S01]  /*6560*/  F2I.FTZ.U32.TRUNC.NTZ R9, R8 ;  /* 0x0000000800097305 */ /* 0x000e62000021f000 */
[----:B------:R-:W-:Y:S02]  /*6570*/  IABS R4, R3 ;  /* 0x0000000300047213 */ /* 0x000fe40000000000 */
[C---:B------:R-:W-:Y:S02]  /*6580*/  IADD3 R10, R3.reuse, 0x40, RZ ;  /* 0x00000040030a7810 */ /* 0x040fe40007ffe0ff */
[----:B------:R-:W-:Y:S02]  /*6590*/  LOP3.LUT R3, R3, c[0x0][0x2d0], RZ, 0x3c, !PT ;  /* 0x0000b40003037a12 */ /* 0x000fe400078e3cff */
[----:B------:R-:W-:Y:S02]  /*65a0*/  IABS R6, R10 ;  /* 0x0000000a00067213 */ /* 0x000fe40000000000 */
[----:B------:R-:W-:Y:S02]  /*65b0*/  LOP3.LUT R10, R10, c[0x0][0x2d0], RZ, 0x3c, !PT ;  /* 0x0000b4000a0a7a12 */ /* 0x000fe400078e3cff */
[----:B------:R-:W-:Y:S02]  /*65c0*/  ISETP.GE.AND P1, PT, R3, RZ, PT ;  /* 0x000000ff0300720c */ /* 0x000fe40003f26270 */
[----:B------:R-:W-:Y:S01]  /*65d0*/  ISETP.GE.AND P3, PT, R10, RZ, PT ;  /* 0x000000ff0a00720c */ /* 0x000fe20003f66270 */
[--C-:B-1----:R-:W-:Y:S02]  /*65e0*/  IMAD.MOV R5, RZ, RZ, -R9.reuse ;  /* 0x000000ffff057224 */ /* 0x102fe400078e0a09 */
[----:B------:R-:W-:Y:S02]  /*65f0*/  IMAD.MOV.U32 R8, RZ, RZ, RZ ;  /* 0x000000ffff087224 */ /* 0x000fe400078e00ff */
[----:B------:R-:W-:Y:S04]  /*6600*/  IMAD R5, R5, R2, RZ ;  /* 0x0000000205057224 */ /* 0x000fe800078e02ff */
[----:B------:R-:W-:Y:S06]  /*6610*/  IMAD.HI.U32 R9, R9, R5, R8 ;  /* 0x0000000509097227 */ /* 0x000fec00078e0008 */
[C---:B------:R-:W-:Y:S04]  /*6620*/  IMAD.HI.U32 R8, R9.reuse, R4, RZ ;  /* 0x0000000409087227 */ /* 0x040fe800078e00ff */
[----:B------:R-:W-:Y:S04]  /*6630*/  IMAD.HI.U32 R9, R9, R6, RZ ;  /* 0x0000000609097227 */ /* 0x000fe800078e00ff */
[----:B------:R-:W-:Y:S02]  /*6640*/  IMAD.MOV R7, RZ, RZ, -R9 ;  /* 0x000000ffff077224 */ /* 0x000fe400078e0a09 */
[----:B------:R-:W-:Y:S02]  /*6650*/  IMAD.MOV R5, RZ, RZ, -R8 ;  /* 0x000000ffff057224 */ /* 0x000fe400078e0a08 */
[C---:B------:R-:W-:Y:S02]  /*6660*/  IMAD R6, R2.reuse, R7, R6 ;  /* 0x0000000702067224 */ /* 0x040fe400078e0206 */
[C---:B------:R-:W-:Y:S03]  /*6670*/  IMAD R4, R2.reuse, R5, R4 ;  /* 0x0000000502047224 */ /* 0x040fe600078e0204 */
[C---:B------:R-:W-:Y:S02]  /*6680*/  ISETP.GT.U32.AND P4, PT, R2.reuse, R6, PT ;  /* 0x000000060200720c */ /* 0x040fe40003f84070 */
[----:B------:R-:W-:Y:S11]  /*6690*/  ISETP.GT.U32.AND P2, PT, R2, R4, PT ;  /* 0x000000040200720c */ /* 0x000ff60003f44070 */
[----:B------:R-:W-:Y:S01]  /*66a0*/  @!P4 IADD3 R9, R9, 0x1, RZ ;  /* 0x000000010909c810 */ /* 0x000fe20007ffe0ff */
[--C-:B------:R-:W-:Y:S01]  /*66b0*/  @!P4 IMAD.IADD R6, R6, 0x1, -R2.reuse ;  /* 0x000000010606c824 */ /* 0x100fe200078e0a02 */
[----:B------:R-:W-:Y:S01]  /*66c0*/  @!P2 IADD3 R8, R8, 0x1, RZ ;  /* 0x000000010808a810 */ /* 0x000fe20007ffe0ff */
[----:B------:R-:W-:Y:S01]  /*66d0*/  @!P2 IMAD.IADD R4, R4, 0x1, -R2 ;  /* 0x000000010404a824 */ /* 0x000fe200078e0a02 */
[----:B------:R-:W-:Y:S02]  /*66e0*/  ISETP.NE.AND P2, PT, RZ, c[0x0][0x2d0], PT ;  /* 0x0000b400ff007a0c */ /* 0x000fe40003f45270 */
[-C--:B------:R-:W-:Y:S02]  /*66f0*/  ISETP.GE.U32.AND P6, PT, R6, R2.reuse, PT ;  /* 0x000000020600720c */ /* 0x080fe40003fc6070 */
[----:B------:R-:W-:Y:S02]  /*6700*/  ISETP.GE.U32.AND P5, PT, R4, R2, PT ;  /* 0x000000020400720c */ /* 0x000fe40003fa6070 */
[----:B------:R-:W-:Y:S09]  /*6710*/  LOP3.LUT R2, RZ, c[0x0][0x2d0], RZ, 0x33, !PT ;  /* 0x0000b400ff027a12 */ /* 0x000ff200078e33ff */
[----:B------:R-:W-:Y:S02]  /*6720*/  @P6 IADD3 R9, R9, 0x1, RZ ;  /* 0x0000000109096810 */ /* 0x000fe40007ffe0ff */
[----:B------:R-:W-:Y:S03]  /*6730*/  @P5 IADD3 R8, R8, 0x1, RZ ;  /* 0x0000000108085810 */ /* 0x000fe60007ffe0ff */
[----:B------:R-:W-:Y:S01]  /*6740*/  @!P3 IMAD.MOV R9, RZ, RZ, -R9 ;  /* 0x000000ffff09b224 */ /* 0x000fe200078e0a09 */
[----:B------:R-:W-:Y:S04]  /*6750*/  @!P1 IADD3 R8, -R8, RZ, RZ ;  /* 0x000000ff08089210 */ /* 0x000fe80007ffe1ff */
[C---:B------:R-:W-:Y:S02]  /*6760*/  SEL R3, R2.reuse, R8, !P2 ;  /* 0x0000000802037207 */ /* 0x040fe40005000000 */
[----:B------:R-:W-:Y:S02]  /*6770*/  SEL R9, R2, R9, !P2 ;  /* 0x0000000902097207 */ /* 0x000fe40005000000 */
[-C--:B------:R-:W-:Y:S02]  /*6780*/  LEA R12, P2, R3, R212.reuse, 0x2 ;  /* 0x000000d4030c7211 */ /* 0x080fe400078410ff */
[C---:B------:R-:W-:Y:S01]  /*6790*/  LEA R10, P1, R9.reuse, R212, 0x2 ;  /* 0x000000d4090a7211 */ /* 0x040fe200078210ff */
[----:B------:R-:W-:Y:S01]  /*67a0*/  IMAD.IADD R2, R9, 0x1, -R3 ;  /* 0x0000000109027824 */ /* 0x000fe200078e0a03 */
[-C--:B------:R-:W-:Y:S01]  /*67b0*/  LEA.HI.X.SX32 R13, R3, R213.reuse, 0x2, P2 ;  /* 0x000000d5030d7211 */ /* 0x080fe200010f16ff */
[----:B------:R-:W-:Y:S01]  /*67c0*/  IMAD.MOV.U32 R3, RZ, RZ, 0x40 ;  /* 0x00000040ff037424 */ /* 0x000fe200078e00ff */
[----:B------:R-:W-:Y:S03]  /*67d0*/  LEA.HI.X.SX32 R11, R9, R213, 0x2, P1 ;  /* 0x000000d5090b7211 */ /* 0x000fe600008f16ff */
[----:B------:R-:W-:Y:S01]  /*67e0*/  IMAD R3, R2, c[0x0][0x2d0], -R3 ;  /* 0x0000b40002037a24 */ /* 0x000fe200078e0a03 */
[----:B------:R-:W2:Y:S03]  /*67f0*/  LDG.E R4, [R12.64] ;  /* 0x000000060c047981 */ /* 0x000ea6000c1e1900 */
[C---:B------:R-:W-:Y:S01]  /*6800*/  IMAD.WIDE.U32 R6, R3.reuse, c[0x0][0x1a0], RZ ;  /* 0x0000680003067a25 */ /* 0x040fe200078e00ff */
[----:B------:R-:W2:Y:S01]  /*6810*/  LDG.E R5, [R10.64] ;  /* 0x000000060a057981 */ /* 0x000ea2000c1e1900 */
[----:B------:R-:W-:Y:S05]  /*6820*/  SHF.R.S32.HI R2, RZ, 0x1f, R3 ;  /* 0x0000001fff027819 */ /* 0x000fea0000011403 */
[----:B------:R-:W-:Y:S04]  /*6830*/  IMAD R2, R2, c[0x0][0x1a0], RZ ;  /* 0x0000680002027a24 */ /* 0x000fe800078e02ff */
[----:B------:R-:W-:Y:S05]  /*6840*/  IMAD R2, R3, c[0x0][0x1a4], R2 ;  /* 0x0000690003027a24 */ /* 0x000fea00078e0202 */
[----:B------:R-:W-:Y:S01]  /*6850*/  IADD3 R7, R7, R2, RZ ;  /* 0x0000000207077210 */ /* 0x000fe20007ffe0ff */
[----:B--2---:R-:W-:Y:S04]  /*6860*/  IMAD.IADD R4, R4, 0x1, -R5 ;  /* 0x0000000104047824 */ /* 0x004fe800078e0a05 */
[C---:B------:R-:W-:Y:S01]  /*6870*/  IMAD.WIDE.U32 R6, R4.reuse, c[0x0][0x188], R6 ;  /* 0x0000620004067a25 */ /* 0x040fe200078e0006 */
[----:B------:R-:W-:Y:S03]  /*6880*/  SHF.R.S32.HI R3, RZ, 0x1f, R4 ;  /* 0x0000001fff037819 */ /* 0x000fe60000011404 */
[----:B------:R-:W-:Y:S02]  /*6890*/  IMAD.MOV.U32 R132, RZ, RZ, R6 ;  /* 0x000000ffff847224 */ /* 0x000fe400078e0006 */
[----:B------:R-:W-:Y:S04]  /*68a0*/  IMAD R3, R3, c[0x0][0x188], RZ ;  /* 0x0000620003037a24 */ /* 0x000fe800078e02ff */
[----:B------:R-:W-:Y:S04]  /*68b0*/  IMAD R3, R4, c[0x0][0x18c], R3 ;  /* 0x0000630004037a24 */ /* 0x000fe800078e0203 */
[----:B------:R-:W-:Y:S02]  /*68c0*/  IMAD.IADD R3, R7, 0x1, R3 ;  /* 0x0000000107037824 */ /* 0x000fe400078e0203 */
.L_x_718:
[----:B------:R-:W-:Y:S02]  /*68d0*/  ISETP.GE.AND P5, PT, R210, c[0x0][0x220], PT ;  /* 0x00008800d2007a0c */ /* 0x000fe40003fa6270 */
[C---:B------:R-:W-:Y:S02]  /*68e0*/  IADD3 R225, P2, R132.reuse, R203, RZ ;  /* 0x000000cb84e17210 */ /* 0x040fe40007f5e0ff */
[----:B------:R-:W-:Y:S02]  /*68f0*/  ISETP.GE.AND P4, PT, R201, c[0x0][0x220], PT ;  /* 0x00008800c9007a0c */ /* 0x000fe40003f86270 */
[-C--:B------:R-:W-:Y:S01]  /*6900*/  LEA R2, P1, R132, R222.reuse, 0x1 ;  /* 0x000000de84027211 */ /* 0x080fe200078208ff */
[----:B------:R-:W-:Y:S01]  /*6910*/  IMAD.X R134, R3, 0x1, R202, P2 ;  /* 0x0000000103867824 */ /* 0x000fe200010e06ca */
[----:B------:R-:W-:Y:S02]  /*6920*/  ISETP.GE.AND P3, PT, R200, c[0x0][0x220], PT ;  /* 0x00008800c8007a0c */ /* 0x000fe40003f66270 */
[-C--:B------:R-:W-:Y:S03]  /*6930*/  LEA.HI.X R3, R132, R223.reuse, R3, 0x1, P1 ;  /* 0x000000df84037211 */ /* 0x080fe600008f0c03 */
[----:B------:R-:W-:Y:S01]  /*6940*/  @P5 STS.128 [R207+0xc000], RZ ;  /* 0x00c000ffcf005388 */ /* 0x000fe20000000c00 */
[CC--:B------:R-:W-:Y:S03]  /*6950*/  @!P5 LEA R228, P6, R225.reuse, R222.reuse, 0x1 ;  /* 0x000000dee1e4d211 */ /* 0x0c0fe600078c08ff */
[----:B------:R-:W-:Y:S01]  /*6960*/  @!PT LDS RZ, [RZ] ;  /* 0x00000000fffff984 */ /* 0x000fe20000000800 */
[----:B------:R-:W-:Y:S01]  /*6970*/  @!PT LDS RZ, [RZ] ;  /* 0x00000000fffff984 */ /* 0x000fe20000000800 */
[----:B------:R-:W-:Y:S01]  /*6980*/  @!PT LDS RZ, [RZ] ;  /* 0x00000000fffff984 */ /* 0x000fe20000000800 */
[----:B------:R1:W-:Y:S01]  /*6990*/  @!P5 LDGSTS.E.BYPASS.LTC128B.128 [R207+0xc000], [R2.64] ;  /* 0x0c00000002cfdfae */ /* 0x0003e2000b901d46 */
[CCC-:B------:R-:W-:Y:S02]  /*69a0*/  @!P5 LEA.HI.X R229, R225.reuse, R223.reuse, R134.reuse, 0x1, P6 ;  /* 0x000000dfe1e5d211 */ /* 0x1c0fe400030f0c86 */
[CC--:B------:R-:W-:Y:S01]  /*69b0*/  @!P4 LEA R226, P2, R225.reuse, R222.reuse, 0x1 ;  /* 0x000000dee1e2c211 */ /* 0x0c0fe200078408ff */
[----:B------:R-:W-:Y:S01]  /*69c0*/  @P4 STS.128 [R207+0xe000], RZ ;  /* 0x00e000ffcf004388 */ /* 0x000fe20000000c00 */
[CC--:B------:R-:W-:Y:S02]  /*69d0*/  @!P3 LEA R224, P1, R225.reuse, R222.reuse, 0x1 ;  /* 0x000000dee1e0b211 */ /* 0x0c0fe400078208ff */
[C-C-:B------:R-:W-:Y:S01]  /*69e0*/  @!P4 LEA.HI.X R227, R225.reuse, R223, R134.reuse, 0x1, P2 ;  /* 0x000000dfe1e3c211 */ /* 0x140fe200010f0c86 */
[----:B------:R-:W-:Y:S01]  /*69f0*/  @!PT LDS RZ, [RZ] ;  /* 0x00000000fffff984 */ /* 0x000fe20000000800 */
[----:B------:R-:W-:Y:S01]  /*6a00*/  @!PT LDS RZ, [RZ] ;  /* 0x00000000fffff984 */ /* 0x000fe20000000800 */
[----:B------:R-:W-:Y:S01]  /*6a10*/  @!PT LDS RZ, [RZ] ;  /* 0x00000000fffff984 */ /* 0x000fe20000000800 */
[----:B------:R1:W-:Y:S01]  /*6a20*/  @!P4 LDGSTS.E.BYPASS.LTC128B.128 [R207+0xe000], [R2.64+0x80] ;  /* 0x0e00008002cfcfae */ /* 0x0003e2000b901d46 */
[C---:B------:R-:W-:Y:S02]  /*6a30*/  IADD3 R135, P6, R225.reuse, R203, RZ ;  /* 0x000000cbe1877210 */ /* 0x040fe40007fde0ff */
[-C--:B------:R-:W-:Y:S01]  /*6a40*/  @!P3 LEA.HI.X R225, R225, R223.reuse, R134, 0x1, P1 ;  /* 0x000000dfe1e1b211 */ /* 0x080fe200008f0c86 */
[----:B------:R-:W-:Y:S01]  /*6a50*/  @P3 STS.128 [R207+0x10000], RZ ;  /* 0x010000ffcf003388 */ /* 0x000fe20000000c00 */
[CC--:B------:R-:W-:Y:S01]  /*6a60*/  @!P4 LEA R232, P2, R135.reuse, R222.reuse, 0x1 ;  /* 0x000000de87e8c211 */ /* 0x0c0fe200078408ff */
[----:B------:R-:W-:Y:S01]  /*6a70*/  IMAD.X R134, R134, 0x1, R202, P6 ;  /* 0x0000000186867824 */ /* 0x000fe200030e06ca */
[CC--:B------:R-:W-:Y:S01]  /*6a80*/  @!P5 LEA R234, P6, R135.reuse, R222.reuse, 0x1 ;  /* 0x000000de87ead211 */ /* 0x0c0fe200078c08ff */
[----:B------:R-:W-:Y:S01]  /*6a90*/  @!PT LDS RZ, [RZ] ;  /* 0x00000000fffff984 */ /* 0x000fe20000000800 */
[----:B------:R-:W-:Y:S01]  /*6aa0*/  @!PT LDS RZ, [RZ] ;  /* 0x00000000fffff984 */ /* 0x000fe20000000800 */
[----:B------:R-:W-:Y:S01]  /*6ab0*/  @!PT LDS RZ, [RZ] ;  /* 0x00000000fffff984 */ /* 0x000fe20000000800 */
[----:B------:R1:W-:Y:S01]  /*6ac0*/  @!P3 LDGSTS.E.BYPASS.LTC128B.128 [R207+0x10000], [R2.64+0x100] ;  /* 0x1000010002cfbfae */ /* 0x0003e2000b901d46 */
[CC--:B------:R-:W-:Y:S02]  /*6ad0*/  @!P3 LEA R230, P1, R135.reuse, R222.reuse, 0x1 ;  /* 0x000000de87e6b211 */ /* 0x0c0fe400078208ff */
[CCC-:B------:R-:W-:Y:S01]  /*6ae0*/  @!P5 LEA.HI.X R235, R135.reuse, R223.reuse, R134.reuse, 0x1, P6 ;  /* 0x000000df87ebd211 */ /* 0x1c0fe200030f0c86 */
[----:B------:R-:W-:Y:S01]  /*6af0*/  @P5 STS.128 [R207+0xc800], RZ ;  /* 0x00c800ffcf005388 */ /* 0x000fe20000000c00 */
[C-C-:B------:R-:W-:Y:S02]  /*6b00*/  @!P4 LEA.HI.X R233, R135.reuse, R223, R134.reuse, 0x1, P2 ;  /* 0x000000df87e9c211 */ /* 0x140fe400010f0c86 */
[C---:B------:R-:W-:Y:S01]  /*6b10*/  IADD3 R132, P6, R135.reuse, R203, RZ ;  /* 0x000000cb87847210 */ /* 0x040fe20007fde0ff */
[----:B------:R-:W-:Y:S01]  /*6b20*/  @!PT LDS RZ, [RZ] ;  /* 0x00000000fffff984 */ /* 0x000fe20000000800 */
[----:B------:R-:W-:Y:S01]  /*6b30*/  @!PT LDS RZ, [RZ] ;  /* 0x00000000fffff984 */ /* 0x000fe20000000800 */
[----:B------:R-:W-:Y:S01]  /*6b40*/  @!PT LDS RZ, [RZ] ;  /* 0x00000000fffff984 */ /* 0x000fe20000000800 */
[----:B------:R1:W-:Y:S01]  /*6b50*/  @!P5 LDGSTS.E.BYPASS.LTC128B.128 [R207+0xc800], [R228.64] ;  /* 0x0c800000e4cfdfae */ /* 0x0003e2000b901d46 */
[-C--:B------:R-:W-:Y:S02]  /*6b60*/  @!P3 LEA.HI.X R231, R135, R223.reuse, R134, 0x1, P1 ;  /* 0x000000df87e7b211 */ /* 0x080fe400008f0c86 */
[-C--:B------:R-:W-:Y:S01]  /*6b70*/  @!P4 LEA R236, P2, R132, R222.reuse, 0x1 ;  /* 0x000000de84ecc211 */ /* 0x080fe200078408ff */
[----:B------:R-:W-:Y:S01]  /*6b80*/  @P4 STS.128 [R207+0xe800], RZ ;  /* 0x00e800ffcf004388 */ /* 0x000fe20000000c00 */
[----:B------:R-:W-:Y:S01]  /*6b90*/  IMAD.X R134, R134, 0x1, R202, P6 ;  /* 0x0000000186867824 */ /* 0x000fe200030e06ca */
[CC--:B------:R-:W-:Y:S02]  /*6ba0*/  @!P5 LEA R238, P6, R132.reuse, R222.reuse, 0x1 ;  /* 0x000000de84eed211 */ /* 0x0c0fe400078c08ff */
[----:B------:R-:W-:Y:S01]  /*6bb0*/  @!PT LDS RZ, [RZ] ;  /* 0x00000000fffff984 */ /* 0x000fe20000000800 */
[----:B------:R-:W-:Y:S01]  /*6bc0*/  @!PT LDS RZ, [RZ] ;  /* 0x00000000fffff984 */ /* 0x000fe20000000800 */
[----:B------:R-:W-:Y:S01]  /*6bd0*/  @!PT LDS RZ, [RZ] ;  /* 0x00000000fffff984 */ /* 0x000fe20000000800 */
[----:B------:R1:W-:Y:S01]  /*6be0*/  @!P4 LDGSTS.E.BYPASS.LTC128B.128 [R207+0xe800], [R226.64+0x80] ;  /* 0x0e800080e2cfcfae */ /* 0x0003e2000b901d46 */
[C---:B------:R-:W-:Y:S02]  /*6bf0*/  @!P3 LEA R222, P1, R132.reuse, R222, 0x1 ;  /* 0x000000de84deb211 */ /* 0x040fe400078208ff */
[CCC-:B------:R-:W-:Y:S01]  /*6c00*/  @!P5 LEA.HI.X R239, R132.reuse, R223.reuse, R134.reuse, 0x1, P6 ;  /* 0x000000df84efd211 */ /* 0x1c0fe200030f0c86 */
[----:B------:R-:W-:Y:S01]  /*6c10*/  @P3 STS.128 [R207+0x10800], RZ ;  /* 0x010800ffcf003388 */ /* 0x000fe20000000c00 */
[CCC-:B------:R-:W-:Y:S02]  /*6c20*/  @!P4 LEA.HI.X R237, R132.reuse, R223.reuse, R134.reuse, 0x1, P2 ;  /* 0x000000df84edc211 */ /* 0x1c0fe400010f0c86 */
[----:B------:R-:W-:Y:S01]  /*6c30*/  @!P3 LEA.HI.X R223, R132, R223, R134, 0x1, P1 ;  /* 0x000000df84dfb211 */ /* 0x000fe200008f0c86 */
[----:B------:R-:W-:Y:S01]  /*6c40*/  @!PT LDS RZ, [RZ] ;  /* 0x00000000fffff984 */ /* 0x000fe20000000800 */
[----:B------:R-:W-:Y:S01]  /*6c50*/  @!PT LDS RZ, [RZ] ;  /* 0x00000000fffff984 */ /* 0x000fe20000000800 */
[----:B------:R-:W-:Y:S01]  /*6c60*/  @!PT LDS RZ, [RZ] ;  /* 0x00000000fffff984 */ /* 0x000fe20000000800 */
[----:B------:R1:W-:Y:S01]  /*6c70*/  @!P3 LDGSTS.E.BYPASS.LTC128B.128 [R207+0x10800], [R224.64+0x100] ;  /* 0x10800100e0cfbfae */ /* 0x0003e2000b901d46 */
[----:B------:R-:W-:Y:S03]  /*6c80*/  ISETP.GE.AND P1, PT, R217, 0x1, PT ;  /* 0x00000001d900780c */ /* 0x000fe60003f26270 */
[----:B------:R-:W-:Y:S04]  /*6c90*/  @P5 STS.128 [R207+0xd000], RZ ;  /* 0x00d000ffcf005388 */ /* 0x000fe80000000c00 */
[----:B------:R-:W-:Y:S01]  /*6ca0*/  @!PT LDS RZ, [RZ] ;  /* 0x00000000fffff984 */ /* 0x000fe20000000800 */
[----:B------:R-:W-:Y:S01]  /*6cb0*/  @!PT LDS RZ, [RZ] ;  /* 0x00000000fffff984 */ /* 0x000fe20000000800 */
[----:B------:R-:W-:Y:S01]  /*6cc0*/  @!PT LDS RZ, [RZ] ;  /* 0x00000000fffff984 */ /* 0x000fe20000000800 */
[----:B------:R1:W-:Y:S04]  /*6cd0*/  @!P5 LDGSTS.E.BYPASS.LTC128B.128 [R207+0xd000], [R234.64] ;  /* 0x0d000000eacfdfae */ /* 0x0003e8000b901d46 */
[----:B------:R-:W-:Y:S04]  /*6ce0*/  @P4 STS.128 [R207+0xf000], RZ ;  /* 0x00f000ffcf004388 */ /* 0x000fe80000000c00 */
[----:B------:R-:W-:Y:S01]  /*6cf0*/  @!PT LDS RZ, [RZ] ;  /* 0x00000000fffff984 */ /* 0x000fe20000000800 */
[----:B------:R-:W-:Y:S01]  /*6d00*/  @!PT LDS RZ, [RZ] ;  /* 0x00000000fffff984 */ /* 0x000fe20000000800 */
[----:B------:R-:W-:Y:S01]  /*6d10*/  @!PT LDS RZ, [RZ] ;  /* 0x00000000fffff984 */ /* 0x000fe20000000800 */
[----:B------:R1:W-:Y:S04]  /*6d20*/  @!P4 LDGSTS.E.BYPASS.LTC128B.128 [R207+0xf000], [R232.64+0x80] ;  /* 0x0f000080e8cfcfae */ /* 0x0003e8000b901d46 */
        /* <DEDUP_REMOVED lines=20> */
[----:B------:R-:W-:Y:S04]  /*6e70*/  LDSM.16.M88.4 R136, [R198] ;  /* 0x00000000c688783b */ /* 0x000fe80000000200 */
[----:B------:R-:W3:Y:S04]  /*6e80*/  LDSM.16.M88.4 R140, [R197+0x6000] ;  /* 0x00600000c58c783b */ /* 0x000ee80000000200 */
[----:B------:R-:W4:Y:S04]  /*6e90*/  LDSM.16.M88.4 R144, [R197+0x6800] ;  /* 0x00680000c590783b */ /* 0x000f280000000200 */
[----:B------:R-:W5:Y:S04]  /*6ea0*/  LDSM.16.M88.4 R148, [R197+0x7000] ;  /* 0x00700000c594783b */ /* 0x000f680000000200 */
[----:B------:R-:W0:Y:S04]  /*6eb0*/  LDGDEPBAR ;  /* 0x00000000000079af */ /* 0x000e280000000000 */
[----:B------:R-:W1:Y:S01]  /*6ec0*/  LDSM.16.M88.4 R152, [R197+0x7800] ;  /* 0x00780000c598783b */ /* 0x000e620000000200 */
[----:B--2---:R-:W-:Y:S03]  /*6ed0*/  IMAD.MOV.U32 R222, RZ, RZ, R2 ;  /* 0x000000ffffde7224 */ /* 0x004fe600078e0002 */
[----:B------:R-:W-:Y:S01]  /*6ee0*/  LDSM.16.M88.4 R156, [R196] ;  /* 0x00000000c49c783b */ /* 0x000fe20000000200 */
[----:B------:R-:W-:Y:S03]  /*6ef0*/  IMAD.MOV.U32 R223, RZ, RZ, R3 ;  /* 0x000000ffffdf7224 */ /* 0x000fe600078e0003 */
[----:B------:R-:W2:Y:S04]  /*6f00*/  LDSM.16.M88.4 R160, [R195] ;  /* 0x00000000c3a0783b */ /* 0x000ea80000000200 */
[----:B------:R-:W1:Y:S04]  /*6f10*/  LDSM.16.M88.4 R164, [R187] ;  /* 0x00000000bba4783b */ /* 0x000e680000000200 */
[----:B------:R-:W1:Y:S04]  /*6f20*/  LDSM.16.M88.4 R168, [R186] ;  /* 0x00000000baa8783b */ /* 0x000e680000000200 */
[----:B------:R-:W1:Y:S01]  /*6f30*/  LDSM.16.M88.4 R172, [R185] ;  /* 0x00000000b9ac783b */ /* 0x000e620000000200 */
[C---:B---3--:R-:W-:Y:S08]  /*6f40*/  HMMA.16816.F32.BF16 R4, R136.reuse, R140, RZ ;  /* 0x0000008c8804723c */ /* 0x048ff000000418ff */
[C---:B------:R-:W-:Y:S01]  /*6f50*/  HMMA.16816.F32.BF16 R8, R136.reuse, R142, RZ ;  /* 0x0000008e8808723c */ /* 0x040fe200000418ff */
[----:B------:R-:W-:Y:S07]  /*6f60*/  LDSM.16.M88.4 R140, [R194] ;  /* 0x00000000c28c783b */ /* 0x000fee0000000200 */
[C---:B----4-:R-:W-:Y:S08]  /*6f70*/  HMMA.16816.F32.BF16 R12, R136.reuse, R144, RZ ;  /* 0x00000090880c723c */ /* 0x050ff000000418ff */
[C---:B------:R-:W-:Y:S01]  /*6f80*/  HMMA.16816.F32.BF16 R16, R136.reuse, R146, RZ ;  /* 0x000000928810723c */ /* 0x040fe200000418ff */
[----:B------:R-:W3:Y:S07]  /*6f90*/  LDSM.16.M88.4 R144, [R191+0x6000] ;  /* 0x00600000bf90783b */ /* 0x000eee0000000200 */
[C---:B-----5:R-:W-:Y:S08]  /*6fa0*/  HMMA.16816.F32.BF16 R20, R136.reuse, R148, RZ ;  /* 0x000000948814723c */ /* 0x060ff000000418ff */
[C---:B------:R-:W-:Y:S01]  /*6fb0*/  HMMA.16816.F32.BF16 R24, R136.reuse, R150, RZ ;  /* 0x000000968818723c */ /* 0x040fe200000418ff */
[----:B------:R-:W4:Y:S07]  /*6fc0*/  LDSM.16.M88.4 R148, [R191+0x6800] ;  /* 0x00680000bf94783b */ /* 0x000f2e0000000200 */
[C---:B-1----:R-:W-:Y:S08]  /*6fd0*/  HMMA.16816.F32.BF16 R28, R136.reuse, R152, RZ ;  /* 0x00000098881c723c */ /* 0x042ff000000418ff */
[----:B------:R-:W-:Y:S01]  /*6fe0*/  HMMA.16816.F32.BF16 R32, R136, R154, RZ ;  /* 0x0000009a8820723c */ /* 0x000fe200000418ff */
[----:B------:R-:W1:Y:S04]  /*6ff0*/  LDSM.16.M88.4 R136, [R191+0x7000] ;  /* 0x00700000bf88783b */ /* 0x000e680000000200 */
[----:B------:R-:W5:Y:S03]  /*7000*/  LDSM.16.M88.4 R152, [R191+0x7800] ;  /* 0x00780000bf98783b */ /* 0x000f660000000200 */
[C---:B--2---:R-:W-:Y:S08]  /*7010*/  HMMA.16816.F32.BF16 R4, R156.reuse, R160, R4 ;  /* 0x000000a09c04723c */ /* 0x044ff00000041804 */
[C---:B------:R-:W-:Y:S01]  /*7020*/  HMMA.16816.F32.BF16 R8, R156.reuse, R162, R8 ;  /* 0x000000a29c08723c */ /* 0x040fe20000041808 */
[----:B------:R-:W-:Y:S07]  /*7030*/  LDSM.16.M88.4 R160, [R193] ;  /* 0x00000000c1a0783b */ /* 0x000fee0000000200 */
[C---:B------:R-:W-:Y:S08]  /*7040*/  HMMA.16816.F32.BF16 R12, R156.reuse, R164, R12 ;  /* 0x000000a49c0c723c */ /* 0x040ff0000004180c */
[C---:B------:R-:W-:Y:S01]  /*7050*/  HMMA.16816.F32.BF16 R16, R156.reuse, R166, R16 ;  /* 0x000000a69c10723c */ /* 0x040fe20000041810 */
[----:B------:R-:W2:Y:S07]  /*7060*/  LDSM.16.M88.4 R164, [R184] ;  /* 0x00000000b8a4783b */ /* 0x000eae0000000200 */
[C---:B------:R-:W-:Y:S08]  /*7070*/  HMMA.16816.F32.BF16 R20, R156.reuse, R168, R20 ;  /* 0x000000a89c14723c */ /* 0x040ff00000041814 */
[C---:B------:R-:W-:Y:S01]  /*7080*/  HMMA.16816.F32.BF16 R24, R156.reuse, R170, R24 ;  /* 0x000000aa9c18723c */ /* 0x040fe20000041818 */
[----:B------:R-:W1:Y:S07]  /*7090*/  LDSM.16.M88.4 R168, [R184+0x800] ;  /* 0x00080000b8a8783b */ /* 0x000e6e0000000200 */
[C---:B------:R-:W-:Y:S08]  /*70a0*/  HMMA.16816.F32.BF16 R28, R156.reuse, R172, R28 ;  /* 0x000000ac9c1c723c */ /* 0x040ff0000004181c */
[----:B------:R-:W-:Y:S01]  /*70b0*/  HMMA.16816.F32.BF16 R32, R156, R174, R32 ;  /* 0x000000ae9c20723c */ /* 0x000fe20000041820 */
[----:B------:R-:W2:Y:S04]  /*70c0*/  LDSM.16.M88.4 R156, [R184+0x1000] ;  /* 0x00100000b89c783b */ /* 0x000ea80000000200 */
[----:B------:R-:W2:Y:S03]  /*70d0*/  LDSM.16.M88.4 R172, [R184+0x1800] ;  /* 0x00180000b8ac783b */ /* 0x000ea60000000200 */
[C---:B---3--:R-:W-:Y:S08]  /*70e0*/  HMMA.16816.F32.BF16 R4, R140.reuse, R144, R4 ;  /* 0x000000908c04723c */ /* 0x048ff00000041804 */
[C---:B------:R-:W-:Y:S01]  /*70f0*/  HMMA.16816.F32.BF16 R8, R140.reuse, R146, R8 ;  /* 0x000000928c08723c */ /* 0x040fe20000041808 */
[----:B------:R-:W-:Y:S07]  /*7100*/  LDSM.16.M88.4 R144, [R197+0x8000] ;  /* 0x00800000c590783b */ /* 0x000fee0000000200 */
[C---:B----4-:R-:W-:Y:S08]  /*7110*/  HMMA.16816.F32.BF16 R12, R140.reuse, R148, R12 ;  /* 0x000000948c0c723c */ /* 0x050ff0000004180c */
[C---:B------:R-:W-:Y:S01]  /*7120*/  HMMA.16816.F32.BF16 R16, R140.reuse, R150, R16 ;  /* 0x000000968c10723c */ /* 0x040fe20000041810 */
[----:B------:R-:W-:Y:S07]  /*7130*/  LDSM.16.M88.4 R148, [R197+0x8800] ;  /* 0x00880000c594783b */ /* 0x000fee0000000200 */
[C---:B-1----:R-:W-:Y:S08]  /*7140*/  HMMA.16816.F32.BF16 R20, R140.reuse, R136, R20 ;  /* 0x000000888c14723c */ /* 0x042ff00000041814 */
[C---:B------:R-:W-:Y:S01]  /*7150*/  HMMA.16816.F32.BF16 R24, R140.reuse, R138, R24 ;  /* 0x0000008a8c18723c */ /* 0x040fe20000041818 */
[----:B------:R-:W1:Y:S07]  /*7160*/  LDSM.16.M88.4 R136, [R198+0x2000] ;  /* 0x00200000c688783b */ /* 0x000e6e0000000200 */
[C---:B-----5:R-:W-:Y:S08]  /*7170*/  HMMA.16816.F32.BF16 R28, R140.reuse, R152, R28 ;  /* 0x000000988c1c723c */ /* 0x060ff0000004181c */
[----:B------:R-:W-:Y:S01]  /*7180*/  HMMA.16816.F32.BF16 R32, R140, R154, R32 ;  /* 0x0000009a8c20723c */ /* 0x000fe20000041820 */
[----:B------:R-:W3:Y:S04]  /*7190*/  LDSM.16.M88.4 R140, [R197+0x9000] ;  /* 0x00900000c58c783b */ /* 0x000ee80000000200 */
[----:B------:R-:W4:Y:S03]  /*71a0*/  LDSM.16.M88.4 R152, [R197+0x9800] ;  /* 0x00980000c598783b */ /* 0x000f260000000200 */
[C---:B--2---:R-:W-:Y:S08]  /*71b0*/  HMMA.16816.F32.BF16 R4, R160.reuse, R164, R4 ;  /* 0x000000a4a004723c */ /* 0x044ff00000041804 */
[C---:B------:R-:W-:Y:S01]  /*71c0*/  HMMA.16816.F32.BF16 R8, R160.reuse, R166, R8 ;  /* 0x000000a6a008723c */ /* 0x040fe20000041808 */
[----:B------:R-:W-:Y:S07]  /*71d0*/  LDSM.16.M88.4 R164, [R183] ;  /* 0x00000000b7a4783b */ /* 0x000fee0000000200 */
[C---:B------:R-:W-:Y:S08]  /*71e0*/  HMMA.16816.F32.BF16 R12, R160.reuse, R168, R12 ;  /* 0x000000a8a00c723c */ /* 0x040ff0000004180c */
[C---:B------:R-:W-:Y:S01]  /*71f0*/  HMMA.16816.F32.BF16 R16, R160.reuse, R170, R16 ;  /* 0x000000aaa010723c */ /* 0x040fe20000041810 */
[----:B------:R-:W-:Y:S07]  /*7200*/  LDSM.16.M88.4 R168, [R182] ;  /* 0x00000000b6a8783b */ /* 0x000fee0000000200 */
[C---:B------:R-:W-:Y:S08]  /*7210*/  HMMA.16816.F32.BF16 R20, R160.reuse, R156, R20 ;  /* 0x0000009ca014723c */ /* 0x040ff00000041814 */
[C---:B------:R-:W-:Y:S01]  /*7220*/  HMMA.16816.F32.BF16 R24, R160.reuse, R158, R24 ;  /* 0x0000009ea018723c */ /* 0x040fe20000041818 */
[----:B------:R-:W2:Y:S07]  /*7230*/  LDSM.16.M88.4 R156, [R196+0x2000] ;  /* 0x00200000c49c783b */ /* 0x000eae0000000200 */
[C---:B------:R-:W-:Y:S08]  /*7240*/  HMMA.16816.F32.BF16 R28, R160.reuse, R172, R28 ;  /* 0x000000aca01c723c */ /* 0x040ff0000004181c */
[----:B------:R-:W-:Y:S01]  /*7250*/  HMMA.16816.F32.BF16 R32, R160, R174, R32 ;  /* 0x000000aea020723c */ /* 0x000fe20000041820 */
[----:B------:R-:W5:Y:S04]  /*7260*/  LDSM.16.M88.4 R160, [R181] ;  /* 0x00000000b5a0783b */ /* 0x000f680000000200 */
[----:B------:R-:W2:Y:S03]  /*7270*/  LDSM.16.M88.4 R172, [R180] ;  /* 0x00000000b4ac783b */ /* 0x000ea60000000200 */
[C---:B-1----:R-:W-:Y:S08]  /*7280*/  HMMA.16816.F32.BF16 R4, R136.reuse, R144, R4 ;  /* 0x000000908804723c */ /* 0x042ff00000041804 */
[C---:B------:R-:W-:Y:S01]  /*7290*/  HMMA.16816.F32.BF16 R8, R136.reuse, R146, R8 ;  /* 0x000000928808723c */ /* 0x040fe20000041808 */
[----:B------:R-:W-:Y:S07]  /*72a0*/  LDSM.16.M88.4 R144, [R191+0x8000] ;  /* 0x00800000bf90783b */ /* 0x000fee0000000200 */
[C---:B------:R-:W-:Y:S08]  /*72b0*/  HMMA.16816.F32.BF16 R12, R136.reuse, R148, R12 ;  /* 0x00000094880c723c */ /* 0x040ff0000004180c */
[C---:B------:R-:W-:Y:S01]  /*72c0*/  HMMA.16816.F32.BF16 R16, R136.reuse, R150, R16 ;  /* 0x000000968810723c */ /* 0x040fe20000041810 */
[----:B------:R-:W-:Y:S07]  /*72d0*/  LDSM.16.M88.4 R148, [R191+0x8800] ;  /* 0x00880000bf94783b */ /* 0x000fee0000000200 */
[C---:B---3--:R-:W-:Y:S08]  /*72e0*/  HMMA.16816.F32.BF16 R20, R136.reuse, R140, R20 ;  /* 0x0000008c8814723c */ /* 0x048ff00000041814 */
[C---:B------:R-:W-:Y:S01]  /*72f0*/  HMMA.16816.F32.BF16 R24, R136.reuse, R142, R24 ;  /* 0x0000008e8818723c */ /* 0x040fe20000041818 */
[----:B------:R-:W1:Y:S07]  /*7300*/  LDSM.16.M88.4 R140, [R194+0x2000] ;  /* 0x00200000c28c783b */ /* 0x000e6e0000000200 */
[C---:B----4-:R-:W-:Y:S08]  /*7310*/  HMMA.16816.F32.BF16 R28, R136.reuse, R152, R28 ;  /* 0x00000098881c723c */ /* 0x050ff0000004181c */
[----:B------:R-:W-:Y:S01]  /*7320*/  HMMA.16816.F32.BF16 R32, R136, R154, R32 ;  /* 0x0000009a8820723c */ /* 0x000fe20000041820 */
[----:B------:R-:W3:Y:S04]  /*7330*/  LDSM.16.M88.4 R136, [R191+0x9000] ;  /* 0x00900000bf88783b */ /* 0x000ee80000000200 */
[----:B------:R-:W4:Y:S03]  /*7340*/  LDSM.16.M88.4 R152, [R191+0x9800] ;  /* 0x00980000bf98783b */ /* 0x000f260000000200 */
[C---:B--2---:R-:W-:Y:S08]  /*7350*/  HMMA.16816.F32.BF16 R4, R156.reuse, R164, R4 ;  /* 0x000000a49c04723c */ /* 0x044ff00000041804 */
[C---:B------:R-:W-:Y:S01]  /*7360*/  HMMA.16816.F32.BF16 R8, R156.reuse, R166, R8 ;  /* 0x000000a69c08723c */ /* 0x040fe20000041808 */
[----:B------:R-:W-:Y:S07]  /*7370*/  LDSM.16.M88.4 R164, [R184+0x2000] ;  /* 0x00200000b8a4783b */ /* 0x000fee0000000200 */
[C---:B------:R-:W-:Y:S08]  /*7380*/  HMMA.16816.F32.BF16 R12, R156.reuse, R168, R12 ;  /* 0x000000a89c0c723c */ /* 0x040ff0000004180c */
[C---:B------:R-:W-:Y:S01]  /*7390*/  HMMA.16816.F32.BF16 R16, R156.reuse, R170, R16 ;  /* 0x000000aa9c10723c */ /* 0x040fe20000041810 */
[----:B------:R-:W-:Y:S07]  /*73a0*/  LDSM.16.M88.4 R168, [R184+0x2800] ;  /* 0x00280000b8a8783b */ /* 0x000fee0000000200 */
[C---:B-----5:R-:W-:Y:S08]  /*73b0*/  HMMA.16816.F32.BF16 R20, R156.reuse, R160, R20 ;  /* 0x000000a09c14723c */ /* 0x060ff00000041814 */
[C---:B------:R-:W-:Y:S01]  /*73c0*/  HMMA.16816.F32.BF16 R24, R156.reuse, R162, R24 ;  /* 0x000000a29c18723c */ /* 0x040fe20000041818 */
[----:B------:R-:W2:Y:S07]  /*73d0*/  LDSM.16.M88.4 R160, [R193+0x2000] ;  /* 0x00200000c1a0783b */ /* 0x000eae0000000200 */
[C---:B------:R-:W-:Y:S08]  /*73e0*/  HMMA.16816.F32.BF16 R28, R156.reuse, R172, R28 ;  /* 0x000000ac9c1c723c */ /* 0x040ff0000004181c */
[----:B------:R-:W-:Y:S01]  /*73f0*/  HMMA.16816.F32.BF16 R32, R156, R174, R32 ;  /* 0x000000ae9c20723c */ /* 0x000fe20000041820 */
[----:B------:R-:W5:Y:S04]  /*7400*/  LDSM.16.M88.4 R156, [R184+0x3000] ;  /* 0x00300000b89c783b */ /* 0x000f680000000200 */
[----:B------:R-:W2:Y:S03]  /*7410*/  LDSM.16.M88.4 R172, [R184+0x3800] ;  /* 0x00380000b8ac783b */ /* 0x000ea60000000200 */
        /* <DEDUP_REMOVED lines=19> */
[C---:B-----5:R-:W-:Y:S08]  /*7550*/  HMMA.16816.F32.BF16 R20, R160.reuse, R156, R20 ;  /* 0x0000009ca014723c */ /* 0x060ff00000041814 */
        /* <DEDUP_REMOVED lines=32> */
[C---:B-1----:R-:W-:Y:S01]  /*7760*/  HMMA.16816.F32.BF16 R4, R140.reuse, R144, R4 ;  /* 0x000000908c04723c */ /* 0x042fe20000041804 */
[----:B------:R-:W-:Y:S04]  /*7770*/  DEPBAR.LE SB0, 0x0 ;  /* 0x000080000000791a */ /* 0x000fe80000000000 */
[----:B------:R-:W-:Y:S03]  /*7780*/  BAR.SYNC.DEFER_BLOCKING 0x0 ;  /* 0x0000000000007b1d */ /* 0x000fe60000010000 */
[C---:B------:R-:W-:Y:S08]  /*7790*/  HMMA.16816.F32.BF16 R8, R140.reuse, R146, R8 ;  /* 0x000000928c08723c */ /* 0x040ff00000041808 */
[C---:B------:R-:W-:Y:S08]  /*77a0*/  HMMA.16816.F32.BF16 R12, R140.reuse, R148, R12 ;  /* 0x000000948c0c723c */ /* 0x040ff0000004180c */
[C---:B------:R-:W-:Y:S08]  /*77b0*/  HMMA.16816.F32.BF16 R16, R140.reuse, R150, R16 ;  /* 0x000000968c10723c */ /* 0x040ff00000041810 */
[C---:B---3--:R-:W-:Y:S08]  /*77c0*/  HMMA.16816.F32.BF16 R20, R140.reuse, R136, R20 ;  /* 0x000000888c14723c */ /* 0x048ff00000041814 */
[C---:B------:R-:W-:Y:S08]  /*77d0*/  HMMA.16816.F32.BF16 R24, R140.reuse, R138, R24 ;  /* 0x0000008a8c18723c */ /* 0x040ff00000041818 */
[C---:B----4-:R-:W-:Y:S08]  /*77e0*/  HMMA.16816.F32.BF16 R28, R140.reuse, R152, R28 ;  /* 0x000000988c1c723c */ /* 0x050ff0000004181c */
[----:B------:R-:W-:Y:S08]  /*77f0*/  HMMA.16816.F32.BF16 R32, R140, R154, R32 ;  /* 0x0000009a8c20723c */ /* 0x000ff00000041820 */
[C---:B--2---:R-:W-:Y:S08]  /*7800*/  HMMA.16816.F32.BF16 R4, R160.reuse, R164, R4 ;  /* 0x000000a4a004723c */ /* 0x044ff00000041804 */
[C---:B------:R-:W-:Y:S08]  /*7810*/  HMMA.16816.F32.BF16 R8, R160.reuse, R166, R8 ;  /* 0x000000a6a008723c */ /* 0x040ff00000041808 */
[C---:B------:R-:W-:Y:S08]  /*7820*/  HMMA.16816.F32.BF16 R12, R160.reuse, R168, R12 ;  /* 0x000000a8a00c723c */ /* 0x040ff0000004180c */
[C---:B------:R-:W-:Y:S08]  /*7830*/  HMMA.16816.F32.BF16 R16, R160.reuse, R170, R16 ;  /* 0x000000aaa010723c */ /* 0x040ff00000041810 */
[C---:B-----5:R-:W-:Y:S08]  /*7840*/  HMMA.16816.F32.BF16 R20, R160.reuse, R156, R20 ;  /* 0x0000009ca014723c */ /* 0x060ff00000041814 */
[C---:B------:R-:W-:Y:S08]  /*7850*/  HMMA.16816.F32.BF16 R24, R160.reuse, R158, R24 ;  /* 0x0000009ea018723c */ /* 0x040ff00000041818 */
[C---:B------:R-:W-:Y:S08]  /*7860*/  HMMA.16816.F32.BF16 R28, R160.reuse, R172, R28 ;  /* 0x000000aca01c723c */ /* 0x040ff0000004181c */
[----:B------:R-:W-:Y:S01]  /*7870*/  HMMA.16816.F32.BF16 R32, R160, R174, R32 ;  /* 0x000000aea020723c */ /* 0x000fe20000041820 */
[----:B------:R-:W-:-:S07]  /*7880*/  @!P1 BRA `(.L_x_719) ;  /* 0x000009a000009947 */ /* 0x000fce0003800000 */
[----:B------:R-:W-:Y:S02]  /*7890*/  ULDC UR5, c[0x0][0x198] ;  /* 0x0000660000057ab9 */ /* 0x000fe40000000800 */
[----:B------:R-:W-:Y:S04]  /*78a0*/  ULEA UR5, -UR5, URZ, 0x6 ;  /* 0x0000003f05057291 */ /* 0x000fe8000f8e313f */
[----:B------:R-:W-:Y:S02]  /*78b0*/  USHF.R.S32.HI UR4, URZ, 0x1f, UR5 ;  /* 0x0000001f3f047899 */ /* 0x000fe40008011405 */
[----:B------:R-:W-:Y:S04]  /*78c0*/  MOV R134, UR5 ;  /* 0x0000000500867c02 */ /* 0x000fe80008000f00 */
[----:B------:R-:W-:Y:S01]  /*78d0*/  MOV R2, UR4 ;  /* 0x0000000400027c02 */ /* 0x000fe20008000f00 */
[----:B------:R-:W-:-:S05]  /*78e0*/  @!P0 BRA `(.L_x_720) ;  /* 0x000003b000008947 */ /* 0x000fca0003800000 */
[----:B------:R-:W-:Y:S01]  /*78f0*/  IMAD.SHL.U32 R132, R217, 0x40, RZ ;  /* 0x00000040d9847824 */ /* 0x000fe200078e00ff */
[----:B------:R-:W-:Y:S01]  /*7900*/  IABS R3, c[0x0][0x2d0] ;  /* 0x0000b40000037a13 */ /* 0x000fe20000000000 */
[----:B------:R-:W-:Y:S03]  /*7910*/  IMAD.MOV.U32 R136, RZ, RZ, RZ ;  /* 0x000000ffff887224 */ /* 0x000fe600078e00ff */
[----:B------:R-:W1:Y:S01]  /*7920*/  I2F.RP R134, R3 ;  /* 0x0000000300867306 */ /* 0x000e620000209400 */
[----:B------:R-:W-:Y:S04]  /*7930*/  IADD3 R138, R132, -0x40, RZ ;  /* 0xffffffc0848a7810 */ /* 0x000fe80007ffe0ff */
[----:B------:R-:W-:Y:S02]  /*7940*/  IABS R135, R138 ;  /* 0x0000008a00877213 */ /* 0x000fe40000000000 */
[----:B------:R-:W-:Y:S03]  /*7950*/  LOP3.LUT R138, R138, c[0x0][0x2d0], RZ, 0x3c, !PT ;  /* 0x0000b4008a8a7a12 */ /* 0x000fe600078e3cff */
[----:B-1----:R-:W1:Y:S02]  /*7960*/  MUFU.RCP R2, R134 ;  /* 0x0000008600027308 */ /* 0x002e640000001000 */
[----:B-1----:R-:W-:Y:S08]  /*7970*/  IADD3 R137, R2, 0xffffffe, RZ ;  /* 0x0ffffffe02897810 */ /* 0x002ff00007ffe0ff */
[----:B------:R-:W1:Y:S02]  /*7980*/  F2I.FTZ.U32.TRUNC.NTZ R137, R137 ;  /* 0x0000008900897305 */ /* 0x000e64000021f000 */
[--C-:B-1----:R-:W-:Y:S04]  /*7990*/  IMAD.MOV R2, RZ, RZ, -R137.reuse ;  /* 0x000000ffff027224 */ /* 0x102fe800078e0a89 */
[----:B------:R-:W-:Y:S04]  /*79a0*/  IMAD R2, R2, R3, RZ ;  /* 0x0000000302027224 */ /* 0x000fe800078e02ff */
[----:B------:R-:W-:Y:S01]  /*79b0*/  IMAD.HI.U32 R2, R137, R2, R136 ;  /* 0x0000000289027227 */ /* 0x000fe200078e0088 */
[----:B------:R-:W-:Y:S02]  /*79c0*/  IABS R136, R132 ;  /* 0x0000008400887213 */ /* 0x000fe40000000000 */
[----:B------:R-:W-:Y:S03]  /*79d0*/  LOP3.LUT R132, R132, c[0x0][0x2d0], RZ, 0x3c, !PT ;  /* 0x0000b40084847a12 */ /* 0x000fe600078e3cff */
[C---:B------:R-:W-:Y:S04]  /*79e0*/  IMAD.HI.U32 R137, R2.reuse, R135, RZ ;  /* 0x0000008702897227 */ /* 0x040fe800078e00ff */
[----:B------:R-:W-:Y:S02]  /*79f0*/  IMAD.MOV R134, RZ, RZ, -R137 ;  /* 0x000000ffff867224 */ /* 0x000fe400078e0a89 */
[----:B------:R-:W-:Y:S04]  /*7a00*/  IMAD.HI.U32 R2, R2, R136, RZ ;  /* 0x0000008802027227 */ /* 0x000fe800078e00ff */
[C---:B------:R-:W-:Y:S02]  /*7a10*/  IMAD R135, R3.reuse, R134, R135 ;  /* 0x0000008603877224 */ /* 0x040fe400078e0287 */
[----:B------:R-:W-:Y:S03]  /*7a20*/  IMAD.MOV R134, RZ, RZ, -R2 ;  /* 0x000000ffff867224 */ /* 0x000fe600078e0a02 */
[C---:B------:R-:W-:Y:S01]  /*7a30*/  ISETP.GT.U32.AND P1, PT, R3.reuse, R135, PT ;  /* 0x000000870300720c */ /* 0x040fe20003f24070 */
[C---:B------:R-:W-:Y:S05]  /*7a40*/  IMAD R136, R3.reuse, R134, R136 ;  /* 0x0000008603887224 */ /* 0x040fea00078e0288 */
[----:B------:R-:W-:Y:S07]  /*7a50*/  ISETP.GT.U32.AND P2, PT, R3, R136, PT ;  /* 0x000000880300720c */ /* 0x000fee0003f44070 */
[----:B------:R-:W-:Y:S01]  /*7a60*/  @!P1 IADD3 R137, R137, 0x1, RZ ;  /* 0x0000000189899810 */ /* 0x000fe20007ffe0ff */
[--C-:B------:R-:W-:Y:S05]  /*7a70*/  @!P1 IMAD.IADD R135, R135, 0x1, -R3.reuse ;  /* 0x0000000187879824 */ /* 0x100fea00078e0a03 */
[-C--:B------:R-:W-:Y:S01]  /*7a80*/  ISETP.GE.U32.AND P6, PT, R135, R3.reuse, PT ;  /* 0x000000038700720c */ /* 0x080fe20003fc6070 */
[----:B------:R-:W-:Y:S01]  /*7a90*/  @!P2 IMAD.IADD R136, R136, 0x1, -R3 ;  /* 0x000000018888a824 */ /* 0x000fe200078e0a03 */
[----:B------:R-:W-:Y:S02]  /*7aa0*/  @!P2 IADD3 R2, R2, 0x1, RZ ;  /* 0x000000010202a810 */ /* 0x000fe40007ffe0ff */
[----:B------:R-:W-:Y:S02]  /*7ab0*/  ISETP.GE.AND P2, PT, R138, RZ, PT ;  /* 0x000000ff8a00720c */ /* 0x000fe40003f46270 */
[----:B------:R-:W-:Y:S02]  /*7ac0*/  ISETP.GE.U32.AND P1, PT, R136, R3, PT ;  /* 0x000000038800720c */ /* 0x000fe40003f26070 */
[----:B------:R-:W-:Y:S05]  /*7ad0*/  LOP3.LUT R3, RZ, c[0x0][0x2d0], RZ, 0x33, !PT ;  /* 0x0000b400ff037a12 */ /* 0x000fea00078e33ff */
[----:B------:R-:W-:Y:S02]  /*7ae0*/  @P6 IADD3 R137, R137, 0x1, RZ ;  /* 0x0000000189896810 */ /* 0x000fe40007ffe0ff */
[----:B------:R-:W-:Y:S03]  /*7af0*/  ISETP.GE.AND P6, PT, R132, RZ, PT ;  /* 0x000000ff8400720c */ /* 0x000fe60003fc6270 */
[----:B------:R-:W-:Y:S01]  /*7b00*/  @!P2 IMAD.MOV R137, RZ, RZ, -R137 ;  /* 0x000000ffff89a224 */ /* 0x000fe200078e0a89 */
[----:B------:R-:W-:Y:S02]  /*7b10*/  @P1 IADD3 R2, R2, 0x1, RZ ;  /* 0x0000000102021810 */ /* 0x000fe40007ffe0ff */
[----:B------:R-:W-:Y:S04]  /*7b20*/  ISETP.NE.AND P1, PT, RZ, c[0x0][0x2d0], PT ;  /* 0x0000b400ff007a0c */ /* 0x000fe80003f25270 */
[----:B------:R-:W-:Y:S03]  /*7b30*/  SEL R135, R3, R137, !P1 ;  /* 0x0000008903877207 */ /* 0x000fe60004800000 */
[----:B------:R-:W-:Y:S01]  /*7b40*/  @!P6 IMAD.MOV R2, RZ, RZ, -R2 ;  /* 0x000000ffff02e224 */ /* 0x000fe200078e0a02 */
[----:B------:R-:W-:Y:S04]  /*7b50*/  LEA R140, P2, R135, R212, 0x2 ;  /* 0x000000d4878c7211 */ /* 0x000fe800078410ff */
[----:B------:R-:W-:Y:S02]  /*7b60*/  SEL R3, R3, R2, !P1 ;  /* 0x0000000203037207 */ /* 0x000fe40004800000 */
[-C--:B------:R-:W-:Y:S02]  /*7b70*/  LEA.HI.X.SX32 R141, R135, R213.reuse, 0x2, P2 ;  /* 0x000000d5878d7211 */ /* 0x080fe400010f16ff */
[C---:B------:R-:W-:Y:S01]  /*7b80*/  LEA R138, P1, R3.reuse, R212, 0x2 ;  /* 0x000000d4038a7211 */ /* 0x040fe200078210ff */
[C---:B------:R-:W-:Y:S02]  /*7b90*/  IMAD.IADD R2, R3.reuse, 0x1, -R135 ;  /* 0x0000000103027824 */ /* 0x040fe400078e0a87 */
[----:B------:R-:W2:Y:S01]  /*7ba0*/  LDG.E R132, [R140.64] ;  /* 0x000000068c847981 */ /* 0x000ea2000c1e1900 */
[----:B------:R-:W-:Y:S01]  /*7bb0*/  LEA.HI.X.SX32 R139, R3, R213, 0x2, P1 ;  /* 0x000000d5038b7211 */ /* 0x000fe200008f16ff */
[----:B------:R-:W-:Y:S04]  /*7bc0*/  IMAD.MOV.U32 R3, RZ, RZ, 0x40 ;  /* 0x00000040ff037424 */ /* 0x000fe800078e00ff */
[----:B------:R-:W-:Y:S01]  /*7bd0*/  IMAD R3, R2, c[0x0][0x2d0], -R3 ;  /* 0x0000b40002037a24 */ /* 0x000fe200078e0a03 */
[----:B------:R-:W2:Y:S03]  /*7be0*/  LDG.E R137, [R138.64] ;  /* 0x000000068a897981 */ /* 0x000ea6000c1e1900 */
[C---:B------:R-:W-:Y:S01]  /*7bf0*/  IMAD.WIDE.U32 R134, R3.reuse, c[0x0][0x198], RZ ;  /* 0x0000660003867a25 */ /* 0x040fe200078e00ff */
[----:B------:R-:W-:Y:S05]  /*7c00*/  SHF.R.S32.HI R2, RZ, 0x1f, R3 ;  /* 0x0000001fff027819 */ /* 0x000fea0000011403 */
[----:B------:R-:W-:Y:S04]  /*7c10*/  IMAD R2, R2, c[0x0][0x198], RZ ;  /* 0x0000660002027a24 */ /* 0x000fe800078e02ff */
[----:B------:R-:W-:Y:S04]  /*7c20*/  IMAD R2, R3, c[0x0][0x19c], R2 ;  /* 0x0000670003027a24 */ /* 0x000fe800078e0202 */
[----:B------:R-:W-:Y:S02]  /*7c30*/  IMAD.IADD R135, R135, 0x1, R2 ;  /* 0x0000000187877824 */ /* 0x000fe400078e0202 */
[----:B--2---:R-:W-:Y:S04]  /*7c40*/  IMAD.IADD R137, R132, 0x1, -R137 ;  /* 0x0000000184897824 */ /* 0x004fe800078e0a89 */
[----:B------:R-:W-:Y:S01]  /*7c50*/  IMAD.WIDE.U32 R134, R137, c[0x0][0x180], R134 ;  /* 0x0000600089867a25 */ /* 0x000fe200078e0086 */
[----:B------:R-:W-:Y:S05]  /*7c60*/  SHF.R.S32.HI R3, RZ, 0x1f, R137 ;  /* 0x0000001fff037819 */ /* 0x000fea0000011489 */
[----:B------:R-:W-:Y:S04]  /*7c70*/  IMAD R2, R3, c[0x0][0x180], RZ ;  /* 0x0000600003027a24 */ /* 0x000fe800078e02ff */
[----:B------:R-:W-:Y:S04]  /*7c80*/  IMAD R2, R137, c[0x0][0x184], R2 ;  /* 0x0000610089027a24 */ /* 0x000fe800078e0202 */
[----:B------:R-:W-:Y:S02]  /*7c90*/  IMAD.IADD R2, R135, 0x1, R2 ;  /* 0x0000000187027824 */ /* 0x000fe400078e0202 */
.L_x_720:
[----:B------:R1:W-:Y:S01]  /*7ca0*/  @P5 STS.128 [R207+0x6000], RZ ;  /* 0x006000ffcf005388 */ /* 0x0003e20000000c00 */
[C---:B------:R-:W-:Y:S02]  /*7cb0*/  LEA R140, P1, R134.reuse, R216, 0x1 ;  /* 0x000000d8868c7211 */ /* 0x040fe400078208ff */
[----:B------:R-:W-:Y:S02]  /*7cc0*/  IADD3 R135, P2, R205, R134, RZ ;  /* 0x00000086cd877210 */ /* 0x000fe40007f5e0ff */
[-CC-:B------:R-:W-:Y:S02]  /*7cd0*/  LEA.HI.X R141, R134, R215.reuse, R2.reuse, 0x1, P1 ;  /* 0x000000d7868d7211 */ /* 0x180fe400008f0c02 */
[CC--:B------:R-:W-:Y:S01]  /*7ce0*/  @!P5 LEA R138, P6, R135.reuse, R216.reuse, 0x1 ;  /* 0x000000d8878ad211 */ /* 0x0c0fe200078c08ff */
[C---:B------:R-:W-:Y:S01]  /*7cf0*/  IMAD.X R132, R204.reuse, 0x1, R2, P2 ;  /* 0x00000001cc847824 */ /* 0x040fe200010e0602 */
[CC--:B------:R-:W-:Y:S01]  /*7d00*/  @!P4 LEA R136, P2, R135.reuse, R216.reuse, 0x1 ;  /* 0x000000d88788c211 */ /* 0x0c0fe200078408ff */
[----:B------:R-:W-:Y:S01]  /*7d10*/  @!PT LDS RZ, [RZ] ;  /* 0x00000000fffff984 */ /* 0x000fe20000000800 */
[----:B------:R-:W-:Y:S01]  /*7d20*/  @!PT LDS RZ, [RZ] ;  /* 0x00000000fffff984 */ /* 0x000fe20000000800 */
[----:B------:R-:W-:Y:S01]  /*7d30*/  @!PT LDS RZ, [RZ] ;  /* 0x00000000fffff984 */ /* 0x000fe20000000800 */
[----:B------:R1:W-:Y:S01]  /*7d40*/  @!P5 LDGSTS.E.BYPASS.LTC128B.128 [R207+0x6000], [R140.64] ;  /* 0x060000008ccfdfae */ /* 0x0003e2000b901d46 */
[CC--:B------:R-:W-:Y:S02]  /*7d50*/  @!P3 LEA R134, P1, R135.reuse, R216.reuse, 0x1 ;  /* 0x000000d88786b211 */ /* 0x0c0fe400078208ff */
[CCC-:B------:R-:W-:Y:S01]  /*7d60*/  @!P5 LEA.HI.X R139, R135.reuse, R215.reuse, R132.reuse, 0x1, P6 ;  /* 0x000000d7878bd211 */ /* 0x1c0fe200030f0c84 */
[----:B------:R1:W-:Y:S01]  /*7d70*/  @P4 STS.128 [R207+0x8000], RZ ;  /* 0x008000ffcf004388 */ /* 0x0003e20000000c00 */
[--C-:B------:R-:W-:Y:S02]  /*7d80*/  @!P4 LEA.HI.X R137, R135, R215, R132.reuse, 0x1, P2 ;  /* 0x000000d78789c211 */ /* 0x100fe400010f0c84 */
[----:B------:R-:W-:Y:S01]  /*7d90*/  IADD3 R3, P6, R205, R135, RZ ;  /* 0x00000087cd037210 */ /* 0x000fe20007fde0ff */
[----:B------:R-:W-:Y:S01]  /*7da0*/  @!PT LDS RZ, [RZ] ;  /* 0x00000000fffff984 */ /* 0x000fe20000000800 */
[----:B------:R-:W-:Y:S01]  /*7db0*/  @!PT LDS RZ, [RZ] ;  /* 0x00000000fffff984 */ /* 0x000fe20000000800 */
[----:B------:R-:W-:Y:S01]  /*7dc0*/  @!PT LDS RZ, [RZ] ;  /* 0x00000000fffff984 */ /* 0x000fe20000000800 */
[----:B------:R1:W-:Y:S01]  /*7dd0*/  @!P4 LDGSTS.E.BYPASS.LTC128B.128 [R207+0x8000], [R140.64+0x80] ;  /* 0x080000808ccfcfae */ /* 0x0003e2000b901d46 */
[-CC-:B------:R-:W-:Y:S02]  /*7de0*/  @!P3 LEA.HI.X R135, R135, R215.reuse, R132.reuse, 0x1, P1 ;  /* 0x000000d78787b211 */ /* 0x180fe400008f0c84 */
[CC--:B------:R-:W-:Y:S01]  /*7df0*/  @!P4 LEA R144, P2, R3.reuse, R216.reuse, 0x1 ;  /* 0x000000d80390c211 */ /* 0x0c0fe200078408ff */
[----:B------:R1:W-:Y:S01]  /*7e00*/  @P3 STS.128 [R207+0xa000], RZ ;  /* 0x00a000ffcf003388 */ /* 0x0003e20000000c00 */
[CC--:B------:R-:W-:Y:S01]  /*7e10*/  @!P3 LEA R142, P1, R3.reuse, R216.reuse, 0x1 ;  /* 0x000000d8038eb211 */ /* 0x0c0fe200078208ff */
[----:B------:R-:W-:Y:S01]  /*7e20*/  IMAD.X R132, R204, 0x1, R132, P6 ;  /* 0x00000001cc847824 */ /* 0x000fe200030e0684 */
[CC--:B------:R-:W-:Y:S01]  /*7e30*/  @!P5 LEA R146, P6, R3.reuse, R216.reuse, 0x1 ;  /* 0x000000d80392d211 */ /* 0x0c0fe200078c08ff */
[----:B------:R-:W-:Y:S01]  /*7e40*/  @!PT LDS RZ, [RZ] ;  /* 0x00000000fffff984 */ /* 0x000fe20000000800 */
[----:B------:R-:W-:Y:S01]  /*7e50*/  @!PT LDS RZ, [RZ] ;  /* 0x00000000fffff984 */ /* 0x000fe20000000800 */
[----:B------:R-:W-:Y:S01]  /*7e60*/  @!PT LDS RZ, [RZ] ;  /* 0x00000000fffff984 */ /* 0x000fe20000000800 */
[----:B------:R1:W-:Y:S03]  /*7e70*/  @!P3 LDGSTS.E.BYPASS.LTC128B.128 [R207+0xa000], [R140.64+0x100] ;  /* 0x0a0001008ccfbfae */ /* 0x0003e6000b901d46 */
[CCC-:B------:R-:W-:Y:S01]  /*7e80*/  @!P5 LEA.HI.X R147, R3.reuse, R215.reuse, R132.reuse, 0x1, P6 ;  /* 0x000000d70393d211 */ /* 0x1c0fe200030f0c84 */
[----:B------:R1:W-:Y:S01]  /*7e90*/  @P5 STS.128 [R207+0x6800], RZ ;  /* 0x006800ffcf005388 */ /* 0x0003e20000000c00 */
[CCC-:B------:R-:W-:Y:S02]  /*7ea0*/  @!P4 LEA.HI.X R145, R3.reuse, R215.reuse, R132.reuse, 0x1, P2 ;  /* 0x000000d70391c211 */ /* 0x1c0fe400010f0c84 */
[--C-:B------:R-:W-:Y:S01]  /*7eb0*/  @!P3 LEA.HI.X R143, R3, R215, R132.reuse, 0x1, P1 ;  /* 0x000000d7038fb211 */ /* 0x100fe200008f0c84 */
[----:B------:R-:W-:Y:S01]  /*7ec0*/  @!PT LDS RZ, [RZ] ;  /* 0x00000000fffff984 */ /* 0x000fe20000000800 */
[----:B------:R-:W-:Y:S01]  /*7ed0*/  @!PT LDS RZ, [RZ] ;  /* 0x00000000fffff984 */ /* 0x000fe20000000800 */
[----:B------:R-:W-:Y:S01]  /*7ee0*/  @!PT LDS RZ, [RZ] ;  /* 0x00000000fffff984 */ /* 0x000fe20000000800 */
[----:B------:R1:W-:Y:S01]  /*7ef0*/  @!P5 LDGSTS.E.BYPASS.LTC128B.128 [R207+0x6800], [R138.64] ;  /* 0x068000008acfdfae */ /* 0x0003e2000b901d46 */
[----:B------:R-:W-:Y:S03]  /*7f00*/  IADD3 R2, P6, R205, R3, RZ ;  /* 0x00000003cd027210 */ /* 0x000fe60007fde0ff */
[----:B------:R1:W-:Y:S01]  /*7f10*/  @P4 STS.128 [R207+0x8800], RZ ;  /* 0x008800ffcf004388 */ /* 0x0003e20000000c00 */
[-C--:B------:R-:W-:Y:S01]  /*7f20*/  @!P4 LEA R148, P2, R2, R216.reuse, 0x1 ;  /* 0x000000d80294c211 */ /* 0x080fe200078408ff */
[----:B------:R-:W-:Y:S01]  /*7f30*/  IMAD.X R132, R204, 0x1, R132, P6 ;  /* 0x00000001cc847824 */ /* 0x000fe200030e0684 */
[CC--:B------:R-:W-:Y:S01]  /*7f40*/  @!P5 LEA R150, P6, R2.reuse, R216.reuse, 0x1 ;  /* 0x000000d80296d211 */ /* 0x0c0fe200078c08ff */
[----:B------:R-:W-:Y:S01]  /*7f50*/  @!PT LDS RZ, [RZ] ;  /* 0x00000000fffff984 */ /* 0x000fe20000000800 */
[----:B------:R-:W-:Y:S01]  /*7f60*/  @!PT LDS RZ, [RZ] ;  /* 0x00000000fffff984 */ /* 0x000fe20000000800 */
[----:B------:R-:W-:Y:S01]  /*7f70*/  @!PT LDS RZ, [RZ] ;  /* 0x00000000fffff984 */ /* 0x000fe20000000800 */
[----:B------:R1:W-:Y:S01]  /*7f80*/  @!P4 LDGSTS.E.BYPASS.LTC128B.128 [R207+0x8800], [R136.64+0x80] ;  /* 0x0880008088cfcfae */ /* 0x0003e2000b901d46 */
[C---:B------:R-:W-:Y:S01]  /*7f90*/  @!P3 LEA R152, P1, R2.reuse, R216, 0x1 ;  /* 0x000000d80298b211 */ /* 0x040fe200078208ff */
[----:B------:R-:W-:Y:S01]  /*7fa0*/  IMAD.MOV.U32 R216, RZ, RZ, R140 ;  /* 0x000000ffffd87224 */ /* 0x000fe200078e008c */
[CCC-:B------:R-:W-:Y:S01]  /*7fb0*/  @!P5 LEA.HI.X R151, R2.reuse, R215.reuse, R132.reuse, 0x1, P6 ;  /* 0x000000d70297d211 */ /* 0x1c0fe200030f0c84 */
[----:B------:R1:W-:Y:S01]  /*7fc0*/  @P3 STS.128 [R207+0xa800], RZ ;  /* 0x00a800ffcf003388 */ /* 0x0003e20000000c00 */
[CCC-:B------:R-:W-:Y:S02]  /*7fd0*/  @!P4 LEA.HI.X R149, R2.reuse, R215.reuse, R132.reuse, 0x1, P2 ;  /* 0x000000d70295c211 */ /* 0x1c0fe400010f0c84 */
[----:B------:R-:W-:Y:S01]  /*7fe0*/  @!P3 LEA.HI.X R153, R2, R215, R132, 0x1, P1 ;  /* 0x000000d70299b211 */ /* 0x000fe200008f0c84 */
[----:B------:R-:W-:Y:S01]  /*7ff0*/  @!PT LDS RZ, [RZ] ;  /* 0x00000000fffff984 */ /* 0x000fe20000000800 */
[----:B------:R-:W-:Y:S01]  /*8000*/  @!PT LDS RZ, [RZ] ;  /* 0x00000000fffff984 */ /* 0x000fe20000000800 */
[----:B------:R-:W-:Y:S01]  /*8010*/  @!PT LDS RZ, [RZ] ;  /* 0x00000000fffff984 */ /* 0x000fe20000000800 */
[----:B------:R1:W-:Y:S01]  /*8020*/  @!P3 LDGSTS.E.BYPASS.LTC128B.128 [R207+0xa800], [R134.64+0x100] ;  /* 0x0a80010086cfbfae */ /* 0x0003e2000b901d46 */
[----:B------:R-:W-:Y:S03]  /*8030*/  IMAD.MOV.U32 R215, RZ, RZ, R141 ;  /* 0x000000ffffd77224 */ /* 0x000fe600078e008d */
[----:B------:R1:W-:Y:S04]  /*8040*/  @P5 STS.128 [R207+0x7000], RZ ;  /* 0x007000ffcf005388 */ /* 0x0003e80000000c00 */
        /* <DEDUP_REMOVED lines=29> */
[----:B------:R-:W0:Y:S02]  /*8220*/  LDGDEPBAR ;  /* 0x00000000000079af */ /* 0x000e240000000000 */
.L_x_719:
[----:B------:R-:W-:Y:S01]  /*8230*/  FMNMX.FTZ R2, R4, R133, !PT ;  /* 0x0000008504027209 */ /* 0x000fe20007810000 */
[----:B-1----:R-:W-:Y:S01]  /*8240*/  LDSM.16.MT88.4 R140, [R190+0xc000] ;  /* 0x00c00000be8c783b */ /* 0x002fe20000004200 */
[----:B------:R-:W-:Y:S02]  /*8250*/  FMNMX.FTZ R132, R6, R0, !PT ;  /* 0x0000000006847209 */ /* 0x000fe40007810000 */
[----:B------:R-:W-:Y:S02]  /*8260*/  FMNMX.FTZ R3, R5, R2, !PT ;  /* 0x0000000205037209 */ /* 0x000fe40007810000 */
[----:B------:R-:W-:Y:S02]  /*8270*/  FMNMX.FTZ R135, R7, R132, !PT ;  /* 0x0000008407877209 */ /* 0x000fe40007810000 */
[----:B------:R-:W-:Y:S01]  /*8280*/  FMNMX.FTZ R2, R8, R3, !PT ;  /* 0x0000000308027209 */ /* 0x000fe20007810000 */
[----:B------:R-:W-:Y:S01]  /*8290*/  LDSM.16.MT88.4 R144, [R189+0xc000] ;  /* 0x00c00000bd90783b */ /* 0x000fe20000004200 */
        /* <DEDUP_REMOVED lines=23> */
[----:B------:R-:W-:Y:S02]  /*8410*/  FMNMX.FTZ R2, R28, R3, !PT ;  /* 0x000000031c027209 */ /* 0x000fe40007810000 */
[----:B------:R-:W-:Y:S02]  /*8420*/  FMNMX.FTZ R132, R30, R135, !PT ;  /* 0x000000871e847209 */ /* 0x000fe40007810000 */
[----:B------:R-:W-:Y:S04]  /*8430*/  FMNMX.FTZ R3, R29, R2, !PT ;  /* 0x000000021d037209 */ /* 0x000fe80007810000 */
[----:B------:R-:W-:Y:S02]  /*8440*/  FMNMX.FTZ R2, R32, R3, !PT ;  /* 0x0000000320027209 */ /* 0x000fe40007810000 */
[----:B------:R-:W-:Y:S02]  /*8450*/  FMNMX.FTZ R3, R31, R132, !PT ;  /* 0x000000841f037209 */ /* 0x000fe40007810000 */
[----:B------:R-:W-:Y:S02]  /*8460*/  FMNMX.FTZ R136, R33, R2, !PT ;  /* 0x0000000221887209 */ /* 0x000fe40007810000 */
[----:B------:R-:W-:Y:S03]  /*8470*/  FMNMX.FTZ R2, R34, R3, !PT ;  /* 0x0000000322027209 */ /* 0x000fe60007810000 */
[----:B------:R-:W-:Y:S01]  /*8480*/  SHFL.BFLY PT, R3, R136, 0x2, 0x1f ;  /* 0x0c401f0088037f89 */ /* 0x000fe200000e0000 */
[----:B------:R-:W-:Y:S07]  /*8490*/  FMNMX.FTZ R137, R35, R2, !PT ;  /* 0x0000000223897209 */ /* 0x000fee0007810000 */
[----:B------:R-:W1:Y:S02]  /*84a0*/  SHFL.BFLY PT, R2, R137, 0x2, 0x1f ;  /* 0x0c401f0089027f89 */ /* 0x000e6400000e0000 */
[----:B-1----:R-:W-:Y:S02]  /*84b0*/  FMNMX.FTZ R134, R137, R2, !PT ;  /* 0x0000000289867209 */ /* 0x002fe40007810000 */
[----:B------:R-:W-:Y:S04]  /*84c0*/  FMNMX.FTZ R139, R136, R3, !PT ;  /* 0x00000003888b7209 */ /* 0x000fe80007810000 */
[----:B------:R-:W1:Y:S08]  /*84d0*/  SHFL.BFLY PT, R3, R134, 0x1, 0x1f ;  /* 0x0c201f0086037f89 */ /* 0x000e7000000e0000 */
[----:B------:R-:W2:Y:S01]  /*84e0*/  SHFL.BFLY PT, R132, R139, 0x1, 0x1f ;  /* 0x0c201f008b847f89 */ /* 0x000ea200000e0000 */
[----:B-1----:R-:W-:Y:S05]  /*84f0*/  FMNMX.FTZ R3, R134, R3, !PT ;  /* 0x0000000386037209 */ /* 0x002fea0007810000 */
[----:B------:R-:W-:Y:S01]  /*8500*/  FMUL.FTZ R167, R3, c[0x0][0x23c] ;  /* 0x00008f0003a77a20 */ /* 0x000fe20000410000 */
[----:B--2---:R-:W-:Y:S02]  /*8510*/  FMNMX.FTZ R132, R139, R132, !PT ;  /* 0x000000848b847209 */ /* 0x004fe40007810000 */
[----:B------:R-:W1:Y:S02]  /*8520*/  LDSM.16.MT88.4 R136, [R192+0xc000] ;  /* 0x00c00000c088783b */ /* 0x000e640000004200 */
[C---:B------:R-:W-:Y:S01]  /*8530*/  FSETP.NEU.FTZ.AND P1, PT, R132.reuse, -INF , PT ;  /* 0xff8000008400780b */ /* 0x040fe20003f3d000 */
[C---:B------:R-:W-:Y:S02]  /*8540*/  FADD.FTZ R2, -R132.reuse, R133 ;  /* 0x0000008584027221 */ /* 0x040fe40000010100 */
[----:B------:R-:W-:Y:S02]  /*8550*/  FMUL.FTZ R168, R132, c[0x0][0x23c] ;  /* 0x00008f0084a87a20 */ /* 0x000fe40000410000 */
[----:B------:R-:W-:Y:S02]  /*8560*/  FMUL.FTZ R135, R2, c[0x0][0x23c] ;  /* 0x00008f0002877a20 */ /* 0x000fe40000410000 */
[C---:B------:R-:W-:Y:S01]  /*8570*/  FADD.FTZ R133, -R3.reuse, R0 ;  /* 0x0000000003857221 */ /* 0x040fe20000010100 */
[----:B------:R-:W-:Y:S01]  /*8580*/  FSEL R168, R168, RZ, P1 ;  /* 0x000000ffa8a87208 */ /* 0x000fe20000800000 */
[----:B------:R2:W3:Y:S01]  /*8590*/  MUFU.EX2 R2, R135 ;  /* 0x0000008700027308 */ /* 0x0004e20000000800 */
[----:B------:R-:W-:Y:S01]  /*85a0*/  FSETP.NEU.FTZ.AND P1, PT, R3, -INF , PT ;  /* 0xff8000000300780b */ /* 0x000fe20003f3d000 */
[----:B------:R-:W-:Y:S01]  /*85b0*/  FMUL.FTZ R0, R133, c[0x0][0x23c] ;  /* 0x00008f0085007a20 */ /* 0x000fe20000410000 */
[----:B------:R-:W-:Y:S01]  /*85c0*/  MOV R133, R132 ;  /* 0x0000008400857202 */ /* 0x000fe20000000f00 */
[--C-:B------:R-:W-:Y:S01]  /*85d0*/  FFMA.FTZ R164, R4, c[0x0][0x23c], -R168.reuse ;  /* 0x00008f0004a47a23 */ /* 0x100fe200000108a8 */
[----:B------:R-:W-:Y:S01]  /*85e0*/  FSEL R167, R167, RZ, P1 ;  /* 0x000000ffa7a77208 */ /* 0x000fe20000800000 */
[--C-:B------:R-:W-:Y:S01]  /*85f0*/  FFMA.FTZ R5, R5, c[0x0][0x23c], -R168.reuse ;  /* 0x00008f0005057a23 */ /* 0x100fe200000108a8 */
[----:B------:R-:W-:Y:S01]  /*8600*/  ISETP.GT.AND P1, PT, R217, RZ, PT ;  /* 0x000000ffd900720c */ /* 0x000fe20003f24270 */
[--C-:B------:R-:W-:Y:S02]  /*8610*/  FFMA.FTZ R134, R8, c[0x0][0x23c], -R168.reuse ;  /* 0x00008f0008867a23 */ /* 0x100fe400000108a8 */
[--C-:B------:R-:W-:Y:S01]  /*8620*/  FFMA.FTZ R6, R6, c[0x0][0x23c], -R167.reuse ;  /* 0x00008f0006067a23 */ /* 0x100fe200000108a7 */
[----:B------:R-:W4:Y:S01]  /*8630*/  MUFU.EX2 R0, R0 ;  /* 0x0000000000007308 */ /* 0x000f220000000800 */
[--C-:B------:R-:W-:Y:S02]  /*8640*/  FFMA.FTZ R7, R7, c[0x0][0x23c], -R167.reuse ;  /* 0x00008f0007077a23 */ /* 0x100fe400000108a7 */
[--C-:B------:R-:W-:Y:S02]  /*8650*/  FFMA.FTZ R165, R10, c[0x0][0x23c], -R167.reuse ;  /* 0x00008f000aa57a23 */ /* 0x100fe400000108a7 */
[--C-:B------:R-:W-:Y:S02]  /*8660*/  FFMA.FTZ R166, R11, c[0x0][0x23c], -R167.reuse ;  /* 0x00008f000ba67a23 */ /* 0x100fe400000108a7 */
[--C-:B------:R-:W-:Y:S02]  /*8670*/  FFMA.FTZ R220, R32, c[0x0][0x23c], -R168.reuse ;  /* 0x00008f0020dc7a23 */ /* 0x100fe400000108a8 */
[--C-:B------:R-:W-:Y:S01]  /*8680*/  FFMA.FTZ R224, R34, c[0x0][0x23c], -R167.reuse ;  /* 0x00008f0022e07a23 */ /* 0x100fe200000108a7 */
[----:B------:R-:W-:Y:S01]  /*8690*/  MUFU.EX2 R164, R164 ;  /* 0x000000a400a47308 */ /* 0x000fe20000000800 */
[--C-:B------:R-:W-:Y:S02]  /*86a0*/  FFMA.FTZ R169, R12, c[0x0][0x23c], -R168.reuse ;  /* 0x00008f000ca97a23 */ /* 0x100fe400000108a8 */
[--C-:B--2---:R-:W-:Y:S02]  /*86b0*/  FFMA.FTZ R135, R9, c[0x0][0x23c], -R168.reuse ;  /* 0x00008f0009877a23 */ /* 0x104fe400000108a8 */
[C---:B---3--:R-:W-:Y:S02]  /*86c0*/  FMUL.FTZ R8, R2.reuse, R128 ;  /* 0x0000008002087220 */ /* 0x048fe40000410000 */
[C---:B------:R-:W-:Y:S02]  /*86d0*/  FMUL.FTZ R9, R2.reuse, R129 ;  /* 0x0000008102097220 */ /* 0x040fe40000410000 */
[C---:B------:R-:W-:Y:S01]  /*86e0*/  FMUL.FTZ R36, R2.reuse, R36 ;  /* 0x0000002402247220 */ /* 0x040fe20000410000 */
[----:B------:R-:W2:Y:S01]  /*86f0*/  MUFU.EX2 R5, R5 ;  /* 0x0000000500057308 */ /* 0x000ea20000000800 */
[C---:B------:R-:W-:Y:S02]  /*8700*/  FMUL.FTZ R37, R2.reuse, R37 ;  /* 0x0000002502257220 */ /* 0x040fe40000410000 */
[----:B------:R-:W-:Y:S02]  /*8710*/  FMUL.FTZ R40, R2, R40 ;  /* 0x0000002802287220 */ /* 0x000fe40000410000 */
[C---:B----4-:R-:W-:Y:S02]  /*8720*/  FMUL.FTZ R10, R0.reuse, R130 ;  /* 0x00000082000a7220 */ /* 0x050fe40000410000 */
[C---:B------:R-:W-:Y:S02]  /*8730*/  FMUL.FTZ R11, R0.reuse, R131 ;  /* 0x00000083000b7220 */ /* 0x040fe40000410000 */
[C---:B------:R-:W-:Y:S01]  /*8740*/  FMUL.FTZ R38, R0.reuse, R38 ;  /* 0x0000002600267220 */ /* 0x040fe20000410000 */
[----:B------:R-:W-:Y:S01]  /*8750*/  MUFU.EX2 R6, R6 ;  /* 0x0000000600067308 */ /* 0x000fe20000000800 */
[----:B------:R-:W-:Y:S02]  /*8760*/  FMUL.FTZ R39, R0, R39 ;  /* 0x0000002700277220 */ /* 0x000fe40000410000 */
[----:B------:R-:W-:Y:S02]  /*8770*/  FMUL.FTZ R41, R2, R41 ;  /* 0x0000002902297220 */ /* 0x000fe40000410000 */
[C---:B------:R-:W-:Y:S02]  /*8780*/  FMUL.FTZ R42, R0.reuse, R42 ;  /* 0x0000002a002a7220 */ /* 0x040fe40000410000 */
[----:B------:R-:W-:Y:S02]  /*8790*/  FMUL.FTZ R43, R0, R43 ;  /* 0x0000002b002b7220 */ /* 0x000fe40000410000 */
[C---:B------:R-:W-:Y:S01]  /*87a0*/  FMUL.FTZ R44, R2.reuse, R44 ;  /* 0x0000002c022c7220 */ /* 0x040fe20000410000 */
[----:B------:R-:W3:Y:S01]  /*87b0*/  MUFU.EX2 R7, R7 ;  /* 0x0000000700077308 */ /* 0x000ee20000000800 */
[----:B------:R-:W-:Y:S02]  /*87c0*/  FMUL.FTZ R45, R2, R45 ;  /* 0x0000002d022d7220 */ /* 0x000fe40000410000 */
[C---:B------:R-:W-:Y:S01]  /*87d0*/  FMUL.FTZ R46, R0.reuse, R46 ;  /* 0x0000002e002e7220 */ /* 0x040fe20000410000 */
[----:B--2---:R-:W-:Y:S01]  /*87e0*/  F2FP.BF16.PACK_AB R128, R5, R164 ;  /* 0x000000a40580723e */ /* 0x004fe200000010ff */
[----:B------:R-:W-:Y:S02]  /*87f0*/  FMUL.FTZ R47, R0, R47 ;  /* 0x0000002f002f7220 */ /* 0x000fe40000410000 */
[C---:B------:R-:W-:Y:S02]  /*8800*/  FMUL.FTZ R48, R2.reuse, R48 ;  /* 0x0000003002307220 */ /* 0x040fe40000410000 */
[----:B------:R-:W-:Y:S01]  /*8810*/  FMUL.FTZ R49, R2, R49 ;  /* 0x0000003102317220 */ /* 0x000fe20000410000 */
[----:B------:R-:W-:Y:S01]  /*8820*/  MUFU.EX2 R134, R134 ;  /* 0x0000008600867308 */ /* 0x000fe20000000800 */
[C---:B------:R-:W-:Y:S02]  /*8830*/  FMUL.FTZ R50, R0.reuse, R50 ;  /* 0x0000003200327220 */ /* 0x040fe40000410000 */
[----:B------:R-:W-:Y:S02]  /*8840*/  FMUL.FTZ R51, R0, R51 ;  /* 0x0000003300337220 */ /* 0x000fe40000410000 */
[C---:B------:R-:W-:Y:S02]  /*8850*/  FMUL.FTZ R12, R2.reuse, R124 ;  /* 0x0000007c020c7220 */ /* 0x040fe40000410000 */
[C---:B------:R-:W-:Y:S02]  /*8860*/  FMUL.FTZ R52, R2.reuse, R52 ;  /* 0x0000003402347220 */ /* 0x040fe40000410000 */
[----:B------:R-:W-:Y:S01]  /*8870*/  FMUL.FTZ R53, R2, R53 ;  /* 0x0000003502357220 */ /* 0x000fe20000410000 */
[----:B------:R-:W2:Y:S01]  /*8880*/  MUFU.EX2 R135, R135 ;  /* 0x0000008700877308 */ /* 0x000ea20000000800 */
[C---:B------:R-:W-:Y:S02]  /*8890*/  FMUL.FTZ R54, R0.reuse, R54 ;  /* 0x0000003600367220 */ /* 0x040fe40000410000 */
[----:B------:R-:W-:Y:S01]  /*88a0*/  FMUL.FTZ R55, R0, R55 ;  /* 0x0000003700377220 */ /* 0x000fe20000410000 */
[----:B---3--:R-:W-:Y:S01]  /*88b0*/  F2FP.BF16.PACK_AB R129, R7, R6 ;  /* 0x000000060781723e */ /* 0x008fe200000010ff */
[C---:B------:R-:W-:Y:S02]  /*88c0*/  FMUL.FTZ R56, R2.reuse, R56 ;  /* 0x0000003802387220 */ /* 0x040fe40000410000 */
[----:B------:R-:W-:Y:S02]  /*88d0*/  FMUL.FTZ R57, R2, R57 ;  /* 0x0000003902397220 */ /* 0x000fe40000410000 */
[C---:B------:R-:W-:Y:S01]  /*88e0*/  FMUL.FTZ R58, R0.reuse, R58 ;  /* 0x0000003a003a7220 */ /* 0x040fe20000410000 */
[----:B------:R-:W-:Y:S01]  /*88f0*/  MUFU.EX2 R165, R165 ;  /* 0x000000a500a57308 */ /* 0x000fe20000000800 */
[----:B------:R-:W-:Y:S02]  /*8900*/  FMUL.FTZ R59, R0, R59 ;  /* 0x0000003b003b7220 */ /* 0x000fe40000410000 */
[C---:B------:R-:W-:Y:S02]  /*8910*/  FMUL.FTZ R60, R2.reuse, R60 ;  /* 0x0000003c023c7220 */ /* 0x040fe40000410000 */
[----:B------:R-:W-:Y:S02]  /*8920*/  FMUL.FTZ R61, R2, R61 ;  /* 0x0000003d023d7220 */ /* 0x000fe40000410000 */
[C---:B------:R-:W-:Y:S02]  /*8930*/  FMUL.FTZ R62, R0.reuse, R62 ;  /* 0x0000003e003e7220 */ /* 0x040fe40000410000 */
[----:B------:R-:W-:Y:S01]  /*8940*/  FMUL.FTZ R63, R0, R63 ;  /* 0x0000003f003f7220 */ /* 0x000fe20000410000 */
[----:B------:R-:W3:Y:S01]  /*8950*/  MUFU.EX2 R166, R166 ;  /* 0x000000a600a67308 */ /* 0x000ee20000000800 */
[C---:B------:R-:W-:Y:S02]  /*8960*/  FMUL.FTZ R64, R2.reuse, R64 ;  /* 0x0000004002407220 */ /* 0x040fe40000410000 */
[----:B------:R-:W-:Y:S01]  /*8970*/  FMUL.FTZ R65, R2, R65 ;  /* 0x0000004102417220 */ /* 0x000fe20000410000 */
[----:B--2---:R-:W-:Y:S01]  /*8980*/  F2FP.BF16.PACK_AB R130, R135, R134 ;  /* 0x000000868782723e */ /* 0x004fe200000010ff */
        /* <DEDUP_REMOVED lines=9> */
[----:B------:R-:W-:Y:S01]  /*8a20*/  MUFU.EX2 R220, R220 ;  /* 0x000000dc00dc7308 */ /* 0x000fe20000000800 */
[C---:B------:R-:W-:Y:S02]  /*8a30*/  FMUL.FTZ R74, R0.reuse, R74 ;  /* 0x0000004a004a7220 */ /* 0x040fe40000410000 */
[----:B------:R-:W-:Y:S01]  /*8a40*/  FMUL.FTZ R75, R0, R75 ;  /* 0x0000004b004b7220 */ /* 0x000fe20000410000 */
[----:B---3--:R-:W-:Y:S01]  /*8a50*/  F2FP.BF16.PACK_AB R131, R166, R165 ;  /* 0x000000a5a683723e */ /* 0x008fe200000010ff */
[C---:B------:R-:W-:Y:S02]  /*8a60*/  FMUL.FTZ R76, R2.reuse, R76 ;  /* 0x0000004c024c7220 */ /* 0x040fe40000410000 */
[----:B------:R-:W-:Y:S02]  /*8a70*/  FMUL.FTZ R77, R2, R77 ;  /* 0x0000004d024d7220 */ /* 0x000fe40000410000 */
[C---:B------:R-:W-:Y:S01]  /*8a80*/  FMUL.FTZ R78, R0.reuse, R78 ;  /* 0x0000004e004e7220 */ /* 0x040fe20000410000 */
[----:B------:R-:W-:Y:S01]  /*8a90*/  MUFU.EX2 R224, R224 ;  /* 0x000000e000e07308 */ /* 0x000fe20000000800 */
[C---:B-1----:R-:W-:Y:S05]  /*8aa0*/  HMMA.16816.F32.BF16 R8, R128.reuse, R136, R8 ;  /* 0x000000888008723c */ /* 0x042fea0000041808 */
[----:B------:R-:W-:Y:S02]  /*8ab0*/  FMUL.FTZ R79, R0, R79 ;  /* 0x0000004f004f7220 */ /* 0x000fe40000410000 */
[C---:B------:R-:W-:Y:S01]  /*8ac0*/  FMUL.FTZ R80, R2.reuse, R80 ;  /* 0x0000005002507220 */ /* 0x040fe20000410000 */
[C---:B------:R-:W-:Y:S01]  /*8ad0*/  HMMA.16816.F32.BF16 R36, R128.reuse, R138, R36 ;  /* 0x0000008a8024723c */ /* 0x040fe20000041824 */
[----:B------:R-:W1:Y:S03]  /*8ae0*/  LDSM.16.MT88.4 R136, [R188+0xc000] ;  /* 0x00c00000bc88783b */ /* 0x000e660000004200 */
[----:B------:R-:W-:Y:S02]  /*8af0*/  FMUL.FTZ R81, R2, R81 ;  /* 0x0000005102517220 */ /* 0x000fe40000410000 */
[C---:B------:R-:W-:Y:S02]  /*8b00*/  FMUL.FTZ R82, R0.reuse, R82 ;  /* 0x0000005200527220 */ /* 0x040fe40000410000 */
[C---:B------:R-:W-:Y:S04]  /*8b10*/  HMMA.16816.F32.BF16 R40, R128.reuse, R140, R40 ;  /* 0x0000008c8028723c */ /* 0x040fe80000041828 */
[----:B------:R-:W-:Y:S02]  /*8b20*/  FMUL.FTZ R83, R0, R83 ;  /* 0x0000005300537220 */ /* 0x000fe40000410000 */
[C---:B------:R-:W-:Y:S02]  /*8b30*/  FMUL.FTZ R84, R2.reuse, R84 ;  /* 0x0000005402547220 */ /* 0x040fe40000410000 */
[C---:B------:R-:W-:Y:S01]  /*8b40*/  HMMA.16816.F32.BF16 R44, R128.reuse, R142, R44 ;  /* 0x0000008e802c723c */ /* 0x040fe2000004182c */
[----:B------:R-:W2:Y:S03]  /*8b50*/  LDSM.16.MT88.4 R140, [R192+0xe000] ;  /* 0x00e00000c08c783b */ /* 0x000ea60000004200 */
[----:B------:R-:W-:Y:S02]  /*8b60*/  FMUL.FTZ R85, R2, R85 ;  /* 0x0000005502557220 */ /* 0x000fe40000410000 */
[C---:B------:R-:W-:Y:S02]  /*8b70*/  FMUL.FTZ R86, R0.reuse, R86 ;  /* 0x0000005600567220 */ /* 0x040fe40000410000 */
[C---:B------:R-:W-:Y:S04]  /*8b80*/  HMMA.16816.F32.BF16 R48, R128.reuse, R144, R48 ;  /* 0x000000908030723c */ /* 0x040fe80000041830 */
[----:B------:R-:W-:Y:S02]  /*8b90*/  FMUL.FTZ R87, R0, R87 ;  /* 0x0000005700577220 */ /* 0x000fe40000410000 */
[C---:B------:R-:W-:Y:S02]  /*8ba0*/  FMUL.FTZ R88, R2.reuse, R88 ;  /* 0x0000005802587220 */ /* 0x040fe40000410000 */
[C---:B------:R-:W-:Y:S01]  /*8bb0*/  HMMA.16816.F32.BF16 R52, R128.reuse, R146, R52 ;  /* 0x000000928034723c */ /* 0x040fe20000041834 */
[----:B------:R-:W3:Y:S03]  /*8bc0*/  LDSM.16.MT88.4 R144, [R190+0xe000] ;  /* 0x00e00000be90783b */ /* 0x000ee60000004200 */
[----:B------:R-:W-:Y:S02]  /*8bd0*/  FMUL.FTZ R89, R2, R89 ;  /* 0x0000005902597220 */ /* 0x000fe40000410000 */
[C---:B------:R-:W-:Y:S02]  /*8be0*/  FMUL.FTZ R90, R0.reuse, R90 ;  /* 0x0000005a005a7220 */ /* 0x040fe40000410000 */
[----:B------:R-:W-:Y:S01]  /*8bf0*/  FMUL.FTZ R91, R0, R91 ;  /* 0x0000005b005b7220 */ /* 0x000fe20000410000 */
[C---:B-1----:R-:W-:Y:S03]  /*8c00*/  HMMA.16816.F32.BF16 R56, R128.reuse, R136, R56 ;  /* 0x000000888038723c */ /* 0x042fe60000041838 */
[C---:B------:R-:W-:Y:S02]  /*8c10*/  FMUL.FTZ R92, R2.reuse, R92 ;  /* 0x0000005c025c7220 */ /* 0x040fe40000410000 */
[----:B------:R-:W-:Y:S02]  /*8c20*/  FMUL.FTZ R93, R2, R93 ;  /* 0x0000005d025d7220 */ /* 0x000fe40000410000 */
[C---:B------:R-:W-:Y:S01]  /*8c30*/  FMUL.FTZ R94, R0.reuse, R94 ;  /* 0x0000005e005e7220 */ /* 0x040fe20000410000 */
[C---:B------:R-:W-:Y:S01]  /*8c40*/  HMMA.16816.F32.BF16 R60, R128.reuse, R138, R60 ;  /* 0x0000008a803c723c */ /* 0x040fe2000004183c */
[----:B------:R-:W1:Y:S03]  /*8c50*/  LDSM.16.MT88.4 R136, [R189+0xe000] ;  /* 0x00e00000bd88783b */ /* 0x000e660000004200 */
[----:B------:R-:W-:Y:S02]  /*8c60*/  FMUL.FTZ R95, R0, R95 ;  /* 0x0000005f005f7220 */ /* 0x000fe40000410000 */
[C---:B------:R-:W-:Y:S02]  /*8c70*/  FMUL.FTZ R96, R2.reuse, R96 ;  /* 0x0000006002607220 */ /* 0x040fe40000410000 */
[C---:B--2---:R-:W-:Y:S04]  /*8c80*/  HMMA.16816.F32.BF16 R64, R128.reuse, R140, R64 ;  /* 0x0000008c8040723c */ /* 0x044fe80000041840 */
[----:B------:R-:W-:Y:S02]  /*8c90*/  FMUL.FTZ R97, R2, R97 ;  /* 0x0000006102617220 */ /* 0x000fe40000410000 */
[C---:B------:R-:W-:Y:S02]  /*8ca0*/  FMUL.FTZ R98, R0.reuse, R98 ;  /* 0x0000006200627220 */ /* 0x040fe40000410000 */
[C---:B------:R-:W-:Y:S01]  /*8cb0*/  HMMA.16816.F32.BF16 R68, R128.reuse, R142, R68 ;  /* 0x0000008e8044723c */ /* 0x040fe20000041844 */
[----:B------:R-:W2:Y:S03]  /*8cc0*/  LDSM.16.MT88.4 R140, [R188+0xe000] ;  /* 0x00e00000bc8c783b */ /* 0x000ea60000004200 */
[----:B------:R-:W-:Y:S02]  /*8cd0*/  FMUL.FTZ R99, R0, R99 ;  /* 0x0000006300637220 */ /* 0x000fe40000410000 */
[C---:B------:R-:W-:Y:S02]  /*8ce0*/  FMUL.FTZ R100, R2.reuse, R100 ;  /* 0x0000006402647220 */ /* 0x040fe40000410000 */
[C---:B---3--:R-:W-:Y:S04]  /*8cf0*/  HMMA.16816.F32.BF16 R72, R128.reuse, R144, R72 ;  /* 0x000000908048723c */ /* 0x048fe80000041848 */
[----:B------:R-:W-:Y:S02]  /*8d00*/  FMUL.FTZ R101, R2, R101 ;  /* 0x0000006502657220 */ /* 0x000fe40000410000 */
[C---:B------:R-:W-:Y:S02]  /*8d10*/  FMUL.FTZ R102, R0.reuse, R102 ;  /* 0x0000006600667220 */ /* 0x040fe40000410000 */
[C---:B------:R-:W-:Y:S01]  /*8d20*/  HMMA.16816.F32.BF16 R76, R128.reuse, R146, R76 ;  /* 0x00000092804c723c */ /* 0x040fe2000004184c */
[----:B------:R-:W3:Y:S03]  /*8d30*/  LDSM.16.MT88.4 R144, [R192+0x10000] ;  /* 0x01000000c090783b */ /* 0x000ee60000004200 */
[----:B------:R-:W-:Y:S02]  /*8d40*/  FMUL.FTZ R103, R0, R103 ;  /* 0x0000006700677220 */ /* 0x000fe40000410000 */
[--C-:B------:R-:W-:Y:S02]  /*8d50*/  FFMA.FTZ R170, R13, c[0x0][0x23c], -R168.reuse ;  /* 0x00008f000daa7a23 */ /* 0x100fe400000108a8 */
[----:B------:R-:W-:Y:S01]  /*8d60*/  FMUL.FTZ R13, R2, R125 ;  /* 0x0000007d020d7220 */ /* 0x000fe20000410000 */
[C---:B-1----:R-:W-:Y:S03]  /*8d70*/  HMMA.16816.F32.BF16 R80, R128.reuse, R136, R80 ;  /* 0x000000888050723c */ /* 0x042fe60000041850 */
[--C-:B------:R-:W-:Y:S01]  /*8d80*/  FFMA.FTZ R171, R14, c[0x0][0x23c], -R167.reuse ;  /* 0x00008f000eab7a23 */ /* 0x100fe200000108a7 */
[----:B------:R-:W1:Y:S01]  /*8d90*/  MUFU.EX2 R170, R170 ;  /* 0x000000aa00aa7308 */ /* 0x000e620000000800 */
[C---:B------:R-:W-:Y:S02]  /*8da0*/  FMUL.FTZ R14, R0.reuse, R126 ;  /* 0x0000007e000e7220 */ /* 0x040fe40000410000 */
[--C-:B------:R-:W-:Y:S01]  /*8db0*/  FFMA.FTZ R172, R15, c[0x0][0x23c], -R167.reuse ;  /* 0x00008f000fac7a23 */ /* 0x100fe200000108a7 */
[C---:B------:R-:W-:Y:S01]  /*8dc0*/  HMMA.16816.F32.BF16 R84, R128.reuse, R138, R84 ;  /* 0x0000008a8054723c */ /* 0x040fe20000041854 */
[----:B------:R-:W4:Y:S03]  /*8dd0*/  LDSM.16.MT88.4 R136, [R190+0x10000] ;  /* 0x01000000be88783b */ /* 0x000f260000004200 */
[----:B------:R-:W-:Y:S02]  /*8de0*/  FMUL.FTZ R15, R0, R127 ;  /* 0x0000007f000f7220 */ /* 0x000fe40000410000 */
[C---:B------:R-:W-:Y:S01]  /*8df0*/  FMUL.FTZ R104, R2.reuse, R104 ;  /* 0x0000006802687220 */ /* 0x040fe20000410000 */
[----:B------:R-:W-:Y:S01]  /*8e00*/  MUFU.EX2 R171, R171 ;  /* 0x000000ab00ab7308 */ /* 0x000fe20000000800 */
[C---:B--2---:R-:W-:Y:S01]  /*8e10*/  HMMA.16816.F32.BF16 R88, R128.reuse, R140, R88 ;  /* 0x0000008c8058723c */ /* 0x044fe20000041858 */
[----:B------:R-:W-:Y:S03]  /*8e20*/  LDSM.16.MT88.4 R124, [R188+0x10000] ;  /* 0x01000000bc7c783b */ /* 0x000fe60000004200 */
[----:B------:R-:W-:Y:S02]  /*8e30*/  FMUL.FTZ R105, R2, R105 ;  /* 0x0000006902697220 */ /* 0x000fe40000410000 */
[C---:B------:R-:W-:Y:S02]  /*8e40*/  FMUL.FTZ R106, R0.reuse, R106 ;  /* 0x0000006a006a7220 */ /* 0x040fe40000410000 */
[C---:B------:R-:W-:Y:S01]  /*8e50*/  HMMA.16816.F32.BF16 R92, R128.reuse, R142, R92 ;  /* 0x0000008e805c723c */ /* 0x040fe2000004185c */
[----:B------:R-:W2:Y:S01]  /*8e60*/  LDSM.16.MT88.4 R140, [R189+0x10000] ;  /* 0x01000000bd8c783b */ /* 0x000ea20000004200 */
[----:B------:R-:W5:Y:S02]  /*8e70*/  MUFU.EX2 R172, R172 ;  /* 0x000000ac00ac7308 */ /* 0x000f640000000800 */
[----:B------:R-:W-:Y:S02]  /*8e80*/  FMUL.FTZ R107, R0, R107 ;  /* 0x0000006b006b7220 */ /* 0x000fe40000410000 */
[C---:B------:R-:W-:Y:S02]  /*8e90*/  FMUL.FTZ R108, R2.reuse, R108 ;  /* 0x0000006c026c7220 */ /* 0x040fe40000410000 */
[C---:B---3--:R-:W-:Y:S04]  /*8ea0*/  HMMA.16816.F32.BF16 R96, R128.reuse, R144, R96 ;  /* 0x000000908060723c */ /* 0x048fe80000041860 */
[----:B------:R-:W-:Y:S02]  /*8eb0*/  FMUL.FTZ R109, R2, R109 ;  /* 0x0000006d026d7220 */ /* 0x000fe40000410000 */
[C---:B------:R-:W-:Y:S02]  /*8ec0*/  FMUL.FTZ R110, R0.reuse, R110 ;  /* 0x0000006e006e7220 */ /* 0x040fe40000410000 */
[C---:B------:R-:W-:Y:S01]  /*8ed0*/  HMMA.16816.F32.BF16 R100, R128.reuse, R146, R100 ;  /* 0x000000928064723c */ /* 0x040fe20000041864 */
[----:B------:R-:W-:Y:S03]  /*8ee0*/  LDSM.16.MT88.4 R144, [R190+0xc800] ;  /* 0x00c80000be90783b */ /* 0x000fe60000004200 */
[----:B------:R-:W-:Y:S02]  /*8ef0*/  FMUL.FTZ R111, R0, R111 ;  /* 0x0000006f006f7220 */ /* 0x000fe40000410000 */
[--C-:B------:R-:W-:Y:S02]  /*8f00*/  FFMA.FTZ R173, R16, c[0x0][0x23c], -R168.reuse ;  /* 0x00008f0010ad7a23 */ /* 0x100fe400000108a8 */
[----:B------:R-:W-:Y:S01]  /*8f10*/  FFMA.FTZ R174, R17, c[0x0][0x23c], -R168 ;  /* 0x00008f0011ae7a23 */ /* 0x000fe200000108a8 */
[C---:B----4-:R-:W-:Y:S03]  /*8f20*/  HMMA.16816.F32.BF16 R104, R128.reuse, R136, R104 ;  /* 0x000000888068723c */ /* 0x050fe60000041868 */
[--C-:B------:R-:W-:Y:S01]  /*8f30*/  FFMA.FTZ R175, R18, c[0x0][0x23c], -R167.reuse ;  /* 0x00008f0012af7a23 */ /* 0x100fe200000108a7 */
[----:B------:R-:W-:Y:S01]  /*8f40*/  MUFU.EX2 R173, R173 ;  /* 0x000000ad00ad7308 */ /* 0x000fe20000000800 */
[----:B------:R-:W-:Y:S02]  /*8f50*/  FFMA.FTZ R218, R19, c[0x0][0x23c], -R167 ;  /* 0x00008f0013da7a23 */ /* 0x000fe400000108a7 */
[C---:B------:R-:W-:Y:S01]  /*8f60*/  FMUL.FTZ R112, R2.reuse, R112 ;  /* 0x0000007002707220 */ /* 0x040fe20000410000 */
[C---:B------:R-:W-:Y:S01]  /*8f70*/  HMMA.16816.F32.BF16 R12, R128.reuse, R138, R12 ;  /* 0x0000008a800c723c */ /* 0x040fe2000004180c */
[----:B------:R-:W3:Y:S03]  /*8f80*/  LDSM.16.MT88.4 R136, [R192+0xc800] ;  /* 0x00c80000c088783b */ /* 0x000ee60000004200 */
[----:B------:R-:W-:Y:S02]  /*8f90*/  FMUL.FTZ R113, R2, R113 ;  /* 0x0000007102717220 */ /* 0x000fe40000410000 */
[----:B------:R-:W4:Y:S01]  /*8fa0*/  MUFU.EX2 R174, R174 ;  /* 0x000000ae00ae7308 */ /* 0x000f220000000800 */
[C---:B------:R-:W-:Y:S01]  /*8fb0*/  FMUL.FTZ R114, R0.reuse, R114 ;  /* 0x0000007200727220 */ /* 0x040fe20000410000 */
[C---:B--2---:R-:W-:Y:S04]  /*8fc0*/  HMMA.16816.F32.BF16 R108, R128.reuse, R140, R108 ;  /* 0x0000008c806c723c */ /* 0x044fe8000004186c */
[----:B------:R-:W-:Y:S02]  /*8fd0*/  FMUL.FTZ R115, R0, R115 ;  /* 0x0000007300737220 */ /* 0x000fe40000410000 */
[----:B------:R-:W-:Y:S01]  /*8fe0*/  FMUL.FTZ R16, R2, R120 ;  /* 0x0000007802107220 */ /* 0x000fe20000410000 */
[----:B-1----:R-:W-:Y:S01]  /*8ff0*/  F2FP.BF16.PACK_AB R120, R170, R169 ;  /* 0x000000a9aa78723e */ /* 0x002fe200000010ff */
[----:B------:R-:W-:Y:S01]  /*9000*/  MUFU.EX2 R175, R175 ;  /* 0x000000af00af7308 */ /* 0x000fe20000000800 */
[----:B------:R-:W-:Y:S02]  /*9010*/  FMUL.FTZ R17, R2, R121 ;  /* 0x0000007902117220 */ /* 0x000fe40000410000 */
[C---:B------:R-:W-:Y:S01]  /*9020*/  HMMA.16816.F32.BF16 R112, R128.reuse, R142, R112 ;  /* 0x0000008e8070723c */ /* 0x040fe20000041870 */
[----:B------:R-:W1:Y:S02]  /*9030*/  LDSM.16.MT88.4 R140, [R189+0xc800] ;  /* 0x00c80000bd8c783b */ /* 0x000e640000004200 */
[----:B------:R-:W-:Y:S01]  /*9040*/  FMUL.FTZ R18, R0, R122 ;  /* 0x0000007a00127220 */ /* 0x000fe20000410000 */
[----:B-----5:R-:W-:Y:S01]  /*9050*/  F2FP.BF16.PACK_AB R121, R172, R171 ;  /* 0x000000abac79723e */ /* 0x020fe200000010ff */
[----:B------:R-:W-:Y:S02]  /*9060*/  FMUL.FTZ R19, R0, R123 ;  /* 0x0000007b00137220 */ /* 0x000fe40000410000 */
[----:B------:R-:W2:Y:S01]  /*9070*/  MUFU.EX2 R218, R218 ;  /* 0x000000da00da7308 */ /* 0x000ea20000000800 */
[C---:B------:R-:W-:Y:S04]  /*9080*/  FMUL.FTZ R116, R2.reuse, R116 ;  /* 0x0000007402747220 */ /* 0x040fe80000410000 */
[C---:B------:R-:W-:Y:S03]  /*9090*/  HMMA.16816.F32.BF16 R16, R128.reuse, R124, R16 ;  /* 0x0000007c8010723c */ /* 0x040fe60000041810 */
[----:B------:R-:W-:Y:S01]  /*90a0*/  FMUL.FTZ R117, R2, R117 ;  /* 0x0000007502757220 */ /* 0x000fe20000410000 */
[----:B----4-:R-:W-:Y:S01]  /*90b0*/  F2FP.BF16.PACK_AB R122, R174, R173 ;  /* 0x000000adae7a723e */ /* 0x010fe200000010ff */
[C---:B------:R-:W-:Y:S02]  /*90c0*/  FMUL.FTZ R118, R0.reuse, R118 ;  /* 0x0000007600767220 */ /* 0x040fe40000410000 */
[----:B------:R-:W-:Y:S02]  /*90d0*/  FMUL.FTZ R119, R0, R119 ;  /* 0x0000007700777220 */ /* 0x000fe40000410000 */
[----:B------:R-:W-:Y:S03]  /*90e0*/  FFMA.FTZ R164, R2, R221, R164 ;  /* 0x000000dd02a47223 */ /* 0x000fe600000100a4 */
[----:B------:R-:W-:Y:S01]  /*90f0*/  FFMA.FTZ R6, R0, R219, R6 ;  /* 0x000000db00067223 */ /* 0x000fe20000010006 */
[----:B------:R-:W-:Y:S01]  /*9100*/  IADD3 R0, R217, -0x1, RZ ;  /* 0xffffffffd9007810 */ /* 0x000fe20007ffe0ff */
[----:B------:R-:W-:Y:S01]  /*9110*/  HMMA.16816.F32.BF16 R116, R128, R126, R116 ;  /* 0x0000007e8074723c */ /* 0x000fe20000041874 */
[----:B------:R-:W4:Y:S02]  /*9120*/  LDSM.16.MT88.4 R124, [R188+0xe800] ;  /* 0x00e80000bc7c783b */ /* 0x000f240000004200 */
[----:B------:R-:W-:Y:S01]  /*9130*/  FADD.FTZ R5, R5, R164 ;  /* 0x000000a405057221 */ /* 0x000fe20000010000 */
[----:B------:R-:W-:Y:S01]  /*9140*/  MOV R217, R0 ;  /* 0x0000000000d97202 */ /* 0x000fe20000000f00 */
[----:B------:R-:W-:Y:S01]  /*9150*/  FADD.FTZ R6, R7, R6 ;  /* 0x0000000607067221 */ /* 0x000fe20000010000 */
[----:B--2---:R-:W-:Y:S01]  /*9160*/  F2FP.BF16.PACK_AB R123, R218, R175 ;  /* 0x000000afda7b723e */ /* 0x004fe200000010ff */
[----:B------:R-:W-:Y:S01]  /*9170*/  FADD.FTZ R134, R134, R5 ;  /* 0x0000000586867221 */ /* 0x000fe20000010000 */
[----:B------:R-:W-:Y:S01]  /*9180*/  MOV R0, R3 ;  /* 0x0000000300007202 */ /* 0x000fe20000000f00 */
[----:B------:R-:W2:Y:S03]  /*9190*/  LDSM.16.MT88.4 R128, [R192+0x10800] ;  /* 0x01080000c080783b */ /* 0x000ea60000004200 */
[----:B------:R-:W-:Y:S01]  /*91a0*/  FADD.FTZ R165, R165, R6 ;  /* 0x00000006a5a57221 */ /* 0x000fe20000010000 */
[C---:B---3--:R-:W-:Y:S05]  /*91b0*/  HMMA.16816.F32.BF16 R8, R120.reuse, R136, R8 ;  /* 0x000000887808723c */ /* 0x048fea0000041808 */
[----:B------:R-:W-:Y:S02]  /*91c0*/  FADD.FTZ R134, R135, R134 ;  /* 0x0000008687867221 */ /* 0x000fe40000010000 */
[----:B------:R-:W-:Y:S01]  /*91d0*/  FADD.FTZ R166, R166, R165 ;  /* 0x000000a5a6a67221 */ /* 0x000fe20000010000 */
[C---:B------:R-:W-:Y:S01]  /*91e0*/  HMMA.16816.F32.BF16 R36, R120.reuse, R138, R36 ;  /* 0x0000008a7824723c */ /* 0x040fe20000041824 */
[----:B------:R-:W3:Y:S03]  /*91f0*/  LDSM.16.MT88.4 R136, [R190+0x10800] ;  /* 0x01080000be88783b */ /* 0x000ee60000004200 */
[----:B------:R-:W-:Y:S02]  /*9200*/  FADD.FTZ R169, R169, R134 ;  /* 0x00000086a9a97221 */ /* 0x000fe40000010000 */
[----:B------:R-:W-:Y:S02]  /*9210*/  FADD.FTZ R171, R171, R166 ;  /* 0x000000a6abab7221 */ /* 0x000fe40000010000 */
[C---:B------:R-:W-:Y:S04]  /*9220*/  HMMA.16816.F32.BF16 R40, R120.reuse, R144, R40 ;  /* 0x000000907828723c */ /* 0x040fe80000041828 */
[----:B------:R-:W-:Y:S02]  /*9230*/  FADD.FTZ R170, R170, R169 ;  /* 0x000000a9aaaa7221 */ /* 0x000fe40000010000 */
[----:B------:R-:W-:Y:S02]  /*9240*/  FADD.FTZ R172, R172, R171 ;  /* 0x000000abacac7221 */ /* 0x000fe40000010000 */
[C---:B------:R-:W-:Y:S01]  /*9250*/  HMMA.16816.F32.BF16 R44, R120.reuse, R146, R44 ;  /* 0x00000092782c723c */ /* 0x040fe2000004182c */
[----:B------:R-:W-:Y:S03]  /*9260*/  LDSM.16.MT88.4 R144, [R190+0xf000] ;  /* 0x00f00000be90783b */ /* 0x000fe60000004200 */
[----:B------:R-:W-:Y:S02]  /*9270*/  FADD.FTZ R173, R173, R170 ;  /* 0x000000aaadad7221 */ /* 0x000fe40000010000 */
[----:B------:R-:W-:Y:S02]  /*9280*/  FADD.FTZ R5, R175, R172 ;  /* 0x000000acaf057221 */ /* 0x000fe40000010000 */
[C---:B-1----:R-:W-:Y:S04]  /*9290*/  HMMA.16816.F32.BF16 R48, R120.reuse, R140, R48 ;  /* 0x0000008c7830723c */ /* 0x042fe80000041830 */
[----:B------:R-:W-:Y:S02]  /*92a0*/  FADD.FTZ R173, R174, R173 ;  /* 0x000000adaead7221 */ /* 0x000fe40000010000 */
[----:B------:R-:W-:Y:S02]  /*92b0*/  FADD.FTZ R5, R218, R5 ;  /* 0x00000005da057221 */ /* 0x000fe40000010000 */
[C---:B------:R-:W-:Y:S01]  /*92c0*/  HMMA.16816.F32.BF16 R52, R120.reuse, R142, R52 ;  /* 0x0000008e7834723c */ /* 0x040fe20000041834 */
[----:B------:R-:W1:Y:S07]  /*92d0*/  LDSM.16.MT88.4 R140, [R189+0x10800] ;  /* 0x01080000bd8c783b */ /* 0x000e6e0000004200 */
[C---:B------:R-:W-:Y:S08]  /*92e0*/  HMMA.16816.F32.BF16 R56, R120.reuse, R148, R56 ;  /* 0x000000947838723c */ /* 0x040ff00000041838 */
[C---:B------:R-:W-:Y:S01]  /*92f0*/  HMMA.16816.F32.BF16 R60, R120.reuse, R150, R60 ;  /* 0x00000096783c723c */ /* 0x040fe2000004183c */
[----:B------:R-:W-:Y:S07]  /*9300*/  LDSM.16.MT88.4 R148, [R189+0xf000] ;  /* 0x00f00000bd94783b */ /* 0x000fee0000004200 */
[C---:B------:R-:W-:Y:S07]  /*9310*/  HMMA.16816.F32.BF16 R64, R120.reuse, R152, R64 ;  /* 0x000000987840723c */ /* 0x040fee0000041840 */
[--C-:B------:R-:W-:Y:S01]  /*9320*/  FFMA.FTZ R152, R20, c[0x0][0x23c], -R168.reuse ;  /* 0x00008f0014987a23 */ /* 0x100fe200000108a8 */
[C---:B------:R-:W-:Y:S04]  /*9330*/  HMMA.16816.F32.BF16 R68, R120.reuse, R154, R68 ;  /* 0x0000009a7844723c */ /* 0x040fe80000041844 */
[--C-:B------:R-:W-:Y:S01]  /*9340*/  FFMA.FTZ R153, R21, c[0x0][0x23c], -R168.reuse ;  /* 0x00008f0015997a23 */ /* 0x100fe200000108a8 */
[----:B------:R-:W-:Y:S02]  /*9350*/  MUFU.EX2 R152, R152 ;  /* 0x0000009800987308 */ /* 0x000fe40000000800 */
[--C-:B------:R-:W-:Y:S01]  /*9360*/  FFMA.FTZ R154, R22, c[0x0][0x23c], -R167.reuse ;  /* 0x00008f00169a7a23 */ /* 0x100fe200000108a7 */
[C---:B------:R-:W-:Y:S04]  /*9370*/  HMMA.16816.F32.BF16 R72, R120.reuse, R156, R72 ;  /* 0x0000009c7848723c */ /* 0x040fe80000041848 */
[--C-:B------:R-:W-:Y:S02]  /*9380*/  FFMA.FTZ R155, R23, c[0x0][0x23c], -R167.reuse ;  /* 0x00008f00179b7a23 */ /* 0x100fe400000108a7 */
[----:B------:R-:W5:Y:S01]  /*9390*/  LDSM.16.MT88.4 R20, [R188+0x10800] ;  /* 0x01080000bc14783b */ /* 0x000f620000004200 */
[--C-:B------:R-:W-:Y:S01]  /*93a0*/  FFMA.FTZ R156, R24, c[0x0][0x23c], -R168.reuse ;  /* 0x00008f00189c7a23 */ /* 0x100fe200000108a8 */
[C---:B------:R-:W-:Y:S01]  /*93b0*/  HMMA.16816.F32.BF16 R76, R120.reuse, R158, R76 ;  /* 0x0000009e784c723c */ /* 0x040fe2000004184c */
[----:B------:R-:W1:Y:S03]  /*93c0*/  MUFU.EX2 R153, R153 ;  /* 0x0000009900997308 */ /* 0x000e660000000800 */
[--C-:B------:R-:W-:Y:S03]  /*93d0*/  FFMA.FTZ R157, R25, c[0x0][0x23c], -R168.reuse ;  /* 0x00008f00199d7a23 */ /* 0x100fe600000108a8 */
[--C-:B------:R-:W-:Y:S01]  /*93e0*/  FFMA.FTZ R158, R26, c[0x0][0x23c], -R167.reuse ;  /* 0x00008f001a9e7a23 */ /* 0x100fe200000108a7 */
[C---:B------:R-:W-:Y:S03]  /*93f0*/  HMMA.16816.F32.BF16 R80, R120.reuse, R160, R80 ;  /* 0x000000a07850723c */ /* 0x040fe60000041850 */
[----:B------:R-:W-:Y:S01]  /*9400*/  MUFU.EX2 R154, R154 ;  /* 0x0000009a009a7308 */ /* 0x000fe20000000800 */
[--C-:B------:R-:W-:Y:S02]  /*9410*/  FFMA.FTZ R159, R27, c[0x0][0x23c], -R167.reuse ;  /* 0x00008f001b9f7a23 */ /* 0x100fe400000108a7 */
[----:B------:R-:W-:Y:S01]  /*9420*/  LDSM.16.MT88.4 R24, [R189+0xd000] ;  /* 0x00d00000bd18783b */ /* 0x000fe20000004200 */
[--C-:B------:R-:W-:Y:S01]  /*9430*/  FFMA.FTZ R160, R28, c[0x0][0x23c], -R168.reuse ;  /* 0x00008f001ca07a23 */ /* 0x100fe200000108a8 */
[C---:B------:R-:W-:Y:S04]  /*9440*/  HMMA.16816.F32.BF16 R84, R120.reuse, R162, R84 ;  /* 0x000000a27854723c */ /* 0x040fe80000041854 */
[--C-:B------:R-:W-:Y:S01]  /*9450*/  FFMA.FTZ R161, R29, c[0x0][0x23c], -R168.reuse ;  /* 0x00008f001da17a23 */ /* 0x100fe200000108a8 */
[----:B------:R-:W1:Y:S01]  /*9460*/  MUFU.EX2 R155, R155 ;  /* 0x0000009b009b7308 */ /* 0x000e620000000800 */
[----:B------:R-:W-:Y:S02]  /*9470*/  FFMA.FTZ R168, R33, c[0x0][0x23c], -R168 ;  /* 0x00008f0021a87a23 */ /* 0x000fe400000108a8 */
[C---:B----4-:R-:W-:Y:S04]  /*9480*/  HMMA.16816.F32.BF16 R88, R120.reuse, R124, R88 ;  /* 0x0000007c7858723c */ /* 0x050fe80000041858 */
[--C-:B------:R-:W-:Y:S02]  /*9490*/  FFMA.FTZ R162, R30, c[0x0][0x23c], -R167.reuse ;  /* 0x00008f001ea27a23 */ /* 0x100fe400000108a7 */
[--C-:B------:R-:W-:Y:S01]  /*94a0*/  FFMA.FTZ R163, R31, c[0x0][0x23c], -R167.reuse ;  /* 0x00008f001fa37a23 */ /* 0x100fe200000108a7 */
[----:B------:R-:W-:Y:S01]  /*94b0*/  MUFU.EX2 R156, R156 ;  /* 0x0000009c009c7308 */ /* 0x000fe20000000800 */
[C---:B------:R-:W-:Y:S01]  /*94c0*/  HMMA.16816.F32.BF16 R92, R120.reuse, R126, R92 ;  /* 0x0000007e785c723c */ /* 0x040fe2000004185c */
[----:B------:R-:W4:Y:S03]  /*94d0*/  LDSM.16.MT88.4 R124, [R192+0xd000] ;  /* 0x00d00000c07c783b */ /* 0x000f260000004200 */
[----:B------:R-:W-:Y:S04]  /*94e0*/  FFMA.FTZ R167, R35, c[0x0][0x23c], -R167 ;  /* 0x00008f0023a77a23 */ /* 0x000fe800000108a7 */
[C---:B--2---:R-:W-:Y:S01]  /*94f0*/  HMMA.16816.F32.BF16 R96, R120.reuse, R128, R96 ;  /* 0x000000807860723c */ /* 0x044fe20000041860 */
[----:B------:R-:W-:Y:S01]  /*9500*/  LDSM.16.MT88.4 R28, [R188+0x11000] ;  /* 0x01100000bc1c783b */ /* 0x000fe20000004200 */
[----:B------:R-:W2:Y:S06]  /*9510*/  MUFU.EX2 R157, R157 ;  /* 0x0000009d009d7308 */ /* 0x000eac0000000800 */
[C---:B------:R-:W-:Y:S01]  /*9520*/  HMMA.16816.F32.BF16 R100, R120.reuse, R130, R100 ;  /* 0x000000827864723c */ /* 0x040fe20000041864 */
[----:B------:R-:W2:Y:S03]  /*9530*/  LDSM.16.MT88.4 R128, [R190+0xd000] ;  /* 0x00d00000be80783b */ /* 0x000ea60000004200 */
[----:B------:R-:W-:Y:S04]  /*9540*/  MUFU.EX2 R158, R158 ;  /* 0x0000009e009e7308 */ /* 0x000fe80000000800 */
[C---:B---3--:R-:W-:Y:S01]  /*9550*/  HMMA.16816.F32.BF16 R104, R120.reuse, R136, R104 ;  /* 0x000000887868723c */ /* 0x048fe20000041868 */
[----:B------:R-:W-:Y:S05]  /*9560*/  LDSM.16.MT88.4 R32, [R189+0xd800] ;  /* 0x00d80000bd20783b */ /* 0x000fea0000004200 */
[----:B------:R-:W3:Y:S02]  /*9570*/  MUFU.EX2 R159, R159 ;  /* 0x0000009f009f7308 */ /* 0x000ee40000000800 */
[C---:B------:R-:W-:Y:S01]  /*9580*/  HMMA.16816.F32.BF16 R12, R120.reuse, R138, R12 ;  /* 0x0000008a780c723c */ /* 0x040fe2000004180c */
[----:B------:R-:W3:Y:S07]  /*9590*/  LDSM.16.MT88.4 R136, [R188+0xd000] ;  /* 0x00d00000bc88783b */ /* 0x000eee0000004200 */
[C---:B-1----:R-:W-:Y:S01]  /*95a0*/  HMMA.16816.F32.BF16 R108, R120.reuse, R140, R108 ;  /* 0x0000008c786c723c */ /* 0x042fe2000004186c */
[----:B------:R-:W-:Y:S07]  /*95b0*/  MUFU.EX2 R160, R160 ;  /* 0x000000a000a07308 */ /* 0x000fee0000000800 */
[C---:B------:R-:W-:Y:S01]  /*95c0*/  HMMA.16816.F32.BF16 R112, R120.reuse, R142, R112 ;  /* 0x0000008e7870723c */ /* 0x040fe20000041870 */
[----:B------:R-:W1:Y:S02]  /*95d0*/  LDSM.16.MT88.4 R140, [R192+0xf000] ;  /* 0x00f00000c08c783b */ /* 0x000e640000004200 */
[----:B------:R-:W1:Y:S05]  /*95e0*/  MUFU.EX2 R161, R161 ;  /* 0x000000a100a17308 */ /* 0x000e6a0000000800 */
[C---:B-----5:R-:W-:Y:S05]  /*95f0*/  HMMA.16816.F32.BF16 R16, R120.reuse, R20, R16 ;  /* 0x000000147810723c */ /* 0x060fea0000041810 */
[----:B------:R-:W-:Y:S02]  /*9600*/  MUFU.EX2 R162, R162 ;  /* 0x000000a200a27308 */ /* 0x000fe40000000800 */
[----:B------:R-:W-:Y:S01]  /*9610*/  F2FP.BF16.PACK_AB R20, R153, R152 ;  /* 0x000000989914723e */ /* 0x000fe200000010ff */
[----:B------:R-:W-:Y:S01]  /*9620*/  HMMA.16816.F32.BF16 R116, R120, R22, R116 ;  /* 0x000000167874723c */ /* 0x000fe20000041874 */
[----:B------:R-:W5:Y:S03]  /*9630*/  LDSM.16.MT88.4 R120, [R188+0xf000] ;  /* 0x00f00000bc78783b */ /* 0x000f660000004200 */
[----:B------:R-:W-:Y:S01]  /*9640*/  F2FP.BF16.PACK_AB R21, R155, R154 ;  /* 0x0000009a9b15723e */ /* 0x000fe200000010ff */
[----:B------:R-:W-:Y:S02]  /*9650*/  FADD.FTZ R152, R152, R173 ;  /* 0x000000ad98987221 */ /* 0x000fe40000010000 */
[----:B--2---:R-:W-:Y:S01]  /*9660*/  F2FP.BF16.PACK_AB R22, R157, R156 ;  /* 0x0000009c9d16723e */ /* 0x004fe200000010ff */
[----:B------:R-:W2:Y:S01]  /*9670*/  MUFU.EX2 R163, R163 ;  /* 0x000000a300a37308 */ /* 0x000ea20000000800 */
[----:B---3--:R-:W-:Y:S03]  /*9680*/  F2FP.BF16.PACK_AB R23, R159, R158 ;  /* 0x0000009e9f17723e */ /* 0x008fe600000010ff */
[----:B------:R-:W-:Y:S02]  /*9690*/  FADD.FTZ R154, R154, R5 ;  /* 0x000000059a9a7221 */ /* 0x000fe40000010000 */
[----:B------:R-:W-:Y:S02]  /*96a0*/  FADD.FTZ R153, R153, R152 ;  /* 0x0000009899997221 */ /* 0x000fe40000010000 */
[C---:B----4-:R-:W-:Y:S02]  /*96b0*/  HMMA.16816.F32.BF16 R8, R20.reuse, R124, R8 ;  /* 0x0000007c1408723c */ /* 0x050fe40000041808 */
[----:B------:R-:W3:Y:S03]  /*96c0*/  MUFU.EX2 R225, R168 ;  /* 0x000000a800e17308 */ /* 0x000ee60000000800 */
[----:B------:R-:W-:Y:S02]  /*96d0*/  FADD.FTZ R155, R155, R154 ;  /* 0x0000009a9b9b7221 */ /* 0x000fe40000010000 */
[----:B------:R-:W-:Y:S01]  /*96e0*/  FADD.FTZ R156, R156, R153 ;  /* 0x000000999c9c7221 */ /* 0x000fe20000010000 */
[C---:B------:R-:W-:Y:S01]  /*96f0*/  HMMA.16816.F32.BF16 R36, R20.reuse, R126, R36 ;  /* 0x0000007e1424723c */ /* 0x040fe20000041824 */
[----:B------:R-:W-:Y:S03]  /*9700*/  LDSM.16.MT88.4 R124, [R190+0x11000] ;  /* 0x01100000be7c783b */ /* 0x000fe60000004200 */
[----:B------:R-:W4:Y:S01]  /*9710*/  MUFU.EX2 R167, R167 ;  /* 0x000000a700a77308 */ /* 0x000f220000000800 */
[----:B------:R-:W-:Y:S02]  /*9720*/  FADD.FTZ R158, R158, R155 ;  /* 0x0000009b9e9e7221 */ /* 0x000fe40000010000 */
[----:B------:R-:W-:Y:S01]  /*9730*/  FADD.FTZ R157, R157, R156 ;  /* 0x0000009c9d9d7221 */ /* 0x000fe20000010000 */
[C---:B------:R-:W-:Y:S04]  /*9740*/  HMMA.16816.F32.BF16 R40, R20.reuse, R128, R40 ;  /* 0x000000801428723c */ /* 0x040fe80000041828 */
[----:B------:R-:W-:Y:S04]  /*9750*/  FADD.FTZ R159, R159, R158 ;  /* 0x0000009e9f9f7221 */ /* 0x000fe80000010000 */
[C---:B------:R-:W-:Y:S01]  /*9760*/  HMMA.16816.F32.BF16 R44, R20.reuse, R130, R44 ;  /* 0x00000082142c723c */ /* 0x040fe2000004182c */
[----:B------:R-:W-:Y:S07]  /*9770*/  LDSM.16.MT88.4 R128, [R189+0x11000] ;  /* 0x01100000bd80783b */ /* 0x000fee0000004200 */
[C---:B------:R-:W-:Y:S08]  /*9780*/  HMMA.16816.F32.BF16 R48, R20.reuse, R24, R48 ;  /* 0x000000181430723c */ /* 0x040ff00000041830 */
[C---:B------:R-:W-:Y:S01]  /*9790*/  HMMA.16816.F32.BF16 R52, R20.reuse, R26, R52 ;  /* 0x0000001a1434723c */ /* 0x040fe20000041834 */
[----:B------:R-:W2:Y:S07]  /*97a0*/  LDSM.16.MT88.4 R24, [R192+0x11000] ;  /* 0x01100000c018783b */ /* 0x000eae0000004200 */
[C---:B------:R-:W-:Y:S08]  /*97b0*/  HMMA.16816.F32.BF16 R56, R20.reuse, R136, R56 ;  /* 0x000000881438723c */ /* 0x040ff00000041838 */
[C---:B------:R-:W-:Y:S01]  /*97c0*/  HMMA.16816.F32.BF16 R60, R20.reuse, R138, R60 ;  /* 0x0000008a143c723c */ /* 0x040fe2000004183c */
[----:B------:R-:W-:Y:S07]  /*97d0*/  LDSM.16.MT88.4 R136, [R192+0xf800] ;  /* 0x00f80000c088783b */ /* 0x000fee0000004200 */
[C---:B-1----:R-:W-:Y:S08]  /*97e0*/  HMMA.16816.F32.BF16 R64, R20.reuse, R140, R64 ;  /* 0x0000008c1440723c */ /* 0x042ff00000041840 */
        /* <DEDUP_REMOVED lines=8> */
[C---:B-----5:R-:W-:Y:S08]  /*9870*/  HMMA.16816.F32.BF16 R88, R20.reuse, R120, R88 ;  /* 0x000000781458723c */ /* 0x060ff00000041858 */
[C---:B------:R-:W-:Y:S01]  /*9880*/  HMMA.16816.F32.BF16 R92, R20.reuse, R122, R92 ;  /* 0x0000007a145c723c */ /* 0x040fe2000004185c */
[----:B------:R-:W-:Y:S07]  /*9890*/  LDSM.16.MT88.4 R120, [R190+0xd800] ;  /* 0x00d80000be78783b */ /* 0x000fee0000004200 */
[C---:B--2---:R-:W-:Y:S08]  /*98a0*/  HMMA.16816.F32.BF16 R96, R20.reuse, R24, R96 ;  /* 0x000000181460723c */ /* 0x044ff00000041860 */
[C---:B------:R-:W-:Y:S01]  /*98b0*/  HMMA.16816.F32.BF16 R100, R20.reuse, R26, R100 ;  /* 0x0000001a1464723c */ /* 0x040fe20000041864 */
[----:B------:R-:W1:Y:S07]  /*98c0*/  LDSM.16.MT88.4 R24, [R192+0xd800] ;  /* 0x00d80000c018783b */ /* 0x000e6e0000004200 */
[C---:B------:R-:W-:Y:S08]  /*98d0*/  HMMA.16816.F32.BF16 R104, R20.reuse, R124, R104 ;  /* 0x0000007c1468723c */ /* 0x040ff00000041868 */
[C---:B------:R-:W-:Y:S01]  /*98e0*/  HMMA.16816.F32.BF16 R12, R20.reuse, R126, R12 ;  /* 0x0000007e140c723c */ /* 0x040fe2000004180c */
[----:B------:R-:W2:Y:S07]  /*98f0*/  LDSM.16.MT88.4 R124, [R188+0xd800] ;  /* 0x00d80000bc7c783b */ /* 0x000eae0000004200 */
[C---:B------:R-:W-:Y:S08]  /*9900*/  HMMA.16816.F32.BF16 R108, R20.reuse, R128, R108 ;  /* 0x00000080146c723c */ /* 0x040ff0000004186c */
[C---:B------:R-:W-:Y:S08]  /*9910*/  HMMA.16816.F32.BF16 R112, R20.reuse, R130, R112 ;  /* 0x000000821470723c */ /* 0x040ff00000041870 */
[C---:B------:R-:W-:Y:S08]  /*9920*/  HMMA.16816.F32.BF16 R16, R20.reuse, R28, R16 ;  /* 0x0000001c1410723c */ /* 0x040ff00000041810 */
[----:B------:R-:W-:Y:S01]  /*9930*/  HMMA.16816.F32.BF16 R116, R20, R30, R116 ;  /* 0x0000001e1474723c */ /* 0x000fe20000041874 */
[----:B------:R-:W5:Y:S06]  /*9940*/  LDSM.16.MT88.4 R28, [R189+0xf800] ;  /* 0x00f80000bd1c783b */ /* 0x000f6c0000004200 */
[----:B------:R-:W-:Y:S01]  /*9950*/  F2FP.BF16.PACK_AB R20, R161, R160 ;  /* 0x000000a0a114723e */ /* 0x000fe200000010ff */
[----:B------:R-:W-:Y:S01]  /*9960*/  FADD.FTZ R160, R160, R157 ;  /* 0x0000009da0a07221 */ /* 0x000fe20000010000 */
[----:B------:R-:W-:Y:S03]  /*9970*/  F2FP.BF16.PACK_AB R21, R163, R162 ;  /* 0x000000a2a315723e */ /* 0x000fe600000010ff */
[----:B---3--:R-:W-:Y:S01]  /*9980*/  F2FP.BF16.PACK_AB R22, R225, R220 ;  /* 0x000000dce116723e */ /* 0x008fe200000010ff */
[----:B------:R-:W-:Y:S01]  /*9990*/  FADD.FTZ R162, R162, R159 ;  /* 0x0000009fa2a27221 */ /* 0x000fe20000010000 */
[----:B----4-:R-:W-:Y:S01]  /*99a0*/  F2FP.BF16.PACK_AB R23, R167, R224 ;  /* 0x000000e0a717723e */ /* 0x010fe200000010ff */
[----:B------:R-:W-:Y:S02]  /*99b0*/  FADD.FTZ R161, R161, R160 ;  /* 0x000000a0a1a17221 */ /* 0x000fe40000010000 */
[----:B------:R-:W-:Y:S02]  /*99c0*/  FADD.FTZ R163, R163, R162 ;  /* 0x000000a2a3a37221 */ /* 0x000fe40000010000 */
[----:B------:R-:W-:Y:S02]  /*99d0*/  FADD.FTZ R220, R220, R161 ;  /* 0x000000a1dcdc7221 */ /* 0x000fe40000010000 */
[C---:B-1----:R-:W-:Y:S01]  /*99e0*/  HMMA.16816.F32.BF16 R128, R20.reuse, R24, R8 ;  /* 0x000000181480723c */ /* 0x042fe20000041808 */
[----:B------:R-:W1:Y:S02]  /*99f0*/  LDSM.16.MT88.4 R8, [R190+0x11800] ;  /* 0x01180000be08783b */ /* 0x000e640000004200 */
[----:B------:R-:W-:Y:S02]  /*9a00*/  FADD.FTZ R224, R224, R163 ;  /* 0x000000a3e0e07221 */ /* 0x000fe40000010000 */
[----:B------:R-:W-:Y:S02]  /*9a10*/  FADD.FTZ R221, R225, R220 ;  /* 0x000000dce1dd7221 */ /* 0x000fe40000010000 */
[----:B------:R-:W-:Y:S01]  /*9a20*/  FADD.FTZ R219, R167, R224 ;  /* 0x000000e0a7db7221 */ /* 0x000fe20000010000 */
[C---:B------:R-:W-:Y:S01]  /*9a30*/  HMMA.16816.F32.BF16 R36, R20.reuse, R26, R36 ;  /* 0x0000001a1424723c */ /* 0x040fe20000041824 */
[----:B------:R-:W3:Y:S07]  /*9a40*/  LDSM.16.MT88.4 R24, [R189+0x11800] ;  /* 0x01180000bd18783b */ /* 0x000eee0000004200 */
[C---:B------:R-:W-:Y:S08]  /*9a50*/  HMMA.16816.F32.BF16 R40, R20.reuse, R120, R40 ;  /* 0x000000781428723c */ /* 0x040ff00000041828 */
[C---:B------:R-:W-:Y:S08]  /*9a60*/  HMMA.16816.F32.BF16 R44, R20.reuse, R122, R44 ;  /* 0x0000007a142c723c */ /* 0x040ff0000004182c */
[C---:B------:R-:W-:Y:S08]  /*9a70*/  HMMA.16816.F32.BF16 R48, R20.reuse, R32, R48 ;  /* 0x000000201430723c */ /* 0x040ff00000041830 */
[C---:B------:R-:W-:Y:S08]  /*9a80*/  HMMA.16816.F32.BF16 R52, R20.reuse, R34, R52 ;  /* 0x000000221434723c */ /* 0x040ff00000041834 */
[C---:B--2---:R-:W-:Y:S08]  /*9a90*/  HMMA.16816.F32.BF16 R56, R20.reuse, R124, R56 ;  /* 0x0000007c1438723c */ /* 0x044ff00000041838 */
[C---:B------:R-:W-:Y:S08]  /*9aa0*/  HMMA.16816.F32.BF16 R60, R20.reuse, R126, R60 ;  /* 0x0000007e143c723c */ /* 0x040ff0000004183c */
[C---:B------:R-:W-:Y:S08]  /*9ab0*/  HMMA.16816.F32.BF16 R64, R20.reuse, R136, R64 ;  /* 0x000000881440723c */ /* 0x040ff00000041840 */
[C---:B------:R-:W-:Y:S08]  /*9ac0*/  HMMA.16816.F32.BF16 R68, R20.reuse, R138, R68 ;  /* 0x0000008a1444723c */ /* 0x040ff00000041844 */
[C---:B------:R-:W-:Y:S08]  /*9ad0*/  HMMA.16816.F32.BF16 R72, R20.reuse, R140, R72 ;  /* 0x0000008c1448723c */ /* 0x040ff00000041848 */
[C---:B------:R-:W-:Y:S08]  /*9ae0*/  HMMA.16816.F32.BF16 R76, R20.reuse, R142, R76 ;  /* 0x0000008e144c723c */ /* 0x040ff0000004184c */
[C---:B-----5:R-:W-:Y:S08]  /*9af0*/  HMMA.16816.F32.BF16 R80, R20.reuse, R28, R80 ;  /* 0x0000001c1450723c */ /* 0x060ff00000041850 */
[C---:B------:R-:W-:Y:S01]  /*9b00*/  HMMA.16816.F32.BF16 R84, R20.reuse, R30, R84 ;  /* 0x0000001e1454723c */ /* 0x040fe20000041854 */
[----:B------:R-:W2:Y:S07]  /*9b10*/  LDSM.16.MT88.4 R28, [R188+0x11800] ;  /* 0x01180000bc1c783b */ /* 0x000eae0000004200 */
[C---:B------:R-:W-:Y:S08]  /*9b20*/  HMMA.16816.F32.BF16 R88, R20.reuse, R144, R88 ;  /* 0x000000901458723c */ /* 0x040ff00000041858 */
[C---:B------:R-:W-:Y:S08]  /*9b30*/  HMMA.16816.F32.BF16 R92, R20.reuse, R146, R92 ;  /* 0x00000092145c723c */ /* 0x040ff0000004185c */
[C---:B------:R-:W-:Y:S08]  /*9b40*/  HMMA.16816.F32.BF16 R96, R20.reuse, R148, R96 ;  /* 0x000000941460723c */ /* 0x040ff00000041860 */
[C---:B------:R-:W-:Y:S08]  /*9b50*/  HMMA.16816.F32.BF16 R100, R20.reuse, R150, R100 ;  /* 0x000000961464723c */ /* 0x040ff00000041864 */
[C---:B-1----:R-:W-:Y:S08]  /*9b60*/  HMMA.16816.F32.BF16 R104, R20.reuse, R8, R104 ;  /* 0x000000081468723c */ /* 0x042ff00000041868 */
[C---:B------:R-:W-:Y:S08]  /*9b70*/  HMMA.16816.F32.BF16 R124, R20.reuse, R10, R12 ;  /* 0x0000000a147c723c */ /* 0x040ff0000004180c */
[C---:B---3--:R-:W-:Y:S08]  /*9b80*/  HMMA.16816.F32.BF16 R108, R20.reuse, R24, R108 ;  /* 0x00000018146c723c */ /* 0x048ff0000004186c */
[C---:B------:R-:W-:Y:S08]  /*9b90*/  HMMA.16816.F32.BF16 R112, R20.reuse, R26, R112 ;  /* 0x0000001a1470723c */ /* 0x040ff00000041870 */
[C---:B--2---:R-:W-:Y:S08]  /*9ba0*/  HMMA.16816.F32.BF16 R120, R20.reuse, R28, R16 ;  /* 0x0000001c1478723c */ /* 0x044ff00000041810 */
[----:B------:R-:W-:Y:S01]  /*9bb0*/  HMMA.16816.F32.BF16 R116, R20, R30, R116 ;  /* 0x0000001e1474723c */ /* 0x000fe20000041874 */
[----:B------:R-:W-:-:S07]  /*9bc0*/  @P1 BRA `(.L_x_721) ;  /* 0xffffc8f000001947 */ /* 0x000fce000383ffff */
.L_x_717:
[----:B------:R-:W1:Y:S01]  /*9bd0*/  SHFL.BFLY PT, R2, R221, 0x2, 0x1f ;  /* 0x0c401f00dd027f89 */ /* 0x000e6200000e0000 */
[----:B------:R-:W-:Y:S01]  /*9be0*/  MOV R4, 0x3f800000 ;  /* 0x3f80000000047802 */ /* 0x000fe20000000f00 */
[----:B------:R-:W-:Y:S01]  /*9bf0*/  ULDC.64 UR4, c[0x0][0x118] ;  /* 0x0000460000047ab9 */ /* 0x000fe20000000a00 */
[----:B------:R-:W-:Y:S01]  /*9c00*/  MOV R5, 0x3f800000 ;  /* 0x3f80000000057802 */ /* 0x000fe20000000f00 */
[----:B------:R-:W2:Y:S01]  /*9c10*/  SHFL.BFLY PT, R0, R219, 0x2, 0x1f ;  /* 0x0c401f00db007f89 */ /* 0x000ea200000e0000 */
[----:B------:R-:W-:Y:S01]  /*9c20*/  BSSY B0, `(.L_x_722) ;  /* 0x000012c000007945 */ /* 0x000fe20003800000 */
[----:B-1----:R-:W-:-:S02]  /*9c30*/  FADD.FTZ R9, R2, R221 ;  /* 0x000000dd02097221 */ /* 0x002fc40000010000 */
[----:B--2---:R-:W-:-:S03]  /*9c40*/  FADD.FTZ R7, R0, R219 ;  /* 0x000000db00077221 */ /* 0x004fc60000010000 */
[----:B------:R-:W1:Y:S04]  /*9c50*/  SHFL.BFLY PT, R2, R9, 0x1, 0x1f ;  /* 0x0c201f0009027f89 */ /* 0x000e6800000e0000 */
[----:B------:R-:W2:Y:S01]  /*9c60*/  SHFL.BFLY PT, R0, R7, 0x1, 0x1f ;  /* 0x0c201f0007007f89 */ /* 0x000ea200000e0000 */
[----:B-1----:R-:W-:Y:S02]  /*9c70*/  FADD.FTZ R2, R9, R2 ;  /* 0x0000000209027221 */ /* 0x002fe40000010000 */
[----:B--2---:R-:W-:-:S03]  /*9c80*/  FADD.FTZ R0, R7, R0 ;  /* 0x0000000007007221 */ /* 0x004fc60000010000 */
[----:B------:R-:W-:Y:S02]  /*9c90*/  FSETP.NE.FTZ.AND P3, PT, R2, RZ, PT ;  /* 0x000000ff0200720b */ /* 0x000fe40003f75000 */
[----:B------:R-:W-:-:S11]  /*9ca0*/  FSETP.NE.FTZ.AND P0, PT, R0, RZ, PT ;  /* 0x000000ff0000720b */ /* 0x000fd60003f15000 */
[----:B------:R-:W1:Y:S08]  /*9cb0*/  @P3 MUFU.RCP R4, R2 ;  /* 0x0000000200043308 */ /* 0x000e700000001000 */
[----:B------:R-:W2:Y:S01]  /*9cc0*/  @P0 MUFU.RCP R5, R0 ;  /* 0x0000000000050308 */ /* 0x000ea20000001000 */
[----:B-1----:R-:W-:-:S07]  /*9cd0*/  FMUL.FTZ R128, R4, R128 ;  /* 0x0000008004807220 */ /* 0x002fce0000410000 */
[----:B------:R-:W-:Y:S01]  /*9ce0*/  @P3 MUFU.LG2 R2, R2 ;  /* 0x0000000200023308 */ /* 0x000fe20000000c00 */
[C---:B------:R-:W-:Y:S02]  /*9cf0*/  FMUL.FTZ R129, R4.reuse, R129 ;  /* 0x0000008104817220 */ /* 0x040fe40000410000 */
[C---:B------:R-:W-:Y:S02]  /*9d00*/  FMUL.FTZ R36, R4.reuse, R36 ;  /* 0x0000002404247220 */ /* 0x040fe40000410000 */
[C---:B------:R-:W-:Y:S01]  /*9d10*/  FMUL.FTZ R37, R4.reuse, R37 ;  /* 0x0000002504257220 */ /* 0x040fe20000410000 */
[----:B------:R-:W-:Y:S01]  /*9d20*/  F2FP.BF16.PACK_AB R128, R129, R128 ;  /* 0x000000808180723e */ /* 0x000fe200000010ff */
[C---:B------:R-:W-:Y:S01]  /*9d30*/  FMUL.FTZ R40, R4.reuse, R40 ;  /* 0x0000002804287220 */ /* 0x040fe20000410000 */
[----:B------:R-:W1:Y:S01]  /*9d40*/  @P0 MUFU.LG2 R0, R0 ;  /* 0x0000000000000308 */ /* 0x000e620000000c00 */
[C---:B------:R-:W-:Y:S01]  /*9d50*/  FMUL.FTZ R41, R4.reuse, R41 ;  /* 0x0000002904297220 */ /* 0x040fe20000410000 */
[----:B------:R-:W-:Y:S01]  /*9d60*/  F2FP.BF16.PACK_AB R36, R37, R36 ;  /* 0x000000242524723e */ /* 0x000fe200000010ff */
[----:B------:R-:W-:-:S02]  /*9d70*/  FMUL.FTZ R44, R4, R44 ;  /* 0x0000002c042c7220 */ /* 0x000fc40000410000 */
[C---:B------:R-:W-:Y:S01]  /*9d80*/  FMUL.FTZ R45, R4.reuse, R45 ;  /* 0x0000002d042d7220 */ /* 0x040fe20000410000 */
[----:B------:R-:W-:Y:S01]  /*9d90*/  F2FP.BF16.PACK_AB R40, R41, R40 ;  /* 0x000000282928723e */ /* 0x000fe200000010ff */
[C---:B------:R-:W-:Y:S02]  /*9da0*/  FMUL.FTZ R48, R4.reuse, R48 ;  /* 0x0000003004307220 */ /* 0x040fe40000410000 */
[C---:B------:R-:W-:Y:S01]  /*9db0*/  FMUL.FTZ R49, R4.reuse, R49 ;  /* 0x0000003104317220 */ /* 0x040fe20000410000 */
[----:B------:R-:W-:Y:S01]  /*9dc0*/  F2FP.BF16.PACK_AB R44, R45, R44 ;  /* 0x0000002c2d2c723e */ /* 0x000fe200000010ff */
[C---:B------:R-:W-:Y:S02]  /*9dd0*/  FMUL.FTZ R52, R4.reuse, R52 ;  /* 0x0000003404347220 */ /* 0x040fe40000410000 */
        /* <DEDUP_REMOVED lines=8> */
[C---:B------:R-:W-:Y:S01]  /*9e60*/  FMUL.FTZ R64, R4.reuse, R64 ;  /* 0x0000004004407220 */ /* 0x040fe20000410000 */
[----:B------:R-:W3:Y:S01]  /*9e70*/  S2R R57, SR_CTAID.Z ;  /* 0x0000000000397919 */ /* 0x000ee20000002700 */
        /* <DEDUP_REMOVED lines=45> */
[----:B------:R-:W-:Y:S01]  /*a150*/  FMUL.FTZ R117, R4, R117 ;  /* 0x0000007504757220 */ /* 0x000fe20000410000 */
[----:B------:R-:W-:Y:S01]  /*a160*/  F2FP.BF16.PACK_AB R120, R121, R120 ;  /* 0x000000787978723e */ /* 0x000fe200000010ff */
[----:B------:R-:W4:Y:S01]  /*a170*/  S2R R4, SR_TID.X ;  /* 0x0000000000047919 */ /* 0x000f220000002100 */
[----:B--2---:R-:W-:-:S02]  /*a180*/  FMUL.FTZ R131, R5, R131 ;  /* 0x0000008305837220 */ /* 0x004fc40000410000 */
[----:B------:R-:W-:Y:S01]  /*a190*/  FMUL.FTZ R130, R5, R130 ;  /* 0x0000008205827220 */ /* 0x000fe20000410000 */
[----:B------:R-:W-:Y:S01]  /*a1a0*/  F2FP.BF16.PACK_AB R116, R117, R116 ;  /* 0x000000747574723e */ /* 0x000fe200000010ff */
[C---:B------:R-:W-:Y:S02]  /*a1b0*/  FMUL.FTZ R39, R5.reuse, R39 ;  /* 0x0000002705277220 */ /* 0x040fe40000410000 */
[----:B------:R-:W-:Y:S01]  /*a1c0*/  FMUL.FTZ R38, R5, R38 ;  /* 0x0000002605267220 */ /* 0x000fe20000410000 */
[----:B------:R-:W-:Y:S01]  /*a1d0*/  F2FP.BF16.PACK_AB R130, R131, R130 ;  /* 0x000000828382723e */ /* 0x000fe200000010ff */
[C---:B------:R-:W-:Y:S02]  /*a1e0*/  FMUL.FTZ R43, R5.reuse, R43 ;  /* 0x0000002b052b7220 */ /* 0x040fe40000410000 */
[----:B------:R-:W-:Y:S01]  /*a1f0*/  FMUL.FTZ R42, R5, R42 ;  /* 0x0000002a052a7220 */ /* 0x000fe20000410000 */
[----:B------:R-:W-:Y:S01]  /*a200*/  F2FP.BF16.PACK_AB R38, R39, R38 ;  /* 0x000000262726723e */ /* 0x000fe200000010ff */
[----:B------:R-:W-:-:S02]  /*a210*/  FMUL.FTZ R47, R5, R47 ;  /* 0x0000002f052f7220 */ /* 0x000fc40000410000 */
[----:B------:R-:W-:Y:S01]  /*a220*/  FMUL.FTZ R46, R5, R46 ;  /* 0x0000002e052e7220 */ /* 0x000fe20000410000 */
[----:B------:R-:W-:Y:S01]  /*a230*/  F2FP.BF16.PACK_AB R42, R43, R42 ;  /* 0x0000002a2b2a723e */ /* 0x000fe200000010ff */
[C---:B------:R-:W-:Y:S02]  /*a240*/  FMUL.FTZ R51, R5.reuse, R51 ;  /* 0x0000003305337220 */ /* 0x040fe40000410000 */
[----:B------:R-:W-:Y:S01]  /*a250*/  FMUL.FTZ R50, R5, R50 ;  /* 0x0000003205327220 */ /* 0x000fe20000410000 */
[----:B------:R-:W-:Y:S01]  /*a260*/  F2FP.BF16.PACK_AB R46, R47, R46 ;  /* 0x0000002e2f2e723e */ /* 0x000fe200000010ff */
[C---:B------:R-:W-:Y:S02]  /*a270*/  FMUL.FTZ R55, R5.reuse, R55 ;  /* 0x0000003705377220 */ /* 0x040fe40000410000 */
[C---:B------:R-:W-:Y:S01]  /*a280*/  FMUL.FTZ R54, R5.reuse, R54 ;  /* 0x0000003605367220 */ /* 0x040fe20000410000 */
[----:B----4-:R-:W-:Y:S01]  /*a290*/  SHF.R.S32.HI R7, RZ, 0x1f, R4 ;  /* 0x0000001fff077819 */ /* 0x010fe20000011404 */
[----:B------:R-:W-:Y:S01]  /*a2a0*/  FMUL.FTZ R59, R5, R59 ;  /* 0x0000003b053b7220 */ /* 0x000fe20000410000 */
[----:B------:R-:W-:Y:S01]  /*a2b0*/  F2FP.BF16.PACK_AB R50, R51, R50 ;  /* 0x000000323332723e */ /* 0x000fe200000010ff */
[----:B------:R-:W-:Y:S01]  /*a2c0*/  FMUL.FTZ R58, R5, R58 ;  /* 0x0000003a053a7220 */ /* 0x000fe20000410000 */
[----:B------:R-:W-:Y:S01]  /*a2d0*/  LEA.HI R6, R7, R4, RZ, 0x2 ;  /* 0x0000000407067211 */ /* 0x000fe200078f10ff */
[----:B------:R-:W-:Y:S01]  /*a2e0*/  FMUL.FTZ R63, R5, R63 ;  /* 0x0000003f053f7220 */ /* 0x000fe20000410000 */
[----:B------:R-:W-:Y:S01]  /*a2f0*/  F2FP.BF16.PACK_AB R54, R55, R54 ;  /* 0x000000363736723e */ /* 0x000fe200000010ff */
[C---:B------:R-:W-:Y:S01]  /*a300*/  FMUL.FTZ R62, R5.reuse, R62 ;  /* 0x0000003e053e7220 */ /* 0x040fe20000410000 */
[--C-:B------:R-:W-:Y:S01]  /*a310*/  SHF.R.S32.HI R9, RZ, 0x2, R6.reuse ;  /* 0x00000002ff097819 */ /* 0x100fe20000011406 */
[C---:B------:R-:W-:Y:S01]  /*a320*/  FMUL.FTZ R67, R5.reuse, R67 ;  /* 0x0000004305437220 */ /* 0x040fe20000410000 */
[----:B------:R-:W-:Y:S01]  /*a330*/  SHF.R.S32.HI R8, RZ, 0x1f, R6 ;  /* 0x0000001fff087819 */ /* 0x000fe20000011406 */
[----:B------:R-:W-:Y:S01]  /*a340*/  FMUL.FTZ R66, R5, R66 ;  /* 0x0000004205427220 */ /* 0x000fe20000410000 */
[----:B------:R-:W-:Y:S01]  /*a350*/  F2FP.BF16.PACK_AB R58, R59, R58 ;  /* 0x0000003a3b3a723e */ /* 0x000fe200000010ff */
[C---:B------:R-:W-:Y:S01]  /*a360*/  FMUL.FTZ R71, R5.reuse, R71 ;  /* 0x0000004705477220 */ /* 0x040fe20000410000 */
[----:B------:R-:W-:Y:S01]  /*a370*/  LEA.HI R8, R8, R9, RZ, 0x3 ;  /* 0x0000000908087211 */ /* 0x000fe200078f18ff */
[----:B------:R-:W-:Y:S01]  /*a380*/  FMUL.FTZ R70, R5, R70 ;  /* 0x0000004605467220 */ /* 0x000fe20000410000 */
[----:B------:R-:W-:Y:S01]  /*a390*/  F2FP.BF16.PACK_AB R62, R63, R62 ;  /* 0x0000003e3f3e723e */ /* 0x000fe200000010ff */
[C---:B------:R-:W-:Y:S01]  /*a3a0*/  FMUL.FTZ R75, R5.reuse, R75 ;  /* 0x0000004b054b7220 */ /* 0x040fe20000410000 */
[----:B------:R-:W-:Y:S01]  /*a3b0*/  LOP3.LUT R8, R8, 0xfffffff8, RZ, 0xc0, !PT ;  /* 0xfffffff808087812 */ /* 0x000fe200078ec0ff */
[----:B------:R-:W-:Y:S01]  /*a3c0*/  FMUL.FTZ R74, R5, R74 ;  /* 0x0000004a054a7220 */ /* 0x000fe20000410000 */
[----:B------:R-:W-:Y:S01]  /*a3d0*/  F2FP.BF16.PACK_AB R66, R67, R66 ;  /* 0x000000424342723e */ /* 0x000fe200000010ff */
[----:B------:R-:W-:Y:S01]  /*a3e0*/  FMUL.FTZ R79, R5, R79 ;  /* 0x0000004f054f7220 */ /* 0x000fe20000410000 */
[----:B------:R-:W-:Y:S01]  /*a3f0*/  IADD3 R8, R9, -R8, RZ ;  /* 0x8000000809087210 */ /* 0x000fe20007ffe0ff */
[C---:B------:R-:W-:Y:S01]  /*a400*/  FMUL.FTZ R78, R5.reuse, R78 ;  /* 0x0000004e054e7220 */ /* 0x040fe20000410000 */
[----:B------:R-:W-:Y:S01]  /*a410*/  LOP3.LUT R9, R6, 0x3ffffffc, RZ, 0xc0, !PT ;  /* 0x3ffffffc06097812 */ /* 0x000fe200078ec0ff */
[C---:B------:R-:W-:Y:S01]  /*a420*/  FMUL.FTZ R83, R5.reuse, R83 ;  /* 0x0000005305537220 */ /* 0x040fe20000410000 */
[----:B------:R-:W-:Y:S01]  /*a430*/  SHF.L.U32 R10, R8, 0x6, RZ ;  /* 0x00000006080a7819 */ /* 0x000fe200000006ff */
[----:B------:R-:W-:Y:S01]  /*a440*/  FMUL.FTZ R82, R5, R82 ;  /* 0x0000005205527220 */ /* 0x000fe20000410000 */
[----:B------:R-:W-:Y:S01]  /*a450*/  IADD3 R9, -R9, R4, RZ ;  /* 0x0000000409097210 */ /* 0x000fe20007ffe1ff */
[C---:B------:R-:W-:Y:S01]  /*a460*/  FMUL.FTZ R87, R5.reuse, R87 ;  /* 0x0000005705577220 */ /* 0x040fe20000410000 */
[----:B------:R-:W-:Y:S01]  /*a470*/  LOP3.LUT R10, R10, 0x1c0, RZ, 0xc0, !PT ;  /* 0x000001c00a0a7812 */ /* 0x000fe200078ec0ff */
[C---:B------:R-:W-:Y:S01]  /*a480*/  FMUL.FTZ R86, R5.reuse, R86 ;  /* 0x0000005605567220 */ /* 0x040fe20000410000 */
[----:B------:R-:W-:Y:S01]  /*a490*/  LOP3.LUT R11, R8, 0x1, RZ, 0xc0, !PT ;  /* 0x00000001080b7812 */ /* 0x000fe200078ec0ff */
[C---:B------:R-:W-:Y:S01]  /*a4a0*/  FMUL.FTZ R91, R5.reuse, R91 ;  /* 0x0000005b055b7220 */ /* 0x040fe20000410000 */
[----:B------:R-:W-:Y:S01]  /*a4b0*/  LEA.HI R10, R10, R10, RZ, 0x1d ;  /* 0x0000000a0a0a7211 */ /* 0x000fe200078fe8ff */
[----:B------:R-:W-:Y:S01]  /*a4c0*/  FMUL.FTZ R90, R5, R90 ;  /* 0x0000005a055a7220 */ /* 0x000fe20000410000 */
[----:B------:R-:W-:Y:S01]  /*a4d0*/  ISETP.NE.U32.AND P4, PT, R11, 0x1, PT ;  /* 0x000000010b00780c */ /* 0x000fe20003f85070 */
[----:B------:R-:W-:Y:S01]  /*a4e0*/  FMUL.FTZ R95, R5, R95 ;  /* 0x0000005f055f7220 */ /* 0x000fe20000410000 */
[----:B------:R-:W-:Y:S01]  /*a4f0*/  F2FP.BF16.PACK_AB R70, R71, R70 ;  /* 0x000000464746723e */ /* 0x000fe200000010ff */
[C---:B------:R-:W-:Y:S01]  /*a500*/  FMUL.FTZ R94, R5.reuse, R94 ;  /* 0x0000005e055e7220 */ /* 0x040fe20000410000 */
[----:B------:R-:W-:Y:S01]  /*a510*/  R2P PR, R8, 0x6 ;  /* 0x0000000608007804 */ /* 0x000fe20000000000 */
[C---:B------:R-:W-:Y:S01]  /*a520*/  FMUL.FTZ R99, R5.reuse, R99 ;  /* 0x0000006305637220 */ /* 0x040fe20000410000 */
[----:B------:R-:W-:Y:S01]  /*a530*/  MOV R8, 0x20 ;  /* 0x0000002000087802 */ /* 0x000fe20000000f00 */
[----:B------:R-:W-:Y:S01]  /*a540*/  FMUL.FTZ R98, R5, R98 ;  /* 0x0000006205627220 */ /* 0x000fe20000410000 */
[----:B------:R-:W-:Y:S01]  /*a550*/  F2FP.BF16.PACK_AB R74, R75, R74 ;  /* 0x0000004a4b4a723e */ /* 0x000fe200000010ff */
[C---:B------:R-:W-:Y:S01]  /*a560*/  FMUL.FTZ R103, R5.reuse, R103 ;  /* 0x0000006705677220 */ /* 0x040fe20000410000 */
[----:B------:R-:W-:Y:S01]  /*a570*/  SEL R8, R8, 0xffffffe0, !P1 ;  /* 0xffffffe008087807 */ /* 0x000fe20004800000 */
[----:B------:R-:W-:Y:S01]  /*a580*/  FMUL.FTZ R102, R5, R102 ;  /* 0x0000006605667220 */ /* 0x000fe20000410000 */
[----:B------:R-:W-:Y:S01]  /*a590*/  F2FP.BF16.PACK_AB R78, R79, R78 ;  /* 0x0000004e4f4e723e */ /* 0x000fe200000010ff */
        /* <DEDUP_REMOVED lines=20> */
[----:B------:R-:W-:-:S02]  /*a6e0*/  FMUL.FTZ R119, R5, R119 ;  /* 0x0000007705777220 */ /* 0x000fc40000410000 */
[----:B------:R-:W-:Y:S01]  /*a6f0*/  FMUL.FTZ R118, R5, R118 ;  /* 0x0000007605767220 */ /* 0x000fe20000410000 */
[----:B------:R-:W-:Y:S01]  /*a700*/  LEA.HI R5, R7, R4, RZ, 0x5 ;  /* 0x0000000407057211 */ /* 0x000fe200078f28ff */
[----:B-1----:R-:W-:Y:S01]  /*a710*/  @P0 FMUL.FTZ R0, R0, 0.69314718246459960938 ;  /* 0x3f31721800000820 */ /* 0x002fe20000410000 */
[----:B------:R-:W-:Y:S02]  /*a720*/  F2FP.BF16.PACK_AB R122, R123, R122 ;  /* 0x0000007a7b7a723e */ /* 0x000fe400000010ff */
[----:B------:R-:W-:Y:S02]  /*a730*/  SHF.R.S32.HI R6, RZ, 0x5, R5 ;  /* 0x00000005ff067819 */ /* 0x000fe40000011405 */
[----:B------:R-:W-:Y:S02]  /*a740*/  F2FP.BF16.PACK_AB R118, R119, R118 ;  /* 0x000000767776723e */ /* 0x000fe400000010ff */
[----:B------:R-:W-:-:S04]  /*a750*/  LEA R9, R6, R9, 0x9 ;  /* 0x0000000906097211 */ /* 0x000fc800078e48ff */
[----:B------:R-:W-:Y:S02]  /*a760*/  LEA R9, R9, R10, 0x1 ;  /* 0x0000000a09097211 */ /* 0x000fe400078e08ff */
[----:B------:R-:W-:Y:S02]  /*a770*/  MOV R10, 0x40 ;  /* 0x00000040000a7802 */ /* 0x000fe40000000f00 */
[----:B------:R-:W-:Y:S02]  /*a780*/  SHF.L.U32 R9, R9, 0x1, RZ ;  /* 0x0000000109097819 */ /* 0x000fe400000006ff */
[----:B------:R-:W-:Y:S02]  /*a790*/  SEL R10, R10, 0xffffffc0, !P2 ;  /* 0xffffffc00a0a7807 */ /* 0x000fe40005000000 */
[C---:B------:R-:W-:Y:S01]  /*a7a0*/  IADD3 R11, R9.reuse, -0x10, RZ ;  /* 0xfffffff0090b7810 */ /* 0x040fe20007ffe0ff */
[----:B------:R-:W-:Y:S01]  /*a7b0*/  STS [R9], R128 ;  /* 0x0000008009007388 */ /* 0x000fe20000000800 */
[----:B------:R-:W-:-:S02]  /*a7c0*/  @P4 IADD3 R11, R9, 0x10, RZ ;  /* 0x00000010090b4810 */ /* 0x000fc40007ffe0ff */
[C---:B------:R-:W-:Y:S01]  /*a7d0*/  IADD3 R13, R9.reuse, R8, RZ ;  /* 0x00000008090d7210 */ /* 0x040fe20007ffe0ff */
[----:B------:R-:W-:Y:S01]  /*a7e0*/  STS [R9+0x400], R130 ;  /* 0x0004008209007388 */ /* 0x000fe20000000800 */
[-C--:B------:R-:W-:Y:S02]  /*a7f0*/  IADD3 R15, R8, R11.reuse, RZ ;  /* 0x0000000b080f7210 */ /* 0x080fe40007ffe0ff */
[-C--:B------:R-:W-:Y:S01]  /*a800*/  IADD3 R17, R9, R10.reuse, RZ ;  /* 0x0000000a09117210 */ /* 0x080fe20007ffe0ff */
[----:B------:R-:W-:Y:S01]  /*a810*/  STS [R11], R36 ;  /* 0x000000240b007388 */ /* 0x000fe20000000800 */
[----:B------:R-:W-:Y:S01]  /*a820*/  IADD3 R19, R10, R11, RZ ;  /* 0x0000000b0a137210 */ /* 0x000fe20007ffe0ff */
[----:B------:R-:W1:Y:S01]  /*a830*/  LDC.U8 R8, c[0x0][0x328] ;  /* 0x0000ca00ff087b82 */ /* 0x000e620000000000 */
[-C--:B------:R-:W-:Y:S01]  /*a840*/  IADD3 R21, R13, R10.reuse, RZ ;  /* 0x0000000a0d157210 */ /* 0x080fe20007ffe0ff */
[----:B------:R-:W-:Y:S01]  /*a850*/  STS [R11+0x400], R38 ;  /* 0x000400260b007388 */ /* 0x000fe20000000800 */
[----:B------:R-:W-:-:S02]  /*a860*/  IADD3 R23, R15, R10, RZ ;  /* 0x0000000a0f177210 */ /* 0x000fc40007ffe0ff */
[----:B------:R-:W-:Y:S01]  /*a870*/  ISETP.NE.AND P2, PT, R206, -0x1, PT ;  /* 0xffffffffce00780c */ /* 0x000fe20003f45270 */
[----:B------:R-:W-:Y:S04]  /*a880*/  STS [R13], R40 ;  /* 0x000000280d007388 */ /* 0x000fe80000000800 */
[----:B------:R-:W-:Y:S04]  /*a890*/  STS [R13+0x400], R42 ;  /* 0x0004002a0d007388 */ /* 0x000fe80000000800 */
[----:B------:R-:W-:Y:S04]  /*a8a0*/  STS [R15], R44 ;  /* 0x0000002c0f007388 */ /* 0x000fe80000000800 */
[----:B------:R-:W-:Y:S04]  /*a8b0*/  STS [R15+0x400], R46 ;  /* 0x0004002e0f007388 */ /* 0x000fe80000000800 */
[----:B------:R-:W-:Y:S01]  /*a8c0*/  STS [R17], R48 ;  /* 0x0000003011007388 */ /* 0x000fe20000000800 */
[----:B-1----:R-:W-:-:S03]  /*a8d0*/  ISETP.NE.AND P4, PT, R8, RZ, PT ;  /* 0x000000ff0800720c */ /* 0x002fc60003f85270 */
[----:B------:R-:W-:Y:S01]  /*a8e0*/  STS [R17+0x400], R50 ;  /* 0x0004003211007388 */ /* 0x000fe20000000800 */
[----:B------:R-:W-:-:S03]  /*a8f0*/  ISETP.NE.OR P1, PT, R206, -0x1, !P4 ;  /* 0xffffffffce00780c */ /* 0x000fc60006725670 */
[----:B------:R-:W-:Y:S04]  /*a900*/  STS [R19], R52 ;  /* 0x0000003413007388 */ /* 0x000fe80000000800 */
[----:B------:R-:W-:Y:S04]  /*a910*/  STS [R19+0x400], R54 ;  /* 0x0004003613007388 */ /* 0x000fe80000000800 */
[----:B------:R-:W-:Y:S04]  /*a920*/  STS [R21], R56 ;  /* 0x0000003815007388 */ /* 0x000fe80000000800 */
[----:B------:R1:W-:Y:S04]  /*a930*/  STS [R21+0x400], R58 ;  /* 0x0004003a15007388 */ /* 0x0003e80000000800 */
[----:B------:R2:W-:Y:S04]  /*a940*/  STS [R23], R60 ;  /* 0x0000003c17007388 */ /* 0x0005e80000000800 */
[----:B------:R4:W-:Y:S04]  /*a950*/  STS [R23+0x400], R62 ;  /* 0x0004003e17007388 */ /* 0x0009e80000000800 */
[----:B------:R3:W-:Y:S04]  /*a960*/  STS [R9+0x2000], R64 ;  /* 0x0020004009007388 */ /* 0x0007e80000000800 */
[----:B------:R3:W-:Y:S04]  /*a970*/  STS [R9+0x2400], R66 ;  /* 0x0024004209007388 */ /* 0x0007e80000000800 */
[----:B------:R3:W-:Y:S04]  /*a980*/  STS [R11+0x2000], R68 ;  /* 0x002000440b007388 */ /* 0x0007e80000000800 */
[----:B------:R3:W-:Y:S01]  /*a990*/  STS [R11+0x2400], R70 ;  /* 0x002400460b007388 */ /* 0x0007e20000000800 */
[----:B-1----:R-:W-:-:S03]  /*a9a0*/  @P2 IMAD.WIDE.U32 R58, R206, c[0x0][0x1e8], RZ ;  /* 0x00007a00ce3a2a25 */ /* 0x002fc600078e00ff */
[----:B------:R1:W-:Y:S01]  /*a9b0*/  STS [R13+0x2000], R72 ;  /* 0x002000480d007388 */ /* 0x0003e20000000800 */
[----:B------:R-:W-:Y:S01]  /*a9c0*/  @P2 IMAD R59, R206, c[0x0][0x1ec], R59 ;  /* 0x00007b00ce3b2a24 */ /* 0x000fe200078e023b */
[----:B--2---:R-:W-:Y:S02]  /*a9d0*/  @P2 MOV R60, R58 ;  /* 0x0000003a003c2202 */ /* 0x004fe40000000f00 */
[----:B------:R1:W-:Y:S04]  /*a9e0*/  STS [R13+0x2400], R74 ;  /* 0x0024004a0d007388 */ /* 0x0003e80000000800 */
        /* <DEDUP_REMOVED lines=26> */
[----:B------:R-:W-:Y:S06]  /*ab90*/  BAR.SYNC.DEFER_BLOCKING 0x0 ;  /* 0x0000000000007b1d */ /* 0x000fec0000010000 */
[----:B------:R-:W2:Y:S04]  /*aba0*/  S2R R56, SR_CTAID.Y ;  /* 0x0000000000387919 */ /* 0x000ea80000002600 */
[----:B------:R1:W1:Y:S04]  /*abb0*/  LDS.128 R48, [R207] ;  /* 0x00000000cf307984 */ /* 0x0002680000000c00 */
[----:B------:R1:W1:Y:S01]  /*abc0*/  LDS.128 R44, [R207+0x800] ;  /* 0x00080000cf2c7984 */ /* 0x0002620000000c00 */
[----:B--2---:R-:W-:Y:S01]  /*abd0*/  @!P2 SHF.R.S32.HI R61, RZ, 0x1f, R56 ;  /* 0x0000001fff3da819 */ /* 0x004fe20000011438 */
[----:B----4-:R-:W-:-:S02]  /*abe0*/  @!P2 IMAD.WIDE.U32 R62, R56, c[0x0][0x1e0], RZ ;  /* 0x00007800383eaa25 */ /* 0x010fc400078e00ff */
[----:B------:R2:W4:Y:S02]  /*abf0*/  LDS.128 R40, [R207+0x1000] ;  /* 0x00100000cf287984 */ /* 0x0005240000000c00 */
[----:B------:R-:W-:Y:S02]  /*ac00*/  @!P2 IMAD R61, R61, c[0x0][0x1e0], RZ ;  /* 0x000078003d3daa24 */ /* 0x000fe400078e02ff */
[----:B------:R2:W1:Y:S01]  /*ac10*/  LDS.128 R36, [R207+0x1800] ;  /* 0x00180000cf247984 */ /* 0x0004620000000c00 */
[C---:B------:R-:W-:Y:S01]  /*ac20*/  @!P1 IMAD R206, R56.reuse, c[0x0][0x214], RZ ;  /* 0x0000850038ce9a24 */ /* 0x040fe200078e02ff */
[----:B------:R-:W-:Y:S01]  /*ac30*/  @!P2 MOV R60, R62 ;  /* 0x0000003e003ca202 */ /* 0x000fe20000000f00 */
[C---:B------:R-:W-:Y:S01]  /*ac40*/  @!P2 IMAD R58, R56.reuse, c[0x0][0x1e4], R61 ;  /* 0x00007900383aaa24 */ /* 0x040fe200078e023d */
[----:B------:R2:W1:Y:S01]  /*ac50*/  LDS.128 R32, [R207+0x2000] ;  /* 0x00200000cf207984 */ /* 0x0004620000000c00 */
[----:B------:R-:W-:Y:S01]  /*ac60*/  LOP3.LUT R61, R5, 0xffffffe0, RZ, 0xc0, !PT ;  /* 0xffffffe0053d7812 */ /* 0x000fe200078ec0ff */
[----:B---3--:R-:W-:Y:S01]  /*ac70*/  @!P4 IMAD R56, R56, c[0x0][0x1c0], R57 ;  /* 0x000070003838ca24 */ /* 0x008fe200078e0239 */
[----:B------:R-:W-:Y:S01]  /*ac80*/  SHF.R.S32.HI R5, RZ, 0x1f, R6 ;  /* 0x0000001fff057819 */ /* 0x000fe20000011406 */
[----:B------:R2:W3:Y:S01]  /*ac90*/  LDS.128 R28, [R207+0x2800] ;  /* 0x00280000cf1c7984 */ /* 0x0004e20000000c00 */
[----:B------:R-:W-:Y:S01]  /*aca0*/  IADD3 R61, -R61, R4, RZ ;  /* 0x000000043d3d7210 */ /* 0x000fe20007ffe1ff */
[----:B------:R-:W-:Y:S01]  /*acb0*/  @P4 IMAD R206, R57, c[0x0][0x234], R206 ;  /* 0x00008d0039ce4a24 */ /* 0x000fe200078e02ce */
[----:B------:R-:W-:Y:S01]  /*acc0*/  @!P2 IADD3 R59, R63, R58, RZ ;  /* 0x0000003a3f3ba210 */ /* 0x000fe20007ffe0ff */
[----:B------:R2:W1:Y:S01]  /*acd0*/  LDS.128 R24, [R207+0x3000] ;  /* 0x00300000cf187984 */ /* 0x0004620000000c00 */
[----:B------:R-:W-:Y:S01]  /*ace0*/  LOP3.LUT P1, RZ, R61, 0x3, RZ, 0xc0, !PT ;  /* 0x000000033dff7812 */ /* 0x000fe2000782c0ff */
[----:B------:R-:W-:Y:S01]  /*acf0*/  @P3 FMUL.FTZ R63, R2, 0.69314718246459960938 ;  /* 0x3f317218023f3820 */ /* 0x000fe20000410000 */
[----:B------:R-:W-:Y:S01]  /*ad00*/  LEA.HI R5, R5, R6, RZ, 0x2 ;  /* 0x0000000605057211 */ /* 0x000fe200078f10ff */
[----:B------:R2:W1:Y:S01]  /*ad10*/  LDS.128 R20, [R207+0x3800] ;  /* 0x00380000cf147984 */ /* 0x0004620000000c00 */
[----:B------:R-:W-:Y:S01]  /*ad20*/  SHF.R.S32.HI R58, RZ, 0x1f, R61 ;  /* 0x0000001fff3a7819 */ /* 0x000fe2000001143d */
[----:B------:R-:W-:Y:S01]  /*ad30*/  @!P4 IMAD R206, R56, c[0x0][0x214], RZ ;  /* 0x0000850038ceca24 */ /* 0x000fe200078e02ff */
[----:B------:R-:W-:Y:S01]  /*ad40*/  LOP3.LUT R5, R5, 0xffffffc, RZ, 0xc0, !PT ;  /* 0x0ffffffc05057812 */ /* 0x000fe200078ec0ff */
[----:B------:R2:W1:Y:S01]  /*ad50*/  LDS.128 R16, [R207+0x4000] ;  /* 0x00400000cf107984 */ /* 0x0004620000000c00 */
[----:B------:R-:W-:-:S02]  /*ad60*/  LEA.HI R58, R58, R61, RZ, 0x2 ;  /* 0x0000003d3a3a7211 */ /* 0x000fc400078f10ff */
[----:B------:R-:W-:Y:S01]  /*ad70*/  IADD3 R5, -R5, R6, RZ ;  /* 0x0000000605057210 */ /* 0x000fe20007ffe1ff */
[----:B------:R2:W1:Y:S01]  /*ad80*/  LDS.128 R12, [R207+0x4800] ;  /* 0x00480000cf0c7984 */ /* 0x0004620000000c00 */
[----:B------:R-:W-:Y:S02]  /*ad90*/  SHF.R.S32.HI R58, RZ, 0x2, R58 ;  /* 0x00000002ff3a7819 */ /* 0x000fe4000001143a */
[----:B------:R-:W-:Y:S01]  /*ada0*/  MOV R6, 0x7f800000 ;  /* 0x7f80000000067802 */ /* 0x000fe20000000f00 */
[----:B------:R2:W1:Y:S01]  /*adb0*/  LDS.128 R8, [R207+0x5000] ;  /* 0x00500000cf087984 */ /* 0x0004620000000c00 */
[----:B------:R-:W-:Y:S01]  /*adc0*/  MOV R61, 0x7f800000 ;  /* 0x7f800000003d7802 */ /* 0x000fe20000000f00 */
[----:B------:R-:W-:Y:S01]  /*add0*/  @P3 FFMA.FTZ R6, R132, c[0x0][0x238], R63 ;  /* 0x00008e0084063a23 */ /* 0x000fe2000001003f */
[----:B------:R-:W-:Y:S01]  /*ade0*/  LEA R58, R5, R58, 0x4 ;  /* 0x0000003a053a7211 */ /* 0x000fe200078e20ff */
[----:B------:R2:W1:Y:S01]  /*adf0*/  LDS.128 R52, [R207+0x5800] ;  /* 0x00580000cf347984 */ /* 0x0004620000000c00 */
[----:B------:R-:W-:Y:S01]  /*ae00*/  @P0 FFMA.FTZ R61, R3, c[0x0][0x238], R0 ;  /* 0x00008e00033d0a23 */ /* 0x000fe20000010000 */
[----:B------:R-:W-:Y:S05]  /*ae10*/  @P1 BRA `(.L_x_723) ;  /* 0x000000c000001947 */ /* 0x000fea0003800000 */
[----:B------:R-:W5:Y:S01]  /*ae20*/  S2R R5, SR_CTAID.X ;  /* 0x0000000000057919 */ /* 0x000f620000002500 */
[----:B------:R-:W-:-:S02]  /*ae30*/  IADD3 R2, R58, 0x8, RZ ;  /* 0x000000083a027810 */ /* 0x000fc40007ffe0ff */
[-C--:B------:R-:W-:Y:S02]  /*ae40*/  ISETP.GE.AND P2, PT, R58, R199.reuse, PT ;  /* 0x000000c73a00720c */ /* 0x080fe40003f46270 */
[----:B------:R-:W-:Y:S01]  /*ae50*/  ISETP.GE.AND P1, PT, R2, R199, PT ;  /* 0x000000c70200720c */ /* 0x000fe20003f26270 */
[----:B-----5:R-:W-:-:S05]  /*ae60*/  IMAD R5, R5, 0x40, R206 ;  /* 0x0000004005057824 */ /* 0x020fca00078e02ce */
[----:B------:R-:W-:Y:S02]  /*ae70*/  SHF.R.S32.HI R3, RZ, 0x1f, R5 ;  /* 0x0000001fff037819 */ /* 0x000fe40000011405 */
[----:B------:R-:W-:-:S04]  /*ae80*/  IADD3 R0, P0, R58, R5, RZ ;  /* 0x000000053a007210 */ /* 0x000fc80007f1e0ff */
[----:B------:R-:W-:Y:S02]  /*ae90*/  LEA.HI.X.SX32 R3, R58, R3, 0x1, P0 ;  /* 0x000000033a037211 */ /* 0x000fe400000f0eff */
[----:B------:R-:W-:-:S04]  /*aea0*/  LEA R2, P0, R0, c[0x0][0x200], 0x2 ;  /* 0x0000800000027a11 */ /* 0x000fc800078010ff */
[----:B------:R-:W-:-:S05]  /*aeb0*/  LEA.HI.X R3, R0, c[0x0][0x204], R3, 0x2, P0 ;  /* 0x0000810000037a11 */ /* 0x000fca00000f1403 */
[----:B------:R2:W-:Y:S04]  /*aec0*/  @!P2 STG.E [R2.64], R6 ;  /* 0x000000060200a986 */ /* 0x0005e8000c101904 */
[----:B------:R2:W-:Y:S02]  /*aed0*/  @!P1 STG.E [R2.64+0x20], R61 ;  /* 0x0000203d02009986 */ /* 0x0005e4000c101904 */
.L_x_723:
[----:B------:R-:W-:Y:S05]  /*aee0*/  BSYNC B0 ;  /* 0x0000000000007941 */ /* 0x000fea0003800000 */
.L_x_722:
[----:B--2---:R-:W2:Y:S01]  /*aef0*/  S2R R3, SR_CTAID.X ;  /* 0x0000000000037919 */ /* 0x004ea20000002500 */
[----:B------:R-:W-:Y:S01]  /*af00*/  SHF.R.S32.HI R211, RZ, 0x1f, R210 ;  /* 0x0000001fffd37819 */ /* 0x000fe200000114d2 */
[----:B------:R-:W-:Y:S01]  /*af10*/  BSSY B0, `(.L_x_724) ;  /* 0x0000024000007945 */ /* 0x000fe20003800000 */
[----:B------:R-:W-:Y:S01]  /*af20*/  LEA.HI R7, R7, R4, RZ, 0x3 ;  /* 0x0000000407077211 */ /* 0x000fe200078f18ff */
[----:B------:R-:W5:Y:S01]  /*af30*/  S2R R0, SR_TID.X ;  /* 0x0000000000007919 */ /* 0x000f620000002100 */
[----:B------:R-:W-:-:S05]  /*af40*/  SHF.R.S32.HI R4, RZ, 0x1f, R57 ;  /* 0x0000001fff047819 */ /* 0x000fca0000011439 */
[----:B------:R-:W-:-:S04]  /*af50*/  IMAD R4, R4, c[0x0][0x1f0], RZ ;  /* 0x00007c0004047a24 */ /* 0x000fc800078e02ff */
[----:B------:R-:W-:Y:S02]  /*af60*/  IMAD R4, R57, c[0x0][0x1f4], R4 ;  /* 0x00007d0039047a24 */ /* 0x000fe400078e0204 */
[----:B--2---:R-:W-:-:S04]  /*af70*/  IMAD.SHL.U32 R3, R3, 0x40, RZ ;  /* 0x0000004003037824 */ /* 0x004fc800078e00ff */
[----:B------:R-:W-:Y:S01]  /*af80*/  IMAD.WIDE.U32 R62, R3, c[0x0][0x1e8], R210 ;  /* 0x00007a00033e7a25 */ /* 0x000fe200078e00d2 */
[----:B------:R-:W-:Y:S02]  /*af90*/  SHF.R.S32.HI R2, RZ, 0x1f, R3 ;  /* 0x0000001fff027819 */ /* 0x000fe40000011403 */
[----:B-----5:R-:W-:Y:S02]  /*afa0*/  SHF.R.S32.HI R5, RZ, 0x1f, R0 ;  /* 0x0000001fff057819 */ /* 0x020fe40000011400 */
[----:B------:R-:W-:Y:S01]  /*afb0*/  IADD3 R60, P0, R60, R62, RZ ;  /* 0x0000003e3c3c7210 */ /* 0x000fe20007f1e0ff */
[----:B------:R-:W-:Y:S01]  /*afc0*/  IMAD R2, R2, c[0x0][0x1e8], RZ ;  /* 0x00007a0002027a24 */ /* 0x000fe200078e02ff */
[----:B------:R-:W-:-:S03]  /*afd0*/  LEA.HI R5, R5, R0, RZ, 0x3 ;  /* 0x0000000005057211 */ /* 0x000fc600078f18ff */
[----:B------:R-:W-:Y:S01]  /*afe0*/  IMAD R2, R3, c[0x0][0x1ec], R2 ;  /* 0x00007b0003027a24 */ /* 0x000fe200078e0202 */
[----:B------:R-:W-:Y:S01]  /*aff0*/  SHF.R.S32.HI R0, RZ, 0x3, R5 ;  /* 0x00000003ff007819 */ /* 0x000fe20000011405 */
[----:B------:R-:W-:-:S03]  /*b000*/  IMAD.IADD R3, R208, 0x1, -R3 ;  /* 0x00000001d0037824 */ /* 0x000fc600078e0a03 */
[----:B------:R-:W-:Y:S02]  /*b010*/  IADD3.X R61, R59, R63, R2, P0, !PT ;  /* 0x0000003f3b3d7210 */ /* 0x000fe400007fe402 */
[----:B------:R-:W-:Y:S02]  /*b020*/  SHF.R.S32.HI R2, RZ, 0x3, R7 ;  /* 0x00000003ff027819 */ /* 0x000fe40000011407 */
[----:B------:R-:W-:Y:S01]  /*b030*/  SHF.R.S32.HI R0, RZ, 0x1f, R0 ;  /* 0x0000001fff007819 */ /* 0x000fe20000011400 */
[----:B------:R-:W-:Y:S01]  /*b040*/  IMAD.WIDE.U32 R60, R57, c[0x0][0x1f0], R60 ;  /* 0x00007c00393c7a25 */ /* 0x000fe200078e003c */
[----:B------:R-:W-:-:S03]  /*b050*/  ISETP.GE.AND P0, PT, R2, R3, PT ;  /* 0x000000030200720c */ /* 0x000fc60003f06270 */
[----:B------:R-:W-:-:S10]  /*b060*/  IMAD.IADD R7, R4, 0x1, R61 ;  /* 0x0000000104077824 */ /* 0x000fd400078e023d */
[----:B------:R-:W-:Y:S05]  /*b070*/  @P0 BRA `(.L_x_725) ;  /* 0x000000d000000947 */ /* 0x000fea0003800000 */
[----:B------:R-:W-:Y:S01]  /*b080*/  IMAD R3, R0, c[0x0][0x1e8], RZ ;  /* 0x00007a0000037a24 */ /* 0x000fe200078e02ff */
[----:B------:R-:W-:Y:S01]  /*b090*/  ISETP.GE.AND P2, PT, R210, c[0x0][0x220], PT ;  /* 0x00008800d2007a0c */ /* 0x000fe20003f46270 */
[----:B------:R-:W-:Y:S01]  /*b0a0*/  IMAD.MOV.U32 R6, RZ, RZ, R60 ;  /* 0x000000ffff067224 */ /* 0x000fe200078e003c */
[----:B------:R-:W-:Y:S01]  /*b0b0*/  ISETP.GE.AND P1, PT, R201, c[0x0][0x220], PT ;  /* 0x00008800c9007a0c */ /* 0x000fe20003f26270 */
[----:B------:R-:W-:Y:S01]  /*b0c0*/  IMAD R3, R2, c[0x0][0x1ec], R3 ;  /* 0x00007b0002037a24 */ /* 0x000fe200078e0203 */
[----:B------:R-:W-:Y:S01]  /*b0d0*/  ISETP.GE.AND P0, PT, R200, c[0x0][0x220], PT ;  /* 0x00008800c8007a0c */ /* 0x000fe20003f06270 */
[----:B------:R-:W-:-:S04]  /*b0e0*/  IMAD.WIDE.U32 R4, R2, c[0x0][0x1e8], R6 ;  /* 0x00007a0002047a25 */ /* 0x000fc800078e0006 */
[----:B------:R-:W-:Y:S01]  /*b0f0*/  IMAD.IADD R3, R3, 0x1, R5 ;  /* 0x0000000103037824 */ /* 0x000fe200078e0205 */
[----:B------:R-:W-:-:S04]  /*b100*/  LEA R56, P3, R4, c[0x0][0x1d0], 0x1 ;  /* 0x0000740004387a11 */ /* 0x000fc800078608ff */
[----:B------:R-:W-:-:S05]  /*b110*/  LEA.HI.X R57, R4, c[0x0][0x1d4], R3, 0x1, P3 ;  /* 0x0000750004397a11 */ /* 0x000fca00018f0c03 */
[----:B-1----:R1:W-:Y:S04]  /*b120*/  @!P2 STG.E.128 [R56.64], R48 ;  /* 0x000000303800a986 */ /* 0x0023e8000c101d04 */
[----:B------:R1:W-:Y:S04]  /*b130*/  @!P1 STG.E.128 [R56.64+0x80], R32 ;  /* 0x0000802038009986 */ /* 0x0003e8000c101d04 */
[----:B------:R1:W-:Y:S02]  /*b140*/  @!P0 STG.E.128 [R56.64+0x100], R16 ;  /* 0x0001001038008986 */ /* 0x0003e4000c101d04 */
.L_x_725:
[----:B------:R-:W-:Y:S05]  /*b150*/  BSYNC B0 ;  /* 0x0000000000007941 */ /* 0x000fea0003800000 */
.L_x_724:
        /* <DEDUP_REMOVED lines=12> */
[----:B------:R-:W-:-:S04]  /*b220*/  IMAD R3, R3, c[0x0][0x1e8], RZ ;  /* 0x00007a0003037a24 */ /* 0x000fc800078e02ff */
[----:B------:R-:W-:Y:S01]  /*b230*/  IMAD R3, R4, c[0x0][0x1ec], R3 ;  /* 0x00007b0004037a24 */ /* 0x000fe200078e0203 */
[----:B------:R-:W-:-:S03]  /*b240*/  LEA R4, P3, R16, c[0x0][0x1d0], 0x1 ;  /* 0x0000740010047a11 */ /* 0x000fc600078608ff */
[----:B------:R-:W-:-:S05]  /*b250*/  IMAD.IADD R3, R3, 0x1, R17 ;  /* 0x0000000103037824 */ /* 0x000fca00078e0211 */
[----:B------:R-:W-:-:S05]  /*b260*/  LEA.HI.X R5, R16, c[0x0][0x1d4], R3, 0x1, P3 ;  /* 0x0000750010057a11 */ /* 0x000fca00018f0c03 */
[----:B------:R1:W-:Y:S04]  /*b270*/  @!P2 STG.E.128 [R4.64], R44 ;  /* 0x0000002c0400a986 */ /* 0x0003e8000c101d04 */
[----:B---3--:R1:W-:Y:S04]  /*b280*/  @!P1 STG.E.128 [R4.64+0x80], R28 ;  /* 0x0000801c04009986 */ /* 0x0083e8000c101d04 */
[----:B------:R1:W-:Y:S02]  /*b290*/  @!P0 STG.E.128 [R4.64+0x100], R12 ;  /* 0x0001000c04008986 */ /* 0x0003e4000c101d04 */
.L_x_727:
[----:B------:R-:W-:Y:S05]  /*b2a0*/  BSYNC B0 ;  /* 0x0000000000007941 */ /* 0x000fea0003800000 */
.L_x_726:
[----:B-1----:R-:W-:Y:S01]  /*b2b0*/  IADD3 R4, R2, 0x20, RZ ;  /* 0x0000002002047810 */ /* 0x002fe20007ffe0ff */
[----:B------:R-:W-:Y:S03]  /*b2c0*/  BSSY B0, `(.L_x_728) ;  /* 0x0000013000007945 */ /* 0x000fe60003800000 */
[----:B------:R-:W-:-:S13]  /*b2d0*/  ISETP.GE.AND P0, PT, R4, R199, PT ;  /* 0x000000c70400720c */ /* 0x000fda0003f06270 */
[----:B------:R-:W-:Y:S05]  /*b2e0*/  @P0 BRA `(.L_x_729) ;  /* 0x0000010000000947 */ /* 0x000fea0003800000 */
[----:B------:R-:W-:Y:S01]  /*b2f0*/  IADD3 R4, P0, R2, 0x20, RZ ;  /* 0x0000002002047810 */ /* 0x000fe20007f1e0ff */
[----:B------:R-:W-:Y:S01]  /*b300*/  IMAD.MOV.U32 R12, RZ, RZ, R60 ;  /* 0x000000ffff0c7224 */ /* 0x000fe200078e003c */
        /* <DEDUP_REMOVED lines=11> */
[----:B----4-:R1:W-:Y:S04]  /*b3c0*/  @!P2 STG.E.128 [R4.64], R40 ;  /* 0x000000280400a986 */ /* 0x0103e8000c101d04 */
[----:B------:R1:W-:Y:S04]  /*b3d0*/  @!P1 STG.E.128 [R4.64+0x80], R24 ;  /* 0x0000801804009986 */ /* 0x0003e8000c101d04 */
[----:B------:R1:W-:Y:S02]  /*b3e0*/  @!P0 STG.E.128 [R4.64+0x100], R8 ;  /* 0x0001000804008986 */ /* 0x0003e4000c101d04 */
.L_x_729:
[----:B------:R-:W-:Y:S05]  /*b3f0*/  BSYNC B0 ;  /* 0x0000000000007941 */ /* 0x000fea0003800000 */
.L_x_728:
[----:B-1----:R-:W-:-:S04]  /*b400*/  IADD3 R4, R2, 0x30, RZ ;  /* 0x0000003002047810 */ /* 0x002fc80007ffe0ff */
[----:B------:R-:W-:-:S13]  /*b410*/  ISETP.GE.AND P0, PT, R4, R199, PT ;  /* 0x000000c70400720c */ /* 0x000fda0003f06270 */
[----:B------:R-:W-:Y:S05]  /*b420*/  @P0 EXIT ;  /* 0x000000000000094d */ /* 0x000fea0003800000 */
[----:B------:R-:W-:Y:S01]  /*b430*/  IADD3 R2, P0, R2, 0x30, RZ ;  /* 0x0000003002027810 */ /* 0x000fe20007f1e0ff */
[----:B------:R-:W-:Y:S01]  /*b440*/  IMAD.MOV.U32 R4, RZ, RZ, R60 ;  /* 0x000000ffff047224 */ /* 0x000fe200078e003c */
[----:B------:R-:W-:Y:S02]  /*b450*/  MOV R5, R7 ;  /* 0x0000000700057202 */ /* 0x000fe40000000f00 */
[----:B------:R-:W-:Y:S01]  /*b460*/  ISETP.GE.AND P1, PT, R210, c[0x0][0x220], PT ;  /* 0x00008800d2007a0c */ /* 0x000fe20003f26270 */
[----:B------:R-:W-:Y:S01]  /*b470*/  IMAD.X R3, RZ, RZ, R0, P0 ;  /* 0x000000ffff037224 */ /* 0x000fe200000e0600 */
[----:B------:R-:W-:Y:S01]  /*b480*/  ISETP.GE.AND P0, PT, R201, c[0x0][0x220], PT ;  /* 0x00008800c9007a0c */ /* 0x000fe20003f06270 */
[----:B------:R-:W-:-:S04]  /*b490*/  IMAD.WIDE.U32 R4, R2, c[0x0][0x1e8], R4 ;  /* 0x00007a0002047a25 */ /* 0x000fc800078e0004 */
[----:B------:R-:W-:-:S04]  /*b4a0*/  IMAD R3, R3, c[0x0][0x1e8], RZ ;  /* 0x00007a0003037a24 */ /* 0x000fc800078e02ff */
[----:B------:R-:W-:Y:S01]  /*b4b0*/  IMAD R3, R2, c[0x0][0x1ec], R3 ;  /* 0x00007b0002037a24 */ /* 0x000fe200078e0203 */
[----:B------:R-:W-:-:S03]  /*b4c0*/  LEA R2, P2, R4, c[0x0][0x1d0], 0x1 ;  /* 0x0000740004027a11 */ /* 0x000fc600078408ff */
[----:B------:R-:W-:-:S05]  /*b4d0*/  IMAD.IADD R3, R3, 0x1, R5 ;  /* 0x0000000103037824 */ /* 0x000fca00078e0205 */
[----:B------:R-:W-:-:S05]  /*b4e0*/  LEA.HI.X R3, R4, c[0x0][0x1d4], R3, 0x1, P2 ;  /* 0x0000750004037a11 */ /* 0x000fca00010f0c03 */
[----:B------:R1:W-:Y:S01]  /*b4f0*/  @!P0 STG.E.128 [R2.64+0x80], R20 ;  /* 0x0000801402008986 */ /* 0x0003e2000c101d04 */
[----:B------:R-:W-:-:S03]  /*b500*/  ISETP.GE.AND P0, PT, R200, c[0x0][0x220], PT ;  /* 0x00008800c8007a0c */ /* 0x000fc60003f06270 */
[----:B------:R1:W-:Y:S10]  /*b510*/  @!P1 STG.E.128 [R2.64], R36 ;  /* 0x0000002402009986 */ /* 0x0003f4000c101d04 */
[----:B------:R-:W-:Y:S05]  /*b520*/  @P0 EXIT ;  /* 0x000000000000094d */ /* 0x000fea0003800000 */
[----:B------:R-:W-:Y:S01]  /*b530*/  STG.E.128 [R2.64+0x100], R52 ;  /* 0x0001003402007986 */ /* 0x000fe2000c101d04 */
[----:B------:R-:W-:Y:S05]  /*b540*/  EXIT ;  /* 0x000000000000794d */ /* 0x000fea0003800000 */
.L_x_730:
        /* <DEDUP_REMOVED lines=11> */
.L_x_7836:


//--------------------- .text._ZN5flash24flash_fwd_splitkv_kernelI23Flash_fwd_kernel_traitsILi192ELi64ELi64ELi4ELb0ELb0EN7cutlass10bfloat16_tE19Flash_kernel_traitsILi192ELi64ELi64ELi4ES3_EELb0ELb0ELb0ELb0ELb0ELb1ELb0ELb0EEEvNS_16Flash_fwd_paramsE --------------------------
	.section	.text._ZN5flash24flash_fwd_splitkv_kernelI23Flash_fwd_kernel_traitsILi192ELi64ELi64ELi4ELb0ELb0EN7cutlass10bfloat16_tE19Flash_kernel_traitsILi192ELi64ELi64ELi4ES3_EELb0ELb0ELb0ELb0ELb0ELb1ELb0ELb0EEEvNS_16Flash_fwd_paramsE,"ax",@progbits
	.sectioninfo	@"SHI_REGISTERS=255"
	.align	128
        .global         _ZN5flash24flash_fwd_splitkv_kernelI23Flash_fwd_kernel_traitsILi192ELi64ELi64ELi4ELb0ELb0EN7cutlass10bfloat16_tE19Flash_kernel_traitsILi192ELi64ELi64ELi4ES3_EELb0ELb0ELb0ELb0ELb0ELb1ELb0ELb0EEEvNS_16Flash_fwd_paramsE
        .type           _ZN5flash24flash_fwd_splitkv_kernelI23Flash_fwd_kernel_traitsILi192ELi64ELi64ELi4ELb0ELb0EN7cutlass10bfloat16_tE19Flash_kernel_traitsILi192ELi64ELi64ELi4ES3_EELb0ELb0ELb0ELb0ELb0ELb1ELb0ELb0EEEvNS_16Flash_fwd_paramsE,@function
        .size           _ZN5flash24flash_fwd_splitkv_kernelI23Flash_fwd_kernel_traitsILi192ELi64ELi64ELi4ELb0ELb0EN7cutlass10bfloat16_tE19Flash_kernel_traitsILi192ELi64ELi64ELi4ES3_EELb0ELb0ELb0ELb0ELb0ELb1ELb0ELb0EEEvNS_16Flash_fwd_paramsE,(.L_x_7837 - _ZN5flash24flash_fwd_splitkv_kernelI23Flash_fwd_kernel_traitsILi192ELi64ELi64ELi4ELb0ELb0EN7cutlass10bfloat16_tE19Flash_kernel_traitsILi192ELi64ELi64ELi4ES3_EELb0ELb0ELb0ELb0ELb0ELb1ELb0ELb0EEEvNS_16Flash_fwd_paramsE)
        .other          _ZN5flash24flash_fwd_splitkv_kernelI23Flash_fwd_kernel_traitsILi192ELi64ELi64ELi4ELb0ELb0EN7cutlass10bfloat16_tE19Flash_kernel_traitsILi192ELi64ELi64ELi4ES3_EELb0ELb0ELb0ELb0ELb0ELb1ELb0ELb0EEEvNS_16Flash_fwd_paramsE,@"STO_CUDA_ENTRY STV_DEFAULT"
_ZN5flash24flash_fwd_splitkv_kernelI23Flash_fwd_kernel_traitsILi192ELi64ELi64ELi4ELb0ELb0EN7cutlass10bfloat16_tE19Flash_kernel_traitsILi192ELi64ELi64ELi4ES3_EELb0ELb0ELb0ELb0ELb0ELb1ELb0ELb0EEEvNS_16Flash_fwd_paramsE:
.text._ZN5flash24flash_fwd_splitkv_kernelI23Flash_fwd_kernel_traitsILi192ELi64ELi64ELi4ELb0ELb0EN7cutlass10bfloat16_tE19Flash_kernel_traitsILi192ELi64ELi64ELi4ES3_EELb0ELb0ELb0ELb0ELb0ELb1ELb0ELb0EEEvNS_16Flash_fwd_paramsE:
        /* <DEDUP_REMOVED lines=34> */
.L_x_731:
[----:B-1-34-:R-:W-:Y:S02]  /*0220*/  MOV R0, c[0x0][0x218] ;  /* 0x0000860000007a02 */ /* 0x01afe40000000f00 */
.L_x_732:
        /* <DEDUP_REMOVED lines=73> */
.L_x_735:
[----:B------:R-:W-:Y:S05]  /*06c0*/  BSYNC B0 ;  /* 0x0000000000007941 */ /* 0x000fea0003800000 */
.L_x_734:
        /* <DEDUP_REMOVED lines=20> */
.L_x_737:
[----:B------:R-:W-:Y:S05]  /*0810*/  BSYNC B0 ;  /* 0x0000000000007941 */ /* 0x000fea0003800000 */
.L_x_736:
        /* <DEDUP_REMOVED lines=20> */
.L_x_739:
[----:B------:R-:W-:Y:S05]  /*0960*/  BSYNC B0 ;  /* 0x0000000000007941 */ /* 0x000fea0003800000 */
.L_x_738:
        /* <DEDUP_REMOVED lines=19> */
.L_x_741:
[----:B------:R-:W-:Y:S05]  /*0aa0*/  BSYNC B0 ;  /* 0x0000000000007941 */ /* 0x000fea0003800000 */
.L_x_740:
        /* <DEDUP_REMOVED lines=19> */
.L_x_733:
        /* <DEDUP_REMOVED lines=93> */
.L_x_742:
        /* <DEDUP_REMOVED lines=15> */
.L_x_744:
        /* <DEDUP_REMOVED lines=53> */
.L_x_743:
        /* <DEDUP_REMOVED lines=115> */
.L_x_746:
[----:B------:R-:W-:Y:S05]  /*1d20*/  BSYNC B0 ;  /* 0x0000000000007941 */ /* 0x000fea0003800000 */
.L_x_745:
        /* <DEDUP_REMOVED lines=37> */
.L_x_748:
[----:B------:R-:W-:Y:S05]  /*1f80*/  BSYNC B0 ;  /* 0x0000000000007941 */ /* 0x000fea0003800000 */
.L_x_747:
        /* <DEDUP_REMOVED lines=37> */
.L_x_750:
[----:B------:R-:W-:Y:S05]  /*21e0*/  BSYNC B0 ;  /* 0x0000000000007941 */ /* 0x000fea0003800000 */
.L_x_749:
        /* <DEDUP_REMOVED lines=36> */
.L_x_752:
[----:B------:R-:W-:Y:S05]  /*2430*/  BSYNC B0 ;  /* 0x0000000000007941 */ /* 0x000fea0003800000 */
.L_x_751:
        /* <DEDUP_REMOVED lines=31> */
.L_x_754:
[----:B------:R-:W-:Y:S05]  /*2630*/  BSYNC B0 ;  /* 0x0000000000007941 */ /* 0x000fea0003800000 */
.L_x_753:
        /* <DEDUP_REMOVED lines=33> */
.L_x_756:
[----:B------:R-:W-:Y:S05]  /*2850*/  BSYNC B0 ;  /* 0x0000000000007941 */ /* 0x000fea0003800000 */
.L_x_755:
        /* <DEDUP_REMOVED lines=31> */
.L_x_758:
[----:B------:R-:W-:Y:S05]  /*2a50*/  BSYNC B0 ;  /* 0x0000000000007941 */ /* 0x000fea0003800000 */
.L_x_757:
        /* <DEDUP_REMOVED lines=32> */
.L_x_760:
[----:B------:R-:W-:Y:S05]  /*2c60*/  BSYNC B0 ;  /* 0x0000000000007941 */ /* 0x000fea0003800000 */
.L_x_759:
        /* <DEDUP_REMOVED lines=32> */
.L_x_762:
[----:B------:R-:W-:Y:S05]  /*2e70*/  BSYNC B0 ;  /* 0x0000000000007941 */ /* 0x000fea0003800000 */
.L_x_761:
        /* <DEDUP_REMOVED lines=33> */
.L_x_764:
[----:B------:R-:W-:Y:S05]  /*3090*/  BSYNC B0 ;  /* 0x0000000000007941 */ /* 0x000fea0003800000 */
.L_x_763:
        /* <DEDUP_REMOVED lines=36> */
.L_x_766:
[----:B------:R-:W-:Y:S05]  /*32e0*/  BSYNC B0 ;  /* 0x0000000000007941 */ /* 0x000fea0003800000 */
.L_x_765:
        /* <DEDUP_REMOVED lines=39> */
.L_x_768:
[----:B------:R-:W-:Y:S05]  /*3560*/  BSYNC B0 ;  /* 0x0000000000007941 */ /* 0x000fea0003800000 */
.L_x_767:
        /* <DEDUP_REMOVED lines=11> */
[----:B--2---:R-:W-:Y:S01]  /*3620*/  LDSM.16.M88.4 R20, [R206] ;  /* 0x00000000ce14783b */ /* 0x004fe20000000200 */
[C---:B------:R-:W-:Y:S01]  /*3630*/  IMAD R202, R5.reuse, 0x2, R206 ;  /* 0x0000000205ca7824 */ /* 0x040fe200078e02ce */
[----:B------:R-:W-:Y:S01]  /*3640*/  LOP3.LUT R8, R8, R11, RZ, 0x3c, !PT ;  /* 0x0000000b08087212 */ /* 0x000fe200078e3cff */
[----:B------:R-:W-:Y:S01]  /*3650*/  IMAD R201, R5, 0x2, R204 ;  /* 0x0000000205c97824 */ /* 0x000fe200078e02cc */
[----:B------:R-:W-:Y:S03]  /*3660*/  LDSM.16.M88.4 R68, [R204] ;  /* 0x00000000cc44783b */ /* 0x000fe60000000200 */
[----:B------:R-:W-:Y:S01]  /*3670*/  IMAD R205, R205, 0x200, R8 ;  /* 0x00000200cdcd7824 */ /* 0x000fe200078e0208 */
[----:B------:R-:W-:Y:S03]  /*3680*/  LDSM.16.M88.4 R76, [R202] ;  /* 0x00000000ca4c783b */ /* 0x000fe60000000200 */
[----:B------:R-:W-:Y:S01]  /*3690*/  IMAD.SHL.U32 R205, R205, 0x2, RZ ;  /* 0x00000002cdcd7824 */ /* 0x000fe200078e00ff */
[----:B------:R-:W-:Y:S04]  /*36a0*/  LDSM.16.M88.4 R36, [R201] ;  /* 0x00000000c924783b */ /* 0x000fe80000000200 */
[----:B-1----:R-:W1:Y:S01]  /*36b0*/  LDSM.16.M88.4 R28, [R205+0x6000] ;  /* 0x00600000cd1c783b */ /* 0x002e620000000200 */
[----:B------:R-:W-:-:S02]  /*36c0*/  IADD3 R2, R205, 0x6000, RZ ;  /* 0x00006000cd027810 */ /* 0x000fc40007ffe0ff */
[----:B------:R-:W-:Y:S01]  /*36d0*/  IADD3 R203, R205, 0x6020, RZ ;  /* 0x00006020cdcb7810 */ /* 0x000fe20007ffe0ff */
[----:B------:R-:W2:Y:S01]  /*36e0*/  LDSM.16.M88.4 R40, [R205+0x6800] ;  /* 0x00680000cd28783b */ /* 0x000ea20000000200 */
[----:B------:R-:W-:Y:S01]  /*36f0*/  @P1 IADD3 R203, R2, -0x20, RZ ;  /* 0xffffffe002cb1810 */ /* 0x000fe20007ffe0ff */
[----:B------:R-:W-:Y:S02]  /*3700*/  IMAD.MOV.U32 R2, RZ, RZ, 0x40 ;  /* 0x00000040ff027424 */ /* 0x000fe400078e00ff */
[----:B------:R-:W-:Y:S01]  /*3710*/  LDSM.16.M88.4 R60, [R205+0x7000] ;  /* 0x00700000cd3c783b */ /* 0x000fe20000000200 */
[C---:B------:R-:W-:Y:S02]  /*3720*/  IADD3 R195, R203.reuse, 0x800, RZ ;  /* 0x00000800cbc37810 */ /* 0x040fe40007ffe0ff */
[----:B------:R-:W-:Y:S01]  /*3730*/  SEL R2, R2, 0xffffffc0, !P2 ;  /* 0xffffffc002027807 */ /* 0x000fe20005000000 */
[----:B------:R-:W5:Y:S01]  /*3740*/  LDSM.16.M88.4 R12, [R203] ;  /* 0x00000000cb0c783b */ /* 0x000f620000000200 */
[----:B------:R-:W-:-:S02]  /*3750*/  IADD3 R194, R203, 0x1000, RZ ;  /* 0x00001000cbc27810 */ /* 0x000fc40007ffe0ff */
[----:B------:R-:W-:Y:S01]  /*3760*/  IADD3 R193, R203, 0x1800, RZ ;  /* 0x00001800cbc17810 */ /* 0x000fe20007ffe0ff */
[----:B------:R-:W3:Y:S01]  /*3770*/  LDSM.16.M88.4 R24, [R205+0x7800] ;  /* 0x00780000cd18783b */ /* 0x000ee20000000200 */
[----:B------:R-:W-:Y:S01]  /*3780*/  IMAD.IADD R199, R205, 0x1, R2 ;  /* 0x00000001cdc77824 */ /* 0x000fe200078e0202 */
[C---:B------:R-:W-:Y:S01]  /*3790*/  IADD3 R191, R203.reuse, 0x2000, RZ ;  /* 0x00002000cbbf7810 */ /* 0x040fe20007ffe0ff */
[----:B------:R-:W-:Y:S01]  /*37a0*/  IMAD.IADD R192, R2, 0x1, R203 ;  /* 0x0000000102c07824 */ /* 0x000fe200078e02cb */
[----:B------:R-:W4:Y:S01]  /*37b0*/  LDSM.16.M88.4 R8, [R203+0x800] ;  /* 0x00080000cb08783b */ /* 0x000f220000000200 */
[C---:B------:R-:W-:Y:S02]  /*37c0*/  IADD3 R190, R203.reuse, 0x2800, RZ ;  /* 0x00002800cbbe7810 */ /* 0x040fe40007ffe0ff */
[C---:B------:R-:W-:Y:S01]  /*37d0*/  IADD3 R189, R203.reuse, 0x3000, RZ ;  /* 0x00003000cbbd7810 */ /* 0x040fe20007ffe0ff */
[----:B------:R-:W3:Y:S01]  /*37e0*/  LDSM.16.M88.4 R48, [R199+0x6000] ;  /* 0x00600000c730783b */ /* 0x000ee20000000200 */
[----:B------:R-:W-:-:S02]  /*37f0*/  IADD3 R188, R203, 0x3800, RZ ;  /* 0x00003800cbbc7810 */ /* 0x000fc40007ffe0ff */
[C---:B------:R-:W-:Y:S01]  /*3800*/  IADD3 R187, R203.reuse, 0x4000, RZ ;  /* 0x00004000cbbb7810 */ /* 0x040fe20007ffe0ff */
[----:B------:R-:W3:Y:S01]  /*3810*/  LDSM.16.M88.4 R84, [R203+0x1000] ;  /* 0x00100000cb54783b */ /* 0x000ee20000000200 */
[C---:B------:R-:W-:Y:S02]  /*3820*/  IADD3 R186, R203.reuse, 0x4800, RZ ;  /* 0x00004800cbba7810 */ /* 0x040fe40007ffe0ff */
[C---:B------:R-:W-:Y:S01]  /*3830*/  IADD3 R185, R203.reuse, 0x5000, RZ ;  /* 0x00005000cbb97810 */ /* 0x040fe20007ffe0ff */
[----:B------:R-:W3:Y:S01]  /*3840*/  LDSM.16.M88.4 R80, [R203+0x1800] ;  /* 0x00180000cb50783b */ /* 0x000ee20000000200 */
[----:B------:R-:W-:-:S03]  /*3850*/  IADD3 R184, R203, 0x5800, RZ ;  /* 0x00005800cbb87810 */ /* 0x000fc60007ffe0ff */
[----:B------:R-:W3:Y:S01]  /*3860*/  LDSM.16.M88.4 R32, [R199+0x6800] ;  /* 0x00680000c720783b */ /* 0x000ee20000000200 */
[C---:B-1----:R-:W-:Y:S03]  /*3870*/  HMMA.16816.F32.BF16 R16, R20.reuse, R28, RZ ;  /* 0x0000001c1410723c */ /* 0x042fe600000418ff */
[----:B------:R-:W-:Y:S04]  /*3880*/  LDSM.16.M88.4 R72, [R199+0x7000] ;  /* 0x00700000c748783b */ /* 0x000fe80000000200 */
[----:B------:R-:W-:Y:S01]  /*3890*/  LDSM.16.M88.4 R52, [R192+0x1000] ;  /* 0x00100000c034783b */ /* 0x000fe20000000200 */
[C---:B--2---:R-:W-:Y:S03]  /*38a0*/  HMMA.16816.F32.BF16 R44, R20.reuse, R40, RZ ;  /* 0x00000028142c723c */ /* 0x044fe600000418ff */
[----:B------:R-:W-:Y:S05]  /*38b0*/  LDSM.16.M88.4 R88, [R203+0x4000] ;  /* 0x00400000cb58783b */ /* 0x000fea0000000200 */
[C---:B------:R-:W-:Y:S08]  /*38c0*/  HMMA.16816.F32.BF16 R28, R20.reuse, R30, RZ ;  /* 0x0000001e141c723c */ /* 0x040ff000000418ff */
[----:B------:R-:W-:Y:S08]  /*38d0*/  HMMA.16816.F32.BF16 R40, R20, R42, RZ ;  /* 0x0000002a1428723c */ /* 0x000ff000000418ff */
[----:B-----5:R-:W-:Y:S08]  /*38e0*/  HMMA.16816.F32.BF16 R16, R68, R12, R16 ;  /* 0x0000000c4410723c */ /* 0x020ff00000041810 */
[C---:B------:R-:W-:Y:S08]  /*38f0*/  HMMA.16816.F32.BF16 R64, R20.reuse, R60, RZ ;  /* 0x0000003c1440723c */ /* 0x040ff000000418ff */
[C---:B------:R-:W-:Y:S08]  /*3900*/  HMMA.16816.F32.BF16 R60, R20.reuse, R62, RZ ;  /* 0x0000003e143c723c */ /* 0x040ff000000418ff */
[C---:B---3--:R-:W-:Y:S08]  /*3910*/  HMMA.16816.F32.BF16 R56, R20.reuse, R24, RZ ;  /* 0x000000181438723c */ /* 0x048ff000000418ff */
[----:B------:R-:W-:Y:S01]  /*3920*/  HMMA.16816.F32.BF16 R20, R20, R26, RZ ;  /* 0x0000001a1414723c */ /* 0x000fe200000418ff */
[----:B------:R-:W-:Y:S07]  /*3930*/  LDSM.16.M88.4 R24, [R199+0x7800] ;  /* 0x00780000c718783b */ /* 0x000fee0000000200 */
[C---:B------:R-:W-:Y:S01]  /*3940*/  HMMA.16816.F32.BF16 R28, R68.reuse, R14, R28 ;  /* 0x0000000e441c723c */ /* 0x040fe2000004181c */
[----:B------:R-:W1:Y:S07]  /*3950*/  LDSM.16.M88.4 R12, [R192] ;  /* 0x00000000c00c783b */ /* 0x000e6e0000000200 */
[C---:B----4-:R-:W-:Y:S08]  /*3960*/  HMMA.16816.F32.BF16 R44, R68.reuse, R8, R44 ;  /* 0x00000008442c723c */ /* 0x050ff0000004182c */
[----:B------:R-:W-:Y:S01]  /*3970*/  HMMA.16816.F32.BF16 R40, R68, R10, R40 ;  /* 0x0000000a4428723c */ /* 0x000fe20000041828 */
[----:B------:R-:W-:Y:S07]  /*3980*/  LDSM.16.M88.4 R8, [R192+0x800] ;  /* 0x00080000c008783b */ /* 0x000fee0000000200 */
[----:B------:R-:W-:Y:S08]  /*3990*/  HMMA.16816.F32.BF16 R16, R76, R48, R16 ;  /* 0x000000304c10723c */ /* 0x000ff00000041810 */
[C---:B------:R-:W-:Y:S08]  /*39a0*/  HMMA.16816.F32.BF16 R64, R68.reuse, R84, R64 ;  /* 0x000000544440723c */ /* 0x040ff00000041840 */
[C---:B------:R-:W-:Y:S01]  /*39b0*/  HMMA.16816.F32.BF16 R60, R68.reuse, R86, R60 ;  /* 0x00000056443c723c */ /* 0x040fe2000004183c */
[----:B------:R-:W-:Y:S07]  /*39c0*/  LDSM.16.M88.4 R84, [R199+0x9800] ;  /* 0x00980000c754783b */ /* 0x000fee0000000200 */
[C---:B------:R-:W-:Y:S08]  /*39d0*/  HMMA.16816.F32.BF16 R56, R68.reuse, R80, R56 ;  /* 0x000000504438723c */ /* 0x040ff00000041838 */
[----:B------:R-:W-:Y:S01]  /*39e0*/  HMMA.16816.F32.BF16 R20, R68, R82, R20 ;  /* 0x000000524414723c */ /* 0x000fe20000041814 */
[----:B------:R-:W-:Y:S04]  /*39f0*/  LDSM.16.M88.4 R68, [R192+0x1800] ;  /* 0x00180000c044783b */ /* 0x000fe80000000200 */
[----:B------:R-:W-:Y:S03]  /*3a00*/  LDSM.16.M88.4 R80, [R202+0x2000] ;  /* 0x00200000ca50783b */ /* 0x000fe60000000200 */
[C---:B------:R-:W-:Y:S01]  /*3a10*/  HMMA.16816.F32.BF16 R28, R76.reuse, R50, R28 ;  /* 0x000000324c1c723c */ /* 0x040fe2000004181c */
[----:B------:R-:W-:Y:S07]  /*3a20*/  LDSM.16.M88.4 R48, [R205+0x8000] ;  /* 0x00800000cd30783b */ /* 0x000fee0000000200 */
[C---:B------:R-:W-:Y:S08]  /*3a30*/  HMMA.16816.F32.BF16 R44, R76.reuse, R32, R44 ;  /* 0x000000204c2c723c */ /* 0x040ff0000004182c */
[----:B------:R-:W-:Y:S01]  /*3a40*/  HMMA.16816.F32.BF16 R40, R76, R34, R40 ;  /* 0x000000224c28723c */ /* 0x000fe20000041828 */
[----:B------:R-:W2:Y:S07]  /*3a50*/  LDSM.16.M88.4 R32, [R206+0x2000] ;  /* 0x00200000ce20783b */ /* 0x000eae0000000200 */
[----:B-1----:R-:W-:Y:S08]  /*3a60*/  HMMA.16816.F32.BF16 R16, R36, R12, R16 ;  /* 0x0000000c2410723c */ /* 0x002ff00000041810 */
[C---:B------:R-:W-:Y:S08]  /*3a70*/  HMMA.16816.F32.BF16 R64, R76.reuse, R72, R64 ;  /* 0x000000484c40723c */ /* 0x040ff00000041840 */
[C---:B------:R-:W-:Y:S01]  /*3a80*/  HMMA.16816.F32.BF16 R60, R76.reuse, R74, R60 ;  /* 0x0000004a4c3c723c */ /* 0x040fe2000004183c */
[----:B------:R-:W-:Y:S07]  /*3a90*/  LDSM.16.M88.4 R72, [R201+0x2000] ;  /* 0x00200000c948783b */ /* 0x000fee0000000200 */
[C---:B------:R-:W-:Y:S08]  /*3aa0*/  HMMA.16816.F32.BF16 R56, R76.reuse, R24, R56 ;  /* 0x000000184c38723c */ /* 0x040ff00000041838 */
[----:B------:R-:W-:Y:S01]  /*3ab0*/  HMMA.16816.F32.BF16 R76, R76, R26, R20 ;  /* 0x0000001a4c4c723c */ /* 0x000fe20000041814 */
[----:B------:R-:W-:Y:S04]  /*3ac0*/  LDSM.16.M88.4 R20, [R204+0x2000] ;  /* 0x00200000cc14783b */ /* 0x000fe80000000200 */
[----:B------:R-:W1:Y:S03]  /*3ad0*/  LDSM.16.M88.4 R24, [R203+0x2000] ;  /* 0x00200000cb18783b */ /* 0x000e660000000200 */
[----:B------:R-:W-:Y:S01]  /*3ae0*/  HMMA.16816.F32.BF16 R28, R36, R14, R28 ;  /* 0x0000000e241c723c */ /* 0x000fe2000004181c */
[----:B------:R-:W3:Y:S07]  /*3af0*/  LDSM.16.M88.4 R12, [R205+0x8800] ;  /* 0x00880000cd0c783b */ /* 0x000eee0000000200 */
[----:B--2---:R-:W-:Y:S08]  /*3b00*/  HMMA.16816.F32.BF16 R16, R32, R48, R16 ;  /* 0x000000302010723c */ /* 0x004ff00000041810 */
[C---:B------:R-:W-:Y:S08]  /*3b10*/  HMMA.16816.F32.BF16 R44, R36.reuse, R8, R44 ;  /* 0x00000008242c723c */ /* 0x040ff0000004182c */
[C---:B------:R-:W-:Y:S01]  /*3b20*/  HMMA.16816.F32.BF16 R40, R36.reuse, R10, R40 ;  /* 0x0000000a2428723c */ /* 0x040fe20000041828 */
[----:B------:R-:W2:Y:S07]  /*3b30*/  LDSM.16.M88.4 R8, [R205+0x9000] ;  /* 0x00900000cd08783b */ /* 0x000eae0000000200 */
[C---:B------:R-:W-:Y:S08]  /*3b40*/  HMMA.16816.F32.BF16 R64, R36.reuse, R52, R64 ;  /* 0x000000342440723c */ /* 0x040ff00000041840 */
[C---:B------:R-:W-:Y:S01]  /*3b50*/  HMMA.16816.F32.BF16 R60, R36.reuse, R54, R60 ;  /* 0x00000036243c723c */ /* 0x040fe2000004183c */
[----:B------:R-:W-:Y:S07]  /*3b60*/  LDSM.16.M88.4 R52, [R205+0x9800] ;  /* 0x00980000cd34783b */ /* 0x000fee0000000200 */
[C---:B------:R-:W-:Y:S08]  /*3b70*/  HMMA.16816.F32.BF16 R56, R36.reuse, R68, R56 ;  /* 0x000000442438723c */ /* 0x040ff00000041838 */
[----:B------:R-:W-:Y:S01]  /*3b80*/  HMMA.16816.F32.BF16 R76, R36, R70, R76 ;  /* 0x00000046244c723c */ /* 0x000fe2000004184c */
[----:B------:R-:W4:Y:S04]  /*3b90*/  LDSM.16.M88.4 R36, [R199+0x8000] ;  /* 0x00800000c724783b */ /* 0x000f280000000200 */
[----:B------:R-:W-:Y:S03]  /*3ba0*/  LDSM.16.M88.4 R68, [R199+0x8800] ;  /* 0x00880000c744783b */ /* 0x000fe60000000200 */
[----:B-1----:R-:W-:Y:S08]  /*3bb0*/  HMMA.16816.F32.BF16 R16, R20, R24, R16 ;  /* 0x000000181410723c */ /* 0x002ff00000041810 */
[C---:B------:R-:W-:Y:S01]  /*3bc0*/  HMMA.16816.F32.BF16 R28, R32.reuse, R50, R28 ;  /* 0x00000032201c723c */ /* 0x040fe2000004181c */
[----:B------:R-:W-:Y:S07]  /*3bd0*/  LDSM.16.M88.4 R48, [R192+0x2000] ;  /* 0x00200000c030783b */ /* 0x000fee0000000200 */
[C---:B---3--:R-:W-:Y:S08]  /*3be0*/  HMMA.16816.F32.BF16 R44, R32.reuse, R12, R44 ;  /* 0x0000000c202c723c */ /* 0x048ff0000004182c */
[C---:B------:R-:W-:Y:S01]  /*3bf0*/  HMMA.16816.F32.BF16 R40, R32.reuse, R14, R40 ;  /* 0x0000000e2028723c */ /* 0x040fe20000041828 */
[----:B------:R-:W1:Y:S07]  /*3c00*/  LDSM.16.M88.4 R12, [R203+0x2800] ;  /* 0x00280000cb0c783b */ /* 0x000e6e0000000200 */
[C---:B--2---:R-:W-:Y:S08]  /*3c10*/  HMMA.16816.F32.BF16 R64, R32.reuse, R8, R64 ;  /* 0x000000082040723c */ /* 0x044ff00000041840 */
[----:B------:R-:W-:Y:S01]  /*3c20*/  HMMA.16816.F32.BF16 R60, R32, R10, R60 ;  /* 0x0000000a203c723c */ /* 0x000fe2000004183c */
[----:B------:R-:W2:Y:S07]  /*3c30*/  LDSM.16.M88.4 R8, [R203+0x3000] ;  /* 0x00300000cb08783b */ /* 0x000eae0000000200 */
[----:B----4-:R-:W-:Y:S08]  /*3c40*/  HMMA.16816.F32.BF16 R16, R80, R36, R16 ;  /* 0x000000245010723c */ /* 0x010ff00000041810 */
[----:B------:R-:W-:Y:S08]  /*3c50*/  HMMA.16816.F32.BF16 R56, R32, R52, R56 ;  /* 0x000000342038723c */ /* 0x000ff00000041838 */
[----:B------:R-:W-:Y:S01]  /*3c60*/  HMMA.16816.F32.BF16 R28, R20, R26, R28 ;  /* 0x0000001a141c723c */ /* 0x000fe2000004181c */
[----:B------:R-:W-:Y:S07]  /*3c70*/  LDSM.16.M88.4 R24, [R203+0x3800] ;  /* 0x00380000cb18783b */ /* 0x000fee0000000200 */
[----:B------:R-:W-:Y:S01]  /*3c80*/  HMMA.16816.F32.BF16 R76, R32, R54, R76 ;  /* 0x00000036204c723c */ /* 0x000fe2000004184c */
[----:B------:R-:W-:Y:S04]  /*3c90*/  LDSM.16.M88.4 R52, [R206+0x4000] ;  /* 0x00400000ce34783b */ /* 0x000fe80000000200 */
[----:B------:R-:W3:Y:S03]  /*3ca0*/  LDSM.16.M88.4 R32, [R205+0xa000] ;  /* 0x00a00000cd20783b */ /* 0x000ee60000000200 */
[C---:B-1----:R-:W-:Y:S08]  /*3cb0*/  HMMA.16816.F32.BF16 R44, R20.reuse, R12, R44 ;  /* 0x0000000c142c723c */ /* 0x042ff0000004182c */
[----:B------:R-:W-:Y:S01]  /*3cc0*/  HMMA.16816.F32.BF16 R40, R20, R14, R40 ;  /* 0x0000000e1428723c */ /* 0x000fe20000041828 */
[----:B------:R-:W1:Y:S07]  /*3cd0*/  LDSM.16.M88.4 R12, [R192+0x2800] ;  /* 0x00280000c00c783b */ /* 0x000e6e0000000200 */
[----:B------:R-:W-:Y:S08]  /*3ce0*/  HMMA.16816.F32.BF16 R16, R72, R48, R16 ;  /* 0x000000304810723c */ /* 0x000ff00000041810 */
[----:B------:R-:W-:Y:S01]  /*3cf0*/  HMMA.16816.F32.BF16 R28, R80, R38, R28 ;  /* 0x00000026501c723c */ /* 0x000fe2000004181c */
[----:B------:R-:W4:Y:S07]  /*3d00*/  LDSM.16.M88.4 R36, [R204+0x4000] ;  /* 0x00400000cc24783b */ /* 0x000f2e0000000200 */
[C---:B--2---:R-:W-:Y:S08]  /*3d10*/  HMMA.16816.F32.BF16 R64, R20.reuse, R8, R64 ;  /* 0x000000081440723c */ /* 0x044ff00000041840 */
[----:B------:R-:W-:Y:S01]  /*3d20*/  HMMA.16816.F32.BF16 R60, R20, R10, R60 ;  /* 0x0000000a143c723c */ /* 0x000fe2000004183c */
[----:B------:R-:W2:Y:S07]  /*3d30*/  LDSM.16.M88.4 R8, [R199+0x9000] ;  /* 0x00900000c708783b */ /* 0x000eae0000000200 */
[----:B------:R-:W-:Y:S08]  /*3d40*/  HMMA.16816.F32.BF16 R44, R80, R68, R44 ;  /* 0x00000044502c723c */ /* 0x000ff0000004182c */
[----:B---3--:R-:W-:Y:S08]  /*3d50*/  HMMA.16816.F32.BF16 R16, R52, R32, R16 ;  /* 0x000000203410723c */ /* 0x008ff00000041810 */
[----:B------:R-:W-:Y:S01]  /*3d60*/  HMMA.16816.F32.BF16 R40, R80, R70, R40 ;  /* 0x000000465028723c */ /* 0x000fe20000041828 */
[----:B------:R-:W-:Y:S07]  /*3d70*/  LDSM.16.M88.4 R68, [R192+0x3000] ;  /* 0x00300000c044783b */ /* 0x000fee0000000200 */
[----:B------:R-:W-:Y:S08]  /*3d80*/  HMMA.16816.F32.BF16 R56, R20, R24, R56 ;  /* 0x000000181438723c */ /* 0x000ff00000041838 */
[----:B------:R-:W-:Y:S01]  /*3d90*/  HMMA.16816.F32.BF16 R28, R72, R50, R28 ;  /* 0x00000032481c723c */ /* 0x000fe2000004181c */
[----:B------:R-:W3:Y:S07]  /*3da0*/  LDSM.16.M88.4 R48, [R205+0xa800] ;  /* 0x00a80000cd30783b */ /* 0x000eee0000000200 */
[----:B------:R-:W-:Y:S01]  /*3db0*/  HMMA.16816.F32.BF16 R76, R20, R26, R76 ;  /* 0x0000001a144c723c */ /* 0x000fe2000004184c */
[----:B------:R-:W-:Y:S04]  /*3dc0*/  LDSM.16.M88.4 R24, [R202+0x4000] ;  /* 0x00400000ca18783b */ /* 0x000fe80000000200 */
[----:B------:R-:W5:Y:S03]  /*3dd0*/  LDSM.16.M88.4 R20, [R199+0xa000] ;  /* 0x00a00000c714783b */ /* 0x000f660000000200 */
[----:B-1----:R-:W-:Y:S08]  /*3de0*/  HMMA.16816.F32.BF16 R44, R72, R12, R44 ;  /* 0x0000000c482c723c */ /* 0x002ff0000004182c */
[----:B----4-:R-:W-:Y:S08]  /*3df0*/  HMMA.16816.F32.BF16 R16, R36, R88, R16 ;  /* 0x000000582410723c */ /* 0x010ff00000041810 */
[----:B------:R-:W-:Y:S01]  /*3e00*/  HMMA.16816.F32.BF16 R40, R72, R14, R40 ;  /* 0x0000000e4828723c */ /* 0x000fe20000041828 */
[----:B------:R-:W-:Y:S07]  /*3e10*/  LDSM.16.M88.4 R12, [R201+0x4000] ;  /* 0x00400000c90c783b */ /* 0x000fee0000000200 */
[----:B------:R-:W-:Y:S01]  /*3e20*/  HMMA.16816.F32.BF16 R28, R52, R34, R28 ;  /* 0x00000022341c723c */ /* 0x000fe2000004181c */
[----:B------:R-:W1:Y:S07]  /*3e30*/  LDSM.16.M88.4 R32, [R203+0x4800] ;  /* 0x00480000cb20783b */ /* 0x000e6e0000000200 */
[C---:B--2---:R-:W-:Y:S08]  /*3e40*/  HMMA.16816.F32.BF16 R64, R80.reuse, R8, R64 ;  /* 0x000000085040723c */ /* 0x044ff00000041840 */
[----:B------:R-:W-:Y:S01]  /*3e50*/  HMMA.16816.F32.BF16 R60, R80, R10, R60 ;  /* 0x0000000a503c723c */ /* 0x000fe2000004183c */
[----:B------:R-:W2:Y:S07]  /*3e60*/  LDSM.16.M88.4 R8, [R192+0x4000] ;  /* 0x00400000c008783b */ /* 0x000eae0000000200 */
[----:B---3--:R-:W-:Y:S08]  /*3e70*/  HMMA.16816.F32.BF16 R44, R52, R48, R44 ;  /* 0x00000030342c723c */ /* 0x008ff0000004182c */
[----:B-----5:R-:W-:Y:S08]  /*3e80*/  HMMA.16816.F32.BF16 R16, R24, R20, R16 ;  /* 0x000000141810723c */ /* 0x020ff00000041810 */
[----:B------:R-:W-:Y:S01]  /*3e90*/  HMMA.16816.F32.BF16 R40, R52, R50, R40 ;  /* 0x000000323428723c */ /* 0x000fe20000041828 */
[----:B------:R-:W3:Y:S07]  /*3ea0*/  LDSM.16.M88.4 R48, [R192+0x3800] ;  /* 0x00380000c030783b */ /* 0x000eee0000000200 */
[----:B------:R-:W-:Y:S01]  /*3eb0*/  HMMA.16816.F32.BF16 R28, R36, R90, R28 ;  /* 0x0000005a241c723c */ /* 0x000fe2000004181c */
[----:B------:R-:W4:Y:S07]  /*3ec0*/  LDSM.16.M88.4 R88, [R205+0xb000] ;  /* 0x00b00000cd58783b */ /* 0x000f2e0000000200 */
[----:B------:R-:W-:Y:S08]  /*3ed0*/  HMMA.16816.F32.BF16 R56, R80, R84, R56 ;  /* 0x000000545038723c */ /* 0x000ff00000041838 */
[----:B------:R-:W-:Y:S08]  /*3ee0*/  HMMA.16816.F32.BF16 R64, R72, R68, R64 ;  /* 0x000000444840723c */ /* 0x000ff00000041840 */
[----:B-1----:R-:W-:Y:S08]  /*3ef0*/  HMMA.16816.F32.BF16 R44, R36, R32, R44 ;  /* 0x00000020242c723c */ /* 0x002ff0000004182c */
[----:B--2---:R-:W-:Y:S08]  /*3f00*/  HMMA.16816.F32.BF16 R16, R12, R8, R16 ;  /* 0x000000080c10723c */ /* 0x004ff00000041810 */
[----:B------:R-:W-:Y:S01]  /*3f10*/  HMMA.16816.F32.BF16 R68, R72, R70, R60 ;  /* 0x000000464844723c */ /* 0x000fe2000004183c */
[----:B------:R-:W-:Y:S07]  /*3f20*/  LDSM.16.M88.4 R60, [R192+0x4800] ;  /* 0x00480000c03c783b */ /* 0x000fee0000000200 */
[----:B------:R-:W-:Y:S01]  /*3f30*/  HMMA.16816.F32.BF16 R40, R36, R34, R40 ;  /* 0x000000222428723c */ /* 0x000fe20000041828 */
[----:B------:R-:W1:Y:S07]  /*3f40*/  LDSM.16.M88.4 R32, [R205+0xb800] ;  /* 0x00b80000cd20783b */ /* 0x000e6e0000000200 */
[----:B------:R-:W-:Y:S01]  /*3f50*/  HMMA.16816.F32.BF16 R28, R24, R22, R28 ;  /* 0x00000016181c723c */ /* 0x000fe2000004181c */
[----:B------:R-:W2:Y:S01]  /*3f60*/  LDSM.16.M88.4 R20, [R203+0x5000] ;  /* 0x00500000cb14783b */ /* 0x000ea20000000200 */
[----:B------:R-:W-:-:S02]  /*3f70*/  FMUL.FTZ R2, R16, c[0x0][0x2ec] ;  /* 0x0000bb0010027a20 */ /* 0x000fc40000410000 */
[----:B------:R-:W-:-:S04]  /*3f80*/  FMUL.FTZ R84, R19, c[0x0][0x2ec] ;  /* 0x0000bb0013547a20 */ /* 0x000fc80000410000 */
[----:B------:R-:W-:Y:S01]  /*3f90*/  HMMA.16816.F32.BF16 R80, R80, R86, R76 ;  /* 0x000000565050723c */ /* 0x000fe2000004184c */
[----:B------:R-:W-:Y:S01]  /*3fa0*/  LDSM.16.M88.4 R76, [R199+0xa800] ;  /* 0x00a80000c74c783b */ /* 0x000fe20000000200 */
[----:B------:R-:W-:Y:S06]  /*3fb0*/  MUFU.TANH R2, R2 ;  /* 0x0000000200027308 */ /* 0x000fec0000002400 */
[----:B---3--:R-:W-:Y:S02]  /*3fc0*/  HMMA.16816.F32.BF16 R56, R72, R48, R56 ;  /* 0x000000304838723c */ /* 0x008fe40000041838 */
[----:B------:R-:W3:Y:S05]  /*3fd0*/  MUFU.TANH R84, R84 ;  /* 0x0000005400547308 */ /* 0x000eea0000002400 */
[----:B------:R-:W-:Y:S01]  /*3fe0*/  FMUL.FTZ R48, R17, c[0x0][0x2ec] ;  /* 0x0000bb0011307a20 */ /* 0x000fe20000410000 */
[----:B----4-:R-:W-:Y:S01]  /*3ff0*/  HMMA.16816.F32.BF16 R64, R52, R88, R64 ;  /* 0x000000583440723c */ /* 0x010fe20000041840 */
[----:B------:R-:W-:-:S02]  /*4000*/  FMUL.FTZ R49, R18, c[0x0][0x2ec] ;  /* 0x0000bb0012317a20 */ /* 0x000fc40000410000 */
[----:B------:R-:W4:Y:S02]  /*4010*/  LDSM.16.M88.4 R16, [R203+0x5800] ;  /* 0x00580000cb10783b */ /* 0x000f240000000200 */
[----:B------:R-:W5:Y:S03]  /*4020*/  MUFU.TANH R48, R48 ;  /* 0x0000003000307308 */ /* 0x000f660000002400 */
[----:B------:R-:W-:Y:S05]  /*4030*/  HMMA.16816.F32.BF16 R68, R52, R90, R68 ;  /* 0x0000005a3444723c */ /* 0x000fea0000041844 */
[----:B------:R-:W-:Y:S03]  /*4040*/  MUFU.TANH R49, R49 ;  /* 0x0000003100317308 */ /* 0x000fe60000002400 */
[----:B------:R-:W-:Y:S01]  /*4050*/  HMMA.16816.F32.BF16 R28, R12, R10, R28 ;  /* 0x0000000a0c1c723c */ /* 0x000fe2000004181c */
[----:B------:R-:W3:Y:S07]  /*4060*/  LDSM.16.M88.4 R8, [R199+0xb000] ;  /* 0x00b00000c708783b */ /* 0x000eee0000000200 */
[----:B------:R-:W-:Y:S08]  /*4070*/  HMMA.16816.F32.BF16 R80, R72, R50, R80 ;  /* 0x000000324850723c */ /* 0x000ff00000041850 */
[----:B-1----:R-:W-:Y:S08]  /*4080*/  HMMA.16816.F32.BF16 R56, R52, R32, R56 ;  /* 0x000000203438723c */ /* 0x002ff00000041838 */
[----:B--2---:R-:W-:Y:S01]  /*4090*/  HMMA.16816.F32.BF16 R64, R36, R20, R64 ;  /* 0x000000142440723c */ /* 0x004fe20000041840 */
[----:B------:R-:W-:-:S02]  /*40a0*/  FMUL.FTZ R28, R28, c[0x0][0x2ec] ;  /* 0x0000bb001c1c7a20 */ /* 0x000fc40000410000 */
[----:B------:R-:W-:Y:S02]  /*40b0*/  FMUL.FTZ R30, R30, c[0x0][0x2ec] ;  /* 0x0000bb001e1e7a20 */ /* 0x000fe40000410000 */
[----:B------:R-:W-:Y:S02]  /*40c0*/  FMUL.FTZ R29, R29, c[0x0][0x2ec] ;  /* 0x0000bb001d1d7a20 */ /* 0x000fe40000410000 */
[----:B------:R-:W-:Y:S01]  /*40d0*/  FMUL.FTZ R31, R31, c[0x0][0x2ec] ;  /* 0x0000bb001f1f7a20 */ /* 0x000fe20000410000 */
[----:B------:R-:W-:Y:S01]  /*40e0*/  HMMA.16816.F32.BF16 R68, R36, R22, R68 ;  /* 0x000000162444723c */ /* 0x000fe20000041844 */
[----:B------:R-:W1:Y:S01]  /*40f0*/  LDSM.16.M88.4 R20, [R199+0xb800] ;  /* 0x00b80000c714783b */ /* 0x000e620000000200 */
[----:B------:R-:W-:Y:S06]  /*4100*/  MUFU.TANH R28, R28 ;  /* 0x0000001c001c7308 */ /* 0x000fec0000002400 */
[----:B------:R-:W-:Y:S02]  /*4110*/  HMMA.16816.F32.BF16 R80, R52, R34, R80 ;  /* 0x000000223450723c */ /* 0x000fe40000041850 */
[----:B------:R-:W2:Y:S06]  /*4120*/  MUFU.TANH R30, R30 ;  /* 0x0000001e001e7308 */ /* 0x000eac0000002400 */
[----:B----4-:R-:W-:Y:S02]  /*4130*/  HMMA.16816.F32.BF16 R56, R36, R16, R56 ;  /* 0x000000102438723c */ /* 0x010fe40000041838 */
[----:B------:R-:W4:Y:S06]  /*4140*/  MUFU.TANH R29, R29 ;  /* 0x0000001d001d7308 */ /* 0x000f2c0000002400 */
[C---:B---3--:R-:W-:Y:S02]  /*4150*/  HMMA.16816.F32.BF16 R64, R24.reuse, R8, R64 ;  /* 0x000000081840723c */ /* 0x048fe40000041840 */
[----:B------:R-:W3:Y:S06]  /*4160*/  MUFU.TANH R31, R31 ;  /* 0x0000001f001f7308 */ /* 0x000eec0000002400 */
[C---:B------:R-:W-:Y:S01]  /*4170*/  HMMA.16816.F32.BF16 R68, R24.reuse, R10, R68 ;  /* 0x0000000a1844723c */ /* 0x040fe20000041844 */
[----:B------:R-:W2:Y:S07]  /*4180*/  LDSM.16.M88.4 R8, [R192+0x5800] ;  /* 0x00580000c008783b */ /* 0x000eae0000000200 */
[C---:B------:R-:W-:Y:S08]  /*4190*/  HMMA.16816.F32.BF16 R44, R24.reuse, R76, R44 ;  /* 0x0000004c182c723c */ /* 0x040ff0000004182c */
[----:B------:R-:W-:Y:S01]  /*41a0*/  HMMA.16816.F32.BF16 R40, R24, R78, R40 ;  /* 0x0000004e1828723c */ /* 0x000fe20000041828 */
[----:B------:R-:W2:Y:S01]  /*41b0*/  LDSM.16.M88.4 R76, [R192+0x5000] ;  /* 0x00500000c04c783b */ /* 0x000ea20000000200 */
[----:B------:R-:W-:-:S06]  /*41c0*/  DEPBAR.LE SB0, 0x0 ;  /* 0x000080000000791a */ /* 0x000fcc0000000000 */
[----:B------:R-:W-:Y:S07]  /*41d0*/  HMMA.16816.F32.BF16 R80, R36, R18, R80 ;  /* 0x000000122450723c */ /* 0x000fee0000041850 */
[----:B------:R-:W-:Y:S01]  /*41e0*/  LOP3.LUT R18, R93, 0x6, RZ, 0xc0, !PT ;  /* 0x000000065d127812 */ /* 0x000fe200078ec0ff */
[----:B-1----:R-:W-:Y:S04]  /*41f0*/  HMMA.16816.F32.BF16 R56, R24, R20, R56 ;  /* 0x000000141838723c */ /* 0x002fe80000041838 */
[----:B------:R-:W-:-:S04]  /*4200*/  IMAD R18, R133, 0x40, R18 ;  /* 0x0000004085127824 */ /* 0x000fc800078e0212 */
[----:B------:R-:W-:Y:S01]  /*4210*/  HMMA.16816.F32.BF16 R44, R12, R60, R44 ;  /* 0x0000003c0c2c723c */ /* 0x000fe2000004182c */
[C---:B------:R-:W-:Y:S02]  /*4220*/  IADD3 R19, R18.reuse, -0x38, RZ ;  /* 0xffffffc812137810 */ /* 0x040fe40007ffe0ff */
[C---:B------:R-:W-:Y:S02]  /*4230*/  IADD3 R21, R18.reuse, -0x3f, RZ ;  /* 0xffffffc112157810 */ /* 0x040fe40007ffe0ff */
[-C--:B------:R-:W-:Y:S02]  /*4240*/  ISETP.GE.AND P2, PT, R19, R94.reuse, PT ;  /* 0x0000005e1300720c */ /* 0x080fe40003f46270 */
[----:B------:R-:W-:Y:S01]  /*4250*/  IADD3 R19, R18, -0x30, RZ ;  /* 0xffffffd012137810 */ /* 0x000fe20007ffe0ff */
[----:B------:R-:W-:Y:S01]  /*4260*/  HMMA.16816.F32.BF16 R80, R24, R22, R80 ;  /* 0x000000161850723c */ /* 0x000fe20000041850 */
[-C--:B------:R-:W-:Y:S02]  /*4270*/  ISETP.GE.AND P3, PT, R21, R94.reuse, PT ;  /* 0x0000005e1500720c */ /* 0x080fe40003f66270 */
[----:B------:R-:W-:-:S02]  /*4280*/  ISETP.GE.AND P6, PT, R19, R94, PT ;  /* 0x0000005e1300720c */ /* 0x000fc40003fc6270 */
[----:B------:R-:W-:Y:S02]  /*4290*/  IADD3 R21, R18, -0x37, RZ ;  /* 0xffffffc912157810 */ /* 0x000fe40007ffe0ff */
[----:B------:R-:W-:Y:S01]  /*42a0*/  FSEL R84, R84, -INF , !P3 ;  /* 0xff80000054547808 */ /* 0x000fe20005800000 */
[C---:B------:R-:W-:Y:S01]  /*42b0*/  HMMA.16816.F32.BF16 R40, R12.reuse, R62, R40 ;  /* 0x0000003e0c28723c */ /* 0x040fe20000041828 */
[----:B-----5:R-:W-:Y:S02]  /*42c0*/  FSEL R48, R48, -INF , !P3 ;  /* 0xff80000030307808 */ /* 0x020fe40005800000 */
[----:B------:R-:W-:Y:S02]  /*42d0*/  ISETP.GE.AND P1, PT, R21, R94, PT ;  /* 0x0000005e1500720c */ /* 0x000fe40003f26270 */
[----:B--2---:R-:W-:Y:S02]  /*42e0*/  FSEL R30, R30, -INF , !P2 ;  /* 0xff8000001e1e7808 */ /* 0x004fe40005000000 */
[----:B------:R-:W-:Y:S01]  /*42f0*/  FSEL R21, R28, -INF , !P2 ;  /* 0xff8000001c157808 */ /* 0x000fe20005000000 */
[----:B------:R-:W-:Y:S01]  /*4300*/  HMMA.16816.F32.BF16 R56, R12, R8, R56 ;  /* 0x000000080c38723c */ /* 0x000fe20000041838 */
[----:B------:R-:W-:Y:S01]  /*4310*/  FMUL.FTZ R32, R44, c[0x0][0x2ec] ;  /* 0x0000bb002c207a20 */ /* 0x000fe20000410000 */
[----:B----4-:R-:W-:Y:S01]  /*4320*/  FSEL R29, R29, -INF , !P1 ;  /* 0xff8000001d1d7808 */ /* 0x010fe20004800000 */
[----:B------:R-:W-:-:S02]  /*4330*/  FMUL.FTZ R44, R46, c[0x0][0x2ec] ;  /* 0x0000bb002e2c7a20 */ /* 0x000fc40000410000 */
[----:B------:R-:W-:Y:S02]  /*4340*/  FMUL.FTZ R33, R45, c[0x0][0x2ec] ;  /* 0x0000bb002d217a20 */ /* 0x000fe40000410000 */
[C---:B------:R-:W-:Y:S01]  /*4350*/  IADD3 R9, R18.reuse, -0x40, RZ ;  /* 0xffffffc012097810 */ /* 0x040fe20007ffe0ff */
[C---:B------:R-:W-:Y:S01]  /*4360*/  HMMA.16816.F32.BF16 R68, R12.reuse, R78, R68 ;  /* 0x0000004e0c44723c */ /* 0x040fe20000041844 */
[----:B------:R-:W-:Y:S01]  /*4370*/  FMUL.FTZ R16, R47, c[0x0][0x2ec] ;  /* 0x0000bb002f107a20 */ /* 0x000fe20000410000 */
[----:B------:R-:W-:Y:S01]  /*4380*/  MUFU.TANH R32, R32 ;  /* 0x0000002000207308 */ /* 0x000fe20000002400 */
[-C--:B------:R-:W-:Y:S02]  /*4390*/  ISETP.GE.AND P4, PT, R9, R94.reuse, PT ;  /* 0x0000005e0900720c */ /* 0x080fe40003f86270 */
[C---:B------:R-:W-:Y:S02]  /*43a0*/  IADD3 R9, R18.reuse, -0x2f, RZ ;  /* 0xffffffd112097810 */ /* 0x040fe40007ffe0ff */
[----:B------:R-:W-:Y:S01]  /*43b0*/  FSEL R49, R49, -INF , !P4 ;  /* 0xff80000031317808 */ /* 0x000fe20006000000 */
[C---:B------:R-:W-:Y:S01]  /*43c0*/  HMMA.16816.F32.BF16 R64, R12.reuse, R76, R64 ;  /* 0x0000004c0c40723c */ /* 0x040fe20000041840 */
[-C--:B------:R-:W-:Y:S01]  /*43d0*/  ISETP.GE.AND P5, PT, R9, R94.reuse, PT ;  /* 0x0000005e0900720c */ /* 0x080fe20003fa6270 */
[----:B------:R-:W1:Y:S01]  /*43e0*/  MUFU.TANH R44, R44 ;  /* 0x0000002c002c7308 */ /* 0x000e620000002400 */
[----:B------:R-:W-:Y:S01]  /*43f0*/  IADD3 R9, R18, -0x28, RZ ;  /* 0xffffffd812097810 */ /* 0x000fe20007ffe0ff */
[----:B------:R-:W-:Y:S01]  /*4400*/  FMUL.FTZ R17, R40, c[0x0][0x2ec] ;  /* 0x0000bb0028117a20 */ /* 0x000fe20000410000 */
[----:B------:R-:W-:Y:S01]  /*4410*/  FSEL R19, R2, -INF , !P4 ;  /* 0xff80000002137808 */ /* 0x000fe20006000000 */
[----:B------:R-:W-:Y:S01]  /*4420*/  FMUL.FTZ R35, R42, c[0x0][0x2ec] ;  /* 0x0000bb002a237a20 */ /* 0x000fe20000410000 */
[-C--:B------:R-:W-:Y:S01]  /*4430*/  ISETP.GE.AND P4, PT, R9, R94.reuse, PT ;  /* 0x0000005e0900720c */ /* 0x080fe20003f86270 */
[----:B------:R-:W-:Y:S01]  /*4440*/  HMMA.16816.F32.BF16 R80, R12, R10, R80 ;  /* 0x0000000a0c50723c */ /* 0x000fe20000041850 */
[----:B------:R-:W-:Y:S01]  /*4450*/  IADD3 R9, R18, -0x27, RZ ;  /* 0xffffffd912097810 */ /* 0x000fe20007ffe0ff */
[----:B------:R-:W-:Y:S01]  /*4460*/  MUFU.TANH R33, R33 ;  /* 0x0000002100217308 */ /* 0x000fe20000002400 */
[----:B------:R-:W-:Y:S01]  /*4470*/  FMUL.FTZ R40, R41, c[0x0][0x2ec] ;  /* 0x0000bb0029287a20 */ /* 0x000fe20000410000 */
[----:B---3--:R-:W-:Y:S01]  /*4480*/  FSEL R2, R31, -INF , !P1 ;  /* 0xff8000001f027808 */ /* 0x008fe20004800000 */
[----:B------:R-:W-:Y:S01]  /*4490*/  FMUL.FTZ R34, R43, c[0x0][0x2ec] ;  /* 0x0000bb002b227a20 */ /* 0x000fe20000410000 */
[-C--:B------:R-:W-:Y:S01]  /*44a0*/  ISETP.GE.AND P3, PT, R9, R94.reuse, PT ;  /* 0x0000005e0900720c */ /* 0x080fe20003f66270 */
[----:B------:R-:W-:Y:S01]  /*44b0*/  FMUL.FTZ R56, R56, c[0x0][0x2ec] ;  /* 0x0000bb0038387a20 */ /* 0x000fe20000410000 */
[----:B------:R-:W-:Y:S01]  /*44c0*/  IADD3 R9, R18, -0x20, RZ ;  /* 0xffffffe012097810 */ /* 0x000fe20007ffe0ff */
[----:B------:R-:W-:Y:S01]  /*44d0*/  FMUL.FTZ R68, R68, c[0x0][0x2ec] ;  /* 0x0000bb0044447a20 */ /* 0x000fe20000410000 */
[----:B------:R-:W2:Y:S01]  /*44e0*/  MUFU.TANH R16, R16 ;  /* 0x0000001000107308 */ /* 0x000ea20000002400 */
[----:B------:R-:W-:Y:S01]  /*44f0*/  FMUL.FTZ R70, R70, c[0x0][0x2ec] ;  /* 0x0000bb0046467a20 */ /* 0x000fe20000410000 */
[-C--:B------:R-:W-:Y:S01]  /*4500*/  ISETP.GE.AND P2, PT, R9, R94.reuse, PT ;  /* 0x0000005e0900720c */ /* 0x080fe20003f46270 */
[----:B------:R-:W-:Y:S01]  /*4510*/  FMUL.FTZ R69, R69, c[0x0][0x2ec] ;  /* 0x0000bb0045457a20 */ /* 0x000fe20000410000 */
[----:B------:R-:W-:Y:S01]  /*4520*/  IADD3 R9, R18, -0x1f, RZ ;  /* 0xffffffe112097810 */ /* 0x000fe20007ffe0ff */
[----:B------:R-:W-:Y:S01]  /*4530*/  FMUL.FTZ R71, R71, c[0x0][0x2ec] ;  /* 0x0000bb0047477a20 */ /* 0x000fe20000410000 */
[----:B-1----:R-:W-:Y:S01]  /*4540*/  FSEL R14, R44, -INF , !P6 ;  /* 0xff8000002c0e7808 */ /* 0x002fe20007000000 */
[----:B------:R-:W-:Y:S01]  /*4550*/  FMUL.FTZ R64, R64, c[0x0][0x2ec] ;  /* 0x0000bb0040407a20 */ /* 0x000fe20000410000 */
[----:B------:R-:W1:Y:S01]  /*4560*/  MUFU.TANH R17, R17 ;  /* 0x0000001100117308 */ /* 0x000e620000002400 */
[-C--:B------:R-:W-:Y:S01]  /*4570*/  ISETP.GE.AND P1, PT, R9, R94.reuse, PT ;  /* 0x0000005e0900720c */ /* 0x080fe20003f26270 */
[----:B------:R-:W-:Y:S01]  /*4580*/  FMUL.FTZ R66, R66, c[0x0][0x2ec] ;  /* 0x0000bb0042427a20 */ /* 0x000fe20000410000 */
[----:B------:R-:W-:Y:S01]  /*4590*/  IADD3 R9, R18, -0x18, RZ ;  /* 0xffffffe812097810 */ /* 0x000fe20007ffe0ff */
[----:B------:R-:W-:Y:S01]  /*45a0*/  FMUL.FTZ R65, R65, c[0x0][0x2ec] ;  /* 0x0000bb0041417a20 */ /* 0x000fe20000410000 */
[----:B------:R-:W-:Y:S01]  /*45b0*/  FSEL R15, R32, -INF , !P6 ;  /* 0xff800000200f7808 */ /* 0x000fe20007000000 */
[----:B------:R-:W-:Y:S01]  /*45c0*/  FMUL.FTZ R67, R67, c[0x0][0x2ec] ;  /* 0x0000bb0043437a20 */ /* 0x000fe20000410000 */
[-C--:B------:R-:W-:Y:S01]  /*45d0*/  ISETP.GE.AND P6, PT, R9, R94.reuse, PT ;  /* 0x0000005e0900720c */ /* 0x080fe20003fc6270 */
[----:B------:R-:W3:Y:S01]  /*45e0*/  MUFU.TANH R35, R35 ;  /* 0x0000002300237308 */ /* 0x000ee20000002400 */
[----:B------:R-:W-:Y:S01]  /*45f0*/  IADD3 R9, R18, -0x17, RZ ;  /* 0xffffffe912097810 */ /* 0x000fe20007ffe0ff */
[----:B------:R-:W-:Y:S01]  /*4600*/  FMUL.FTZ R57, R57, c[0x0][0x2ec] ;  /* 0x0000bb0039397a20 */ /* 0x000fe20000410000 */
[----:B--2---:R-:W-:Y:S01]  /*4610*/  FSEL R12, R16, -INF , !P5 ;  /* 0xff800000100c7808 */ /* 0x004fe20006800000 */
[----:B------:R-:W-:Y:S01]  /*4620*/  FMUL.FTZ R58, R58, c[0x0][0x2ec] ;  /* 0x0000bb003a3a7a20 */ /* 0x000fe20000410000 */
[----:B------:R-:W-:Y:S01]  /*4630*/  FSEL R13, R33, -INF , !P5 ;  /* 0xff800000210d7808 */ /* 0x000fe20006800000 */
[----:B------:R-:W-:Y:S01]  /*4640*/  FMUL.FTZ R59, R59, c[0x0][0x2ec] ;  /* 0x0000bb003b3b7a20 */ /* 0x000fe20000410000 */
[----:B------:R-:W-:Y:S01]  /*4650*/  ISETP.GE.AND P5, PT, R9, R94, PT ;  /* 0x0000005e0900720c */ /* 0x000fe20003fa6270 */
[----:B------:R-:W2:Y:S01]  /*4660*/  MUFU.TANH R167, R68 ;  /* 0x0000004400a77308 */ /* 0x000ea20000002400 */
[----:B------:R-:W-:Y:S01]  /*4670*/  IADD3 R9, R18, -0x10, RZ ;  /* 0xfffffff012097810 */ /* 0x000fe20007ffe0ff */
[----:B------:R-:W-:Y:S01]  /*4680*/  FMUL.FTZ R80, R80, c[0x0][0x2ec] ;  /* 0x0000bb0050507a20 */ /* 0x000fe20000410000 */
[----:B-1----:R-:W-:Y:S01]  /*4690*/  FSEL R11, R17, -INF , !P4 ;  /* 0xff800000110b7808 */ /* 0x002fe20006000000 */
[----:B------:R-:W-:Y:S01]  /*46a0*/  FMUL.FTZ R82, R82, c[0x0][0x2ec] ;  /* 0x0000bb0052527a20 */ /* 0x000fe20000410000 */
[----:B------:R-:W-:Y:S01]  /*46b0*/  IADD3 R17, R18, -0xf, RZ ;  /* 0xfffffff112117810 */ /* 0x000fe20007ffe0ff */
[----:B------:R-:W-:-:S02]  /*46c0*/  FMUL.FTZ R81, R81, c[0x0][0x2ec] ;  /* 0x0000bb0051517a20 */ /* 0x000fc40000410000 */
[----:B------:R-:W1:Y:S01]  /*46d0*/  MUFU.TANH R164, R70 ;  /* 0x0000004600a47308 */ /* 0x000e620000002400 */
[----:B------:R-:W-:Y:S01]  /*46e0*/  FMUL.FTZ R83, R83, c[0x0][0x2ec] ;  /* 0x0000bb0053537a20 */ /* 0x000fe20000410000 */
[----:B---3--:R-:W-:Y:S02]  /*46f0*/  FSEL R10, R35, -INF , !P4 ;  /* 0xff800000230a7808 */ /* 0x008fe40006000000 */
[----:B------:R-:W-:-:S04]  /*4700*/  ISETP.GE.AND P4, PT, R9, R94, PT ;  /* 0x0000005e0900720c */ /* 0x000fc80003f86270 */
[----:B------:R-:W3:Y:S01]  /*4710*/  MUFU.TANH R40, R40 ;  /* 0x0000002800287308 */ /* 0x000ee20000002400 */
[----:B--2---:R-:W-:-:S07]  /*4720*/  FSEL R167, R167, -INF , !P6 ;  /* 0xff800000a7a77808 */ /* 0x004fce0007000000 */
[----:B------:R-:W2:Y:S01]  /*4730*/  MUFU.TANH R34, R34 ;  /* 0x0000002200227308 */ /* 0x000ea20000002400 */
[----:B-1----:R-:W-:Y:S02]  /*4740*/  FSEL R164, R164, -INF , !P6 ;  /* 0xff800000a4a47808 */ /* 0x002fe40007000000 */
[----:B------:R-:W-:-:S05]  /*4750*/  ISETP.GE.AND P6, PT, R133, 0x2, PT ;  /* 0x000000028500780c */ /* 0x000fca0003fc6270 */
[----:B------:R-:W1:Y:S01]  /*4760*/  MUFU.TANH R169, R64 ;  /* 0x0000004000a97308 */ /* 0x000e620000002400 */
[----:B---3--:R-:W-:-:S07]  /*4770*/  FSEL R9, R40, -INF , !P3 ;  /* 0xff80000028097808 */ /* 0x008fce0005800000 */
[----:B------:R-:W3:Y:S01]  /*4780*/  MUFU.TANH R162, R66 ;  /* 0x0000004200a27308 */ /* 0x000ee20000002400 */
[----:B--2---:R-:W-:Y:S02]  /*4790*/  FSEL R8, R34, -INF , !P3 ;  /* 0xff80000022087808 */ /* 0x004fe40005800000 */
[----:B------:R-:W-:Y:S02]  /*47a0*/  ISETP.GE.AND P3, PT, R17, R94, PT ;  /* 0x0000005e1100720c */ /* 0x000fe40003f66270 */
[----:B------:R-:W-:-:S03]  /*47b0*/  IADD3 R17, R18, -0x8, RZ ;  /* 0xfffffff812117810 */ /* 0x000fc60007ffe0ff */
[----:B------:R-:W2:Y:S01]  /*47c0*/  MUFU.TANH R161, R65 ;  /* 0x0000004100a17308 */ /* 0x000ea20000002400 */
[----:B-1----:R-:W-:-:S07]  /*47d0*/  FSEL R169, R169, -INF , !P2 ;  /* 0xff800000a9a97808 */ /* 0x002fce0005000000 */
[----:B------:R-:W1:Y:S01]  /*47e0*/  MUFU.TANH R172, R67 ;  /* 0x0000004300ac7308 */ /* 0x000e620000002400 */
[----:B---3--:R-:W-:Y:S02]  /*47f0*/  FSEL R162, R162, -INF , !P2 ;  /* 0xff800000a2a27808 */ /* 0x008fe40005000000 */
[----:B------:R-:W-:Y:S02]  /*4800*/  ISETP.GE.AND P2, PT, R17, R94, PT ;  /* 0x0000005e1100720c */ /* 0x000fe40003f46270 */
[----:B------:R-:W-:-:S03]  /*4810*/  IADD3 R17, R18, -0x7, RZ ;  /* 0xfffffff912117810 */ /* 0x000fc60007ffe0ff */
[----:B------:R-:W3:Y:S01]  /*4820*/  MUFU.TANH R163, R69 ;  /* 0x0000004500a37308 */ /* 0x000ee20000002400 */
[----:B--2---:R-:W-:-:S07]  /*4830*/  FSEL R161, R161, -INF , !P1 ;  /* 0xff800000a1a17808 */ /* 0x004fce0004800000 */
[----:B------:R-:W2:Y:S01]  /*4840*/  MUFU.TANH R170, R71 ;  /* 0x0000004700aa7308 */ /* 0x000ea20000002400 */
[----:B-1----:R-:W-:Y:S02]  /*4850*/  FSEL R172, R172, -INF , !P1 ;  /* 0xff800000acac7808 */ /* 0x002fe40004800000 */
[----:B------:R-:W-:-:S05]  /*4860*/  ISETP.GE.AND P1, PT, R17, R94, PT ;  /* 0x0000005e1100720c */ /* 0x000fca0003f26270 */
[----:B------:R-:W1:Y:S01]  /*4870*/  MUFU.TANH R173, R56 ;  /* 0x0000003800ad7308 */ /* 0x000e620000002400 */
[----:B---3--:R-:W-:-:S07]  /*4880*/  FSEL R163, R163, -INF , !P5 ;  /* 0xff800000a3a37808 */ /* 0x008fce0006800000 */
[----:B------:R-:W3:Y:S01]  /*4890*/  MUFU.TANH R171, R57 ;  /* 0x0000003900ab7308 */ /* 0x000ee20000002400 */
[----:B--2---:R-:W-:-:S07]  /*48a0*/  FSEL R170, R170, -INF , !P5 ;  /* 0xff800000aaaa7808 */ /* 0x004fce0006800000 */
[----:B------:R-:W2:Y:S01]  /*48b0*/  MUFU.TANH R166, R58 ;  /* 0x0000003a00a67308 */ /* 0x000ea20000002400 */
[----:B-1----:R-:W-:-:S07]  /*48c0*/  FSEL R173, R173, -INF , !P4 ;  /* 0xff800000adad7808 */ /* 0x002fce0006000000 */
        /* <DEDUP_REMOVED lines=9> */
[----:B--2---:R-:W-:Y:S02]  /*4960*/  FSEL R140, R140, -INF , !P2 ;  /* 0xff8000008c8c7808 */ /* 0x004fe40005000000 */
[----:B-1----:R-:W-:Y:S02]  /*4970*/  FSEL R160, R160, -INF , !P1 ;  /* 0xff800000a0a07808 */ /* 0x002fe40004800000 */
[----:B---3--:R-:W-:Y:S01]  /*4980*/  FSEL R141, R141, -INF , !P1 ;  /* 0xff8000008d8d7808 */ /* 0x008fe20004800000 */
[----:B------:R-:W-:Y:S06]  /*4990*/  BAR.SYNC.DEFER_BLOCKING 0x0 ;  /* 0x0000000000007b1d */ /* 0x000fec0000010000 */
        /* <DEDUP_REMOVED lines=53> */
[----:B------:R-:W-:-:S04]  /*4cf0*/  SHF.R.S32.HI R4, RZ, 0x1f, R16 ;  /* 0x0000001fff047819 */ /* 0x000fc80000011410 */
[----:B------:R-:W-:Y:S01]  /*4d00*/  MOV R25, R22 ;  /* 0x0000001600197202 */ /* 0x000fe20000000f00 */
[----:B------:R-:W-:-:S04]  /*4d10*/  IMAD R17, R4, c[0x0][0x180], RZ ;  /* 0x0000600004117a24 */ /* 0x000fc800078e02ff */
[----:B------:R-:W-:-:S04]  /*4d20*/  IMAD R17, R16, c[0x0][0x184], R17 ;  /* 0x0000610010117a24 */ /* 0x000fc800078e0211 */
[----:B------:R-:W-:Y:S01]  /*4d30*/  IMAD.IADD R16, R23, 0x1, R17 ;  /* 0x0000000117107824 */ /* 0x000fe200078e0211 */
[----:B------:R-:W-:Y:S05]  /*4d40*/  BRA `(.L_x_771) ;  /* 0x0000002000007947 */ /* 0x000fea0003800000 */
.L_x_770:
[----:B------:R-:W-:-:S04]  /*4d50*/  LEA R25, -R6, RZ, 0x6 ;  /* 0x000000ff06197211 */ /* 0x000fc800078e31ff */
[----:B------:R-:W-:Y:S02]  /*4d60*/  SHF.R.S32.HI R16, RZ, 0x1f, R25 ;  /* 0x0000001fff107819 */ /* 0x000fe40000011419 */
.L_x_771:
        /* <DEDUP_REMOVED lines=113> */
[----:B------:R-:W-:-:S04]  /*5480*/  LEA R22, P1, R23, c[0x0][0x168], 0x1 ;  /* 0x00005a0017167a11 */ /* 0x000fc800078208ff */
[----:B------:R-:W-:-:S05]  /*5490*/  LEA.HI.X R23, R23, c[0x0][0x16c], R6, 0x1, P1 ;  /* 0x00005b0017177a11 */ /* 0x000fca00008f0c06 */
[----:B------:R-:W-:Y:S01]  /*54a0*/  @!PT LDS RZ, [RZ] ;  /* 0x00000000fffff984 */ /* 0x000fe20000000800 */
[----:B------:R-:W-:Y:S01]  /*54b0*/  @!PT LDS RZ, [RZ] ;  /* 0x00000000fffff984 */ /* 0x000fe20000000800 */
[----:B------:R-:W-:Y:S01]  /*54c0*/  @!PT LDS RZ, [RZ] ;  /* 0x00000000fffff984 */ /* 0x000fe20000000800 */
[----:B------:R2:W-:Y:S04]  /*54d0*/  LDGSTS.E.BYPASS.LTC128B.128 [R215+0xb800], [R22.64+0x100] ;  /* 0x0b80010016d77fae */ /* 0x0005e8000b901d46 */
.L_x_773:
[----:B------:R-:W-:Y:S05]  /*54e0*/  BSYNC B0 ;  /* 0x0000000000007941 */ /* 0x000fea0003800000 */
.L_x_772:
[----:B------:R-:W0:Y:S01]  /*54f0*/  LDGDEPBAR ;  /* 0x00000000000079af */ /* 0x000e220000000000 */
[----:B------:R-:W-:-:S04]  /*5500*/  IADD3 R134, P1, R25, R134, RZ ;  /* 0x0000008619867210 */ /* 0x000fc80007f3e0ff */
[----:B------:R-:W-:Y:S02]  /*5510*/  IADD3.X R135, R16, R135, RZ, P1, !PT ;  /* 0x0000008710877210 */ /* 0x000fe40000ffe4ff */
.L_x_769:
[----:B------:R-:W-:Y:S02]  /*5520*/  FMNMX.FTZ R6, R19, R48, !PT ;  /* 0x0000003013067209 */ /* 0x000fe40007810000 */
[----:B--2---:R-:W-:Y:S02]  /*5530*/  FMNMX.FTZ R23, R49, R84, !PT ;  /* 0x0000005431177209 */ /* 0x004fe40007810000 */
        /* <DEDUP_REMOVED lines=33> */
[----:B-1----:R-:W-:Y:S01]  /*5750*/  LDSM.16.MT88.4 R40, [R200+0xe000] ;  /* 0x00e00000c828783b */ /* 0x002fe20000004200 */
[----:B------:R-:W-:-:S03]  /*5760*/  LEA R196, R5, R198, 0x1 ;  /* 0x000000c605c47211 */ /* 0x000fc600078e08ff */
[----:B------:R-:W-:Y:S04]  /*5770*/  LDSM.16.MT88.4 R56, [R197+0xe000] ;  /* 0x00e00000c538783b */ /* 0x000fe80000004200 */
[----:B------:R-:W-:Y:S04]  /*5780*/  LDSM.16.MT88.4 R124, [R200+0xc000] ;  /* 0x00c00000c87c783b */ /* 0x000fe80000004200 */
[----:B------:R-:W-:Y:S01]  /*5790*/  LDSM.16.MT88.4 R116, [R198+0xc000] ;  /* 0x00c00000c674783b */ /* 0x000fe20000004200 */
[----:B--2---:R-:W-:-:S03]  /*57a0*/  FMNMX.FTZ R17, R6, R17, !PT ;  /* 0x0000001106117209 */ /* 0x004fc60007810000 */
[----:B------:R-:W-:Y:S01]  /*57b0*/  LDSM.16.MT88.4 R108, [R197+0xc000] ;  /* 0x00c00000c56c783b */ /* 0x000fe20000004200 */
[----:B---3--:R-:W-:-:S03]  /*57c0*/  FMNMX.FTZ R4, R23, R4, !PT ;  /* 0x0000000417047209 */ /* 0x008fc60007810000 */
[----:B------:R-:W1:Y:S04]  /*57d0*/  SHFL.BFLY PT, R132, R17, 0x1, 0x1f ;  /* 0x0c201f0011847f89 */ /* 0x000e6800000e0000 */
[----:B------:R-:W2:Y:S04]  /*57e0*/  SHFL.BFLY PT, R3, R4, 0x1, 0x1f ;  /* 0x0c201f0004037f89 */ /* 0x000ea800000e0000 */
[----:B------:R-:W3:Y:S04]  /*57f0*/  LDSM.16.MT88.4 R100, [R196+0xc000] ;  /* 0x00c00000c464783b */ /* 0x000ee80000004200 */
        /* <DEDUP_REMOVED lines=36> */
[--C-:B------:R-:W-:Y:S01]  /*5a40*/  FFMA.FTZ R151, R15, c[0x0][0x23c], -R168.reuse ;  /* 0x00008f000f977a23 */ /* 0x100fe200000108a8 */
[----:B------:R-:W4:Y:S01]  /*5a50*/  LDSM.16.MT88.4 R8, [R200+0xe800] ;  /* 0x00e80000c808783b */ /* 0x000f220000004200 */
[--C-:B------:R-:W-:Y:S02]  /*5a60*/  FFMA.FTZ R146, R13, c[0x0][0x23c], -R168.reuse ;  /* 0x00008f000d927a23 */ /* 0x100fe400000108a8 */
[--C-:B------:R-:W-:Y:S01]  /*5a70*/  FFMA.FTZ R149, R14, c[0x0][0x23c], -R165.reuse ;  /* 0x00008f000e957a23 */ /* 0x100fe200000108a5 */
[----:B------:R-:W-:Y:S01]  /*5a80*/  LDSM.16.MT88.4 R24, [R198+0xe800] ;  /* 0x00e80000c618783b */ /* 0x000fe20000004200 */
[----:B------:R-:W-:Y:S01]  /*5a90*/  FFMA.FTZ R144, R12, c[0x0][0x23c], -R165 ;  /* 0x00008f000c907a23 */ /* 0x000fe200000108a5 */
[----:B------:R-:W5:Y:S01]  /*5aa0*/  MUFU.EX2 R148, R148 ;  /* 0x0000009400947308 */ /* 0x000f620000000800 */
[----:B--2---:R-:W-:Y:S01]  /*5ab0*/  F2FP.BF16.PACK_AB R96, R152, R155 ;  /* 0x0000009b9860723e */ /* 0x004fe200000010ff */
[----:B------:R-:W2:Y:S01]  /*5ac0*/  LDSM.16.MT88.4 R12, [R196+0xe800] ;  /* 0x00e80000c40c783b */ /* 0x000ea20000004200 */
[----:B------:R-:W-:-:S02]  /*5ad0*/  FFMA.FTZ R156, R169, c[0x0][0x23c], -R168 ;  /* 0x00008f00a99c7a23 */ /* 0x000fc400000108a8 */
[--C-:B------:R-:W-:Y:S02]  /*5ae0*/  FFMA.FTZ R158, R167, c[0x0][0x23c], -R168.reuse ;  /* 0x00008f00a79e7a23 */ /* 0x100fe400000108a8 */
[--C-:B------:R-:W-:Y:S01]  /*5af0*/  FFMA.FTZ R161, R161, c[0x0][0x23c], -R168.reuse ;  /* 0x00008f00a1a17a23 */ /* 0x100fe200000108a8 */
[----:B------:R-:W-:Y:S01]  /*5b00*/  MUFU.EX2 R154, R154 ;  /* 0x0000009a009a7308 */ /* 0x000fe20000000800 */
[----:B------:R-:W-:Y:S02]  /*5b10*/  FFMA.FTZ R163, R163, c[0x0][0x23c], -R168 ;  /* 0x00008f00a3a37a23 */ /* 0x000fe400000108a8 */
[--C-:B------:R-:W-:Y:S02]  /*5b20*/  FFMA.FTZ R162, R162, c[0x0][0x23c], -R165.reuse ;  /* 0x00008f00a2a27a23 */ /* 0x100fe400000108a5 */
[--C-:B------:R-:W-:Y:S02]  /*5b30*/  FFMA.FTZ R167, R172, c[0x0][0x23c], -R165.reuse ;  /* 0x00008f00aca77a23 */ /* 0x100fe400000108a5 */
[--C-:B------:R-:W-:Y:S01]  /*5b40*/  FFMA.FTZ R164, R164, c[0x0][0x23c], -R165.reuse ;  /* 0x00008f00a4a47a23 */ /* 0x100fe200000108a5 */
[----:B------:R-:W1:Y:S01]  /*5b50*/  MUFU.EX2 R157, R157 ;  /* 0x0000009d009d7308 */ /* 0x000e620000000800 */
[----:B-----5:R-:W-:Y:S01]  /*5b60*/  F2FP.BF16.PACK_AB R98, R148, R153 ;  /* 0x000000999462723e */ /* 0x020fe200000010ff */
[----:B------:R-:W-:-:S02]  /*5b70*/  FFMA.FTZ R169, R170, c[0x0][0x23c], -R165 ;  /* 0x00008f00aaa97a23 */ /* 0x000fc400000108a5 */
[--C-:B------:R-:W-:Y:S02]  /*5b80*/  FFMA.FTZ R170, R173, c[0x0][0x23c], -R168.reuse ;  /* 0x00008f00adaa7a23 */ /* 0x100fe400000108a8 */
[--C-:B------:R-:W-:Y:S02]  /*5b90*/  FFMA.FTZ R171, R171, c[0x0][0x23c], -R168.reuse ;  /* 0x00008f00abab7a23 */ /* 0x100fe400000108a8 */
[----:B------:R-:W-:Y:S01]  /*5ba0*/  MUFU.EX2 R159, R159 ;  /* 0x0000009f009f7308 */ /* 0x000fe20000000800 */
[--C-:B------:R-:W-:Y:S02]  /*5bb0*/  FFMA.FTZ R172, R143, c[0x0][0x23c], -R168.reuse ;  /* 0x00008f008fac7a23 */ /* 0x100fe400000108a8 */
[----:B------:R-:W-:Y:S02]  /*5bc0*/  FFMA.FTZ R229, R141, c[0x0][0x23c], -R168 ;  /* 0x00008f008de57a23 */ /* 0x000fe400000108a8 */
[--C-:B------:R-:W-:Y:S02]  /*5bd0*/  FFMA.FTZ R166, R166, c[0x0][0x23c], -R165.reuse ;  /* 0x00008f00a6a67a23 */ /* 0x100fe400000108a5 */
[--C-:B------:R-:W-:Y:S01]  /*5be0*/  FFMA.FTZ R173, R142, c[0x0][0x23c], -R165.reuse ;  /* 0x00008f008ead7a23 */ /* 0x100fe200000108a5 */
[----:B------:R-:W5:Y:S01]  /*5bf0*/  MUFU.EX2 R150, R150 ;  /* 0x0000009600967308 */ /* 0x000f620000000800 */
[----:B-1----:R-:W-:Y:S01]  /*5c00*/  F2FP.BF16.PACK_AB R97, R157, R154 ;  /* 0x0000009a9d61723e */ /* 0x002fe200000010ff */
[----:B------:R-:W-:-:S02]  /*5c10*/  FFMA.FTZ R168, R140, c[0x0][0x23c], -R165 ;  /* 0x00008f008ca87a23 */ /* 0x000fc400000108a5 */
[----:B------:R-:W-:Y:S01]  /*5c20*/  FFMA.FTZ R227, R160, c[0x0][0x23c], -R165 ;  /* 0x00008f00a0e37a23 */ /* 0x000fe200000108a5 */
[----:B------:R-:W-:Y:S01]  /*5c30*/  LDSM.16.MT88.4 R140, [R198+0xd800] ;  /* 0x00d80000c68c783b */ /* 0x000fe20000004200 */
[----:B------:R-:W-:Y:S02]  /*5c40*/  FADD.FTZ R152, R155, R152 ;  /* 0x000000989b987221 */ /* 0x000fe40000010000 */
[----:B------:R-:W-:Y:S01]  /*5c50*/  MUFU.EX2 R151, R151 ;  /* 0x0000009700977308 */ /* 0x000fe20000000800 */
[----:B------:R-:W-:Y:S02]  /*5c60*/  FADD.FTZ R154, R154, R157 ;  /* 0x0000009d9a9a7221 */ /* 0x000fe40000010000 */
[----:B------:R-:W-:-:S04]  /*5c70*/  FADD.FTZ R153, R153, R152 ;  /* 0x0000009899997221 */ /* 0x000fc80000010000 */
[----:B------:R-:W-:Y:S01]  /*5c80*/  FADD.FTZ R148, R148, R153 ;  /* 0x0000009994947221 */ /* 0x000fe20000010000 */
[----:B-----5:R-:W-:Y:S01]  /*5c90*/  F2FP.BF16.PACK_AB R99, R150, R159 ;  /* 0x0000009f9663723e */ /* 0x020fe200000010ff */
[----:B------:R-:W1:Y:S01]  /*5ca0*/  MUFU.EX2 R146, R146 ;  /* 0x0000009200927308 */ /* 0x000e620000000800 */
[----:B------:R-:W-:-:S04]  /*5cb0*/  FADD.FTZ R159, R159, R154 ;  /* 0x0000009a9f9f7221 */ /* 0x000fc80000010000 */
        /* <DEDUP_REMOVED lines=11> */
[C---:B------:R-:W-:Y:S02]  /*5d70*/  HMMA.16816.F32.BF16 R120, R96.reuse, R116, RZ ;  /* 0x000000746078723c */ /* 0x040fe400000418ff */
[----:B------:R-:W1:Y:S06]  /*5d80*/  MUFU.EX2 R0, R0 ;  /* 0x0000000000007308 */ /* 0x000e6c0000000800 */
[C---:B------:R-:W-:Y:S02]  /*5d90*/  HMMA.16816.F32.BF16 R112, R96.reuse, R108, RZ ;  /* 0x0000006c6070723c */ /* 0x040fe400000418ff */
[----:B------:R-:W-:Y:S06]  /*5da0*/  MUFU.EX2 R156, R156 ;  /* 0x0000009c009c7308 */ /* 0x000fec0000000800 */
[C---:B---3--:R-:W-:Y:S02]  /*5db0*/  HMMA.16816.F32.BF16 R104, R96.reuse, R100, RZ ;  /* 0x000000646068723c */ /* 0x048fe400000418ff */
[----:B------:R-:W3:Y:S06]  /*5dc0*/  MUFU.EX2 R161, R161 ;  /* 0x000000a100a17308 */ /* 0x000eec0000000800 */
        /* <DEDUP_REMOVED lines=27> */
[----:B------:R-:W2:Y:S06]  /*5f80*/  MUFU.EX2 R227, R227 ;  /* 0x000000e300e37308 */ /* 0x000eac0000000800 */
[C---:B------:R-:W-:Y:S07]  /*5f90*/  HMMA.16816.F32.BF16 R92, R96.reuse, R4, RZ ;  /* 0x00000004605c723c */ /* 0x040fee00000418ff */
[----:B-1----:R-:W-:Y:S01]  /*5fa0*/  F2FP.BF16.PACK_AB R4, R146, R151 ;  /* 0x000000979204723e */ /* 0x002fe200000010ff */
[----:B------:R-:W-:Y:S01]  /*5fb0*/  HMMA.16816.F32.BF16 R96, R96, R6, RZ ;  /* 0x000000066060723c */ /* 0x000fe200000418ff */
[----:B-----5:R-:W-:Y:S01]  /*5fc0*/  F2FP.BF16.PACK_AB R5, R144, R149 ;  /* 0x000000959005723e */ /* 0x020fe200000010ff */
[----:B------:R-:W-:-:S02]  /*5fd0*/  FADD.FTZ R151, R151, R148 ;  /* 0x0000009497977221 */ /* 0x000fc40000010000 */
[----:B------:R-:W-:Y:S02]  /*5fe0*/  FADD.FTZ R149, R149, R150 ;  /* 0x0000009695957221 */ /* 0x000fe40000010000 */
[----:B------:R-:W-:Y:S01]  /*5ff0*/  FADD.FTZ R146, R146, R151 ;  /* 0x0000009792927221 */ /* 0x000fe20000010000 */
[----:B------:R-:W-:Y:S01]  /*6000*/  F2FP.BF16.PACK_AB R6, R2, R147 ;  /* 0x000000930206723e */ /* 0x000fe200000010ff */
[----:B------:R-:W-:Y:S01]  /*6010*/  FADD.FTZ R144, R144, R149 ;  /* 0x0000009590907221 */ /* 0x000fe20000010000 */
[----:B------:R-:W-:Y:S01]  /*6020*/  F2FP.BF16.PACK_AB R7, R0, R145 ;  /* 0x000000910007723e */ /* 0x000fe200000010ff */
        /* <DEDUP_REMOVED lines=9> */
[----:B------:R-:W4:Y:S07]  /*60c0*/  LDSM.16.MT88.4 R16, [R197+0x10800] ;  /* 0x01080000c510783b */ /* 0x000f2e0000004200 */
[C---:B------:R-:W-:Y:S08]  /*60d0*/  HMMA.16816.F32.BF16 R128, R4.reuse, R20, R128 ;  /* 0x000000140480723c */ /* 0x040ff00000041880 */
[C---:B------:R-:W-:Y:S01]  /*60e0*/  HMMA.16816.F32.BF16 R124, R4.reuse, R22, R124 ;  /* 0x00000016047c723c */ /* 0x040fe2000004187c */
[----:B------:R-:W5:Y:S07]  /*60f0*/  LDSM.16.MT88.4 R20, [R200+0x10800] ;  /* 0x01080000c814783b */ /* 0x000f6e0000004200 */
[C---:B--2---:R-:W-:Y:S08]  /*6100*/  HMMA.16816.F32.BF16 R60, R4.reuse, R12, R60 ;  /* 0x0000000c043c723c */ /* 0x044ff0000004183c */
[C---:B------:R-:W-:Y:S01]  /*6110*/  HMMA.16816.F32.BF16 R64, R4.reuse, R14, R64 ;  /* 0x0000000e0440723c */ /* 0x040fe20000041840 */
[----:B------:R-:W2:Y:S07]  /*6120*/  LDSM.16.MT88.4 R12, [R196+0x10800] ;  /* 0x01080000c40c783b */ /* 0x000eae0000004200 */
[C---:B-1----:R-:W-:Y:S08]  /*6130*/  HMMA.16816.F32.BF16 R76, R4.reuse, R8, R76 ;  /* 0x00000008044c723c */ /* 0x042ff0000004184c */
[C---:B------:R-:W-:Y:S01]  /*6140*/  HMMA.16816.F32.BF16 R80, R4.reuse, R10, R80 ;  /* 0x0000000a0450723c */ /* 0x040fe20000041850 */
[----:B------:R-:W1:Y:S07]  /*6150*/  LDSM.16.MT88.4 R8, [R200+0xd000] ;  /* 0x00d00000c808783b */ /* 0x000e6e0000004200 */
[C---:B----4-:R-:W-:Y:S08]  /*6160*/  HMMA.16816.F32.BF16 R84, R4.reuse, R16, R84 ;  /* 0x000000100454723c */ /* 0x050ff00000041854 */
[C---:B------:R-:W-:Y:S01]  /*6170*/  HMMA.16816.F32.BF16 R88, R4.reuse, R18, R88 ;  /* 0x000000120458723c */ /* 0x040fe20000041858 */
[----:B------:R-:W4:Y:S07]  /*6180*/  LDSM.16.MT88.4 R16, [R198+0xd000] ;  /* 0x00d00000c610783b */ /* 0x000f2e0000004200 */
        /* <DEDUP_REMOVED lines=16> */
[----:B------:R-:W-:Y:S01]  /*6290*/  HMMA.16816.F32.BF16 R96, R4, R14, R96 ;  /* 0x0000000e0460723c */ /* 0x000fe20000041860 */
[----:B------:R-:W2:Y:S06]  /*62a0*/  LDSM.16.MT88.4 R12, [R200+0xf000] ;  /* 0x00f00000c80c783b */ /* 0x000eac0000004200 */
[----:B---3--:R-:W-:Y:S01]  /*62b0*/  F2FP.BF16.PACK_AB R4, R161, R156 ;  /* 0x0000009ca104723e */ /* 0x008fe200000010ff */
        /* <DEDUP_REMOVED lines=14> */
[C---:B----4-:R-:W-:Y:S08]  /*63a0*/  HMMA.16816.F32.BF16 R120, R4.reuse, R16, R120 ;  /* 0x000000100478723c */ /* 0x050ff00000041878 */
        /* <DEDUP_REMOVED lines=81> */
.L_x_778:
        /* <DEDUP_REMOVED lines=30> */
[--C-:B------:R-:W-:Y:S01]  /*6aa0*/  @!P2 IMAD.IADD R4, R4, 0x1, -R2.reuse ;  /* 0x000000010404a824 */ /* 0x100fe200078e0a02 */
[----:B------:R-:W-:Y:S01]  /*6ab0*/  @!P2 IADD3 R8, R8, 0x1, RZ ;  /* 0x000000010808a810 */ /* 0x000fe20007ffe0ff */
[----:B------:R-:W-:Y:S01]  /*6ac0*/  @!P4 IMAD.IADD R6, R6, 0x1, -R2 ;  /* 0x000000010606c824 */ /* 0x000fe200078e0a02 */
[----:B------:R-:W-:Y:S02]  /*6ad0*/  @!P4 IADD3 R9, R9, 0x1, RZ ;  /* 0x000000010909c810 */ /* 0x000fe40007ffe0ff */
[-C--:B------:R-:W-:Y:S02]  /*6ae0*/  ISETP.GE.U32.AND P5, PT, R4, R2.reuse, PT ;  /* 0x000000020400720c */ /* 0x080fe40003fa6070 */
[----:B------:R-:W-:Y:S02]  /*6af0*/  ISETP.GE.U32.AND P6, PT, R6, R2, PT ;  /* 0x000000020600720c */ /* 0x000fe40003fc6070 */
[----:B------:R-:W-:Y:S02]  /*6b00*/  ISETP.NE.AND P2, PT, RZ, c[0x0][0x2d0], PT ;  /* 0x0000b400ff007a0c */ /* 0x000fe40003f45270 */
[----:B------:R-:W-:Y:S07]  /*6b10*/  LOP3.LUT R2, RZ, c[0x0][0x2d0], RZ, 0x33, !PT ;  /* 0x0000b400ff027a12 */ /* 0x000fee00078e33ff */
[----:B------:R-:W-:Y:S02]  /*6b20*/  @P5 IADD3 R8, R8, 0x1, RZ ;  /* 0x0000000108085810 */ /* 0x000fe40007ffe0ff */
[----:B------:R-:W-:Y:S03]  /*6b30*/  @P6 IADD3 R9, R9, 0x1, RZ ;  /* 0x0000000109096810 */ /* 0x000fe60007ffe0ff */
[----:B------:R-:W-:Y:S02]  /*6b40*/  @!P1 IMAD.MOV R8, RZ, RZ, -R8 ;  /* 0x000000ffff089224 */ /* 0x000fe400078e0a08 */
[----:B------:R-:W-:Y:S03]  /*6b50*/  @!P3 IMAD.MOV R9, RZ, RZ, -R9 ;  /* 0x000000ffff09b224 */ /* 0x000fe600078e0a09 */
        /* <DEDUP_REMOVED lines=22> */
.L_x_775:
[----:B------:R-:W-:Y:S02]  /*6cc0*/  ISETP.GE.AND P5, PT, R218, c[0x0][0x220], PT ;  /* 0x00008800da007a0c */ /* 0x000fe40003fa6270 */
[C---:B------:R-:W-:Y:S02]  /*6cd0*/  LEA R2, P1, R132.reuse, R230, 0x1 ;  /* 0x000000e684027211 */ /* 0x040fe400078208ff */
[C---:B------:R-:W-:Y:S02]  /*6ce0*/  IADD3 R233, P2, R132.reuse, R211, RZ ;  /* 0x000000d384e97210 */ /* 0x040fe40007f5e0ff */
[----:B------:R-:W-:Y:S02]  /*6cf0*/  ISETP.GE.AND P4, PT, R209, c[0x0][0x220], PT ;  /* 0x00008800d1007a0c */ /* 0x000fe40003f86270 */
[----:B------:R-:W-:Y:S02]  /*6d00*/  IADD3.X R134, R3, R210, RZ, P2, !PT ;  /* 0x000000d203867210 */ /* 0x000fe400017fe4ff */
[-C--:B------:R-:W-:Y:S02]  /*6d10*/  LEA.HI.X R3, R132, R231.reuse, R3, 0x1, P1 ;  /* 0x000000e784037211 */ /* 0x080fe400008f0c03 */
[----:B------:R-:W-:Y:S01]  /*6d20*/  ISETP.GE.AND P3, PT, R208, c[0x0][0x220], PT ;  /* 0x00008800d0007a0c */ /* 0x000fe20003f66270 */
[----:B------:R-:W-:Y:S01]  /*6d30*/  @P5 STS.128 [R215+0xc000], RZ ;  /* 0x00c000ffd7005388 */ /* 0x000fe20000000c00 */
[CC--:B------:R-:W-:Y:S04]  /*6d40*/  @!P5 LEA R236, P6, R233.reuse, R230.reuse, 0x1 ;  /* 0x000000e6e9ecd211 */ /* 0x0c0fe800078c08ff */
[C-C-:B------:R-:W-:Y:S01]  /*6d50*/  @!P5 LEA.HI.X R237, R233.reuse, R231, R134.reuse, 0x1, P6 ;  /* 0x000000e7e9edd211 */ /* 0x140fe200030f0c86 */
[----:B------:R-:W-:Y:S01]  /*6d60*/  @!PT LDS RZ, [RZ] ;  /* 0x00000000fffff984 */ /* 0x000fe20000000800 */
[----:B------:R-:W-:Y:S01]  /*6d70*/  @!PT LDS RZ, [RZ] ;  /* 0x00000000fffff984 */ /* 0x000fe20000000800 */
[----:B------:R-:W-:Y:S01]  /*6d80*/  @!PT LDS RZ, [RZ] ;  /* 0x00000000fffff984 */ /* 0x000fe20000000800 */
[----:B------:R1:W-:Y:S01]  /*6d90*/  @!P5 LDGSTS.E.BYPASS.LTC128B.128 [R215+0xc000], [R2.64] ;  /* 0x0c00000002d7dfae */ /* 0x0003e2000b901d46 */
[CC--:B------:R-:W-:Y:S02]  /*6da0*/  @!P4 LEA R234, P2, R233.reuse, R230.reuse, 0x1 ;  /* 0x000000e6e9eac211 */ /* 0x0c0fe400078408ff */
[C---:B------:R-:W-:Y:S02]  /*6db0*/  IADD3 R133, P6, R233.reuse, R211, RZ ;  /* 0x000000d3e9857210 */ /* 0x040fe40007fde0ff */
[CCC-:B------:R-:W-:Y:S01]  /*6dc0*/  @!P4 LEA.HI.X R235, R233.reuse, R231.reuse, R134.reuse, 0x1, P2 ;  /* 0x000000e7e9ebc211 */ /* 0x1c0fe200010f0c86 */
[----:B------:R-:W-:Y:S01]  /*6dd0*/  @P4 STS.128 [R215+0xe000], RZ ;  /* 0x00e000ffd7004388 */ /* 0x000fe20000000c00 */
[-C--:B------:R-:W-:Y:S02]  /*6de0*/  @!P3 LEA R232, P1, R233, R230.reuse, 0x1 ;  /* 0x000000e6e9e8b211 */ /* 0x080fe400078208ff */
[----:B------:R-:W-:Y:S02]  /*6df0*/  @!P4 LEA R240, P2, R133, R230, 0x1 ;  /* 0x000000e685f0c211 */ /* 0x000fe400078408ff */
[-C--:B------:R-:W-:Y:S01]  /*6e00*/  @!P3 LEA.HI.X R233, R233, R231.reuse, R134, 0x1, P1 ;  /* 0x000000e7e9e9b211 */ /* 0x080fe200008f0c86 */
[----:B------:R-:W-:Y:S01]  /*6e10*/  @!PT LDS RZ, [RZ] ;  /* 0x00000000fffff984 */ /* 0x000fe20000000800 */
[----:B------:R-:W-:Y:S01]  /*6e20*/  @!PT LDS RZ, [RZ] ;  /* 0x00000000fffff984 */ /* 0x000fe20000000800 */
[----:B------:R-:W-:Y:S01]  /*6e30*/  @!PT LDS RZ, [RZ] ;  /* 0x00000000fffff984 */ /* 0x000fe20000000800 */
[----:B------:R1:W-:Y:S01]  /*6e40*/  @!P4 LDGSTS.E.BYPASS.LTC128B.128 [R215+0xe000], [R2.64+0x80] ;  /* 0x0e00008002d7cfae */ /* 0x0003e2000b901d46 */
[----:B------:R-:W-:Y:S02]  /*6e50*/  IADD3.X R134, R134, R210, RZ, P6, !PT ;  /* 0x000000d286867210 */ /* 0x000fe400037fe4ff */
[CC--:B------:R-:W-:Y:S02]  /*6e60*/  @!P5 LEA R242, P6, R133.reuse, R230.reuse, 0x1 ;  /* 0x000000e685f2d211 */ /* 0x0c0fe400078c08ff */
[CCC-:B------:R-:W-:Y:S01]  /*6e70*/  @!P4 LEA.HI.X R241, R133.reuse, R231.reuse, R134.reuse, 0x1, P2 ;  /* 0x000000e785f1c211 */ /* 0x1c0fe200010f0c86 */
[----:B------:R-:W-:Y:S01]  /*6e80*/  @P3 STS.128 [R215+0x10000], RZ ;  /* 0x010000ffd7003388 */ /* 0x000fe20000000c00 */
[C-C-:B------:R-:W-:Y:S02]  /*6e90*/  @!P5 LEA.HI.X R243, R133.reuse, R231, R134.reuse, 0x1, P6 ;  /* 0x000000e785f3d211 */ /* 0x140fe400030f0c86 */
[C---:B------:R-:W-:Y:S02]  /*6ea0*/  @!P3 LEA R238, P1, R133.reuse, R230, 0x1 ;  /* 0x000000e685eeb211 */ /* 0x040fe400078208ff */
[C---:B------:R-:W-:Y:S01]  /*6eb0*/  IADD3 R132, P6, R133.reuse, R211, RZ ;  /* 0x000000d385847210 */ /* 0x040fe20007fde0ff */
[----:B------:R-:W-:Y:S01]  /*6ec0*/  @!PT LDS RZ, [RZ] ;  /* 0x00000000fffff984 */ /* 0x000fe20000000800 */
[----:B------:R-:W-:Y:S01]  /*6ed0*/  @!PT LDS RZ, [RZ] ;  /* 0x00000000fffff984 */ /* 0x000fe20000000800 */
[----:B------:R-:W-:Y:S01]  /*6ee0*/  @!PT LDS RZ, [RZ] ;  /* 0x00000000fffff984 */ /* 0x000fe20000000800 */
[----:B------:R1:W-:Y:S01]  /*6ef0*/  @!P3 LDGSTS.E.BYPASS.LTC128B.128 [R215+0x10000], [R2.64+0x100] ;  /* 0x1000010002d7bfae */ /* 0x0003e2000b901d46 */
[-C--:B------:R-:W-:Y:S02]  /*6f00*/  @!P3 LEA.HI.X R239, R133, R231.reuse, R134, 0x1, P1 ;  /* 0x000000e785efb211 */ /* 0x080fe400008f0c86 */
[----:B------:R-:W-:Y:S02]  /*6f10*/  IADD3.X R134, R134, R210, RZ, P6, !PT ;  /* 0x000000d286867210 */ /* 0x000fe400037fe4ff */
[CC--:B------:R-:W-:Y:S01]  /*6f20*/  @!P5 LEA R246, P6, R132.reuse, R230.reuse, 0x1 ;  /* 0x000000e684f6d211 */ /* 0x0c0fe200078c08ff */
[----:B------:R-:W-:Y:S01]  /*6f30*/  @P5 STS.128 [R215+0xc800], RZ ;  /* 0x00c800ffd7005388 */ /* 0x000fe20000000c00 */
[CC--:B------:R-:W-:Y:S02]  /*6f40*/  @!P4 LEA R244, P2, R132.reuse, R230.reuse, 0x1 ;  /* 0x000000e684f4c211 */ /* 0x0c0fe400078408ff */
[CCC-:B------:R-:W-:Y:S02]  /*6f50*/  @!P5 LEA.HI.X R247, R132.reuse, R231.reuse, R134.reuse, 0x1, P6 ;  /* 0x000000e784f7d211 */ /* 0x1c0fe400030f0c86 */
[CCC-:B------:R-:W-:Y:S01]  /*6f60*/  @!P4 LEA.HI.X R245, R132.reuse, R231.reuse, R134.reuse, 0x1, P2 ;  /* 0x000000e784f5c211 */ /* 0x1c0fe200010f0c86 */
[----:B------:R-:W-:Y:S01]  /*6f70*/  @!PT LDS RZ, [RZ] ;  /* 0x00000000fffff984 */ /* 0x000fe20000000800 */
[----:B------:R-:W-:Y:S01]  /*6f80*/  @!PT LDS RZ, [RZ] ;  /* 0x00000000fffff984 */ /* 0x000fe20000000800 */
[----:B------:R-:W-:Y:S01]  /*6f90*/  @!PT LDS RZ, [RZ] ;  /* 0x00000000fffff984 */ /* 0x000fe20000000800 */
[----:B------:R2:W-:Y:S01]  /*6fa0*/  @!P5 LDGSTS.E.BYPASS.LTC128B.128 [R215+0xc800], [R236.64] ;  /* 0x0c800000ecd7dfae */ /* 0x0005e2000b901d46 */
[C---:B------:R-:W-:Y:S04]  /*6fb0*/  @!P3 LEA R230, P1, R132.reuse, R230, 0x1 ;  /* 0x000000e684e6b211 */ /* 0x040fe800078208ff */
[----:B------:R-:W-:Y:S01]  /*6fc0*/  @!P3 LEA.HI.X R231, R132, R231, R134, 0x1, P1 ;  /* 0x000000e784e7b211 */ /* 0x000fe200008f0c86 */
[----:B------:R-:W-:Y:S01]  /*6fd0*/  @P4 STS.128 [R215+0xe800], RZ ;  /* 0x00e800ffd7004388 */ /* 0x000fe20000000c00 */
[----:B------:R-:W-:Y:S05]  /*6fe0*/  ISETP.GE.AND P1, PT, R225, 0x1, PT ;  /* 0x00000001e100780c */ /* 0x000fea0003f26270 */
[----:B------:R-:W-:Y:S01]  /*6ff0*/  @!PT LDS RZ, [RZ] ;  /* 0x00000000fffff984 */ /* 0x000fe20000000800 */
[----:B------:R-:W-:Y:S01]  /*7000*/  @!PT LDS RZ, [RZ] ;  /* 0x00000000fffff984 */ /* 0x000fe20000000800 */
[----:B------:R-:W-:Y:S01]  /*7010*/  @!PT LDS RZ, [RZ] ;  /* 0x00000000fffff984 */ /* 0x000fe20000000800 */
[----:B------:R3:W-:Y:S06]  /*7020*/  @!P4 LDGSTS.E.BYPASS.LTC128B.128 [R215+0xe800], [R234.64+0x80] ;  /* 0x0e800080ead7cfae */ /* 0x0007ec000b901d46 */
[----:B------:R-:W-:Y:S06]  /*7030*/  @P3 STS.128 [R215+0x10800], RZ ;  /* 0x010800ffd7003388 */ /* 0x000fec0000000c00 */
        /* <DEDUP_REMOVED lines=8> */
[----:B------:R5:W-:Y:S06]  /*70c0*/  @!P5 LDGSTS.E.BYPASS.LTC128B.128 [R215+0xd000], [R242.64] ;  /* 0x0d000000f2d7dfae */ /* 0x000bec000b901d46 */
        /* <DEDUP_REMOVED lines=25> */
[----:B------:R-:W-:Y:S06]  /*7260*/  LDSM.16.M88.4 R136, [R206] ;  /* 0x00000000ce88783b */ /* 0x000fec0000000200 */
[----:B------:R-:W2:Y:S06]  /*7270*/  LDSM.16.M88.4 R140, [R205+0x6000] ;  /* 0x00600000cd8c783b */ /* 0x000eac0000000200 */
[----:B------:R-:W3:Y:S06]  /*7280*/  LDSM.16.M88.4 R144, [R205+0x6800] ;  /* 0x00680000cd90783b */ /* 0x000eec0000000200 */
[----:B------:R-:W3:Y:S01]  /*7290*/  LDSM.16.M88.4 R148, [R205+0x7000] ;  /* 0x00700000cd94783b */ /* 0x000ee20000000200 */
[----:B-1----:R-:W-:Y:S02]  /*72a0*/  MOV R230, R2 ;  /* 0x0000000200e67202 */ /* 0x002fe40000000f00 */
[----:B------:R-:W-:Y:S03]  /*72b0*/  MOV R231, R3 ;  /* 0x0000000300e77202 */ /* 0x000fe60000000f00 */
[----:B------:R-:W0:Y:S06]  /*72c0*/  LDGDEPBAR ;  /* 0x00000000000079af */ /* 0x000e2c0000000000 */
[----:B------:R-:W1:Y:S06]  /*72d0*/  LDSM.16.M88.4 R152, [R205+0x7800] ;  /* 0x00780000cd98783b */ /* 0x000e6c0000000200 */
[----:B------:R-:W-:Y:S06]  /*72e0*/  LDSM.16.M88.4 R156, [R204] ;  /* 0x00000000cc9c783b */ /* 0x000fec0000000200 */
[----:B------:R-:W1:Y:S01]  /*72f0*/  LDSM.16.M88.4 R160, [R203] ;  /* 0x00000000cba0783b */ /* 0x000e620000000200 */
[C---:B--2---:R-:W-:Y:S05]  /*7300*/  HMMA.16816.F32.BF16 R4, R136.reuse, R140, RZ ;  /* 0x0000008c8804723c */ /* 0x044fea00000418ff */
[----:B------:R-:W2:Y:S03]  /*7310*/  LDSM.16.M88.4 R164, [R195] ;  /* 0x00000000c3a4783b */ /* 0x000ea60000000200 */
[C---:B------:R-:W-:Y:S03]  /*7320*/  HMMA.16816.F32.BF16 R8, R136.reuse, R142, RZ ;  /* 0x0000008e8808723c */ /* 0x040fe600000418ff */
[----:B------:R-:W2:Y:S06]  /*7330*/  LDSM.16.M88.4 R168, [R194] ;  /* 0x00000000c2a8783b */ /* 0x000eac0000000200 */
[----:B------:R-:W2:Y:S01]  /*7340*/  LDSM.16.M88.4 R172, [R193] ;  /* 0x00000000c1ac783b */ /* 0x000ea20000000200 */
[C---:B---3--:R-:W-:Y:S05]  /*7350*/  HMMA.16816.F32.BF16 R12, R136.reuse, R144, RZ ;  /* 0x00000090880c723c */ /* 0x048fea00000418ff */
[----:B------:R-:W-:Y:S03]  /*7360*/  LDSM.16.M88.4 R176, [R202] ;  /* 0x00000000cab0783b */ /* 0x000fe60000000200 */
[C---:B------:R-:W-:Y:S03]  /*7370*/  HMMA.16816.F32.BF16 R16, R136.reuse, R146, RZ ;  /* 0x000000928810723c */ /* 0x040fe600000418ff */
[----:B------:R-:W3:Y:S05]  /*7380*/  LDSM.16.M88.4 R180, [R199+0x6000] ;  /* 0x00600000c7b4783b */ /* 0x000eea0000000200 */
[C---:B------:R-:W-:Y:S01]  /*7390*/  HMMA.16816.F32.BF16 R20, R136.reuse, R148, RZ ;  /* 0x000000948814723c */ /* 0x040fe200000418ff */
[----:B------:R-:W-:Y:S06]  /*73a0*/  LDSM.16.M88.4 R140, [R199+0x7000] ;  /* 0x00700000c78c783b */ /* 0x000fec0000000200 */
[----:B------:R-:W-:Y:S01]  /*73b0*/  LDSM.16.M88.4 R144, [R199+0x7800] ;  /* 0x00780000c790783b */ /* 0x000fe20000000200 */
[C---:B------:R-:W-:Y:S05]  /*73c0*/  HMMA.16816.F32.BF16 R24, R136.reuse, R150, RZ ;  /* 0x000000968818723c */ /* 0x040fea00000418ff */
[----:B------:R-:W-:Y:S03]  /*73d0*/  LDSM.16.M88.4 R148, [R201] ;  /* 0x00000000c994783b */ /* 0x000fe60000000200 */
[C---:B-1----:R-:W-:Y:S08]  /*73e0*/  HMMA.16816.F32.BF16 R28, R136.reuse, R152, RZ ;  /* 0x00000098881c723c */ /* 0x042ff000000418ff */
[----:B------:R-:W-:Y:S01]  /*73f0*/  HMMA.16816.F32.BF16 R32, R136, R154, RZ ;  /* 0x0000009a8820723c */ /* 0x000fe200000418ff */
[----:B------:R-:W1:Y:S06]  /*7400*/  LDSM.16.M88.4 R136, [R199+0x6800] ;  /* 0x00680000c788783b */ /* 0x000e6c0000000200 */
[----:B------:R-:W1:Y:S01]  /*7410*/  LDSM.16.M88.4 R152, [R192] ;  /* 0x00000000c098783b */ /* 0x000e620000000200 */
[C---:B------:R-:W-:Y:S08]  /*7420*/  HMMA.16816.F32.BF16 R4, R156.reuse, R160, R4 ;  /* 0x000000a09c04723c */ /* 0x040ff00000041804 */
[C---:B------:R-:W-:Y:S01]  /*7430*/  HMMA.16816.F32.BF16 R8, R156.reuse, R162, R8 ;  /* 0x000000a29c08723c */ /* 0x040fe20000041808 */
[----:B------:R-:W-:Y:S07]  /*7440*/  LDSM.16.M88.4 R160, [R192+0x1000] ;  /* 0x00100000c0a0783b */ /* 0x000fee0000000200 */
[C---:B--2---:R-:W-:Y:S08]  /*7450*/  HMMA.16816.F32.BF16 R12, R156.reuse, R164, R12 ;  /* 0x000000a49c0c723c */ /* 0x044ff0000004180c */
[C---:B------:R-:W-:Y:S01]  /*7460*/  HMMA.16816.F32.BF16 R16, R156.reuse, R166, R16 ;  /* 0x000000a69c10723c */ /* 0x040fe20000041810 */
[----:B------:R-:W-:Y:S07]  /*7470*/  LDSM.16.M88.4 R164, [R192+0x1800] ;  /* 0x00180000c0a4783b */ /* 0x000fee0000000200 */
[C---:B------:R-:W-:Y:S08]  /*7480*/  HMMA.16816.F32.BF16 R20, R156.reuse, R168, R20 ;  /* 0x000000a89c14723c */ /* 0x040ff00000041814 */
[C---:B------:R-:W-:Y:S01]  /*7490*/  HMMA.16816.F32.BF16 R24, R156.reuse, R170, R24 ;  /* 0x000000aa9c18723c */ /* 0x040fe20000041818 */
[----:B------:R-:W-:Y:S07]  /*74a0*/  LDSM.16.M88.4 R168, [R206+0x2000] ;  /* 0x00200000cea8783b */ /* 0x000fee0000000200 */
[C---:B------:R-:W-:Y:S08]  /*74b0*/  HMMA.16816.F32.BF16 R28, R156.reuse, R172, R28 ;  /* 0x000000ac9c1c723c */ /* 0x040ff0000004181c */
[----:B------:R-:W-:Y:S01]  /*74c0*/  HMMA.16816.F32.BF16 R32, R156, R174, R32 ;  /* 0x000000ae9c20723c */ /* 0x000fe20000041820 */
[----:B------:R-:W2:Y:S06]  /*74d0*/  LDSM.16.M88.4 R156, [R192+0x800] ;  /* 0x00080000c09c783b */ /* 0x000eac0000000200 */
[----:B------:R-:W2:Y:S01]  /*74e0*/  LDSM.16.M88.4 R172, [R205+0x8000] ;  /* 0x00800000cdac783b */ /* 0x000ea20000000200 */
[C---:B---3--:R-:W-:Y:S08]  /*74f0*/  HMMA.16816.F32.BF16 R4, R176.reuse, R180, R4 ;  /* 0x000000b4b004723c */ /* 0x048ff00000041804 */
[C---:B------:R-:W-:Y:S01]  /*7500*/  HMMA.16816.F32.BF16 R8, R176.reuse, R182, R8 ;  /* 0x000000b6b008723c */ /* 0x040fe20000041808 */
[----:B------:R-:W-:Y:S07]  /*7510*/  LDSM.16.M88.4 R180, [R191] ;  /* 0x00000000bfb4783b */ /* 0x000fee0000000200 */
[C---:B-1----:R-:W-:Y:S08]  /*7520*/  HMMA.16816.F32.BF16 R12, R176.reuse, R136, R12 ;  /* 0x00000088b00c723c */ /* 0x042ff0000004180c */
[C---:B------:R-:W-:Y:S01]  /*7530*/  HMMA.16816.F32.BF16 R16, R176.reuse, R138, R16 ;  /* 0x0000008ab010723c */ /* 0x040fe20000041810 */
[----:B------:R-:W1:Y:S07]  /*7540*/  LDSM.16.M88.4 R136, [R205+0x8800] ;  /* 0x00880000cd88783b */ /* 0x000e6e0000000200 */
[C---:B------:R-:W-:Y:S08]  /*7550*/  HMMA.16816.F32.BF16 R20, R176.reuse, R140, R20 ;  /* 0x0000008cb014723c */ /* 0x040ff00000041814 */
[C---:B------:R-:W-:Y:S01]  /*7560*/  HMMA.16816.F32.BF16 R24, R176.reuse, R142, R24 ;  /* 0x0000008eb018723c */ /* 0x040fe20000041818 */
[----:B------:R-:W3:Y:S07]  /*7570*/  LDSM.16.M88.4 R140, [R205+0x9000] ;  /* 0x00900000cd8c783b */ /* 0x000eee0000000200 */
[C---:B------:R-:W-:Y:S08]  /*7580*/  HMMA.16816.F32.BF16 R28, R176.reuse, R144, R28 ;  /* 0x00000090b01c723c */ /* 0x040ff0000004181c */
[----:B------:R-:W-:Y:S01]  /*7590*/  HMMA.16816.F32.BF16 R32, R176, R146, R32 ;  /* 0x00000092b020723c */ /* 0x000fe20000041820 */
[----:B------:R-:W1:Y:S06]  /*75a0*/  LDSM.16.M88.4 R144, [R205+0x9800] ;  /* 0x00980000cd90783b */ /* 0x000e6c0000000200 */
[----:B------:R-:W1:Y:S01]  /*75b0*/  LDSM.16.M88.4 R176, [R204+0x2000] ;  /* 0x00200000ccb0783b */ /* 0x000e620000000200 */
[C---:B------:R-:W-:Y:S08]  /*75c0*/  HMMA.16816.F32.BF16 R4, R148.reuse, R152, R4 ;  /* 0x000000989404723c */ /* 0x040ff00000041804 */
[C---:B------:R-:W-:Y:S01]  /*75d0*/  HMMA.16816.F32.BF16 R8, R148.reuse, R154, R8 ;  /* 0x0000009a9408723c */ /* 0x040fe20000041808 */
[----:B------:R-:W-:Y:S07]  /*75e0*/  LDSM.16.M88.4 R152, [R189] ;  /* 0x00000000bd98783b */ /* 0x000fee0000000200 */
[C---:B--2---:R-:W-:Y:S08]  /*75f0*/  HMMA.16816.F32.BF16 R12, R148.reuse, R156, R12 ;  /* 0x0000009c940c723c */ /* 0x044ff0000004180c */
[C---:B------:R-:W-:Y:S01]  /*7600*/  HMMA.16816.F32.BF16 R16, R148.reuse, R158, R16 ;  /* 0x0000009e9410723c */ /* 0x040fe20000041810 */
[----:B------:R-:W-:Y:S07]  /*7610*/  LDSM.16.M88.4 R156, [R188] ;  /* 0x00000000bc9c783b */ /* 0x000fee0000000200 */
[C---:B------:R-:W-:Y:S08]  /*7620*/  HMMA.16816.F32.BF16 R20, R148.reuse, R160, R20 ;  /* 0x000000a09414723c */ /* 0x040ff00000041814 */
[C---:B------:R-:W-:Y:S01]  /*7630*/  HMMA.16816.F32.BF16 R24, R148.reuse, R162, R24 ;  /* 0x000000a29418723c */ /* 0x040fe20000041818 */
[----:B------:R-:W-:Y:S07]  /*7640*/  LDSM.16.M88.4 R160, [R202+0x2000] ;  /* 0x00200000caa0783b */ /* 0x000fee0000000200 */
[C---:B------:R-:W-:Y:S08]  /*7650*/  HMMA.16816.F32.BF16 R28, R148.reuse, R164, R28 ;  /* 0x000000a4941c723c */ /* 0x040ff0000004181c */
[----:B------:R-:W-:Y:S01]  /*7660*/  HMMA.16816.F32.BF16 R32, R148, R166, R32 ;  /* 0x000000a69420723c */ /* 0x000fe20000041820 */
[----:B------:R-:W2:Y:S06]  /*7670*/  LDSM.16.M88.4 R148, [R190] ;  /* 0x00000000be94783b */ /* 0x000eac0000000200 */
[----:B------:R-:W2:Y:S01]  /*7680*/  LDSM.16.M88.4 R164, [R199+0x8000] ;  /* 0x00800000c7a4783b */ /* 0x000ea20000000200 */
[C---:B------:R-:W-:Y:S08]  /*7690*/  HMMA.16816.F32.BF16 R4, R168.reuse, R172, R4 ;  /* 0x000000aca804723c */ /* 0x040ff00000041804 */
[C---:B------:R-:W-:Y:S01]  /*76a0*/  HMMA.16816.F32.BF16 R8, R168.reuse, R174, R8 ;  /* 0x000000aea808723c */ /* 0x040fe20000041808 */
[----:B------:R-:W-:Y:S07]  /*76b0*/  LDSM.16.M88.4 R172, [R192+0x2000] ;  /* 0x00200000c0ac783b */ /* 0x000fee0000000200 */
[C---:B-1----:R-:W-:Y:S08]  /*76c0*/  HMMA.16816.F32.BF16 R12, R168.reuse, R136, R12 ;  /* 0x00000088a80c723c */ /* 0x042ff0000004180c */
[C---:B------:R-:W-:Y:S01]  /*76d0*/  HMMA.16816.F32.BF16 R16, R168.reuse, R138, R16 ;  /* 0x0000008aa810723c */ /* 0x040fe20000041810 */
[----:B------:R-:W1:Y:S07]  /*76e0*/  LDSM.16.M88.4 R136, [R199+0x8800] ;  /* 0x00880000c788783b */ /* 0x000e6e0000000200 */
[C---:B---3--:R-:W-:Y:S08]  /*76f0*/  HMMA.16816.F32.BF16 R20, R168.reuse, R140, R20 ;  /* 0x0000008ca814723c */ /* 0x048ff00000041814 */
        /* <DEDUP_REMOVED lines=8> */
[----:B------:R-:W-:Y:S07]  /*7780*/  LDSM.16.M88.4 R180, [R205+0xa000] ;  /* 0x00a00000cdb4783b */ /* 0x000fee0000000200 */
[C---:B--2---:R-:W-:Y:S08]  /*7790*/  HMMA.16816.F32.BF16 R12, R176.reuse, R148, R12 ;  /* 0x00000094b00c723c */ /* 0x044ff0000004180c */
[C---:B------:R-:W-:Y:S01]  /*77a0*/  HMMA.16816.F32.BF16 R16, R176.reuse, R150, R16 ;  /* 0x00000096b010723c */ /* 0x040fe20000041810 */
[----:B------:R-:W2:Y:S07]  /*77b0*/  LDSM.16.M88.4 R148, [R192+0x2800] ;  /* 0x00280000c094783b */ /* 0x000eae0000000200 */
[C---:B------:R-:W-:Y:S08]  /*77c0*/  HMMA.16816.F32.BF16 R20, R176.reuse, R152, R20 ;  /* 0x00000098b014723c */ /* 0x040ff00000041814 */
[C---:B------:R-:W-:Y:S01]  /*77d0*/  HMMA.16816.F32.BF16 R24, R176.reuse, R154, R24 ;  /* 0x0000009ab018723c */ /* 0x040fe20000041818 */
[----:B------:R-:W2:Y:S07]  /*77e0*/  LDSM.16.M88.4 R152, [R192+0x3000] ;  /* 0x00300000c098783b */ /* 0x000eae0000000200 */
[C---:B------:R-:W-:Y:S08]  /*77f0*/  HMMA.16816.F32.BF16 R28, R176.reuse, R156, R28 ;  /* 0x0000009cb01c723c */ /* 0x040ff0000004181c */
[----:B------:R-:W-:Y:S01]  /*7800*/  HMMA.16816.F32.BF16 R32, R176, R158, R32 ;  /* 0x0000009eb020723c */ /* 0x000fe20000041820 */
[----:B------:R-:W2:Y:S06]  /*7810*/  LDSM.16.M88.4 R156, [R192+0x3800] ;  /* 0x00380000c09c783b */ /* 0x000eac0000000200 */
[----:B------:R-:W2:Y:S01]  /*7820*/  LDSM.16.M88.4 R176, [R206+0x4000] ;  /* 0x00400000ceb0783b */ /* 0x000ea20000000200 */
[C---:B------:R-:W-:Y:S08]  /*7830*/  HMMA.16816.F32.BF16 R4, R160.reuse, R164, R4 ;  /* 0x000000a4a004723c */ /* 0x040ff00000041804 */
[C---:B------:R-:W-:Y:S01]  /*7840*/  HMMA.16816.F32.BF16 R8, R160.reuse, R166, R8 ;  /* 0x000000a6a008723c */ /* 0x040fe20000041808 */
[----:B------:R-:W-:Y:S07]  /*7850*/  LDSM.16.M88.4 R164, [R187] ;  /* 0x00000000bba4783b */ /* 0x000fee0000000200 */
        /* <DEDUP_REMOVED lines=15> */
[----:B------:R-:W2:Y:S07]  /*7950*/  LDSM.16.M88.4 R148, [R186] ;  /* 0x00000000ba94783b */ /* 0x000eae0000000200 */
[C---:B------:R-:W-:Y:S08]  /*7960*/  HMMA.16816.F32.BF16 R20, R168.reuse, R152, R20 ;  /* 0x00000098a814723c */ /* 0x040ff00000041814 */
[C---:B------:R-:W-:Y:S01]  /*7970*/  HMMA.16816.F32.BF16 R24, R168.reuse, R154, R24 ;  /* 0x0000009aa818723c */ /* 0x040fe20000041818 */
[----:B------:R-:W2:Y:S07]  /*7980*/  LDSM.16.M88.4 R152, [R185] ;  /* 0x00000000b998783b */ /* 0x000eae0000000200 */
        /* <DEDUP_REMOVED lines=18> */
[C---:B------:R-:W-:Y:S08]  /*7ab0*/  HMMA.16816.F32.BF16 R8, R160.reuse, R166, R8 ;  /* 0x000000a6a008723c */ /* 0x040ff00000041808 */
[C---:B--2---:R-:W-:Y:S08]  /*7ac0*/  HMMA.16816.F32.BF16 R12, R160.reuse, R148, R12 ;  /* 0x00000094a00c723c */ /* 0x044ff0000004180c */
[C---:B------:R-:W-:Y:S08]  /*7ad0*/  HMMA.16816.F32.BF16 R16, R160.reuse, R150, R16 ;  /* 0x00000096a010723c */ /* 0x040ff00000041810 */
[C---:B------:R-:W-:Y:S08]  /*7ae0*/  HMMA.16816.F32.BF16 R20, R160.reuse, R152, R20 ;  /* 0x00000098a014723c */ /* 0x040ff00000041814 */
[C---:B------:R-:W-:Y:S08]  /*7af0*/  HMMA.16816.F32.BF16 R24, R160.reuse, R154, R24 ;  /* 0x0000009aa018723c */ /* 0x040ff00000041818 */
[C---:B------:R-:W-:Y:S08]  /*7b00*/  HMMA.16816.F32.BF16 R28, R160.reuse, R156, R28 ;  /* 0x0000009ca01c723c */ /* 0x040ff0000004181c */
[----:B------:R-:W-:Y:S08]  /*7b10*/  HMMA.16816.F32.BF16 R32, R160, R158, R32 ;  /* 0x0000009ea020723c */ /* 0x000ff00000041820 */
[C---:B------:R-:W-:Y:S08]  /*7b20*/  HMMA.16816.F32.BF16 R4, R168.reuse, R172, R4 ;  /* 0x000000aca804723c */ /* 0x040ff00000041804 */
[C---:B------:R-:W-:Y:S08]  /*7b30*/  HMMA.16816.F32.BF16 R8, R168.reuse, R174, R8 ;  /* 0x000000aea808723c */ /* 0x040ff00000041808 */
[C---:B-1----:R-:W-:Y:S08]  /*7b40*/  HMMA.16816.F32.BF16 R12, R168.reuse, R136, R12 ;  /* 0x00000088a80c723c */ /* 0x042ff0000004180c */
[C---:B------:R-:W-:Y:S01]  /*7b50*/  HMMA.16816.F32.BF16 R16, R168.reuse, R138, R16 ;  /* 0x0000008aa810723c */ /* 0x040fe20000041810 */
[----:B------:R-:W1:Y:S07]  /*7b60*/  LDSM.16.M88.4 R136, [R192+0x4800] ;  /* 0x00480000c088783b */ /* 0x000e6e0000000200 */
[C---:B---3--:R-:W-:Y:S08]  /*7b70*/  HMMA.16816.F32.BF16 R20, R168.reuse, R140, R20 ;  /* 0x0000008ca814723c */ /* 0x048ff00000041814 */
[C---:B------:R-:W-:Y:S01]  /*7b80*/  HMMA.16816.F32.BF16 R24, R168.reuse, R142, R24 ;  /* 0x0000008ea818723c */ /* 0x040fe20000041818 */
[----:B------:R-:W2:Y:S07]  /*7b90*/  LDSM.16.M88.4 R140, [R192+0x5000] ;  /* 0x00500000c08c783b */ /* 0x000eae0000000200 */
[C---:B------:R-:W-:Y:S08]  /*7ba0*/  HMMA.16816.F32.BF16 R28, R168.reuse, R144, R28 ;  /* 0x00000090a81c723c */ /* 0x040ff0000004181c */
[----:B------:R-:W-:Y:S08]  /*7bb0*/  HMMA.16816.F32.BF16 R32, R168, R146, R32 ;  /* 0x00000092a820723c */ /* 0x000ff00000041820 */
[C---:B------:R-:W-:Y:S08]  /*7bc0*/  HMMA.16816.F32.BF16 R4, R176.reuse, R180, R4 ;  /* 0x000000b4b004723c */ /* 0x040ff00000041804 */
[C---:B------:R-:W-:Y:S08]  /*7bd0*/  HMMA.16816.F32.BF16 R8, R176.reuse, R182, R8 ;  /* 0x000000b6b008723c */ /* 0x040ff00000041808 */
[C---:B-1----:R-:W-:Y:S08]  /*7be0*/  HMMA.16816.F32.BF16 R12, R176.reuse, R136, R12 ;  /* 0x00000088b00c723c */ /* 0x042ff0000004180c */
[C---:B------:R-:W-:Y:S01]  /*7bf0*/  HMMA.16816.F32.BF16 R16, R176.reuse, R138, R16 ;  /* 0x0000008ab010723c */ /* 0x040fe20000041810 */
[----:B------:R-:W1:Y:S01]  /*7c00*/  LDSM.16.M88.4 R136, [R192+0x5800] ;  /* 0x00580000c088783b */ /* 0x000e620000000200 */
[----:B------:R-:W-:Y:S04]  /*7c10*/  DEPBAR.LE SB0, 0x0 ;  /* 0x000080000000791a */ /* 0x000fe80000000000 */
[----:B------:R-:W-:Y:S02]  /*7c20*/  FMUL.FTZ R226, R4, c[0x0][0x2ec] ;  /* 0x0000bb0004e27a20 */ /* 0x000fe40000410000 */
[C---:B--2---:R-:W-:Y:S02]  /*7c30*/  HMMA.16816.F32.BF16 R20, R176.reuse, R140, R20 ;  /* 0x0000008cb014723c */ /* 0x044fe40000041814 */
[----:B------:R-:W2:Y:S01]  /*7c40*/  MUFU.TANH R170, R226 ;  /* 0x000000e200aa7308 */ /* 0x000ea20000002400 */
[----:B------:R-:W-:Y:S02]  /*7c50*/  BAR.SYNC.DEFER_BLOCKING 0x0 ;  /* 0x0000000000007b1d */ /* 0x000fe40000010000 */
[----:B------:R-:W-:Y:S02]  /*7c60*/  FMUL.FTZ R133, R5, c[0x0][0x2ec] ;  /* 0x0000bb0005857a20 */ /* 0x000fe40000410000 */
[----:B------:R-:W-:Y:S01]  /*7c70*/  FMUL.FTZ R134, R7, c[0x0][0x2ec] ;  /* 0x0000bb0007867a20 */ /* 0x000fe20000410000 */
[C---:B------:R-:W-:Y:S04]  /*7c80*/  HMMA.16816.F32.BF16 R24, R176.reuse, R142, R24 ;  /* 0x0000008eb018723c */ /* 0x040fe80000041818 */
[----:B------:R3:W2:Y:S01]  /*7c90*/  MUFU.TANH R166, R133 ;  /* 0x0000008500a67308 */ /* 0x0006a20000002400 */
[----:B------:R-:W-:Y:S02]  /*7ca0*/  FMUL.FTZ R228, R9, c[0x0][0x2ec] ;  /* 0x0000bb0009e47a20 */ /* 0x000fe40000410000 */
[----:B------:R-:W-:Y:S02]  /*7cb0*/  FMUL.FTZ R132, R6, c[0x0][0x2ec] ;  /* 0x0000bb0006847a20 */ /* 0x000fe40000410000 */
[----:B------:R-:W-:Y:S03]  /*7cc0*/  FMUL.FTZ R252, R8, c[0x0][0x2ec] ;  /* 0x0000bb0008fc7a20 */ /* 0x000fe60000410000 */
[----:B------:R-:W-:Y:S02]  /*7cd0*/  FMUL.FTZ R250, R12, c[0x0][0x2ec] ;  /* 0x0000bb000cfa7a20 */ /* 0x000fe40000410000 */
[----:B------:R-:W2:Y:S01]  /*7ce0*/  MUFU.TANH R167, R134 ;  /* 0x0000008600a77308 */ /* 0x000ea20000002400 */
[----:B------:R-:W-:Y:S02]  /*7cf0*/  FMUL.FTZ R248, R13, c[0x0][0x2ec] ;  /* 0x0000bb000df87a20 */ /* 0x000fe40000410000 */
[----:B------:R-:W-:Y:S02]  /*7d00*/  FMUL.FTZ R251, R14, c[0x0][0x2ec] ;  /* 0x0000bb000efb7a20 */ /* 0x000fe40000410000 */
[----:B------:R-:W-:Y:S02]  /*7d10*/  FMUL.FTZ R249, R15, c[0x0][0x2ec] ;  /* 0x0000bb000ff97a20 */ /* 0x000fe40000410000 */
[----:B------:R-:W-:Y:S02]  /*7d20*/  FMUL.FTZ R246, R16, c[0x0][0x2ec] ;  /* 0x0000bb0010f67a20 */ /* 0x000fe40000410000 */
[----:B------:R-:W-:Y:S01]  /*7d30*/  FMUL.FTZ R244, R17, c[0x0][0x2ec] ;  /* 0x0000bb0011f47a20 */ /* 0x000fe20000410000 */
[----:B------:R2:W2:Y:S01]  /*7d40*/  MUFU.TANH R182, R228 ;  /* 0x000000e400b67308 */ /* 0x0004a20000002400 */
[C---:B-1----:R-:W-:Y:S03]  /*7d50*/  HMMA.16816.F32.BF16 R28, R176.reuse, R136, R28 ;  /* 0x00000088b01c723c */ /* 0x042fe6000004181c */
[----:B---3--:R-:W-:Y:S02]  /*7d60*/  FMUL.FTZ R133, R10, c[0x0][0x2ec] ;  /* 0x0000bb000a857a20 */ /* 0x008fe40000410000 */
[----:B------:R-:W-:Y:S02]  /*7d70*/  FMUL.FTZ R247, R18, c[0x0][0x2ec] ;  /* 0x0000bb0012f77a20 */ /* 0x000fe40000410000 */
[----:B------:R-:W-:Y:S01]  /*7d80*/  FMUL.FTZ R245, R19, c[0x0][0x2ec] ;  /* 0x0000bb0013f57a20 */ /* 0x000fe20000410000 */
[----:B------:R-:W-:Y:S01]  /*7d90*/  HMMA.16816.F32.BF16 R32, R176, R138, R32 ;  /* 0x0000008ab020723c */ /* 0x000fe20000041820 */
[----:B------:R1:W3:Y:S03]  /*7da0*/  MUFU.TANH R169, R132 ;  /* 0x0000008400a97308 */ /* 0x0002e60000002400 */
[----:B-----5:R-:W-:Y:S02]  /*7db0*/  FMUL.FTZ R242, R20, c[0x0][0x2ec] ;  /* 0x0000bb0014f27a20 */ /* 0x020fe40000410000 */
[----:B------:R-:W-:Y:S02]  /*7dc0*/  FMUL.FTZ R240, R21, c[0x0][0x2ec] ;  /* 0x0000bb0015f07a20 */ /* 0x000fe40000410000 */
[----:B------:R-:W-:Y:S03]  /*7dd0*/  FMUL.FTZ R243, R22, c[0x0][0x2ec] ;  /* 0x0000bb0016f37a20 */ /* 0x000fe60000410000 */
[----:B------:R-:W1:Y:S01]  /*7de0*/  MUFU.TANH R252, R252 ;  /* 0x000000fc00fc7308 */ /* 0x000e620000002400 */
[----:B------:R-:W-:Y:S02]  /*7df0*/  FMUL.FTZ R241, R23, c[0x0][0x2ec] ;  /* 0x0000bb0017f17a20 */ /* 0x000fe40000410000 */
[----:B------:R-:W-:Y:S02]  /*7e00*/  FMUL.FTZ R238, R24, c[0x0][0x2ec] ;  /* 0x0000bb0018ee7a20 */ /* 0x000fe40000410000 */
[----:B------:R-:W-:Y:S02]  /*7e10*/  FMUL.FTZ R236, R25, c[0x0][0x2ec] ;  /* 0x0000bb0019ec7a20 */ /* 0x000fe40000410000 */
[----:B------:R-:W-:Y:S02]  /*7e20*/  FMUL.FTZ R239, R26, c[0x0][0x2ec] ;  /* 0x0000bb001aef7a20 */ /* 0x000fe40000410000 */
[----:B------:R-:W-:Y:S01]  /*7e30*/  FMUL.FTZ R237, R27, c[0x0][0x2ec] ;  /* 0x0000bb001bed7a20 */ /* 0x000fe20000410000 */
[----:B------:R3:W3:Y:S01]  /*7e40*/  MUFU.TANH R183, R133 ;  /* 0x0000008500b77308 */ /* 0x0006e20000002400 */
[----:B----4-:R-:W-:Y:S02]  /*7e50*/  FMUL.FTZ R232, R28, c[0x0][0x2ec] ;  /* 0x0000bb001ce87a20 */ /* 0x010fe40000410000 */
[----:B------:R-:W-:Y:S02]  /*7e60*/  FMUL.FTZ R234, R29, c[0x0][0x2ec] ;  /* 0x0000bb001dea7a20 */ /* 0x000fe40000410000 */
[----:B------:R-:W-:Y:S02]  /*7e70*/  FMUL.FTZ R235, R30, c[0x0][0x2ec] ;  /* 0x0000bb001eeb7a20 */ /* 0x000fe40000410000 */
[----:B------:R-:W-:Y:S02]  /*7e80*/  FMUL.FTZ R233, R31, c[0x0][0x2ec] ;  /* 0x0000bb001fe97a20 */ /* 0x000fe40000410000 */
[----:B--2---:R-:W-:Y:S01]  /*7e90*/  FMUL.FTZ R228, R32, c[0x0][0x2ec] ;  /* 0x0000bb0020e47a20 */ /* 0x004fe20000410000 */
[----:B------:R-:W2:Y:S01]  /*7ea0*/  MUFU.TANH R250, R250 ;  /* 0x000000fa00fa7308 */ /* 0x000ea20000002400 */
[----:B------:R-:W-:Y:S02]  /*7eb0*/  FMUL.FTZ R226, R33, c[0x0][0x2ec] ;  /* 0x0000bb0021e27a20 */ /* 0x000fe40000410000 */
[----:B------:R-:W-:Y:S02]  /*7ec0*/  FMUL.FTZ R134, R34, c[0x0][0x2ec] ;  /* 0x0000bb0022867a20 */ /* 0x000fe40000410000 */
[----:B-1----:R-:W-:Y:S02]  /*7ed0*/  FMUL.FTZ R132, R11, c[0x0][0x2ec] ;  /* 0x0000bb000b847a20 */ /* 0x002fe40000410000 */
[----:B------:R-:W-:Y:S03]  /*7ee0*/  FMUL.FTZ R35, R35, c[0x0][0x2ec] ;  /* 0x0000bb0023237a20 */ /* 0x000fe60000410000 */
[----:B------:R1:W4:Y:S10]  /*7ef0*/  MUFU.TANH R181, R132 ;  /* 0x0000008400b57308 */ /* 0x0003340000002400 */
[----:B------:R-:W1:Y:S10]  /*7f00*/  MUFU.TANH R248, R248 ;  /* 0x000000f800f87308 */ /* 0x000e740000002400 */
        /* <DEDUP_REMOVED lines=21> */
[----:B------:R1:W1:Y:S01]  /*8060*/  MUFU.TANH R133, R35 ;  /* 0x0000002300857308 */ /* 0x0002620000002400 */
[----:B------:R-:W-:-:S05]  /*8070*/  @!P1 BRA `(.L_x_776) ;  /* 0x000009a000009947 */ /* 0x000fca0003800000 */
[----:B--234-:R-:W-:Y:S02]  /*8080*/  ULDC UR5, c[0x0][0x198] ;  /* 0x0000660000057ab9 */ /* 0x01cfe40000000800 */
[----:B------:R-:W-:Y:S04]  /*8090*/  ULEA UR5, -UR5, URZ, 0x6 ;  /* 0x0000003f05057291 */ /* 0x000fe8000f8e313f */
[----:B------:R-:W-:Y:S02]  /*80a0*/  USHF.R.S32.HI UR4, URZ, 0x1f, UR5 ;  /* 0x0000001f3f047899 */ /* 0x000fe40008011405 */
[----:B------:R-:W-:Y:S04]  /*80b0*/  MOV R6, UR5 ;  /* 0x0000000500067c02 */ /* 0x000fe80008000f00 */
[----:B------:R-:W-:Y:S01]  /*80c0*/  MOV R2, UR4 ;  /* 0x0000000400027c02 */ /* 0x000fe20008000f00 */
[----:B------:R-:W-:-:S05]  /*80d0*/  @!P0 BRA `(.L_x_777) ;  /* 0x000003b000008947 */ /* 0x000fca0003800000 */
[----:B------:R-:W-:Y:S01]  /*80e0*/  IMAD.SHL.U32 R4, R225, 0x40, RZ ;  /* 0x00000040e1047824 */ /* 0x000fe200078e00ff */
[----:B------:R-:W-:Y:S04]  /*80f0*/  IABS R3, c[0x0][0x2d0] ;  /* 0x0000b40000037a13 */ /* 0x000fe80000000000 */
[----:B------:R-:W2:Y:S01]  /*8100*/  I2F.RP R8, R3 ;  /* 0x0000000300087306 */ /* 0x000ea20000209400 */
[----:B------:R-:W-:Y:S04]  /*8110*/  IADD3 R9, R4, -0x40, RZ ;  /* 0xffffffc004097810 */ /* 0x000fe80007ffe0ff */
[----:B------:R-:W-:Y:S02]  /*8120*/  IABS R5, R9 ;  /* 0x0000000900057213 */ /* 0x000fe40000000000 */
[----:B------:R-:W-:Y:S03]  /*8130*/  LOP3.LUT R9, R9, c[0x0][0x2d0], RZ, 0x3c, !PT ;  /* 0x0000b40009097a12 */ /* 0x000fe600078e3cff */
[----:B--2---:R-:W2:Y:S02]  /*8140*/  MUFU.RCP R2, R8 ;  /* 0x0000000800027308 */ /* 0x004ea40000001000 */
[----:B--2---:R-:W-:Y:S08]  /*8150*/  IADD3 R6, R2, 0xffffffe, RZ ;  /* 0x0ffffffe02067810 */ /* 0x004ff00007ffe0ff */
[----:B------:R-:W2:Y:S02]  /*8160*/  F2I.FTZ.U32.TRUNC.NTZ R7, R6 ;  /* 0x0000000600077305 */ /* 0x000ea4000021f000 */
[--C-:B--2---:R-:W-:Y:S02]  /*8170*/  IMAD.MOV R2, RZ, RZ, -R7.reuse ;  /* 0x000000ffff027224 */ /* 0x104fe400078e0a07 */
[----:B------:R-:W-:Y:S02]  /*8180*/  IMAD.MOV.U32 R6, RZ, RZ, RZ ;  /* 0x000000ffff067224 */ /* 0x000fe400078e00ff */
        /* <DEDUP_REMOVED lines=48> */
.L_x_777:
        /* <DEDUP_REMOVED lines=14> */
[CCC-:B------:R-:W-:Y:S02]  /*8570*/  @!P4 LEA.HI.X R9, R5.reuse, R223.reuse, R4.reuse, 0x1, P2 ;  /* 0x000000df0509c211 */ /* 0x1c0fe400010f0c04 */
[--C-:B------:R-:W-:Y:S01]  /*8580*/  @!P3 LEA.HI.X R7, R5, R223, R4.reuse, 0x1, P1 ;  /* 0x000000df0507b211 */ /* 0x100fe200008f0c04 */
[----:B------:R-:W-:Y:S01]  /*8590*/  @!PT LDS RZ, [RZ] ;  /* 0x00000000fffff984 */ /* 0x000fe20000000800 */
[----:B------:R-:W-:Y:S01]  /*85a0*/  @!PT LDS RZ, [RZ] ;  /* 0x00000000fffff984 */ /* 0x000fe20000000800 */
[----:B------:R-:W-:Y:S01]  /*85b0*/  @!PT LDS RZ, [RZ] ;  /* 0x00000000fffff984 */ /* 0x000fe20000000800 */
[----:B------:R2:W-:Y:S01]  /*85c0*/  @!P4 LDGSTS.E.BYPASS.LTC128B.128 [R215+0x8000], [R12.64+0x80] ;  /* 0x080000800cd7cfae */ /* 0x0005e2000b901d46 */
[----:B------:R-:W-:Y:S03]  /*85d0*/  IADD3 R3, P6, R213, R5, RZ ;  /* 0x00000005d5037210 */ /* 0x000fe60007fde0ff */
[----:B------:R2:W-:Y:S01]  /*85e0*/  @P3 STS.128 [R215+0xa000], RZ ;  /* 0x00a000ffd7003388 */ /* 0x0005e20000000c00 */
        /* <DEDUP_REMOVED lines=67> */
.L_x_776:
[----:B--234-:R-:W-:Y:S01]  /*8a20*/  FMNMX.FTZ R11, R170, R135, !PT ;  /* 0x00000087aa0b7209 */ /* 0x01cfe20007810000 */
        /* <DEDUP_REMOVED lines=11> */
[----:B-1----:R-:W-:Y:S02]  /*8ae0*/  FMNMX.FTZ R2, R251, R2, !PT ;  /* 0x00000002fb027209 */ /* 0x002fe40007810000 */
        /* <DEDUP_REMOVED lines=26> */
[----:B------:R-:W-:Y:S03]  /*8c90*/  FMNMX.FTZ R7, R133, R2, !PT ;  /* 0x0000000285077209 */ /* 0x000fe60007810000 */
[----:B------:R-:W1:Y:S08]  /*8ca0*/  SHFL.BFLY PT, R6, R5, 0x2, 0x1f ;  /* 0x0c401f0005067f89 */ /* 0x000e7000000e0000 */
[----:B------:R-:W2:Y:S08]  /*8cb0*/  SHFL.BFLY PT, R2, R7, 0x2, 0x1f ;  /* 0x0c401f0007027f89 */ /* 0x000eb000000e0000 */
[----:B------:R-:W-:Y:S01]  /*8cc0*/  LDSM.16.MT88.4 R160, [R196+0xf800] ;  /* 0x00f80000c4a0783b */ /* 0x000fe20000004200 */
[----:B-1----:R-:W-:Y:S07]  /*8cd0*/  FMNMX.FTZ R9, R5, R6, !PT ;  /* 0x0000000605097209 */ /* 0x002fee0007810000 */
[----:B------:R-:W1:Y:S01]  /*8ce0*/  SHFL.BFLY PT, R132, R9, 0x1, 0x1f ;  /* 0x0c201f0009847f89 */ /* 0x000e6200000e0000 */
[----:B--2---:R-:W-:Y:S07]  /*8cf0*/  FMNMX.FTZ R4, R7, R2, !PT ;  /* 0x0000000207047209 */ /* 0x004fee0007810000 */
[----:B------:R-:W2:Y:S01]  /*8d00*/  SHFL.BFLY PT, R3, R4, 0x1, 0x1f ;  /* 0x0c201f0004037f89 */ /* 0x000ea200000e0000 */
[----:B-1----:R-:W-:Y:S04]  /*8d10*/  FMNMX.FTZ R132, R9, R132, !PT ;  /* 0x0000008409847209 */ /* 0x002fe80007810000 */
[C---:B------:R-:W-:Y:S01]  /*8d20*/  FSETP.NEU.FTZ.AND P1, PT, R132.reuse, -INF , PT ;  /* 0xff8000008400780b */ /* 0x040fe20003f3d000 */
[C---:B------:R-:W-:Y:S02]  /*8d30*/  FMUL.FTZ R145, R132.reuse, c[0x0][0x23c] ;  /* 0x00008f0084917a20 */ /* 0x040fe40000410000 */
[----:B------:R-:W-:Y:S01]  /*8d40*/  FADD.FTZ R2, -R132, R135 ;  /* 0x0000008784027221 */ /* 0x000fe20000010100 */
[----:B--2---:R-:W-:Y:S02]  /*8d50*/  FMNMX.FTZ R3, R4, R3, !PT ;  /* 0x0000000304037209 */ /* 0x004fe40007810000 */
[----:B------:R-:W-:Y:S01]  /*8d60*/  FSEL R145, R145, RZ, P1 ;  /* 0x000000ff91917208 */ /* 0x000fe20000800000 */
[----:B------:R-:W-:Y:S01]  /*8d70*/  FMUL.FTZ R6, R2, c[0x0][0x23c] ;  /* 0x00008f0002067a20 */ /* 0x000fe20000410000 */
[C---:B------:R-:W-:Y:S01]  /*8d80*/  FSETP.NEU.FTZ.AND P1, PT, R3.reuse, -INF , PT ;  /* 0xff8000000300780b */ /* 0x040fe20003f3d000 */
[C---:B------:R-:W-:Y:S01]  /*8d90*/  FMUL.FTZ R144, R3.reuse, c[0x0][0x23c] ;  /* 0x00008f0003907a20 */ /* 0x040fe20000410000 */
[----:B------:R-:W-:Y:S01]  /*8da0*/  MOV R135, R132 ;  /* 0x0000008400877202 */ /* 0x000fe20000000f00 */
[----:B------:R-:W-:Y:S01]  /*8db0*/  FADD.FTZ R5, -R3, R0 ;  /* 0x0000000003057221 */ /* 0x000fe20000010100 */
[----:B------:R-:W1:Y:S01]  /*8dc0*/  MUFU.EX2 R2, R6 ;  /* 0x0000000600027308 */ /* 0x000e620000000800 */
[--C-:B------:R-:W-:Y:S01]  /*8dd0*/  FFMA.FTZ R174, R166, c[0x0][0x23c], -R145.reuse ;  /* 0x00008f00a6ae7a23 */ /* 0x100fe20000010891 */
[----:B------:R-:W-:Y:S01]  /*8de0*/  FSEL R144, R144, RZ, P1 ;  /* 0x000000ff90907208 */ /* 0x000fe20000800000 */
[--C-:B------:R-:W-:Y:S01]  /*8df0*/  FFMA.FTZ R175, R170, c[0x0][0x23c], -R145.reuse ;  /* 0x00008f00aaaf7a23 */ /* 0x100fe20000010891 */
[----:B------:R-:W-:Y:S01]  /*8e00*/  ISETP.GT.AND P1, PT, R225, RZ, PT ;  /* 0x000000ffe100720c */ /* 0x000fe20003f24270 */
[--C-:B------:R-:W-:Y:S02]  /*8e10*/  FFMA.FTZ R173, R252, c[0x0][0x23c], -R145.reuse ;  /* 0x00008f00fcad7a23 */ /* 0x100fe40000010891 */
[--C-:B------:R-:W-:Y:S02]  /*8e20*/  FFMA.FTZ R170, R167, c[0x0][0x23c], -R144.reuse ;  /* 0x00008f00a7aa7a23 */ /* 0x100fe40000010890 */
[--C-:B------:R-:W-:Y:S01]  /*8e30*/  FFMA.FTZ R171, R169, c[0x0][0x23c], -R144.reuse ;  /* 0x00008f00a9ab7a23 */ /* 0x100fe20000010890 */
[----:B------:R-:W-:Y:S01]  /*8e40*/  MUFU.EX2 R175, R175 ;  /* 0x000000af00af7308 */ /* 0x000fe20000000800 */
[--C-:B------:R-:W-:Y:S01]  /*8e50*/  FFMA.FTZ R172, R182, c[0x0][0x23c], -R145.reuse ;  /* 0x00008f00b6ac7a23 */ /* 0x100fe20000010891 */
[----:B------:R-:W-:Y:S01]  /*8e60*/  LDSM.16.MT88.4 R164, [R200+0x11800] ;  /* 0x01180000c8a4783b */ /* 0x000fe20000004200 */
[--C-:B------:R-:W-:Y:S02]  /*8e70*/  FFMA.FTZ R169, R183, c[0x0][0x23c], -R144.reuse ;  /* 0x00008f00b7a97a23 */ /* 0x100fe40000010890 */
[--C-:B------:R-:W-:Y:S02]  /*8e80*/  FFMA.FTZ R168, R181, c[0x0][0x23c], -R144.reuse ;  /* 0x00008f00b5a87a23 */ /* 0x100fe40000010890 */
[----:B------:R-:W-:Y:S02]  /*8e90*/  FMUL.FTZ R0, R5, c[0x0][0x23c] ;  /* 0x00008f0005007a20 */ /* 0x000fe40000410000 */
[--C-:B------:R-:W-:Y:S01]  /*8ea0*/  FFMA.FTZ R176, R250, c[0x0][0x23c], -R145.reuse ;  /* 0x00008f00fab07a23 */ /* 0x100fe20000010891 */
[----:B------:R-:W2:Y:S01]  /*8eb0*/  MUFU.EX2 R174, R174 ;  /* 0x000000ae00ae7308 */ /* 0x000ea20000000800 */
[--C-:B------:R-:W-:Y:S02]  /*8ec0*/  FFMA.FTZ R177, R248, c[0x0][0x23c], -R145.reuse ;  /* 0x00008f00f8b17a23 */ /* 0x100fe40000010891 */
[--C-:B------:R-:W-:Y:S02]  /*8ed0*/  FFMA.FTZ R178, R251, c[0x0][0x23c], -R144.reuse ;  /* 0x00008f00fbb27a23 */ /* 0x100fe40000010890 */
[C---:B-1----:R-:W-:Y:S02]  /*8ee0*/  FMUL.FTZ R4, R2.reuse, R128 ;  /* 0x0000008002047220 */ /* 0x042fe40000410000 */
[C---:B------:R-:W-:Y:S02]  /*8ef0*/  FMUL.FTZ R5, R2.reuse, R129 ;  /* 0x0000008102057220 */ /* 0x040fe40000410000 */
[C---:B------:R-:W-:Y:S01]  /*8f00*/  FMUL.FTZ R8, R2.reuse, R124 ;  /* 0x0000007c02087220 */ /* 0x040fe20000410000 */
[----:B------:R-:W1:Y:S01]  /*8f10*/  MUFU.EX2 R0, R0 ;  /* 0x0000000000007308 */ /* 0x000e620000000800 */
[C---:B------:R-:W-:Y:S02]  /*8f20*/  FMUL.FTZ R9, R2.reuse, R125 ;  /* 0x0000007d02097220 */ /* 0x040fe40000410000 */
[C---:B------:R-:W-:Y:S02]  /*8f30*/  FMUL.FTZ R16, R2.reuse, R116 ;  /* 0x0000007402107220 */ /* 0x040fe40000410000 */
[C---:B------:R-:W-:Y:S02]  /*8f40*/  FMUL.FTZ R17, R2.reuse, R117 ;  /* 0x0000007502117220 */ /* 0x040fe40000410000 */
[C---:B------:R-:W-:Y:S02]  /*8f50*/  FMUL.FTZ R24, R2.reuse, R108 ;  /* 0x0000006c02187220 */ /* 0x040fe40000410000 */
[C---:B------:R-:W-:Y:S01]  /*8f60*/  FMUL.FTZ R25, R2.reuse, R109 ;  /* 0x0000006d02197220 */ /* 0x040fe20000410000 */
[----:B------:R-:W-:Y:S01]  /*8f70*/  MUFU.EX2 R171, R171 ;  /* 0x000000ab00ab7308 */ /* 0x000fe20000000800 */
[C---:B------:R-:W-:Y:S02]  /*8f80*/  FMUL.FTZ R32, R2.reuse, R100 ;  /* 0x0000006402207220 */ /* 0x040fe40000410000 */
[----:B------:R-:W-:Y:S01]  /*8f90*/  FMUL.FTZ R33, R2, R101 ;  /* 0x0000006502217220 */ /* 0x000fe20000410000 */
[----:B--2---:R-:W-:Y:S01]  /*8fa0*/  F2FP.BF16.PACK_AB R128, R174, R175 ;  /* 0x000000afae80723e */ /* 0x004fe200000010ff */
[C---:B------:R-:W-:Y:S02]  /*8fb0*/  FMUL.FTZ R36, R2.reuse, R36 ;  /* 0x0000002402247220 */ /* 0x040fe40000410000 */
[C---:B------:R-:W-:Y:S02]  /*8fc0*/  FMUL.FTZ R37, R2.reuse, R37 ;  /* 0x0000002502257220 */ /* 0x040fe40000410000 */
[C---:B------:R-:W-:Y:S01]  /*8fd0*/  FMUL.FTZ R40, R2.reuse, R40 ;  /* 0x0000002802287220 */ /* 0x040fe20000410000 */
[----:B------:R-:W2:Y:S01]  /*8fe0*/  MUFU.EX2 R170, R170 ;  /* 0x000000aa00aa7308 */ /* 0x000ea20000000800 */
[C---:B------:R-:W-:Y:S02]  /*8ff0*/  FMUL.FTZ R41, R2.reuse, R41 ;  /* 0x0000002902297220 */ /* 0x040fe40000410000 */
[----:B------:R-:W-:Y:S02]  /*9000*/  FMUL.FTZ R44, R2, R44 ;  /* 0x0000002c022c7220 */ /* 0x000fe40000410000 */
[C---:B-1----:R-:W-:Y:S02]  /*9010*/  FMUL.FTZ R6, R0.reuse, R130 ;  /* 0x0000008200067220 */ /* 0x042fe40000410000 */
[C---:B------:R-:W-:Y:S02]  /*9020*/  FMUL.FTZ R7, R0.reuse, R131 ;  /* 0x0000008300077220 */ /* 0x040fe40000410000 */
[C---:B------:R-:W-:Y:S01]  /*9030*/  FMUL.FTZ R10, R0.reuse, R126 ;  /* 0x0000007e000a7220 */ /* 0x040fe20000410000 */
[----:B------:R-:W-:Y:S01]  /*9040*/  MUFU.EX2 R173, R173 ;  /* 0x000000ad00ad7308 */ /* 0x000fe20000000800 */
[C---:B------:R-:W-:Y:S02]  /*9050*/  FMUL.FTZ R11, R0.reuse, R127 ;  /* 0x0000007f000b7220 */ /* 0x040fe40000410000 */
[C---:B------:R-:W-:Y:S01]  /*9060*/  FMUL.FTZ R18, R0.reuse, R118 ;  /* 0x0000007600127220 */ /* 0x040fe20000410000 */
[----:B------:R-:W-:Y:S01]  /*9070*/  LDSM.16.MT88.4 R124, [R200+0xe800] ;  /* 0x00e80000c87c783b */ /* 0x000fe20000004200 */
[C---:B------:R-:W-:Y:S02]  /*9080*/  FMUL.FTZ R19, R0.reuse, R119 ;  /* 0x0000007700137220 */ /* 0x040fe40000410000 */
[C---:B------:R-:W-:Y:S02]  /*9090*/  FMUL.FTZ R26, R0.reuse, R110 ;  /* 0x0000006e001a7220 */ /* 0x040fe40000410000 */
[C---:B------:R-:W-:Y:S01]  /*90a0*/  FMUL.FTZ R27, R0.reuse, R111 ;  /* 0x0000006f001b7220 */ /* 0x040fe20000410000 */
[----:B------:R-:W1:Y:S01]  /*90b0*/  MUFU.EX2 R172, R172 ;  /* 0x000000ac00ac7308 */ /* 0x000e620000000800 */
[C---:B------:R-:W-:Y:S01]  /*90c0*/  FMUL.FTZ R34, R0.reuse, R102 ;  /* 0x0000006600227220 */ /* 0x040fe20000410000 */
[----:B------:R-:W-:Y:S01]  /*90d0*/  LDSM.16.MT88.4 R108, [R196+0xe000] ;  /* 0x00e00000c46c783b */ /* 0x000fe20000004200 */
[----:B------:R-:W-:Y:S01]  /*90e0*/  FMUL.FTZ R35, R0, R103 ;  /* 0x0000006700237220 */ /* 0x000fe20000410000 */
[----:B--2---:R-:W-:Y:S01]  /*90f0*/  F2FP.BF16.PACK_AB R129, R170, R171 ;  /* 0x000000abaa81723e */ /* 0x004fe200000010ff */
[C---:B------:R-:W-:Y:S02]  /*9100*/  FMUL.FTZ R38, R0.reuse, R38 ;  /* 0x0000002600267220 */ /* 0x040fe40000410000 */
[C---:B------:R-:W-:Y:S02]  /*9110*/  FMUL.FTZ R39, R0.reuse, R39 ;  /* 0x0000002700277220 */ /* 0x040fe40000410000 */
[C---:B------:R-:W-:Y:S01]  /*9120*/  FMUL.FTZ R42, R0.reuse, R42 ;  /* 0x0000002a002a7220 */ /* 0x040fe20000410000 */
[----:B------:R-:W-:Y:S01]  /*9130*/  MUFU.EX2 R169, R169 ;  /* 0x000000a900a97308 */ /* 0x000fe20000000800 */
[----:B------:R-:W-:Y:S01]  /*9140*/  LDSM.16.MT88.4 R100, [R197+0xe000] ;  /* 0x00e00000c564783b */ /* 0x000fe20000004200 */
[----:B------:R-:W-:Y:S02]  /*9150*/  FMUL.FTZ R43, R0, R43 ;  /* 0x0000002b002b7220 */ /* 0x000fe40000410000 */
[----:B------:R-:W-:Y:S02]  /*9160*/  FMUL.FTZ R45, R2, R45 ;  /* 0x0000002d022d7220 */ /* 0x000fe40000410000 */
[C---:B------:R-:W-:Y:S02]  /*9170*/  FMUL.FTZ R46, R0.reuse, R46 ;  /* 0x0000002e002e7220 */ /* 0x040fe40000410000 */
[----:B------:R-:W-:Y:S01]  /*9180*/  FMUL.FTZ R47, R0, R47 ;  /* 0x0000002f002f7220 */ /* 0x000fe20000410000 */
[----:B------:R-:W-:Y:S01]  /*9190*/  LDSM.16.MT88.4 R116, [R198+0xc800] ;  /* 0x00c80000c674783b */ /* 0x000fe20000004200 */
[----:B------:R-:W2:Y:S01]  /*91a0*/  MUFU.EX2 R168, R168 ;  /* 0x000000a800a87308 */ /* 0x000ea20000000800 */
[C---:B------:R-:W-:Y:S02]  /*91b0*/  FMUL.FTZ R48, R2.reuse, R48 ;  /* 0x0000003002307220 */ /* 0x040fe40000410000 */
[----:B------:R-:W-:Y:S01]  /*91c0*/  FMUL.FTZ R49, R2, R49 ;  /* 0x0000003102317220 */ /* 0x000fe20000410000 */
[----:B-1----:R-:W-:Y:S01]  /*91d0*/  F2FP.BF16.PACK_AB R130, R172, R173 ;  /* 0x000000adac82723e */ /* 0x002fe200000010ff */
        /* <DEDUP_REMOVED lines=9> */
[----:B------:R-:W1:Y:S01]  /*9270*/  MUFU.EX2 R177, R177 ;  /* 0x000000b100b17308 */ /* 0x000e620000000800 */
[C---:B------:R-:W-:Y:S02]  /*9280*/  FMUL.FTZ R58, R0.reuse, R58 ;  /* 0x0000003a003a7220 */ /* 0x040fe40000410000 */
[----:B------:R-:W-:Y:S01]  /*9290*/  FMUL.FTZ R59, R0, R59 ;  /* 0x0000003b003b7220 */ /* 0x000fe20000410000 */
[----:B--2---:R-:W-:Y:S01]  /*92a0*/  F2FP.BF16.PACK_AB R131, R168, R169 ;  /* 0x000000a9a883723e */ /* 0x004fe200000010ff */
[C---:B------:R-:W-:Y:S02]  /*92b0*/  FMUL.FTZ R60, R2.reuse, R60 ;  /* 0x0000003c023c7220 */ /* 0x040fe40000410000 */
[----:B------:R-:W-:Y:S02]  /*92c0*/  FMUL.FTZ R61, R2, R61 ;  /* 0x0000003d023d7220 */ /* 0x000fe40000410000 */
[C---:B------:R-:W-:Y:S01]  /*92d0*/  FMUL.FTZ R62, R0.reuse, R62 ;  /* 0x0000003e003e7220 */ /* 0x040fe20000410000 */
[----:B------:R-:W-:Y:S01]  /*92e0*/  MUFU.EX2 R178, R178 ;  /* 0x000000b200b27308 */ /* 0x000fe20000000800 */
[C---:B------:R-:W-:Y:S05]  /*92f0*/  HMMA.16816.F32.BF16 R4, R128.reuse, R12, R4 ;  /* 0x0000000c8004723c */ /* 0x040fea0000041804 */
[----:B------:R-:W-:Y:S02]  /*9300*/  FMUL.FTZ R63, R0, R63 ;  /* 0x0000003f003f7220 */ /* 0x000fe40000410000 */
[C---:B------:R-:W-:Y:S01]  /*9310*/  FMUL.FTZ R12, R2.reuse, R120 ;  /* 0x00000078020c7220 */ /* 0x040fe20000410000 */
[C---:B------:R-:W-:Y:S04]  /*9320*/  HMMA.16816.F32.BF16 R8, R128.reuse, R14, R8 ;  /* 0x0000000e8008723c */ /* 0x040fe80000041808 */
[C---:B------:R-:W-:Y:S02]  /*9330*/  FMUL.FTZ R13, R2.reuse, R121 ;  /* 0x00000079020d7220 */ /* 0x040fe40000410000 */
[----:B------:R-:W-:Y:S02]  /*9340*/  FMUL.FTZ R64, R2, R64 ;  /* 0x0000004002407220 */ /* 0x000fe40000410000 */
[C---:B------:R-:W-:Y:S04]  /*9350*/  FMUL.FTZ R14, R0.reuse, R122 ;  /* 0x0000007a000e7220 */ /* 0x040fe80000410000 */
[----:B------:R-:W-:Y:S02]  /*9360*/  FMUL.FTZ R15, R0, R123 ;  /* 0x0000007b000f7220 */ /* 0x000fe40000410000 */
[----:B------:R-:W2:Y:S01]  /*9370*/  LDSM.16.MT88.4 R120, [R196+0xc000] ;  /* 0x00c00000c478783b */ /* 0x000ea20000004200 */
[----:B------:R-:W-:Y:S02]  /*9380*/  FMUL.FTZ R65, R2, R65 ;  /* 0x0000004102417220 */ /* 0x000fe40000410000 */
[C---:B------:R-:W-:Y:S02]  /*9390*/  FMUL.FTZ R66, R0.reuse, R66 ;  /* 0x0000004200427220 */ /* 0x040fe40000410000 */
[C---:B------:R-:W-:Y:S03]  /*93a0*/  HMMA.16816.F32.BF16 R12, R128.reuse, R20, R12 ;  /* 0x00000014800c723c */ /* 0x040fe6000004180c */
[----:B------:R-:W-:Y:S02]  /*93b0*/  FMUL.FTZ R67, R0, R67 ;  /* 0x0000004300437220 */ /* 0x000fe40000410000 */
[C---:B------:R-:W-:Y:S02]  /*93c0*/  FMUL.FTZ R68, R2.reuse, R68 ;  /* 0x0000004402447220 */ /* 0x040fe40000410000 */
[C---:B------:R-:W-:Y:S01]  /*93d0*/  FMUL.FTZ R20, R2.reuse, R112 ;  /* 0x0000007002147220 */ /* 0x040fe20000410000 */
[C---:B------:R-:W-:Y:S04]  /*93e0*/  HMMA.16816.F32.BF16 R16, R128.reuse, R22, R16 ;  /* 0x000000168010723c */ /* 0x040fe80000041810 */
[C---:B------:R-:W-:Y:S02]  /*93f0*/  FMUL.FTZ R21, R2.reuse, R113 ;  /* 0x0000007102157220 */ /* 0x040fe40000410000 */
[----:B------:R-:W-:Y:S02]  /*9400*/  FMUL.FTZ R69, R2, R69 ;  /* 0x0000004502457220 */ /* 0x000fe40000410000 */
[C---:B------:R-:W-:Y:S04]  /*9410*/  FMUL.FTZ R22, R0.reuse, R114 ;  /* 0x0000007200167220 */ /* 0x040fe80000410000 */
[C---:B------:R-:W-:Y:S02]  /*9420*/  FMUL.FTZ R23, R0.reuse, R115 ;  /* 0x0000007300177220 */ /* 0x040fe40000410000 */
[----:B------:R-:W3:Y:S01]  /*9430*/  LDSM.16.MT88.4 R112, [R200+0xe000] ;  /* 0x00e00000c870783b */ /* 0x000ee20000004200 */
[C---:B------:R-:W-:Y:S02]  /*9440*/  FMUL.FTZ R70, R0.reuse, R70 ;  /* 0x0000004600467220 */ /* 0x040fe40000410000 */
[----:B------:R-:W-:Y:S02]  /*9450*/  FMUL.FTZ R71, R0, R71 ;  /* 0x0000004700477220 */ /* 0x000fe40000410000 */
[C---:B------:R-:W-:Y:S03]  /*9460*/  HMMA.16816.F32.BF16 R20, R128.reuse, R28, R20 ;  /* 0x0000001c8014723c */ /* 0x040fe60000041814 */
[C---:B------:R-:W-:Y:S02]  /*9470*/  FMUL.FTZ R72, R2.reuse, R72 ;  /* 0x0000004802487220 */ /* 0x040fe40000410000 */
[C---:B------:R-:W-:Y:S02]  /*9480*/  FMUL.FTZ R73, R2.reuse, R73 ;  /* 0x0000004902497220 */ /* 0x040fe40000410000 */
[C---:B------:R-:W-:Y:S01]  /*9490*/  FMUL.FTZ R28, R2.reuse, R104 ;  /* 0x00000068021c7220 */ /* 0x040fe20000410000 */
[C---:B------:R-:W-:Y:S04]  /*94a0*/  HMMA.16816.F32.BF16 R24, R128.reuse, R30, R24 ;  /* 0x0000001e8018723c */ /* 0x040fe80000041818 */
[----:B------:R-:W-:Y:S02]  /*94b0*/  FMUL.FTZ R29, R2, R105 ;  /* 0x00000069021d7220 */ /* 0x000fe40000410000 */
[C---:B------:R-:W-:Y:S02]  /*94c0*/  FMUL.FTZ R74, R0.reuse, R74 ;  /* 0x0000004a004a7220 */ /* 0x040fe40000410000 */
[C---:B------:R-:W-:Y:S04]  /*94d0*/  FMUL.FTZ R30, R0.reuse, R106 ;  /* 0x0000006a001e7220 */ /* 0x040fe80000410000 */
[C---:B------:R-:W-:Y:S02]  /*94e0*/  FMUL.FTZ R31, R0.reuse, R107 ;  /* 0x0000006b001f7220 */ /* 0x040fe40000410000 */
[----:B------:R-:W4:Y:S01]  /*94f0*/  LDSM.16.MT88.4 R104, [R198+0xe000] ;  /* 0x00e00000c668783b */ /* 0x000f220000004200 */
[----:B------:R-:W-:Y:S02]  /*9500*/  FMUL.FTZ R75, R0, R75 ;  /* 0x0000004b004b7220 */ /* 0x000fe40000410000 */
[C---:B------:R-:W-:Y:S02]  /*9510*/  FMUL.FTZ R76, R2.reuse, R76 ;  /* 0x0000004c024c7220 */ /* 0x040fe40000410000 */
[C---:B--2---:R-:W-:Y:S03]  /*9520*/  HMMA.16816.F32.BF16 R28, R128.reuse, R120, R28 ;  /* 0x00000078801c723c */ /* 0x044fe6000004181c */
[----:B------:R-:W-:Y:S02]  /*9530*/  FMUL.FTZ R77, R2, R77 ;  /* 0x0000004d024d7220 */ /* 0x000fe40000410000 */
[C---:B------:R-:W-:Y:S02]  /*9540*/  FMUL.FTZ R78, R0.reuse, R78 ;  /* 0x0000004e004e7220 */ /* 0x040fe40000410000 */
[----:B------:R-:W-:Y:S01]  /*9550*/  FMUL.FTZ R79, R0, R79 ;  /* 0x0000004f004f7220 */ /* 0x000fe20000410000 */
[C---:B------:R-:W-:Y:S01]  /*9560*/  HMMA.16816.F32.BF16 R32, R128.reuse, R122, R32 ;  /* 0x0000007a8020723c */ /* 0x040fe20000041820 */
[----:B------:R-:W-:Y:S03]  /*9570*/  LDSM.16.MT88.4 R120, [R196+0xc800] ;  /* 0x00c80000c478783b */ /* 0x000fe60000004200 */
[C---:B------:R-:W-:Y:S02]  /*9580*/  FMUL.FTZ R80, R2.reuse, R80 ;  /* 0x0000005002507220 */ /* 0x040fe40000410000 */
[----:B------:R-:W-:Y:S02]  /*9590*/  FMUL.FTZ R81, R2, R81 ;  /* 0x0000005102517220 */ /* 0x000fe40000410000 */
[C---:B---3--:R-:W-:Y:S04]  /*95a0*/  HMMA.16816.F32.BF16 R36, R128.reuse, R112, R36 ;  /* 0x000000708024723c */ /* 0x048fe80000041824 */
[C---:B------:R-:W-:Y:S02]  /*95b0*/  FMUL.FTZ R82, R0.reuse, R82 ;  /* 0x0000005200527220 */ /* 0x040fe40000410000 */
[----:B------:R-:W-:Y:S02]  /*95c0*/  FMUL.FTZ R83, R0, R83 ;  /* 0x0000005300537220 */ /* 0x000fe40000410000 */
[C---:B------:R-:W-:Y:S01]  /*95d0*/  HMMA.16816.F32.BF16 R40, R128.reuse, R114, R40 ;  /* 0x000000728028723c */ /* 0x040fe20000041828 */
[----:B------:R-:W-:Y:S03]  /*95e0*/  LDSM.16.MT88.4 R112, [R200+0xc800] ;  /* 0x00c80000c870783b */ /* 0x000fe60000004200 */
[C---:B------:R-:W-:Y:S02]  /*95f0*/  FMUL.FTZ R84, R2.reuse, R84 ;  /* 0x0000005402547220 */ /* 0x040fe40000410000 */
[----:B------:R-:W-:Y:S02]  /*9600*/  FMUL.FTZ R85, R2, R85 ;  /* 0x0000005502557220 */ /* 0x000fe40000410000 */
[C---:B------:R-:W-:Y:S01]  /*9610*/  FMUL.FTZ R86, R0.reuse, R86 ;  /* 0x0000005600567220 */ /* 0x040fe20000410000 */
[C---:B----4-:R-:W-:Y:S03]  /*9620*/  HMMA.16816.F32.BF16 R44, R128.reuse, R104, R44 ;  /* 0x00000068802c723c */ /* 0x050fe6000004182c */
[----:B------:R-:W-:Y:S02]  /*9630*/  FMUL.FTZ R87, R0, R87 ;  /* 0x0000005700577220 */ /* 0x000fe40000410000 */
[--C-:B------:R-:W-:Y:S02]  /*9640*/  FFMA.FTZ R179, R249, c[0x0][0x23c], -R144.reuse ;  /* 0x00008f00f9b37a23 */ /* 0x100fe40000010890 */
[--C-:B------:R-:W-:Y:S01]  /*9650*/  FFMA.FTZ R181, R246, c[0x0][0x23c], -R145.reuse ;  /* 0x00008f00f6b57a23 */ /* 0x100fe20000010891 */
[C---:B------:R-:W-:Y:S01]  /*9660*/  HMMA.16816.F32.BF16 R48, R128.reuse, R106, R48 ;  /* 0x0000006a8030723c */ /* 0x040fe20000041830 */
[----:B------:R-:W2:Y:S02]  /*9670*/  LDSM.16.MT88.4 R104, [R200+0x10000] ;  /* 0x01000000c868783b */ /* 0x000ea40000004200 */
[----:B------:R-:W3:Y:S01]  /*9680*/  MUFU.EX2 R179, R179 ;  /* 0x000000b300b37308 */ /* 0x000ee20000000800 */
[--C-:B------:R-:W-:Y:S02]  /*9690*/  FFMA.FTZ R180, R244, c[0x0][0x23c], -R145.reuse ;  /* 0x00008f00f4b47a23 */ /* 0x100fe40000010891 */
[--C-:B------:R-:W-:Y:S02]  /*96a0*/  FFMA.FTZ R182, R247, c[0x0][0x23c], -R144.reuse ;  /* 0x00008f00f7b67a23 */ /* 0x100fe40000010890 */
[C---:B------:R-:W-:Y:S04]  /*96b0*/  HMMA.16816.F32.BF16 R52, R128.reuse, R100, R52 ;  /* 0x000000648034723c */ /* 0x040fe80000041834 */
[--C-:B------:R-:W-:Y:S01]  /*96c0*/  FFMA.FTZ R183, R245, c[0x0][0x23c], -R144.reuse ;  /* 0x00008f00f5b77a23 */ /* 0x100fe20000010890 */
[----:B------:R-:W-:Y:S01]  /*96d0*/  MUFU.EX2 R181, R181 ;  /* 0x000000b500b57308 */ /* 0x000fe20000000800 */
[C---:B------:R-:W-:Y:S02]  /*96e0*/  FMUL.FTZ R88, R2.reuse, R88 ;  /* 0x0000005802587220 */ /* 0x040fe40000410000 */
[C---:B------:R-:W-:Y:S01]  /*96f0*/  HMMA.16816.F32.BF16 R56, R128.reuse, R102, R56 ;  /* 0x000000668038723c */ /* 0x040fe20000041838 */
[----:B------:R-:W4:Y:S03]  /*9700*/  LDSM.16.MT88.4 R100, [R198+0x10000] ;  /* 0x01000000c664783b */ /* 0x000f260000004200 */
[----:B------:R-:W-:Y:S02]  /*9710*/  FMUL.FTZ R89, R2, R89 ;  /* 0x0000005902597220 */ /* 0x000fe40000410000 */
[C---:B------:R-:W-:Y:S01]  /*9720*/  FMUL.FTZ R90, R0.reuse, R90 ;  /* 0x0000005a005a7220 */ /* 0x040fe20000410000 */
[----:B------:R-:W5:Y:S01]  /*9730*/  MUFU.EX2 R180, R180 ;  /* 0x000000b400b47308 */ /* 0x000f620000000800 */
[C---:B------:R-:W-:Y:S04]  /*9740*/  HMMA.16816.F32.BF16 R60, R128.reuse, R108, R60 ;  /* 0x0000006c803c723c */ /* 0x040fe8000004183c */
[----:B------:R-:W-:Y:S02]  /*9750*/  FMUL.FTZ R91, R0, R91 ;  /* 0x0000005b005b7220 */ /* 0x000fe40000410000 */
[C---:B------:R-:W-:Y:S02]  /*9760*/  FMUL.FTZ R92, R2.reuse, R92 ;  /* 0x0000005c025c7220 */ /* 0x040fe40000410000 */
[C---:B------:R-:W-:Y:S01]  /*9770*/  HMMA.16816.F32.BF16 R64, R128.reuse, R110, R64 ;  /* 0x0000006e8040723c */ /* 0x040fe20000041840 */
[----:B------:R-:W5:Y:S01]  /*9780*/  LDSM.16.MT88.4 R108, [R197+0x10000] ;  /* 0x01000000c56c783b */ /* 0x000f620000004200 */
[----:B------:R-:W-:Y:S02]  /*9790*/  MUFU.EX2 R182, R182 ;  /* 0x000000b600b67308 */ /* 0x000fe40000000800 */
[----:B------:R-:W-:Y:S02]  /*97a0*/  FMUL.FTZ R93, R2, R93 ;  /* 0x0000005d025d7220 */ /* 0x000fe40000410000 */
[C---:B------:R-:W-:Y:S02]  /*97b0*/  FMUL.FTZ R94, R0.reuse, R94 ;  /* 0x0000005e005e7220 */ /* 0x040fe40000410000 */
[----:B------:R-:W-:Y:S01]  /*97c0*/  FMUL.FTZ R95, R0, R95 ;  /* 0x0000005f005f7220 */ /* 0x000fe20000410000 */
[C---:B--2---:R-:W-:Y:S03]  /*97d0*/  HMMA.16816.F32.BF16 R68, R128.reuse, R104, R68 ;  /* 0x000000688044723c */ /* 0x044fe60000041844 */
[C---:B------:R-:W-:Y:S01]  /*97e0*/  FMUL.FTZ R96, R2.reuse, R96 ;  /* 0x0000006002607220 */ /* 0x040fe20000410000 */
[----:B------:R-:W2:Y:S01]  /*97f0*/  MUFU.EX2 R183, R183 ;  /* 0x000000b700b77308 */ /* 0x000ea20000000800 */
[----:B------:R-:W-:Y:S02]  /*9800*/  FMUL.FTZ R97, R2, R97 ;  /* 0x0000006102617220 */ /* 0x000fe40000410000 */
[C---:B------:R-:W-:Y:S01]  /*9810*/  FMUL.FTZ R98, R0.reuse, R98 ;  /* 0x0000006200627220 */ /* 0x040fe20000410000 */
[C---:B------:R-:W-:Y:S01]  /*9820*/  HMMA.16816.F32.BF16 R72, R128.reuse, R106, R72 ;  /* 0x0000006a8048723c */ /* 0x040fe20000041848 */
[----:B------:R-:W2:Y:S03]  /*9830*/  LDSM.16.MT88.4 R104, [R196+0x10000] ;  /* 0x01000000c468783b */ /* 0x000ea60000004200 */
[----:B------:R-:W-:Y:S02]  /*9840*/  FMUL.FTZ R99, R0, R99 ;  /* 0x0000006300637220 */ /* 0x000fe40000410000 */
[--C-:B------:R-:W-:Y:S02]  /*9850*/  FFMA.FTZ R242, R242, c[0x0][0x23c], -R145.reuse ;  /* 0x00008f00f2f27a23 */ /* 0x100fe40000010891 */
[C---:B----4-:R-:W-:Y:S04]  /*9860*/  HMMA.16816.F32.BF16 R76, R128.reuse, R100, R76 ;  /* 0x00000064804c723c */ /* 0x050fe8000004184c */
[--C-:B------:R-:W-:Y:S01]  /*9870*/  FFMA.FTZ R245, R240, c[0x0][0x23c], -R145.reuse ;  /* 0x00008f00f0f57a23 */ /* 0x100fe20000010891 */
[----:B------:R-:W-:Y:S01]  /*9880*/  MUFU.EX2 R242, R242 ;  /* 0x000000f200f27308 */ /* 0x000fe20000000800 */
[--C-:B------:R-:W-:Y:S01]  /*9890*/  FFMA.FTZ R240, R243, c[0x0][0x23c], -R144.reuse ;  /* 0x00008f00f3f07a23 */ /* 0x100fe20000010890 */
[----:B-1----:R-:W-:Y:S01]  /*98a0*/  F2FP.BF16.PACK_AB R100, R177, R176 ;  /* 0x000000b0b164723e */ /* 0x002fe200000010ff */
[C---:B------:R-:W-:Y:S04]  /*98b0*/  HMMA.16816.F32.BF16 R80, R128.reuse, R102, R80 ;  /* 0x000000668050723c */ /* 0x040fe80000041850 */
[----:B---3--:R-:W-:Y:S01]  /*98c0*/  F2FP.BF16.PACK_AB R101, R179, R178 ;  /* 0x000000b2b365723e */ /* 0x008fe200000010ff */
[--C-:B------:R-:W-:Y:S02]  /*98d0*/  FFMA.FTZ R241, R241, c[0x0][0x23c], -R144.reuse ;  /* 0x00008f00f1f17a23 */ /* 0x100fe40000010890 */
[----:B-----5:R-:W-:Y:S01]  /*98e0*/  F2FP.BF16.PACK_AB R102, R180, R181 ;  /* 0x000000b5b466723e */ /* 0x020fe200000010ff */
[C---:B------:R-:W-:Y:S01]  /*98f0*/  HMMA.16816.F32.BF16 R84, R128.reuse, R108, R84 ;  /* 0x0000006c8054723c */ /* 0x040fe20000041854 */
[----:B------:R-:W1:Y:S03]  /*9900*/  MUFU.EX2 R245, R245 ;  /* 0x000000f500f57308 */ /* 0x000e660000000800 */
[----:B--2---:R-:W-:Y:S01]  /*9910*/  F2FP.BF16.PACK_AB R103, R183, R182 ;  /* 0x000000b6b767723e */ /* 0x004fe200000010ff */
[--C-:B------:R-:W-:Y:S02]  /*9920*/  FFMA.FTZ R238, R238, c[0x0][0x23c], -R145.reuse ;  /* 0x00008f00eeee7a23 */ /* 0x100fe40000010891 */
[--C-:B------:R-:W-:Y:S01]  /*9930*/  FFMA.FTZ R243, R236, c[0x0][0x23c], -R145.reuse ;  /* 0x00008f00ecf37a23 */ /* 0x100fe20000010891 */
[C---:B------:R-:W-:Y:S01]  /*9940*/  HMMA.16816.F32.BF16 R88, R128.reuse, R110, R88 ;  /* 0x0000006e8058723c */ /* 0x040fe20000041858 */
[----:B------:R-:W2:Y:S02]  /*9950*/  LDSM.16.MT88.4 R108, [R197+0xc800] ;  /* 0x00c80000c56c783b */ /* 0x000ea40000004200 */
[----:B------:R-:W-:Y:S01]  /*9960*/  MUFU.EX2 R240, R240 ;  /* 0x000000f000f07308 */ /* 0x000fe20000000800 */
[--C-:B------:R-:W-:Y:S02]  /*9970*/  FFMA.FTZ R236, R239, c[0x0][0x23c], -R144.reuse ;  /* 0x00008f00efec7a23 */ /* 0x100fe40000010890 */
[--C-:B------:R-:W-:Y:S02]  /*9980*/  FFMA.FTZ R237, R237, c[0x0][0x23c], -R144.reuse ;  /* 0x00008f00eded7a23 */ /* 0x100fe40000010890 */
[--C-:B------:R-:W-:Y:S01]  /*9990*/  FFMA.FTZ R232, R232, c[0x0][0x23c], -R145.reuse ;  /* 0x00008f00e8e87a23 */ /* 0x100fe20000010891 */
[C---:B------:R-:W-:Y:S03]  /*99a0*/  HMMA.16816.F32.BF16 R92, R128.reuse, R104, R92 ;  /* 0x00000068805c723c */ /* 0x040fe6000004185c */
[--C-:B------:R-:W-:Y:S01]  /*99b0*/  FFMA.FTZ R239, R234, c[0x0][0x23c], -R145.reuse ;  /* 0x00008f00eaef7a23 */ /* 0x100fe20000010891 */
[----:B------:R-:W3:Y:S01]  /*99c0*/  MUFU.EX2 R241, R241 ;  /* 0x000000f100f17308 */ /* 0x000ee20000000800 */
[--C-:B------:R-:W-:Y:S02]  /*99d0*/  FFMA.FTZ R234, R235, c[0x0][0x23c], -R144.reuse ;  /* 0x00008f00ebea7a23 */ /* 0x100fe40000010890 */
[--C-:B------:R-:W-:Y:S01]  /*99e0*/  FFMA.FTZ R233, R233, c[0x0][0x23c], -R144.reuse ;  /* 0x00008f00e9e97a23 */ /* 0x100fe20000010890 */
[----:B------:R-:W-:Y:S01]  /*99f0*/  HMMA.16816.F32.BF16 R96, R128, R106, R96 ;  /* 0x0000006a8060723c */ /* 0x000fe20000041860 */
[----:B------:R-:W4:Y:S03]  /*9a00*/  LDSM.16.MT88.4 R104, [R196+0xe800] ;  /* 0x00e80000c468783b */ /* 0x000f260000004200 */
[--C-:B------:R-:W-:Y:S02]  /*9a10*/  FFMA.FTZ R228, R228, c[0x0][0x23c], -R145.reuse ;  /* 0x00008f00e4e47a23 */ /* 0x100fe40000010891 */
[----:B------:R-:W-:Y:S01]  /*9a20*/  FFMA.FTZ R145, R226, c[0x0][0x23c], -R145 ;  /* 0x00008f00e2917a23 */ /* 0x000fe20000010891 */
[----:B------:R-:W-:Y:S01]  /*9a30*/  MUFU.EX2 R238, R238 ;  /* 0x000000ee00ee7308 */ /* 0x000fe20000000800 */
[C---:B------:R-:W-:Y:S01]  /*9a40*/  HMMA.16816.F32.BF16 R4, R100.reuse, R112, R4 ;  /* 0x000000706404723c */ /* 0x040fe20000041804 */
[----:B------:R-:W-:Y:S04]  /*9a50*/  LDSM.16.MT88.4 R128, [R198+0xf000] ;  /* 0x00f00000c680783b */ /* 0x000fe80000004200 */
[--C-:B------:R-:W-:Y:S02]  /*9a60*/  FFMA.FTZ R134, R134, c[0x0][0x23c], -R144.reuse ;  /* 0x00008f0086867a23 */ /* 0x100fe40000010890 */
[----:B------:R-:W-:Y:S01]  /*9a70*/  FFMA.FTZ R144, R133, c[0x0][0x23c], -R144 ;  /* 0x00008f0085907a23 */ /* 0x000fe20000010890 */
[C---:B------:R-:W-:Y:S01]  /*9a80*/  HMMA.16816.F32.BF16 R8, R100.reuse, R114, R8 ;  /* 0x000000726408723c */ /* 0x040fe20000041808 */
[----:B------:R-:W-:Y:S01]  /*9a90*/  LDSM.16.MT88.4 R112, [R198+0x10800] ;  /* 0x01080000c670783b */ /* 0x000fe20000004200 */
[----:B------:R-:W-:Y:S02]  /*9aa0*/  MUFU.EX2 R235, R145 ;  /* 0x0000009100eb7308 */ /* 0x000fe40000000800 */
[----:B------:R-:W-:Y:S02]  /*9ab0*/  FFMA.FTZ R175, R2, R229, R175 ;  /* 0x000000e502af7223 */ /* 0x000fe400000100af */
[----:B------:R-:W-:Y:S01]  /*9ac0*/  FFMA.FTZ R171, R0, R227, R171 ;  /* 0x000000e300ab7223 */ /* 0x000fe200000100ab */
[----:B------:R-:W-:Y:S01]  /*9ad0*/  IADD3 R0, R225, -0x1, RZ ;  /* 0xffffffffe1007810 */ /* 0x000fe20007ffe0ff */
[C---:B------:R-:W-:Y:S04]  /*9ae0*/  HMMA.16816.F32.BF16 R12, R100.reuse, R116, R12 ;  /* 0x00000074640c723c */ /* 0x040fe8000004180c */
[----:B------:R5:W-:Y:S01]  /*9af0*/  MUFU.EX2 R133, R144 ;  /* 0x0000009000857308 */ /* 0x000be20000000800 */
[----:B------:R-:W-:Y:S01]  /*9b00*/  FADD.FTZ R174, R174, R175 ;  /* 0x000000afaeae7221 */ /* 0x000fe20000010000 */
[----:B------:R-:W-:Y:S01]  /*9b10*/  MOV R225, R0 ;  /* 0x0000000000e17202 */ /* 0x000fe20000000f00 */
[----:B------:R-:W-:Y:S01]  /*9b20*/  FADD.FTZ R170, R170, R171 ;  /* 0x000000abaaaa7221 */ /* 0x000fe20000010000 */
[C---:B------:R-:W-:Y:S01]  /*9b30*/  HMMA.16816.F32.BF16 R16, R100.reuse, R118, R16 ;  /* 0x000000766410723c */ /* 0x040fe20000041810 */
[----:B------:R-:W-:Y:S03]  /*9b40*/  LDSM.16.MT88.4 R116, [R197+0x10800] ;  /* 0x01080000c574783b */ /* 0x000fe60000004200 */
[----:B------:R-:W-:Y:S01]  /*9b50*/  FADD.FTZ R173, R173, R174 ;  /* 0x000000aeadad7221 */ /* 0x000fe20000010000 */
[----:B------:R-:W-:Y:S01]  /*9b60*/  MOV R0, R3 ;  /* 0x0000000300007202 */ /* 0x000fe20000000f00 */
[----:B------:R-:W1:Y:S02]  /*9b70*/  MUFU.EX2 R243, R243 ;  /* 0x000000f300f37308 */ /* 0x000e640000000800 */
[C---:B--2---:R-:W-:Y:S04]  /*9b80*/  HMMA.16816.F32.BF16 R20, R100.reuse, R108, R20 ;  /* 0x0000006c6414723c */ /* 0x044fe80000041814 */
[----:B------:R-:W-:Y:S04]  /*9b90*/  FADD.FTZ R173, R172, R173 ;  /* 0x000000adacad7221 */ /* 0x000fe80000010000 */
[C---:B------:R-:W-:Y:S01]  /*9ba0*/  HMMA.16816.F32.BF16 R24, R100.reuse, R110, R24 ;  /* 0x0000006e6418723c */ /* 0x040fe20000041818 */
[----:B------:R-:W2:Y:S01]  /*9bb0*/  LDSM.16.MT88.4 R108, [R200+0x10800] ;  /* 0x01080000c86c783b */ /* 0x000ea20000004200 */
[----:B------:R-:W-:Y:S02]  /*9bc0*/  MUFU.EX2 R236, R236 ;  /* 0x000000ec00ec7308 */ /* 0x000fe40000000800 */
[----:B------:R-:W-:Y:S04]  /*9bd0*/  FADD.FTZ R176, R176, R173 ;  /* 0x000000adb0b07221 */ /* 0x000fe80000010000 */
[C---:B------:R-:W-:Y:S01]  /*9be0*/  HMMA.16816.F32.BF16 R28, R100.reuse, R120, R28 ;  /* 0x00000078641c723c */ /* 0x040fe2000004181c */
[----:B-----5:R-:W-:Y:S03]  /*9bf0*/  LDSM.16.MT88.4 R144, [R196+0xd800] ;  /* 0x00d80000c490783b */ /* 0x020fe60000004200 */
[----:B------:R-:W5:Y:S01]  /*9c00*/  MUFU.EX2 R237, R237 ;  /* 0x000000ed00ed7308 */ /* 0x000f620000000800 */
[----:B------:R-:W-:Y:S03]  /*9c10*/  FADD.FTZ R176, R177, R176 ;  /* 0x000000b0b1b07221 */ /* 0x000fe60000010000 */
[C---:B------:R-:W-:Y:S01]  /*9c20*/  HMMA.16816.F32.BF16 R32, R100.reuse, R122, R32 ;  /* 0x0000007a6420723c */ /* 0x040fe20000041820 */
[----:B------:R-:W-:Y:S03]  /*9c30*/  LDSM.16.MT88.4 R120, [R198+0xd000] ;  /* 0x00d00000c678783b */ /* 0x000fe60000004200 */
[----:B------:R-:W-:Y:S02]  /*9c40*/  FADD.FTZ R181, R181, R176 ;  /* 0x000000b0b5b57221 */ /* 0x000fe40000010000 */
[----:B------:R-:W-:Y:S02]  /*9c50*/  MUFU.EX2 R232, R232 ;  /* 0x000000e800e87308 */ /* 0x000fe40000000800 */
[C---:B------:R-:W-:Y:S04]  /*9c60*/  HMMA.16816.F32.BF16 R36, R100.reuse, R124, R36 ;  /* 0x0000007c6424723c */ /* 0x040fe80000041824 */
[----:B------:R-:W-:Y:S04]  /*9c70*/  FADD.FTZ R181, R180, R181 ;  /* 0x000000b5b4b57221 */ /* 0x000fe80000010000 */
[C---:B------:R-:W-:Y:S01]  /*9c80*/  HMMA.16816.F32.BF16 R40, R100.reuse, R126, R40 ;  /* 0x0000007e6428723c */ /* 0x040fe20000041828 */
[----:B------:R-:W-:Y:S01]  /*9c90*/  LDSM.16.MT88.4 R124, [R196+0xd000] ;  /* 0x00d00000c47c783b */ /* 0x000fe20000004200 */
[----:B------:R-:W1:Y:S06]  /*9ca0*/  MUFU.EX2 R239, R239 ;  /* 0x000000ef00ef7308 */ /* 0x000e6c0000000800 */
[C---:B------:R-:W-:Y:S04]  /*9cb0*/  HMMA.16816.F32.BF16 R44, R100.reuse, R136, R44 ;  /* 0x00000088642c723c */ /* 0x040fe8000004182c */
[----:B------:R-:W-:Y:S04]  /*9cc0*/  MUFU.EX2 R234, R234 ;  /* 0x000000ea00ea7308 */ /* 0x000fe80000000800 */
[C---:B------:R-:W-:Y:S01]  /*9cd0*/  HMMA.16816.F32.BF16 R48, R100.reuse, R138, R48 ;  /* 0x0000008a6430723c */ /* 0x040fe20000041830 */
[----:B------:R-:W-:Y:S05]  /*9ce0*/  LDSM.16.MT88.4 R136, [R197+0xf000] ;  /* 0x00f00000c588783b */ /* 0x000fea0000004200 */
[----:B------:R-:W1:Y:S02]  /*9cf0*/  MUFU.EX2 R233, R233 ;  /* 0x000000e900e97308 */ /* 0x000e640000000800 */
[C---:B------:R-:W-:Y:S08]  /*9d00*/  HMMA.16816.F32.BF16 R52, R100.reuse, R140, R52 ;  /* 0x0000008c6434723c */ /* 0x040ff00000041834 */
[C---:B------:R-:W-:Y:S01]  /*9d10*/  HMMA.16816.F32.BF16 R56, R100.reuse, R142, R56 ;  /* 0x0000008e6438723c */ /* 0x040fe20000041838 */
[----:B------:R-:W-:Y:S01]  /*9d20*/  LDSM.16.MT88.4 R140, [R197+0xd800] ;  /* 0x00d80000c58c783b */ /* 0x000fe20000004200 */
[----:B------:R-:W1:Y:S06]  /*9d30*/  MUFU.EX2 R228, R228 ;  /* 0x000000e400e47308 */ /* 0x000e6c0000000800 */
[C---:B----4-:R-:W-:Y:S04]  /*9d40*/  HMMA.16816.F32.BF16 R60, R100.reuse, R104, R60 ;  /* 0x00000068643c723c */ /* 0x050fe8000004183c */
[----:B------:R-:W4:Y:S04]  /*9d50*/  MUFU.EX2 R134, R134 ;  /* 0x0000008600867308 */ /* 0x000f280000000800 */
[C---:B------:R-:W-:Y:S01]  /*9d60*/  HMMA.16816.F32.BF16 R64, R100.reuse, R106, R64 ;  /* 0x0000006a6440723c */ /* 0x040fe20000041840 */
[----:B------:R-:W1:Y:S07]  /*9d70*/  LDSM.16.MT88.4 R104, [R196+0x10800] ;  /* 0x01080000c468783b */ /* 0x000e6e0000004200 */
[C---:B--2---:R-:W-:Y:S08]  /*9d80*/  HMMA.16816.F32.BF16 R68, R100.reuse, R108, R68 ;  /* 0x0000006c6444723c */ /* 0x044ff00000041844 */
[C---:B------:R-:W-:Y:S01]  /*9d90*/  HMMA.16816.F32.BF16 R72, R100.reuse, R110, R72 ;  /* 0x0000006e6448723c */ /* 0x040fe20000041848 */
[----:B------:R-:W2:Y:S07]  /*9da0*/  LDSM.16.MT88.4 R108, [R200+0xd000] ;  /* 0x00d00000c86c783b */ /* 0x000eae0000004200 */
[C---:B------:R-:W-:Y:S08]  /*9db0*/  HMMA.16816.F32.BF16 R76, R100.reuse, R112, R76 ;  /* 0x00000070644c723c */ /* 0x040ff0000004184c */
[C---:B------:R-:W-:Y:S01]  /*9dc0*/  HMMA.16816.F32.BF16 R80, R100.reuse, R114, R80 ;  /* 0x000000726450723c */ /* 0x040fe20000041850 */
[----:B------:R-:W2:Y:S07]  /*9dd0*/  LDSM.16.MT88.4 R112, [R197+0xd000] ;  /* 0x00d00000c570783b */ /* 0x000eae0000004200 */
[C---:B------:R-:W-:Y:S08]  /*9de0*/  HMMA.16816.F32.BF16 R84, R100.reuse, R116, R84 ;  /* 0x000000746454723c */ /* 0x040ff00000041854 */
[C---:B------:R-:W-:Y:S01]  /*9df0*/  HMMA.16816.F32.BF16 R88, R100.reuse, R118, R88 ;  /* 0x000000766458723c */ /* 0x040fe20000041858 */
[----:B------:R-:W4:Y:S07]  /*9e00*/  LDSM.16.MT88.4 R116, [R200+0xf000] ;  /* 0x00f00000c874783b */ /* 0x000f2e0000004200 */
[C---:B-1----:R-:W-:Y:S08]  /*9e10*/  HMMA.16816.F32.BF16 R92, R100.reuse, R104, R92 ;  /* 0x00000068645c723c */ /* 0x042ff0000004185c */
[----:B------:R-:W-:Y:S01]  /*9e20*/  HMMA.16816.F32.BF16 R96, R100, R106, R96 ;  /* 0x0000006a6460723c */ /* 0x000fe20000041860 */
[----:B------:R-:W1:Y:S06]  /*9e30*/  LDSM.16.MT88.4 R104, [R196+0xf000] ;  /* 0x00f00000c468783b */ /* 0x000e6c0000004200 */
[----:B------:R-:W-:Y:S01]  /*9e40*/  F2FP.BF16.PACK_AB R100, R245, R242 ;  /* 0x000000f2f564723e */ /* 0x000fe200000010ff */
[----:B------:R-:W-:Y:S01]  /*9e50*/  FADD.FTZ R242, R242, R181 ;  /* 0x000000b5f2f27221 */ /* 0x000fe20000010000 */
[----:B---3--:R-:W-:Y:S03]  /*9e60*/  F2FP.BF16.PACK_AB R101, R241, R240 ;  /* 0x000000f0f165723e */ /* 0x008fe600000010ff */
[----:B------:R-:W-:Y:S01]  /*9e70*/  F2FP.BF16.PACK_AB R102, R243, R238 ;  /* 0x000000eef366723e */ /* 0x000fe200000010ff */
[----:B------:R-:W-:Y:S01]  /*9e80*/  FADD.FTZ R245, R245, R242 ;  /* 0x000000f2f5f57221 */ /* 0x000fe20000010000 */
[----:B-----5:R-:W-:Y:S03]  /*9e90*/  F2FP.BF16.PACK_AB R103, R237, R236 ;  /* 0x000000eced67723e */ /* 0x020fe600000010ff */
[----:B------:R-:W-:Y:S04]  /*9ea0*/  FADD.FTZ R238, R238, R245 ;  /* 0x000000f5eeee7221 */ /* 0x000fe80000010000 */
[C---:B--2---:R-:W-:Y:S03]  /*9eb0*/  HMMA.16816.F32.BF16 R4, R100.reuse, R108, R4 ;  /* 0x0000006c6404723c */ /* 0x044fe60000041804 */
[----:B------:R-:W-:Y:S05]  /*9ec0*/  FADD.FTZ R243, R243, R238 ;  /* 0x000000eef3f37221 */ /* 0x000fea0000010000 */
[C---:B------:R-:W-:Y:S01]  /*9ed0*/  HMMA.16816.F32.BF16 R8, R100.reuse, R110, R8 ;  /* 0x0000006e6408723c */ /* 0x040fe20000041808 */
[----:B------:R-:W2:Y:S07]  /*9ee0*/  LDSM.16.MT88.4 R108, [R200+0x11000] ;  /* 0x01100000c86c783b */ /* 0x000eae0000004200 */
[C---:B------:R-:W-:Y:S08]  /*9ef0*/  HMMA.16816.F32.BF16 R12, R100.reuse, R120, R12 ;  /* 0x00000078640c723c */ /* 0x040ff0000004180c */
[C---:B------:R-:W-:Y:S08]  /*9f00*/  HMMA.16816.F32.BF16 R16, R100.reuse, R122, R16 ;  /* 0x0000007a6410723c */ /* 0x040ff00000041810 */
[C---:B------:R-:W-:Y:S08]  /*9f10*/  HMMA.16816.F32.BF16 R20, R100.reuse, R112, R20 ;  /* 0x000000706414723c */ /* 0x040ff00000041814 */
[C---:B------:R-:W-:Y:S01]  /*9f20*/  HMMA.16816.F32.BF16 R24, R100.reuse, R114, R24 ;  /* 0x000000726418723c */ /* 0x040fe20000041818 */
[----:B------:R-:W3:Y:S07]  /*9f30*/  LDSM.16.MT88.4 R112, [R198+0x11000] ;  /* 0x01100000c670783b */ /* 0x000eee0000004200 */
[C---:B------:R-:W-:Y:S08]  /*9f40*/  HMMA.16816.F32.BF16 R28, R100.reuse, R124, R28 ;  /* 0x0000007c641c723c */ /* 0x040ff0000004181c */
[C---:B------:R-:W-:Y:S01]  /*9f50*/  HMMA.16816.F32.BF16 R32, R100.reuse, R126, R32 ;  /* 0x0000007e6420723c */ /* 0x040fe20000041820 */
[----:B------:R-:W-:Y:S07]  /*9f60*/  LDSM.16.MT88.4 R124, [R200+0xd800] ;  /* 0x00d80000c87c783b */ /* 0x000fee0000004200 */
[C---:B----4-:R-:W-:Y:S08]  /*9f70*/  HMMA.16816.F32.BF16 R36, R100.reuse, R116, R36 ;  /* 0x000000746424723c */ /* 0x050ff00000041824 */
[C---:B------:R-:W-:Y:S01]  /*9f80*/  HMMA.16816.F32.BF16 R40, R100.reuse, R118, R40 ;  /* 0x000000766428723c */ /* 0x040fe20000041828 */
[----:B------:R-:W4:Y:S07]  /*9f90*/  LDSM.16.MT88.4 R116, [R197+0x11000] ;  /* 0x01100000c574783b */ /* 0x000f2e0000004200 */
[C---:B------:R-:W-:Y:S08]  /*9fa0*/  HMMA.16816.F32.BF16 R44, R100.reuse, R128, R44 ;  /* 0x00000080642c723c */ /* 0x040ff0000004182c */
[C---:B------:R-:W-:Y:S08]  /*9fb0*/  HMMA.16816.F32.BF16 R48, R100.reuse, R130, R48 ;  /* 0x000000826430723c */ /* 0x040ff00000041830 */
[C---:B------:R-:W-:Y:S07]  /*9fc0*/  HMMA.16816.F32.BF16 R52, R100.reuse, R136, R52 ;  /* 0x000000886434723c */ /* 0x040fee0000041834 */
[----:B------:R-:W-:Y:S01]  /*9fd0*/  F2FP.BF16.PACK_AB R136, R239, R232 ;  /* 0x000000e8ef88723e */ /* 0x000fe200000010ff */
[C---:B------:R-:W-:Y:S04]  /*9fe0*/  HMMA.16816.F32.BF16 R56, R100.reuse, R138, R56 ;  /* 0x0000008a6438723c */ /* 0x040fe80000041838 */
[----:B------:R-:W-:Y:S01]  /*9ff0*/  F2FP.BF16.PACK_AB R137, R233, R234 ;  /* 0x000000eae989723e */ /* 0x000fe200000010ff */
[----:B------:R-:W-:Y:S02]  /*a000*/  FADD.FTZ R232, R232, R243 ;  /* 0x000000f3e8e87221 */ /* 0x000fe40000010000 */
[----:B------:R-:W-:Y:S01]  /*a010*/  F2FP.BF16.PACK_AB R138, R235, R228 ;  /* 0x000000e4eb8a723e */ /* 0x000fe200000010ff */
[C---:B-1----:R-:W-:Y:S04]  /*a020*/  HMMA.16816.F32.BF16 R60, R100.reuse, R104, R60 ;  /* 0x00000068643c723c */ /* 0x042fe8000004183c */
[----:B------:R-:W-:Y:S01]  /*a030*/  F2FP.BF16.PACK_AB R139, R133, R134 ;  /* 0x00000086858b723e */ /* 0x000fe200000010ff */
[----:B------:R-:W-:Y:S03]  /*a040*/  FADD.FTZ R239, R239, R232 ;  /* 0x000000e8efef7221 */ /* 0x000fe60000010000 */
[C---:B------:R-:W-:Y:S01]  /*a050*/  HMMA.16816.F32.BF16 R64, R100.reuse, R106, R64 ;  /* 0x0000006a6440723c */ /* 0x040fe20000041840 */
[----:B------:R-:W1:Y:S03]  /*a060*/  LDSM.16.MT88.4 R104, [R196+0x11000] ;  /* 0x01100000c468783b */ /* 0x000e660000004200 */
[----:B------:R-:W-:Y:S04]  /*a070*/  FADD.FTZ R228, R228, R239 ;  /* 0x000000efe4e47221 */ /* 0x000fe80000010000 */
[C---:B--2---:R-:W-:Y:S04]  /*a080*/  HMMA.16816.F32.BF16 R68, R100.reuse, R108, R68 ;  /* 0x0000006c6444723c */ /* 0x044fe80000041844 */
[----:B------:R-:W-:Y:S04]  /*a090*/  FADD.FTZ R229, R235, R228 ;  /* 0x000000e4ebe57221 */ /* 0x000fe80000010000 */
[C---:B------:R-:W-:Y:S01]  /*a0a0*/  HMMA.16816.F32.BF16 R72, R100.reuse, R110, R72 ;  /* 0x0000006e6448723c */ /* 0x040fe20000041848 */
[----:B------:R-:W2:Y:S07]  /*a0b0*/  LDSM.16.MT88.4 R108, [R198+0xd800] ;  /* 0x00d80000c66c783b */ /* 0x000eae0000004200 */
[C---:B---3--:R-:W-:Y:S08]  /*a0c0*/  HMMA.16816.F32.BF16 R76, R100.reuse, R112, R76 ;  /* 0x00000070644c723c */ /* 0x048ff0000004184c */
[C---:B------:R-:W-:Y:S08]  /*a0d0*/  HMMA.16816.F32.BF16 R80, R100.reuse, R114, R80 ;  /* 0x000000726450723c */ /* 0x040ff00000041850 */
[C---:B----4-:R-:W-:Y:S08]  /*a0e0*/  HMMA.16816.F32.BF16 R84, R100.reuse, R116, R84 ;  /* 0x000000746454723c */ /* 0x050ff00000041854 */
[C---:B------:R-:W-:Y:S08]  /*a0f0*/  HMMA.16816.F32.BF16 R88, R100.reuse, R118, R88 ;  /* 0x000000766458723c */ /* 0x040ff00000041858 */
[C---:B-1----:R-:W-:Y:S08]  /*a100*/  HMMA.16816.F32.BF16 R92, R100.reuse, R104, R92 ;  /* 0x00000068645c723c */ /* 0x042ff0000004185c */
[----:B------:R-:W-:Y:S08]  /*a110*/  HMMA.16816.F32.BF16 R96, R100, R106, R96 ;  /* 0x0000006a6460723c */ /* 0x000ff00000041860 */
[C---:B------:R-:W-:Y:S01]  /*a120*/  HMMA.16816.F32.BF16 R128, R136.reuse, R124, R4 ;  /* 0x0000007c8880723c */ /* 0x040fe20000041804 */
[----:B------:R-:W1:Y:S07]  /*a130*/  LDSM.16.MT88.4 R4, [R198+0x11800] ;  /* 0x01180000c604783b */ /* 0x000e6e0000004200 */
[C---:B------:R-:W-:Y:S01]  /*a140*/  HMMA.16816.F32.BF16 R124, R136.reuse, R126, R8 ;  /* 0x0000007e887c723c */ /* 0x040fe20000041808 */
[----:B------:R-:W3:Y:S07]  /*a150*/  LDSM.16.MT88.4 R8, [R197+0x11800] ;  /* 0x01180000c508783b */ /* 0x000eee0000004200 */
[C---:B--2---:R-:W-:Y:S01]  /*a160*/  HMMA.16816.F32.BF16 R120, R136.reuse, R108, R12 ;  /* 0x0000006c8878723c */ /* 0x044fe2000004180c */
[----:B------:R-:W2:Y:S07]  /*a170*/  LDSM.16.MT88.4 R12, [R196+0x11800] ;  /* 0x01180000c40c783b */ /* 0x000eae0000004200 */
[C---:B------:R-:W-:Y:S08]  /*a180*/  HMMA.16816.F32.BF16 R116, R136.reuse, R110, R16 ;  /* 0x0000006e8874723c */ /* 0x040ff00000041810 */
        /* <DEDUP_REMOVED lines=14> */
[C---:B-1----:R-:W-:Y:S07]  /*a270*/  HMMA.16816.F32.BF16 R76, R136.reuse, R4, R76 ;  /* 0x00000004884c723c */ /* 0x042fee000004184c */
[----:B------:R-:W-:Y:S01]  /*a280*/  FADD.FTZ R5, R169, R170 ;  /* 0x000000aaa9057221 */ /* 0x000fe20000010000 */
[C---:B------:R-:W-:Y:S04]  /*a290*/  HMMA.16816.F32.BF16 R80, R136.reuse, R6, R80 ;  /* 0x000000068850723c */ /* 0x040fe80000041850 */
[----:B------:R-:W-:Y:S04]  /*a2a0*/  FADD.FTZ R5, R168, R5 ;  /* 0x00000005a8057221 */ /* 0x000fe80000010000 */
[C---:B---3--:R-:W-:Y:S04]  /*a2b0*/  HMMA.16816.F32.BF16 R84, R136.reuse, R8, R84 ;  /* 0x000000088854723c */ /* 0x048fe80000041854 */
[----:B------:R-:W-:Y:S04]  /*a2c0*/  FADD.FTZ R178, R178, R5 ;  /* 0x00000005b2b27221 */ /* 0x000fe80000010000 */
[C---:B------:R-:W-:Y:S04]  /*a2d0*/  HMMA.16816.F32.BF16 R88, R136.reuse, R10, R88 ;  /* 0x0000000a8858723c */ /* 0x040fe80000041858 */
[----:B------:R-:W-:Y:S04]  /*a2e0*/  FADD.FTZ R179, R179, R178 ;  /* 0x000000b2b3b37221 */ /* 0x000fe80000010000 */
[----:B------:R-:W-:Y:S01]  /*a2f0*/  FADD.FTZ R182, R182, R179 ;  /* 0x000000b3b6b67221 */ /* 0x000fe20000010000 */
[C---:B--2---:R-:W-:Y:S03]  /*a300*/  HMMA.16816.F32.BF16 R92, R136.reuse, R12, R92 ;  /* 0x0000000c885c723c */ /* 0x044fe6000004185c */
[----:B------:R-:W-:Y:S04]  /*a310*/  FADD.FTZ R183, R183, R182 ;  /* 0x000000b6b7b77221 */ /* 0x000fe80000010000 */
[----:B------:R-:W-:Y:S01]  /*a320*/  FADD.FTZ R240, R240, R183 ;  /* 0x000000b7f0f07221 */ /* 0x000fe20000010000 */
[----:B------:R-:W-:Y:S04]  /*a330*/  HMMA.16816.F32.BF16 R96, R136, R14, R96 ;  /* 0x0000000e8860723c */ /* 0x000fe80000041860 */
[----:B------:R-:W-:Y:S04]  /*a340*/  FADD.FTZ R241, R241, R240 ;  /* 0x000000f0f1f17221 */ /* 0x000fe80000010000 */
[----:B------:R-:W-:Y:S04]  /*a350*/  FADD.FTZ R236, R236, R241 ;  /* 0x000000f1ecec7221 */ /* 0x000fe80000010000 */
[----:B------:R-:W-:Y:S04]  /*a360*/  FADD.FTZ R237, R237, R236 ;  /* 0x000000eceded7221 */ /* 0x000fe80000010000 */
[----:B------:R-:W-:Y:S04]  /*a370*/  FADD.FTZ R234, R234, R237 ;  /* 0x000000edeaea7221 */ /* 0x000fe80000010000 */
[----:B------:R-:W-:Y:S04]  /*a380*/  FADD.FTZ R233, R233, R234 ;  /* 0x000000eae9e97221 */ /* 0x000fe80000010000 */
[----:B------:R-:W-:Y:S04]  /*a390*/  FADD.FTZ R134, R134, R233 ;  /* 0x000000e986867221 */ /* 0x000fe80000010000 */
[----:B------:R-:W-:Y:S01]  /*a3a0*/  FADD.FTZ R227, R133, R134 ;  /* 0x0000008685e37221 */ /* 0x000fe20000010000 */
[----:B------:R-:W-:-:S05]  /*a3b0*/  @P1 BRA `(.L_x_778) ;  /* 0xffffc50000001947 */ /* 0x000fca000383ffff */
.L_x_774:
        /* <DEDUP_REMOVED lines=62> */
[C---:B------:R-:W-:Y:S01]  /*a7a0*/  FMUL.FTZ R64, R4.reuse, R64 ;  /* 0x0000004004407220 */ /* 0x040fe20000410000 */
[----:B------:R-:W3:Y:S01]  /*a7b0*/  S2R R57, SR_CTAID.Y ;  /* 0x0000000000397919 */ /* 0x000ee20000002600 */
        /* <DEDUP_REMOVED lines=24> */
[----:B------:R-:W-:Y:S01]  /*a940*/  FMUL.FTZ R97, R4, R97 ;  /* 0x0000006104617220 */ /* 0x000fe20000410000 */
[----:B------:R-:W-:Y:S01]  /*a950*/  F2FP.BF16.PACK_AB R92, R93, R92 ;  /* 0x0000005c5d5c723e */ /* 0x000fe200000010ff */
[----:B------:R-:W4:Y:S01]  /*a960*/  S2R R4, SR_TID.X ;  /* 0x0000000000047919 */ /* 0x000f220000002100 */
[C---:B--2---:R-:W-:Y:S02]  /*a970*/  FMUL.FTZ R131, R5.reuse, R131 ;  /* 0x0000008305837220 */ /* 0x044fe40000410000 */
        /* <DEDUP_REMOVED lines=122> */
[----:B------:R-:W-:Y:S04]  /*b120*/  STS [R21+0x400], R106 ;  /* 0x0004006a15007388 */ /* 0x000fe80000000800 */
[----:B------:R-:W-:Y:S04]  /*b130*/  STS [R23], R100 ;  /* 0x0000006417007388 */ /* 0x000fe80000000800 */
[----:B------:R-:W-:Y:S04]  /*b140*/  STS [R23+0x400], R102 ;  /* 0x0004006617007388 */ /* 0x000fe80000000800 */
        /* <DEDUP_REMOVED lines=11> */
[----:B------:R3:W-:Y:S04]  /*b200*/  STS [R19+0x2400], R58 ;  /* 0x0024003a13007388 */ /* 0x0007e80000000800 */
[----:B------:R1:W-:Y:S04]  /*b210*/  STS [R21+0x2000], R60 ;  /* 0x0020003c15007388 */ /* 0x0003e80000000800 */
[----:B------:R2:W-:Y:S04]  /*b220*/  STS [R21+0x2400], R62 ;  /* 0x0024003e15007388 */ /* 0x0005e80000000800 */
[----:B------:R4:W-:Y:S04]  /*b230*/  STS [R23+0x2000], R64 ;  /* 0x0020004017007388 */ /* 0x0009e80000000800 */
[----:B------:R4:W-:Y:S04]  /*b240*/  STS [R23+0x2400], R66 ;  /* 0x0024004217007388 */ /* 0x0009e80000000800 */
[----:B------:R4:W-:Y:S04]  /*b250*/  STS [R9+0x4000], R68 ;  /* 0x0040004409007388 */ /* 0x0009e80000000800 */
[----:B------:R4:W-:Y:S01]  /*b260*/  STS [R9+0x4400], R70 ;  /* 0x0044004609007388 */ /* 0x0009e20000000800 */
[----:B---3--:R-:W-:-:S03]  /*b270*/  @!P2 SHF.R.S32.HI R58, RZ, 0x1f, R57 ;  /* 0x0000001fff3aa819 */ /* 0x008fc60000011439 */
[----:B------:R4:W-:Y:S01]  /*b280*/  STS [R11+0x4000], R72 ;  /* 0x004000480b007388 */ /* 0x0009e20000000800 */
[----:B-1----:R-:W-:-:S03]  /*b290*/  @P2 IMAD.WIDE.U32 R60, R214, c[0x0][0x1e8], RZ ;  /* 0x00007a00d63c2a25 */ /* 0x002fc600078e00ff */
[----:B------:R4:W-:Y:S01]  /*b2a0*/  STS [R11+0x4400], R74 ;  /* 0x0044004a0b007388 */ /* 0x0009e20000000800 */
[----:B------:R-:W-:Y:S01]  /*b2b0*/  @P2 IMAD R59, R214, c[0x0][0x1ec], R61 ;  /* 0x00007b00d63b2a24 */ /* 0x000fe200078e023d */
[----:B------:R-:W-:Y:S01]  /*b2c0*/  LOP3.LUT R61, R5, 0xffffffe0, RZ, 0xc0, !PT ;  /* 0xffffffe0053d7812 */ /* 0x000fe200078ec0ff */
[----:B------:R-:W-:Y:S01]  /*b2d0*/  @!P2 IMAD R58, R58, c[0x0][0x1e0], RZ ;  /* 0x000078003a3aaa24 */ /* 0x000fe200078e02ff */
[----:B------:R4:W-:Y:S01]  /*b2e0*/  STS [R13+0x4000], R76 ;  /* 0x0040004c0d007388 */ /* 0x0009e20000000800 */
[----:B--2---:R-:W-:Y:S01]  /*b2f0*/  @!P2 IMAD.WIDE.U32 R62, R57, c[0x0][0x1e0], RZ ;  /* 0x00007800393eaa25 */ /* 0x004fe200078e00ff */
[----:B------:R-:W-:Y:S02]  /*b300*/  IADD3 R61, -R61, R4, RZ ;  /* 0x000000043d3d7210 */ /* 0x000fe40007ffe1ff */
[----:B------:R4:W-:Y:S01]  /*b310*/  STS [R13+0x4400], R78 ;  /* 0x0044004e0d007388 */ /* 0x0009e20000000800 */
[C---:B------:R-:W-:Y:S01]  /*b320*/  @!P2 IMAD R58, R57.reuse, c[0x0][0x1e4], R58 ;  /* 0x00007900393aaa24 */ /* 0x040fe200078e023a */
[----:B------:R-:W-:Y:S01]  /*b330*/  SHF.R.S32.HI R5, RZ, 0x1f, R6 ;  /* 0x0000001fff057819 */ /* 0x000fe20000011406 */
[----:B------:R-:W-:Y:S01]  /*b340*/  @!P1 IMAD R214, R57, c[0x0][0x214], RZ ;  /* 0x0000850039d69a24 */ /* 0x000fe200078e02ff */
[----:B------:R4:W-:Y:S01]  /*b350*/  STS [R15+0x4000], R80 ;  /* 0x004000500f007388 */ /* 0x0009e20000000800 */
[----:B------:R-:W-:-:S02]  /*b360*/  LOP3.LUT P1, RZ, R61, 0x3, RZ, 0xc0, !PT ;  /* 0x000000033dff7812 */ /* 0x000fc4000782c0ff */
[----:B------:R-:W-:Y:S01]  /*b370*/  @!P2 IADD3 R59, R63, R58, RZ ;  /* 0x0000003a3f3ba210 */ /* 0x000fe20007ffe0ff */
[----:B------:R4:W-:Y:S01]  /*b380*/  STS [R15+0x4400], R82 ;  /* 0x004400520f007388 */ /* 0x0009e20000000800 */
[-C--:B------:R-:W-:Y:S01]  /*b390*/  LEA.HI R5, R5, R6.reuse, RZ, 0x2 ;  /* 0x0000000605057211 */ /* 0x080fe200078f10ff */
[----:B------:R-:W-:Y:S01]  /*b3a0*/  @P3 FMUL.FTZ R63, R2, 0.69314718246459960938 ;  /* 0x3f317218023f3820 */ /* 0x000fe20000410000 */
[----:B------:R-:W-:Y:S01]  /*b3b0*/  SHF.R.S32.HI R58, RZ, 0x1f, R61 ;  /* 0x0000001fff3a7819 */ /* 0x000fe2000001143d */
[----:B------:R4:W-:Y:S01]  /*b3c0*/  STS [R17+0x4000], R84 ;  /* 0x0040005411007388 */ /* 0x0009e20000000800 */
[----:B------:R-:W-:Y:S02]  /*b3d0*/  LOP3.LUT R5, R5, 0xffffffc, RZ, 0xc0, !PT ;  /* 0x0ffffffc05057812 */ /* 0x000fe400078ec0ff */
[----:B------:R-:W-:Y:S01]  /*b3e0*/  LEA.HI R58, R58, R61, RZ, 0x2 ;  /* 0x0000003d3a3a7211 */ /* 0x000fe200078f10ff */
[----:B------:R4:W-:Y:S01]  /*b3f0*/  STS [R17+0x4400], R86 ;  /* 0x0044005611007388 */ /* 0x0009e20000000800 */
[----:B------:R-:W-:-:S02]  /*b400*/  IADD3 R5, -R5, R6, RZ ;  /* 0x0000000605057210 */ /* 0x000fc40007ffe1ff */
[----:B------:R-:W-:Y:S01]  /*b410*/  SHF.R.S32.HI R58, RZ, 0x2, R58 ;  /* 0x00000002ff3a7819 */ /* 0x000fe2000001143a */
[----:B------:R4:W-:Y:S01]  /*b420*/  STS [R19+0x4000], R88 ;  /* 0x0040005813007388 */ /* 0x0009e20000000800 */
[----:B------:R-:W-:Y:S01]  /*b430*/  MOV R6, 0x7f800000 ;  /* 0x7f80000000067802 */ /* 0x000fe20000000f00 */
[----:B------:R-:W-:Y:S01]  /*b440*/  @P3 FFMA.FTZ R6, R132, c[0x0][0x238], R63 ;  /* 0x00008e0084063a23 */ /* 0x000fe2000001003f */
[----:B------:R-:W-:Y:S01]  /*b450*/  MOV R61, 0x7f800000 ;  /* 0x7f800000003d7802 */ /* 0x000fe20000000f00 */
[----:B------:R4:W-:Y:S01]  /*b460*/  STS [R19+0x4400], R90 ;  /* 0x0044005a13007388 */ /* 0x0009e20000000800 */
[----:B------:R-:W-:Y:S01]  /*b470*/  @!P2 MOV R60, R62 ;  /* 0x0000003e003ca202 */ /* 0x000fe20000000f00 */
[----:B------:R-:W-:Y:S01]  /*b480*/  @P0 FFMA.FTZ R61, R3, c[0x0][0x238], R0 ;  /* 0x00008e00033d0a23 */ /* 0x000fe20000010000 */
[----:B------:R-:W-:Y:S01]  /*b490*/  LEA R58, R5, R58, 0x4 ;  /* 0x0000003a053a7211 */ /* 0x000fe200078e20ff */
[----:B------:R4:W-:Y:S04]  /*b4a0*/  STS [R21+0x4000], R92 ;  /* 0x0040005c15007388 */ /* 0x0009e80000000800 */
[----:B------:R4:W-:Y:S04]  /*b4b0*/  STS [R21+0x4400], R94 ;  /* 0x0044005e15007388 */ /* 0x0009e80000000800 */
[----:B------:R4:W-:Y:S04]  /*b4c0*/  STS [R23+0x4000], R96 ;  /* 0x0040006017007388 */ /* 0x0009e80000000800 */
[----:B------:R4:W-:Y:S04]  /*b4d0*/  STS [R23+0x4400], R98 ;  /* 0x0044006217007388 */ /* 0x0009e80000000800 */
[----:B------:R-:W-:Y:S06]  /*b4e0*/  BAR.SYNC.DEFER_BLOCKING 0x0 ;  /* 0x0000000000007b1d */ /* 0x000fec0000010000 */
[----:B------:R-:W1:Y:S04]  /*b4f0*/  S2R R56, SR_CTAID.Z ;  /* 0x0000000000387919 */ /* 0x000e680000002700 */
[----:B------:R4:W2:Y:S04]  /*b500*/  LDS.128 R48, [R215] ;  /* 0x00000000d7307984 */ /* 0x0008a80000000c00 */
[----:B------:R4:W3:Y:S01]  /*b510*/  LDS.128 R44, [R215+0x800] ;  /* 0x00080000d72c7984 */ /* 0x0008e20000000c00 */
[----:B-1----:R-:W-:-:S03]  /*b520*/  @!P4 IMAD R57, R57, c[0x0][0x1c0], R56 ;  /* 0x000070003939ca24 */ /* 0x002fc600078e0238 */
[----:B------:R4:W1:Y:S01]  /*b530*/  LDS.128 R40, [R215+0x1000] ;  /* 0x00100000d7287984 */ /* 0x0008620000000c00 */
[----:B------:R-:W-:Y:S02]  /*b540*/  @P4 IMAD R214, R56, c[0x0][0x234], R214 ;  /* 0x00008d0038d64a24 */ /* 0x000fe400078e02d6 */
[----:B------:R-:W-:Y:S01]  /*b550*/  @!P4 IMAD R214, R57, c[0x0][0x214], RZ ;  /* 0x0000850039d6ca24 */ /* 0x000fe200078e02ff */
[----:B------:R4:W1:Y:S04]  /*b560*/  LDS.128 R36, [R215+0x1800] ;  /* 0x00180000d7247984 */ /* 0x0008680000000c00 */
[----:B------:R4:W1:Y:S04]  /*b570*/  LDS.128 R32, [R215+0x2000] ;  /* 0x00200000d7207984 */ /* 0x0008680000000c00 */
[----:B------:R4:W1:Y:S04]  /*b580*/  LDS.128 R28, [R215+0x2800] ;  /* 0x00280000d71c7984 */ /* 0x0008680000000c00 */
[----:B------:R4:W1:Y:S04]  /*b590*/  LDS.128 R24, [R215+0x3000] ;  /* 0x00300000d7187984 */ /* 0x0008680000000c00 */
[----:B------:R4:W1:Y:S04]  /*b5a0*/  LDS.128 R20, [R215+0x3800] ;  /* 0x00380000d7147984 */ /* 0x0008680000000c00 */
[----:B------:R4:W1:Y:S04]  /*b5b0*/  LDS.128 R16, [R215+0x4000] ;  /* 0x00400000d7107984 */ /* 0x0008680000000c00 */
[----:B------:R4:W1:Y:S04]  /*b5c0*/  LDS.128 R12, [R215+0x4800] ;  /* 0x00480000d70c7984 */ /* 0x0008680000000c00 */
[----:B------:R4:W1:Y:S04]  /*b5d0*/  LDS.128 R8, [R215+0x5000] ;  /* 0x00500000d7087984 */ /* 0x0008680000000c00 */
[----:B------:R4:W1:Y:S01]  /*b5e0*/  LDS.128 R52, [R215+0x5800] ;  /* 0x00580000d7347984 */ /* 0x0008620000000c00 */
[----:B------:R-:W-:Y:S05]  /*b5f0*/  @P1 BRA `(.L_x_780) ;  /* 0x000000c000001947 */ /* 0x000fea0003800000 */
[----:B--23--:R-:W2:Y:S01]  /*b600*/  S2R R5, SR_CTAID.X ;  /* 0x0000000000057919 */ /* 0x00cea20000002500 */
[----:B------:R-:W-:-:S02]  /*b610*/  IADD3 R2, R58, 0x8, RZ ;  /* 0x000000083a027810 */ /* 0x000fc40007ffe0ff */
[-C--:B------:R-:W-:Y:S02]  /*b620*/  ISETP.GE.AND P2, PT, R58, R207.reuse, PT ;  /* 0x000000cf3a00720c */ /* 0x080fe40003f46270 */
[----:B------:R-:W-:Y:S01]  /*b630*/  ISETP.GE.AND P1, PT, R2, R207, PT ;  /* 0x000000cf0200720c */ /* 0x000fe20003f26270 */
[----:B--2---:R-:W-:-:S05]  /*b640*/  IMAD R5, R5, 0x40, R214 ;  /* 0x0000004005057824 */ /* 0x004fca00078e02d6 */
[----:B------:R-:W-:Y:S02]  /*b650*/  SHF.R.S32.HI R3, RZ, 0x1f, R5 ;  /* 0x0000001fff037819 */ /* 0x000fe40000011405 */
[----:B------:R-:W-:-:S04]  /*b660*/  IADD3 R0, P0, R58, R5, RZ ;  /* 0x000000053a007210 */ /* 0x000fc80007f1e0ff */
[----:B------:R-:W-:Y:S02]  /*b670*/  LEA.HI.X.SX32 R3, R58, R3, 0x1, P0 ;  /* 0x000000033a037211 */ /* 0x000fe400000f0eff */
[----:B------:R-:W-:-:S04]  /*b680*/  LEA R2, P0, R0, c[0x0][0x200], 0x2 ;  /* 0x0000800000027a11 */ /* 0x000fc800078010ff */
[----:B------:R-:W-:-:S05]  /*b690*/  LEA.HI.X R3, R0, c[0x0][0x204], R3, 0x2, P0 ;  /* 0x0000810000037a11 */ /* 0x000fca00000f1403 */
[----:B------:R2:W-:Y:S04]  /*b6a0*/  @!P2 STG.E [R2.64], R6 ;  /* 0x000000060200a986 */ /* 0x0005e8000c101904 */
[----:B------:R2:W-:Y:S02]  /*b6b0*/  @!P1 STG.E [R2.64+0x20], R61 ;  /* 0x0000203d02009986 */ /* 0x0005e4000c101904 */
.L_x_780:
[----:B--23--:R-:W-:Y:S05]  /*b6c0*/  BSYNC B0 ;  /* 0x0000000000007941 */ /* 0x00cfea0003800000 */
.L_x_779:
[----:B------:R-:W2:Y:S01]  /*b6d0*/  S2R R3, SR_CTAID.X ;  /* 0x0000000000037919 */ /* 0x000ea20000002500 */
[----:B------:R-:W-:Y:S01]  /*b6e0*/  SHF.R.S32.HI R219, RZ, 0x1f, R218 ;  /* 0x0000001fffdb7819 */ /* 0x000fe200000114da */
[----:B------:R-:W-:Y:S01]  /*b6f0*/  BSSY B0, `(.L_x_781) ;  /* 0x0000024000007945 */ /* 0x000fe20003800000 */
[----:B------:R-:W-:Y:S01]  /*b700*/  LEA.HI R7, R7, R4, RZ, 0x3 ;  /* 0x0000000407077211 */ /* 0x000fe200078f18ff */
[----:B------:R-:W3:Y:S01]  /*b710*/  S2R R0, SR_TID.X ;  /* 0x0000000000007919 */ /* 0x000ee20000002100 */
[----:B------:R-:W-:Y:S01]  /*b720*/  SHF.R.S32.HI R4, RZ, 0x1f, R56 ;  /* 0x0000001fff047819 */ /* 0x000fe20000011438 */
[----:B--2---:R-:W-:-:S04]  /*b730*/  IMAD.SHL.U32 R3, R3, 0x40, RZ ;  /* 0x0000004003037824 */ /* 0x004fc800078e00ff */
[----:B------:R-:W-:Y:S01]  /*b740*/  IMAD.WIDE.U32 R62, R3, c[0x0][0x1e8], R218 ;  /* 0x00007a00033e7a25 */ /* 0x000fe200078e00da */
[----:B------:R-:W-:Y:S02]  /*b750*/  SHF.R.S32.HI R2, RZ, 0x1f, R3 ;  /* 0x0000001fff027819 */ /* 0x000fe40000011403 */
[----:B---3--:R-:W-:Y:S02]  /*b760*/  SHF.R.S32.HI R5, RZ, 0x1f, R0 ;  /* 0x0000001fff057819 */ /* 0x008fe40000011400 */
[----:B------:R-:W-:Y:S01]  /*b770*/  IADD3 R60, P0, R60, R62, RZ ;  /* 0x0000003e3c3c7210 */ /* 0x000fe20007f1e0ff */
[----:B------:R-:W-:Y:S01]  /*b780*/  IMAD R2, R2, c[0x0][0x1e8], RZ ;  /* 0x00007a0002027a24 */ /* 0x000fe200078e02ff */
[----:B------:R-:W-:-:S03]  /*b790*/  LEA.HI R5, R5, R0, RZ, 0x3 ;  /* 0x0000000005057211 */ /* 0x000fc600078f18ff */
[----:B------:R-:W-:Y:S01]  /*b7a0*/  IMAD R2, R3, c[0x0][0x1ec], R2 ;  /* 0x00007b0003027a24 */ /* 0x000fe200078e0202 */
[----:B------:R-:W-:Y:S01]  /*b7b0*/  SHF.R.S32.HI R0, RZ, 0x3, R5 ;  /* 0x00000003ff007819 */ /* 0x000fe20000011405 */
[----:B------:R-:W-:-:S03]  /*b7c0*/  IMAD.IADD R3, R216, 0x1, -R3 ;  /* 0x00000001d8037824 */ /* 0x000fc600078e0a03 */
[----:B------:R-:W-:Y:S02]  /*b7d0*/  IADD3.X R61, R59, R63, R2, P0, !PT ;  /* 0x0000003f3b3d7210 */ /* 0x000fe400007fe402 */
[----:B------:R-:W-:Y:S01]  /*b7e0*/  SHF.R.S32.HI R2, RZ, 0x3, R7 ;  /* 0x00000003ff027819 */ /* 0x000fe20000011407 */
[----:B------:R-:W-:Y:S01]  /*b7f0*/  IMAD R7, R4, c[0x0][0x1f0], RZ ;  /* 0x00007c0004077a24 */ /* 0x000fe200078e02ff */
[----:B------:R-:W-:Y:S01]  /*b800*/  SHF.R.S32.HI R0, RZ, 0x1f, R0 ;  /* 0x0000001fff007819 */ /* 0x000fe20000011400 */
[----:B------:R-:W-:Y:S01]  /*b810*/  IMAD.WIDE.U32 R60, R56, c[0x0][0x1f0], R60 ;  /* 0x00007c00383c7a25 */ /* 0x000fe200078e003c */
[----:B------:R-:W-:-:S03]  /*b820*/  ISETP.GE.AND P0, PT, R2, R3, PT ;  /* 0x000000030200720c */ /* 0x000fc60003f06270 */
[----:B------:R-:W-:-:S04]  /*b830*/  IMAD R7, R56, c[0x0][0x1f4], R7 ;  /* 0x00007d0038077a24 */ /* 0x000fc800078e0207 */
[----:B------:R-:W-:-:S06]  /*b840*/  IMAD.IADD R7, R7, 0x1, R61 ;  /* 0x0000000107077824 */ /* 0x000fcc00078e023d */
        /* <DEDUP_REMOVED lines=11> */
[----:B------:R2:W-:Y:S04]  /*b900*/  @!P2 STG.E.128 [R56.64], R48 ;  /* 0x000000303800a986 */ /* 0x0005e8000c101d04 */
[----:B-1----:R2:W-:Y:S04]  /*b910*/  @!P1 STG.E.128 [R56.64+0x80], R32 ;  /* 0x0000802038009986 */ /* 0x0025e8000c101d04 */
[----:B------:R2:W-:Y:S02]  /*b920*/  @!P0 STG.E.128 [R56.64+0x100], R16 ;  /* 0x0001001038008986 */ /* 0x0005e4000c101d04 */
.L_x_782:
[----:B------:R-:W-:Y:S05]  /*b930*/  BSYNC B0 ;  /* 0x0000000000007941 */ /* 0x000fea0003800000 */
.L_x_781:
[----:B------:R-:W-:Y:S01]  /*b940*/  IADD3 R4, R2, 0x10, RZ ;  /* 0x0000001002047810 */ /* 0x000fe20007ffe0ff */
[----:B------:R-:W-:Y:S03]  /*b950*/  BSSY B0, `(.L_x_783) ;  /* 0x0000013000007945 */ /* 0x000fe60003800000 */
[----:B------:R-:W-:-:S13]  /*b960*/  ISETP.GE.AND P0, PT, R4, R207, PT ;  /* 0x000000cf0400720c */ /* 0x000fda0003f06270 */
[----:B------:R-:W-:Y:S05]  /*b970*/  @P0 BRA `(.L_x_784) ;  /* 0x0000010000000947 */ /* 0x000fea0003800000 */
[----:B------:R-:W-:Y:S01]  /*b980*/  IADD3 R4, P0, R2, 0x10, RZ ;  /* 0x0000001002047810 */ /* 0x000fe20007f1e0ff */
[----:B-12---:R-:W-:Y:S01]  /*b990*/  IMAD.MOV.U32 R16, RZ, RZ, R60 ;  /* 0x000000ffff107224 */ /* 0x006fe200078e003c */
[----:B----4-:R-:W-:Y:S02]  /*b9a0*/  MOV R17, R7 ;  /* 0x0000000700117202 */ /* 0x010fe40000000f00 */
        /* <DEDUP_REMOVED lines=11> */
[----:B------:R1:W-:Y:S04]  /*ba60*/  @!P1 STG.E.128 [R4.64+0x80], R28 ;  /* 0x0000801c04009986 */ /* 0x0003e8000c101d04 */
[----:B------:R1:W-:Y:S02]  /*ba70*/  @!P0 STG.E.128 [R4.64+0x100], R12 ;  /* 0x0001000c04008986 */ /* 0x0003e4000c101d04 */
.L_x_784:
[----:B------:R-:W-:Y:S05]  /*ba80*/  BSYNC B0 ;  /* 0x0000000000007941 */ /* 0x000fea0003800000 */
.L_x_783:
[----:B-1----:R-:W-:Y:S01]  /*ba90*/  IADD3 R4, R2, 0x20, RZ ;  /* 0x0000002002047810 */ /* 0x002fe20007ffe0ff */
[----:B------:R-:W-:Y:S03]  /*baa0*/  BSSY B0, `(.L_x_785) ;  /* 0x0000013000007945 */ /* 0x000fe60003800000 */
[----:B------:R-:W-:-:S13]  /*bab0*/  ISETP.GE.AND P0, PT, R4, R207, PT ;  /* 0x000000cf0400720c */ /* 0x000fda0003f06270 */
[----:B------:R-:W-:Y:S05]  /*bac0*/  @P0 BRA `(.L_x_786) ;  /* 0x0000010000000947 */ /* 0x000fea0003800000 */
[----:B------:R-:W-:Y:S01]  /*bad0*/  IADD3 R4, P0, R2, 0x20, RZ ;  /* 0x0000002002047810 */ /* 0x000fe20007f1e0ff */
[----:B------:R-:W-:Y:S01]  /*bae0*/  IMAD.MOV.U32 R12, RZ, RZ, R60 ;  /* 0x000000ffff0c7224 */ /* 0x000fe200078e003c */
        /* <DEDUP_REMOVED lines=14> */
.L_x_786:
[----:B------:R-:W-:Y:S05]  /*bbd0*/  BSYNC B0 ;  /* 0x0000000000007941 */ /* 0x000fea0003800000 */
.L_x_785:
        /* <DEDUP_REMOVED lines=21> */
.L_x_787:
        /* <DEDUP_REMOVED lines=13> */
.L_x_7837:


//--------------------- .text._ZN5flash24flash_fwd_splitkv_kernelI23Flash_fwd_kernel_traitsILi192ELi64ELi64ELi4ELb0ELb0EN7cutlass10bfloat16_tE19Flash_kernel_traitsILi192ELi64ELi64ELi4ES3_EELb0ELb0ELb0ELb0ELb0ELb0ELb0ELb1EEEvNS_16Flash_fwd_paramsE --------------------------
	.section	.text._ZN5flash24flash_fwd_splitkv_kernelI23Flash_fwd_kernel_traitsILi192ELi64ELi64ELi4ELb0ELb0EN7cutlass10bfloat16_tE19Flash_kernel_traitsILi192ELi64ELi64ELi4ES3_EELb0ELb0ELb0ELb0ELb0ELb0ELb0ELb1EEEvNS_16Flash_fwd_paramsE,"ax",@progbits
	.sectioninfo	@"SHI_REGISTERS=229"
	.align	128
        .global         _ZN5flash24flash_fwd_splitkv_kernelI23Flash_fwd_kernel_traitsILi192ELi64ELi64ELi4ELb0ELb0EN7cutlass10bfloat16_tE19Flash_kernel_traitsILi192ELi64ELi64ELi4ES3_EELb0ELb0ELb0ELb0ELb0ELb0ELb0ELb1EEEvNS_16Flash_fwd_paramsE
        .type           _ZN5flash24flash_fwd_splitkv_kernelI23Flash_fwd_kernel_traitsILi192ELi64ELi64ELi4ELb0ELb0EN7cutlass10bfloat16_tE19Flash_kernel_traitsILi192ELi64ELi64ELi4ES3_EELb0ELb0ELb0ELb0ELb0ELb0ELb0ELb1EEEvNS_16Flash_fwd_paramsE,@function
        .size           _ZN5flash24flash_fwd_splitkv_kernelI23Flash_fwd_kernel_traitsILi192ELi64ELi64ELi4ELb0ELb0EN7cutlass10bfloat16_tE19Flash_kernel_traitsILi192ELi64ELi64ELi4ES3_EELb0ELb0ELb0ELb0ELb0ELb0ELb0ELb1EEEvNS_16Flash_fwd_paramsE,(.L_x_7783 - _ZN5flash24flash_fwd_splitkv_kernelI23Flash_fwd_kernel_traitsILi192ELi64ELi64ELi4ELb0ELb0EN7cutlass10bfloat16_tE19Flash_kernel_traitsILi192ELi64ELi64ELi4ES3_EELb0ELb0ELb0ELb0ELb0ELb0ELb0ELb1EEEvNS_16Flash_fwd_paramsE)
        .other          _ZN5flash24flash_fwd_splitkv_kernelI23Flash_fwd_kernel_traitsILi192ELi64ELi64ELi4ELb0ELb0EN7cutlass10bfloat16_tE19Flash_kernel_traitsILi192ELi64ELi64ELi4ES3_EELb0ELb0ELb0ELb0ELb0ELb0ELb0ELb1EEEvNS_16Flash_fwd_paramsE,@"STO_CUDA_ENTRY STV_DEFAULT"
_ZN5flash24flash_fwd_splitkv_kernelI23Flash_fwd_kernel_traitsILi192ELi64ELi64ELi4ELb0ELb0EN7cutlass10bfloat16_tE19Flash_kernel_traitsILi192ELi64ELi64ELi4ES3_EELb0ELb0ELb0ELb0ELb0ELb0ELb0ELb1EEEvNS_16Flash_fwd_paramsE:
.text._ZN5flash24flash_fwd_splitkv_kernelI23Flash_fwd_kernel_traitsILi192ELi64ELi64ELi4ELb0ELb0EN7cutlass10bfloat16_tE19Flash_kernel_traitsILi192ELi64ELi64ELi4ES3_EELb0ELb0ELb0ELb0ELb0ELb0ELb0ELb1EEEvNS_16Flash_fwd_paramsE:
[----:B------:R-:W-:Y:S02]  /*0000*/  MOV R1, c[0x0][0x28] ;  /* 0x00000a0000017a02 */ /* 0x000fe40000000f00 */
[----:B------:R-:W1:Y:S01]  /*0010*/  S2R R208, SR_CTAID.X ;  /* 0x0000000000d07919 */ /* 0x000e620000002500 */
[----:B------:R-:W-:Y:S01]  /*0020*/  ULDC.64 UR4, c[0x0][0x40] ;  /* 0x0000100000047ab9 */ /* 0x000fe20000000a00 */
[----:B------:R-:W-:Y:S01]  /*0030*/  BSSY B4, `(.L_x_788) ;  /* 0x0000007000047945 */ /* 0x000fe20003800000 */
[----:B------:R-:W-:Y:S01]  /*0040*/  UIADD3 UR4, UP0, UR4, 0x160, URZ ;  /* 0x0000016004047890 */ /* 0x000fe2000ff1e03f */
[----:B------:R-:W2:Y:S01]  /*0050*/  S2R R207, SR_CTAID.Y ;  /* 0x0000000000cf7919 */ /* 0x000ea20000002600 */
[----:B------:R-:W-:Y:S02]  /*0060*/  MOV R206, 0xa0 ;  /* 0x000000a000ce7802 */ /* 0x000fe40000000f00 */
[----:B------:R-:W-:Y:S01]  /*0070*/  UIADD3.X UR5, URZ, UR5, URZ, UP0, !UPT ;  /* 0x000000053f057290 */ /* 0x000fe200087fe43f */
[----:B------:R-:W3:Y:S06]  /*0080*/  S2R R205, SR_CTAID.Z ;  /* 0x0000000000cd7919 */ /* 0x000eec0000002700 */
[----:B-123--:R-:W-:Y:S05]  /*0090*/  CALL.REL.NOINC `($_ZN5flash24flash_fwd_splitkv_kernelI23Flash_fwd_kernel_traitsILi192ELi64ELi64ELi4ELb0ELb0EN7cutlass10bfloat16_tE19Flash_kernel_traitsILi192ELi64ELi64ELi4ES3_EELb0ELb0ELb0ELb0ELb0ELb0ELb0ELb1EEEvNS_16Flash_fwd_paramsE$_ZN5flash30compute_attn_1rowblock_splitkvI23Flash_fwd_kernel_traitsILi192ELi64ELi64ELi4ELb0ELb0EN7cutlass10bfloat16_tE19Flash_kernel_traitsILi192ELi64ELi64ELi4ES3_EELb0ELb0ELb0ELb0ELb0ELb0ELb0ELb1ENS_16Flash_fwd_paramsEEEvRKT8_iiiii) ;  /* 0x0000002000007944 */ /* 0x00efea0003c00000 */
[----:B------:R-:W-:Y:S05]  /*00a0*/  BSYNC B4 ;  /* 0x0000000000047941 */ /* 0x000fea0003800000 */
.L_x_788:
[----:B------:R-:W-:Y:S05]  /*00b0*/  EXIT ;  /* 0x000000000000794d */ /* 0x000fea0003800000 */
        .type           $_ZN5flash24flash_fwd_splitkv_kernelI23Flash_fwd_kernel_traitsILi192ELi64ELi64ELi4ELb0ELb0EN7cutlass10bfloat16_tE19Flash_kernel_traitsILi192ELi64ELi64ELi4ES3_EELb0ELb0ELb0ELb0ELb0ELb0ELb0ELb1EEEvNS_16Flash_fwd_paramsE$_ZN5flash30compute_attn_1rowblock_splitkvI23Flash_fwd_kernel_traitsILi192ELi64ELi64ELi4ELb0ELb0EN7cutlass10bfloat16_tE19Flash_kernel_traitsILi192ELi64ELi64ELi4ES3_EELb0ELb0ELb0ELb0ELb0ELb0ELb0ELb1ENS_16Flash_fwd_paramsEEEvRKT8_iiiii,@function
        .size           $_ZN5flash24flash_fwd_splitkv_kernelI23Flash_fwd_kernel_traitsILi192ELi64ELi64ELi4ELb0ELb0EN7cutlass10bfloat16_tE19Flash_kernel_traitsILi192ELi64ELi64ELi4ES3_EELb0ELb0ELb0ELb0ELb0ELb0ELb0ELb1EEEvNS_16Flash_fwd_paramsE$_ZN5flash30compute_attn_1rowblock_splitkvI23Flash_fwd_kernel_traitsILi192ELi64ELi64ELi4ELb0ELb0EN7cutlass10bfloat16_tE19Flash_kernel_traitsILi192ELi64ELi64ELi4ES3_EELb0ELb0ELb0ELb0ELb0ELb0ELb0ELb1ENS_16Flash_fwd_paramsEEEvRKT8_iiiii,($__internal_14_$__cuda_sm70_shflsync_bfly_p - $_ZN5flash24flash_fwd_splitkv_kernelI23Flash_fwd_kernel_traitsILi192ELi64ELi64ELi4ELb0ELb0EN7cutlass10bfloat16_tE19Flash_kernel_traitsILi192ELi64ELi64ELi4ES3_EELb0ELb0ELb0ELb0ELb0ELb0ELb0ELb1EEEvNS_16Flash_fwd_paramsE$_ZN5flash30compute_attn_1rowblock_splitkvI23Flash_fwd_kernel_traitsILi192ELi64ELi64ELi4ELb0ELb0EN7cutlass10bfloat16_tE19Flash_kernel_traitsILi192ELi64ELi64ELi4ES3_EELb0ELb0ELb0ELb0ELb0ELb0ELb0ELb1ENS_16Flash_fwd_paramsEEEvRKT8_iiiii)
$_ZN5flash24flash_fwd_splitkv_kernelI23Flash_fwd_kernel_traitsILi192ELi64ELi64ELi4ELb0ELb0EN7cutlass10bfloat16_tE19Flash_kernel_traitsILi192ELi64ELi64ELi4ES3_EELb0ELb0ELb0ELb0ELb0ELb0ELb0ELb1EEEvNS_16Flash_fwd_paramsE$_ZN5flash30compute_attn_1rowblock_splitkvI23Flash_fwd_kernel_traitsILi192ELi64ELi64ELi4ELb0ELb0EN7cutlass10bfloat16_tE19Flash_kernel_traitsILi192ELi64ELi64ELi4ES3_EELb0ELb0ELb0ELb0ELb0ELb0ELb0ELb1ENS_16Flash_fwd_paramsEEEvRKT8_iiiii:
[----:B------:R-:W-:Y:S01]  /*00c0*/  IMAD.U32 R18, RZ, RZ, UR4 ;  /* 0x00000004ff127e24 */ /* 0x000fe2000f8e00ff */
[----:B------:R-:W-:Y:S01]  /*00d0*/  ULDC.64 UR6, c[0x0][0x118] ;  /* 0x0000460000067ab9 */ /* 0x000fe20000000a00 */
[----:B------:R-:W-:-:S05]  /*00e0*/  IMAD.U32 R19, RZ, RZ, UR5 ;  /* 0x00000005ff137e24 */ /* 0x000fca000f8e00ff */
[----:B------:R-:W2:Y:S04]  /*00f0*/  LD.E.64 R2, [R18.64+0xe0] ;  /* 0x0000e00612027980 */ /* 0x000ea8000c101b00 */
[----:B------:R-:W3:Y:S01]  /*0100*/  LD.E.64 R4, [R18.64+0xe8] ;  /* 0x0000e80612047980 */ /* 0x000ee2000c101b00 */
[----:B------:R-:W-:Y:S02]  /*0110*/  MOV R210, 0xffffffff ;  /* 0xffffffff00d27802 */ /* 0x000fe40000000f00 */
[----:B--2---:R-:W-:-:S04]  /*0120*/  ISETP.NE.U32.AND P1, PT, R2, RZ, PT ;  /* 0x000000ff0200720c */ /* 0x004fc80003f25070 */
[----:B------:R-:W-:Y:S01]  /*0130*/  ISETP.NE.AND.EX P1, PT, R3, RZ, PT, P1 ;  /* 0x000000ff0300720c */ /* 0x000fe20003f25310 */
[----:B------:R-:W-:-:S12]  /*0140*/  IMAD.WIDE R2, R207, 0x4, R2 ;  /* 0x00000004cf027825 */ /* 0x000fd800078e0202 */
[----:B------:R1:W5:Y:S01]  /*0150*/  @P1 LD.E R210, [R2.64] ;  /* 0x0000000602d21980 */ /* 0x000362000c101900 */
[----:B---3--:R-:W-:Y:S01]  /*0160*/  ISETP.NE.U32.AND P0, PT, R4, RZ, PT ;  /* 0x000000ff0400720c */ /* 0x008fe20003f05070 */
[----:B------:R-:W-:Y:S01]  /*0170*/  BSSY B0, `(.L_x_789) ;  /* 0x000000a000007945 */ /* 0x000fe20003800000 */
[----:B------:R-:W-:Y:S01]  /*0180*/  IMAD.MOV.U32 R12, RZ, RZ, -0x1 ;  /* 0xffffffffff0c7424 */ /* 0x000fe200078e00ff */
[----:B------:R-:W2:Y:S01]  /*0190*/  S2R R56, SR_TID.X ;  /* 0x0000000000387919 */ /* 0x000ea20000002100 */
[----:B------:R-:W-:Y:S01]  /*01a0*/  ISETP.NE.AND.EX P0, PT, R5, RZ, PT, P0 ;  /* 0x000000ff0500720c */ /* 0x000fe20003f05300 */
[----:B------:R-:W-:-:S12]  /*01b0*/  IMAD.WIDE R4, R207, 0x4, R4 ;  /* 0x00000004cf047825 */ /* 0x000fd800078e0204 */
[----:B------:R-:W-:Y:S05]  /*01c0*/  @!P0 BRA `(.L_x_790) ;  /* 0x0000004000008947 */ /* 0x000fea0003800000 */
[----:B------:R-:W3:Y:S02]  /*01d0*/  LD.E.U8 R0, [R18.64+0x1b2] ;  /* 0x0001b20612007980 */ /* 0x000ee4000c101100 */
[----:B---3--:R-:W-:-:S13]  /*01e0*/  ISETP.NE.AND P2, PT, R0, RZ, PT ;  /* 0x000000ff0000720c */ /* 0x008fda0003f45270 */
[----:B------:R-:W-:Y:S05]  /*01f0*/  @!P2 BRA `(.L_x_790) ;  /* 0x000000100000a947 */ /* 0x000fea0003800000 */
[----:B------:R3:W5:Y:S02]  /*0200*/  LD.E R12, [R4.64] ;  /* 0x00000006040c7980 */ /* 0x000764000c101900 */
.L_x_790:
[----:B------:R-:W-:Y:S05]  /*0210*/  BSYNC B0 ;  /* 0x0000000000007941 */ /* 0x000fea0003800000 */
.L_x_789:
[----:B------:R-:W4:Y:S04]  /*0220*/  LD.E.64 R22, [R18.64+0xf0] ;  /* 0x0000f00612167980 */ /* 0x000f28000c101b00 */
[----:B---3--:R-:W3:Y:S01]  /*0230*/  @P1 LD.E R209, [R2.64+0x4] ;  /* 0x0000040602d11980 */ /* 0x008ee2000c101900 */
[----:B------:R-:W-:Y:S01]  /*0240*/  IMAD.MOV.U32 R11, RZ, RZ, RZ ;  /* 0x000000ffff0b7224 */ /* 0x000fe200078e00ff */
[----:B----4-:R-:W-:-:S04]  /*0250*/  ISETP.NE.U32.AND P4, PT, R22, RZ, PT ;  /* 0x000000ff1600720c */ /* 0x010fc80003f85070 */
[----:B------:R-:W-:Y:S01]  /*0260*/  ISETP.NE.AND.EX P4, PT, R23, RZ, PT, P4 ;  /* 0x000000ff1700720c */ /* 0x000fe20003f85340 */
[----:B------:R-:W-:Y:S01]  /*0270*/  IMAD.WIDE R22, R207, 0x4, R22 ;  /* 0x00000004cf167825 */ /* 0x000fe200078e0216 */
[----:B---3-5:R-:W-:-:S06]  /*0280*/  @P1 IADD3 R209, -R210, R209, RZ ;  /* 0x000000d1d2d11210 */ /* 0x028fcc0007ffe1ff */
[----:B------:R3:W5:Y:S05]  /*0290*/  @!P1 LD.E R209, [R18.64+0xb4] ;  /* 0x0000b40612d19980 */ /* 0x00076a000c101900 */
[----:B------:R3:W5:Y:S01]  /*02a0*/  @P4 LD.E R11, [R22.64] ;  /* 0x00000006160b4980 */ /* 0x000762000c101900 */
[----:B------:R-:W-:Y:S01]  /*02b0*/  BSSY B0, `(.L_x_791) ;  /* 0x0000009000007945 */ /* 0x000fe20003800000 */
[----:B------:R-:W-:Y:S05]  /*02c0*/  @!P0 BRA `(.L_x_792) ;  /* 0x0000006000008947 */ /* 0x000fea0003800000 */
[----:B------:R-:W4:Y:S02]  /*02d0*/  LD.E.U8 R0, [R18.64+0x1b2] ;  /* 0x0001b20612007980 */ /* 0x000f24000c101100 */
[----:B----4-:R-:W-:-:S13]  /*02e0*/  ISETP.NE.AND P0, PT, R0, RZ, PT ;  /* 0x000000ff0000720c */ /* 0x010fda0003f05270 */
[----:B-1----:R-:W4:Y:S02]  /*02f0*/  @P0 LD.E R3, [R4.64+0x4] ;  /* 0x0000040604030980 */ /* 0x002f24000c101900 */
[----:B----4-:R-:W-:-:S06]  /*0300*/  @P0 IADD3 R0, R3, -R12, RZ ;  /* 0x8000000c03000210 */ /* 0x010fcc0007ffe0ff */
[----:B------:R1:W5:Y:S01]  /*0310*/  @!P0 LD.E R0, [R4.64] ;  /* 0x0000000604008980 */ /* 0x000362000c101900 */
[----:B------:R-:W-:Y:S05]  /*0320*/  BRA `(.L_x_793) ;  /* 0x0000001000007947 */ /* 0x000fea0003800000 */
.L_x_792:
[----:B------:R4:W5:Y:S02]  /*0330*/  LD.E R0, [R18.64+0xb8] ;  /* 0x0000b80612007980 */ /* 0x000964000c101900 */
.L_x_793:
[----:B------:R-:W-:Y:S05]  /*0340*/  BSYNC B0 ;  /* 0x0000000000007941 */ /* 0x000fea0003800000 */
.L_x_791:
[----:B-1-3--:R-:W3:Y:S01]  /*0350*/  LD.E.64 R2, [R18.64+0xf8] ;  /* 0x0000f80612027980 */ /* 0x00aee2000c101b00 */
[----:B------:R-:W-:Y:S01]  /*0360*/  BSSY B1, `(.L_x_794) ;  /* 0x0000012000017945 */ /* 0x000fe20003800000 */
[----:B-----5:R-:W-:Y:S01]  /*0370*/  IMAD.IADD R71, R0, 0x1, -R11 ;  /* 0x0000000100477824 */ /* 0x020fe200078e0a0b */
[----:B---3--:R-:W-:-:S04]  /*0380*/  ISETP.NE.U32.AND P0, PT, R2, RZ, PT ;  /* 0x000000ff0200720c */ /* 0x008fc80003f05070 */
[----:B------:R-:W-:-:S13]  /*0390*/  ISETP.NE.AND.EX P0, PT, R3, RZ, PT, P0 ;  /* 0x000000ff0300720c */ /* 0x000fda0003f05300 */
[----:B------:R-:W-:Y:S05]  /*03a0*/  @!P0 BRA `(.L_x_795) ;  /* 0x0000004000008947 */ /* 0x000fea0003800000 */
[----:B------:R-:W-:-:S05]  /*03b0*/  IMAD.WIDE R2, R207, 0x4, R2 ;  /* 0x00000004cf027825 */ /* 0x000fca00078e0202 */
[----:B------:R-:W3:Y:S02]  /*03c0*/  LD.E R0, [R2.64] ;  /* 0x0000000602007980 */ /* 0x000ee4000c101900 */
[----:B---3--:R-:W-:Y:S01]  /*03d0*/  IADD3 R69, R0, -R11, RZ ;  /* 0x8000000b00457210 */ /* 0x008fe20007ffe0ff */
[----:B------:R-:W-:Y:S05]  /*03e0*/  BRA `(.L_x_796) ;  /* 0x0000009000007947 */ /* 0x000fea0003800000 */
.L_x_795:
[----:B------:R-:W3:Y:S01]  /*03f0*/  LD.E.64 R2, [R18.64+0x108] ;  /* 0x0001080612027980 */ /* 0x000ee2000c101b00 */
[----:B------:R-:W-:Y:S01]  /*0400*/  BSSY B0, `(.L_x_797) ;  /* 0x0000006000007945 */ /* 0x000fe20003800000 */
[----:B------:R-:W-:Y:S01]  /*0410*/  IMAD.MOV.U32 R0, RZ, RZ, RZ ;  /* 0x000000ffff007224 */ /* 0x000fe200078e00ff */
[----:B---3--:R-:W-:-:S04]  /*0420*/  ISETP.NE.U32.AND P0, PT, R2, RZ, PT ;  /* 0x000000ff0200720c */ /* 0x008fc80003f05070 */
[----:B------:R-:W-:-:S13]  /*0430*/  ISETP.NE.AND.EX P0, PT, R3, RZ, PT, P0 ;  /* 0x000000ff0300720c */ /* 0x000fda0003f05300 */
[----:B------:R-:W-:Y:S05]  /*0440*/  @!P0 BRA `(.L_x_798) ;  /* 0x0000001000008947 */ /* 0x000fea0003800000 */
[----:B------:R1:W5:Y:S02]  /*0450*/  LD.E R0, [R18.64+0xbc] ;  /* 0x0000bc0612007980 */ /* 0x000364000c101900 */
.L_x_798:
[----:B------:R-:W-:Y:S05]  /*0460*/  BSYNC B0 ;  /* 0x0000000000007941 */ /* 0x000fea0003800000 */
.L_x_797:
[----:B-----5:R-:W-:Y:S02]  /*0470*/  IADD3 R69, R71, R0, RZ ;  /* 0x0000000047457210 */ /* 0x020fe40007ffe0ff */
.L_x_796:
[----:B------:R-:W-:Y:S05]  /*0480*/  BSYNC B1 ;  /* 0x0000000000017941 */ /* 0x000fea0003800000 */
.L_x_794:
[----:B------:R-:W-:Y:S01]  /*0490*/  IMAD.SHL.U32 R76, R208, 0x40, RZ ;  /* 0x00000040d04c7824 */ /* 0x000fe200078e00ff */
[----:B------:R-:W-:Y:S01]  /*04a0*/  MOV R2, R206 ;  /* 0x000000ce00027202 */ /* 0x000fe20000000f00 */
[----:B------:R-:W-:-:S03]  /*04b0*/  IMAD.MOV.U32 R3, RZ, RZ, 0x0 ;  /* 0x00000000ff037424 */ /* 0x000fc600078e00ff */
[----:B------:R-:W-:-:S13]  /*04c0*/  ISETP.GT.AND P0, PT, R209, R76, PT ;  /* 0x0000004cd100720c */ /* 0x000fda0003f04270 */
[----:B------:R-:W-:Y:S05]  /*04d0*/  @!P0 RET.REL.NODEC R2 `(_ZN5flash24flash_fwd_splitkv_kernelI23Flash_fwd_kernel_traitsILi192ELi64ELi64ELi4ELb0ELb0EN7cutlass10bfloat16_tE19Flash_kernel_traitsILi192ELi64ELi64ELi4ES3_EELb0ELb0ELb0ELb0ELb0ELb0ELb0ELb1EEEvNS_16Flash_fwd_paramsE) ;  /* 0xfffffb2002008950 */ /* 0x000fea0003c3ffff */
[----:B------:R-:W3:Y:S01]  /*04e0*/  LD.E R5, [R18.64+0xb8] ;  /* 0x0000b80612057980 */ /* 0x000ee2000c101900 */
[----:B------:R-:W-:-:S04]  /*04f0*/  IADD3 R3, R69, 0x3f, RZ ;  /* 0x0000003f45037810 */ /* 0x000fc80007ffe0ff */
[----:B------:R-:W-:-:S04]  /*0500*/  SHF.R.S32.HI R0, RZ, 0x1f, R3 ;  /* 0x0000001fff007819 */ /* 0x000fc80000011403 */
[----:B------:R-:W-:-:S04]  /*0510*/  LEA.HI R0, R0, R3, RZ, 0x6 ;  /* 0x0000000300007211 */ /* 0x000fc800078f30ff */
[----:B------:R-:W-:Y:S02]  /*0520*/  SHF.R.S32.HI R0, RZ, 0x6, R0 ;  /* 0x00000006ff007819 */ /* 0x000fe40000011400 */
[----:B---3--:R-:W-:-:S04]  /*0530*/  IADD3 R5, R5, 0x3f, RZ ;  /* 0x0000003f05057810 */ /* 0x008fc80007ffe0ff */
[----:B------:R-:W-:-:S04]  /*0540*/  SHF.R.S32.HI R2, RZ, 0x1f, R5 ;  /* 0x0000001fff027819 */ /* 0x000fc80000011405 */
[----:B------:R-:W-:-:S04]  /*0550*/  LEA.HI R2, R2, R5, RZ, 0x6 ;  /* 0x0000000502027211 */ /* 0x000fc800078f30ff */
[----:B------:R-:W-:-:S04]  /*0560*/  SHF.R.S32.HI R133, RZ, 0x6, R2 ;  /* 0x00000006ff857819 */ /* 0x000fc80000011402 */
[----:B------:R-:W-:-:S04]  /*0570*/  IMNMX R133, R133, R0, PT ;  /* 0x0000000085857217 */ /* 0x000fc80003800200 */
[----:B------:R-:W-:-:S13]  /*0580*/  ISETP.GT.AND P0, PT, R133, RZ, PT ;  /* 0x000000ff8500720c */ /* 0x000fda0003f04270 */
[----:B------:R-:W-:Y:S05]  /*0590*/  @P0 BRA `(.L_x_799) ;  /* 0x000008f000000947 */ /* 0x000fea0003800000 */
[----:B------:R-:W-:Y:S01]  /*05a0*/  ISETP.NE.AND P0, PT, R210, -0x1, PT ;  /* 0xffffffffd200780c */ /* 0x000fe20003f05270 */
[----:B------:R-:W3:Y:S04]  /*05b0*/  LD.E.64 R14, [R18.64+0x88] ;  /* 0x00008806120e7980 */ /* 0x000ee8000c101b00 */
[----:B----4-:R1:W4:Y:S04]  /*05c0*/  LD.E.64 R4, [R18.64+0x90] ;  /* 0x0000900612047980 */ /* 0x010328000c101b00 */
[----:B--2---:R1:W2:Y:S04]  /*05d0*/  LD.E R2, [R18.64+0x60] ;  /* 0x0000600612027980 */ /* 0x0042a8000c101900 */
[----:B------:R1:W2:Y:S04]  /*05e0*/  @!P0 LD.E.64 R12, [R18.64+0x80] ;  /* 0x00008006120c8980 */ /* 0x0002a8000c101b00 */
[----:B------:R1:W4:Y:S01]  /*05f0*/  LD.E R3, [R18.64+0xb4] ;  /* 0x0000b40612037980 */ /* 0x000322000c101900 */
[----:B------:R-:W-:-:S03]  /*0600*/  SHF.R.S32.HI R7, RZ, 0x1f, R56 ;  /* 0x0000001fff077819 */ /* 0x000fc60000011438 */
[----:B------:R1:W5:Y:S01]  /*0610*/  LD.E R0, [R18.64+0xc0] ;  /* 0x0000c00612007980 */ /* 0x000362000c101900 */
[----:B------:R-:W-:-:S03]  /*0620*/  LEA.HI R6, R7, R56, RZ, 0x3 ;  /* 0x0000003807067211 */ /* 0x000fc600078f18ff */
[----:B------:R1:W5:Y:S01]  /*0630*/  LD.E.64 R10, [R18.64+0x70] ;  /* 0x00007006120a7980 */ /* 0x000362000c101b00 */
[----:B------:R-:W-:-:S03]  /*0640*/  LOP3.LUT R7, R6, 0xfffffff8, RZ, 0xc0, !PT ;  /* 0xfffffff806077812 */ /* 0x000fc600078ec0ff */
[----:B------:R1:W5:Y:S02]  /*0650*/  LD.E.64 R20, [R18.64+0xa0] ;  /* 0x0000a00612147980 */ /* 0x000364000c101b00 */
[----:B------:R-:W-:Y:S01]  /*0660*/  IMAD.IADD R56, R56, 0x1, -R7 ;  /* 0x0000000138387824 */ /* 0x000fe200078e0a07 */
[----:B------:R-:W-:-:S04]  /*0670*/  @!P0 SHF.R.S32.HI R8, RZ, 0x1f, R207 ;  /* 0x0000001fff088819 */ /* 0x000fc800000114cf */
[----:B------:R-:W-:-:S04]  /*0680*/  SHF.L.U32 R22, R56, 0x3, RZ ;  /* 0x0000000338167819 */ /* 0x000fc800000006ff */
[----:B------:R-:W-:Y:S02]  /*0690*/  SHF.R.S32.HI R23, RZ, 0x1f, R22 ;  /* 0x0000001fff177819 */ /* 0x000fe40000011416 */
[----:B------:R-:W-:Y:S02]  /*06a0*/  IADD3 R209, -R76, R209, RZ ;  /* 0x000000d14cd17210 */ /* 0x000fe40007ffe1ff */
[----:B------:R-:W-:Y:S01]  /*06b0*/  SHF.R.S32.HI R6, RZ, 0x3, R6 ;  /* 0x00000003ff067819 */ /* 0x000fe20000011406 */
[----:B------:R-:W-:Y:S01]  /*06c0*/  BSSY B0, `(.L_x_800) ;  /* 0x0000028000007945 */ /* 0x000fe20003800000 */
[-C--:B---3--:R-:W-:Y:S02]  /*06d0*/  @P0 IMAD R7, R15, R210.reuse, RZ ;  /* 0x000000d20f070224 */ /* 0x088fe400078e02ff */
[----:B------:R-:W-:-:S04]  /*06e0*/  @P0 IMAD.WIDE.U32 R16, R14, R210, RZ ;  /* 0x000000d20e100225 */ /* 0x000fc800078e00ff */
[----:B-1----:R-:W-:-:S04]  /*06f0*/  IMAD.WIDE.U32 R18, R76, R14, R22 ;  /* 0x0000000e4c127225 */ /* 0x002fc800078e0016 */
[-C--:B--2---:R-:W-:Y:S02]  /*0700*/  @!P0 IMAD R9, R13, R207.reuse, RZ ;  /* 0x000000cf0d098224 */ /* 0x084fe400078e02ff */
[----:B------:R-:W-:-:S04]  /*0710*/  @!P0 IMAD.WIDE.U32 R24, R12, R207, RZ ;  /* 0x000000cf0c188225 */ /* 0x000fc800078e00ff */
[----:B------:R-:W-:Y:S01]  /*0720*/  @!P0 IMAD R8, R12, R8, R9 ;  /* 0x000000080c088224 */ /* 0x000fe200078e0209 */
[----:B------:R-:W-:Y:S01]  /*0730*/  SHF.R.S32.HI R12, RZ, 0x1f, R76 ;  /* 0x0000001fff0c7819 */ /* 0x000fe2000001144c */
[----:B------:R-:W-:Y:S01]  /*0740*/  IMAD R9, R15, R76, RZ ;  /* 0x0000004c0f097224 */ /* 0x000fe200078e02ff */
[----:B------:R-:W-:Y:S01]  /*0750*/  @!P0 MOV R16, R24 ;  /* 0x0000001800108202 */ /* 0x000fe20000000f00 */
[----:B------:R-:W-:Y:S02]  /*0760*/  @P0 IMAD.IADD R7, R17, 0x1, R7 ;  /* 0x0000000111070824 */ /* 0x000fe400078e0207 */
[----:B------:R-:W-:Y:S02]  /*0770*/  IMAD R12, R14, R12, R9 ;  /* 0x0000000c0e0c7224 */ /* 0x000fe400078e0209 */
[----:B------:R-:W-:Y:S01]  /*0780*/  @!P0 IMAD.IADD R7, R25, 0x1, R8 ;  /* 0x0000000119078824 */ /* 0x000fe200078e0208 */
[----:B------:R-:W-:-:S04]  /*0790*/  IADD3 R16, P0, R16, R18, RZ ;  /* 0x0000001210107210 */ /* 0x000fc80007f1e0ff */
[----:B------:R-:W-:Y:S02]  /*07a0*/  IADD3.X R17, R7, R19, R12, P0, !PT ;  /* 0x0000001307117210 */ /* 0x000fe400007fe40c */
[----:B------:R-:W-:Y:S01]  /*07b0*/  ISETP.GE.AND P0, PT, R6, R209, PT ;  /* 0x000000d10600720c */ /* 0x000fe20003f06270 */
[----:B----4-:R-:W-:Y:S01]  /*07c0*/  IMAD R5, R5, R205, RZ ;  /* 0x000000cd05057224 */ /* 0x010fe200078e02ff */
[--C-:B------:R-:W-:Y:S01]  /*07d0*/  SHF.R.S32.HI R7, RZ, 0x1f, R205.reuse ;  /* 0x0000001fff077819 */ /* 0x100fe200000114cd */
[----:B------:R-:W-:Y:S02]  /*07e0*/  IMAD R207, R207, R2, R205 ;  /* 0x00000002cfcf7224 */ /* 0x000fe400078e02cd */
[----:B------:R-:W-:-:S04]  /*07f0*/  IMAD.WIDE.U32 R12, R205, R4, R16 ;  /* 0x00000004cd0c7225 */ /* 0x000fc800078e0010 */
[----:B------:R-:W-:Y:S01]  /*0800*/  IMAD R2, R4, R7, R5 ;  /* 0x0000000704027224 */ /* 0x000fe200078e0205 */
[C---:B------:R-:W-:Y:S01]  /*0810*/  IADD3 R7, R22.reuse, 0x40, RZ ;  /* 0x0000004016077810 */ /* 0x040fe20007ffe0ff */
[----:B------:R-:W-:Y:S01]  /*0820*/  IMAD R76, R3, R207, R76 ;  /* 0x000000cf034c7224 */ /* 0x000fe200078e024c */
[----:B------:R-:W-:Y:S01]  /*0830*/  SHF.R.S32.HI R3, RZ, 0x1f, R6 ;  /* 0x0000001fff037819 */ /* 0x000fe20000011406 */
[----:B------:R-:W-:Y:S01]  /*0840*/  IMAD.IADD R19, R13, 0x1, R2 ;  /* 0x000000010d137824 */ /* 0x000fe200078e0202 */
[----:B------:R-:W-:Y:S01]  /*0850*/  IADD3 R5, R22, 0x80, RZ ;  /* 0x0000008016057810 */ /* 0x000fe20007ffe0ff */
[----:B------:R-:W-:Y:S05]  /*0860*/  @P0 BRA `(.L_x_801) ;  /* 0x000000d000000947 */ /* 0x000fea0003800000 */
[----:B------:R-:W-:Y:S01]  /*0870*/  IMAD R2, R15, R6, RZ ;  /* 0x000000060f027224 */ /* 0x000fe200078e02ff */
[-C--:B-----5:R-:W-:Y:S01]  /*0880*/  ISETP.GE.AND P3, PT, R22, R0.reuse, PT ;  /* 0x000000001600720c */ /* 0x0a0fe20003f66270 */
[----:B------:R-:W-:Y:S01]  /*0890*/  IMAD.MOV.U32 R18, RZ, RZ, R12 ;  /* 0x000000ffff127224 */ /* 0x000fe200078e000c */
[-C--:B------:R-:W-:Y:S01]  /*08a0*/  ISETP.GE.AND P2, PT, R7, R0.reuse, PT ;  /* 0x000000000700720c */ /* 0x080fe20003f46270 */
[C---:B------:R-:W-:Y:S01]  /*08b0*/  IMAD R2, R14.reuse, R3, R2 ;  /* 0x000000030e027224 */ /* 0x040fe200078e0202 */
[----:B------:R-:W-:Y:S01]  /*08c0*/  ISETP.GE.AND P1, PT, R5, R0, PT ;  /* 0x000000000500720c */ /* 0x000fe20003f26270 */
[----:B------:R-:W-:-:S04]  /*08d0*/  IMAD.WIDE.U32 R8, R14, R6, R18 ;  /* 0x000000060e087225 */ /* 0x000fc800078e0012 */
[----:B------:R-:W-:Y:S01]  /*08e0*/  IMAD.IADD R9, R9, 0x1, R2 ;  /* 0x0000000109097824 */ /* 0x000fe200078e0202 */
[----:B------:R-:W-:-:S04]  /*08f0*/  LEA R16, P0, R8, R10, 0x1 ;  /* 0x0000000a08107211 */ /* 0x000fc800078008ff */
[----:B------:R-:W-:-:S05]  /*0900*/  LEA.HI.X R17, R8, R11, R9, 0x1, P0 ;  /* 0x0000000b08117211 */ /* 0x000fca00000f0c09 */
[----:B------:R1:W-:Y:S04]  /*0910*/  @!P3 ST.E.128 [R16.64], RZ ;  /* 0x000000ff1000b985 */ /* 0x0003e8000c101d06 */
[----:B------:R1:W-:Y:S04]  /*0920*/  @!P2 ST.E.128 [R16.64+0x80], RZ ;  /* 0x000080ff1000a985 */ /* 0x0003e8000c101d06 */
[----:B------:R1:W-:Y:S02]  /*0930*/  @!P1 ST.E.128 [R16.64+0x100], RZ ;  /* 0x000100ff10009985 */ /* 0x0003e4000c101d06 */
.L_x_801:
[----:B------:R-:W-:Y:S05]  /*0940*/  BSYNC B0 ;  /* 0x0000000000007941 */ /* 0x000fea0003800000 */
.L_x_800:
[----:B------:R-:W-:Y:S01]  /*0950*/  IADD3 R8, R6, 0x10, RZ ;  /* 0x0000001006087810 */ /* 0x000fe20007ffe0ff */
[----:B------:R-:W-:Y:S03]  /*0960*/  BSSY B0, `(.L_x_802) ;  /* 0x0000013000007945 */ /* 0x000fe60003800000 */
[----:B------:R-:W-:-:S13]  /*0970*/  ISETP.GE.AND P0, PT, R8, R209, PT ;  /* 0x000000d10800720c */ /* 0x000fda0003f06270 */
[----:B------:R-:W-:Y:S05]  /*0980*/  @P0 BRA `(.L_x_803) ;  /* 0x0000010000000947 */ /* 0x000fea0003800000 */
[----:B-1----:R-:W-:Y:S01]  /*0990*/  IADD3 R17, P0, R6, 0x10, RZ ;  /* 0x0000001006117810 */ /* 0x002fe20007f1e0ff */
[----:B------:R-:W-:Y:S01]  /*09a0*/  IMAD.MOV.U32 R24, RZ, RZ, R12 ;  /* 0x000000ffff187224 */ /* 0x000fe200078e000c */
[----:B------:R-:W-:Y:S02]  /*09b0*/  MOV R25, R19 ;  /* 0x0000001300197202 */ /* 0x000fe40000000f00 */
[-C--:B-----5:R-:W-:Y:S01]  /*09c0*/  ISETP.GE.AND P2, PT, R22, R0.reuse, PT ;  /* 0x000000001600720c */ /* 0x0a0fe20003f46270 */
[----:B------:R-:W-:Y:S01]  /*09d0*/  IMAD.X R9, RZ, RZ, R3, P0 ;  /* 0x000000ffff097224 */ /* 0x000fe200000e0603 */
[-C--:B------:R-:W-:Y:S01]  /*09e0*/  ISETP.GE.AND P1, PT, R7, R0.reuse, PT ;  /* 0x000000000700720c */ /* 0x080fe20003f26270 */
[----:B------:R-:W-:Y:S01]  /*09f0*/  IMAD.WIDE.U32 R24, R14, R17, R24 ;  /* 0x000000110e187225 */ /* 0x000fe200078e0018 */
[----:B------:R-:W-:-:S03]  /*0a00*/  ISETP.GE.AND P0, PT, R5, R0, PT ;  /* 0x000000000500720c */ /* 0x000fc60003f06270 */
[----:B------:R-:W-:Y:S01]  /*0a10*/  IMAD R9, R9, R14, RZ ;  /* 0x0000000e09097224 */ /* 0x000fe200078e02ff */
[----:B------:R-:W-:-:S03]  /*0a20*/  LEA R16, P3, R24, R10, 0x1 ;  /* 0x0000000a18107211 */ /* 0x000fc600078608ff */
[----:B------:R-:W-:-:S04]  /*0a30*/  IMAD R9, R15, R17, R9 ;  /* 0x000000110f097224 */ /* 0x000fc800078e0209 */
[----:B------:R-:W-:-:S05]  /*0a40*/  IMAD.IADD R9, R25, 0x1, R9 ;  /* 0x0000000119097824 */ /* 0x000fca00078e0209 */
[----:B------:R-:W-:-:S05]  /*0a50*/  LEA.HI.X R17, R24, R11, R9, 0x1, P3 ;  /* 0x0000000b18117211 */ /* 0x000fca00018f0c09 */
[----:B------:R1:W-:Y:S04]  /*0a60*/  @!P2 ST.E.128 [R16.64], RZ ;  /* 0x000000ff1000a985 */ /* 0x0003e8000c101d06 */
[----:B------:R1:W-:Y:S04]  /*0a70*/  @!P1 ST.E.128 [R16.64+0x80], RZ ;  /* 0x000080ff10009985 */ /* 0x0003e8000c101d06 */
[----:B------:R1:W-:Y:S02]  /*0a80*/  @!P0 ST.E.128 [R16.64+0x100], RZ ;  /* 0x000100ff10008985 */ /* 0x0003e4000c101d06 */
.L_x_803:
[----:B------:R-:W-:Y:S05]  /*0a90*/  BSYNC B0 ;  /* 0x0000000000007941 */ /* 0x000fea0003800000 */
.L_x_802:
        /* <DEDUP_REMOVED lines=20> */
.L_x_805:
[----:B------:R-:W-:Y:S05]  /*0be0*/  BSYNC B0 ;  /* 0x0000000000007941 */ /* 0x000fea0003800000 */
.L_x_804:
[----:B------:R-:W-:Y:S01]  /*0bf0*/  IADD3 R2, R6, 0x30, RZ ;  /* 0x0000003006027810 */ /* 0x000fe20007ffe0ff */
[----:B------:R-:W-:Y:S03]  /*0c00*/  BSSY B0, `(.L_x_806) ;  /* 0x0000013000007945 */ /* 0x000fe60003800000 */
[----:B------:R-:W-:-:S13]  /*0c10*/  ISETP.GE.AND P0, PT, R2, R209, PT ;  /* 0x000000d10200720c */ /* 0x000fda0003f06270 */
[----:B------:R-:W-:Y:S05]  /*0c20*/  @P0 BRA `(.L_x_807) ;  /* 0x0000010000000947 */ /* 0x000fea0003800000 */
[----:B------:R-:W-:Y:S01]  /*0c30*/  IADD3 R13, P0, R6, 0x30, RZ ;  /* 0x00000030060d7810 */ /* 0x000fe20007f1e0ff */
[----:B-1----:R-:W-:Y:S01]  /*0c40*/  IMAD.MOV.U32 R16, RZ, RZ, R12 ;  /* 0x000000ffff107224 */ /* 0x002fe200078e000c */
        /* <DEDUP_REMOVED lines=14> */
.L_x_807:
[----:B------:R-:W-:Y:S05]  /*0d30*/  BSYNC B0 ;  /* 0x0000000000007941 */ /* 0x000fea0003800000 */
.L_x_806:
[----:B------:R-:W-:Y:S01]  /*0d40*/  ISETP.NE.AND P4, PT, R56, RZ, PT ;  /* 0x000000ff3800720c */ /* 0x000fe20003f85270 */
[----:B------:R-:W-:Y:S01]  /*0d50*/  IMAD.MOV.U32 R207, RZ, RZ, 0x0 ;  /* 0x00000000ffcf7424 */ /* 0x000fe200078e00ff */
[----:B------:R-:W-:-:S02]  /*0d60*/  IADD3 R5, P0, R76, R6, RZ ;  /* 0x000000064c057210 */ /* 0x000fc40007f1e0ff */
[-C--:B------:R-:W-:Y:S02]  /*0d70*/  ISETP.GE.OR P3, PT, R6, R209.reuse, P4 ;  /* 0x000000d10600720c */ /* 0x080fe40002766670 */
[-C--:B------:R-:W-:Y:S02]  /*0d80*/  ISETP.GE.OR P2, PT, R8, R209.reuse, P4 ;  /* 0x000000d10800720c */ /* 0x080fe40002746670 */
[-C--:B------:R-:W-:Y:S02]  /*0d90*/  ISETP.GE.OR P1, PT, R4, R209.reuse, P4 ;  /* 0x000000d10400720c */ /* 0x080fe40002726670 */
[----:B------:R-:W-:Y:S02]  /*0da0*/  ISETP.GE.OR P4, PT, R2, R209, P4 ;  /* 0x000000d10200720c */ /* 0x000fe40002786670 */
[----:B------:R-:W-:Y:S02]  /*0db0*/  LEA.HI.X.SX32 R3, R76, R3, 0x1, P0 ;  /* 0x000000034c037211 */ /* 0x000fe400000f0eff */
[----:B-----5:R-:W-:-:S03]  /*0dc0*/  LEA R4, P0, R5, R20, 0x2 ;  /* 0x0000001405047211 */ /* 0x020fc600078010ff */
[----:B------:R-:W-:Y:S01]  /*0dd0*/  @!P3 IMAD.MOV.U32 R9, RZ, RZ, 0x7f800000 ;  /* 0x7f800000ff09b424 */ /* 0x000fe200078e00ff */
[----:B------:R-:W-:Y:S01]  /*0de0*/  LEA.HI.X R5, R5, R21, R3, 0x2, P0 ;  /* 0x0000001505057211 */ /* 0x000fe200000f1403 */
[----:B------:R-:W-:Y:S02]  /*0df0*/  @!P2 IMAD.MOV.U32 R7, RZ, RZ, 0x7f800000 ;  /* 0x7f800000ff07a424 */ /* 0x000fe400078e00ff */
[----:B------:R-:W-:Y:S02]  /*0e00*/  @!P1 IMAD.MOV.U32 R3, RZ, RZ, 0x7f800000 ;  /* 0x7f800000ff039424 */ /* 0x000fe400078e00ff */
[----:B------:R2:W-:Y:S04]  /*0e10*/  @!P3 ST.E [R4.64], R9 ;  /* 0x000000090400b985 */ /* 0x0005e8000c101906 */
[----:B------:R2:W-:Y:S04]  /*0e20*/  @!P2 ST.E [R4.64+0x40], R7 ;  /* 0x000040070400a985 */ /* 0x0005e8000c101906 */
[----:B------:R2:W-:Y:S01]  /*0e30*/  @!P1 ST.E [R4.64+0x80], R3 ;  /* 0x0000800304009985 */ /* 0x0005e2000c101906 */
[----:B------:R-:W-:Y:S05]  /*0e40*/  @P4 RET.REL.NODEC R206 `(_ZN5flash24flash_fwd_splitkv_kernelI23Flash_fwd_kernel_traitsILi192ELi64ELi64ELi4ELb0ELb0EN7cutlass10bfloat16_tE19Flash_kernel_traitsILi192ELi64ELi64ELi4ES3_EELb0ELb0ELb0ELb0ELb0ELb0ELb0ELb1EEEvNS_16Flash_fwd_paramsE) ;  /* 0xfffff1b0ce004950 */ /* 0x000fea0003c3ffff */
[----:B--2---:R-:W-:Y:S02]  /*0e50*/  MOV R3, 0x7f800000 ;  /* 0x7f80000000037802 */ /* 0x004fe40000000f00 */
[----:B------:R-:W-:-:S03]  /*0e60*/  MOV R207, 0x0 ;  /* 0x0000000000cf7802 */ /* 0x000fc60000000f00 */
[----:B------:R2:W-:Y:S01]  /*0e70*/  ST.E [R4.64+0xc0], R3 ;  /* 0x0000c00304007985 */ /* 0x0005e2000c101906 */
[----:B------:R-:W-:Y:S05]  /*0e80*/  RET.REL.NODEC R206 `(_ZN5flash24flash_fwd_splitkv_kernelI23Flash_fwd_kernel_traitsILi192ELi64ELi64ELi4ELb0ELb0EN7cutlass10bfloat16_tE19Flash_kernel_traitsILi192ELi64ELi64ELi4ES3_EELb0ELb0ELb0ELb0ELb0ELb0ELb0ELb1EEEvNS_16Flash_fwd_paramsE) ;  /* 0xfffff170ce007950 */ /* 0x000fea0003c3ffff */
.L_x_799:
[----:B------:R-:W3:Y:S04]  /*0e90*/  LD.E.64 R6, [R18.64+0x160] ;  /* 0x0001600612067980 */ /* 0x000ee8000c101b00 */
[----:B----4-:R-:W4:Y:S01]  /*0ea0*/  LD.E.64 R8, [R18.64+0x158] ;  /* 0x0001580612087980 */ /* 0x010f22000c101b00 */
[----:B---3--:R-:W-:-:S04]  /*0eb0*/  ISETP.NE.U32.AND P1, PT, R6, RZ, PT ;  /* 0x000000ff0600720c */ /* 0x008fc80003f25070 */
[----:B------:R-:W-:-:S13]  /*0ec0*/  ISETP.NE.AND.EX P1, PT, R7, RZ, PT, P1 ;  /* 0x000000ff0700720c */ /* 0x000fda0003f25310 */
[----:B------:R-:W3:Y:S01]  /*0ed0*/  @P1 LD.E.64 R4, [R18.64+0x168] ;  /* 0x0001680612041980 */ /* 0x000ee2000c101b00 */
[----:B----4-:R-:W-:Y:S01]  /*0ee0*/  ISETP.NE.U32.AND P0, PT, R8, RZ, PT ;  /* 0x000000ff0800720c */ /* 0x010fe20003f05070 */
[----:B------:R-:W-:-:S03]  /*0ef0*/  IMAD.MOV.U32 R10, RZ, RZ, R207 ;  /* 0x000000ffff0a7224 */ /* 0x000fc600078e00cf */
[----:B------:R-:W-:Y:S02]  /*0f00*/  ISETP.NE.AND.EX P0, PT, R9, RZ, PT, P0 ;  /* 0x000000ff0900720c */ /* 0x000fe40003f05300 */
[----:B------:R-:W-:Y:S01]  /*0f10*/  @P1 SHF.R.S32.HI R0, RZ, 0x1f, R207 ;  /* 0x0000001fff001819 */ /* 0x000fe200000114cf */
[----:B------:R-:W-:-:S10]  /*0f20*/  CS2R R212, SRZ ;  /* 0x0000000000d47805 */ /* 0x000fd4000001ff00 */
[----:B------:R-:W-:-:S05]  /*0f30*/  @P0 IMAD.WIDE R8, R207, 0x4, R8 ;  /* 0x00000004cf080825 */ /* 0x000fca00078e0208 */
[----:B------:R4:W5:Y:S01]  /*0f40*/  @P0 LD.E R10, [R8.64] ;  /* 0x00000006080a0980 */ /* 0x000962000c101900 */
[----:B------:R-:W-:Y:S01]  /*0f50*/  BSSY B0, `(.L_x_808) ;  /* 0x00000b0000007945 */ /* 0x000fe20003800000 */
[-C--:B---3--:R-:W-:Y:S02]  /*0f60*/  @P1 IMAD R5, R5, R207.reuse, RZ ;  /* 0x000000cf05051224 */ /* 0x088fe400078e02ff */
[----:B------:R-:W-:-:S04]  /*0f70*/  @P1 IMAD.WIDE.U32 R2, R4, R207, RZ ;  /* 0x000000cf04021225 */ /* 0x000fc800078e00ff */
[----:B------:R-:W-:Y:S01]  /*0f80*/  @P1 IMAD R0, R4, R0, R5 ;  /* 0x0000000004001224 */ /* 0x000fe200078e0205 */
[----:B------:R-:W-:-:S03]  /*0f90*/  @P1 LEA R212, P0, R2, R6, 0x2 ;  /* 0x0000000602d41211 */ /* 0x000fc600078010ff */
[----:B------:R-:W-:-:S05]  /*0fa0*/  @P1 IMAD.IADD R0, R3, 0x1, R0 ;  /* 0x0000000103001824 */ /* 0x000fca00078e0200 */
[----:B------:R-:W-:Y:S02]  /*0fb0*/  @P1 LEA.HI.X R213, R2, R7, R0, 0x2, P0 ;  /* 0x0000000702d51211 */ /* 0x000fe400000f1400 */
[----:B------:R-:W-:-:S04]  /*0fc0*/  ISETP.NE.U32.AND P0, PT, R212, RZ, PT ;  /* 0x000000ffd400720c */ /* 0x000fc80003f05070 */
[----:B------:R-:W-:-:S13]  /*0fd0*/  ISETP.NE.AND.EX P0, PT, R213, RZ, PT, P0 ;  /* 0x000000ffd500720c */ /* 0x000fda0003f05300 */
[----:B------:R-:W-:Y:S05]  /*0fe0*/  @!P0 BRA `(.L_x_809) ;  /* 0x0000054000008947 */ /* 0x000fea0003800000 */
[----:B----4-:R-:W3:Y:S04]  /*0ff0*/  LD.E R8, [R18.64+0x170] ;  /* 0x0001700612087980 */ /* 0x010ee8000c101900 */
[----:B------:R-:W4:Y:S01]  /*1000*/  LD.E R2, [R18.64+0x68] ;  /* 0x0000680612027980 */ /* 0x000f22000c101900 */
[----:B------:R-:W-:-:S03]  /*1010*/  LEA R9, R133, 0xffffffc0, 0x6 ;  /* 0xffffffc085097811 */ /* 0x000fc600078e30ff */
[----:B--2---:R-:W2:Y:S04]  /*1020*/  LD.E.64 R16, [R18.64+0x20] ;  /* 0x0000200612107980 */ /* 0x004ea8000c101b00 */
[----:B------:R-:W2:Y:S04]  /*1030*/  LD.E.64 R64, [R18.64+0x38] ;  /* 0x0000380612407980 */ /* 0x000ea8000c101b00 */
[----:B------:R-:W2:Y:S04]  /*1040*/  LD.E.64 R14, [R18.64+0x50] ;  /* 0x00005006120e7980 */ /* 0x000ea8000c101b00 */
[----:B------:R-:W2:Y:S04]  /*1050*/  LD.E.64 R12, [R18.64+0x28] ;  /* 0x00002806120c7980 */ /* 0x000ea8000c101b00 */
[----:B------:R1:W5:Y:S04]  /*1060*/  LD.E.64 R28, [R18.64+0x58] ;  /* 0x00005806121c7980 */ /* 0x000368000c101b00 */
[----:B------:R1:W5:Y:S01]  /*1070*/  LD.E.64 R66, [R18.64+0x40] ;  /* 0x0000400612427980 */ /* 0x000362000c101b00 */
[----:B---3--:R-:W-:-:S04]  /*1080*/  IABS R4, R8 ;  /* 0x0000000800047213 */ /* 0x008fc80000000000 */
[----:B------:R-:W3:Y:S08]  /*1090*/  I2F.RP R5, R4 ;  /* 0x0000000400057306 */ /* 0x000ef00000209400 */
[----:B---3-5:R-:W3:Y:S02]  /*10a0*/  MUFU.RCP R10, R5 ;  /* 0x00000005000a7308 */ /* 0x028ee40000001000 */
[----:B---3--:R-:W-:-:S06]  /*10b0*/  IADD3 R10, R10, 0xffffffe, RZ ;  /* 0x0ffffffe0a0a7810 */ /* 0x008fcc0007ffe0ff */
[----:B------:R-:W3:Y:S01]  /*10c0*/  F2I.FTZ.U32.TRUNC.NTZ R11, R10 ;  /* 0x0000000a000b7305 */ /* 0x000ee2000021f000 */
[----:B------:R-:W-:Y:S01]  /*10d0*/  IABS R0, R8 ;  /* 0x0000000800007213 */ /* 0x000fe20000000000 */
[----:B---3--:R-:W-:Y:S02]  /*10e0*/  IMAD.MOV R3, RZ, RZ, -R11 ;  /* 0x000000ffff037224 */ /* 0x008fe400078e0a0b */
[----:B------:R-:W-:Y:S02]  /*10f0*/  IMAD.MOV.U32 R10, RZ, RZ, RZ ;  /* 0x000000ffff0a7224 */ /* 0x000fe400078e00ff */
[----:B------:R-:W-:Y:S01]  /*1100*/  IMAD R6, R3, R4, RZ ;  /* 0x0000000403067224 */ /* 0x000fe200078e02ff */
[----:B------:R-:W-:-:S03]  /*1110*/  IABS R3, R9 ;  /* 0x0000000900037213 */ /* 0x000fc60000000000 */
[----:B------:R-:W-:Y:S01]  /*1120*/  IMAD.HI.U32 R6, R11, R6, R10 ;  /* 0x000000060b067227 */ /* 0x000fe200078e000a */
[----:B------:R-:W-:-:S05]  /*1130*/  IADD3 R0, RZ, -R0, RZ ;  /* 0x80000000ff007210 */ /* 0x000fca0007ffe0ff */
[----:B------:R-:W-:-:S04]  /*1140*/  IMAD.HI.U32 R7, R6, R3, RZ ;  /* 0x0000000306077227 */ /* 0x000fc800078e00ff */
[----:B------:R-:W-:-:S05]  /*1150*/  IMAD R3, R7, R0, R3 ;  /* 0x0000000007037224 */ /* 0x000fca00078e0203 */
[----:B------:R-:W-:Y:S02]  /*1160*/  ISETP.GT.U32.AND P1, PT, R4, R3, PT ;  /* 0x000000030400720c */ /* 0x000fe40003f24070 */
[----:B------:R-:W-:-:S11]  /*1170*/  LOP3.LUT R0, R9, R8, RZ, 0x3c, !PT ;  /* 0x0000000809007212 */ /* 0x000fd600078e3cff */
[----:B------:R-:W-:-:S05]  /*1180*/  @!P1 IMAD.IADD R3, R3, 0x1, -R4 ;  /* 0x0000000103039824 */ /* 0x000fca00078e0a04 */
[----:B------:R-:W-:Y:S02]  /*1190*/  ISETP.GE.U32.AND P2, PT, R3, R4, PT ;  /* 0x000000040300720c */ /* 0x000fe40003f46070 */
[----:B------:R-:W-:Y:S02]  /*11a0*/  ISETP.GE.AND P0, PT, R0, RZ, PT ;  /* 0x000000ff0000720c */ /* 0x000fe40003f06270 */
[----:B------:R-:W-:Y:S02]  /*11b0*/  @!P1 IADD3 R7, R7, 0x1, RZ ;  /* 0x0000000107079810 */ /* 0x000fe40007ffe0ff */
[----:B------:R-:W-:-:S07]  /*11c0*/  ISETP.NE.AND P1, PT, R8, RZ, PT ;  /* 0x000000ff0800720c */ /* 0x000fce0003f25270 */
[----:B------:R-:W-:-:S05]  /*11d0*/  @P2 IADD3 R7, R7, 0x1, RZ ;  /* 0x0000000107072810 */ /* 0x000fca0007ffe0ff */
[----:B------:R-:W-:Y:S01]  /*11e0*/  @!P0 IMAD.MOV R7, RZ, RZ, -R7 ;  /* 0x000000ffff078224 */ /* 0x000fe200078e0a07 */
[----:B------:R-:W-:-:S05]  /*11f0*/  @!P1 LOP3.LUT R7, RZ, R8, RZ, 0x33, !PT ;  /* 0x00000008ff079212 */ /* 0x000fca00078e33ff */
[----:B------:R-:W-:-:S05]  /*1200*/  IMAD.WIDE R4, R7, 0x4, R212 ;  /* 0x0000000407047825 */ /* 0x000fca00078e02d4 */
[----:B------:R3:W2:Y:S01]  /*1210*/  LD.E R0, [R4.64] ;  /* 0x0000000604007980 */ /* 0x0006a2000c101900 */
[----:B----4-:R-:W-:-:S04]  /*1220*/  IABS R6, R2 ;  /* 0x0000000200067213 */ /* 0x010fc80000000000 */
[----:B------:R-:W4:Y:S08]  /*1230*/  I2F.RP R20, R6 ;  /* 0x0000000600147306 */ /* 0x000f300000209400 */
[----:B----4-:R-:W4:Y:S02]  /*1240*/  MUFU.RCP R11, R20 ;  /* 0x00000014000b7308 */ /* 0x010f240000001000 */
[----:B----4-:R-:W-:-:S06]  /*1250*/  IADD3 R11, R11, 0xffffffe, RZ ;  /* 0x0ffffffe0b0b7810 */ /* 0x010fcc0007ffe0ff */
[----:B------:R-:W4:Y:S01]  /*1260*/  F2I.FTZ.U32.TRUNC.NTZ R25, R11 ;  /* 0x0000000b00197305 */ /* 0x000f22000021f000 */
[----:B------:R-:W-:Y:S01]  /*1270*/  IMAD.MOV.U32 R24, RZ, RZ, RZ ;  /* 0x000000ffff187224 */ /* 0x000fe200078e00ff */
[----:B---3--:R-:W-:Y:S02]  /*1280*/  IABS R5, R205 ;  /* 0x000000cd00057213 */ /* 0x008fe40000000000 */
[----:B------:R-:W-:Y:S02]  /*1290*/  IABS R4, R2 ;  /* 0x0000000200047213 */ /* 0x000fe40000000000 */
[----:B----4-:R-:W-:-:S05]  /*12a0*/  IADD3 R3, RZ, -R25, RZ ;  /* 0x80000019ff037210 */ /* 0x010fca0007ffe0ff */
[----:B------:R-:W-:-:S04]  /*12b0*/  IMAD R10, R3, R6, RZ ;  /* 0x00000006030a7224 */ /* 0x000fc800078e02ff */
[----:B------:R-:W-:-:S04]  /*12c0*/  IMAD.HI.U32 R10, R25, R10, R24 ;  /* 0x0000000a190a7227 */ /* 0x000fc800078e0018 */
[----:B------:R-:W-:Y:S02]  /*12d0*/  IMAD.MOV R4, RZ, RZ, -R4 ;  /* 0x000000ffff047224 */ /* 0x000fe400078e0a04 */
[----:B------:R-:W-:-:S04]  /*12e0*/  IMAD.HI.U32 R3, R10, R5, RZ ;  /* 0x000000050a037227 */ /* 0x000fc800078e00ff */
[----:B------:R-:W-:-:S05]  /*12f0*/  IMAD R5, R3, R4, R5 ;  /* 0x0000000403057224 */ /* 0x000fca00078e0205 */
[----:B------:R-:W-:-:S13]  /*1300*/  ISETP.GT.U32.AND P1, PT, R6, R5, PT ;  /* 0x000000050600720c */ /* 0x000fda0003f24070 */
[----:B------:R-:W-:-:S04]  /*1310*/  @!P1 IADD3 R5, R5, -R6, RZ ;  /* 0x8000000605059210 */ /* 0x000fc80007ffe0ff */
[----:B------:R-:W-:Y:S01]  /*1320*/  ISETP.GE.U32.AND P2, PT, R5, R6, PT ;  /* 0x000000060500720c */ /* 0x000fe20003f46070 */
[----:B------:R-:W-:Y:S01]  /*1330*/  IMAD.MOV R6, RZ, RZ, -R7 ;  /* 0x000000ffff067224 */ /* 0x000fe200078e0a07 */
[----:B------:R-:W-:Y:S02]  /*1340*/  LOP3.LUT R5, R205, R2, RZ, 0x3c, !PT ;  /* 0x00000002cd057212 */ /* 0x000fe400078e3cff */
[----:B------:R-:W-:Y:S02]  /*1350*/  @!P1 IADD3 R3, R3, 0x1, RZ ;  /* 0x0000000103039810 */ /* 0x000fe40007ffe0ff */
[----:B------:R-:W-:Y:S02]  /*1360*/  ISETP.GE.AND P0, PT, R5, RZ, PT ;  /* 0x000000ff0500720c */ /* 0x000fe40003f06270 */
[----:B------:R-:W-:Y:S01]  /*1370*/  ISETP.NE.AND P1, PT, R2, RZ, PT ;  /* 0x000000ff0200720c */ /* 0x000fe20003f25270 */
[----:B------:R-:W-:-:S04]  /*1380*/  IMAD R9, R8, R6, R9 ;  /* 0x0000000608097224 */ /* 0x000fc800078e0209 */
[----:B------:R-:W-:Y:S02]  /*1390*/  @P2 IADD3 R3, R3, 0x1, RZ ;  /* 0x0000000103032810 */ /* 0x000fe40007ffe0ff */
[----:B------:R-:W-:Y:S02]  /*13a0*/  SHF.R.S32.HI R21, RZ, 0x1f, R9 ;  /* 0x0000001fff157819 */ /* 0x000fe40000011409 */
[----:B--2---:R-:W-:Y:S01]  /*13b0*/  SHF.R.S32.HI R7, RZ, 0x1f, R0 ;  /* 0x0000001fff077819 */ /* 0x004fe20000011400 */
[-C--:B------:R-:W-:Y:S02]  /*13c0*/  IMAD R4, R17, R0.reuse, RZ ;  /* 0x0000000011047224 */ /* 0x080fe400078e02ff */
[----:B------:R-:W-:-:S04]  /*13d0*/  IMAD.WIDE.U32 R10, R16, R0, RZ ;  /* 0x00000000100a7225 */ /* 0x000fc800078e00ff */
[----:B------:R-:W-:-:S04]  /*13e0*/  IMAD R4, R16, R7, R4 ;  /* 0x0000000710047224 */ /* 0x000fc800078e0204 */
[----:B------:R-:W-:Y:S01]  /*13f0*/  IMAD.IADD R11, R11, 0x1, R4 ;  /* 0x000000010b0b7824 */ /* 0x000fe200078e0204 */
[----:B------:R-:W-:Y:S01]  /*1400*/  MOV R4, R3 ;  /* 0x0000000300047202 */ /* 0x000fe20000000f00 */
[----:B------:R-:W-:Y:S02]  /*1410*/  IMAD R3, R65, R9, RZ ;  /* 0x0000000941037224 */ /* 0x000fe400078e02ff */
[----:B------:R-:W-:-:S04]  /*1420*/  IMAD.WIDE.U32 R10, R9, R64, R10 ;  /* 0x00000040090a7225 */ /* 0x000fc800078e000a */
[----:B------:R-:W-:Y:S01]  /*1430*/  @!P0 IMAD.MOV R4, RZ, RZ, -R4 ;  /* 0x000000ffff048224 */ /* 0x000fe200078e0a04 */
[----:B------:R-:W-:Y:S01]  /*1440*/  @!P1 LOP3.LUT R4, RZ, R2, RZ, 0x33, !PT ;  /* 0x00000002ff049212 */ /* 0x000fe200078e33ff */
[----:B------:R-:W-:-:S03]  /*1450*/  IMAD R3, R64, R21, R3 ;  /* 0x0000001540037224 */ /* 0x000fc600078e0203 */
[----:B------:R-:W-:Y:S02]  /*1460*/  SHF.R.S32.HI R5, RZ, 0x1f, R4 ;  /* 0x0000001fff057819 */ /* 0x000fe40000011404 */
[----:B------:R-:W-:Y:S01]  /*1470*/  IADD3 R11, R11, R3, RZ ;  /* 0x000000030b0b7210 */ /* 0x000fe20007ffe0ff */
[----:B------:R-:W-:Y:S02]  /*1480*/  IMAD R3, R15, R4, RZ ;  /* 0x000000040f037224 */ /* 0x000fe400078e02ff */
[-C--:B------:R-:W-:Y:S02]  /*1490*/  IMAD R2, R13, R0.reuse, RZ ;  /* 0x000000000d027224 */ /* 0x080fe400078e02ff */
[----:B------:R-:W-:Y:S02]  /*14a0*/  IMAD R3, R14, R5, R3 ;  /* 0x000000050e037224 */ /* 0x000fe400078e0203 */
[----:B------:R-:W-:-:S04]  /*14b0*/  IMAD.WIDE.U32 R16, R12, R0, RZ ;  /* 0x000000000c107225 */ /* 0x000fc800078e00ff */
[----:B------:R-:W-:Y:S02]  /*14c0*/  IMAD R7, R12, R7, R2 ;  /* 0x000000070c077224 */ /* 0x000fe400078e0202 */
[----:B------:R-:W-:-:S03]  /*14d0*/  IMAD.WIDE.U32 R14, R4, R14, R10 ;  /* 0x0000000e040e7225 */ /* 0x000fc600078e000a */
[----:B------:R-:W-:Y:S01]  /*14e0*/  IADD3 R11, R17, R7, RZ ;  /* 0x00000007110b7210 */ /* 0x000fe20007ffe0ff */
[----:B------:R-:W-:Y:S01]  /*14f0*/  IMAD.MOV.U32 R2, RZ, RZ, R16 ;  /* 0x000000ffff027224 */ /* 0x000fe200078e0010 */
[----:B------:R-:W-:Y:S01]  /*1500*/  MOV R0, R14 ;  /* 0x0000000e00007202 */ /* 0x000fe20000000f00 */
[----:B------:R-:W-:Y:S01]  /*1510*/  IMAD.IADD R3, R15, 0x1, R3 ;  /* 0x000000010f037824 */ /* 0x000fe200078e0203 */
[----:B------:R-:W-:Y:S05]  /*1520*/  BRA `(.L_x_810) ;  /* 0x0000052000007947 */ /* 0x000fea0003800000 */
.L_x_809:
[----:B----4-:R-:W3:Y:S01]  /*1530*/  LD.E R4, [R18.64+0x68] ;  /* 0x0000680612047980 */ /* 0x010ee2000c101900 */
[----:B------:R-:W-:-:S03]  /*1540*/  ISETP.NE.AND P3, PT, R12, -0x1, PT ;  /* 0xffffffff0c00780c */ /* 0x000fc60003f65270 */
[----:B------:R-:W4:Y:S04]  /*1550*/  LD.E.64 R64, [R18.64+0x38] ;  /* 0x0000380612407980 */ /* 0x000f28000c101b00 */
[----:B--2---:R-:W2:Y:S04]  /*1560*/  LD.E.64 R66, [R18.64+0x40] ;  /* 0x0000400612427980 */ /* 0x004ea8000c101b00 */
[----:B------:R-:W2:Y:S04]  /*1570*/  LD.E.64 R14, [R18.64+0x50] ;  /* 0x00005006120e7980 */ /* 0x000ea8000c101b00 */
[----:B------:R-:W2:Y:S04]  /*1580*/  @!P3 LD.E.64 R20, [R18.64+0x20] ;  /* 0x000020061214b980 */ /* 0x000ea8000c101b00 */
[----:B------:R-:W2:Y:S04]  /*1590*/  @!P3 LD.E.64 R16, [R18.64+0x28] ;  /* 0x000028061210b980 */ /* 0x000ea8000c101b00 */
[----:B------:R1:W5:Y:S01]  /*15a0*/  LD.E.64 R28, [R18.64+0x58] ;  /* 0x00005806121c7980 */ /* 0x000362000c101b00 */
[----:B------:R-:W-:Y:S01]  /*15b0*/  IMAD.MOV.U32 R8, RZ, RZ, RZ ;  /* 0x000000ffff087224 */ /* 0x000fe200078e00ff */
[----:B---3--:R-:W-:-:S04]  /*15c0*/  IABS R3, R4 ;  /* 0x0000000400037213 */ /* 0x008fc80000000000 */
[----:B------:R-:W3:Y:S08]  /*15d0*/  I2F.RP R6, R3 ;  /* 0x0000000300067306 */ /* 0x000ef00000209400 */
[----:B---3--:R-:W3:Y:S02]  /*15e0*/  MUFU.RCP R2, R6 ;  /* 0x0000000600027308 */ /* 0x008ee40000001000 */
[----:B---3--:R-:W-:-:S06]  /*15f0*/  IADD3 R2, R2, 0xffffffe, RZ ;  /* 0x0ffffffe02027810 */ /* 0x008fcc0007ffe0ff */
[----:B------:R-:W3:Y:S01]  /*1600*/  F2I.FTZ.U32.TRUNC.NTZ R9, R2 ;  /* 0x0000000200097305 */ /* 0x000ee2000021f000 */
[----:B------:R-:W-:Y:S02]  /*1610*/  IABS R7, R4 ;  /* 0x0000000400077213 */ /* 0x000fe40000000000 */
[----:B---3--:R-:W-:-:S05]  /*1620*/  IADD3 R0, RZ, -R9, RZ ;  /* 0x80000009ff007210 */ /* 0x008fca0007ffe0ff */
[----:B------:R-:W-:Y:S01]  /*1630*/  IMAD R5, R0, R3, RZ ;  /* 0x0000000300057224 */ /* 0x000fe200078e02ff */
[----:B------:R-:W-:-:S03]  /*1640*/  IABS R0, R205 ;  /* 0x000000cd00007213 */ /* 0x000fc60000000000 */
[----:B------:R-:W-:Y:S01]  /*1650*/  IMAD.HI.U32 R5, R9, R5, R8 ;  /* 0x0000000509057227 */ /* 0x000fe200078e0008 */
[----:B------:R-:W-:-:S05]  /*1660*/  IADD3 R7, RZ, -R7, RZ ;  /* 0x80000007ff077210 */ /* 0x000fca0007ffe0ff */
[----:B------:R-:W-:-:S04]  /*1670*/  IMAD.HI.U32 R2, R5, R0, RZ ;  /* 0x0000000005027227 */ /* 0x000fc800078e00ff */
[----:B------:R-:W-:-:S05]  /*1680*/  IMAD R0, R2, R7, R0 ;  /* 0x0000000702007224 */ /* 0x000fca00078e0200 */
[----:B------:R-:W-:Y:S01]  /*1690*/  ISETP.GT.U32.AND P0, PT, R3, R0, PT ;  /* 0x000000000300720c */ /* 0x000fe20003f04070 */
[-C--:B----4-:R-:W-:Y:S01]  /*16a0*/  @!P3 IMAD R5, R65, R11.reuse, RZ ;  /* 0x0000000b4105b224 */ /* 0x090fe200078e02ff */
[----:B------:R-:W-:Y:S01]  /*16b0*/  @!P3 SHF.R.S32.HI R6, RZ, 0x1f, R11 ;  /* 0x0000001fff06b819 */ /* 0x000fe2000001140b */
[----:B------:R-:W-:-:S04]  /*16c0*/  @!P3 IMAD.WIDE.U32 R26, R64, R11, RZ ;  /* 0x0000000b401ab225 */ /* 0x000fc800078e00ff */
[----:B------:R-:W-:Y:S02]  /*16d0*/  @!P3 IMAD R5, R6, R64, R5 ;  /* 0x000000400605b224 */ /* 0x000fe400078e0205 */
[----:B------:R-:W-:Y:S01]  /*16e0*/  @P3 IMAD.IADD R8, R11, 0x1, R12 ;  /* 0x000000010b083824 */ /* 0x000fe200078e020c */
[----:B-----5:R-:W-:-:S03]  /*16f0*/  @!P3 SHF.R.S32.HI R6, RZ, 0x1f, R10 ;  /* 0x0000001fff06b819 */ /* 0x020fc6000001140a */
[----:B------:R-:W-:Y:S01]  /*1700*/  @!P0 IADD3 R0, R0, -R3, RZ ;  /* 0x8000000300008210 */ /* 0x000fe20007ffe0ff */
[----:B------:R-:W-:Y:S01]  /*1710*/  @P3 IMAD R7, R65, R8, RZ ;  /* 0x0000000841073224 */ /* 0x000fe200078e02ff */
[----:B------:R-:W-:Y:S01]  /*1720*/  @!P3 IADD3 R9, R27, R5, RZ ;  /* 0x000000051b09b210 */ /* 0x000fe20007ffe0ff */
[----:B--2---:R-:W-:Y:S01]  /*1730*/  @!P3 IMAD R5, R21, R10, RZ ;  /* 0x0000000a1505b224 */ /* 0x004fe200078e02ff */
[----:B------:R-:W-:Y:S01]  /*1740*/  ISETP.GE.U32.AND P2, PT, R0, R3, PT ;  /* 0x000000030000720c */ /* 0x000fe20003f46070 */
[----:B------:R-:W-:Y:S01]  /*1750*/  @P3 IMAD.WIDE.U32 R24, R64, R8, RZ ;  /* 0x0000000840183225 */ /* 0x000fe200078e00ff */
[----:B------:R-:W-:-:S03]  /*1760*/  LOP3.LUT R0, R205, R4, RZ, 0x3c, !PT ;  /* 0x00000004cd007212 */ /* 0x000fc600078e3cff */
[----:B------:R-:W-:Y:S02]  /*1770*/  @!P3 IMAD.MOV.U32 R8, RZ, RZ, R26 ;  /* 0x000000ffff08b224 */ /* 0x000fe400078e001a */
[C---:B------:R-:W-:Y:S02]  /*1780*/  @!P3 IMAD R5, R20.reuse, R6, R5 ;  /* 0x000000061405b224 */ /* 0x040fe400078e0205 */
[----:B------:R-:W-:Y:S01]  /*1790*/  @!P3 IMAD.WIDE.U32 R20, R20, R10, R8 ;  /* 0x0000000a1414b225 */ /* 0x000fe200078e0008 */
[----:B------:R-:W-:Y:S02]  /*17a0*/  @P3 IADD3 R7, R25, R7, RZ ;  /* 0x0000000719073210 */ /* 0x000fe40007ffe0ff */
[----:B------:R-:W-:Y:S01]  /*17b0*/  ISETP.GE.AND P1, PT, R0, RZ, PT ;  /* 0x000000ff0000720c */ /* 0x000fe20003f26270 */
[----:B------:R-:W-:Y:S01]  /*17c0*/  @P3 IMAD.MOV.U32 R8, RZ, RZ, R24 ;  /* 0x000000ffff083224 */ /* 0x000fe200078e0018 */
[----:B------:R-:W-:Y:S01]  /*17d0*/  @!P0 IADD3 R2, R2, 0x1, RZ ;  /* 0x0000000102028810 */ /* 0x000fe20007ffe0ff */
[----:B------:R-:W-:Y:S01]  /*17e0*/  @!P3 IMAD.IADD R7, R21, 0x1, R5 ;  /* 0x000000011507b824 */ /* 0x000fe200078e0205 */
[----:B------:R-:W-:-:S02]  /*17f0*/  ISETP.NE.AND P0, PT, R4, RZ, PT ;  /* 0x000000ff0400720c */ /* 0x000fc40003f05270 */
[----:B------:R-:W-:Y:S02]  /*1800*/  LEA R9, R133, 0xffffffc0, 0x6 ;  /* 0xffffffc085097811 */ /* 0x000fe400078e30ff */
[----:B------:R-:W-:Y:S01]  /*1810*/  @!P3 MOV R8, R20 ;  /* 0x000000140008b202 */ /* 0x000fe20000000f00 */
[----:B------:R-:W-:Y:S01]  /*1820*/  @!P3 IMAD R5, R67, R11, RZ ;  /* 0x0000000b4305b224 */ /* 0x000fe200078e02ff */
[----:B------:R-:W-:Y:S02]  /*1830*/  @!P3 SHF.R.S32.HI R3, RZ, 0x1f, R11 ;  /* 0x0000001fff03b819 */ /* 0x000fe4000001140b */
[----:B------:R-:W-:Y:S01]  /*1840*/  @P2 IADD3 R2, R2, 0x1, RZ ;  /* 0x0000000102022810 */ /* 0x000fe20007ffe0ff */
[----:B------:R-:W-:Y:S01]  /*1850*/  IMAD R6, R65, R9, RZ ;  /* 0x0000000941067224 */ /* 0x000fe200078e02ff */
[----:B------:R-:W-:Y:S01]  /*1860*/  SHF.R.S32.HI R21, RZ, 0x1f, R9 ;  /* 0x0000001fff157819 */ /* 0x000fe20000011409 */
[----:B------:R-:W-:Y:S01]  /*1870*/  IMAD.MOV.U32 R26, RZ, RZ, R8 ;  /* 0x000000ffff1a7224 */ /* 0x000fe200078e0008 */
[----:B------:R-:W-:Y:S01]  /*1880*/  MOV R27, R7 ;  /* 0x00000007001b7202 */ /* 0x000fe20000000f00 */
[----:B------:R-:W-:Y:S01]  /*1890*/  @!P3 IMAD R3, R3, R66, R5 ;  /* 0x000000420303b224 */ /* 0x000fe200078e0205 */
[----:B------:R-:W-:Y:S01]  /*18a0*/  MOV R7, R2 ;  /* 0x0000000200077202 */ /* 0x000fe20000000f00 */
[----:B------:R-:W-:Y:S01]  /*18b0*/  @!P3 IMAD.WIDE.U32 R24, R66, R11, RZ ;  /* 0x0000000b4218b225 */ /* 0x000fe200078e00ff */
[----:B------:R-:W-:-:S03]  /*18c0*/  @P3 IADD3 R0, R11, R12, RZ ;  /* 0x0000000c0b003210 */ /* 0x000fc60007ffe0ff */
[----:B------:R-:W-:Y:S02]  /*18d0*/  IMAD R6, R21, R64, R6 ;  /* 0x0000004015067224 */ /* 0x000fe400078e0206 */
[----:B------:R-:W-:Y:S01]  /*18e0*/  IMAD.WIDE.U32 R26, R64, R9, R26 ;  /* 0x00000009401a7225 */ /* 0x000fe200078e001a */
[----:B------:R-:W-:-:S03]  /*18f0*/  @!P1 IADD3 R7, -R7, RZ, RZ ;  /* 0x000000ff07079210 */ /* 0x000fc60007ffe1ff */
[----:B------:R-:W-:Y:S01]  /*1900*/  @!P3 IMAD.IADD R25, R25, 0x1, R3 ;  /* 0x000000011919b824 */ /* 0x000fe200078e0203 */
[----:B------:R-:W-:Y:S01]  /*1910*/  @!P3 SHF.R.S32.HI R3, RZ, 0x1f, R10 ;  /* 0x0000001fff03b819 */ /* 0x000fe2000001140a */
[----:B------:R-:W-:Y:S01]  /*1920*/  @!P3 IMAD R2, R17, R10, RZ ;  /* 0x0000000a1102b224 */ /* 0x000fe200078e02ff */
[----:B------:R-:W-:Y:S01]  /*1930*/  @!P0 LOP3.LUT R7, RZ, R4, RZ, 0x33, !PT ;  /* 0x00000004ff078212 */ /* 0x000fe200078e33ff */
[----:B------:R-:W-:Y:S01]  /*1940*/  IMAD.MOV.U32 R12, RZ, RZ, R26 ;  /* 0x000000ffff0c7224 */ /* 0x000fe200078e001a */
[----:B------:R-:W-:Y:S01]  /*1950*/  IADD3 R13, R27, R6, RZ ;  /* 0x000000061b0d7210 */ /* 0x000fe20007ffe0ff */
[-C--:B------:R-:W-:Y:S01]  /*1960*/  @P3 IMAD R11, R67, R0.reuse, RZ ;  /* 0x00000000430b3224 */ /* 0x080fe200078e02ff */
[----:B------:R-:W-:Y:S01]  /*1970*/  SHF.R.S32.HI R5, RZ, 0x1f, R7 ;  /* 0x0000001fff057819 */ /* 0x000fe20000011407 */
[----:B------:R-:W-:-:S04]  /*1980*/  @P3 IMAD.WIDE.U32 R26, R66, R0, RZ ;  /* 0x00000000421a3225 */ /* 0x000fc800078e00ff */
[C---:B------:R-:W-:Y:S02]  /*1990*/  @!P3 IMAD R0, R16.reuse, R3, R2 ;  /* 0x000000031000b224 */ /* 0x040fe400078e0202 */
[----:B------:R-:W-:Y:S02]  /*19a0*/  IMAD R3, R15, R7, RZ ;  /* 0x000000070f037224 */ /* 0x000fe400078e02ff */
[----:B------:R-:W-:Y:S01]  /*19b0*/  @!P3 IMAD.WIDE.U32 R16, R16, R10, R24 ;  /* 0x0000000a1010b225 */ /* 0x000fe200078e0018 */
[----:B------:R-:W-:-:S03]  /*19c0*/  @P3 IADD3 R11, R27, R11, RZ ;  /* 0x0000000b1b0b3210 */ /* 0x000fc60007ffe0ff */
[----:B------:R-:W-:-:S04]  /*19d0*/  IMAD.WIDE.U32 R12, R14, R7, R12 ;  /* 0x000000070e0c7225 */ /* 0x000fc800078e000c */
[----:B------:R-:W-:Y:S01]  /*19e0*/  IMAD R3, R14, R5, R3 ;  /* 0x000000050e037224 */ /* 0x000fe200078e0203 */
[----:B------:R-:W-:Y:S01]  /*19f0*/  @!P3 IADD3 R11, R17, R0, RZ ;  /* 0x00000000110bb210 */ /* 0x000fe20007ffe0ff */
[----:B------:R-:W-:Y:S01]  /*1a00*/  @P3 IMAD.MOV.U32 R2, RZ, RZ, R26 ;  /* 0x000000ffff023224 */ /* 0x000fe200078e001a */
[----:B------:R-:W-:Y:S01]  /*1a10*/  @!P3 MOV R2, R16 ;  /* 0x000000100002b202 */ /* 0x000fe20000000f00 */
[----:B------:R-:W-:Y:S01]  /*1a20*/  IMAD.MOV.U32 R0, RZ, RZ, R12 ;  /* 0x000000ffff007224 */ /* 0x000fe200078e000c */
[----:B------:R-:W-:Y:S02]  /*1a30*/  IADD3 R3, R13, R3, RZ ;  /* 0x000000030d037210 */ /* 0x000fe40007ffe0ff */
[----:B------:R-:W-:Y:S02]  /*1a40*/  MOV R4, R7 ;  /* 0x0000000700047202 */ /* 0x000fe40000000f00 */
.L_x_810:
[----:B-1----:R-:W-:Y:S05]  /*1a50*/  BSYNC B0 ;  /* 0x0000000000007941 */ /* 0x002fea0003800000 */
.L_x_808:
[----:B------:R-:W-:Y:S01]  /*1a60*/  ISETP.NE.AND P0, PT, R210, -0x1, PT ;  /* 0xffffffffd200780c */ /* 0x000fe20003f05270 */
[----:B------:R-:W2:Y:S04]  /*1a70*/  LD.E.64 R174, [R18.64+0x30] ;  /* 0x0000300612ae7980 */ /* 0x000ea8000c101b00 */
[----:B------:R-:W3:Y:S04]  /*1a80*/  LD.E.64 R24, [R18.64+0x48] ;  /* 0x0000480612187980 */ /* 0x000ee8000c101b00 */
[----:B------:R-:W4:Y:S04]  /*1a90*/  LD.E R75, [R18.64+0xc0] ;  /* 0x0000c006124b7980 */ /* 0x000f28000c101900 */
[----:B------:R-:W3:Y:S04]  /*1aa0*/  @!P0 LD.E.64 R26, [R18.64+0x18] ;  /* 0x00001806121a8980 */ /* 0x000ee8000c101b00 */
[----:B------:R1:W5:Y:S04]  /*1ab0*/  @P4 LD.E R16, [R22.64] ;  /* 0x0000000616104980 */ /* 0x000368000c101900 */
[----:B------:R-:W4:Y:S04]  /*1ac0*/  LD.E.64 R158, [R18.64+0x8] ;  /* 0x00000806129e7980 */ /* 0x000f28000c101b00 */
[----:B------:R-:W4:Y:S04]  /*1ad0*/  LD.E.64 R168, [R18.64+0x10] ;  /* 0x0000100612a87980 */ /* 0x000f28000c101b00 */
[----:B------:R1:W5:Y:S01]  /*1ae0*/  LD.E.64 R176, [R18.64] ;  /* 0x0000000612b07980 */ /* 0x000362000c101b00 */
[----:B------:R-:W-:-:S04]  /*1af0*/  SHF.R.S32.HI R7, RZ, 0x1f, R56 ;  /* 0x0000001fff077819 */ /* 0x000fc80000011438 */
[CC--:B------:R-:W-:Y:S02]  /*1b00*/  LEA.HI R166, R7.reuse, R56.reuse, RZ, 0x3 ;  /* 0x0000003807a67211 */ /* 0x0c0fe400078f18ff */
[----:B------:R-:W-:Y:S02]  /*1b10*/  LEA.HI R70, R7, R56, RZ, 0x4 ;  /* 0x0000003807467211 */ /* 0x000fe400078f20ff */
[----:B------:R-:W-:Y:S02]  /*1b20*/  LOP3.LUT R17, R166, 0xfffffff8, RZ, 0xc0, !PT ;  /* 0xfffffff8a6117812 */ /* 0x000fe400078ec0ff */
[----:B------:R-:W-:Y:S02]  /*1b30*/  LOP3.LUT R15, R70, 0xfffffff0, RZ, 0xc0, !PT ;  /* 0xfffffff0460f7812 */ /* 0x000fe400078ec0ff */
[----:B------:R-:W-:Y:S01]  /*1b40*/  SHF.R.S32.HI R13, RZ, 0x4, R70 ;  /* 0x00000004ff0d7819 */ /* 0x000fe20000011446 */
[C---:B------:R-:W-:Y:S02]  /*1b50*/  IMAD.IADD R68, R56.reuse, 0x1, -R17 ;  /* 0x0000000138447824 */ /* 0x040fe400078e0a11 */
[----:B------:R-:W-:Y:S01]  /*1b60*/  IMAD.IADD R15, R56, 0x1, -R15 ;  /* 0x00000001380f7824 */ /* 0x000fe200078e0a0f */
[----:B------:R-:W-:Y:S01]  /*1b70*/  LEA.HI R70, R70, R13, RZ, 0x1 ;  /* 0x0000000d46467211 */ /* 0x000fe200078f08ff */
[----:B------:R-:W-:Y:S01]  /*1b80*/  IMAD.SHL.U32 R12, R68, 0x8, RZ ;  /* 0x00000008440c7824 */ /* 0x000fe200078e00ff */
[----:B------:R-:W-:-:S02]  /*1b90*/  SHF.R.S32.HI R166, RZ, 0x3, R166 ;  /* 0x00000003ffa67819 */ /* 0x000fc400000114a6 */
[----:B------:R-:W-:Y:S02]  /*1ba0*/  SHF.R.S32.HI R6, RZ, 0x1f, R15 ;  /* 0x0000001fff067819 */ /* 0x000fe4000001140f */
[----:B------:R-:W-:Y:S02]  /*1bb0*/  LOP3.LUT R70, R70, 0xfffffffe, RZ, 0xc0, !PT ;  /* 0xfffffffe46467812 */ /* 0x000fe400078ec0ff */
[----:B------:R-:W-:Y:S01]  /*1bc0*/  IADD3 R20, P1, R12, R2, RZ ;  /* 0x000000020c147210 */ /* 0x000fe20007f3e0ff */
[----:B-1----:R-:W-:Y:S01]  /*1bd0*/  IMAD.SHL.U32 R23, R166, 0x40, RZ ;  /* 0x00000040a6177824 */ /* 0x002fe200078e00ff */
[----:B------:R-:W-:Y:S01]  /*1be0*/  LEA.HI R2, R6, R15, RZ, 0x3 ;  /* 0x0000000f06027211 */ /* 0x000fe200078f18ff */
[----:B------:R-:W-:Y:S01]  /*1bf0*/  IMAD.IADD R70, R13, 0x1, -R70 ;  /* 0x000000010d467824 */ /* 0x000fe200078e0a46 */
[----:B------:R-:W-:Y:S02]  /*1c00*/  SHF.R.S32.HI R13, RZ, 0x1f, R12 ;  /* 0x0000001fff0d7819 */ /* 0x000fe4000001140c */
[----:B------:R-:W-:Y:S01]  /*1c10*/  LOP3.LUT R8, R2, 0xfffffff8, RZ, 0xc0, !PT ;  /* 0xfffffff802087812 */ /* 0x000fe200078ec0ff */
[----:B------:R-:W-:Y:S01]  /*1c20*/  IMAD R6, R21, R66, RZ ;  /* 0x0000004215067224 */ /* 0x000fe200078e02ff */
[----:B------:R-:W-:Y:S01]  /*1c30*/  LOP3.LUT R23, R23, 0x1c0, RZ, 0xc0, !PT ;  /* 0x000001c017177812 */ /* 0x000fe200078ec0ff */
[----:B------:R-:W-:Y:S01]  /*1c40*/  IMAD.X R21, R13, 0x1, R11, P1 ;  /* 0x000000010d157824 */ /* 0x000fe200008e060b */
[----:B------:R-:W-:Y:S01]  /*1c50*/  LEA.HI R7, R7, R56, RZ, 0x6 ;  /* 0x0000003807077211 */ /* 0x000fe200078f30ff */
[----:B------:R-:W-:Y:S01]  /*1c60*/  IMAD.IADD R8, R15, 0x1, -R8 ;  /* 0x000000010f087824 */ /* 0x000fe200078e0a08 */
[----:B------:R-:W-:-:S02]  /*1c70*/  LOP3.LUT R17, R23, 0x38, R12, 0xf8, !PT ;  /* 0x0000003817117812 */ /* 0x000fc400078ef80c */
[----:B------:R-:W-:Y:S01]  /*1c80*/  SHF.R.U32.HI R10, RZ, 0x3, R23 ;  /* 0x00000003ff0a7819 */ /* 0x000fe20000011617 */
[C---:B------:R-:W-:Y:S02]  /*1c90*/  IMAD R6, R9.reuse, R67, R6 ;  /* 0x0000004309067224 */ /* 0x040fe400078e0206 */
[----:B------:R-:W-:Y:S01]  /*1ca0*/  IMAD.WIDE.U32 R20, R9, R66, R20 ;  /* 0x0000004209147225 */ /* 0x000fe200078e0014 */
[----:B------:R-:W-:-:S03]  /*1cb0*/  LOP3.LUT R10, R17, R10, RZ, 0x3c, !PT ;  /* 0x0000000a110a7212 */ /* 0x000fc600078e3cff */
[----:B------:R-:W-:Y:S02]  /*1cc0*/  IMAD.SHL.U32 R14, R8, 0x40, RZ ;  /* 0x00000040080e7824 */ /* 0x000fe400078e00ff */
[----:B------:R-:W-:Y:S01]  /*1cd0*/  IMAD.SHL.U32 R9, R7, 0x8, RZ ;  /* 0x0000000807097824 */ /* 0x000fe200078e00ff */
[----:B------:R-:W-:Y:S01]  /*1ce0*/  SHF.R.S32.HI R72, RZ, 0x1f, R207 ;  /* 0x0000001fff487819 */ /* 0x000fe200000114cf */
[----:B------:R-:W-:Y:S01]  /*1cf0*/  IMAD.SHL.U32 R7, R70, 0x8, RZ ;  /* 0x0000000846077824 */ /* 0x000fe200078e00ff */
[----:B------:R-:W-:Y:S02]  /*1d00*/  LOP3.LUT R14, R14, 0x1c0, RZ, 0xc0, !PT ;  /* 0x000001c00e0e7812 */ /* 0x000fe400078ec0ff */
[----:B------:R-:W-:Y:S01]  /*1d10*/  LOP3.LUT R154, R10, 0xfffffe00, R9, 0xf8, !PT ;  /* 0xfffffe000a9a7812 */ /* 0x000fe200078ef809 */
[----:B------:R-:W-:Y:S01]  /*1d20*/  IMAD.IADD R11, R21, 0x1, R6 ;  /* 0x00000001150b7824 */ /* 0x000fe200078e0206 */
[----:B------:R-:W-:Y:S02]  /*1d30*/  LOP3.LUT R7, R14, 0x8, R7, 0xf8, !PT ;  /* 0x000000080e077812 */ /* 0x000fe400078ef807 */
[----:B------:R-:W-:-:S02]  /*1d40*/  SHF.R.U32.HI R54, RZ, 0x3, R14 ;  /* 0x00000003ff367819 */ /* 0x000fc4000001160e */
[C---:B------:R-:W-:Y:S02]  /*1d50*/  LOP3.LUT P3, RZ, R8.reuse, 0x4, RZ, 0xc0, !PT ;  /* 0x0000000408ff7812 */ /* 0x040fe4000786c0ff */
[----:B------:R-:W-:Y:S02]  /*1d60*/  LOP3.LUT P2, RZ, R8, 0x2, RZ, 0xc0, !PT ;  /* 0x0000000208ff7812 */ /* 0x000fe4000784c0ff */
[----:B------:R-:W-:Y:S01]  /*1d70*/  LOP3.LUT R54, R7, R54, RZ, 0x3c, !PT ;  /* 0x0000003607367212 */ /* 0x000fe200078e3cff */
[----:B------:R-:W-:Y:S02]  /*1d80*/  IMAD R162, R29, R4, RZ ;  /* 0x000000041da27224 */ /* 0x000fe400078e02ff */
[----:B------:R-:W-:Y:S02]  /*1d90*/  IMAD.MOV.U32 R10, RZ, RZ, R20 ;  /* 0x000000ffff0a7224 */ /* 0x000fe400078e0014 */
[-C--:B------:R-:W-:Y:S02]  /*1da0*/  IMAD R162, R5, R28.reuse, R162 ;  /* 0x0000001c05a27224 */ /* 0x080fe400078e02a2 */
[----:B------:R-:W-:Y:S01]  /*1db0*/  IMAD.WIDE.U32 R28, R4, R28, R10 ;  /* 0x0000001c041c7225 */ /* 0x000fe200078e000a */
[----:B------:R-:W-:-:S02]  /*1dc0*/  IADD3 R10, R12, 0x40, RZ ;  /* 0x000000400c0a7810 */ /* 0x000fc40007ffe0ff */
[----:B------:R-:W-:-:S04]  /*1dd0*/  SHF.R.S32.HI R98, RZ, 0x1f, R71 ;  /* 0x0000001fff627819 */ /* 0x000fc80000011447 */
[----:B------:R-:W-:-:S04]  /*1de0*/  LEA.HI R98, R98, R71, RZ, 0x6 ;  /* 0x0000004762627211 */ /* 0x000fc800078f30ff */
[----:B------:R-:W-:Y:S02]  /*1df0*/  SHF.R.S32.HI R98, RZ, 0x6, R98 ;  /* 0x00000006ff627819 */ /* 0x000fe40000011462 */
[----:B------:R-:W-:Y:S02]  /*1e00*/  SHF.R.S32.HI R167, RZ, 0x1f, R166 ;  /* 0x0000001fffa77819 */ /* 0x000fe400000114a6 */
[----:B------:R-:W-:Y:S01]  /*1e10*/  IMNMX R98, RZ, R98, !PT ;  /* 0x00000062ff627217 */ /* 0x000fe20007800200 */
[----:B------:R-:W-:Y:S02]  /*1e20*/  IMAD.IADD R163, R29, 0x1, R162 ;  /* 0x000000011da37824 */ /* 0x000fe400078e02a2 */
[----:B------:R-:W-:-:S04]  /*1e30*/  IMAD.WIDE R170, R208, 0x40, R166 ;  /* 0x00000040d0aa7825 */ /* 0x000fc800078e02a6 */
[----:B------:R-:W-:Y:S02]  /*1e40*/  IMAD.MOV.U32 R162, RZ, RZ, R28 ;  /* 0x000000ffffa27224 */ /* 0x000fe400078e001c */
[-C--:B------:R-:W-:Y:S02]  /*1e50*/  IMAD R155, R65, R166.reuse, RZ ;  /* 0x000000a6419b7224 */ /* 0x080fe400078e02ff */
[----:B------:R-:W-:Y:S02]  /*1e60*/  IMAD R165, R67, R166, RZ ;  /* 0x000000a643a57224 */ /* 0x000fe400078e02ff */
[C---:B------:R-:W-:Y:S02]  /*1e70*/  IMAD R155, R167.reuse, R64, R155 ;  /* 0x00000040a79b7224 */ /* 0x040fe400078e029b */
[-C--:B------:R-:W-:Y:S02]  /*1e80*/  IMAD R165, R167, R66.reuse, R165 ;  /* 0x00000042a7a57224 */ /* 0x080fe400078e02a5 */
[----:B------:R-:W-:-:S04]  /*1e90*/  IMAD.WIDE.U32 R162, R166, R66, R162 ;  /* 0x00000042a6a27225 */ /* 0x000fc800078e00a2 */
[----:B------:R-:W-:Y:S02]  /*1ea0*/  IMAD.MOV.U32 R57, RZ, RZ, 0x10 ;  /* 0x00000010ff397424 */ /* 0x000fe400078e00ff */
[----:B------:R-:W-:Y:S02]  /*1eb0*/  IMAD.MOV.U32 R55, RZ, RZ, 0x20 ;  /* 0x00000020ff377424 */ /* 0x000fe400078e00ff */
[----:B------:R-:W-:Y:S01]  /*1ec0*/  IMAD.IADD R165, R163, 0x1, R165 ;  /* 0x00000001a3a57824 */ /* 0x000fe200078e02a5 */
[C---:B------:R-:W-:Y:S01]  /*1ed0*/  SHF.L.U64.HI R202, R64.reuse, 0x4, R65 ;  /* 0x0000000440ca7819 */ /* 0x040fe20000010241 */
[----:B------:R-:W-:Y:S01]  /*1ee0*/  IMAD.SHL.U32 R201, R64, 0x10, RZ ;  /* 0x0000001040c97824 */ /* 0x000fe200078e00ff */
[C---:B------:R-:W-:Y:S01]  /*1ef0*/  SHF.L.U64.HI R200, R66.reuse, 0x4, R67 ;  /* 0x0000000442c87819 */ /* 0x040fe20000010243 */
[----:B------:R-:W-:Y:S01]  /*1f00*/  IMAD.SHL.U32 R199, R66, 0x10, RZ ;  /* 0x0000001042c77824 */ /* 0x000fe200078e00ff */
[----:B------:R-:W-:Y:S01]  /*1f10*/  SEL R57, R57, 0xfffffff0, !P2 ;  /* 0xfffffff039397807 */ /* 0x000fe20005000000 */
[----:B------:R-:W-:Y:S01]  /*1f20*/  IMAD.SHL.U32 R73, R68, 0x4, RZ ;  /* 0x0000000444497824 */ /* 0x000fe200078e00ff */
[----:B------:R-:W-:Y:S01]  /*1f30*/  SEL R55, R55, 0xffffffe0, !P3 ;  /* 0xffffffe037377807 */ /* 0x000fe20005800000 */
[----:B--2---:R-:W-:-:S04]  /*1f40*/  @P0 IMAD.WIDE.U32 R14, R174, R210, RZ ;  /* 0x000000d2ae0e0225 */ /* 0x004fc800078e00ff */
[----:B------:R-:W-:Y:S02]  /*1f50*/  @P0 IMAD R7, R175, R210, RZ ;  /* 0x000000d2af070224 */ /* 0x000fe400078e02ff */
[----:B---3--:R-:W-:-:S04]  /*1f60*/  @!P0 IMAD R9, R27, R207, RZ ;  /* 0x000000cf1b098224 */ /* 0x008fc800078e02ff */
[C---:B------:R-:W-:Y:S02]  /*1f70*/  @!P0 IMAD R6, R26.reuse, R72, R9 ;  /* 0x000000481a068224 */ /* 0x040fe400078e0209 */
[----:B------:R-:W-:-:S04]  /*1f80*/  @!P0 IMAD.WIDE.U32 R26, R26, R207, RZ ;  /* 0x000000cf1a1a8225 */ /* 0x000fc800078e00ff */
[----:B------:R-:W-:Y:S02]  /*1f90*/  @P0 IMAD.MOV.U32 R8, RZ, RZ, R14 ;  /* 0x000000ffff080224 */ /* 0x000fe400078e000e */
[----:B------:R-:W-:Y:S02]  /*1fa0*/  IMAD.SHL.U32 R9, R2, 0x40, RZ ;  /* 0x0000004002097824 */ /* 0x000fe400078e00ff */
[----:B------:R-:W-:Y:S02]  /*1fb0*/  @!P0 IMAD.MOV.U32 R8, RZ, RZ, R26 ;  /* 0x000000ffff088224 */ /* 0x000fe400078e001a */
[----:B------:R-:W-:Y:S01]  /*1fc0*/  @P0 IMAD.IADD R7, R15, 0x1, R7 ;  /* 0x000000010f070824 */ /* 0x000fe200078e0207 */
[----:B------:R-:W-:Y:S01]  /*1fd0*/  LOP3.LUT R54, R54, 0xfffffe00, R9, 0xf8, !PT ;  /* 0xfffffe0036367812 */ /* 0x000fe200078ef809 */
[----:B------:R-:W-:Y:S01]  /*1fe0*/  @!P0 IMAD.IADD R7, R27, 0x1, R6 ;  /* 0x000000011b078824 */ /* 0x000fe200078e0206 */
[----:B------:R-:W-:Y:S01]  /*1ff0*/  IADD3 R6, P1, R12, R8, RZ ;  /* 0x000000080c067210 */ /* 0x000fe20007f3e0ff */
[----:B------:R-:W-:Y:S01]  /*2000*/  IMAD R2, R25, R205, RZ ;  /* 0x000000cd19027224 */ /* 0x000fe200078e02ff */
[----:B------:R-:W-:-:S02]  /*2010*/  SHF.R.S32.HI R9, RZ, 0x1f, R205 ;  /* 0x0000001fff097819 */ /* 0x000fc400000114cd */
[----:B----4-:R-:W-:Y:S01]  /*2020*/  ISETP.GE.AND P0, PT, R10, R75, PT ;  /* 0x0000004b0a00720c */ /* 0x010fe20003f06270 */
[----:B------:R-:W-:Y:S02]  /*2030*/  IMAD.X R7, R13, 0x1, R7, P1 ;  /* 0x000000010d077824 */ /* 0x000fe400008e0607 */
[----:B------:R-:W-:Y:S01]  /*2040*/  IMAD R2, R24, R9, R2 ;  /* 0x0000000918027224 */ /* 0x000fe200078e0202 */
[----:B------:R-:W-:Y:S01]  /*2050*/  IADD3 R9, R12, 0x80, RZ ;  /* 0x000000800c097810 */ /* 0x000fe20007ffe0ff */
[----:B------:R-:W-:Y:S01]  /*2060*/  IMAD.WIDE.U32 R24, R205, R24, R6 ;  /* 0x00000018cd187225 */ /* 0x000fe200078e0006 */
[----:B------:R-:W-:Y:S02]  /*2070*/  SEL R7, RZ, 0xffffffff, P0 ;  /* 0xffffffffff077807 */ /* 0x000fe40000000000 */
[----:B------:R-:W-:Y:S01]  /*2080*/  ISETP.GE.AND P0, PT, R9, R75, PT ;  /* 0x0000004b0900720c */ /* 0x000fe20003f06270 */
[----:B------:R-:W-:-:S03]  /*2090*/  @!P4 IMAD.MOV.U32 R16, RZ, RZ, RZ ;  /* 0x000000ffff10c224 */ /* 0x000fc600078e00ff */
[----:B------:R-:W-:Y:S02]  /*20a0*/  SEL R74, RZ, 0x4, P0 ;  /* 0x00000004ff4a7807 */ /* 0x000fe40000000000 */
[C---:B------:R-:W-:Y:S02]  /*20b0*/  IADD3 R156, P0, R12.reuse, R0, RZ ;  /* 0x000000000c9c7210 */ /* 0x040fe40007f1e0ff */
[----:B------:R-:W-:Y:S02]  /*20c0*/  ISETP.GT.AND P4, PT, R133, R98, PT ;  /* 0x000000628500720c */ /* 0x000fe40003f84270 */
[----:B------:R-:W-:Y:S01]  /*20d0*/  ISETP.GE.AND P1, PT, R12, R75, PT ;  /* 0x0000004b0c00720c */ /* 0x000fe20003f26270 */
[----:B------:R-:W-:Y:S02]  /*20e0*/  IMAD.X R157, R13, 0x1, R3, P0 ;  /* 0x000000010d9d7824 */ /* 0x000fe400000e0603 */
[----:B------:R-:W-:Y:S01]  /*20f0*/  IMAD.SHL.U32 R7, R7, 0x2, RZ ;  /* 0x0000000207077824 */ /* 0x000fe200078e00ff */
[----:B------:R-:W-:Y:S01]  /*2100*/  SEL R6, RZ, 0x1, P1 ;  /* 0x00000001ff067807 */ /* 0x000fe20000800000 */
[----:B------:R-:W-:-:S02]  /*2110*/  IMAD R173, R171, R174, RZ ;  /* 0x000000aeabad7224 */ /* 0x000fc400078e02ff */
[----:B------:R-:W-:-:S04]  /*2120*/  IMAD.WIDE.U32 R156, R166, R64, R156 ;  /* 0x00000040a69c7225 */ /* 0x000fc800078e009c */
[----:B------:R-:W-:Y:S01]  /*2130*/  IMAD.IADD R25, R25, 0x1, R2 ;  /* 0x0000000119197824 */ /* 0x000fe200078e0202 */
[----:B------:R-:W-:Y:S01]  /*2140*/  LOP3.LUT R7, R7, 0x2, R6, 0xe2, !PT ;  /* 0x0000000207077812 */ /* 0x000fe200078ee206 */
[----:B------:R-:W-:Y:S01]  /*2150*/  IMAD R173, R170, R175, R173 ;  /* 0x000000afaaad7224 */ /* 0x000fe200078e02ad */
[----:B------:R-:W-:Y:S01]  /*2160*/  LEA R204, P1, R156, R158, 0x1 ;  /* 0x0000009e9ccc7211 */ /* 0x000fe200078208ff */
[----:B------:R-:W-:Y:S01]  /*2170*/  IMAD.IADD R155, R157, 0x1, R155 ;  /* 0x000000019d9b7824 */ /* 0x000fe200078e029b */
[----:B------:R-:W-:Y:S01]  /*2180*/  LEA R160, P0, R162, R168, 0x1 ;  /* 0x000000a8a2a07211 */ /* 0x000fe200078008ff */
[----:B------:R-:W-:Y:S01]  /*2190*/  IMAD.WIDE.U32 R170, R170, R174, R24 ;  /* 0x000000aeaaaa7225 */ /* 0x000fe200078e0018 */
[----:B------:R-:W-:Y:S02]  /*21a0*/  LOP3.LUT R74, R7, R74, RZ, 0xfc, !PT ;  /* 0x0000004a074a7212 */ /* 0x000fe400078efcff */
[----:B------:R-:W-:Y:S01]  /*21b0*/  LEA.HI.X R203, R156, R159, R155, 0x1, P1 ;  /* 0x0000009f9ccb7211 */ /* 0x000fe200008f0c9b */
[----:B------:R-:W-:Y:S01]  /*21c0*/  IMAD.IADD R173, R171, 0x1, R173 ;  /* 0x00000001abad7824 */ /* 0x000fe200078e02ad */
[----:B------:R-:W-:Y:S01]  /*21d0*/  LEA.HI.X R161, R162, R169, R165, 0x1, P0 ;  /* 0x000000a9a2a17211 */ /* 0x000fe200000f0ca5 */
[----:B------:R-:W-:Y:S05]  /*21e0*/  @!P4 BRA `(.L_x_811) ;  /* 0x00008eb00000c947 */ /* 0x000fea0003800000 */
[----:B------:R-:W2:Y:S04]  /*21f0*/  LD.E.64 R30, [R18.64+0x120] ;  /* 0x00012006121e7980 */ /* 0x000ea8000c101b00 */
[----:B------:R-:W3:Y:S04]  /*2200*/  LD.E.64 R32, [R18.64+0x118] ;  /* 0x0001180612207980 */ /* 0x000ee8000c101b00 */
[----:B------:R-:W4:Y:S04]  /*2210*/  LD.E.64 R180, [R18.64+0x130] ;  /* 0x0001300612b47980 */ /* 0x000f28000c101b00 */
[----:B------:R-:W4:Y:S04]  /*2220*/  LD.E.64 R182, [R18.64+0x128] ;  /* 0x0001280612b67980 */ /* 0x000f28000c101b00 */
[----:B------:R-:W4:Y:S04]  /*2230*/  LD.E.64 R26, [R18.64+0x140] ;  /* 0x00014006121a7980 */ /* 0x000f28000c101b00 */
[----:B------:R-:W4:Y:S04]  /*2240*/  LD.E.64 R24, [R18.64+0x138] ;  /* 0x0001380612187980 */ /* 0x000f28000c101b00 */
[----:B------:R-:W4:Y:S04]  /*2250*/  LD.E R8, [R18.64+0xd0] ;  /* 0x0000d00612087980 */ /* 0x000f28000c101900 */
[----:B------:R-:W4:Y:S04]  /*2260*/  LD.E.64 R20, [R18.64+0x110] ;  /* 0x0001100612147980 */ /* 0x000f28000c101b00 */
[----:B------:R-:W4:Y:S04]  /*2270*/  LD.E.64 R22, [R18.64+0x108] ;  /* 0x0001080612167980 */ /* 0x000f28000c101b00 */
[----:B------:R-:W4:Y:S04]  /*2280*/  LD.E.64 R14, [R18.64+0x150] ;  /* 0x00015006120e7980 */ /* 0x000f28000c101b00 */
[----:B------:R-:W4:Y:S01]  /*2290*/  LD.E.64 R6, [R18.64+0x148] ;  /* 0x0001480612067980 */ /* 0x000f22000c101b00 */
[----:B------:R-:W-:-:S04]  /*22a0*/  LEA R17, R133, 0xffffffc0, 0x6 ;  /* 0xffffffc085117811 */ /* 0x000fc800078e30ff */
[----:B------:R-:W-:Y:S01]  /*22b0*/  SHF.R.S32.HI R2, RZ, 0x1f, R17 ;  /* 0x0000001fff027819 */ /* 0x000fe20000011411 */
[----:B-----5:R-:W-:Y:S02]  /*22c0*/  IMAD.IADD R16, R17, 0x1, R16 ;  /* 0x0000000111107824 */ /* 0x020fe400078e0210 */
[----:B------:R-:W-:Y:S01]  /*22d0*/  IMAD.WIDE.U32 R178, R66, 0x60, RZ ;  /* 0x0000006042b27825 */ /* 0x000fe200078e00ff */
[----:B------:R-:W-:Y:S02]  /*22e0*/  LOP3.LUT R150, R74, 0xffff, RZ, 0xc0, !PT ;  /* 0x0000ffff4a967812 */ /* 0x000fe400078ec0ff */
[C---:B------:R-:W-:Y:S01]  /*22f0*/  SHF.L.U64.HI R82, R66.reuse, 0x5, R67 ;  /* 0x0000000542527819 */ /* 0x040fe20000010243 */
[----:B------:R-:W-:Y:S01]  /*2300*/  IMAD.SHL.U32 R81, R66, 0x20, RZ ;  /* 0x0000002042517824 */ /* 0x000fe200078e00ff */
[----:B------:R-:W-:Y:S01]  /*2310*/  LOP3.LUT R152, R150, 0x1, RZ, 0xc0, !PT ;  /* 0x0000000196987812 */ /* 0x000fe200078ec0ff */
[----:B------:R-:W-:Y:S01]  /*2320*/  IMAD.SHL.U32 R95, R64, 0x20, RZ ;  /* 0x00000020405f7824 */ /* 0x000fe200078e00ff */
[----:B------:R-:W-:Y:S01]  /*2330*/  LOP3.LUT R151, R150, 0x2, RZ, 0xc0, !PT ;  /* 0x0000000296977812 */ /* 0x000fe200078ec0ff */
[----:B------:R-:W-:Y:S01]  /*2340*/  IMAD.MOV.U32 R128, RZ, RZ, R204 ;  /* 0x000000ffff807224 */ /* 0x000fe200078e00cc */
[C---:B------:R-:W-:Y:S01]  /*2350*/  SHF.L.U64.HI R82, R81.reuse, 0x1, R82 ;  /* 0x0000000151527819 */ /* 0x040fe20000010252 */
[----:B------:R-:W-:Y:S01]  /*2360*/  IMAD.MOV.U32 R129, RZ, RZ, R203 ;  /* 0x000000ffff817224 */ /* 0x000fe200078e00cb */
[C---:B------:R-:W-:Y:S01]  /*2370*/  IADD3 R79, R166.reuse, 0x10, RZ ;  /* 0x00000010a64f7810 */ /* 0x040fe20007ffe0ff */
[----:B------:R-:W-:Y:S01]  /*2380*/  IMAD.MOV.U32 R130, RZ, RZ, R160 ;  /* 0x000000ffff827224 */ /* 0x000fe200078e00a0 */
[C---:B------:R-:W-:Y:S01]  /*2390*/  IADD3 R78, R166.reuse, 0x20, RZ ;  /* 0x00000020a64e7810 */ /* 0x040fe20007ffe0ff */
[----:B------:R-:W-:Y:S01]  /*23a0*/  IMAD.SHL.U32 R81, R81, 0x2, RZ ;  /* 0x0000000251517824 */ /* 0x000fe200078e00ff */
[----:B------:R-:W-:-:S02]  /*23b0*/  IADD3 R77, R166, 0x30, RZ ;  /* 0x00000030a64d7810 */ /* 0x000fc40007ffe0ff */
[----:B------:R-:W-:Y:S02]  /*23c0*/  SHF.L.U64.HI R96, R64, 0x5, R65 ;  /* 0x0000000540607819 */ /* 0x000fe40000010241 */
[----:B------:R-:W-:Y:S02]  /*23d0*/  MOV R131, R161 ;  /* 0x000000a100837202 */ /* 0x000fe40000000f00 */
[----:B------:R-:W-:Y:S01]  /*23e0*/  LOP3.LUT R150, R150, 0x4, RZ, 0xc0, !PT ;  /* 0x0000000496967812 */ /* 0x000fe200078ec0ff */
[----:B--2---:R-:W-:-:S04]  /*23f0*/  IMAD R3, R31, R207, RZ ;  /* 0x000000cf1f037224 */ /* 0x004fc800078e02ff */
[----:B------:R-:W-:Y:S02]  /*2400*/  IMAD R0, R30, R72, R3 ;  /* 0x000000481e007224 */ /* 0x000fe400078e0203 */
[----:B------:R-:W-:-:S04]  /*2410*/  IMAD.WIDE.U32 R30, R207, R30, R12 ;  /* 0x0000001ecf1e7225 */ /* 0x000fc800078e000c */
[----:B---3--:R-:W-:Y:S02]  /*2420*/  IMAD R3, R33, R207, RZ ;  /* 0x000000cf21037224 */ /* 0x008fe400078e02ff */
[----:B------:R-:W-:Y:S02]  /*2430*/  IMAD.IADD R31, R31, 0x1, R0 ;  /* 0x000000011f1f7824 */ /* 0x000fe400078e0200 */
[----:B------:R-:W-:-:S04]  /*2440*/  IMAD.WIDE.U32 R28, R207, R32, R12 ;  /* 0x00000020cf1c7225 */ /* 0x000fc800078e000c */
[----:B------:R-:W-:Y:S02]  /*2450*/  IMAD R0, R32, R72, R3 ;  /* 0x0000004820007224 */ /* 0x000fe400078e0203 */
[-C--:B----4-:R-:W-:Y:S02]  /*2460*/  IMAD R11, R181, R17.reuse, RZ ;  /* 0x00000011b50b7224 */ /* 0x090fe400078e02ff */
[----:B------:R-:W-:Y:S02]  /*2470*/  IMAD R3, R183, R17, RZ ;  /* 0x00000011b7037224 */ /* 0x000fe400078e02ff */
[----:B------:R-:W-:Y:S02]  /*2480*/  IMAD.IADD R29, R29, 0x1, R0 ;  /* 0x000000011d1d7824 */ /* 0x000fe400078e0200 */
[----:B------:R-:W-:Y:S02]  /*2490*/  IMAD R11, R180, R2, R11 ;  /* 0x00000002b40b7224 */ /* 0x000fe400078e020b */
[----:B------:R-:W-:-:S04]  /*24a0*/  IMAD.WIDE.U32 R30, R17, R180, R30 ;  /* 0x000000b4111e7225 */ /* 0x000fc800078e001e */
[C---:B------:R-:W-:Y:S02]  /*24b0*/  IMAD R3, R182.reuse, R2, R3 ;  /* 0x00000002b6037224 */ /* 0x040fe400078e0203 */
[----:B------:R-:W-:-:S04]  /*24c0*/  IMAD.WIDE.U32 R28, R182, R17, R28 ;  /* 0x00000011b61c7225 */ /* 0x000fc800078e001c */
[----:B------:R-:W-:Y:S01]  /*24d0*/  IMAD.IADD R31, R31, 0x1, R11 ;  /* 0x000000011f1f7824 */ /* 0x000fe200078e020b */
[----:B------:R-:W-:Y:S01]  /*24e0*/  SHF.R.S32.HI R11, RZ, 0x1f, R71 ;  /* 0x0000001fff0b7819 */ /* 0x000fe20000011447 */
[----:B------:R-:W-:Y:S01]  /*24f0*/  IMAD.IADD R29, R29, 0x1, R3 ;  /* 0x000000011d1d7824 */ /* 0x000fe200078e0203 */
[----:B------:R-:W-:Y:S01]  /*2500*/  IADD3 R3, P0, -R71, R166, RZ ;  /* 0x000000a647037210 */ /* 0x000fe20007f1e1ff */
[----:B------:R-:W-:Y:S01]  /*2510*/  IMAD R2, R27, R4, RZ ;  /* 0x000000041b027224 */ /* 0x000fe200078e02ff */
[----:B------:R-:W-:Y:S01]  /*2520*/  LEA.HI R147, R8, R8, RZ, 0x1 ;  /* 0x0000000808937211 */ /* 0x000fe200078f08ff */
[-C--:B------:R-:W-:Y:S01]  /*2530*/  IMAD R0, R25, R4.reuse, RZ ;  /* 0x0000000419007224 */ /* 0x080fe200078e02ff */
[----:B------:R-:W-:Y:S01]  /*2540*/  IADD3.X R11, R167, ~R11, RZ, P0, !PT ;  /* 0x8000000ba70b7210 */ /* 0x000fe200007fe4ff */
[C---:B------:R-:W-:Y:S02]  /*2550*/  IMAD R2, R26.reuse, R5, R2 ;  /* 0x000000051a027224 */ /* 0x040fe400078e0202 */
[----:B------:R-:W-:Y:S01]  /*2560*/  IMAD.WIDE.U32 R26, R26, R4, R30 ;  /* 0x000000041a1a7225 */ /* 0x000fe200078e001e */
[----:B------:R-:W-:-:S03]  /*2570*/  SHF.R.S32.HI R147, RZ, 0x1, R147 ;  /* 0x00000001ff937819 */ /* 0x000fc60000011493 */
[C---:B------:R-:W-:Y:S02]  /*2580*/  IMAD R0, R24.reuse, R5, R0 ;  /* 0x0000000518007224 */ /* 0x040fe400078e0200 */
[----:B------:R-:W-:-:S04]  /*2590*/  IMAD.WIDE.U32 R4, R24, R4, R28 ;  /* 0x0000000418047225 */ /* 0x000fc800078e001c */
[----:B------:R-:W-:Y:S02]  /*25a0*/  IMAD.IADD R27, R27, 0x1, R2 ;  /* 0x000000011b1b7824 */ /* 0x000fe400078e0202 */
[----:B------:R-:W-:Y:S01]  /*25b0*/  IMAD R119, R11, R180, RZ ;  /* 0x000000b40b777224 */ /* 0x000fe200078e02ff */
[----:B------:R-:W-:Y:S01]  /*25c0*/  MOV R24, R4 ;  /* 0x0000000400187202 */ /* 0x000fe20000000f00 */
[----:B------:R-:W-:Y:S02]  /*25d0*/  IMAD R127, R147, R16, RZ ;  /* 0x00000010937f7224 */ /* 0x000fe400078e02ff */
[-C--:B------:R-:W-:Y:S02]  /*25e0*/  IMAD R119, R181, R3.reuse, R119 ;  /* 0x00000003b5777224 */ /* 0x080fe400078e0277 */
[----:B------:R-:W-:-:S04]  /*25f0*/  IMAD.WIDE.U32 R16, R180, R3, R26 ;  /* 0x00000003b4107225 */ /* 0x000fc800078e001a */
[----:B------:R-:W-:Y:S02]  /*2600*/  IMAD R4, R166, R147, R73 ;  /* 0x00000093a6047224 */ /* 0x000fe400078e0249 */
[----:B------:R-:W-:Y:S02]  /*2610*/  IMAD.IADD R25, R5, 0x1, R0 ;  /* 0x0000000105197824 */ /* 0x000fe400078e0200 */
[----:B------:R-:W-:Y:S01]  /*2620*/  IMAD R123, R11, R182, RZ ;  /* 0x000000b60b7b7224 */ /* 0x000fe200078e02ff */
[----:B------:R-:W-:Y:S01]  /*2630*/  LEA R120, P1, R16, R20, 0x1 ;  /* 0x0000001410787211 */ /* 0x000fe200078208ff */
[----:B------:R-:W-:Y:S01]  /*2640*/  IMAD.IADD R119, R17, 0x1, R119 ;  /* 0x0000000111777824 */ /* 0x000fe200078e0277 */
[----:B------:R-:W-:Y:S01]  /*2650*/  SHF.R.S32.HI R2, RZ, 0x1f, R127 ;  /* 0x0000001fff027819 */ /* 0x000fe2000001147f */
[-C--:B------:R-:W-:Y:S01]  /*2660*/  IMAD R123, R183, R3.reuse, R123 ;  /* 0x00000003b77b7224 */ /* 0x080fe200078e027b */
[----:B------:R-:W-:Y:S01]  /*2670*/  IADD3 R0, P3, R127, R4, RZ ;  /* 0x000000047f007210 */ /* 0x000fe20007f7e0ff */
[----:B------:R-:W-:Y:S01]  /*2680*/  IMAD.WIDE.U32 R24, R182, R3, R24 ;  /* 0x00000003b6187225 */ /* 0x000fe200078e0018 */
[----:B------:R-:W-:-:S02]  /*2690*/  LEA.HI.X R119, R16, R21, R119, 0x1, P1 ;  /* 0x0000001510777211 */ /* 0x000fc400008f0c77 */
[----:B------:R-:W-:Y:S01]  /*26a0*/  LEA.HI.X.SX32 R5, R4, R2, 0x1, P3 ;  /* 0x0000000204057211 */ /* 0x000fe200018f0eff */
[----:B------:R-:W-:Y:S01]  /*26b0*/  IMAD.IADD R3, R73, 0x1, R4 ;  /* 0x0000000149037824 */ /* 0x000fe200078e0204 */
[----:B------:R-:W-:Y:S01]  /*26c0*/  SHF.L.U32 R16, R0, 0x1, RZ ;  /* 0x0000000100107819 */ /* 0x000fe200000006ff */
[----:B------:R-:W-:Y:S01]  /*26d0*/  IMAD.IADD R123, R25, 0x1, R123 ;  /* 0x00000001197b7824 */ /* 0x000fe200078e027b */
[----:B------:R-:W-:Y:S02]  /*26e0*/  LEA R122, P0, R24, R22, 0x1 ;  /* 0x00000016187a7211 */ /* 0x000fe400078008ff */
[----:B------:R-:W-:Y:S02]  /*26f0*/  SHF.L.U64.HI R0, R0, 0x1, R5 ;  /* 0x0000000100007819 */ /* 0x000fe40000010205 */
[----:B------:R-:W-:Y:S02]  /*2700*/  IADD3 R58, P1, R14, R16, RZ ;  /* 0x000000100e3a7210 */ /* 0x000fe40007f3e0ff */
[----:B------:R-:W-:-:S02]  /*2710*/  IADD3 R127, P2, R127, R3, RZ ;  /* 0x000000037f7f7210 */ /* 0x000fc40007f5e0ff */
[----:B------:R-:W-:Y:S02]  /*2720*/  LEA.HI.X R123, R24, R23, R123, 0x1, P0 ;  /* 0x00000017187b7211 */ /* 0x000fe400000f0c7b */
[----:B------:R-:W-:Y:S01]  /*2730*/  IADD3 R16, P0, R6, R16, RZ ;  /* 0x0000001006107210 */ /* 0x000fe20007f1e0ff */
[----:B------:R-:W-:Y:S01]  /*2740*/  IMAD.X R59, R15, 0x1, R0, P1 ;  /* 0x000000010f3b7824 */ /* 0x000fe200008e0600 */
[----:B------:R-:W-:Y:S01]  /*2750*/  IADD3 R94, P1, R201, 0x40, RZ ;  /* 0x00000040c95e7810 */ /* 0x000fe20007f3e0ff */
[----:B------:R-:W-:Y:S01]  /*2760*/  IMAD.SHL.U32 R126, R127, 0x2, RZ ;  /* 0x000000027f7e7824 */ /* 0x000fe200078e00ff */
[----:B------:R-:W-:Y:S02]  /*2770*/  LEA.HI.X.SX32 R2, R3, R2, 0x1, P2 ;  /* 0x0000000203027211 */ /* 0x000fe400010f0eff */
[----:B------:R-:W-:Y:S02]  /*2780*/  IADD3.X R17, R7, R0, RZ, P0, !PT ;  /* 0x0000000007117210 */ /* 0x000fe400007fe4ff */
[----:B------:R-:W-:Y:S01]  /*2790*/  IADD3 R90, P0, R201, 0x80, RZ ;  /* 0x00000080c95a7810 */ /* 0x000fe20007f1e0ff */
[----:B------:R-:W-:Y:S01]  /*27a0*/  IMAD.SHL.U32 R153, R147, 0x10, RZ ;  /* 0x0000001093997824 */ /* 0x000fe200078e00ff */
[----:B------:R-:W-:Y:S01]  /*27b0*/  SHF.L.U64.HI R127, R127, 0x1, R2 ;  /* 0x000000017f7f7819 */ /* 0x000fe20000010202 */
[----:B------:R-:W-:Y:S01]  /*27c0*/  IMAD.X R93, RZ, RZ, R202, P1 ;  /* 0x000000ffff5d7224 */ /* 0x000fe200008e06ca */
[----:B------:R-:W-:-:S02]  /*27d0*/  IADD3 R124, P3, R14, R126, RZ ;  /* 0x0000007e0e7c7210 */ /* 0x000fc40007f7e0ff */
[----:B------:R-:W-:Y:S02]  /*27e0*/  IADD3 R126, P2, R6, R126, RZ ;  /* 0x0000007e067e7210 */ /* 0x000fe40007f5e0ff */
[-C--:B------:R-:W-:Y:S02]  /*27f0*/  IADD3 R92, P1, R94, R201.reuse, RZ ;  /* 0x000000c95e5c7210 */ /* 0x080fe40007f3e0ff */
[----:B------:R-:W-:Y:S01]  /*2800*/  IADD3.X R89, RZ, R202, RZ, P0, !PT ;  /* 0x000000caff597210 */ /* 0x000fe200007fe4ff */
[----:B------:R-:W-:Y:S01]  /*2810*/  IMAD.SHL.U32 R100, R182, 0x10, RZ ;  /* 0x00000010b6647824 */ /* 0x000fe200078e00ff */
[-C--:B------:R-:W-:Y:S01]  /*2820*/  IADD3 R88, P0, R90, R201.reuse, RZ ;  /* 0x000000c95a587210 */ /* 0x080fe20007f1e0ff */
[--C-:B------:R-:W-:Y:S01]  /*2830*/  IMAD.X R125, R15, 0x1, R127.reuse, P3 ;  /* 0x000000010f7d7824 */ /* 0x100fe200018e067f */
[C---:B------:R-:W-:Y:S02]  /*2840*/  IADD3 R148, R153.reuse, 0x40, RZ ;  /* 0x0000004099947810 */ /* 0x040fe40007ffe0ff */
[----:B------:R-:W-:Y:S01]  /*2850*/  IADD3 R146, R153, 0x80, RZ ;  /* 0x0000008099927810 */ /* 0x000fe20007ffe0ff */
[----:B------:R-:W-:Y:S01]  /*2860*/  IMAD.X R127, R7, 0x1, R127, P2 ;  /* 0x00000001077f7824 */ /* 0x000fe200010e067f */
[-C--:B------:R-:W-:Y:S01]  /*2870*/  IADD3 R86, P2, R92, R201.reuse, RZ ;  /* 0x000000c95c567210 */ /* 0x080fe20007f5e0ff */
[--C-:B------:R-:W-:Y:S01]  /*2880*/  IMAD.X R91, R93, 0x1, R202.reuse, P1 ;  /* 0x000000015d5b7824 */ /* 0x100fe200008e06ca */
[----:B------:R-:W-:Y:S01]  /*2890*/  IADD3 R84, P1, R88, R201, RZ ;  /* 0x000000c958547210 */ /* 0x000fe20007f3e0ff */
[----:B------:R-:W-:Y:S01]  /*28a0*/  IMAD.X R87, R89, 0x1, R202, P0 ;  /* 0x0000000159577824 */ /* 0x000fe200000e06ca */
[----:B------:R-:W-:Y:S01]  /*28b0*/  SHF.L.U64.HI R97, R182, 0x4, R183 ;  /* 0x00000004b6617819 */ /* 0x000fe200000102b7 */
[----:B------:R-:W-:Y:S01]  /*28c0*/  IMAD R3, R67, 0x60, RZ ;  /* 0x0000006043037824 */ /* 0x000fe200078e02ff */
[----:B------:R-:W-:Y:S01]  /*28d0*/  IADD3 R103, P0, R100, 0x80, RZ ;  /* 0x0000008064677810 */ /* 0x000fe20007f1e0ff */
[C---:B------:R-:W-:Y:S01]  /*28e0*/  IMAD.IADD R145, R153.reuse, 0x1, R148 ;  /* 0x0000000199917824 */ /* 0x040fe200078e0294 */
[----:B------:R-:W-:Y:S01]  /*28f0*/  SHF.L.U32 R110, R182, 0x5, RZ ;  /* 0x00000005b66e7819 */ /* 0x000fe200000006ff */
[----:B------:R-:W-:Y:S01]  /*2900*/  IMAD.IADD R144, R153, 0x1, R146 ;  /* 0x0000000199907824 */ /* 0x000fe200078e0292 */
[----:B------:R-:W-:Y:S01]  /*2910*/  IADD3 R99, P3, R100, 0x40, RZ ;  /* 0x0000004064637810 */ /* 0x000fe20007f7e0ff */
[----:B------:R-:W-:Y:S01]  /*2920*/  IMAD.IADD R80, R179, 0x1, R3 ;  /* 0x00000001b3507824 */ /* 0x000fe200078e0203 */
[C-C-:B------:R-:W-:Y:S01]  /*2930*/  SHF.L.U64.HI R0, R180.reuse, 0x4, R181.reuse ;  /* 0x00000004b4007819 */ /* 0x140fe200000102b5 */
[C---:B------:R-:W-:Y:S01]  /*2940*/  IMAD.SHL.U32 R115, R180.reuse, 0x10, RZ ;  /* 0x00000010b4737824 */ /* 0x040fe200078e00ff */
[C---:B------:R-:W-:Y:S01]  /*2950*/  SHF.L.U64.HI R116, R180.reuse, 0x5, R181 ;  /* 0x00000005b4747819 */ /* 0x040fe200000102b5 */
[----:B------:R-:W-:Y:S01]  /*2960*/  IMAD.SHL.U32 R117, R180, 0x20, RZ ;  /* 0x00000020b4757824 */ /* 0x000fe200078e00ff */
[----:B------:R-:W-:Y:S01]  /*2970*/  SHF.L.U64.HI R107, R182, 0x5, R183 ;  /* 0x00000005b66b7819 */ /* 0x000fe200000102b7 */
[--C-:B------:R-:W-:Y:S01]  /*2980*/  IMAD.X R85, R91, 0x1, R202.reuse, P2 ;  /* 0x000000015b557824 */ /* 0x100fe200010e06ca */
[----:B------:R-:W-:Y:S01]  /*2990*/  IADD3.X R102, RZ, R97, RZ, P3, !PT ;  /* 0x00000061ff667210 */ /* 0x000fe20001ffe4ff */
[----:B------:R-:W-:Y:S01]  /*29a0*/  IMAD.X R83, R87, 0x1, R202, P1 ;  /* 0x0000000157537824 */ /* 0x000fe200008e06ca */
[-C--:B------:R-:W-:Y:S01]  /*29b0*/  IADD3 R108, P2, R103, R100.reuse, RZ ;  /* 0x00000064676c7210 */ /* 0x080fe20007f5e0ff */
[----:B------:R-:W-:Y:S01]  /*29c0*/  IMAD.SHL.U32 R149, R147, 0x20, RZ ;  /* 0x0000002093957824 */ /* 0x000fe200078e00ff */
[C---:B------:R-:W-:Y:S01]  /*29d0*/  IADD3 R112, P1, R110.reuse, R99, RZ ;  /* 0x000000636e707210 */ /* 0x040fe20007f3e0ff */
[----:B------:R-:W-:Y:S01]  /*29e0*/  IMAD R3, R181, 0x60, RZ ;  /* 0x00000060b5037824 */ /* 0x000fe200078e02ff */
[----:B------:R-:W-:Y:S01]  /*29f0*/  IADD3 R104, P3, R99, R100, RZ ;  /* 0x0000006463687210 */ /* 0x000fe20007f7e0ff */
[----:B------:R-:W-:Y:S01]  /*2a00*/  IMAD.X R106, RZ, RZ, R97, P0 ;  /* 0x000000ffff6a7224 */ /* 0x000fe200000e0661 */
[----:B------:R-:W-:Y:S01]  /*2a10*/  IADD3 R114, P0, R110, R103, RZ ;  /* 0x000000676e727210 */ /* 0x000fe20007f1e0ff */
[----:B------:R-:W-:Y:S01]  /*2a20*/  IMAD R147, R147, 0x30, RZ ;  /* 0x0000003093937824 */ /* 0x000fe200078e02ff */
[C---:B------:R-:W-:Y:S01]  /*2a30*/  IADD3 R143, R153.reuse, R145, RZ ;  /* 0x00000091998f7210 */ /* 0x040fe20007ffe0ff */
[----:B------:R-:W-:-:S02]  /*2a40*/  IMAD.IADD R142, R153, 0x1, R144 ;  /* 0x00000001998e7824 */ /* 0x000fc400078e0290 */
[----:B------:R-:W-:Y:S01]  /*2a50*/  IMAD.WIDE.U32 R180, R180, 0x60, RZ ;  /* 0x00000060b4b47825 */ /* 0x000fe200078e00ff */
[----:B------:R-:W-:Y:S02]  /*2a60*/  SHF.L.U64.HI R113, R115, 0x1, R0 ;  /* 0x0000000173717819 */ /* 0x000fe40000010200 */
[----:B------:R-:W-:Y:S01]  /*2a70*/  SHF.L.U64.HI R116, R117, 0x1, R116 ;  /* 0x0000000175747819 */ /* 0x000fe20000010274 */
[----:B------:R-:W-:Y:S01]  /*2a80*/  IMAD.SHL.U32 R115, R115, 0x2, RZ ;  /* 0x0000000273737824 */ /* 0x000fe200078e00ff */
[----:B------:R-:W-:Y:S01]  /*2a90*/  MOV R11, R133 ;  /* 0x00000085000b7202 */ /* 0x000fe20000000f00 */
[----:B------:R-:W-:Y:S01]  /*2aa0*/  IMAD.IADD R118, R181, 0x1, R3 ;  /* 0x00000001b5767824 */ /* 0x000fe200078e0203 */
[----:B------:R-:W-:Y:S01]  /*2ab0*/  SHF.L.U32 R117, R117, 0x1, RZ ;  /* 0x0000000175757819 */ /* 0x000fe200000006ff */
[----:B------:R-:W-:Y:S01]  /*2ac0*/  IMAD.X R105, R106, 0x1, R97, P2 ;  /* 0x000000016a697824 */ /* 0x000fe200010e0661 */
[----:B------:R-:W-:Y:S01]  /*2ad0*/  IADD3.X R101, R102, R97, RZ, P3, !PT ;  /* 0x0000006166657210 */ /* 0x000fe20001ffe4ff */
[C---:B------:R-:W-:Y:S01]  /*2ae0*/  IMAD.X R109, R107.reuse, 0x1, R102, P1 ;  /* 0x000000016b6d7824 */ /* 0x040fe200008e0666 */
[----:B------:R-:W-:-:S02]  /*2af0*/  IADD3.X R111, R107, R106, RZ, P0, !PT ;  /* 0x0000006a6b6f7210 */ /* 0x000fc400007fe4ff */
[----:B------:R-:W-:Y:S02]  /*2b00*/  SHF.R.S32.HI R141, RZ, 0x1f, R153 ;  /* 0x0000001fff8d7819 */ /* 0x000fe40000011499 */
[----:B------:R-:W-:Y:S02]  /*2b10*/  SHF.R.S32.HI R140, RZ, 0x1f, R149 ;  /* 0x0000001fff8c7819 */ /* 0x000fe40000011495 */
[----:B------:R-:W-:Y:S02]  /*2b20*/  SHF.R.S32.HI R138, RZ, 0x1f, R147 ;  /* 0x0000001fff8a7819 */ /* 0x000fe40000011493 */
[----:B------:R-:W-:Y:S02]  /*2b30*/  SHF.R.S32.HI R139, RZ, 0x1f, R148 ;  /* 0x0000001fff8b7819 */ /* 0x000fe40000011494 */
[----:B------:R-:W-:Y:S02]  /*2b40*/  SHF.R.S32.HI R137, RZ, 0x1f, R146 ;  /* 0x0000001fff897819 */ /* 0x000fe40000011492 */
[----:B------:R-:W-:-:S02]  /*2b50*/  SHF.R.S32.HI R136, RZ, 0x1f, R145 ;  /* 0x0000001fff887819 */ /* 0x000fc40000011491 */
[----:B------:R-:W-:Y:S02]  /*2b60*/  SHF.R.S32.HI R135, RZ, 0x1f, R144 ;  /* 0x0000001fff877819 */ /* 0x000fe40000011490 */
[----:B------:R-:W-:Y:S02]  /*2b70*/  SHF.R.S32.HI R134, RZ, 0x1f, R143 ;  /* 0x0000001fff867819 */ /* 0x000fe4000001148f */
[----:B------:R-:W-:Y:S02]  /*2b80*/  SHF.R.S32.HI R132, RZ, 0x1f, R142 ;  /* 0x0000001fff847819 */ /* 0x000fe4000001148e */
.L_x_905:
[----:B------:R-:W-:Y:S01]  /*2b90*/  IMAD.SHL.U32 R15, R11, 0x40, RZ ;  /* 0x000000400b0f7824 */ /* 0x000fe200078e00ff */
[----:B------:R-:W-:Y:S01]  /*2ba0*/  BSSY B0, `(.L_x_812) ;  /* 0x0000012000007945 */ /* 0x000fe20003800000 */
[----:B-----5:R-:W-:Y:S03]  /*2bb0*/  IMAD.MOV.U32 R121, RZ, RZ, R119 ;  /* 0x000000ffff797224 */ /* 0x020fe600078e0077 */
[----:B------:R-:W-:Y:S04]  /*2bc0*/  IADD3 R14, R15, -0x40, RZ ;  /* 0xffffffc00f0e7810 */ /* 0x000fe80007ffe0ff */
[----:B------:R-:W-:Y:S01]  /*2bd0*/  IADD3 R184, R71, -R14, RZ ;  /* 0x8000000e47b87210 */ /* 0x000fe20007ffe0ff */
[----:B------:R-:W-:Y:S05]  /*2be0*/  IMAD.IADD R186, R69, 0x1, -R14 ;  /* 0x0000000145ba7824 */ /* 0x000fea00078e0a0e */
[C---:B------:R-:W-:Y:S04]  /*2bf0*/  ISETP.GE.AND P2, PT, R166.reuse, R186, PT ;  /* 0x000000baa600720c */ /* 0x040fe80003f46270 */
[----:B------:R-:W-:Y:S11]  /*2c00*/  ISETP.GE.AND P2, PT, R166, R184, !P2 ;  /* 0x000000b8a600720c */ /* 0x000ff60005746270 */
[----:B------:R-:W-:Y:S02]  /*2c10*/  @!UPT UIADD3 URZ, URZ, URZ, URZ ;  /* 0x0000003f3f3ff290 */ /* 0x000fe4000fffe03f */
[----:B------:R-:W-:-:S05]  /*2c20*/  @!P2 BRA `(.L_x_813) ;  /* 0x000000900000a947 */ /* 0x000fca0003800000 */
[----:B------:R-:W-:Y:S02]  /*2c30*/  ISETP.NE.AND P0, PT, R152, RZ, PT ;  /* 0x000000ff9800720c */ /* 0x000fe40003f05270 */
[----:B------:R-:W-:Y:S11]  /*2c40*/  ISETP.NE.AND P1, PT, R151, RZ, PT ;  /* 0x000000ff9700720c */ /* 0x000ff60003f25270 */
[----:B------:R-:W2:Y:S04]  /*2c50*/  @P0 LD.E.128 R24, [R120.64] ;  /* 0x0000000678180980 */ /* 0x000ea8000c101d00 */
[----:B--2---:R1:W-:Y:S01]  /*2c60*/  @P0 ST.E.128 [R130.64], R24 ;  /* 0x0000001882000985 */ /* 0x0043e2000c101d06 */
[----:B------:R-:W-:Y:S03]  /*2c70*/  ISETP.NE.AND P0, PT, R150, RZ, PT ;  /* 0x000000ff9600720c */ /* 0x000fe60003f05270 */
[----:B------:R-:W2:Y:S04]  /*2c80*/  @P1 LD.E.128 R20, [R120.64+0x80] ;  /* 0x0000800678141980 */ /* 0x000ea8000c101d00 */
[----:B--2---:R1:W-:Y:S06]  /*2c90*/  @P1 ST.E.128 [R130.64+0x80], R20 ;  /* 0x0000801482001985 */ /* 0x0043ec000c101d06 */
[----:B------:R-:W2:Y:S04]  /*2ca0*/  @P0 LD.E.128 R4, [R120.64+0x100] ;  /* 0x0001000678040980 */ /* 0x000ea8000c101d00 */
[----:B--2---:R1:W-:Y:S02]  /*2cb0*/  @P0 ST.E.128 [R130.64+0x100], R4 ;  /* 0x0001000482000985 */ /* 0x0043e4000c101d06 */
.L_x_813:
[----:B------:R-:W-:Y:S05]  /*2cc0*/  BSYNC B0 ;  /* 0x0000000000007941 */ /* 0x000fea0003800000 */
.L_x_812:
[C---:B------:R-:W-:Y:S01]  /*2cd0*/  ISETP.GE.AND P0, PT, R79.reuse, R186, PT ;  /* 0x000000ba4f00720c */ /* 0x040fe20003f06270 */
[----:B------:R-:W-:Y:S03]  /*2ce0*/  BSSY B0, `(.L_x_814) ;  /* 0x0000011000007945 */ /* 0x000fe60003800000 */
[----:B------:R-:W-:Y:S11]  /*2cf0*/  ISETP.GE.AND P0, PT, R79, R184, !P0 ;  /* 0x000000b84f00720c */ /* 0x000ff60004706270 */
[----:B------:R-:W-:Y:S02]  /*2d00*/  @!UPT UIADD3 URZ, URZ, URZ, URZ ;  /* 0x0000003f3f3ff290 */ /* 0x000fe4000fffe03f */
[----:B------:R-:W-:-:S05]  /*2d10*/  @!P0 BRA `(.L_x_815) ;  /* 0x000000d000008947 */ /* 0x000fca0003800000 */
[----:B------:R-:W-:Y:S02]  /*2d20*/  ISETP.NE.AND P1, PT, R152, RZ, PT ;  /* 0x000000ff9800720c */ /* 0x000fe40003f25270 */
[----:B------:R-:W-:Y:S02]  /*2d30*/  IADD3 R28, P0, R120, R115, RZ ;  /* 0x00000073781c7210 */ /* 0x000fe40007f1e0ff */
[----:B------:R-:W-:Y:S03]  /*2d40*/  LEA R2, P3, R199, R130, 0x1 ;  /* 0x00000082c7027211 */ /* 0x000fe600078608ff */
[----:B------:R-:W-:Y:S01]  /*2d50*/  IMAD.X R29, R121, 0x1, R113, P0 ;  /* 0x00000001791d7824 */ /* 0x000fe200000e0671 */
[----:B------:R-:W-:Y:S02]  /*2d60*/  ISETP.NE.AND P0, PT, R151, RZ, PT ;  /* 0x000000ff9700720c */ /* 0x000fe40003f05270 */
[----:B------:R-:W-:Y:S03]  /*2d70*/  LEA.HI.X R3, R199, R131, R200, 0x1, P3 ;  /* 0x00000083c7037211 */ /* 0x000fe600018f0cc8 */
[----:B-1----:R-:W2:Y:S04]  /*2d80*/  @P1 LD.E.128 R24, [R28.64] ;  /* 0x000000061c181980 */ /* 0x002ea8000c101d00 */
[----:B--2---:R1:W-:Y:S01]  /*2d90*/  @P1 ST.E.128 [R2.64], R24 ;  /* 0x0000001802001985 */ /* 0x0043e2000c101d06 */
[----:B------:R-:W-:Y:S03]  /*2da0*/  ISETP.NE.AND P1, PT, R150, RZ, PT ;  /* 0x000000ff9600720c */ /* 0x000fe60003f25270 */
[----:B------:R-:W2:Y:S04]  /*2db0*/  @P0 LD.E.128 R20, [R28.64+0x80] ;  /* 0x000080061c140980 */ /* 0x000ea8000c101d00 */
[----:B--2---:R1:W-:Y:S06]  /*2dc0*/  @P0 ST.E.128 [R2.64+0x80], R20 ;  /* 0x0000801402000985 */ /* 0x0043ec000c101d06 */
[----:B------:R-:W2:Y:S04]  /*2dd0*/  @P1 LD.E.128 R4, [R28.64+0x100] ;  /* 0x000100061c041980 */ /* 0x000ea8000c101d00 */
[----:B--2---:R1:W-:Y:S02]  /*2de0*/  @P1 ST.E.128 [R2.64+0x100], R4 ;  /* 0x0001000402001985 */ /* 0x0043e4000c101d06 */
.L_x_815:
[----:B------:R-:W-:Y:S05]  /*2df0*/  BSYNC B0 ;  /* 0x0000000000007941 */ /* 0x000fea0003800000 */
.L_x_814:
[C---:B------:R-:W-:Y:S01]  /*2e00*/  ISETP.GE.AND P0, PT, R78.reuse, R186, PT ;  /* 0x000000ba4e00720c */ /* 0x040fe20003f06270 */
[----:B------:R-:W-:Y:S03]  /*2e10*/  BSSY B0, `(.L_x_816) ;  /* 0x0000011000007945 */ /* 0x000fe60003800000 */
[----:B------:R-:W-:Y:S11]  /*2e20*/  ISETP.GE.AND P0, PT, R78, R184, !P0 ;  /* 0x000000b84e00720c */ /* 0x000ff60004706270 */
[----:B------:R-:W-:Y:S02]  /*2e30*/  @!UPT UIADD3 URZ, URZ, URZ, URZ ;  /* 0x0000003f3f3ff290 */ /* 0x000fe4000fffe03f */
[----:B------:R-:W-:-:S05]  /*2e40*/  @!P0 BRA `(.L_x_817) ;  /* 0x000000d000008947 */ /* 0x000fca0003800000 */
[----:B------:R-:W-:Y:S02]  /*2e50*/  ISETP.NE.AND P1, PT, R152, RZ, PT ;  /* 0x000000ff9800720c */ /* 0x000fe40003f25270 */
[----:B------:R-:W-:Y:S02]  /*2e60*/  IADD3 R28, P0, R120, R117, RZ ;  /* 0x00000075781c7210 */ /* 0x000fe40007f1e0ff */
[----:B-1----:R-:W-:Y:S03]  /*2e70*/  IADD3 R2, P3, R130, R81, RZ ;  /* 0x0000005182027210 */ /* 0x002fe60007f7e0ff */
[----:B------:R-:W-:Y:S01]  /*2e80*/  IMAD.X R29, R121, 0x1, R116, P0 ;  /* 0x00000001791d7824 */ /* 0x000fe200000e0674 */
[----:B------:R-:W-:Y:S01]  /*2e90*/  ISETP.NE.AND P0, PT, R151, RZ, PT ;  /* 0x000000ff9700720c */ /* 0x000fe20003f05270 */
[----:B------:R-:W-:Y:S04]  /*2ea0*/  IMAD.X R3, R131, 0x1, R82, P3 ;  /* 0x0000000183037824 */ /* 0x000fe800018e0652 */
[----:B------:R-:W2:Y:S04]  /*2eb0*/  @P1 LD.E.128 R24, [R28.64] ;  /* 0x000000061c181980 */ /* 0x000ea8000c101d00 */
[----:B--2---:R1:W-:Y:S01]  /*2ec0*/  @P1 ST.E.128 [R2.64], R24 ;  /* 0x0000001802001985 */ /* 0x0043e2000c101d06 */
[----:B------:R-:W-:Y:S03]  /*2ed0*/  ISETP.NE.AND P1, PT, R150, RZ, PT ;  /* 0x000000ff9600720c */ /* 0x000fe60003f25270 */
[----:B------:R-:W2:Y:S04]  /*2ee0*/  @P0 LD.E.128 R20, [R28.64+0x80] ;  /* 0x000080061c140980 */ /* 0x000ea8000c101d00 */
[----:B--2---:R1:W-:Y:S06]  /*2ef0*/  @P0 ST.E.128 [R2.64+0x80], R20 ;  /* 0x0000801402000985 */ /* 0x0043ec000c101d06 */
[----:B------:R-:W2:Y:S04]  /*2f00*/  @P1 LD.E.128 R4, [R28.64+0x100] ;  /* 0x000100061c041980 */ /* 0x000ea8000c101d00 */
[----:B--2---:R1:W-:Y:S02]  /*2f10*/  @P1 ST.E.128 [R2.64+0x100], R4 ;  /* 0x0001000402001985 */ /* 0x0043e4000c101d06 */
.L_x_817:
[----:B------:R-:W-:Y:S05]  /*2f20*/  BSYNC B0 ;  /* 0x0000000000007941 */ /* 0x000fea0003800000 */
.L_x_816:
        /* <DEDUP_REMOVED lines=18> */
.L_x_819:
[----:B------:R-:W-:Y:S05]  /*3050*/  BSYNC B0 ;  /* 0x0000000000007941 */ /* 0x000fea0003800000 */
.L_x_818:
[----:B-1----:R-:W2:Y:S01]  /*3060*/  LD.E R21, [R18.64+0xd0] ;  /* 0x0000d00612157980 */ /* 0x002ea2000c101900 */
[----:B------:R-:W-:Y:S03]  /*3070*/  BSSY B3, `(.L_x_820) ;  /* 0x000079c000037945 */ /* 0x000fe60003800000 */
[----:B------:R-:W3:Y:S01]  /*3080*/  LD.E R119, [R18.64+0x130] ;  /* 0x0001300612777980 */ /* 0x000ee2000c101900 */
[----:B--2---:R-:W-:Y:S01]  /*3090*/  ISETP.NE.AND P1, PT, R21, RZ, PT ;  /* 0x000000ff1500720c */ /* 0x004fe20003f25270 */
[----:B---3--:R-:W-:Y:S05]  /*30a0*/  IMAD.U32 R119, R119, -0x40, RZ ;  /* 0xffffffc077777824 */ /* 0x008fea00078e00ff */
[C---:B------:R-:W-:Y:S04]  /*30b0*/  LEA R120, P0, R119.reuse, R120, 0x1 ;  /* 0x0000007877787211 */ /* 0x040fe800078008ff */
[----:B------:R-:W-:Y:S03]  /*30c0*/  LEA.HI.X.SX32 R119, R119, R121, 0x1, P0 ;  /* 0x0000007977777211 */ /* 0x000fe600000f0eff */
[----:B------:R-:W-:-:S05]  /*30d0*/  @!P1 BRA `(.L_x_821) ;  /* 0x0000736000009947 */ /* 0x000fca0003800000 */
[----:B------:R-:W2:Y:S04]  /*30e0*/  LD.E.U8 R0, [R18.64+0x1b3] ;  /* 0x0001b30612007980 */ /* 0x000ea8000c101100 */
[----:B------:R1:W5:Y:S01]  /*30f0*/  LD.E R121, [R18.64+0xc0] ;  /* 0x0000c00612797980 */ /* 0x000362000c101900 */
[----:B--2---:R-:W-:Y:S11]  /*3100*/  ISETP.NE.AND P0, PT, R0, RZ, PT ;  /* 0x000000ff0000720c */ /* 0x004ff60003f05270 */
[----:B------:R-:W-:Y:S02]  /*3110*/  @!UPT UIADD3 URZ, URZ, URZ, URZ ;  /* 0x0000003f3f3ff290 */ /* 0x000fe4000fffe03f */
[----:B------:R-:W-:-:S05]  /*3120*/  @!P0 BRA `(.L_x_822) ;  /* 0x00002a4000008947 */ /* 0x000fca0003800000 */
[----:B-1----:R-:W-:Y:S01]  /*3130*/  BSSY B1, `(.L_x_823) ;  /* 0x0000099000017945 */ /* 0x002fe20003800000 */
[----:B------:R-:W-:-:S05]  /*3140*/  @!P2 BRA `(.L_x_824) ;  /* 0x000009700000a947 */ /* 0x000fca0003800000 */
[----:B-----5:R-:W-:Y:S01]  /*3150*/  ISETP.GE.AND P0, PT, R12, R121, PT ;  /* 0x000000790c00720c */ /* 0x020fe20003f06270 */
[----:B------:R-:W-:Y:S01]  /*3160*/  @!UPT UIADD3 URZ, URZ, URZ, URZ ;  /* 0x0000003f3f3ff290 */ /* 0x000fe2000fffe03f */
[----:B------:R-:W-:Y:S11]  /*3170*/  BSSY B0, `(.L_x_825) ;  /* 0x0000030000007945 */ /* 0x000ff60003800000 */
[----:B------:R-:W-:-:S05]  /*3180*/  @P0 BRA `(.L_x_826) ;  /* 0x000002e000000947 */ /* 0x000fca0003800000 */
[----:B------:R-:W-:Y:S01]  /*3190*/  ISETP.GE.AND P0, PT, R12, R21, PT ;  /* 0x000000150c00720c */ /* 0x000fe20003f06270 */
[----:B------:R-:W2:Y:S11]  /*31a0*/  LD.E.128 R24, [R122.64] ;  /* 0x000000067a187980 */ /* 0x000eb6000c101d00 */
[----:B------:R-:W-:Y:S01]  /*31b0*/  @!UPT UIADD3 URZ, URZ, URZ, URZ ;  /* 0x0000003f3f3ff290 */ /* 0x000fe2000fffe03f */
[----:B------:R-:W3:Y:S06]  /*31c0*/  @!P0 LD.E.64 R6, [R16.64] ;  /* 0x0000000610068980 */ /* 0x000eec000c101b00 */
[----:B------:R-:W4:Y:S01]  /*31d0*/  @!P0 LD.E.64 R30, [R58.64] ;  /* 0x000000063a1e8980 */ /* 0x000f22000c101b00 */
[C---:B--2---:R-:W-:Y:S01]  /*31e0*/  @!P0 LOP3.LUT R23, R24.reuse, 0xffff0000, RZ, 0xc0, !PT ;  /* 0xffff000018178812 */ /* 0x044fe200078ec0ff */
[----:B------:R-:W-:Y:S01]  /*31f0*/  @!P0 IMAD.U32 R29, R24, 0x10000, RZ ;  /* 0x00010000181d8824 */ /* 0x000fe200078e00ff */
[----:B------:R-:W-:Y:S02]  /*3200*/  @!P0 LOP3.LUT R20, R26, 0xffff0000, RZ, 0xc0, !PT ;  /* 0xffff00001a148812 */ /* 0x000fe400078ec0ff */
[----:B------:R-:W-:Y:S02]  /*3210*/  @!P0 SHF.L.U32 R32, R27, 0x10, RZ ;  /* 0x000000101b208819 */ /* 0x000fe400000006ff */
[C---:B---3--:R-:W-:Y:S02]  /*3220*/  @!P0 SHF.L.U32 R8, R6.reuse, 0x10, RZ ;  /* 0x0000001006088819 */ /* 0x048fe400000006ff */
[----:B------:R-:W-:Y:S02]  /*3230*/  @!P0 LOP3.LUT R6, R6, 0xffff0000, RZ, 0xc0, !PT ;  /* 0xffff000006068812 */ /* 0x000fe400078ec0ff */
[----:B------:R-:W-:Y:S01]  /*3240*/  @!P0 SHF.L.U32 R5, R7, 0x10, RZ ;  /* 0x0000001007058819 */ /* 0x000fe200000006ff */
[----:B------:R-:W-:Y:S01]  /*3250*/  @!P0 FMUL.FTZ R0, R23, R8 ;  /* 0x0000000817008220 */ /* 0x000fe20000410000 */
[C---:B----4-:R-:W-:Y:S01]  /*3260*/  @!P0 LOP3.LUT R28, R30.reuse, 0xffff0000, RZ, 0xc0, !PT ;  /* 0xffff00001e1c8812 */ /* 0x050fe200078ec0ff */
[----:B------:R-:W-:Y:S01]  /*3270*/  @!P0 IMAD.U32 R22, R30, 0x10000, RZ ;  /* 0x000100001e168824 */ /* 0x000fe200078e00ff */
[----:B------:R-:W-:Y:S01]  /*3280*/  @!P0 LOP3.LUT R7, R7, 0xffff0000, RZ, 0xc0, !PT ;  /* 0xffff000007078812 */ /* 0x000fe200078ec0ff */
[----:B------:R-:W-:Y:S01]  /*3290*/  @!P0 FMUL.FTZ R3, R20, R5 ;  /* 0x0000000514038220 */ /* 0x000fe20000410000 */
[----:B------:R-:W-:Y:S01]  /*32a0*/  @!P0 SHF.L.U32 R30, R31, 0x10, RZ ;  /* 0x000000101f1e8819 */ /* 0x000fe200000006ff */
[----:B------:R-:W-:Y:S01]  /*32b0*/  @!P0 FMUL.FTZ R33, R23, R22 ;  /* 0x0000001617218220 */ /* 0x000fe20000410000 */
[----:B------:R-:W-:Y:S01]  /*32c0*/  @!P0 LOP3.LUT R23, R25, 0xffff0000, RZ, 0xc0, !PT ;  /* 0xffff000019178812 */ /* 0x000fe200078ec0ff */
[----:B------:R-:W-:Y:S01]  /*32d0*/  @!P0 FFMA.FTZ R0, R22, R29, R0 ;  /* 0x0000001d16008223 */ /* 0x000fe20000010000 */
[----:B------:R-:W-:Y:S01]  /*32e0*/  @!P0 LOP3.LUT R31, R31, 0xffff0000, RZ, 0xc0, !PT ;  /* 0xffff00001f1f8812 */ /* 0x000fe200078ec0ff */
[----:B------:R-:W-:Y:S01]  /*32f0*/  @!P0 FFMA.FTZ R33, R29, R8, -R33 ;  /* 0x000000081d218223 */ /* 0x000fe20000010821 */
[----:B------:R-:W-:Y:S01]  /*3300*/  @!P0 SHF.L.U32 R29, R25, 0x10, RZ ;  /* 0x00000010191d8819 */ /* 0x000fe200000006ff */
[----:B------:R-:W-:Y:S01]  /*3310*/  @!P0 FMUL.FTZ R2, R23, R6 ;  /* 0x0000000617028220 */ /* 0x000fe20000410000 */
[----:B------:R-:W-:Y:S01]  /*3320*/  @!P0 LOP3.LUT R8, R27, 0xffff0000, RZ, 0xc0, !PT ;  /* 0xffff00001b088812 */ /* 0x000fe200078ec0ff */
[----:B------:R-:W-:Y:S01]  /*3330*/  @!P0 IMAD.U32 R22, R26, 0x10000, RZ ;  /* 0x000100001a168824 */ /* 0x000fe200078e00ff */
[----:B------:R-:W-:Y:S01]  /*3340*/  @!P0 F2FP.BF16.PACK_AB R33, R0, R33 ;  /* 0x000000210021823e */ /* 0x000fe200000010ff */
[----:B------:R-:W-:Y:S02]  /*3350*/  @!P0 FMUL.FTZ R35, R23, R28 ;  /* 0x0000001c17238220 */ /* 0x000fe40000410000 */
[----:B------:R-:W-:Y:S01]  /*3360*/  @!P0 FMUL.FTZ R34, R20, R30 ;  /* 0x0000001e14228220 */ /* 0x000fe20000410000 */
[----:B------:R-:W-:Y:S01]  /*3370*/  @!P0 MOV R24, R33 ;  /* 0x0000002100188202 */ /* 0x000fe20000000f00 */
[C---:B------:R-:W-:Y:S02]  /*3380*/  @!P0 FMUL.FTZ R36, R8.reuse, R31 ;  /* 0x0000001f08248220 */ /* 0x040fe40000410000 */
[----:B------:R-:W-:Y:S02]  /*3390*/  @!P0 FMUL.FTZ R4, R8, R7 ;  /* 0x0000000708048220 */ /* 0x000fe40000410000 */
[----:B------:R-:W-:Y:S02]  /*33a0*/  @!P0 FFMA.FTZ R2, R28, R29, R2 ;  /* 0x0000001d1c028223 */ /* 0x000fe40000010002 */
[----:B------:R-:W-:Y:S02]  /*33b0*/  @!P0 FFMA.FTZ R3, R30, R22, R3 ;  /* 0x000000161e038223 */ /* 0x000fe40000010003 */
[----:B------:R-:W-:Y:S02]  /*33c0*/  @!P0 FFMA.FTZ R35, R29, R6, -R35 ;  /* 0x000000061d238223 */ /* 0x000fe40000010823 */
[----:B------:R-:W-:Y:S02]  /*33d0*/  @!P0 FFMA.FTZ R34, R22, R5, -R34 ;  /* 0x0000000516228223 */ /* 0x000fe40000010822 */
[----:B------:R-:W-:Y:S01]  /*33e0*/  @!P0 FFMA.FTZ R36, R32, R7, -R36 ;  /* 0x0000000720248223 */ /* 0x000fe20000010824 */
[----:B------:R-:W-:Y:S01]  /*33f0*/  @!P0 F2FP.BF16.PACK_AB R38, R2, R35 ;  /* 0x000000230226823e */ /* 0x000fe200000010ff */
[----:B------:R-:W-:Y:S01]  /*3400*/  @!P0 FFMA.FTZ R4, R31, R32, R4 ;  /* 0x000000201f048223 */ /* 0x000fe20000010004 */
[----:B------:R-:W-:Y:S03]  /*3410*/  @!P0 F2FP.BF16.PACK_AB R34, R3, R34 ;  /* 0x000000220322823e */ /* 0x000fe600000010ff */
[----:B------:R-:W-:Y:S01]  /*3420*/  @!P0 IMAD.MOV.U32 R25, RZ, RZ, R38 ;  /* 0x000000ffff198224 */ /* 0x000fe200078e0026 */
[----:B------:R-:W-:Y:S02]  /*3430*/  @!P0 F2FP.BF16.PACK_AB R35, R4, R36 ;  /* 0x000000240423823e */ /* 0x000fe400000010ff */
[----:B------:R-:W-:Y:S02]  /*3440*/  @!P0 MOV R26, R34 ;  /* 0x00000022001a8202 */ /* 0x000fe40000000f00 */
[----:B------:R-:W-:Y:S05]  /*3450*/  @!P0 MOV R27, R35 ;  /* 0x00000023001b8202 */ /* 0x000fea0000000f00 */
[----:B------:R1:W-:Y:S02]  /*3460*/  ST.E.128 [R128.64], R24 ;  /* 0x0000001880007985 */ /* 0x0003e4000c101d06 */
.L_x_826:
[----:B------:R-:W-:Y:S05]  /*3470*/  BSYNC B0 ;  /* 0x0000000000007941 */ /* 0x000fea0003800000 */
.L_x_825:
[----:B------:R-:W-:Y:S01]  /*3480*/  ISETP.GE.AND P0, PT, R10, R121, PT ;  /* 0x000000790a00720c */ /* 0x000fe20003f06270 */
[----:B------:R-:W-:Y:S01]  /*3490*/  @!UPT UIADD3 URZ, URZ, URZ, URZ ;  /* 0x0000003f3f3ff290 */ /* 0x000fe2000fffe03f */
[----:B------:R-:W-:Y:S11]  /*34a0*/  BSSY B0, `(.L_x_827) ;  /* 0x0000030000007945 */ /* 0x000ff60003800000 */
[----:B------:R-:W-:-:S05]  /*34b0*/  @P0 BRA `(.L_x_828) ;  /* 0x000002e000000947 */ /* 0x000fca0003800000 */
[----:B------:R-:W-:Y:S01]  /*34c0*/  ISETP.GE.AND P0, PT, R10, R21, PT ;  /* 0x000000150a00720c */ /* 0x000fe20003f06270 */
[----:B-1----:R-:W2:Y:S11]  /*34d0*/  LD.E.128 R24, [R122.64+0x80] ;  /* 0x000080067a187980 */ /* 0x002eb6000c101d00 */
[----:B------:R-:W-:Y:S01]  /*34e0*/  @!UPT UIADD3 URZ, URZ, URZ, URZ ;  /* 0x0000003f3f3ff290 */ /* 0x000fe2000fffe03f */
[----:B------:R-:W3:Y:S06]  /*34f0*/  @!P0 LD.E.64 R6, [R16.64+0x40] ;  /* 0x0000400610068980 */ /* 0x000eec000c101b00 */
[----:B------:R-:W4:Y:S01]  /*3500*/  @!P0 LD.E.64 R30, [R58.64+0x40] ;  /* 0x000040063a1e8980 */ /* 0x000f22000c101b00 */
        /* <DEDUP_REMOVED lines=40> */
[----:B------:R1:W-:Y:S02]  /*3790*/  ST.E.128 [R128.64+0x80], R24 ;  /* 0x0000801880007985 */ /* 0x0003e4000c101d06 */
.L_x_828:
[----:B------:R-:W-:Y:S05]  /*37a0*/  BSYNC B0 ;  /* 0x0000000000007941 */ /* 0x000fea0003800000 */
.L_x_827:
[----:B------:R-:W-:Y:S11]  /*37b0*/  ISETP.GE.AND P0, PT, R9, R121, PT ;  /* 0x000000790900720c */ /* 0x000ff60003f06270 */
[----:B------:R-:W-:Y:S02]  /*37c0*/  @!UPT UIADD3 URZ, URZ, URZ, URZ ;  /* 0x0000003f3f3ff290 */ /* 0x000fe4000fffe03f */
        /* <DEDUP_REMOVED lines=47> */
.L_x_824:
[----:B------:R-:W-:Y:S05]  /*3ac0*/  BSYNC B1 ;  /* 0x0000000000017941 */ /* 0x000fea0003800000 */
.L_x_823:
[C---:B------:R-:W-:Y:S01]  /*3ad0*/  ISETP.GE.AND P0, PT, R79.reuse, R186, PT ;  /* 0x000000ba4f00720c */ /* 0x040fe20003f06270 */
[----:B------:R-:W-:Y:S03]  /*3ae0*/  BSSY B1, `(.L_x_829) ;  /* 0x00000a9000017945 */ /* 0x000fe60003800000 */
[----:B------:R-:W-:Y:S11]  /*3af0*/  ISETP.GE.AND P0, PT, R79, R184, !P0 ;  /* 0x000000b84f00720c */ /* 0x000ff60004706270 */
[----:B------:R-:W-:Y:S02]  /*3b00*/  @!UPT UIADD3 URZ, URZ, URZ, URZ ;  /* 0x0000003f3f3ff290 */ /* 0x000fe4000fffe03f */
[----:B------:R-:W-:-:S05]  /*3b10*/  @!P0 BRA `(.L_x_830) ;  /* 0x00000a5000008947 */ /* 0x000fca0003800000 */
[----:B-----5:R-:W-:Y:S01]  /*3b20*/  ISETP.GE.AND P0, PT, R12, R121, PT ;  /* 0x000000790c00720c */ /* 0x020fe20003f06270 */
[C---:B------:R-:W-:Y:S01]  /*3b30*/  IMAD.SHL.U32 R5, R153.reuse, 0x2, RZ ;  /* 0x0000000299057824 */ /* 0x040fe200078e00ff */
[----:B------:R-:W-:Y:S01]  /*3b40*/  SHF.L.U64.HI R3, R153, 0x1, R141 ;  /* 0x0000000199037819 */ /* 0x000fe2000001028d */
[----:B------:R-:W-:Y:S03]  /*3b50*/  BSSY B0, `(.L_x_831) ;  /* 0x0000037000007945 */ /* 0x000fe60003800000 */
[-C--:B------:R-:W-:Y:S02]  /*3b60*/  IADD3 R22, P2, R16, R5.reuse, RZ ;  /* 0x0000000510167210 */ /* 0x080fe40007f5e0ff */
[----:B------:R-:W-:Y:S03]  /*3b70*/  IADD3 R36, P1, R58, R5, RZ ;  /* 0x000000053a247210 */ /* 0x000fe60007f3e0ff */
[--C-:B------:R-:W-:Y:S02]  /*3b80*/  IMAD.X R23, R17, 0x1, R3.reuse, P2 ;  /* 0x0000000111177824 */ /* 0x100fe400010e0603 */
[----:B------:R-:W-:Y:S01]  /*3b90*/  IMAD.X R37, R59, 0x1, R3, P1 ;  /* 0x000000013b257824 */ /* 0x000fe200008e0603 */
[----:B------:R-:W-:-:S05]  /*3ba0*/  @P0 BRA `(.L_x_832) ;  /* 0x0000031000000947 */ /* 0x000fca0003800000 */
[----:B------:R-:W-:Y:S02]  /*3bb0*/  ISETP.GE.AND P0, PT, R12, R21, PT ;  /* 0x000000150c00720c */ /* 0x000fe40003f06270 */
[C---:B------:R-:W-:Y:S04]  /*3bc0*/  LEA R38, P1, R100.reuse, R122, 0x1 ;  /* 0x0000007a64267211 */ /* 0x040fe800078208ff */
[----:B------:R-:W-:Y:S02]  /*3bd0*/  LEA.HI.X R39, R100, R123, R97, 0x1, P1 ;  /* 0x0000007b64277211 */ /* 0x000fe400008f0c61 */
[C---:B------:R-:W-:Y:S03]  /*3be0*/  LEA R44, P1, R201.reuse, R128, 0x1 ;  /* 0x00000080c92c7211 */ /* 0x040fe600078208ff */
[----:B-1----:R-:W2:Y:S01]  /*3bf0*/  LD.E.128 R24, [R38.64] ;  /* 0x0000000626187980 */ /* 0x002ea2000c101d00 */
[----:B------:R-:W-:Y:S07]  /*3c00*/  LEA.HI.X R45, R201, R129, R202, 0x1, P1 ;  /* 0x00000081c92d7211 */ /* 0x000fee00008f0cca */
[----:B------:R-:W3:Y:S06]  /*3c10*/  @!P0 LD.E.64 R32, [R36.64] ;  /* 0x0000000624208980 */ /* 0x000eec000c101b00 */
[----:B------:R-:W4:Y:S01]  /*3c20*/  @!P0 LD.E.64 R6, [R22.64] ;  /* 0x0000000616068980 */ /* 0x000f22000c101b00 */
[----:B--2---:R-:W-:Y:S01]  /*3c30*/  @!P0 IMAD.U32 R34, R27, 0x10000, RZ ;  /* 0x000100001b228824 */ /* 0x004fe200078e00ff */
[C---:B------:R-:W-:Y:S02]  /*3c40*/  @!P0 LOP3.LUT R29, R24.reuse, 0xffff0000, RZ, 0xc0, !PT ;  /* 0xffff0000181d8812 */ /* 0x040fe400078ec0ff */
[----:B------:R-:W-:Y:S02]  /*3c50*/  @!P0 SHF.L.U32 R31, R24, 0x10, RZ ;  /* 0x00000010181f8819 */ /* 0x000fe400000006ff */
[----:B------:R-:W-:Y:S02]  /*3c60*/  @!P0 LOP3.LUT R20, R26, 0xffff0000, RZ, 0xc0, !PT ;  /* 0xffff00001a148812 */ /* 0x000fe400078ec0ff */
[C---:B---3--:R-:W-:Y:S02]  /*3c70*/  @!P0 SHF.L.U32 R28, R32.reuse, 0x10, RZ ;  /* 0x00000010201c8819 */ /* 0x048fe400000006ff */
[----:B------:R-:W-:Y:S01]  /*3c80*/  @!P0 LOP3.LUT R30, R32, 0xffff0000, RZ, 0xc0, !PT ;  /* 0xffff0000201e8812 */ /* 0x000fe200078ec0ff */
[C---:B------:R-:W-:Y:S01]  /*3c90*/  @!P0 IMAD.U32 R32, R33.reuse, 0x10000, RZ ;  /* 0x0001000021208824 */ /* 0x040fe200078e00ff */
[----:B------:R-:W-:Y:S01]  /*3ca0*/  @!P0 LOP3.LUT R33, R33, 0xffff0000, RZ, 0xc0, !PT ;  /* 0xffff000021218812 */ /* 0x000fe200078ec0ff */
[----:B------:R-:W-:Y:S02]  /*3cb0*/  @!P0 FMUL.FTZ R35, R29, R28 ;  /* 0x0000001c1d238220 */ /* 0x000fe40000410000 */
[C---:B----4-:R-:W-:Y:S01]  /*3cc0*/  @!P0 IMAD.U32 R8, R6.reuse, 0x10000, RZ ;  /* 0x0001000006088824 */ /* 0x050fe200078e00ff */
[----:B------:R-:W-:Y:S01]  /*3cd0*/  @!P0 LOP3.LUT R6, R6, 0xffff0000, RZ, 0xc0, !PT ;  /* 0xffff000006068812 */ /* 0x000fe200078ec0ff */
[C---:B------:R-:W-:Y:S01]  /*3ce0*/  @!P0 IMAD.U32 R5, R7.reuse, 0x10000, RZ ;  /* 0x0001000007058824 */ /* 0x040fe200078e00ff */
[----:B------:R-:W-:Y:S01]  /*3cf0*/  @!P0 LOP3.LUT R7, R7, 0xffff0000, RZ, 0xc0, !PT ;  /* 0xffff000007078812 */ /* 0x000fe200078ec0ff */
[-C--:B------:R-:W-:Y:S01]  /*3d00*/  @!P0 FMUL.FTZ R0, R29, R8.reuse ;  /* 0x000000081d008220 */ /* 0x080fe20000410000 */
[----:B------:R-:W-:Y:S01]  /*3d10*/  @!P0 LOP3.LUT R29, R25, 0xffff0000, RZ, 0xc0, !PT ;  /* 0xffff0000191d8812 */ /* 0x000fe200078ec0ff */
[----:B------:R-:W-:Y:S01]  /*3d20*/  @!P0 FFMA.FTZ R35, R31, R8, -R35 ;  /* 0x000000081f238223 */ /* 0x000fe20000010823 */
[----:B------:R-:W-:Y:S01]  /*3d30*/  @!P0 LOP3.LUT R8, R27, 0xffff0000, RZ, 0xc0, !PT ;  /* 0xffff00001b088812 */ /* 0x000fe200078ec0ff */
[----:B------:R-:W-:Y:S01]  /*3d40*/  @!P0 FFMA.FTZ R0, R28, R31, R0 ;  /* 0x0000001f1c008223 */ /* 0x000fe20000010000 */
[----:B------:R-:W-:Y:S01]  /*3d50*/  @!P0 SHF.L.U32 R28, R26, 0x10, RZ ;  /* 0x000000101a1c8819 */ /* 0x000fe200000006ff */
[----:B------:R-:W-:Y:S02]  /*3d60*/  @!P0 IMAD.U32 R31, R25, 0x10000, RZ ;  /* 0x00010000191f8824 */ /* 0x000fe400078e00ff */
[C---:B------:R-:W-:Y:S01]  /*3d70*/  @!P0 FMUL.FTZ R2, R29.reuse, R6 ;  /* 0x000000061d028220 */ /* 0x040fe20000410000 */
[----:B------:R-:W-:Y:S01]  /*3d80*/  @!P0 F2FP.BF16.PACK_AB R35, R0, R35 ;  /* 0x000000230023823e */ /* 0x000fe200000010ff */
[C---:B------:R-:W-:Y:S02]  /*3d90*/  @!P0 FMUL.FTZ R3, R20.reuse, R5 ;  /* 0x0000000514038220 */ /* 0x040fe40000410000 */
[----:B------:R-:W-:Y:S01]  /*3da0*/  @!P0 FMUL.FTZ R39, R29, R30 ;  /* 0x0000001e1d278220 */ /* 0x000fe20000410000 */
[----:B------:R-:W-:Y:S01]  /*3db0*/  @!P0 MOV R24, R35 ;  /* 0x0000002300188202 */ /* 0x000fe20000000f00 */
[----:B------:R-:W-:Y:S02]  /*3dc0*/  @!P0 FMUL.FTZ R38, R20, R32 ;  /* 0x0000002014268220 */ /* 0x000fe40000410000 */
        /* <DEDUP_REMOVED lines=15> */
.L_x_832:
[----:B------:R-:W-:Y:S05]  /*3ec0*/  BSYNC B0 ;  /* 0x0000000000007941 */ /* 0x000fea0003800000 */
.L_x_831:
[----:B------:R-:W-:Y:S01]  /*3ed0*/  ISETP.GE.AND P0, PT, R10, R121, PT ;  /* 0x000000790a00720c */ /* 0x000fe20003f06270 */
[----:B------:R-:W-:Y:S01]  /*3ee0*/  @!UPT UIADD3 URZ, URZ, URZ, URZ ;  /* 0x0000003f3f3ff290 */ /* 0x000fe2000fffe03f */
[----:B------:R-:W-:Y:S11]  /*3ef0*/  BSSY B0, `(.L_x_833) ;  /* 0x0000033000007945 */ /* 0x000ff60003800000 */
[----:B------:R-:W-:-:S05]  /*3f00*/  @P0 BRA `(.L_x_834) ;  /* 0x0000031000000947 */ /* 0x000fca0003800000 */
[----:B------:R-:W-:Y:S02]  /*3f10*/  ISETP.GE.AND P0, PT, R10, R21, PT ;  /* 0x000000150a00720c */ /* 0x000fe40003f06270 */
[C---:B------:R-:W-:Y:S04]  /*3f20*/  LEA R38, P1, R99.reuse, R122, 0x1 ;  /* 0x0000007a63267211 */ /* 0x040fe800078208ff */
[----:B------:R-:W-:Y:S02]  /*3f30*/  LEA.HI.X R39, R99, R123, R102, 0x1, P1 ;  /* 0x0000007b63277211 */ /* 0x000fe400008f0c66 */
[C---:B-1----:R-:W-:Y:S03]  /*3f40*/  LEA R44, P1, R94.reuse, R128, 0x1 ;  /* 0x000000805e2c7211 */ /* 0x042fe600078208ff */
[----:B------:R-:W2:Y:S01]  /*3f50*/  LD.E.128 R24, [R38.64] ;  /* 0x0000000626187980 */ /* 0x000ea2000c101d00 */
[----:B------:R-:W-:Y:S07]  /*3f60*/  LEA.HI.X R45, R94, R129, R93, 0x1, P1 ;  /* 0x000000815e2d7211 */ /* 0x000fee00008f0c5d */
[----:B------:R-:W3:Y:S06]  /*3f70*/  @!P0 LD.E.64 R32, [R36.64+0x40] ;  /* 0x0000400624208980 */ /* 0x000eec000c101b00 */
[----:B------:R-:W4:Y:S01]  /*3f80*/  @!P0 LD.E.64 R6, [R22.64+0x40] ;  /* 0x0000400616068980 */ /* 0x000f22000c101b00 */
        /* <DEDUP_REMOVED lines=41> */
.L_x_834:
[----:B------:R-:W-:Y:S05]  /*4220*/  BSYNC B0 ;  /* 0x0000000000007941 */ /* 0x000fea0003800000 */
.L_x_833:
[----:B------:R-:W-:Y:S11]  /*4230*/  ISETP.GE.AND P0, PT, R9, R121, PT ;  /* 0x000000790900720c */ /* 0x000ff60003f06270 */
[----:B------:R-:W-:Y:S02]  /*4240*/  @!UPT UIADD3 URZ, URZ, URZ, URZ ;  /* 0x0000003f3f3ff290 */ /* 0x000fe4000fffe03f */
        /* <DEDUP_REMOVED lines=8> */
[----:B------:R1:W4:Y:S01]  /*42d0*/  @!P0 LD.E.64 R6, [R22.64+0x80] ;  /* 0x0000800616068980 */ /* 0x000322000c101b00 */
[----:B--2---:R-:W-:Y:S01]  /*42e0*/  @!P0 IMAD.U32 R34, R27, 0x10000, RZ ;  /* 0x000100001b228824 */ /* 0x004fe200078e00ff */
[C---:B------:R-:W-:Y:S02]  /*42f0*/  @!P0 LOP3.LUT R29, R24.reuse, 0xffff0000, RZ, 0xc0, !PT ;  /* 0xffff0000181d8812 */ /* 0x040fe400078ec0ff */
[----:B------:R-:W-:Y:S02]  /*4300*/  @!P0 SHF.L.U32 R31, R24, 0x10, RZ ;  /* 0x00000010181f8819 */ /* 0x000fe400000006ff */
[----:B-1----:R-:W-:Y:S02]  /*4310*/  @!P0 LOP3.LUT R23, R25, 0xffff0000, RZ, 0xc0, !PT ;  /* 0xffff000019178812 */ /* 0x002fe400078ec0ff */
[----:B------:R-:W-:Y:S01]  /*4320*/  @!P0 LOP3.LUT R20, R26, 0xffff0000, RZ, 0xc0, !PT ;  /* 0xffff00001a148812 */ /* 0x000fe200078ec0ff */
[C---:B---3--:R-:W-:Y:S01]  /*4330*/  @!P0 IMAD.U32 R32, R37.reuse, 0x10000, RZ ;  /* 0x0001000025208824 */ /* 0x048fe200078e00ff */
[C---:B------:R-:W-:Y:S02]  /*4340*/  @!P0 SHF.L.U32 R28, R36.reuse, 0x10, RZ ;  /* 0x00000010241c8819 */ /* 0x040fe400000006ff */
[----:B------:R-:W-:Y:S01]  /*4350*/  @!P0 LOP3.LUT R30, R36, 0xffff0000, RZ, 0xc0, !PT ;  /* 0xffff0000241e8812 */ /* 0x000fe200078ec0ff */
[----:B------:R-:W-:Y:S01]  /*4360*/  @!P0 FMUL.FTZ R38, R20, R32 ;  /* 0x0000002014268220 */ /* 0x000fe20000410000 */
[----:B------:R-:W-:Y:S01]  /*4370*/  @!P0 LOP3.LUT R33, R37, 0xffff0000, RZ, 0xc0, !PT ;  /* 0xffff000025218812 */ /* 0x000fe200078ec0ff */
[C---:B----4-:R-:W-:Y:S01]  /*4380*/  @!P0 IMAD.U32 R8, R6.reuse, 0x10000, RZ ;  /* 0x0001000006088824 */ /* 0x050fe200078e00ff */
[----:B------:R-:W-:Y:S01]  /*4390*/  @!P0 LOP3.LUT R6, R6, 0xffff0000, RZ, 0xc0, !PT ;  /* 0xffff000006068812 */ /* 0x000fe200078ec0ff */
[C---:B------:R-:W-:Y:S02]  /*43a0*/  @!P0 FMUL.FTZ R35, R29.reuse, R28 ;  /* 0x0000001c1d238220 */ /* 0x040fe40000410000 */
[-C--:B------:R-:W-:Y:S02]  /*43b0*/  @!P0 FMUL.FTZ R0, R29, R8.reuse ;  /* 0x000000081d008220 */ /* 0x080fe40000410000 */
[C---:B------:R-:W-:Y:S01]  /*43c0*/  @!P0 IMAD.U32 R5, R7.reuse, 0x10000, RZ ;  /* 0x0001000007058824 */ /* 0x040fe200078e00ff */
        /* <DEDUP_REMOVED lines=26> */
.L_x_830:
[----:B------:R-:W-:Y:S05]  /*4570*/  BSYNC B1 ;  /* 0x0000000000017941 */ /* 0x000fea0003800000 */
.L_x_829:
        /* <DEDUP_REMOVED lines=17> */
[C---:B-1----:R-:W-:Y:S03]  /*4690*/  LEA R44, P1, R95.reuse, R128, 0x1 ;  /* 0x000000805f2c7211 */ /* 0x042fe600078208ff */
[----:B------:R-:W2:Y:S01]  /*46a0*/  LD.E.128 R24, [R38.64] ;  /* 0x0000000626187980 */ /* 0x000ea2000c101d00 */
        /* <DEDUP_REMOVED lines=44> */
.L_x_838:
[----:B------:R-:W-:Y:S05]  /*4970*/  BSYNC B0 ;  /* 0x0000000000007941 */ /* 0x000fea0003800000 */
.L_x_837:
        /* <DEDUP_REMOVED lines=53> */
.L_x_840:
[----:B------:R-:W-:Y:S05]  /*4cd0*/  BSYNC B0 ;  /* 0x0000000000007941 */ /* 0x000fea0003800000 */
.L_x_839:
        /* <DEDUP_REMOVED lines=52> */
.L_x_836:
[----:B------:R-:W-:Y:S05]  /*5020*/  BSYNC B1 ;  /* 0x0000000000017941 */ /* 0x000fea0003800000 */
.L_x_835:
        /* <DEDUP_REMOVED lines=14> */
[----:B------:R-:W-:Y:S01]  /*5110*/  IMAD R35, R183, 0x60, RZ ;  /* 0x00000060b7237824 */ /* 0x000fe200078e02ff */
[----:B------:R-:W-:Y:S01]  /*5120*/  ISETP.GE.AND P0, PT, R12, R21, PT ;  /* 0x000000150c00720c */ /* 0x000fe20003f06270 */
[----:B------:R-:W-:Y:S04]  /*5130*/  IMAD.WIDE.U32 R38, R182, 0x60, R122 ;  /* 0x00000060b6267825 */ /* 0x000fe800078e007a */
[----:B-1----:R-:W-:Y:S01]  /*5140*/  IMAD.WIDE.U32 R44, R64, 0x60, R128 ;  /* 0x00000060402c7825 */ /* 0x002fe200078e0080 */
[----:B------:R-:W-:Y:S03]  /*5150*/  IADD3 R39, R39, R35, RZ ;  /* 0x0000002327277210 */ /* 0x000fe60007ffe0ff */
[----:B------:R-:W-:Y:S02]  /*5160*/  IMAD R41, R65, 0x60, RZ ;  /* 0x0000006041297824 */ /* 0x000fe400078e02ff */
[----:B------:R-:W2:Y:S03]  /*5170*/  LD.E.128 R24, [R38.64] ;  /* 0x0000000626187980 */ /* 0x000ea6000c101d00 */
[----:B------:R-:W-:Y:S05]  /*5180*/  IADD3 R45, R45, R41, RZ ;  /* 0x000000292d2d7210 */ /* 0x000fea0007ffe0ff */
[----:B------:R-:W3:Y:S06]  /*5190*/  @!P0 LD.E.64 R6, [R28.64] ;  /* 0x000000061c068980 */ /* 0x000eec000c101b00 */
[----:B------:R-:W4:Y:S01]  /*51a0*/  @!P0 LD.E.64 R32, [R36.64] ;  /* 0x0000000624208980 */ /* 0x000f22000c101b00 */
[C---:B--2---:R-:W-:Y:S02]  /*51b0*/  @!P0 LOP3.LUT R23, R24.reuse, 0xffff0000, RZ, 0xc0, !PT ;  /* 0xffff000018178812 */ /* 0x044fe400078ec0ff */
[----:B------:R-:W-:Y:S02]  /*51c0*/  @!P0 SHF.L.U32 R31, R24, 0x10, RZ ;  /* 0x00000010181f8819 */ /* 0x000fe400000006ff */
[----:B------:R-:W-:Y:S02]  /*51d0*/  @!P0 LOP3.LUT R20, R26, 0xffff0000, RZ, 0xc0, !PT ;  /* 0xffff00001a148812 */ /* 0x000fe400078ec0ff */
[----:B------:R-:W-:Y:S02]  /*51e0*/  @!P0 SHF.L.U32 R34, R27, 0x10, RZ ;  /* 0x000000101b228819 */ /* 0x000fe400000006ff */
[C---:B---3--:R-:W-:Y:S02]  /*51f0*/  @!P0 SHF.L.U32 R8, R6.reuse, 0x10, RZ ;  /* 0x0000001006088819 */ /* 0x048fe400000006ff */
[----:B------:R-:W-:Y:S02]  /*5200*/  @!P0 LOP3.LUT R6, R6, 0xffff0000, RZ, 0xc0, !PT ;  /* 0xffff000006068812 */ /* 0x000fe400078ec0ff */
[----:B------:R-:W-:Y:S01]  /*5210*/  @!P0 SHF.L.U32 R5, R7, 0x10, RZ ;  /* 0x0000001007058819 */ /* 0x000fe200000006ff */
[----:B------:R-:W-:Y:S01]  /*5220*/  @!P0 FMUL.FTZ R0, R23, R8 ;  /* 0x0000000817008220 */ /* 0x000fe20000410000 */
[----:B------:R-:W-:Y:S01]  /*5230*/  @!P0 LOP3.LUT R7, R7, 0xffff0000, RZ, 0xc0, !PT ;  /* 0xffff000007078812 */ /* 0x000fe200078ec0ff */
[C---:B----4-:R-:W-:Y:S01]  /*5240*/  @!P0 IMAD.U32 R22, R32.reuse, 0x10000, RZ ;  /* 0x0001000020168824 */ /* 0x050fe200078e00ff */
[----:B------:R-:W-:Y:S01]  /*5250*/  @!P0 LOP3.LUT R30, R32, 0xffff0000, RZ, 0xc0, !PT ;  /* 0xffff0000201e8812 */ /* 0x000fe200078ec0ff */
[----:B------:R-:W-:Y:S01]  /*5260*/  @!P0 FMUL.FTZ R3, R20, R5 ;  /* 0x0000000514038220 */ /* 0x000fe20000410000 */
[----:B------:R-:W-:Y:S01]  /*5270*/  @!P0 SHF.L.U32 R32, R33, 0x10, RZ ;  /* 0x0000001021208819 */ /* 0x000fe200000006ff */
[----:B------:R-:W-:Y:S01]  /*5280*/  @!P0 FMUL.FTZ R35, R23, R22 ;  /* 0x0000001617238220 */ /* 0x000fe20000410000 */
[----:B------:R-:W-:Y:S01]  /*5290*/  @!P0 LOP3.LUT R23, R25, 0xffff0000, RZ, 0xc0, !PT ;  /* 0xffff000019178812 */ /* 0x000fe200078ec0ff */
[----:B------:R-:W-:Y:S01]  /*52a0*/  @!P0 FFMA.FTZ R0, R22, R31, R0 ;  /* 0x0000001f16008223 */ /* 0x000fe20000010000 */
[----:B------:R-:W-:Y:S01]  /*52b0*/  @!P0 SHF.L.U32 R22, R26, 0x10, RZ ;  /* 0x000000101a168819 */ /* 0x000fe200000006ff */
[----:B------:R-:W-:Y:S01]  /*52c0*/  @!P0 FFMA.FTZ R35, R31, R8, -R35 ;  /* 0x000000081f238223 */ /* 0x000fe20000010823 */
[----:B------:R-:W-:Y:S01]  /*52d0*/  @!P0 LOP3.LUT R8, R27, 0xffff0000, RZ, 0xc0, !PT ;  /* 0xffff00001b088812 */ /* 0x000fe200078ec0ff */
[----:B------:R-:W-:Y:S01]  /*52e0*/  @!P0 IMAD.U32 R31, R25, 0x10000, RZ ;  /* 0x00010000191f8824 */ /* 0x000fe200078e00ff */
[----:B------:R-:W-:Y:S01]  /*52f0*/  @!P0 LOP3.LUT R33, R33, 0xffff0000, RZ, 0xc0, !PT ;  /* 0xffff000021218812 */ /* 0x000fe200078ec0ff */
[C---:B------:R-:W-:Y:S01]  /*5300*/  @!P0 FMUL.FTZ R2, R23.reuse, R6 ;  /* 0x0000000617028220 */ /* 0x040fe20000410000 */
[----:B------:R-:W-:Y:S01]  /*5310*/  @!P0 F2FP.BF16.PACK_AB R35, R0, R35 ;  /* 0x000000230023823e */ /* 0x000fe200000010ff */
[----:B------:R-:W-:Y:S02]  /*5320*/  @!P0 FMUL.FTZ R39, R23, R30 ;  /* 0x0000001e17278220 */ /* 0x000fe40000410000 */
        /* <DEDUP_REMOVED lines=10> */
[----:B------:R-:W-:Y:S01]  /*53d0*/  @!P0 F2FP.BF16.PACK_AB R38, R3, R38 ;  /* 0x000000260326823e */ /* 0x000fe200000010ff */
[----:B------:R-:W-:Y:S01]  /*53e0*/  @!P0 IMAD.MOV.U32 R24, RZ, RZ, R35 ;  /* 0x000000ffff188224 */ /* 0x000fe200078e0023 */
[----:B------:R-:W-:Y:S02]  /*53f0*/  @!P0 MOV R25, R42 ;  /* 0x0000002a00198202 */ /* 0x000fe40000000f00 */
[----:B------:R-:W-:Y:S02]  /*5400*/  @!P0 F2FP.BF16.PACK_AB R39, R4, R40 ;  /* 0x000000280427823e */ /* 0x000fe400000010ff */
[----:B------:R-:W-:Y:S02]  /*5410*/  @!P0 MOV R26, R38 ;  /* 0x00000026001a8202 */ /* 0x000fe40000000f00 */
[----:B------:R-:W-:Y:S05]  /*5420*/  @!P0 MOV R27, R39 ;  /* 0x00000027001b8202 */ /* 0x000fea0000000f00 */
[----:B------:R1:W-:Y:S02]  /*5430*/  ST.E.128 [R44.64], R24 ;  /* 0x000000182c007985 */ /* 0x0003e4000c101d06 */
.L_x_844:
[----:B------:R-:W-:Y:S05]  /*5440*/  BSYNC B0 ;  /* 0x0000000000007941 */ /* 0x000fea0003800000 */
.L_x_843:
        /* <DEDUP_REMOVED lines=53> */
.L_x_846:
[----:B------:R-:W-:Y:S05]  /*57a0*/  BSYNC B0 ;  /* 0x0000000000007941 */ /* 0x000fea0003800000 */
.L_x_845:
[----:B------:R-:W-:Y:S11]  /*57b0*/  ISETP.GE.AND P0, PT, R9, R121, PT ;  /* 0x000000790900720c */ /* 0x000ff60003f06270 */
[----:B------:R-:W-:Y:S02]  /*57c0*/  @!UPT UIADD3 URZ, URZ, URZ, URZ ;  /* 0x0000003f3f3ff290 */ /* 0x000fe4000fffe03f */
[----:B------:R-:W-:-:S05]  /*57d0*/  @P0 BRA `(.L_x_842) ;  /* 0x0000031000000947 */ /* 0x000fca0003800000 */
[----:B------:R-:W-:Y:S02]  /*57e0*/  ISETP.GE.AND P0, PT, R9, R21, PT ;  /* 0x000000150900720c */ /* 0x000fe40003f06270 */
[C---:B------:R-:W-:Y:S04]  /*57f0*/  LEA R38, P1, R114.reuse, R122, 0x1 ;  /* 0x0000007a72267211 */ /* 0x040fe800078208ff */
[----:B------:R-:W-:Y:S02]  /*5800*/  LEA.HI.X R39, R114, R123, R111, 0x1, P1 ;  /* 0x0000007b72277211 */ /* 0x000fe400008f0c6f */
[C---:B------:R-:W-:Y:S03]  /*5810*/  LEA R42, P1, R84.reuse, R128, 0x1 ;  /* 0x00000080542a7211 */ /* 0x040fe600078208ff */
[----:B------:R-:W2:Y:S01]  /*5820*/  LD.E.128 R20, [R38.64] ;  /* 0x0000000626147980 */ /* 0x000ea2000c101d00 */
[----:B------:R-:W-:Y:S07]  /*5830*/  LEA.HI.X R43, R84, R129, R83, 0x1, P1 ;  /* 0x00000081542b7211 */ /* 0x000fee00008f0c53 */
[----:B------:R-:W3:Y:S06]  /*5840*/  @!P0 LD.E.64 R36, [R36.64+0x80] ;  /* 0x0000800624248980 */ /* 0x000eec000c101b00 */
[----:B------:R-:W4:Y:S01]  /*5850*/  @!P0 LD.E.64 R6, [R28.64+0x80] ;  /* 0x000080061c068980 */ /* 0x000f22000c101b00 */
[----:B--2---:R-:W-:Y:S01]  /*5860*/  @!P0 IMAD.U32 R32, R23, 0x10000, RZ ;  /* 0x0001000017208824 */ /* 0x004fe200078e00ff */
[C---:B-1----:R-:W-:Y:S02]  /*5870*/  @!P0 LOP3.LUT R25, R20.reuse, 0xffff0000, RZ, 0xc0, !PT ;  /* 0xffff000014198812 */ /* 0x042fe400078ec0ff */
[----:B------:R-:W-:Y:S02]  /*5880*/  @!P0 SHF.L.U32 R27, R20, 0x10, RZ ;  /* 0x00000010141b8819 */ /* 0x000fe400000006ff */
        /* <DEDUP_REMOVED lines=9> */
[-C--:B------:R-:W-:Y:S01]  /*5920*/  @!P0 FMUL.FTZ R0, R25, R8.reuse ;  /* 0x0000000819008220 */ /* 0x080fe20000410000 */
[----:B------:R-:W-:Y:S01]  /*5930*/  @!P0 LOP3.LUT R25, R21, 0xffff0000, RZ, 0xc0, !PT ;  /* 0xffff000015198812 */ /* 0x000fe200078ec0ff */
        /* <DEDUP_REMOVED lines=27> */
.L_x_842:
[----:B------:R-:W-:Y:S05]  /*5af0*/  BSYNC B1 ;  /* 0x0000000000017941 */ /* 0x000fea0003800000 */
.L_x_841:
[----:B------:R-:W2:Y:S02]  /*5b00*/  LD.E R3, [R18.64+0xd0] ;  /* 0x0000d00612037980 */ /* 0x000ea4000c101900 */
[----:B--2---:R-:W-:Y:S05]  /*5b10*/  IMAD.U32 R3, R3, -0x20, RZ ;  /* 0xffffffe003037824 */ /* 0x004fea00078e00ff */
[C---:B------:R-:W-:Y:S02]  /*5b20*/  LEA R16, P1, R3.reuse, R16, 0x1 ;  /* 0x0000001003107211 */ /* 0x040fe400078208ff */
[C---:B------:R-:W-:Y:S02]  /*5b30*/  LEA R58, P0, R3.reuse, R58, 0x1 ;  /* 0x0000003a033a7211 */ /* 0x040fe400078008ff */
[C---:B------:R-:W-:Y:S02]  /*5b40*/  LEA.HI.X.SX32 R17, R3.reuse, R17, 0x1, P1 ;  /* 0x0000001103117211 */ /* 0x040fe400008f0eff */
[----:B------:R-:W-:Y:S01]  /*5b50*/  LEA.HI.X.SX32 R59, R3, R59, 0x1, P0 ;  /* 0x0000003b033b7211 */ /* 0x000fe200000f0eff */
[----:B------:R-:W-:-:S05]  /*5b60*/  BRA `(.L_x_847) ;  /* 0x00004ec000007947 */ /* 0x000fca0003800000 */
.L_x_822:
[----:B-1----:R-:W-:Y:S01]  /*5b70*/  BSSY B2, `(.L_x_848) ;  /* 0x000010e000027945 */ /* 0x002fe20003800000 */
[----:B------:R-:W-:-:S05]  /*5b80*/  @!P2 BRA `(.L_x_849) ;  /* 0x000010c00000a947 */ /* 0x000fca0003800000 */
[----:B-----5:R-:W-:Y:S01]  /*5b90*/  ISETP.GE.AND P0, PT, R12, R121, PT ;  /* 0x000000790c00720c */ /* 0x020fe20003f06270 */
[----:B------:R-:W-:Y:S01]  /*5ba0*/  @!UPT UIADD3 URZ, URZ, URZ, URZ ;  /* 0x0000003f3f3ff290 */ /* 0x000fe2000fffe03f */
[----:B------:R-:W-:Y:S11]  /*5bb0*/  BSSY B1, `(.L_x_850) ;  /* 0x0000057000017945 */ /* 0x000ff60003800000 */
[----:B------:R-:W-:-:S05]  /*5bc0*/  @P0 BRA `(.L_x_851) ;  /* 0x0000055000000947 */ /* 0x000fca0003800000 */
[----:B------:R1:W5:Y:S01]  /*5bd0*/  LD.E.128 R48, [R122.64] ;  /* 0x000000067a307980 */ /* 0x000362000c101d00 */
[----:B------:R-:W-:Y:S01]  /*5be0*/  ISETP.GE.AND P0, PT, R12, R21, PT ;  /* 0x000000150c00720c */ /* 0x000fe20003f06270 */
[----:B------:R-:W-:Y:S01]  /*5bf0*/  @!UPT UIADD3 URZ, URZ, URZ, URZ ;  /* 0x0000003f3f3ff290 */ /* 0x000fe2000fffe03f */
[----:B------:R-:W-:Y:S11]  /*5c00*/  BSSY B0, `(.L_x_852) ;  /* 0x0000050000007945 */ /* 0x000ff60003800000 */
[----:B------:R-:W-:-:S05]  /*5c10*/  @P0 BRA `(.L_x_853) ;  /* 0x000004e000000947 */ /* 0x000fca0003800000 */
[----:B------:R-:W-:Y:S01]  /*5c20*/  LEA.HI R187, R21, R21, RZ, 0x1 ;  /* 0x0000001515bb7211 */ /* 0x000fe200078f08ff */
[----:B------:R-:W-:Y:S01]  /*5c30*/  IMAD.MOV.U32 R189, RZ, RZ, RZ ;  /* 0x000000ffffbd7224 */ /* 0x000fe200078e00ff */
[C---:B-----5:R-:W-:Y:S01]  /*5c40*/  LOP3.LUT R41, R48.reuse, 0xffff0000, RZ, 0xc0, !PT ;  /* 0xffff000030297812 */ /* 0x060fe200078ec0ff */
[----:B------:R-:W-:Y:S01]  /*5c50*/  IMAD.U32 R39, R48, 0x10000, RZ ;  /* 0x0001000030277824 */ /* 0x000fe200078e00ff */
[----:B------:R-:W-:Y:S01]  /*5c60*/  SHF.R.S32.HI R187, RZ, 0x1, R187 ;  /* 0x00000001ffbb7819 */ /* 0x000fe200000114bb */
[----:B------:R-:W-:Y:S01]  /*5c70*/  IMAD.U32 R46, R50, 0x10000, RZ ;  /* 0x00010000322e7824 */ /* 0x000fe200078e00ff */
[C---:B------:R-:W-:Y:S02]  /*5c80*/  SHF.L.U32 R42, R49.reuse, 0x10, RZ ;  /* 0x00000010312a7819 */ /* 0x040fe400000006ff */
[-C--:B------:R-:W-:Y:S02]  /*5c90*/  ISETP.GE.AND P1, PT, R12, R187.reuse, PT ;  /* 0x000000bb0c00720c */ /* 0x080fe40003f26270 */
[----:B------:R-:W-:Y:S02]  /*5ca0*/  MOV R185, R187 ;  /* 0x000000bb00b97202 */ /* 0x000fe40000000f00 */
[----:B------:R-:W-:Y:S02]  /*5cb0*/  LOP3.LUT R45, R49, 0xffff0000, RZ, 0xc0, !PT ;  /* 0xffff0000312d7812 */ /* 0x000fe400078ec0ff */
[----:B------:R-:W-:Y:S02]  /*5cc0*/  LOP3.LUT R49, R50, 0xffff0000, RZ, 0xc0, !PT ;  /* 0xffff000032317812 */ /* 0x000fe400078ec0ff */
[C---:B------:R-:W-:Y:S02]  /*5cd0*/  SHF.L.U32 R50, R51.reuse, 0x10, RZ ;  /* 0x0000001033327819 */ /* 0x040fe400000006ff */
[----:B------:R-:W-:Y:S03]  /*5ce0*/  LOP3.LUT R53, R51, 0xffff0000, RZ, 0xc0, !PT ;  /* 0xffff000033357812 */ /* 0x000fe600078ec0ff */
[--C-:B------:R-:W-:Y:S02]  /*5cf0*/  @P1 IMAD.MOV R189, RZ, RZ, -R187.reuse ;  /* 0x000000ffffbd1224 */ /* 0x100fe400078e0abb */
[----:B------:R-:W-:Y:S03]  /*5d00*/  @P1 IMAD.MOV R185, RZ, RZ, -R187 ;  /* 0x000000ffffb91224 */ /* 0x000fe600078e0abb */
[C---:B------:R-:W-:Y:S04]  /*5d10*/  LEA R190, P0, R189.reuse, R124, 0x1 ;  /* 0x0000007cbdbe7211 */ /* 0x040fe800078008ff */
[----:B------:R-:W-:Y:S02]  /*5d20*/  LEA.HI.X.SX32 R191, R189, R125, 0x1, P0 ;  /* 0x0000007dbdbf7211 */ /* 0x000fe400000f0eff */
[C---:B------:R-:W-:Y:S04]  /*5d30*/  LEA R22, P0, R185.reuse, R122, 0x1 ;  /* 0x0000007ab9167211 */ /* 0x040fe800078008ff */
[----:B------:R-:W-:Y:S01]  /*5d40*/  LEA.HI.X.SX32 R23, R185, R123, 0x1, P0 ;  /* 0x0000007bb9177211 */ /* 0x000fe200000f0eff */
[----:B------:R-:W-:Y:S01]  /*5d50*/  IMAD.MOV.U32 R185, RZ, RZ, RZ ;  /* 0x000000ffffb97224 */ /* 0x000fe200078e00ff */
[----:B------:R-:W-:Y:S01]  /*5d60*/  @P1 IADD3 R185, -R187, RZ, RZ ;  /* 0x000000ffbbb91210 */ /* 0x000fe20007ffe1ff */
[----:B------:R-:W2:Y:S03]  /*5d70*/  LD.E.128 R188, [R190.64] ;  /* 0x00000006bebc7980 */ /* 0x000ea6000c101d00 */
[C---:B------:R-:W-:Y:S04]  /*5d80*/  LEA R60, P0, R185.reuse, R126, 0x1 ;  /* 0x0000007eb93c7211 */ /* 0x040fe800078008ff */
[----:B------:R-:W-:Y:S01]  /*5d90*/  LEA.HI.X.SX32 R61, R185, R127, 0x1, P0 ;  /* 0x0000007fb93d7211 */ /* 0x000fe200000f0eff */
[----:B------:R3:W4:Y:S08]  /*5da0*/  LD.E.128 R24, [R22.64] ;  /* 0x0000000616187980 */ /* 0x000730000c101d00 */
[----:B------:R-:W4:Y:S01]  /*5db0*/  LD.E.128 R60, [R60.64] ;  /* 0x000000063c3c7980 */ /* 0x000f22000c101d00 */
[C---:B--2---:R-:W-:Y:S01]  /*5dc0*/  IMAD.U32 R36, R188.reuse, 0x10000, RZ ;  /* 0x00010000bc247824 */ /* 0x044fe200078e00ff */
[----:B------:R-:W-:Y:S01]  /*5dd0*/  LOP3.LUT R32, R188, 0xffff0000, RZ, 0xc0, !PT ;  /* 0xffff0000bc207812 */ /* 0x000fe200078ec0ff */
[----:B------:R-:W-:Y:S01]  /*5de0*/  IMAD.U32 R28, R190, 0x10000, RZ ;  /* 0x00010000be1c7824 */ /* 0x000fe200078e00ff */
[C---:B------:R-:W-:Y:S01]  /*5df0*/  SHF.L.U32 R30, R189.reuse, 0x10, RZ ;  /* 0x00000010bd1e7819 */ /* 0x040fe200000006ff */
[----:B------:R-:W-:Y:S01]  /*5e00*/  @!P1 FADD.FTZ R36, -R36, -RZ ;  /* 0x800000ff24249221 */ /* 0x000fe20000010100 */
[----:B------:R-:W-:Y:S01]  /*5e10*/  LOP3.LUT R29, R189, 0xffff0000, RZ, 0xc0, !PT ;  /* 0xffff0000bd1d7812 */ /* 0x000fe200078ec0ff */
[----:B------:R-:W-:Y:S01]  /*5e20*/  @!P1 FADD.FTZ R32, -R32, -RZ ;  /* 0x800000ff20209221 */ /* 0x000fe20000010100 */
[----:B---3--:R-:W-:Y:S01]  /*5e30*/  LOP3.LUT R23, R190, 0xffff0000, RZ, 0xc0, !PT ;  /* 0xffff0000be177812 */ /* 0x008fe200078ec0ff */
[C---:B----4-:R-:W-:Y:S01]  /*5e40*/  IMAD.U32 R37, R24.reuse, 0x10000, RZ ;  /* 0x0001000018257824 */ /* 0x050fe200078e00ff */
[----:B------:R-:W-:Y:S01]  /*5e50*/  LOP3.LUT R35, R24, 0xffff0000, RZ, 0xc0, !PT ;  /* 0xffff000018237812 */ /* 0x000fe200078ec0ff */
[----:B------:R-:W-:Y:S01]  /*5e60*/  @!P1 FADD.FTZ R30, -R30, -RZ ;  /* 0x800000ff1e1e9221 */ /* 0x000fe20000010100 */
[----:B------:R-:W-:Y:S01]  /*5e70*/  SHF.L.U32 R33, R25, 0x10, RZ ;  /* 0x0000001019217819 */ /* 0x000fe200000006ff */
[----:B------:R-:W-:Y:S01]  /*5e80*/  FMUL.FTZ R0, R37, R36 ;  /* 0x0000002425007220 */ /* 0x000fe20000410000 */
[----:B------:R-:W-:Y:S01]  /*5e90*/  LOP3.LUT R34, R25, 0xffff0000, RZ, 0xc0, !PT ;  /* 0xffff000019227812 */ /* 0x000fe200078ec0ff */
[----:B------:R-:W-:Y:S01]  /*5ea0*/  @!P1 FADD.FTZ R29, -R29, -RZ ;  /* 0x800000ff1d1d9221 */ /* 0x000fe20000010100 */
[----:B------:R-:W-:Y:S01]  /*5eb0*/  SHF.L.U32 R22, R191, 0x10, RZ ;  /* 0x00000010bf167819 */ /* 0x000fe200000006ff */
[C---:B------:R-:W-:Y:S01]  /*5ec0*/  IMAD.U32 R38, R60.reuse, 0x10000, RZ ;  /* 0x000100003c267824 */ /* 0x040fe200078e00ff */
[----:B------:R-:W-:Y:S01]  /*5ed0*/  LOP3.LUT R40, R60, 0xffff0000, RZ, 0xc0, !PT ;  /* 0xffff00003c287812 */ /* 0x000fe200078ec0ff */
[----:B------:R-:W-:Y:S01]  /*5ee0*/  FMUL.FTZ R2, R35, R32 ;  /* 0x0000002023027220 */ /* 0x000fe20000410000 */
[----:B------:R-:W-:Y:S01]  /*5ef0*/  SHF.L.U32 R43, R61, 0x10, RZ ;  /* 0x000000103d2b7819 */ /* 0x000fe200000006ff */
[C---:B------:R-:W-:Y:S01]  /*5f00*/  IMAD.U32 R31, R26.reuse, 0x10000, RZ ;  /* 0x000100001a1f7824 */ /* 0x040fe200078e00ff */
[----:B------:R-:W-:Y:S01]  /*5f10*/  LOP3.LUT R20, R191, 0xffff0000, RZ, 0xc0, !PT ;  /* 0xffff0000bf147812 */ /* 0x000fe200078ec0ff */
[----:B------:R-:W-:Y:S01]  /*5f20*/  FMUL.FTZ R3, R33, R30 ;  /* 0x0000001e21037220 */ /* 0x000fe20000410000 */
[----:B------:R-:W-:Y:S01]  /*5f30*/  LOP3.LUT R24, R26, 0xffff0000, RZ, 0xc0, !PT ;  /* 0xffff00001a187812 */ /* 0x000fe200078ec0ff */
[----:B------:R-:W-:Y:S01]  /*5f40*/  @!P1 FADD.FTZ R28, -R28, -RZ ;  /* 0x800000ff1c1c9221 */ /* 0x000fe20000010100 */
[----:B------:R-:W-:Y:S01]  /*5f50*/  LOP3.LUT R44, R61, 0xffff0000, RZ, 0xc0, !PT ;  /* 0xffff00003d2c7812 */ /* 0x000fe200078ec0ff */
[----:B------:R-:W-:Y:S01]  /*5f60*/  FFMA.FTZ R0, R39, R38, R0 ;  /* 0x0000002627007223 */ /* 0x000fe20000010000 */
[C---:B------:R-:W-:Y:S01]  /*5f70*/  SHF.L.U32 R25, R27.reuse, 0x10, RZ ;  /* 0x000000101b197819 */ /* 0x040fe200000006ff */
[----:B------:R-:W-:Y:S01]  /*5f80*/  FMUL.FTZ R4, R34, R29 ;  /* 0x0000001d22047220 */ /* 0x000fe20000410000 */
[----:B------:R-:W-:Y:S01]  /*5f90*/  LOP3.LUT R27, R27, 0xffff0000, RZ, 0xc0, !PT ;  /* 0xffff00001b1b7812 */ /* 0x000fe200078ec0ff */
[----:B------:R-:W-:Y:S01]  /*5fa0*/  @!P1 FADD.FTZ R23, -R23, -RZ ;  /* 0x800000ff17179221 */ /* 0x000fe20000010100 */
[----:B------:R-:W-:Y:S01]  /*5fb0*/  LOP3.LUT R48, R62, 0xffff0000, RZ, 0xc0, !PT ;  /* 0xffff00003e307812 */ /* 0x000fe200078ec0ff */
[----:B------:R-:W-:Y:S01]  /*5fc0*/  FFMA.FTZ R2, R41, R40, R2 ;  /* 0x0000002829027223 */ /* 0x000fe20000010002 */
[C---:B------:R-:W-:Y:S01]  /*5fd0*/  SHF.L.U32 R51, R63.reuse, 0x10, RZ ;  /* 0x000000103f337819 */ /* 0x040fe200000006ff */
[----:B------:R-:W-:Y:S01]  /*5fe0*/  @!P1 FADD.FTZ R22, -R22, -RZ ;  /* 0x800000ff16169221 */ /* 0x000fe20000010100 */
[----:B------:R-:W-:Y:S01]  /*5ff0*/  LOP3.LUT R52, R63, 0xffff0000, RZ, 0xc0, !PT ;  /* 0xffff00003f347812 */ /* 0x000fe200078ec0ff */
[----:B------:R-:W-:Y:S02]  /*6000*/  FMUL.FTZ R5, R31, R28 ;  /* 0x0000001c1f057220 */ /* 0x000fe40000410000 */
[----:B------:R-:W-:Y:S02]  /*6010*/  IMAD.U32 R47, R62, 0x10000, RZ ;  /* 0x000100003e2f7824 */ /* 0x000fe400078e00ff */
[----:B------:R-:W-:Y:S02]  /*6020*/  FFMA.FTZ R3, R42, R43, R3 ;  /* 0x0000002b2a037223 */ /* 0x000fe40000010003 */
[----:B------:R-:W-:Y:S02]  /*6030*/  @!P1 FADD.FTZ R20, -R20, -RZ ;  /* 0x800000ff14149221 */ /* 0x000fe40000010100 */
[----:B------:R-:W-:Y:S02]  /*6040*/  FMUL.FTZ R6, R24, R23 ;  /* 0x0000001718067220 */ /* 0x000fe40000410000 */
[----:B------:R-:W-:Y:S02]  /*6050*/  FFMA.FTZ R4, R45, R44, R4 ;  /* 0x0000002c2d047223 */ /* 0x000fe40000010004 */
[----:B------:R-:W-:Y:S02]  /*6060*/  FMUL.FTZ R7, R25, R22 ;  /* 0x0000001619077220 */ /* 0x000fe40000410000 */
[----:B------:R-:W-:Y:S02]  /*6070*/  FFMA.FTZ R5, R46, R47, R5 ;  /* 0x0000002f2e057223 */ /* 0x000fe40000010005 */
[----:B------:R-:W-:Y:S02]  /*6080*/  FMUL.FTZ R8, R27, R20 ;  /* 0x000000141b087220 */ /* 0x000fe40000410000 */
[----:B------:R-:W-:Y:S01]  /*6090*/  FFMA.FTZ R6, R49, R48, R6 ;  /* 0x0000003031067223 */ /* 0x000fe20000010006 */
[----:B------:R-:W-:Y:S01]  /*60a0*/  F2FP.BF16.PACK_AB R48, R2, R0 ;  /* 0x000000000230723e */ /* 0x000fe200000010ff */
[----:B------:R-:W-:Y:S01]  /*60b0*/  FFMA.FTZ R7, R50, R51, R7 ;  /* 0x0000003332077223 */ /* 0x000fe20000010007 */
[----:B------:R-:W-:Y:S01]  /*60c0*/  F2FP.BF16.PACK_AB R49, R4, R3 ;  /* 0x000000030431723e */ /* 0x000fe200000010ff */
[----:B------:R-:W-:Y:S01]  /*60d0*/  FFMA.FTZ R8, R53, R52, R8 ;  /* 0x0000003435087223 */ /* 0x000fe20000010008 */
[----:B------:R-:W-:Y:S04]  /*60e0*/  F2FP.BF16.PACK_AB R50, R6, R5 ;  /* 0x000000050632723e */ /* 0x000fe800000010ff */
[----:B------:R-:W-:Y:S02]  /*60f0*/  F2FP.BF16.PACK_AB R51, R8, R7 ;  /* 0x000000070833723e */ /* 0x000fe400000010ff */
.L_x_853:
[----:B------:R-:W-:Y:S05]  /*6100*/  BSYNC B0 ;  /* 0x0000000000007941 */ /* 0x000fea0003800000 */
.L_x_852:
[----:B-----5:R2:W-:Y:S02]  /*6110*/  ST.E.128 [R128.64], R48 ;  /* 0x0000003080007985 */ /* 0x0205e4000c101d06 */
.L_x_851:
[----:B------:R-:W-:Y:S05]  /*6120*/  BSYNC B1 ;  /* 0x0000000000017941 */ /* 0x000fea0003800000 */
.L_x_850:
[----:B------:R-:W-:Y:S01]  /*6130*/  ISETP.GE.AND P0, PT, R10, R121, PT ;  /* 0x000000790a00720c */ /* 0x000fe20003f06270 */
[----:B------:R-:W-:Y:S01]  /*6140*/  @!UPT UIADD3 URZ, URZ, URZ, URZ ;  /* 0x0000003f3f3ff290 */ /* 0x000fe2000fffe03f */
[----:B------:R-:W-:Y:S11]  /*6150*/  BSSY B1, `(.L_x_854) ;  /* 0x0000057000017945 */ /* 0x000ff60003800000 */
[----:B------:R-:W-:-:S05]  /*6160*/  @P0 BRA `(.L_x_855) ;  /* 0x0000055000000947 */ /* 0x000fca0003800000 */
[----:B--2---:R2:W5:Y:S01]  /*6170*/  LD.E.128 R48, [R122.64+0x80] ;  /* 0x000080067a307980 */ /* 0x004562000c101d00 */
        /* <DEDUP_REMOVED lines=25> */
[----:B------:R-:W3:Y:S03]  /*6310*/  LD.E.128 R188, [R190.64+0x80] ;  /* 0x00008006bebc7980 */ /* 0x000ee6000c101d00 */
[C---:B------:R-:W-:Y:S04]  /*6320*/  LEA R60, P0, R187.reuse, R126, 0x1 ;  /* 0x0000007ebb3c7211 */ /* 0x040fe800078008ff */
[----:B------:R-:W-:Y:S01]  /*6330*/  LEA.HI.X.SX32 R61, R187, R127, 0x1, P0 ;  /* 0x0000007fbb3d7211 */ /* 0x000fe200000f0eff */
[----:B--2---:R4:W2:Y:S08]  /*6340*/  LD.E.128 R24, [R22.64+0x80] ;  /* 0x0000800616187980 */ /* 0x0048b0000c101d00 */
[----:B------:R-:W2:Y:S01]  /*6350*/  LD.E.128 R60, [R60.64+0x80] ;  /* 0x000080063c3c7980 */ /* 0x000ea2000c101d00 */
[C---:B---3--:R-:W-:Y:S01]  /*6360*/  IMAD.U32 R36, R188.reuse, 0x10000, RZ ;  /* 0x00010000bc247824 */ /* 0x048fe200078e00ff */
[----:B------:R-:W-:Y:S01]  /*6370*/  LOP3.LUT R32, R188, 0xffff0000, RZ, 0xc0, !PT ;  /* 0xffff0000bc207812 */ /* 0x000fe200078ec0ff */
[----:B------:R-:W-:Y:S01]  /*6380*/  IMAD.U32 R28, R190, 0x10000, RZ ;  /* 0x00010000be1c7824 */ /* 0x000fe200078e00ff */
[C---:B------:R-:W-:Y:S01]  /*6390*/  SHF.L.U32 R30, R189.reuse, 0x10, RZ ;  /* 0x00000010bd1e7819 */ /* 0x040fe200000006ff */
[----:B------:R-:W-:Y:S01]  /*63a0*/  @!P1 FADD.FTZ R36, -R36, -RZ ;  /* 0x800000ff24249221 */ /* 0x000fe20000010100 */
[----:B------:R-:W-:Y:S01]  /*63b0*/  LOP3.LUT R29, R189, 0xffff0000, RZ, 0xc0, !PT ;  /* 0xffff0000bd1d7812 */ /* 0x000fe200078ec0ff */
[----:B------:R-:W-:Y:S01]  /*63c0*/  @!P1 FADD.FTZ R32, -R32, -RZ ;  /* 0x800000ff20209221 */ /* 0x000fe20000010100 */
[----:B----4-:R-:W-:Y:S01]  /*63d0*/  LOP3.LUT R23, R190, 0xffff0000, RZ, 0xc0, !PT ;  /* 0xffff0000be177812 */ /* 0x010fe200078ec0ff */
[C---:B--2---:R-:W-:Y:S01]  /*63e0*/  IMAD.U32 R37, R24.reuse, 0x10000, RZ ;  /* 0x0001000018257824 */ /* 0x044fe200078e00ff */
        /* <DEDUP_REMOVED lines=43> */
.L_x_857:
[----:B------:R-:W-:Y:S05]  /*66a0*/  BSYNC B0 ;  /* 0x0000000000007941 */ /* 0x000fea0003800000 */
.L_x_856:
[----:B-----5:R3:W-:Y:S02]  /*66b0*/  ST.E.128 [R128.64+0x80], R48 ;  /* 0x0000803080007985 */ /* 0x0207e4000c101d06 */
.L_x_855:
[----:B------:R-:W-:Y:S05]  /*66c0*/  BSYNC B1 ;  /* 0x0000000000017941 */ /* 0x000fea0003800000 */
.L_x_854:
[----:B------:R-:W-:Y:S11]  /*66d0*/  ISETP.GE.AND P0, PT, R9, R121, PT ;  /* 0x000000790900720c */ /* 0x000ff60003f06270 */
[----:B------:R-:W-:Y:S02]  /*66e0*/  @!UPT UIADD3 URZ, URZ, URZ, URZ ;  /* 0x0000003f3f3ff290 */ /* 0x000fe4000fffe03f */
[----:B------:R-:W-:-:S05]  /*66f0*/  @P0 BRA `(.L_x_849) ;  /* 0x0000055000000947 */ /* 0x000fca0003800000 */
[----:B--23--:R2:W5:Y:S01]  /*6700*/  LD.E.128 R48, [R122.64+0x100] ;  /* 0x000100067a307980 */ /* 0x00c562000c101d00 */
        /* <DEDUP_REMOVED lines=9> */
[C---:B------:R-:W-:Y:S01]  /*67a0*/  IMAD.U32 R46, R50.reuse, 0x10000, RZ ;  /* 0x00010000322e7824 */ /* 0x040fe200078e00ff */
[----:B------:R-:W-:Y:S02]  /*67b0*/  SHF.L.U32 R42, R49, 0x10, RZ ;  /* 0x00000010312a7819 */ /* 0x000fe400000006ff */
        /* <DEDUP_REMOVED lines=71> */
.L_x_859:
[----:B------:R-:W-:Y:S05]  /*6c30*/  BSYNC B0 ;  /* 0x0000000000007941 */ /* 0x000fea0003800000 */
.L_x_858:
[----:B-----5:R3:W-:Y:S02]  /*6c40*/  ST.E.128 [R128.64+0x100], R48 ;  /* 0x0001003080007985 */ /* 0x0207e4000c101d06 */
.L_x_849:
[----:B------:R-:W-:Y:S05]  /*6c50*/  BSYNC B2 ;  /* 0x0000000000027941 */ /* 0x000fea0003800000 */
.L_x_848:
[C---:B------:R-:W-:Y:S01]  /*6c60*/  ISETP.GE.AND P0, PT, R79.reuse, R186, PT ;  /* 0x000000ba4f00720c */ /* 0x040fe20003f06270 */
[----:B------:R-:W-:Y:S03]  /*6c70*/  BSSY B2, `(.L_x_860) ;  /* 0x0000125000027945 */ /* 0x000fe60003800000 */
[----:B------:R-:W-:Y:S11]  /*6c80*/  ISETP.GE.AND P0, PT, R79, R184, !P0 ;  /* 0x000000b84f00720c */ /* 0x000ff60004706270 */
[----:B------:R-:W-:Y:S02]  /*6c90*/  @!UPT UIADD3 URZ, URZ, URZ, URZ ;  /* 0x0000003f3f3ff290 */ /* 0x000fe4000fffe03f */
[----:B------:R-:W-:-:S05]  /*6ca0*/  @!P0 BRA `(.L_x_861) ;  /* 0x0000121000008947 */ /* 0x000fca0003800000 */
[----:B-----5:R-:W-:Y:S01]  /*6cb0*/  ISETP.GE.AND P0, PT, R12, R121, PT ;  /* 0x000000790c00720c */ /* 0x020fe20003f06270 */
[----:B------:R-:W-:Y:S01]  /*6cc0*/  @!UPT UIADD3 URZ, URZ, URZ, URZ ;  /* 0x0000003f3f3ff290 */ /* 0x000fe2000fffe03f */
[----:B------:R-:W-:Y:S11]  /*6cd0*/  BSSY B1, `(.L_x_862) ;  /* 0x000005e000017945 */ /* 0x000ff60003800000 */
[----:B------:R-:W-:-:S05]  /*6ce0*/  @P0 BRA `(.L_x_863) ;  /* 0x000005c000000947 */ /* 0x000fca0003800000 */
[C---:B------:R-:W-:Y:S01]  /*6cf0*/  LEA R190, P0, R100.reuse, R122, 0x1 ;  /* 0x0000007a64be7211 */ /* 0x040fe200078008ff */
[----:B------:R-:W-:Y:S03]  /*6d00*/  BSSY B0, `(.L_x_864) ;  /* 0x0000057000007945 */ /* 0x000fe60003800000 */
[----:B------:R-:W-:Y:S02]  /*6d10*/  LEA.HI.X R191, R100, R123, R97, 0x1, P0 ;  /* 0x0000007b64bf7211 */ /* 0x000fe400000f0c61 */
[----:B------:R-:W-:Y:S03]  /*6d20*/  ISETP.GE.AND P0, PT, R12, R21, PT ;  /* 0x000000150c00720c */ /* 0x000fe60003f06270 */
[----:B--23--:R2:W5:Y:S10]  /*6d30*/  LD.E.128 R48, [R190.64] ;  /* 0x00000006be307980 */ /* 0x00c574000c101d00 */
[----:B------:R-:W-:-:S05]  /*6d40*/  @P0 BRA `(.L_x_865) ;  /* 0x0000052000000947 */ /* 0x000fca0003800000 */
[----:B------:R-:W-:Y:S01]  /*6d50*/  LEA.HI R53, R21, R21, RZ, 0x1 ;  /* 0x0000001515357211 */ /* 0x000fe200078f08ff */
[----:B------:R-:W-:Y:S01]  /*6d60*/  IMAD.MOV.U32 R188, RZ, RZ, RZ ;  /* 0x000000ffffbc7224 */ /* 0x000fe200078e00ff */
[C---:B-----5:R-:W-:Y:S01]  /*6d70*/  LOP3.LUT R41, R48.reuse, 0xffff0000, RZ, 0xc0, !PT ;  /* 0xffff000030297812 */ /* 0x060fe200078ec0ff */
[----:B------:R-:W-:Y:S01]  /*6d80*/  IMAD.MOV.U32 R192, RZ, RZ, RZ ;  /* 0x000000ffffc07224 */ /* 0x000fe200078e00ff */
[----:B------:R-:W-:Y:S01]  /*6d90*/  SHF.R.S32.HI R53, RZ, 0x1, R53 ;  /* 0x00000001ff357819 */ /* 0x000fe20000011435 */
[----:B------:R-:W-:Y:S01]  /*6da0*/  IMAD.U32 R39, R48, 0x10000, RZ ;  /* 0x0001000030277824 */ /* 0x000fe200078e00ff */
[C---:B------:R-:W-:Y:S01]  /*6db0*/  LOP3.LUT R43, R49.reuse, 0xffff0000, RZ, 0xc0, !PT ;  /* 0xffff0000312b7812 */ /* 0x040fe200078ec0ff */
[----:B------:R-:W-:Y:S01]  /*6dc0*/  IMAD.U32 R40, R49, 0x10000, RZ ;  /* 0x0001000031287824 */ /* 0x000fe200078e00ff */
[----:B------:R-:W-:Y:S01]  /*6dd0*/  ISETP.GE.AND P1, PT, R12, R53, PT ;  /* 0x000000350c00720c */ /* 0x000fe20003f26270 */
[--C-:B------:R-:W-:Y:S01]  /*6de0*/  IMAD.MOV.U32 R187, RZ, RZ, R53.reuse ;  /* 0x000000ffffbb7224 */ /* 0x100fe200078e0035 */
[C---:B------:R-:W-:Y:S02]  /*6df0*/  SHF.L.U32 R46, R50.reuse, 0x10, RZ ;  /* 0x00000010322e7819 */ /* 0x040fe400000006ff */
[----:B------:R-:W-:Y:S01]  /*6e00*/  LOP3.LUT R47, R50, 0xffff0000, RZ, 0xc0, !PT ;  /* 0xffff0000322f7812 */ /* 0x000fe200078ec0ff */
[C---:B------:R-:W-:Y:S01]  /*6e10*/  IMAD.U32 R50, R51.reuse, 0x10000, RZ ;  /* 0x0001000033327824 */ /* 0x040fe200078e00ff */
[----:B------:R-:W-:Y:S07]  /*6e20*/  LOP3.LUT R51, R51, 0xffff0000, RZ, 0xc0, !PT ;  /* 0xffff000033337812 */ /* 0x000fee00078ec0ff */
[C---:B------:R-:W-:Y:S01]  /*6e30*/  @P1 IADD3 R187, -R53.reuse, RZ, RZ ;  /* 0x000000ff35bb1210 */ /* 0x040fe20007ffe1ff */
[----:B------:R-:W-:Y:S01]  /*6e40*/  @P1 IMAD.MOV R188, RZ, RZ, -R53 ;  /* 0x000000ffffbc1224 */ /* 0x000fe200078e0a35 */
[----:B------:R-:W-:Y:S02]  /*6e50*/  @P1 IADD3 R192, -R53, RZ, RZ ;  /* 0x000000ff35c01210 */ /* 0x000fe40007ffe1ff */
[----:B------:R-:W-:Y:S02]  /*6e60*/  LEA R22, P0, R187, R190, 0x1 ;  /* 0x000000bebb167211 */ /* 0x000fe400078008ff */
[----:B------:R-:W-:Y:S02]  /*6e70*/  IADD3 R185, P2, R153, R188, RZ ;  /* 0x000000bc99b97210 */ /* 0x000fe40007f5e0ff */
[----:B------:R-:W-:Y:S02]  /*6e80*/  LEA.HI.X.SX32 R23, R187, R191, 0x1, P0 ;  /* 0x000000bfbb177211 */ /* 0x000fe400000f0eff */
[----:B------:R-:W-:Y:S02]  /*6e90*/  LEA.HI.X.SX32 R188, R188, R141, 0x1, P2 ;  /* 0x0000008dbcbc7211 */ /* 0x000fe400010f0eff */
[C---:B--2---:R-:W-:Y:S01]  /*6ea0*/  LEA R190, P0, R185.reuse, R124, 0x1 ;  /* 0x0000007cb9be7211 */ /* 0x044fe200078008ff */
[----:B------:R-:W2:Y:S03]  /*6eb0*/  LD.E.128 R24, [R22.64] ;  /* 0x0000000616187980 */ /* 0x000ea6000c101d00 */
[----:B------:R-:W-:Y:S02]  /*6ec0*/  LEA.HI.X R191, R185, R125, R188, 0x1, P0 ;  /* 0x0000007db9bf7211 */ /* 0x000fe400000f0cbc */
[----:B------:R-:W-:Y:S04]  /*6ed0*/  IADD3 R53, P0, R153, R192, RZ ;  /* 0x000000c099357210 */ /* 0x000fe80007f1e0ff */
[----:B------:R-:W3:Y:S01]  /*6ee0*/  LD.E.128 R188, [R190.64] ;  /* 0x00000006bebc7980 */ /* 0x000ee2000c101d00 */
[----:B------:R-:W-:Y:S02]  /*6ef0*/  LEA.HI.X.SX32 R192, R192, R141, 0x1, P0 ;  /* 0x0000008dc0c07211 */ /* 0x000fe400000f0eff */
[C---:B------:R-:W-:Y:S04]  /*6f00*/  LEA R44, P0, R53.reuse, R126, 0x1 ;  /* 0x0000007e352c7211 */ /* 0x040fe800078008ff */
[----:B------:R-:W-:Y:S05]  /*6f10*/  LEA.HI.X R45, R53, R127, R192, 0x1, P0 ;  /* 0x0000007f352d7211 */ /* 0x000fea00000f0cc0 */
[----:B------:R-:W4:Y:S01]  /*6f20*/  LD.E.128 R60, [R44.64] ;  /* 0x000000062c3c7980 */ /* 0x000f22000c101d00 */
[C---:B--2---:R-:W-:Y:S01]  /*6f30*/  IMAD.U32 R32, R24.reuse, 0x10000, RZ ;  /* 0x0001000018207824 */ /* 0x044fe200078e00ff */
[----:B------:R-:W-:Y:S01]  /*6f40*/  LOP3.LUT R31, R24, 0xffff0000, RZ, 0xc0, !PT ;  /* 0xffff0000181f7812 */ /* 0x000fe200078ec0ff */
[C---:B------:R-:W-:Y:S01]  /*6f50*/  IMAD.U32 R28, R26.reuse, 0x10000, RZ ;  /* 0x000100001a1c7824 */ /* 0x040fe200078e00ff */
[----:B------:R-:W-:Y:S01]  /*6f60*/  LOP3.LUT R24, R26, 0xffff0000, RZ, 0xc0, !PT ;  /* 0xffff00001a187812 */ /* 0x000fe200078ec0ff */
[----:B------:R-:W-:Y:S01]  /*6f70*/  IMAD.U32 R20, R27, 0x10000, RZ ;  /* 0x000100001b147824 */ /* 0x000fe200078e00ff */
[C---:B------:R-:W-:Y:S02]  /*6f80*/  SHF.L.U32 R29, R25.reuse, 0x10, RZ ;  /* 0x00000010191d7819 */ /* 0x040fe400000006ff */
[----:B------:R-:W-:Y:S01]  /*6f90*/  LOP3.LUT R30, R25, 0xffff0000, RZ, 0xc0, !PT ;  /* 0xffff0000191e7812 */ /* 0x000fe200078ec0ff */
[C---:B---3--:R-:W-:Y:S01]  /*6fa0*/  IMAD.U32 R26, R189.reuse, 0x10000, RZ ;  /* 0x00010000bd1a7824 */ /* 0x048fe200078e00ff */
[----:B------:R-:W-:Y:S01]  /*6fb0*/  SHF.L.U32 R37, R188, 0x10, RZ ;  /* 0x00000010bc257819 */ /* 0x000fe200000006ff */
[----:B------:R-:W-:Y:S01]  /*6fc0*/  IMAD.U32 R33, R190, 0x10000, RZ ;  /* 0x00010000be217824 */ /* 0x000fe200078e00ff */
[----:B------:R-:W-:Y:S01]  /*6fd0*/  LOP3.LUT R34, R188, 0xffff0000, RZ, 0xc0, !PT ;  /* 0xffff0000bc227812 */ /* 0x000fe200078ec0ff */
[----:B------:R-:W-:Y:S01]  /*6fe0*/  @!P1 FADD.FTZ R26, -R26, -RZ ;  /* 0x800000ff1a1a9221 */ /* 0x000fe20000010100 */
[----:B------:R-:W-:Y:S01]  /*6ff0*/  LOP3.LUT R35, R189, 0xffff0000, RZ, 0xc0, !PT ;  /* 0xffff0000bd237812 */ /* 0x000fe200078ec0ff */
[----:B------:R-:W-:Y:S01]  /*7000*/  @!P1 FADD.FTZ R37, -R37, -RZ ;  /* 0x800000ff25259221 */ /* 0x000fe20000010100 */
[----:B------:R-:W-:Y:S01]  /*7010*/  LOP3.LUT R23, R27, 0xffff0000, RZ, 0xc0, !PT ;  /* 0xffff00001b177812 */ /* 0x000fe200078ec0ff */
[----:B------:R-:W-:Y:S01]  /*7020*/  @!P1 FADD.FTZ R34, -R34, -RZ ;  /* 0x800000ff22229221 */ /* 0x000fe20000010100 */
[----:B------:R-:W-:Y:S01]  /*7030*/  LOP3.LUT R27, R190, 0xffff0000, RZ, 0xc0, !PT ;  /* 0xffff0000be1b7812 */ /* 0x000fe200078ec0ff */
[----:B------:R-:W-:Y:S01]  /*7040*/  FMUL.FTZ R0, R32, R37 ;  /* 0x0000002520007220 */ /* 0x000fe20000410000 */
[----:B------:R-:W-:Y:S01]  /*7050*/  SHF.L.U32 R25, R191, 0x10, RZ ;  /* 0x00000010bf197819 */ /* 0x000fe200000006ff */
[C---:B----4-:R-:W-:Y:S01]  /*7060*/  IMAD.U32 R36, R60.reuse, 0x10000, RZ ;  /* 0x000100003c247824 */ /* 0x050fe200078e00ff */
[----:B------:R-:W-:Y:S01]  /*7070*/  LOP3.LUT R38, R60, 0xffff0000, RZ, 0xc0, !PT ;  /* 0xffff00003c267812 */ /* 0x000fe200078ec0ff */
[----:B------:R-:W-:Y:S01]  /*7080*/  @!P1 FADD.FTZ R35, -R35, -RZ ;  /* 0x800000ff23239221 */ /* 0x000fe20000010100 */
[----:B------:R-:W-:Y:S01]  /*7090*/  SHF.L.U32 R42, R61, 0x10, RZ ;  /* 0x000000103d2a7819 */ /* 0x000fe200000006ff */
[----:B------:R-:W-:Y:S01]  /*70a0*/  FMUL.FTZ R2, R31, R34 ;  /* 0x000000221f027220 */ /* 0x000fe20000410000 */
        /* <DEDUP_REMOVED lines=9> */
[----:B------:R-:W-:Y:S02]  /*7140*/  @!P1 FADD.FTZ R27, -R27, -RZ ;  /* 0x800000ff1b1b9221 */ /* 0x000fe40000010100 */
[----:B------:R-:W-:Y:S02]  /*7150*/  FFMA.FTZ R2, R41, R38, R2 ;  /* 0x0000002629027223 */ /* 0x000fe40000010002 */
[----:B------:R-:W-:Y:S02]  /*7160*/  @!P1 FADD.FTZ R25, -R25, -RZ ;  /* 0x800000ff19199221 */ /* 0x000fe40000010100 */
        /* <DEDUP_REMOVED lines=16> */
.L_x_865:
[----:B------:R-:W-:Y:S05]  /*7270*/  BSYNC B0 ;  /* 0x0000000000007941 */ /* 0x000fea0003800000 */
.L_x_864:
[C---:B------:R-:W-:Y:S04]  /*7280*/  LEA R2, P0, R201.reuse, R128, 0x1 ;  /* 0x00000080c9027211 */ /* 0x040fe800078008ff */
[----:B------:R-:W-:Y:S05]  /*7290*/  LEA.HI.X R3, R201, R129, R202, 0x1, P0 ;  /* 0x00000081c9037211 */ /* 0x000fea00000f0cca */
[----:B-----5:R3:W-:Y:S04]  /*72a0*/  ST.E.128 [R2.64], R48 ;  /* 0x0000003002007985 */ /* 0x0207e8000c101d06 */
.L_x_863:
[----:B------:R-:W-:Y:S05]  /*72b0*/  BSYNC B1 ;  /* 0x0000000000017941 */ /* 0x000fea0003800000 */
.L_x_862:
[----:B------:R-:W-:Y:S01]  /*72c0*/  ISETP.GE.AND P0, PT, R10, R121, PT ;  /* 0x000000790a00720c */ /* 0x000fe20003f06270 */
[----:B------:R-:W-:Y:S01]  /*72d0*/  @!UPT UIADD3 URZ, URZ, URZ, URZ ;  /* 0x0000003f3f3ff290 */ /* 0x000fe2000fffe03f */
[----:B------:R-:W-:Y:S11]  /*72e0*/  BSSY B1, `(.L_x_866) ;  /* 0x000005e000017945 */ /* 0x000ff60003800000 */
[----:B------:R-:W-:-:S05]  /*72f0*/  @P0 BRA `(.L_x_867) ;  /* 0x000005c000000947 */ /* 0x000fca0003800000 */
[C---:B--2---:R-:W-:Y:S01]  /*7300*/  LEA R190, P0, R99.reuse, R122, 0x1 ;  /* 0x0000007a63be7211 */ /* 0x044fe200078008ff */
[----:B------:R-:W-:Y:S03]  /*7310*/  BSSY B0, `(.L_x_868) ;  /* 0x0000057000007945 */ /* 0x000fe60003800000 */
[----:B------:R-:W-:Y:S02]  /*7320*/  LEA.HI.X R191, R99, R123, R102, 0x1, P0 ;  /* 0x0000007b63bf7211 */ /* 0x000fe400000f0c66 */
[----:B------:R-:W-:Y:S03]  /*7330*/  ISETP.GE.AND P0, PT, R10, R21, PT ;  /* 0x000000150a00720c */ /* 0x000fe60003f06270 */
[----:B---3--:R2:W5:Y:S10]  /*7340*/  LD.E.128 R48, [R190.64] ;  /* 0x00000006be307980 */ /* 0x008574000c101d00 */
        /* <DEDUP_REMOVED lines=18> */
[C---:B------:R-:W-:Y:S02]  /*7470*/  LEA R22, P0, R187.reuse, R190, 0x1 ;  /* 0x000000bebb167211 */ /* 0x040fe400078008ff */
        /* <DEDUP_REMOVED lines=64> */
.L_x_869:
[----:B------:R-:W-:Y:S05]  /*7880*/  BSYNC B0 ;  /* 0x0000000000007941 */ /* 0x000fea0003800000 */
.L_x_868:
[C---:B------:R-:W-:Y:S04]  /*7890*/  LEA R2, P0, R94.reuse, R128, 0x1 ;  /* 0x000000805e027211 */ /* 0x040fe800078008ff */
[----:B------:R-:W-:Y:S05]  /*78a0*/  LEA.HI.X R3, R94, R129, R93, 0x1, P0 ;  /* 0x000000815e037211 */ /* 0x000fea00000f0c5d */
[----:B-----5:R3:W-:Y:S04]  /*78b0*/  ST.E.128 [R2.64], R48 ;  /* 0x0000003002007985 */ /* 0x0207e8000c101d06 */
.L_x_867:
[----:B------:R-:W-:Y:S05]  /*78c0*/  BSYNC B1 ;  /* 0x0000000000017941 */ /* 0x000fea0003800000 */
.L_x_866:
[----:B------:R-:W-:Y:S11]  /*78d0*/  ISETP.GE.AND P0, PT, R9, R121, PT ;  /* 0x000000790900720c */ /* 0x000ff60003f06270 */
[----:B------:R-:W-:Y:S02]  /*78e0*/  @!UPT UIADD3 URZ, URZ, URZ, URZ ;  /* 0x0000003f3f3ff290 */ /* 0x000fe4000fffe03f */
        /* <DEDUP_REMOVED lines=10> */
[----:B------:R-:W-:Y:S01]  /*7990*/  IMAD.U32 R39, R48, 0x10000, RZ ;  /* 0x0001000030277824 */ /* 0x000fe200078e00ff */
[----:B------:R-:W-:Y:S01]  /*79a0*/  SHF.R.S32.HI R192, RZ, 0x1, R192 ;  /* 0x00000001ffc07819 */ /* 0x000fe200000114c0 */
[C---:B------:R-:W-:Y:S01]  /*79b0*/  IMAD.U32 R40, R49.reuse, 0x10000, RZ ;  /* 0x0001000031287824 */ /* 0x040fe200078e00ff */
[----:B------:R-:W-:Y:S02]  /*79c0*/  LOP3.LUT R43, R49, 0xffff0000, RZ, 0xc0, !PT ;  /* 0xffff0000312b7812 */ /* 0x000fe400078ec0ff */
[----:B------:R-:W-:Y:S01]  /*79d0*/  ISETP.GE.AND P1, PT, R9, R192, PT ;  /* 0x000000c00900720c */ /* 0x000fe20003f26270 */
[--C-:B------:R-:W-:Y:S01]  /*79e0*/  IMAD.MOV.U32 R185, RZ, RZ, R192.reuse ;  /* 0x000000ffffb97224 */ /* 0x100fe200078e00c0 */
[C---:B------:R-:W-:Y:S02]  /*79f0*/  SHF.L.U32 R46, R50.reuse, 0x10, RZ ;  /* 0x00000010322e7819 */ /* 0x040fe400000006ff */
[----:B------:R-:W-:Y:S01]  /*7a00*/  LOP3.LUT R47, R50, 0xffff0000, RZ, 0xc0, !PT ;  /* 0xffff0000322f7812 */ /* 0x000fe200078ec0ff */
[C---:B------:R-:W-:Y:S01]  /*7a10*/  IMAD.U32 R50, R51.reuse, 0x10000, RZ ;  /* 0x0001000033327824 */ /* 0x040fe200078e00ff */
[----:B------:R-:W-:Y:S07]  /*7a20*/  LOP3.LUT R51, R51, 0xffff0000, RZ, 0xc0, !PT ;  /* 0xffff000033337812 */ /* 0x000fee00078ec0ff */
[----:B------:R-:W-:Y:S01]  /*7a30*/  @P1 IADD3 R185, -R192, RZ, RZ ;  /* 0x000000ffc0b91210 */ /* 0x000fe20007ffe1ff */
[----:B------:R-:W-:Y:S03]  /*7a40*/  @P1 IMAD.MOV R188, RZ, RZ, -R192 ;  /* 0x000000ffffbc1224 */ /* 0x000fe600078e0ac0 */
[C---:B------:R-:W-:Y:S02]  /*7a50*/  LEA R22, P0, R185.reuse, R190, 0x1 ;  /* 0x000000beb9167211 */ /* 0x040fe400078008ff */
[----:B------:R-:W-:Y:S02]  /*7a60*/  IADD3 R53, P2, R146, R188, RZ ;  /* 0x000000bc92357210 */ /* 0x000fe40007f5e0ff */
[----:B------:R-:W-:Y:S01]  /*7a70*/  LEA.HI.X.SX32 R23, R185, R191, 0x1, P0 ;  /* 0x000000bfb9177211 */ /* 0x000fe200000f0eff */
[----:B------:R-:W-:Y:S01]  /*7a80*/  IMAD.MOV.U32 R185, RZ, RZ, RZ ;  /* 0x000000ffffb97224 */ /* 0x000fe200078e00ff */
[----:B------:R-:W-:Y:S02]  /*7a90*/  LEA.HI.X.SX32 R188, R188, R137, 0x1, P2 ;  /* 0x00000089bcbc7211 */ /* 0x000fe400010f0eff */
[C---:B--2---:R-:W-:Y:S01]  /*7aa0*/  LEA R190, P0, R53.reuse, R124, 0x1 ;  /* 0x0000007c35be7211 */ /* 0x044fe200078008ff */
[----:B------:R-:W2:Y:S01]  /*7ab0*/  LD.E.128 R24, [R22.64] ;  /* 0x0000000616187980 */ /* 0x000ea2000c101d00 */
[----:B------:R-:W-:Y:S02]  /*7ac0*/  @P1 IADD3 R185, -R192, RZ, RZ ;  /* 0x000000ffc0b91210 */ /* 0x000fe40007ffe1ff */
        /* <DEDUP_REMOVED lines=59> */
.L_x_871:
[----:B------:R-:W-:Y:S05]  /*7e80*/  BSYNC B0 ;  /* 0x0000000000007941 */ /* 0x000fea0003800000 */
.L_x_870:
[C---:B------:R-:W-:Y:S04]  /*7e90*/  LEA R2, P0, R90.reuse, R128, 0x1 ;  /* 0x000000805a027211 */ /* 0x040fe800078008ff */
[----:B------:R-:W-:Y:S05]  /*7ea0*/  LEA.HI.X R3, R90, R129, R89, 0x1, P0 ;  /* 0x000000815a037211 */ /* 0x000fea00000f0c59 */
[----:B-----5:R3:W-:Y:S04]  /*7eb0*/  ST.E.128 [R2.64], R48 ;  /* 0x0000003002007985 */ /* 0x0207e8000c101d06 */
.L_x_861:
[----:B------:R-:W-:Y:S05]  /*7ec0*/  BSYNC B2 ;  /* 0x0000000000027941 */ /* 0x000fea0003800000 */
.L_x_860:
        /* <DEDUP_REMOVED lines=97> */
.L_x_877:
[----:B------:R-:W-:Y:S05]  /*84e0*/  BSYNC B0 ;  /* 0x0000000000007941 */ /* 0x000fea0003800000 */
.L_x_876:
[C---:B------:R-:W-:Y:S04]  /*84f0*/  LEA R2, P0, R95.reuse, R128, 0x1 ;  /* 0x000000805f027211 */ /* 0x040fe800078008ff */
[----:B------:R-:W-:Y:S05]  /*8500*/  LEA.HI.X R3, R95, R129, R96, 0x1, P0 ;  /* 0x000000815f037211 */ /* 0x000fea00000f0c60 */
[----:B-----5:R3:W-:Y:S04]  /*8510*/  ST.E.128 [R2.64], R48 ;  /* 0x0000003002007985 */ /* 0x0207e8000c101d06 */
.L_x_875:
[----:B------:R-:W-:Y:S05]  /*8520*/  BSYNC B1 ;  /* 0x0000000000017941 */ /* 0x000fea0003800000 */
.L_x_874:
        /* <DEDUP_REMOVED lines=92> */
.L_x_881:
[----:B------:R-:W-:Y:S05]  /*8af0*/  BSYNC B0 ;  /* 0x0000000000007941 */ /* 0x000fea0003800000 */
.L_x_880:
[C---:B------:R-:W-:Y:S04]  /*8b00*/  LEA R2, P0, R92.reuse, R128, 0x1 ;  /* 0x000000805c027211 */ /* 0x040fe800078008ff */
[----:B------:R-:W-:Y:S05]  /*8b10*/  LEA.HI.X R3, R92, R129, R91, 0x1, P0 ;  /* 0x000000815c037211 */ /* 0x000fea00000f0c5b */
[----:B-----5:R3:W-:Y:S04]  /*8b20*/  ST.E.128 [R2.64], R48 ;  /* 0x0000003002007985 */ /* 0x0207e8000c101d06 */
.L_x_879:
[----:B------:R-:W-:Y:S05]  /*8b30*/  BSYNC B1 ;  /* 0x0000000000017941 */ /* 0x000fea0003800000 */
.L_x_878:
        /* <DEDUP_REMOVED lines=91> */
.L_x_883:
[----:B------:R-:W-:Y:S05]  /*90f0*/  BSYNC B0 ;  /* 0x0000000000007941 */ /* 0x000fea0003800000 */
.L_x_882:
[C---:B------:R-:W-:Y:S04]  /*9100*/  LEA R2, P0, R88.reuse, R128, 0x1 ;  /* 0x0000008058027211 */ /* 0x040fe800078008ff */
[----:B------:R-:W-:Y:S05]  /*9110*/  LEA.HI.X R3, R88, R129, R87, 0x1, P0 ;  /* 0x0000008158037211 */ /* 0x000fea00000f0c57 */
[----:B-----5:R3:W-:Y:S04]  /*9120*/  ST.E.128 [R2.64], R48 ;  /* 0x0000003002007985 */ /* 0x0207e8000c101d06 */
.L_x_873:
[----:B------:R-:W-:Y:S05]  /*9130*/  BSYNC B2 ;  /* 0x0000000000027941 */ /* 0x000fea0003800000 */
.L_x_872:
        /* <DEDUP_REMOVED lines=9> */
[----:B------:R-:W-:Y:S01]  /*91d0*/  IMAD.WIDE.U32 R188, R182, 0x60, R122 ;  /* 0x00000060b6bc7825 */ /* 0x000fe200078e007a */
[----:B------:R-:W-:Y:S01]  /*91e0*/  ISETP.GE.AND P0, PT, R12, R21, PT ;  /* 0x000000150c00720c */ /* 0x000fe20003f06270 */
[----:B------:R-:W-:Y:S02]  /*91f0*/  BSSY B0, `(.L_x_888) ;  /* 0x0000057000007945 */ /* 0x000fe40003800000 */
[----:B------:R-:W-:Y:S05]  /*9200*/  IMAD R0, R183, 0x60, RZ ;  /* 0x00000060b7007824 */ /* 0x000fea00078e02ff */
[----:B------:R-:W-:Y:S05]  /*9210*/  IADD3 R189, R189, R0, RZ ;  /* 0x00000000bdbd7210 */ /* 0x000fea0007ffe0ff */
[----:B--23--:R2:W5:Y:S01]  /*9220*/  LD.E.128 R48, [R188.64] ;  /* 0x00000006bc307980 */ /* 0x00c562000c101d00 */
        /* <DEDUP_REMOVED lines=16> */
[C---:B------:R-:W-:Y:S01]  /*9330*/  LEA R22, P0, R186.reuse, R188, 0x1 ;  /* 0x000000bcba167211 */ /* 0x040fe200078008ff */
[----:B--2---:R-:W-:Y:S01]  /*9340*/  IMAD.MOV.U32 R188, RZ, RZ, RZ ;  /* 0x000000ffffbc7224 */ /* 0x004fe200078e00ff */
[----:B------:R-:W-:Y:S02]  /*9350*/  IADD3 R185, P2, R147, R184, RZ ;  /* 0x000000b893b97210 */ /* 0x000fe40007f5e0ff */
[----:B------:R-:W-:Y:S02]  /*9360*/  LEA.HI.X.SX32 R23, R186, R189, 0x1, P0 ;  /* 0x000000bdba177211 */ /* 0x000fe400000f0eff */
[----:B------:R-:W-:Y:S02]  /*9370*/  LEA.HI.X.SX32 R184, R184, R138, 0x1, P2 ;  /* 0x0000008ab8b87211 */ /* 0x000fe400010f0eff */
[----:B------:R-:W-:Y:S01]  /*9380*/  LEA R190, P0, R185, R124, 0x1 ;  /* 0x0000007cb9be7211 */ /* 0x000fe200078008ff */
[----:B------:R-:W2:Y:S01]  /*9390*/  LD.E.128 R24, [R22.64] ;  /* 0x0000000616187980 */ /* 0x000ea2000c101d00 */
[----:B------:R-:W-:Y:S02]  /*93a0*/  @P1 IADD3 R188, -R53, RZ, RZ ;  /* 0x000000ff35bc1210 */ /* 0x000fe40007ffe1ff */
[----:B------:R-:W-:Y:S02]  /*93b0*/  LEA.HI.X R191, R185, R125, R184, 0x1, P0 ;  /* 0x0000007db9bf7211 */ /* 0x000fe400000f0cb8 */
[----:B------:R-:W-:Y:S03]  /*93c0*/  IADD3 R53, P0, R147, R188, RZ ;  /* 0x000000bc93357210 */ /* 0x000fe60007f1e0ff */
        /* <DEDUP_REMOVED lines=57> */
.L_x_889:
[----:B------:R-:W-:Y:S05]  /*9760*/  BSYNC B0 ;  /* 0x0000000000007941 */ /* 0x000fea0003800000 */
.L_x_888:
[----:B------:R-:W-:Y:S02]  /*9770*/  IMAD R0, R65, 0x60, RZ ;  /* 0x0000006041007824 */ /* 0x000fe400078e02ff */
[----:B------:R-:W-:Y:S05]  /*9780*/  IMAD.WIDE.U32 R2, R64, 0x60, R128 ;  /* 0x0000006040027825 */ /* 0x000fea00078e0080 */
[----:B------:R-:W-:Y:S05]  /*9790*/  IADD3 R3, R3, R0, RZ ;  /* 0x0000000003037210 */ /* 0x000fea0007ffe0ff */
[----:B-----5:R3:W-:Y:S02]  /*97a0*/  ST.E.128 [R2.64], R48 ;  /* 0x0000003002007985 */ /* 0x0207e4000c101d06 */
.L_x_887:
[----:B------:R-:W-:Y:S05]  /*97b0*/  BSYNC B1 ;  /* 0x0000000000017941 */ /* 0x000fea0003800000 */
.L_x_886:
        /* <DEDUP_REMOVED lines=92> */
.L_x_893:
[----:B------:R-:W-:Y:S05]  /*9d80*/  BSYNC B0 ;  /* 0x0000000000007941 */ /* 0x000fea0003800000 */
.L_x_892:
[C---:B------:R-:W-:Y:S04]  /*9d90*/  LEA R2, P0, R86.reuse, R128, 0x1 ;  /* 0x0000008056027211 */ /* 0x040fe800078008ff */
[----:B------:R-:W-:Y:S05]  /*9da0*/  LEA.HI.X R3, R86, R129, R85, 0x1, P0 ;  /* 0x0000008156037211 */ /* 0x000fea00000f0c55 */
[----:B-----5:R3:W-:Y:S04]  /*9db0*/  ST.E.128 [R2.64], R48 ;  /* 0x0000003002007985 */ /* 0x0207e8000c101d06 */
.L_x_891:
[----:B------:R-:W-:Y:S05]  /*9dc0*/  BSYNC B1 ;  /* 0x0000000000017941 */ /* 0x000fea0003800000 */
.L_x_890:
[----:B------:R-:W-:Y:S11]  /*9dd0*/  ISETP.GE.AND P0, PT, R9, R121, PT ;  /* 0x000000790900720c */ /* 0x000ff60003f06270 */
[----:B------:R-:W-:Y:S02]  /*9de0*/  @!UPT UIADD3 URZ, URZ, URZ, URZ ;  /* 0x0000003f3f3ff290 */ /* 0x000fe4000fffe03f */
        /* <DEDUP_REMOVED lines=17> */
[C---:B------:R-:W-:Y:S01]  /*9f00*/  SHF.L.U32 R44, R50.reuse, 0x10, RZ ;  /* 0x00000010322c7819 */ /* 0x040fe200000006ff */
[C---:B------:R-:W-:Y:S01]  /*9f10*/  IMAD.U32 R48, R51.reuse, 0x10000, RZ ;  /* 0x0001000033307824 */ /* 0x040fe200078e00ff */
[----:B------:R-:W-:Y:S02]  /*9f20*/  LOP3.LUT R47, R50, 0xffff0000, RZ, 0xc0, !PT ;  /* 0xffff0000322f7812 */ /* 0x000fe400078ec0ff */
        /* <DEDUP_REMOVED lines=8> */
[C---:B--2---:R-:W-:Y:S02]  /*9fb0*/  LEA R186, P0, R121.reuse, R124, 0x1 ;  /* 0x0000007c79ba7211 */ /* 0x044fe400078008ff */
[----:B------:R-:W2:Y:S02]  /*9fc0*/  LD.E.128 R20, [R20.64] ;  /* 0x0000000614147980 */ /* 0x000ea4000c101d00 */
        /* <DEDUP_REMOVED lines=10> */
[----:B------:R-:W-:Y:S01]  /*a070*/  SHF.L.U32 R26, R21, 0x10, RZ ;  /* 0x00000010151a7819 */ /* 0x000fe200000006ff */
[----:B------:R-:W-:Y:S01]  /*a080*/  IMAD.U32 R20, R23, 0x10000, RZ ;  /* 0x0001000017147824 */ /* 0x000fe200078e00ff */
[----:B------:R-:W-:Y:S02]  /*a090*/  LOP3.LUT R28, R21, 0xffff0000, RZ, 0xc0, !PT ;  /* 0xffff0000151c7812 */ /* 0x000fe400078ec0ff */
[----:B------:R-:W-:Y:S01]  /*a0a0*/  LOP3.LUT R24, R22, 0xffff0000, RZ, 0xc0, !PT ;  /* 0xffff000016187812 */ /* 0x000fe200078ec0ff */
[----:B---3--:R-:W-:Y:S01]  /*a0b0*/  IMAD.U32 R35, R185, 0x10000, RZ ;  /* 0x00010000b9237824 */ /* 0x008fe200078e00ff */
        /* <DEDUP_REMOVED lines=37> */
[----:B------:R-:W-:Y:S02]  /*a310*/  FFMA.FTZ R6, R47, R46, R6 ;  /* 0x0000002e2f067223 */ /* 0x000fe40000010006 */
[----:B------:R-:W-:Y:S01]  /*a320*/  FFMA.FTZ R7, R48, R49, R7 ;  /* 0x0000003130077223 */ /* 0x000fe20000010007 */
[----:B------:R-:W-:Y:S01]  /*a330*/  F2FP.BF16.PACK_AB R48, R2, R0 ;  /* 0x000000000230723e */ /* 0x000fe200000010ff */
[----:B------:R-:W-:Y:S01]  /*a340*/  FFMA.FTZ R8, R51, R50, R8 ;  /* 0x0000003233087223 */ /* 0x000fe20000010008 */
[----:B------:R-:W-:Y:S02]  /*a350*/  F2FP.BF16.PACK_AB R49, R4, R3 ;  /* 0x000000030431723e */ /* 0x000fe400000010ff */
[----:B------:R-:W-:Y:S02]  /*a360*/  F2FP.BF16.PACK_AB R50, R6, R5 ;  /* 0x000000050632723e */ /* 0x000fe400000010ff */
[----:B------:R-:W-:Y:S02]  /*a370*/  F2FP.BF16.PACK_AB R51, R8, R7 ;  /* 0x000000070833723e */ /* 0x000fe400000010ff */
.L_x_895:
[----:B------:R-:W-:Y:S05]  /*a380*/  BSYNC B0 ;  /* 0x0000000000007941 */ /* 0x000fea0003800000 */
.L_x_894:
[C---:B------:R-:W-:Y:S04]  /*a390*/  LEA R2, P0, R84.reuse, R128, 0x1 ;  /* 0x0000008054027211 */ /* 0x040fe800078008ff */
[----:B------:R-:W-:Y:S05]  /*a3a0*/  LEA.HI.X R3, R84, R129, R83, 0x1, P0 ;  /* 0x0000008154037211 */ /* 0x000fea00000f0c53 */
[----:B-----5:R3:W-:Y:S04]  /*a3b0*/  ST.E.128 [R2.64], R48 ;  /* 0x0000003002007985 */ /* 0x0207e8000c101d06 */
.L_x_885:
[----:B------:R-:W-:Y:S05]  /*a3c0*/  BSYNC B2 ;  /* 0x0000000000027941 */ /* 0x000fea0003800000 */
.L_x_884:
[----:B---3--:R-:W3:Y:S02]  /*a3d0*/  LD.E R3, [R18.64+0xd0] ;  /* 0x0000d00612037980 */ /* 0x008ee4000c101900 */
[----:B---3--:R-:W-:Y:S05]  /*a3e0*/  IMAD.U32 R3, R3, -0x20, RZ ;  /* 0xffffffe003037824 */ /* 0x008fea00078e00ff */
[C---:B------:R-:W-:Y:S02]  /*a3f0*/  LEA R126, P1, R3.reuse, R126, 0x1 ;  /* 0x0000007e037e7211 */ /* 0x040fe400078208ff */
[C---:B------:R-:W-:Y:S02]  /*a400*/  LEA R124, P0, R3.reuse, R124, 0x1 ;  /* 0x0000007c037c7211 */ /* 0x040fe400078008ff */
[C---:B------:R-:W-:Y:S02]  /*a410*/  LEA.HI.X.SX32 R127, R3.reuse, R127, 0x1, P1 ;  /* 0x0000007f037f7211 */ /* 0x040fe400008f0eff */
[----:B------:R-:W-:Y:S01]  /*a420*/  LEA.HI.X.SX32 R125, R3, R125, 0x1, P0 ;  /* 0x0000007d037d7211 */ /* 0x000fe200000f0eff */
[----:B------:R-:W-:-:S05]  /*a430*/  BRA `(.L_x_847) ;  /* 0x000005f000007947 */ /* 0x000fca0003800000 */
.L_x_821:
[----:B------:R-:W-:Y:S01]  /*a440*/  BSSY B0, `(.L_x_896) ;  /* 0x000000b000007945 */ /* 0x000fe20003800000 */
        /* <DEDUP_REMOVED lines=10> */
.L_x_897:
[----:B------:R-:W-:Y:S05]  /*a4f0*/  BSYNC B0 ;  /* 0x0000000000007941 */ /* 0x000fea0003800000 */
.L_x_896:
[C---:B------:R-:W-:Y:S01]  /*a500*/  ISETP.GE.AND P0, PT, R79.reuse, R186, PT ;  /* 0x000000ba4f00720c */ /* 0x040fe20003f06270 */
[----:B------:R-:W-:Y:S03]  /*a510*/  BSSY B0, `(.L_x_898) ;  /* 0x000001a000007945 */ /* 0x000fe60003800000 */
[----:B------:R-:W-:Y:S11]  /*a520*/  ISETP.GE.AND P0, PT, R79, R184, !P0 ;  /* 0x000000b84f00720c */ /* 0x000ff60004706270 */
[----:B------:R-:W-:Y:S02]  /*a530*/  @!UPT UIADD3 URZ, URZ, URZ, URZ ;  /* 0x0000003f3f3ff290 */ /* 0x000fe4000fffe03f */
[----:B------:R-:W-:-:S05]  /*a540*/  @!P0 BRA `(.L_x_899) ;  /* 0x0000016000008947 */ /* 0x000fca0003800000 */
[----:B------:R-:W-:Y:S02]  /*a550*/  ISETP.NE.AND P2, PT, R152, RZ, PT ;  /* 0x000000ff9800720c */ /* 0x000fe40003f45270 */
[----:B------:R-:W-:Y:S11]  /*a560*/  ISETP.NE.AND P3, PT, R151, RZ, PT ;  /* 0x000000ff9700720c */ /* 0x000ff60003f65270 */
[C---:B-1----:R-:W-:Y:S02]  /*a570*/  @P2 LEA R4, P0, R100.reuse, R122, 0x1 ;  /* 0x0000007a64042211 */ /* 0x042fe400078008ff */
[----:B------:R-:W-:Y:S02]  /*a580*/  @P2 LEA R32, P1, R201, R128, 0x1 ;  /* 0x00000080c9202211 */ /* 0x000fe400078208ff */
[----:B------:R-:W-:Y:S02]  /*a590*/  @P2 LEA.HI.X R5, R100, R123, R97, 0x1, P0 ;  /* 0x0000007b64052211 */ /* 0x000fe400000f0c61 */
[-C--:B------:R-:W-:Y:S02]  /*a5a0*/  @P3 LEA R30, P0, R99, R122.reuse, 0x1 ;  /* 0x0000007a631e3211 */ /* 0x080fe400078008ff */
[----:B------:R-:W-:Y:S01]  /*a5b0*/  @P2 LEA.HI.X R33, R201, R129, R202, 0x1, P1 ;  /* 0x00000081c9212211 */ /* 0x000fe200008f0cca */
[----:B------:R-:W2:Y:S01]  /*a5c0*/  @P2 LD.E.128 R24, [R4.64] ;  /* 0x0000000604182980 */ /* 0x000ea2000c101d00 */
[-C--:B------:R-:W-:Y:S02]  /*a5d0*/  @P3 LEA.HI.X R31, R99, R123.reuse, R102, 0x1, P0 ;  /* 0x0000007b631f3211 */ /* 0x080fe400000f0c66 */
[----:B------:R-:W-:Y:S11]  /*a5e0*/  ISETP.NE.AND P1, PT, R150, RZ, PT ;  /* 0x000000ff9600720c */ /* 0x000ff60003f25270 */
[----:B------:R-:W-:Y:S02]  /*a5f0*/  @!UPT UIADD3 URZ, URZ, URZ, URZ ;  /* 0x0000003f3f3ff290 */ /* 0x000fe4000fffe03f */
[C---:B------:R-:W-:Y:S04]  /*a600*/  @P1 LEA R2, P0, R103.reuse, R122, 0x1 ;  /* 0x0000007a67021211 */ /* 0x040fe800078008ff */
[----:B------:R-:W-:Y:S02]  /*a610*/  @P1 LEA.HI.X R3, R103, R123, R106, 0x1, P0 ;  /* 0x0000007b67031211 */ /* 0x000fe400000f0c6a */
[CC--:B------:R-:W-:Y:S04]  /*a620*/  @P1 LEA R34, P0, R90.reuse, R128.reuse, 0x1 ;  /* 0x000000805a221211 */ /* 0x0c0fe800078008ff */
[-C--:B------:R-:W-:Y:S01]  /*a630*/  @P1 LEA.HI.X R35, R90, R129.reuse, R89, 0x1, P0 ;  /* 0x000000815a231211 */ /* 0x080fe200000f0c59 */
[----:B--2---:R1:W-:Y:S01]  /*a640*/  @P2 ST.E.128 [R32.64], R24 ;  /* 0x0000001820002985 */ /* 0x0043e2000c101d06 */
[C---:B------:R-:W-:Y:S03]  /*a650*/  @P3 LEA R28, P2, R94.reuse, R128, 0x1 ;  /* 0x000000805e1c3211 */ /* 0x040fe600078408ff */
[----:B------:R-:W2:Y:S01]  /*a660*/  @P3 LD.E.128 R20, [R30.64] ;  /* 0x000000061e143980 */ /* 0x000ea2000c101d00 */
[----:B------:R-:W-:Y:S05]  /*a670*/  @P3 LEA.HI.X R29, R94, R129, R93, 0x1, P2 ;  /* 0x000000815e1d3211 */ /* 0x000fea00010f0c5d */
[----:B--2---:R1:W-:Y:S04]  /*a680*/  @P3 ST.E.128 [R28.64], R20 ;  /* 0x000000141c003985 */ /* 0x0043e8000c101d06 */
[----:B------:R-:W2:Y:S04]  /*a690*/  @P1 LD.E.128 R4, [R2.64] ;  /* 0x0000000602041980 */ /* 0x000ea8000c101d00 */
[----:B--2---:R1:W-:Y:S02]  /*a6a0*/  @P1 ST.E.128 [R34.64], R4 ;  /* 0x0000000422001985 */ /* 0x0043e4000c101d06 */
.L_x_899:
[----:B------:R-:W-:Y:S05]  /*a6b0*/  BSYNC B0 ;  /* 0x0000000000007941 */ /* 0x000fea0003800000 */
.L_x_898:
        /* <DEDUP_REMOVED lines=8> */
[C---:B------:R-:W-:Y:S02]  /*a740*/  @P2 LEA R32, P1, R95.reuse, R128, 0x1 ;  /* 0x000000805f202211 */ /* 0x040fe400078208ff */
[----:B------:R-:W-:Y:S02]  /*a750*/  @P2 LEA.HI.X R5, R110, R123, R107, 0x1, P0 ;  /* 0x0000007b6e052211 */ /* 0x000fe400000f0c6b */
[CC--:B------:R-:W-:Y:S02]  /*a760*/  @P3 LEA R30, P0, R104.reuse, R122.reuse, 0x1 ;  /* 0x0000007a681e3211 */ /* 0x0c0fe400078008ff */
        /* <DEDUP_REMOVED lines=16> */
.L_x_901:
[----:B------:R-:W-:Y:S05]  /*a870*/  BSYNC B0 ;  /* 0x0000000000007941 */ /* 0x000fea0003800000 */
.L_x_900:
[C---:B------:R-:W-:Y:S04]  /*a880*/  ISETP.GE.AND P0, PT, R77.reuse, R186, PT ;  /* 0x000000ba4d00720c */ /* 0x040fe80003f06270 */
[----:B------:R-:W-:Y:S11]  /*a890*/  ISETP.GE.AND P0, PT, R77, R184, !P0 ;  /* 0x000000b84d00720c */ /* 0x000ff60004706270 */
[----:B------:R-:W-:Y:S02]  /*a8a0*/  @!UPT UIADD3 URZ, URZ, URZ, URZ ;  /* 0x0000003f3f3ff290 */ /* 0x000fe4000fffe03f */
[----:B------:R-:W-:-:S05]  /*a8b0*/  @!P0 BRA `(.L_x_847) ;  /* 0x0000017000008947 */ /* 0x000fca0003800000 */
[----:B------:R-:W-:Y:S02]  /*a8c0*/  ISETP.NE.AND P1, PT, R152, RZ, PT ;  /* 0x000000ff9800720c */ /* 0x000fe40003f25270 */
[----:B------:R-:W-:Y:S11]  /*a8d0*/  ISETP.NE.AND P3, PT, R151, RZ, PT ;  /* 0x000000ff9700720c */ /* 0x000ff60003f65270 */
[----:B------:R-:W-:Y:S02]  /*a8e0*/  @P1 IMAD.WIDE.U32 R2, R182, 0x60, R122 ;  /* 0x00000060b6021825 */ /* 0x000fe400078e007a */
[----:B------:R-:W-:Y:S02]  /*a8f0*/  @P3 LEA R30, P2, R86, R128, 0x1 ;  /* 0x00000080561e3211 */ /* 0x000fe400078408ff */
[----:B------:R-:W-:Y:S02]  /*a900*/  @P1 IMAD R0, R183, 0x60, RZ ;  /* 0x00000060b7001824 */ /* 0x000fe400078e02ff */
[----:B-1----:R-:W-:Y:S01]  /*a910*/  @P1 IMAD.WIDE.U32 R4, R64, 0x60, R128 ;  /* 0x0000006040041825 */ /* 0x002fe200078e0080 */
[----:B------:R-:W-:Y:S03]  /*a920*/  @P3 LEA.HI.X R31, R86, R129, R85, 0x1, P2 ;  /* 0x00000081561f3211 */ /* 0x000fe600010f0c55 */
[----:B------:R-:W-:Y:S02]  /*a930*/  @P1 IMAD.IADD R3, R3, 0x1, R0 ;  /* 0x0000000103031824 */ /* 0x000fe400078e0200 */
[----:B------:R-:W-:Y:S03]  /*a940*/  @P1 IMAD R0, R65, 0x60, RZ ;  /* 0x0000006041001824 */ /* 0x000fe600078e02ff */
[----:B------:R1:W2:Y:S01]  /*a950*/  @P1 LD.E.128 R24, [R2.64] ;  /* 0x0000000602181980 */ /* 0x0002a2000c101d00 */
[----:B------:R-:W-:Y:S01]  /*a960*/  @P1 IMAD.IADD R5, R5, 0x1, R0 ;  /* 0x0000000105051824 */ /* 0x000fe200078e0200 */
[CC--:B-1----:R-:W-:Y:S04]  /*a970*/  @P3 LEA R2, P0, R112.reuse, R122.reuse, 0x1 ;  /* 0x0000007a70023211 */ /* 0x0c2fe800078008ff */
[-C--:B------:R-:W-:Y:S01]  /*a980*/  @P3 LEA.HI.X R3, R112, R123.reuse, R109, 0x1, P0 ;  /* 0x0000007b70033211 */ /* 0x080fe200000f0c6d */
[----:B--2---:R1:W-:Y:S01]  /*a990*/  @P1 ST.E.128 [R4.64], R24 ;  /* 0x0000001804001985 */ /* 0x0043e2000c101d06 */
[----:B------:R-:W-:Y:S03]  /*a9a0*/  ISETP.NE.AND P1, PT, R150, RZ, PT ;  /* 0x000000ff9600720c */ /* 0x000fe60003f25270 */
[----:B------:R-:W2:Y:S10]  /*a9b0*/  @P3 LD.E.128 R20, [R2.64] ;  /* 0x0000000602143980 */ /* 0x000eb4000c101d00 */
[C---:B------:R-:W-:Y:S04]  /*a9c0*/  @P1 LEA R28, P0, R114.reuse, R122, 0x1 ;  /* 0x0000007a721c1211 */ /* 0x040fe800078008ff */
[----:B------:R-:W-:Y:S02]  /*a9d0*/  @P1 LEA.HI.X R29, R114, R123, R111, 0x1, P0 ;  /* 0x0000007b721d1211 */ /* 0x000fe400000f0c6f */
[C---:B------:R-:W-:Y:S04]  /*a9e0*/  @P1 LEA R32, P0, R84.reuse, R128, 0x1 ;  /* 0x0000008054201211 */ /* 0x040fe800078008ff */
[----:B------:R-:W-:Y:S01]  /*a9f0*/  @P1 LEA.HI.X R33, R84, R129, R83, 0x1, P0 ;  /* 0x0000008154211211 */ /* 0x000fe200000f0c53 */
[----:B--2---:R2:W-:Y:S04]  /*aa00*/  @P3 ST.E.128 [R30.64], R20 ;  /* 0x000000141e003985 */ /* 0x0045e8000c101d06 */
[----:B-1----:R-:W3:Y:S04]  /*aa10*/  @P1 LD.E.128 R4, [R28.64] ;  /* 0x000000061c041980 */ /* 0x002ee8000c101d00 */
[----:B---3--:R2:W-:Y:S02]  /*aa20*/  @P1 ST.E.128 [R32.64], R4 ;  /* 0x0000000420001985 */ /* 0x0085e4000c101d06 */
.L_x_847:
[----:B------:R-:W-:Y:S05]  /*aa30*/  BSYNC B3 ;  /* 0x0000000000037941 */ /* 0x000fea0003800000 */
.L_x_820:
[----:B------:R-:W-:Y:S01]  /*aa40*/  ISETP.NE.U32.AND P1, PT, R212, RZ, PT ;  /* 0x000000ffd400720c */ /* 0x000fe20003f25070 */
[----:B------:R-:W3:Y:S01]  /*aa50*/  LD.E R3, [R18.64+0x128] ;  /* 0x0001280612037980 */ /* 0x000ee2000c101900 */
[----:B------:R-:W-:Y:S02]  /*aa60*/  BSSY B0, `(.L_x_902) ;  /* 0x000005f000007945 */ /* 0x000fe40003800000 */
[----:B------:R-:W-:Y:S01]  /*aa70*/  ISETP.NE.AND.EX P1, PT, R213, RZ, PT, P1 ;  /* 0x000000ffd500720c */ /* 0x000fe20003f25310 */
[----:B---3--:R-:W-:Y:S05]  /*aa80*/  IMAD.U32 R3, R3, -0x40, RZ ;  /* 0xffffffc003037824 */ /* 0x008fea00078e00ff */
[C---:B-12---:R-:W-:Y:S04]  /*aa90*/  LEA R122, P0, R3.reuse, R122, 0x1 ;  /* 0x0000007a037a7211 */ /* 0x046fe800078008ff */
[----:B------:R-:W-:Y:S03]  /*aaa0*/  LEA.HI.X.SX32 R123, R3, R123, 0x1, P0 ;  /* 0x0000007b037b7211 */ /* 0x000fe600000f0eff */
[----:B------:R-:W-:-:S05]  /*aab0*/  @!P1 BRA `(.L_x_903) ;  /* 0x0000051000009947 */ /* 0x000fca0003800000 */
[----:B------:R-:W-:Y:S04]  /*aac0*/  IADD3 R3, R11, -0x1, RZ ;  /* 0xffffffff0b037810 */ /* 0x000fe80007ffe0ff */
[----:B------:R-:W-:Y:S11]  /*aad0*/  ISETP.GT.AND P0, PT, R3, R98, PT ;  /* 0x000000620300720c */ /* 0x000ff60003f04270 */
[----:B------:R-:W-:Y:S02]  /*aae0*/  @!UPT UIADD3 URZ, URZ, URZ, URZ ;  /* 0x0000003f3f3ff290 */ /* 0x000fe4000fffe03f */
[----:B------:R-:W-:-:S05]  /*aaf0*/  @!P0 BRA `(.L_x_904) ;  /* 0x0000055000008947 */ /* 0x000fca0003800000 */
[----:B------:R-:W-:Y:S01]  /*ab00*/  IMAD.MOV.U32 R24, RZ, RZ, RZ ;  /* 0x000000ffff187224 */ /* 0x000fe200078e00ff */
[----:B------:R-:W2:Y:S01]  /*ab10*/  LD.E R2, [R18.64+0x170] ;  /* 0x0001700612027980 */ /* 0x000ea2000c101900 */
[----:B------:R-:W-:Y:S02]  /*ab20*/  IADD3 R15, R15, -0x80, RZ ;  /* 0xffffff800f0f7810 */ /* 0x000fe40007ffe0ff */
[----:B------:R-:W-:Y:S01]  /*ab30*/  IABS R8, R14 ;  /* 0x0000000e00087213 */ /* 0x000fe20000000000 */
[----:B------:R-:W3:Y:S01]  /*ab40*/  LD.E.64 R28, [R18.64+0x40] ;  /* 0x00004006121c7980 */ /* 0x000ee2000c101b00 */
[-C--:B------:R-:W-:Y:S05]  /*ab50*/  IADD3 R0, -R14, R15.reuse, RZ ;  /* 0x0000000f0e007210 */ /* 0x080fea0007ffe1ff */
[----:B------:R-:W4:Y:S01]  /*ab60*/  LD.E.64 R26, [R18.64+0x20] ;  /* 0x00002006121a7980 */ /* 0x000f22000c101b00 */
[-C--:B--2---:R-:W-:Y:S02]  /*ab70*/  IABS R5, R2.reuse ;  /* 0x0000000200057213 */ /* 0x084fe40000000000 */
[-C--:B------:R-:W-:Y:S02]  /*ab80*/  IABS R21, R2.reuse ;  /* 0x0000000200157213 */ /* 0x080fe40000000000 */
[----:B------:R-:W1:Y:S01]  /*ab90*/  I2F.RP R23, R5 ;  /* 0x0000000500177306 */ /* 0x000e620000209400 */
[----:B------:R-:W-:Y:S02]  /*aba0*/  LOP3.LUT R3, RZ, R2, RZ, 0x33, !PT ;  /* 0x00000002ff037212 */ /* 0x000fe400078e33ff */
[----:B------:R-:W-:Y:S07]  /*abb0*/  IMAD.MOV R21, RZ, RZ, -R21 ;  /* 0x000000ffff157224 */ /* 0x000fee00078e0a15 */
[----:B-1----:R-:W1:Y:S02]  /*abc0*/  MUFU.RCP R7, R23 ;  /* 0x0000001700077308 */ /* 0x002e640000001000 */
[----:B-1----:R-:W-:Y:S02]  /*abd0*/  IADD3 R22, R7, 0xffffffe, RZ ;  /* 0x0ffffffe07167810 */ /* 0x002fe40007ffe0ff */
[----:B------:R-:W-:Y:S06]  /*abe0*/  IABS R7, R15 ;  /* 0x0000000f00077213 */ /* 0x000fec0000000000 */
[----:B------:R-:W1:Y:S02]  /*abf0*/  F2I.FTZ.U32.TRUNC.NTZ R25, R22 ;  /* 0x0000001600197305 */ /* 0x000e64000021f000 */
[--C-:B-1----:R-:W-:Y:S01]  /*ac00*/  IMAD.MOV R20, RZ, RZ, -R25.reuse ;  /* 0x000000ffff147224 */ /* 0x102fe200078e0a19 */
[----:B------:R-:W2:Y:S03]  /*ac10*/  LD.E.64 R22, [R18.64+0x38] ;  /* 0x0000380612167980 */ /* 0x000ea6000c101b00 */
[----:B------:R-:W-:Y:S04]  /*ac20*/  IMAD R20, R20, R5, RZ ;  /* 0x0000000514147224 */ /* 0x000fe800078e02ff */
[----:B------:R-:W-:Y:S02]  /*ac30*/  IMAD.HI.U32 R20, R25, R20, R24 ;  /* 0x0000001419147227 */ /* 0x000fe400078e0018 */
[----:B------:R-:W2:Y:S04]  /*ac40*/  LD.E.64 R24, [R18.64+0x28] ;  /* 0x0000280612187980 */ /* 0x000ea8000c101b00 */
[C---:B------:R-:W-:Y:S04]  /*ac50*/  IMAD.HI.U32 R4, R20.reuse, R7, RZ ;  /* 0x0000000714047227 */ /* 0x040fe800078e00ff */
[----:B------:R-:W-:Y:S04]  /*ac60*/  IMAD.HI.U32 R6, R20, R8, RZ ;  /* 0x0000000814067227 */ /* 0x000fe800078e00ff */
[-C--:B------:R-:W-:Y:S02]  /*ac70*/  IMAD R7, R4, R21.reuse, R7 ;  /* 0x0000001504077224 */ /* 0x080fe400078e0207 */
[----:B------:R-:W-:Y:S03]  /*ac80*/  IMAD R8, R6, R21, R8 ;  /* 0x0000001506087224 */ /* 0x000fe600078e0208 */
        /* <DEDUP_REMOVED lines=8> */
[-C--:B------:R-:W-:Y:S02]  /*ad10*/  LOP3.LUT R5, R15, R2.reuse, RZ, 0x3c, !PT ;  /* 0x000000020f057212 */ /* 0x080fe400078e3cff */
[----:B------:R-:W-:Y:S02]  /*ad20*/  LOP3.LUT R7, R14, R2, RZ, 0x3c, !PT ;  /* 0x000000020e077212 */ /* 0x000fe400078e3cff */
[----:B------:R-:W-:Y:S02]  /*ad30*/  ISETP.GE.AND P1, PT, R5, RZ, PT ;  /* 0x000000ff0500720c */ /* 0x000fe40003f26270 */
[----:B------:R-:W-:Y:S02]  /*ad40*/  ISETP.GE.AND P2, PT, R7, RZ, PT ;  /* 0x000000ff0700720c */ /* 0x000fe40003f46270 */
[----:B------:R-:W-:Y:S02]  /*ad50*/  ISETP.NE.AND P0, PT, R2, RZ, PT ;  /* 0x000000ff0200720c */ /* 0x000fe40003f05270 */
[----:B------:R-:W-:Y:S02]  /*ad60*/  @P4 IADD3 R4, R4, 0x1, RZ ;  /* 0x0000000104044810 */ /* 0x000fe40007ffe0ff */
[----:B------:R-:W-:Y:S05]  /*ad70*/  @P5 IADD3 R6, R6, 0x1, RZ ;  /* 0x0000000106065810 */ /* 0x000fea0007ffe0ff */
[----:B------:R-:W-:Y:S02]  /*ad80*/  @!P1 IMAD.MOV R4, RZ, RZ, -R4 ;  /* 0x000000ffff049224 */ /* 0x000fe400078e0a04 */
[----:B------:R-:W-:Y:S03]  /*ad90*/  @!P2 IMAD.MOV R6, RZ, RZ, -R6 ;  /* 0x000000ffff06a224 */ /* 0x000fe600078e0a06 */
[C---:B------:R-:W-:Y:S02]  /*ada0*/  SEL R4, R3.reuse, R4, !P0 ;  /* 0x0000000403047207 */ /* 0x040fe40004000000 */
[----:B------:R-:W-:Y:S02]  /*adb0*/  SEL R3, R3, R6, !P0 ;  /* 0x0000000603037207 */ /* 0x000fe40004000000 */
[CC--:B------:R-:W-:Y:S02]  /*adc0*/  LEA R32, P1, R4.reuse, R212.reuse, 0x2 ;  /* 0x000000d404207211 */ /* 0x0c0fe400078210ff */
[C---:B------:R-:W-:Y:S02]  /*add0*/  LEA R30, P0, R3.reuse, R212, 0x2 ;  /* 0x000000d4031e7211 */ /* 0x040fe400078010ff */
[-C--:B------:R-:W-:Y:S02]  /*ade0*/  LEA.HI.X.SX32 R33, R4, R213.reuse, 0x2, P1 ;  /* 0x000000d504217211 */ /* 0x080fe400008f16ff */
[C---:B------:R-:W-:Y:S01]  /*adf0*/  LEA.HI.X.SX32 R31, R3.reuse, R213, 0x2, P0 ;  /* 0x000000d5031f7211 */ /* 0x040fe200000f16ff */
[----:B------:R-:W-:Y:S02]  /*ae00*/  IMAD.IADD R3, R3, 0x1, -R4 ;  /* 0x0000000103037824 */ /* 0x000fe400078e0a04 */
[----:B------:R-:W2:Y:S02]  /*ae10*/  LD.E R5, [R32.64] ;  /* 0x0000000620057980 */ /* 0x000ea4000c101900 */
[----:B------:R-:W-:Y:S02]  /*ae20*/  IMAD R0, R3, R2, R0 ;  /* 0x0000000203007224 */ /* 0x000fe400078e0200 */
[----:B------:R1:W2:Y:S02]  /*ae30*/  LD.E R8, [R30.64] ;  /* 0x000000061e087980 */ /* 0x0002a4000c101900 */
[-C--:B---3--:R-:W-:Y:S01]  /*ae40*/  IMAD R20, R29, R0.reuse, RZ ;  /* 0x000000001d147224 */ /* 0x088fe200078e02ff */
[----:B------:R-:W-:Y:S01]  /*ae50*/  SHF.R.S32.HI R7, RZ, 0x1f, R0 ;  /* 0x0000001fff077819 */ /* 0x000fe20000011400 */
[C---:B-1----:R-:W-:Y:S04]  /*ae60*/  IMAD.WIDE.U32 R30, R28.reuse, R0, RZ ;  /* 0x000000001c1e7225 */ /* 0x042fe800078e00ff */
[----:B--2---:R-:W-:Y:S02]  /*ae70*/  IMAD.IADD R21, R5, 0x1, -R8 ;  /* 0x0000000105157824 */ /* 0x004fe400078e0a08 */
[----:B------:R-:W-:Y:S02]  /*ae80*/  IMAD R8, R28, R7, R20 ;  /* 0x000000071c087224 */ /* 0x000fe400078e0214 */
[-C--:B----4-:R-:W-:Y:S01]  /*ae90*/  IMAD R5, R27, R21.reuse, RZ ;  /* 0x000000151b057224 */ /* 0x090fe200078e02ff */
[----:B------:R-:W-:Y:S01]  /*aea0*/  SHF.R.S32.HI R20, RZ, 0x1f, R21 ;  /* 0x0000001fff147819 */ /* 0x000fe20000011415 */
[CC--:B------:R-:W-:Y:S04]  /*aeb0*/  IMAD.WIDE.U32 R28, R26.reuse, R21.reuse, RZ ;  /* 0x000000151a1c7225 */ /* 0x0c0fe800078e00ff */
[----:B------:R-:W-:Y:S01]  /*aec0*/  IMAD R5, R26, R20, R5 ;  /* 0x000000141a057224 */ /* 0x000fe200078e0205 */
[----:B------:R-:W-:Y:S01]  /*aed0*/  MOV R26, R30 ;  /* 0x0000001e001a7202 */ /* 0x000fe20000000f00 */
[----:B------:R-:W-:Y:S02]  /*aee0*/  IMAD.IADD R27, R31, 0x1, R8 ;  /* 0x000000011f1b7824 */ /* 0x000fe400078e0208 */
[----:B------:R-:W-:Y:S02]  /*aef0*/  IMAD.IADD R29, R29, 0x1, R5 ;  /* 0x000000011d1d7824 */ /* 0x000fe400078e0205 */
[----:B------:R-:W-:Y:S04]  /*af00*/  IMAD.WIDE.U32 R26, R21, R24, R26 ;  /* 0x00000018151a7225 */ /* 0x000fe800078e001a */
[----:B------:R-:W-:Y:S01]  /*af10*/  IMAD R21, R25, R21, RZ ;  /* 0x0000001519157224 */ /* 0x000fe200078e02ff */
[----:B------:R-:W-:Y:S01]  /*af20*/  LEA R130, P1, R26, R130, 0x1 ;  /* 0x000000821a827211 */ /* 0x000fe200078208ff */
[----:B------:R-:W-:Y:S02]  /*af30*/  IMAD R8, R23, R0, RZ ;  /* 0x0000000017087224 */ /* 0x000fe400078e02ff */
[----:B------:R-:W-:Y:S04]  /*af40*/  IMAD.WIDE.U32 R28, R0, R22, R28 ;  /* 0x00000016001c7225 */ /* 0x000fe800078e001c */
[----:B------:R-:W-:Y:S01]  /*af50*/  IMAD R21, R24, R20, R21 ;  /* 0x0000001418157224 */ /* 0x000fe200078e0215 */
[----:B------:R-:W-:Y:S01]  /*af60*/  LEA R128, P0, R28, R128, 0x1 ;  /* 0x000000801c807211 */ /* 0x000fe200078008ff */
[----:B------:R-:W-:Y:S02]  /*af70*/  IMAD R8, R22, R7, R8 ;  /* 0x0000000716087224 */ /* 0x000fe400078e0208 */
[----:B------:R-:W-:Y:S02]  /*af80*/  IMAD.IADD R20, R27, 0x1, R21 ;  /* 0x000000011b147824 */ /* 0x000fe400078e0215 */
[----:B------:R-:W-:Y:S03]  /*af90*/  IMAD.IADD R8, R29, 0x1, R8 ;  /* 0x000000011d087824 */ /* 0x000fe600078e0208 */
[----:B------:R-:W-:Y:S02]  /*afa0*/  LEA.HI.X R131, R26, R131, R20, 0x1, P1 ;  /* 0x000000831a837211 */ /* 0x000fe400008f0c14 */
[----:B------:R-:W-:Y:S01]  /*afb0*/  LEA.HI.X R129, R28, R129, R8, 0x1, P0 ;  /* 0x000000811c817211 */ /* 0x000fe200000f0c08 */
[----:B------:R-:W-:-:S05]  /*afc0*/  BRA `(.L_x_904) ;  /* 0x0000008000007947 */ /* 0x000fca0003800000 */
.L_x_903:
[----:B------:R-:W2:Y:S04]  /*afd0*/  LD.E R5, [R18.64+0x40] ;  /* 0x0000400612057980 */ /* 0x000ea8000c101900 */
[----:B------:R-:W3:Y:S02]  /*afe0*/  LD.E R3, [R18.64+0x38] ;  /* 0x0000380612037980 */ /* 0x000ee4000c101900 */
[----:B---3--:R-:W-:Y:S02]  /*aff0*/  IMAD.U32 R3, R3, -0x40, RZ ;  /* 0xffffffc003037824 */ /* 0x008fe400078e00ff */
[----:B--2---:R-:W-:Y:S03]  /*b000*/  IMAD.U32 R5, R5, -0x40, RZ ;  /* 0xffffffc005057824 */ /* 0x004fe600078e00ff */
[----:B------:R-:W-:Y:S02]  /*b010*/  LEA R128, P0, R3, R128, 0x1 ;  /* 0x0000008003807211 */ /* 0x000fe400078008ff */
[----:B------:R-:W-:Y:S02]  /*b020*/  LEA R130, P1, R5, R130, 0x1 ;  /* 0x0000008205827211 */ /* 0x000fe400078208ff */
[----:B------:R-:W-:Y:S02]  /*b030*/  LEA.HI.X.SX32 R129, R3, R129, 0x1, P0 ;  /* 0x0000008103817211 */ /* 0x000fe400000f0eff */
[----:B------:R-:W-:Y:S04]  /*b040*/  LEA.HI.X.SX32 R131, R5, R131, 0x1, P1 ;  /* 0x0000008305837211 */ /* 0x000fe800008f0eff */
.L_x_904:
[----:B------:R-:W-:Y:S05]  /*b050*/  BSYNC B0 ;  /* 0x0000000000007941 */ /* 0x000fea0003800000 */
.L_x_902:
[----:B------:R-:W-:Y:S04]  /*b060*/  IADD3 R11, R11, -0x1, RZ ;  /* 0xffffffff0b0b7810 */ /* 0x000fe80007ffe0ff */
[----:B------:R-:W-:Y:S11]  /*b070*/  ISETP.GT.AND P0, PT, R11, R98, PT ;  /* 0x000000620b00720c */ /* 0x000ff60003f04270 */
[----:B------:R-:W-:Y:S02]  /*b080*/  @!UPT UIADD3 URZ, URZ, URZ, URZ ;  /* 0x0000003f3f3ff290 */ /* 0x000fe4000fffe03f */
[----:B------:R-:W-:-:S05]  /*b090*/  @P0 BRA `(.L_x_905) ;  /* 0xffff7af000000947 */ /* 0x000fca000383ffff */
.L_x_811:
[----:B------:R-:W-:Y:S01]  /*b0a0*/  WARPSYNC 0xffffffff ;  /* 0xffffffff00007948 */ /* 0x000fe20003800000 */
[----:B------:R-:W-:Y:S06]  /*b0b0*/  BAR.SYNC.DEFER_BLOCKING 0x0 ;  /* 0x0000000000007b1d */ /* 0x000fec0000010000 */
[----:B------:R-:W2:Y:S01]  /*b0c0*/  LD.E R7, [R18.64+0xd0] ;  /* 0x0000d00612077980 */ /* 0x000ea2000c101900 */
[----:B------:R-:W-:Y:S01]  /*b0d0*/  BSSY B3, `(.L_x_906) ;  /* 0x0000758000037945 */ /* 0x000fe20003800000 */
[----:B------:R-:W-:Y:S01]  /*b0e0*/  IMAD.SHL.U32 R211, R154, 0x2, RZ ;  /* 0x000000029ad37824 */ /* 0x000fe200078e00ff */
[C---:B------:R-:W-:Y:S01]  /*b0f0*/  SHF.L.U64.HI R15, R174.reuse, 0x4, R175 ;  /* 0x00000004ae0f7819 */ /* 0x040fe200000102af */
[----:B------:R-:W-:Y:S01]  /*b100*/  IMAD.SHL.U32 R5, R174, 0x10, RZ ;  /* 0x00000010ae057824 */ /* 0x000fe200078e00ff */
[----:B--2---:R-:W-:-:S13]  /*b110*/  ISETP.NE.AND P0, PT, R7, RZ, PT ;  /* 0x000000ff0700720c */ /* 0x004fda0003f05270 */
[----:B------:R-:W-:Y:S05]  /*b120*/  @!P0 BRA `(.L_x_907) ;  /* 0x00006da000008947 */ /* 0x000fea0003800000 */
[----:B------:R-:W2:Y:S04]  /*b130*/  LD.E.64 R2, [R18.64+0xf0] ;  /* 0x0000f00612027980 */ /* 0x000ea8000c101b00 */
[----:B------:R-:W3:Y:S04]  /*b140*/  LD.E.U8 R0, [R18.64+0x1b3] ;  /* 0x0001b30612007980 */ /* 0x000ee8000c101100 */
[----:B------:R1:W5:Y:S04]  /*b150*/  LD.E R11, [R18.64+0xc0] ;  /* 0x0000c006120b7980 */ /* 0x000368000c101900 */
[----:B------:R1:W5:Y:S04]  /*b160*/  LD.E.64 R40, [R18.64+0x148] ;  /* 0x0001480612287980 */ /* 0x000368000c101b00 */
[----:B------:R1:W5:Y:S01]  /*b170*/  LD.E.64 R38, [R18.64+0x150] ;  /* 0x0001500612267980 */ /* 0x000362000c101b00 */
[----:B--2---:R-:W-:-:S04]  /*b180*/  ISETP.NE.U32.AND P1, PT, R2, RZ, PT ;  /* 0x000000ff0200720c */ /* 0x004fc80003f25070 */
[----:B------:R-:W-:-:S13]  /*b190*/  ISETP.NE.AND.EX P1, PT, R3, RZ, PT, P1 ;  /* 0x000000ff0300720c */ /* 0x000fda0003f25310 */
[----:B-----5:R-:W-:Y:S01]  /*b1a0*/  @P1 LEA R16, P0, R207, R2, 0x2 ;  /* 0x00000002cf101211 */ /* 0x020fe200078010ff */
[----:B------:R-:W-:-:S03]  /*b1b0*/  IMAD.MOV.U32 R2, RZ, RZ, RZ ;  /* 0x000000ffff027224 */ /* 0x000fc600078e00ff */
[----:B------:R-:W-:-:S05]  /*b1c0*/  @P1 LEA.HI.X R17, R207, R3, R72, 0x2, P0 ;  /* 0x00000003cf111211 */ /* 0x000fca00000f1448 */
[----:B------:R2:W4:Y:S01]  /*b1d0*/  @P1 LD.E R2, [R16.64] ;  /* 0x0000000610021980 */ /* 0x000522000c101900 */
[----:B------:R-:W-:Y:S01]  /*b1e0*/  IADD3 R5, P1, R5, R170, RZ ;  /* 0x000000aa05057210 */ /* 0x000fe20007f3e0ff */
[----:B------:R-:W-:Y:S01]  /*b1f0*/  IMAD.MOV.U32 R172, RZ, RZ, R170 ;  /* 0x000000ffffac7224 */ /* 0x000fe200078e00aa */
[----:B------:R-:W-:Y:S02]  /*b200*/  LEA R44, P2, R170, R176, 0x1 ;  /* 0x000000b0aa2c7211 */ /* 0x000fe400078408ff */
[----:B------:R-:W-:Y:S01]  /*b210*/  LEA R3, P0, R174, R170, 0x5 ;  /* 0x000000aaae037211 */ /* 0x000fe200078028ff */
[--C-:B------:R-:W-:Y:S01]  /*b220*/  IMAD.X R15, R15, 0x1, R173.reuse, P1 ;  /* 0x000000010f0f7824 */ /* 0x100fe200008e06ad */
[----:B---3--:R-:W-:Y:S02]  /*b230*/  ISETP.NE.AND P4, PT, R0, RZ, PT ;  /* 0x000000ff0000720c */ /* 0x008fe40003f85270 */
[----:B------:R-:W-:Y:S01]  /*b240*/  LEA R42, P1, R5, R176, 0x1 ;  /* 0x000000b0052a7211 */ /* 0x000fe200078208ff */
[----:B------:R-:W-:Y:S01]  /*b250*/  IMAD R4, R175, 0x30, RZ ;  /* 0x00000030af047824 */ /* 0x000fe200078e02ff */
[----:B------:R-:W-:-:S02]  /*b260*/  LEA.HI.X R45, R170, R177, R173, 0x1, P2 ;  /* 0x000000b1aa2d7211 */ /* 0x000fc400010f0cad */
[C---:B------:R-:W-:Y:S01]  /*b270*/  LEA.HI.X R6, R174.reuse, R173, R175, 0x5, P0 ;  /* 0x000000adae067211 */ /* 0x040fe200000f2caf */
[----:B------:R-:W-:Y:S01]  /*b280*/  IMAD.WIDE.U32 R172, R174, 0x30, R172 ;  /* 0x00000030aeac7825 */ /* 0x000fe200078e00ac */
[----:B------:R-:W-:Y:S02]  /*b290*/  LEA R36, P0, R3, R176, 0x1 ;  /* 0x000000b003247211 */ /* 0x000fe400078008ff */
[-C--:B------:R-:W-:Y:S01]  /*b2a0*/  LEA.HI.X R43, R5, R177.reuse, R15, 0x1, P1 ;  /* 0x000000b1052b7211 */ /* 0x080fe200008f0c0f */
[----:B------:R-:W-:Y:S01]  /*b2b0*/  IMAD.IADD R15, R209, 0x1, -R76 ;  /* 0x00000001d10f7824 */ /* 0x000fe200078e0a4c */
[----:B------:R-:W-:Y:S01]  /*b2c0*/  LEA.HI.X R37, R3, R177, R6, 0x1, P0 ;  /* 0x000000b103257211 */ /* 0x000fe200000f0c06 */
[----:B------:R-:W-:-:S03]  /*b2d0*/  IMAD.IADD R5, R173, 0x1, R4 ;  /* 0x00000001ad057824 */ /* 0x000fc600078e0204 */
[----:B------:R-:W-:Y:S02]  /*b2e0*/  ISETP.GE.AND P0, PT, R166, R15, PT ;  /* 0x0000000fa600720c */ /* 0x000fe40003f06270 */
[----:B--2---:R-:W-:Y:S02]  /*b2f0*/  LEA R16, P1, R172, R176, 0x1 ;  /* 0x000000b0ac107211 */ /* 0x004fe400078208ff */
[----:B------:R-:W-:Y:S02]  /*b300*/  ISETP.GT.AND P0, PT, R56, -0x8, !P0 ;  /* 0xfffffff83800780c */ /* 0x000fe40004704270 */
[----:B------:R-:W-:Y:S01]  /*b310*/  LEA.HI.X R17, R172, R177, R5, 0x1, P1 ;  /* 0x000000b1ac117211 */ /* 0x000fe200008f0c05 */
[----:B----4-:R-:W-:Y:S01]  /*b320*/  IMAD.IADD R71, R71, 0x1, R2 ;  /* 0x0000000147477824 */ /* 0x010fe200078e0202 */
[----:B------:R-:W-:-:S04]  /*b330*/  LEA.HI R2, R7, R7, RZ, 0x1 ;  /* 0x0000000707027211 */ /* 0x000fc800078f08ff */
[----:B------:R-:W-:-:S05]  /*b340*/  SHF.R.S32.HI R2, RZ, 0x1, R2 ;  /* 0x00000001ff027819 */ /* 0x000fca0000011402 */
[----:B------:R-:W-:-:S05]  /*b350*/  IMAD R71, R2, R71, RZ ;  /* 0x0000004702477224 */ /* 0x000fca00078e02ff */
[----:B------:R-:W-:Y:S02]  /*b360*/  SHF.R.S32.HI R4, RZ, 0x1f, R71 ;  /* 0x0000001fff047819 */ /* 0x000fe40000011447 */
[CC--:B------:R-:W-:Y:S02]  /*b370*/  IADD3 R0, P3, R73.reuse, R71.reuse, RZ ;  /* 0x0000004749007210 */ /* 0x0c0fe40007f7e0ff */
[----:B------:R-:W-:Y:S01]  /*b380*/  IADD3 R3, P2, R12, R71, RZ ;  /* 0x000000470c037210 */ /* 0x000fe20007f5e0ff */
[----:B------:R-:W-:Y:S01]  /*b390*/  IMAD.MOV.U32 R5, RZ, RZ, R2 ;  /* 0x000000ffff057224 */ /* 0x000fe200078e0002 */
[----:B------:R-:W-:-:S03]  /*b3a0*/  LEA.HI.X.SX32 R73, R73, R4, 0x1, P3 ;  /* 0x0000000449497211 */ /* 0x000fc600018f0eff */
[----:B------:R-:W-:Y:S01]  /*b3b0*/  IMAD.X R4, R13, 0x1, R4, P2 ;  /* 0x000000010d047824 */ /* 0x000fe200010e0604 */
[----:B------:R-:W-:Y:S05]  /*b3c0*/  @!P4 BRA `(.L_x_908) ;  /* 0x000026800000c947 */ /* 0x000fea0003800000 */
[C---:B-1----:R-:W-:Y:S01]  /*b3d0*/  IMAD.SHL.U32 R27, R0.reuse, 0x2, RZ ;  /* 0x00000002001b7824 */ /* 0x042fe200078e00ff */
[----:B------:R-:W-:Y:S01]  /*b3e0*/  SHF.L.U64.HI R73, R0, 0x1, R73 ;  /* 0x0000000100497819 */ /* 0x000fe20000010249 */
[----:B------:R-:W-:Y:S03]  /*b3f0*/  BSSY B2, `(.L_x_909) ;  /* 0x000009a000027945 */ /* 0x000fe60003800000 */
[-C--:B------:R-:W-:Y:S02]  /*b400*/  IADD3 R24, P2, R40, R27.reuse, RZ ;  /* 0x0000001b28187210 */ /* 0x080fe40007f5e0ff */
[----:B------:R-:W-:-:S03]  /*b410*/  IADD3 R26, P1, R38, R27, RZ ;  /* 0x0000001b261a7210 */ /* 0x000fc60007f3e0ff */
[--C-:B------:R-:W-:Y:S02]  /*b420*/  IMAD.X R25, R41, 0x1, R73.reuse, P2 ;  /* 0x0000000129197824 */ /* 0x100fe400010e0649 */
[----:B------:R-:W-:Y:S01]  /*b430*/  IMAD.X R27, R39, 0x1, R73, P1 ;  /* 0x00000001271b7824 */ /* 0x000fe200008e0649 */
[----:B------:R-:W-:Y:S05]  /*b440*/  @!P0 BRA `(.L_x_910) ;  /* 0x0000094000008947 */ /* 0x000fea0003800000 */
[----:B------:R-:W-:Y:S01]  /*b450*/  ISETP.GE.AND P0, PT, R12, R11, PT ;  /* 0x0000000b0c00720c */ /* 0x000fe20003f06270 */
[----:B------:R-:W-:-:S12]  /*b460*/  BSSY B1, `(.L_x_911) ;  /* 0x0000030000017945 */ /* 0x000fd80003800000 */
[----:B------:R1:W-:Y:S01]  /*b470*/  @P0 STS.128 [R211], RZ ;  /* 0x000000ffd3000388 */ /* 0x0003e20000000c00 */
[----:B------:R-:W-:Y:S05]  /*b480*/  @P0 BRA `(.L_x_912) ;  /* 0x000002d000000947 */ /* 0x000fea0003800000 */
[----:B------:R2:W5:Y:S01]  /*b490*/  LD.E.128 R20, [R44.64] ;  /* 0x000000062c147980 */ /* 0x000562000c101d00 */
[----:B------:R-:W-:Y:S01]  /*b4a0*/  ISETP.GE.AND P0, PT, R12, R7, PT ;  /* 0x000000070c00720c */ /* 0x000fe20003f06270 */
[----:B------:R-:W-:-:S12]  /*b4b0*/  BSSY B0, `(.L_x_913) ;  /* 0x0000029000007945 */ /* 0x000fd80003800000 */
[----:B------:R-:W-:Y:S05]  /*b4c0*/  @P0 BRA `(.L_x_914) ;  /* 0x0000027000000947 */ /* 0x000fea0003800000 */
[----:B------:R-:W3:Y:S04]  /*b4d0*/  LD.E.64 R2, [R26.64] ;  /* 0x000000061a027980 */ /* 0x000ee8000c101b00 */
[----:B------:R-:W4:Y:S01]  /*b4e0*/  LD.E.64 R4, [R24.64] ;  /* 0x0000000618047980 */ /* 0x000f22000c101b00 */
[C---:B-----5:R-:W-:Y:S01]  /*b4f0*/  SHF.L.U32 R33, R23.reuse, 0x10, RZ ;  /* 0x0000001017217819 */ /* 0x060fe200000006ff */
[----:B------:R-:W-:Y:S01]  /*b500*/  IMAD.U32 R28, R22, 0x10000, RZ ;  /* 0x00010000161c7824 */ /* 0x000fe200078e00ff */
[----:B------:R-:W-:Y:S02]  /*b510*/  LOP3.LUT R31, R23, 0xffff0000, RZ, 0xc0, !PT ;  /* 0xffff0000171f7812 */ /* 0x000fe400078ec0ff */
[C---:B------:R-:W-:Y:S02]  /*b520*/  LOP3.LUT R0, R21.reuse, 0xffff0000, RZ, 0xc0, !PT ;  /* 0xffff000015007812 */ /* 0x040fe400078ec0ff */
[----:B------:R-:W-:-:S02]  /*b530*/  SHF.L.U32 R6, R21, 0x10, RZ ;  /* 0x0000001015067819 */ /* 0x000fc400000006ff */
[C---:B------:R-:W-:Y:S02]  /*b540*/  SHF.L.U32 R8, R20.reuse, 0x10, RZ ;  /* 0x0000001014087819 */ /* 0x040fe400000006ff */
[----:B------:R-:W-:Y:S02]  /*b550*/  LOP3.LUT R30, R20, 0xffff0000, RZ, 0xc0, !PT ;  /* 0xffff0000141e7812 */ /* 0x000fe400078ec0ff */
[----:B------:R-:W-:Y:S02]  /*b560*/  LOP3.LUT R32, R22, 0xffff0000, RZ, 0xc0, !PT ;  /* 0xffff000016207812 */ /* 0x000fe400078ec0ff */
[----:B---3--:R-:W-:Y:S02]  /*b570*/  LOP3.LUT R23, R2, 0xffff0000, RZ, 0xc0, !PT ;  /* 0xffff000002177812 */ /* 0x008fe400078ec0ff */
[C---:B------:R-:W-:Y:S01]  /*b580*/  LOP3.LUT R14, R3.reuse, 0xffff0000, RZ, 0xc0, !PT ;  /* 0xffff0000030e7812 */ /* 0x040fe200078ec0ff */
[----:B------:R-:W-:Y:S01]  /*b590*/  IMAD.U32 R3, R3, 0x10000, RZ ;  /* 0x0001000003037824 */ /* 0x000fe200078e00ff */
[----:B----4-:R-:W-:Y:S01]  /*b5a0*/  LOP3.LUT R29, R4, 0xffff0000, RZ, 0xc0, !PT ;  /* 0xffff0000041d7812 */ /* 0x010fe200078ec0ff */
[C---:B------:R-:W-:Y:S01]  /*b5b0*/  FMUL.FTZ R21, R0.reuse, R23 ;  /* 0x0000001700157220 */ /* 0x040fe20000410000 */
[----:B------:R-:W-:Y:S01]  /*b5c0*/  LOP3.LUT R20, R5, 0xffff0000, RZ, 0xc0, !PT ;  /* 0xffff000005147812 */ /* 0x000fe200078ec0ff */
[----:B------:R-:W-:Y:S01]  /*b5d0*/  FMUL.FTZ R22, R31, R14 ;  /* 0x0000000e1f167220 */ /* 0x000fe20000410000 */
[----:B------:R-:W-:Y:S01]  /*b5e0*/  SHF.L.U32 R5, R5, 0x10, RZ ;  /* 0x0000001005057819 */ /* 0x000fe200000006ff */
[----:B------:R-:W-:-:S02]  /*b5f0*/  FMUL.FTZ R0, R0, R29 ;  /* 0x0000001d00007220 */ /* 0x000fc40000410000 */
[----:B------:R-:W-:Y:S01]  /*b600*/  FFMA.FTZ R21, R6, R29, -R21 ;  /* 0x0000001d06157223 */ /* 0x000fe20000010815 */
[----:B------:R-:W-:Y:S01]  /*b610*/  SHF.L.U32 R29, R4, 0x10, RZ ;  /* 0x00000010041d7819 */ /* 0x000fe200000006ff */
[----:B------:R-:W-:Y:S01]  /*b620*/  FFMA.FTZ R0, R6, R23, R0 ;  /* 0x0000001706007223 */ /* 0x000fe20000010000 */
[----:B------:R-:W-:Y:S01]  /*b630*/  SHF.L.U32 R23, R2, 0x10, RZ ;  /* 0x0000001002177819 */ /* 0x000fe200000006ff */
[----:B------:R-:W-:Y:S02]  /*b640*/  FMUL.FTZ R31, R31, R20 ;  /* 0x000000141f1f7220 */ /* 0x000fe40000410000 */
[----:B------:R-:W-:Y:S01]  /*b650*/  FMUL.FTZ R4, R32, R3 ;  /* 0x0000000320047220 */ /* 0x000fe20000410000 */
[----:B------:R-:W-:Y:S01]  /*b660*/  F2FP.BF16.PACK_AB R21, R0, R21 ;  /* 0x000000150015723e */ /* 0x000fe200000010ff */
[C---:B------:R-:W-:Y:S02]  /*b670*/  FMUL.FTZ R2, R30.reuse, R23 ;  /* 0x000000171e027220 */ /* 0x040fe40000410000 */
[----:B------:R-:W-:-:S02]  /*b680*/  FMUL.FTZ R30, R30, R29 ;  /* 0x0000001d1e1e7220 */ /* 0x000fc40000410000 */
[C---:B------:R-:W-:Y:S02]  /*b690*/  FFMA.FTZ R22, R33.reuse, R20, -R22 ;  /* 0x0000001421167223 */ /* 0x040fe40000010816 */
[----:B------:R-:W-:Y:S02]  /*b6a0*/  FFMA.FTZ R31, R33, R14, R31 ;  /* 0x0000000e211f7223 */ /* 0x000fe4000001001f */
[----:B------:R-:W-:Y:S02]  /*b6b0*/  FMUL.FTZ R32, R32, R5 ;  /* 0x0000000520207220 */ /* 0x000fe40000410000 */
[C---:B------:R-:W-:Y:S01]  /*b6c0*/  FFMA.FTZ R2, R8.reuse, R29, -R2 ;  /* 0x0000001d08027223 */ /* 0x040fe20000010802 */
[----:B------:R-:W-:Y:S01]  /*b6d0*/  F2FP.BF16.PACK_AB R31, R31, R22 ;  /* 0x000000161f1f723e */ /* 0x000fe200000010ff */
[----:B------:R-:W-:Y:S02]  /*b6e0*/  FFMA.FTZ R23, R8, R23, R30 ;  /* 0x0000001708177223 */ /* 0x000fe4000001001e */
[----:B------:R-:W-:-:S02]  /*b6f0*/  FFMA.FTZ R4, R28, R5, -R4 ;  /* 0x000000051c047223 */ /* 0x000fc40000010804 */
[----:B------:R-:W-:Y:S01]  /*b700*/  FFMA.FTZ R3, R28, R3, R32 ;  /* 0x000000031c037223 */ /* 0x000fe20000010020 */
[----:B------:R-:W-:Y:S02]  /*b710*/  F2FP.BF16.PACK_AB R20, R23, R2 ;  /* 0x000000021714723e */ /* 0x000fe400000010ff */
[----:B------:R-:W-:Y:S02]  /*b720*/  MOV R23, R31 ;  /* 0x0000001f00177202 */ /* 0x000fe40000000f00 */
[----:B------:R-:W-:Y:S02]  /*b730*/  F2FP.BF16.PACK_AB R22, R3, R4 ;  /* 0x000000040316723e */ /* 0x000fe400000010ff */
.L_x_914:
[----:B------:R-:W-:Y:S05]  /*b740*/  BSYNC B0 ;  /* 0x0000000000007941 */ /* 0x000fea0003800000 */
.L_x_913:
[----:B-----5:R3:W-:Y:S02]  /*b750*/  STS.128 [R211], R20 ;  /* 0x00000014d3007388 */ /* 0x0207e40000000c00 */
.L_x_912:
[----:B------:R-:W-:Y:S05]  /*b760*/  BSYNC B1 ;  /* 0x0000000000017941 */ /* 0x000fea0003800000 */
.L_x_911:
[----:B------:R-:W-:Y:S01]  /*b770*/  ISETP.GE.AND P0, PT, R10, R11, PT ;  /* 0x0000000b0a00720c */ /* 0x000fe20003f06270 */
[----:B------:R-:W-:-:S12]  /*b780*/  BSSY B1, `(.L_x_915) ;  /* 0x0000030000017945 */ /* 0x000fd80003800000 */
[----:B------:R4:W-:Y:S01]  /*b790*/  @P0 STS.128 [R211+0x2000], RZ ;  /* 0x002000ffd3000388 */ /* 0x0009e20000000c00 */
[----:B------:R-:W-:Y:S05]  /*b7a0*/  @P0 BRA `(.L_x_916) ;  /* 0x000002d000000947 */ /* 0x000fea0003800000 */
[----:B---3--:R3:W5:Y:S01]  /*b7b0*/  LD.E.128 R20, [R44.64+0x80] ;  /* 0x000080062c147980 */ /* 0x008762000c101d00 */
[----:B------:R-:W-:Y:S01]  /*b7c0*/  ISETP.GE.AND P0, PT, R10, R7, PT ;  /* 0x000000070a00720c */ /* 0x000fe20003f06270 */
[----:B------:R-:W-:-:S12]  /*b7d0*/  BSSY B0, `(.L_x_917) ;  /* 0x0000029000007945 */ /* 0x000fd80003800000 */
[----:B------:R-:W-:Y:S05]  /*b7e0*/  @P0 BRA `(.L_x_918) ;  /* 0x0000027000000947 */ /* 0x000fea0003800000 */
[----:B--2---:R-:W2:Y:S04]  /*b7f0*/  LD.E.64 R2, [R26.64+0x40] ;  /* 0x000040061a027980 */ /* 0x004ea8000c101b00 */
[----:B---3--:R-:W3:Y:S01]  /*b800*/  LD.E.64 R4, [R24.64+0x40] ;  /* 0x0000400618047980 */ /* 0x008ee2000c101b00 */
        /* <DEDUP_REMOVED lines=8> */
[----:B--2---:R-:W-:Y:S02]  /*b890*/  LOP3.LUT R23, R2, 0xffff0000, RZ, 0xc0, !PT ;  /* 0xffff000002177812 */ /* 0x004fe400078ec0ff */
[C---:B------:R-:W-:Y:S01]  /*b8a0*/  LOP3.LUT R14, R3.reuse, 0xffff0000, RZ, 0xc0, !PT ;  /* 0xffff0000030e7812 */ /* 0x040fe200078ec0ff */
[----:B------:R-:W-:Y:S01]  /*b8b0*/  IMAD.U32 R3, R3, 0x10000, RZ ;  /* 0x0001000003037824 */ /* 0x000fe200078e00ff */
[----:B---3--:R-:W-:Y:S01]  /*b8c0*/  LOP3.LUT R29, R4, 0xffff0000, RZ, 0xc0, !PT ;  /* 0xffff0000041d7812 */ /* 0x008fe200078ec0ff */
        /* <DEDUP_REMOVED lines=25> */
.L_x_918:
[----:B------:R-:W-:Y:S05]  /*ba60*/  BSYNC B0 ;  /* 0x0000000000007941 */ /* 0x000fea0003800000 */
.L_x_917:
[----:B-----5:R1:W-:Y:S02]  /*ba70*/  STS.128 [R211+0x2000], R20 ;  /* 0x00200014d3007388 */ /* 0x0203e40000000c00 */
.L_x_916:
[----:B------:R-:W-:Y:S05]  /*ba80*/  BSYNC B1 ;  /* 0x0000000000017941 */ /* 0x000fea0003800000 */
.L_x_915:
[----:B------:R-:W-:-:S13]  /*ba90*/  ISETP.GE.AND P0, PT, R9, R11, PT ;  /* 0x0000000b0900720c */ /* 0x000fda0003f06270 */
[----:B------:R1:W-:Y:S01]  /*baa0*/  @P0 STS.128 [R211+0x4000], RZ ;  /* 0x004000ffd3000388 */ /* 0x0003e20000000c00 */
[----:B------:R-:W-:Y:S05]  /*bab0*/  @P0 BRA `(.L_x_910) ;  /* 0x000002d000000947 */ /* 0x000fea0003800000 */
[----:B-1-3--:R1:W5:Y:S01]  /*bac0*/  LD.E.128 R20, [R44.64+0x100] ;  /* 0x000100062c147980 */ /* 0x00a362000c101d00 */
[----:B------:R-:W-:Y:S01]  /*bad0*/  ISETP.GE.AND P0, PT, R9, R7, PT ;  /* 0x000000070900720c */ /* 0x000fe20003f06270 */
[----:B------:R-:W-:-:S12]  /*bae0*/  BSSY B0, `(.L_x_919) ;  /* 0x0000029000007945 */ /* 0x000fd80003800000 */
[----:B------:R-:W-:Y:S05]  /*baf0*/  @P0 BRA `(.L_x_920) ;  /* 0x0000027000000947 */ /* 0x000fea0003800000 */
[----:B------:R-:W3:Y:S04]  /*bb00*/  LD.E.64 R2, [R26.64+0x80] ;  /* 0x000080061a027980 */ /* 0x000ee8000c101b00 */
[----:B--2---:R-:W2:Y:S01]  /*bb10*/  LD.E.64 R4, [R24.64+0x80] ;  /* 0x0000800618047980 */ /* 0x004ea2000c101b00 */
        /* <DEDUP_REMOVED lines=11> */
[----:B--2---:R-:W-:Y:S01]  /*bbd0*/  LOP3.LUT R29, R4, 0xffff0000, RZ, 0xc0, !PT ;  /* 0xffff0000041d7812 */ /* 0x004fe200078ec0ff */
        /* <DEDUP_REMOVED lines=25> */
.L_x_920:
[----:B------:R-:W-:Y:S05]  /*bd70*/  BSYNC B0 ;  /* 0x0000000000007941 */ /* 0x000fea0003800000 */
.L_x_919:
[----:B-----5:R3:W-:Y:S02]  /*bd80*/  STS.128 [R211+0x4000], R20 ;  /* 0x00400014d3007388 */ /* 0x0207e40000000c00 */
.L_x_910:
[----:B------:R-:W-:Y:S05]  /*bd90*/  BSYNC B2 ;  /* 0x0000000000027941 */ /* 0x000fea0003800000 */
.L_x_909:
[----:B------:R-:W-:Y:S01]  /*bda0*/  IADD3 R0, R166, 0x10, RZ ;  /* 0x00000010a6007810 */ /* 0x000fe20007ffe0ff */
[----:B------:R-:W-:Y:S03]  /*bdb0*/  BSSY B2, `(.L_x_921) ;  /* 0x0000097000027945 */ /* 0x000fe60003800000 */
[----:B------:R-:W-:-:S04]  /*bdc0*/  ISETP.GE.AND P0, PT, R0, R15, PT ;  /* 0x0000000f0000720c */ /* 0x000fc80003f06270 */
[----:B------:R-:W-:-:S13]  /*bdd0*/  ISETP.LT.OR P0, PT, R56, -0x87, P0 ;  /* 0xffffff793800780c */ /* 0x000fda0000701670 */
[----:B------:R-:W-:Y:S05]  /*bde0*/  @P0 BRA `(.L_x_922) ;  /* 0x0000093000000947 */ /* 0x000fea0003800000 */
[----:B------:R-:W-:Y:S01]  /*bdf0*/  ISETP.GE.AND P0, PT, R12, R11, PT ;  /* 0x0000000b0c00720c */ /* 0x000fe20003f06270 */
[----:B------:R-:W-:-:S12]  /*be00*/  BSSY B1, `(.L_x_923) ;  /* 0x0000030000017945 */ /* 0x000fd80003800000 */
[----:B------:R1:W-:Y:S01]  /*be10*/  @P0 STS.128 [R211+0x800], RZ ;  /* 0x000800ffd3000388 */ /* 0x0003e20000000c00 */
[----:B------:R-:W-:Y:S05]  /*be20*/  @P0 BRA `(.L_x_924) ;  /* 0x000002d000000947 */ /* 0x000fea0003800000 */
[----:B-1-3--:R1:W5:Y:S01]  /*be30*/  LD.E.128 R20, [R42.64] ;  /* 0x000000062a147980 */ /* 0x00a362000c101d00 */
[----:B------:R-:W-:Y:S01]  /*be40*/  ISETP.GE.AND P0, PT, R12, R7, PT ;  /* 0x000000070c00720c */ /* 0x000fe20003f06270 */
[----:B------:R-:W-:-:S12]  /*be50*/  BSSY B0, `(.L_x_925) ;  /* 0x0000029000007945 */ /* 0x000fd80003800000 */
[----:B------:R-:W-:Y:S05]  /*be60*/  @P0 BRA `(.L_x_926) ;  /* 0x0000027000000947 */ /* 0x000fea0003800000 */
[----:B------:R-:W3:Y:S04]  /*be70*/  LD.E.64 R2, [R26.64] ;  /* 0x000000061a027980 */ /* 0x000ee8000c101b00 */
[----:B--2---:R-:W2:Y:S01]  /*be80*/  LD.E.64 R4, [R24.64] ;  /* 0x0000000618047980 */ /* 0x004ea2000c101b00 */
        /* <DEDUP_REMOVED lines=37> */
.L_x_926:
[----:B------:R-:W-:Y:S05]  /*c0e0*/  BSYNC B0 ;  /* 0x0000000000007941 */ /* 0x000fea0003800000 */
.L_x_925:
[----:B-----5:R3:W-:Y:S02]  /*c0f0*/  STS.128 [R211+0x800], R20 ;  /* 0x00080014d3007388 */ /* 0x0207e40000000c00 */
.L_x_924:
[----:B------:R-:W-:Y:S05]  /*c100*/  BSYNC B1 ;  /* 0x0000000000017941 */ /* 0x000fea0003800000 */
.L_x_923:
[----:B------:R-:W-:Y:S01]  /*c110*/  ISETP.GE.AND P0, PT, R10, R11, PT ;  /* 0x0000000b0a00720c */ /* 0x000fe20003f06270 */
[----:B------:R-:W-:-:S12]  /*c120*/  BSSY B1, `(.L_x_927) ;  /* 0x0000030000017945 */ /* 0x000fd80003800000 */
        /* <DEDUP_REMOVED lines=45> */
.L_x_930:
[----:B------:R-:W-:Y:S05]  /*c400*/  BSYNC B0 ;  /* 0x0000000000007941 */ /* 0x000fea0003800000 */
.L_x_929:
[----:B-----5:R3:W-:Y:S02]  /*c410*/  STS.128 [R211+0x2800], R20 ;  /* 0x00280014d3007388 */ /* 0x0207e40000000c00 */
.L_x_928:
[----:B------:R-:W-:Y:S05]  /*c420*/  BSYNC B1 ;  /* 0x0000000000017941 */ /* 0x000fea0003800000 */
.L_x_927:
[----:B------:R-:W-:-:S13]  /*c430*/  ISETP.GE.AND P0, PT, R9, R11, PT ;  /* 0x0000000b0900720c */ /* 0x000fda0003f06270 */
[----:B------:R1:W-:Y:S01]  /*c440*/  @P0 STS.128 [R211+0x4800], RZ ;  /* 0x004800ffd3000388 */ /* 0x0003e20000000c00 */
[----:B------:R-:W-:Y:S05]  /*c450*/  @P0 BRA `(.L_x_922) ;  /* 0x000002c000000947 */ /* 0x000fea0003800000 */
[----:B-1----:R-:W5:Y:S01]  /*c460*/  LD.E.128 R40, [R42.64+0x100] ;  /* 0x000100062a287980 */ /* 0x002f62000c101d00 */
[----:B------:R-:W-:Y:S01]  /*c470*/  ISETP.GE.AND P0, PT, R9, R7, PT ;  /* 0x000000070900720c */ /* 0x000fe20003f06270 */
[----:B------:R-:W-:-:S12]  /*c480*/  BSSY B0, `(.L_x_931) ;  /* 0x0000028000007945 */ /* 0x000fd80003800000 */
[----:B------:R-:W-:Y:S05]  /*c490*/  @P0 BRA `(.L_x_932) ;  /* 0x0000026000000947 */ /* 0x000fea0003800000 */
[----:B--2---:R-:W2:Y:S04]  /*c4a0*/  LD.E.64 R2, [R26.64+0x80] ;  /* 0x000080061a027980 */ /* 0x004ea8000c101b00 */
[----:B---3--:R-:W3:Y:S01]  /*c4b0*/  LD.E.64 R4, [R24.64+0x80] ;  /* 0x0000800618047980 */ /* 0x008ee2000c101b00 */
[C---:B-----5:R-:W-:Y:S01]  /*c4c0*/  LOP3.LUT R6, R41.reuse, 0xffff0000, RZ, 0xc0, !PT ;  /* 0xffff000029067812 */ /* 0x060fe200078ec0ff */
[----:B------:R-:W-:Y:S01]  /*c4d0*/  IMAD.U32 R28, R42, 0x10000, RZ ;  /* 0x000100002a1c7824 */ /* 0x000fe200078e00ff */
[----:B------:R-:W-:Y:S02]  /*c4e0*/  SHF.L.U32 R8, R41, 0x10, RZ ;  /* 0x0000001029087819 */ /* 0x000fe400000006ff */
[C---:B------:R-:W-:Y:S02]  /*c4f0*/  SHF.L.U32 R14, R40.reuse, 0x10, RZ ;  /* 0x00000010280e7819 */ /* 0x040fe400000006ff */
[----:B------:R-:W-:-:S02]  /*c500*/  LOP3.LUT R40, R40, 0xffff0000, RZ, 0xc0, !PT ;  /* 0xffff000028287812 */ /* 0x000fc400078ec0ff */
[C---:B------:R-:W-:Y:S02]  /*c510*/  LOP3.LUT R31, R43.reuse, 0xffff0000, RZ, 0xc0, !PT ;  /* 0xffff00002b1f7812 */ /* 0x040fe400078ec0ff */
[----:B------:R-:W-:Y:S02]  /*c520*/  LOP3.LUT R42, R42, 0xffff0000, RZ, 0xc0, !PT ;  /* 0xffff00002a2a7812 */ /* 0x000fe400078ec0ff */
[----:B------:R-:W-:Y:S02]  /*c530*/  SHF.L.U32 R33, R43, 0x10, RZ ;  /* 0x000000102b217819 */ /* 0x000fe400000006ff */
[----:B--2---:R-:W-:Y:S02]  /*c540*/  LOP3.LUT R23, R2, 0xffff0000, RZ, 0xc0, !PT ;  /* 0xffff000002177812 */ /* 0x004fe400078ec0ff */
[----:B------:R-:W-:Y:S02]  /*c550*/  LOP3.LUT R20, R3, 0xffff0000, RZ, 0xc0, !PT ;  /* 0xffff000003147812 */ /* 0x000fe400078ec0ff */
[----:B---3--:R-:W-:Y:S01]  /*c560*/  LOP3.LUT R29, R4, 0xffff0000, RZ, 0xc0, !PT ;  /* 0xffff0000041d7812 */ /* 0x008fe200078ec0ff */
[C---:B------:R-:W-:Y:S01]  /*c570*/  FMUL.FTZ R21, R6.reuse, R23 ;  /* 0x0000001706157220 */ /* 0x040fe20000410000 */
[----:B------:R-:W-:Y:S01]  /*c580*/  LOP3.LUT R22, R5, 0xffff0000, RZ, 0xc0, !PT ;  /* 0xffff000005167812 */ /* 0x000fe200078ec0ff */
[----:B------:R-:W-:Y:S01]  /*c590*/  FMUL.FTZ R30, R31, R20 ;  /* 0x000000141f1e7220 */ /* 0x000fe20000410000 */
[----:B------:R-:W-:Y:S01]  /*c5a0*/  SHF.L.U32 R3, R3, 0x10, RZ ;  /* 0x0000001003037819 */ /* 0x000fe200000006ff */
[-C--:B------:R-:W-:Y:S01]  /*c5b0*/  FMUL.FTZ R6, R6, R29.reuse ;  /* 0x0000001d06067220 */ /* 0x080fe20000410000 */
[----:B------:R-:W-:Y:S01]  /*c5c0*/  SHF.L.U32 R5, R5, 0x10, RZ ;  /* 0x0000001005057819 */ /* 0x000fe200000006ff */
[----:B------:R-:W-:-:S02]  /*c5d0*/  FFMA.FTZ R21, R8, R29, -R21 ;  /* 0x0000001d08157223 */ /* 0x000fc40000010815 */
[----:B------:R-:W-:Y:S01]  /*c5e0*/  FFMA.FTZ R6, R8, R23, R6 ;  /* 0x0000001708067223 */ /* 0x000fe20000010006 */
[----:B------:R-:W-:Y:S01]  /*c5f0*/  SHF.L.U32 R23, R2, 0x10, RZ ;  /* 0x0000001002177819 */ /* 0x000fe200000006ff */
[----:B------:R-:W-:Y:S02]  /*c600*/  IMAD.U32 R29, R4, 0x10000, RZ ;  /* 0x00010000041d7824 */ /* 0x000fe400078e00ff */
[----:B------:R-:W-:Y:S01]  /*c610*/  FMUL.FTZ R4, R42, R3 ;  /* 0x000000032a047220 */ /* 0x000fe20000410000 */
[----:B------:R-:W-:Y:S01]  /*c620*/  F2FP.BF16.PACK_AB R41, R6, R21 ;  /* 0x000000150629723e */ /* 0x000fe200000010ff */
[C---:B------:R-:W-:Y:S02]  /*c630*/  FMUL.FTZ R2, R40.reuse, R23 ;  /* 0x0000001728027220 */ /* 0x040fe40000410000 */
[----:B------:R-:W-:Y:S02]  /*c640*/  FMUL.FTZ R31, R31, R22 ;  /* 0x000000161f1f7220 */ /* 0x000fe40000410000 */
[----:B------:R-:W-:-:S02]  /*c650*/  FMUL.FTZ R40, R40, R29 ;  /* 0x0000001d28287220 */ /* 0x000fc40000410000 */
[----:B------:R-:W-:Y:S02]  /*c660*/  FMUL.FTZ R42, R42, R5 ;  /* 0x000000052a2a7220 */ /* 0x000fe40000410000 */
[C---:B------:R-:W-:Y:S02]  /*c670*/  FFMA.FTZ R30, R33.reuse, R22, -R30 ;  /* 0x00000016211e7223 */ /* 0x040fe4000001081e */
[----:B------:R-:W-:Y:S02]  /*c680*/  FFMA.FTZ R31, R33, R20, R31 ;  /* 0x00000014211f7223 */ /* 0x000fe4000001001f */
[C---:B------:R-:W-:Y:S02]  /*c690*/  FFMA.FTZ R2, R14.reuse, R29, -R2 ;  /* 0x0000001d0e027223 */ /* 0x040fe40000010802 */
[----:B------:R-:W-:Y:S01]  /*c6a0*/  FFMA.FTZ R23, R14, R23, R40 ;  /* 0x000000170e177223 */ /* 0x000fe20000010028 */
[----:B------:R-:W-:Y:S01]  /*c6b0*/  F2FP.BF16.PACK_AB R43, R31, R30 ;  /* 0x0000001e1f2b723e */ /* 0x000fe200000010ff */
[----:B------:R-:W-:-:S02]  /*c6c0*/  FFMA.FTZ R4, R28, R5, -R4 ;  /* 0x000000051c047223 */ /* 0x000fc40000010804 */
[----:B------:R-:W-:Y:S01]  /*c6d0*/  FFMA.FTZ R3, R28, R3, R42 ;  /* 0x000000031c037223 */ /* 0x000fe2000001002a */
[----:B------:R-:W-:-:S04]  /*c6e0*/  F2FP.BF16.PACK_AB R40, R23, R2 ;  /* 0x000000021728723e */ /* 0x000fc800000010ff */
[----:B------:R-:W-:Y:S02]  /*c6f0*/  F2FP.BF16.PACK_AB R42, R3, R4 ;  /* 0x00000004032a723e */ /* 0x000fe400000010ff */
.L_x_932:
[----:B------:R-:W-:Y:S05]  /*c700*/  BSYNC B0 ;  /* 0x0000000000007941 */ /* 0x000fea0003800000 */
.L_x_931:
[----:B-----5:R1:W-:Y:S02]  /*c710*/  STS.128 [R211+0x4800], R40 ;  /* 0x00480028d3007388 */ /* 0x0203e40000000c00 */
.L_x_922:
[----:B------:R-:W-:Y:S05]  /*c720*/  BSYNC B2 ;  /* 0x0000000000027941 */ /* 0x000fea0003800000 */
.L_x_921:
        /* <DEDUP_REMOVED lines=15> */
[----:B-----5:R-:W-:Y:S01]  /*c820*/  LOP3.LUT R8, R21, 0xffff0000, RZ, 0xc0, !PT ;  /* 0xffff000015087812 */ /* 0x020fe200078ec0ff */
[----:B------:R-:W-:Y:S01]  /*c830*/  IMAD.U32 R35, R23, 0x10000, RZ ;  /* 0x0001000017237824 */ /* 0x000fe200078e00ff */
[----:B------:R-:W-:Y:S02]  /*c840*/  SHF.L.U32 R14, R21, 0x10, RZ ;  /* 0x00000010150e7819 */ /* 0x000fe400000006ff */
[C---:B------:R-:W-:Y:S02]  /*c850*/  SHF.L.U32 R21, R20.reuse, 0x10, RZ ;  /* 0x0000001014157819 */ /* 0x040fe400000006ff */
[----:B------:R-:W-:-:S02]  /*c860*/  LOP3.LUT R32, R20, 0xffff0000, RZ, 0xc0, !PT ;  /* 0xffff000014207812 */ /* 0x000fc400078ec0ff */
[----:B------:R-:W-:Y:S02]  /*c870*/  LOP3.LUT R33, R23, 0xffff0000, RZ, 0xc0, !PT ;  /* 0xffff000017217812 */ /* 0x000fe400078ec0ff */
[C---:B------:R-:W-:Y:S02]  /*c880*/  SHF.L.U32 R30, R22.reuse, 0x10, RZ ;  /* 0x00000010161e7819 */ /* 0x040fe400000006ff */
[----:B------:R-:W-:Y:S02]  /*c890*/  LOP3.LUT R34, R22, 0xffff0000, RZ, 0xc0, !PT ;  /* 0xffff000016227812 */ /* 0x000fe400078ec0ff */
[C---:B---3--:R-:W-:Y:S01]  /*c8a0*/  LOP3.LUT R29, R2.reuse, 0xffff0000, RZ, 0xc0, !PT ;  /* 0xffff0000021d7812 */ /* 0x048fe200078ec0ff */
[----:B------:R-:W-:Y:S01]  /*c8b0*/  IMAD.U32 R2, R2, 0x10000, RZ ;  /* 0x0001000002027824 */ /* 0x000fe200078e00ff */
[----:B------:R-:W-:Y:S02]  /*c8c0*/  LOP3.LUT R20, R3, 0xffff0000, RZ, 0xc0, !PT ;  /* 0xffff000003147812 */ /* 0x000fe400078ec0ff */
[----:B--2---:R-:W-:Y:S01]  /*c8d0*/  LOP3.LUT R31, R4, 0xffff0000, RZ, 0xc0, !PT ;  /* 0xffff0000041f7812 */ /* 0x004fe200078ec0ff */
[----:B------:R-:W-:Y:S01]  /*c8e0*/  FMUL.FTZ R23, R8, R29 ;  /* 0x0000001d08177220 */ /* 0x000fe20000410000 */
[----:B------:R-:W-:Y:S01]  /*c8f0*/  LOP3.LUT R28, R5, 0xffff0000, RZ, 0xc0, !PT ;  /* 0xffff0000051c7812 */ /* 0x000fe200078ec0ff */
[----:B------:R-:W-:Y:S01]  /*c900*/  FMUL.FTZ R22, R33, R20 ;  /* 0x0000001421167220 */ /* 0x000fe20000410000 */
[----:B------:R-:W-:Y:S01]  /*c910*/  SHF.L.U32 R4, R4, 0x10, RZ ;  /* 0x0000001004047819 */ /* 0x000fe200000006ff */
[----:B------:R-:W-:Y:S01]  /*c920*/  FMUL.FTZ R8, R8, R31 ;  /* 0x0000001f08087220 */ /* 0x000fe20000410000 */
[----:B------:R-:W-:Y:S01]  /*c930*/  SHF.L.U32 R3, R3, 0x10, RZ ;  /* 0x0000001003037819 */ /* 0x000fe200000006ff */
[----:B------:R-:W-:-:S02]  /*c940*/  FMUL.FTZ R33, R33, R28 ;  /* 0x0000001c21217220 */ /* 0x000fc40000410000 */
[C---:B------:R-:W-:Y:S02]  /*c950*/  FFMA.FTZ R23, R14.reuse, R31, -R23 ;  /* 0x0000001f0e177223 */ /* 0x040fe40000010817 */
[----:B------:R-:W-:Y:S02]  /*c960*/  FFMA.FTZ R8, R14, R29, R8 ;  /* 0x0000001d0e087223 */ /* 0x000fe40000010008 */
[----:B------:R-:W-:Y:S02]  /*c970*/  IMAD.U32 R5, R5, 0x10000, RZ ;  /* 0x0001000005057824 */ /* 0x000fe400078e00ff */
[----:B------:R-:W-:Y:S01]  /*c980*/  FMUL.FTZ R14, R32, R2 ;  /* 0x00000002200e7220 */ /* 0x000fe20000410000 */
[----:B------:R-:W-:Y:S01]  /*c990*/  F2FP.BF16.PACK_AB R8, R8, R23 ;  /* 0x000000170808723e */ /* 0x000fe200000010ff */
[----:B------:R-:W-:Y:S02]  /*c9a0*/  FMUL.FTZ R32, R32, R4 ;  /* 0x0000000420207220 */ /* 0x000fe40000410000 */
[----:B------:R-:W-:-:S02]  /*c9b0*/  FFMA.FTZ R33, R35, R20, R33 ;  /* 0x0000001423217223 */ /* 0x000fc40000010021 */
[C---:B------:R-:W-:Y:S02]  /*c9c0*/  FMUL.FTZ R20, R34.reuse, R3 ;  /* 0x0000000322147220 */ /* 0x040fe40000410000 */
[-C--:B------:R-:W-:Y:S02]  /*c9d0*/  FMUL.FTZ R34, R34, R5.reuse ;  /* 0x0000000522227220 */ /* 0x080fe40000410000 */
[C---:B------:R-:W-:Y:S02]  /*c9e0*/  FFMA.FTZ R14, R21.reuse, R4, -R14 ;  /* 0x00000004150e7223 */ /* 0x040fe4000001080e */
[----:B------:R-:W-:Y:S02]  /*c9f0*/  FFMA.FTZ R21, R21, R2, R32 ;  /* 0x0000000215157223 */ /* 0x000fe40000010020 */
[----:B------:R-:W-:Y:S02]  /*ca00*/  FFMA.FTZ R22, R35, R28, -R22 ;  /* 0x0000001c23167223 */ /* 0x000fe40000010816 */
[C---:B------:R-:W-:Y:S01]  /*ca10*/  FFMA.FTZ R20, R30.reuse, R5, -R20 ;  /* 0x000000051e147223 */ /* 0x040fe20000010814 */
[----:B------:R-:W-:Y:S01]  /*ca20*/  F2FP.BF16.PACK_AB R5, R21, R14 ;  /* 0x0000000e1505723e */ /* 0x000fe200000010ff */
[----:B------:R-:W-:Y:S01]  /*ca30*/  FFMA.FTZ R3, R30, R3, R34 ;  /* 0x000000031e037223 */ /* 0x000fe20000010022 */
[----:B------:R-:W-:-:S02]  /*ca40*/  F2FP.BF16.PACK_AB R23, R33, R22 ;  /* 0x000000162117723e */ /* 0x000fc400000010ff */
[----:B------:R-:W-:Y:S02]  /*ca50*/  MOV R21, R8 ;  /* 0x0000000800157202 */ /* 0x000fe40000000f00 */
[----:B------:R-:W-:Y:S02]  /*ca60*/  F2FP.BF16.PACK_AB R22, R3, R20 ;  /* 0x000000140316723e */ /* 0x000fe400000010ff */
[----:B------:R-:W-:Y:S02]  /*ca70*/  MOV R20, R5 ;  /* 0x0000000500147202 */ /* 0x000fe40000000f00 */
.L_x_938:
[----:B------:R-:W-:Y:S05]  /*ca80*/  BSYNC B0 ;  /* 0x0000000000007941 */ /* 0x000fea0003800000 */
.L_x_937:
[----:B-----5:R3:W-:Y:S02]  /*ca90*/  STS.128 [R211+0x1000], R20 ;  /* 0x00100014d3007388 */ /* 0x0207e40000000c00 */
.L_x_936:
[----:B------:R-:W-:Y:S05]  /*caa0*/  BSYNC B1 ;  /* 0x0000000000017941 */ /* 0x000fea0003800000 */
.L_x_935:
        /* <DEDUP_REMOVED lines=48> */
.L_x_942:
[----:B------:R-:W-:Y:S05]  /*cdb0*/  BSYNC B0 ;  /* 0x0000000000007941 */ /* 0x000fea0003800000 */
.L_x_941:
[----:B-----5:R3:W-:Y:S02]  /*cdc0*/  STS.128 [R211+0x3000], R20 ;  /* 0x00300014d3007388 */ /* 0x0207e40000000c00 */
.L_x_940:
[----:B------:R-:W-:Y:S05]  /*cdd0*/  BSYNC B1 ;  /* 0x0000000000017941 */ /* 0x000fea0003800000 */
.L_x_939:
        /* <DEDUP_REMOVED lines=45> */
.L_x_944:
[----:B------:R-:W-:Y:S05]  /*d0b0*/  BSYNC B0 ;  /* 0x0000000000007941 */ /* 0x000fea0003800000 */
.L_x_943:
[----:B-----5:R1:W-:Y:S02]  /*d0c0*/  STS.128 [R211+0x5000], R36 ;  /* 0x00500024d3007388 */ /* 0x0203e40000000c00 */
.L_x_934:
[----:B------:R-:W-:Y:S05]  /*d0d0*/  BSYNC B2 ;  /* 0x0000000000027941 */ /* 0x000fea0003800000 */
.L_x_933:
[----:B------:R-:W-:-:S04]  /*d0e0*/  IADD3 R8, R166, 0x30, RZ ;  /* 0x00000030a6087810 */ /* 0x000fc80007ffe0ff */
        /* <DEDUP_REMOVED lines=16> */
[----:B------:R-:W-:Y:S02]  /*d1f0*/  LOP3.LUT R28, R23, 0xffff0000, RZ, 0xc0, !PT ;  /* 0xffff0000171c7812 */ /* 0x000fe400078ec0ff */
[----:B------:R-:W-:-:S02]  /*d200*/  SHF.L.U32 R14, R20, 0x10, RZ ;  /* 0x00000010140e7819 */ /* 0x000fc400000006ff */
[----:B------:R-:W-:Y:S02]  /*d210*/  LOP3.LUT R32, R20, 0xffff0000, RZ, 0xc0, !PT ;  /* 0xffff000014207812 */ /* 0x000fe400078ec0ff */
[----:B------:R-:W-:Y:S02]  /*d220*/  SHF.L.U32 R30, R23, 0x10, RZ ;  /* 0x00000010171e7819 */ /* 0x000fe400000006ff */
[----:B------:R-:W-:Y:S02]  /*d230*/  LOP3.LUT R33, R22, 0xffff0000, RZ, 0xc0, !PT ;  /* 0xffff000016217812 */ /* 0x000fe400078ec0ff */
[----:B---3--:R-:W-:Y:S02]  /*d240*/  LOP3.LUT R21, R2, 0xffff0000, RZ, 0xc0, !PT ;  /* 0xffff000002157812 */ /* 0x008fe400078ec0ff */
[----:B------:R-:W-:Y:S02]  /*d250*/  LOP3.LUT R15, R3, 0xffff0000, RZ, 0xc0, !PT ;  /* 0xffff0000030f7812 */ /* 0x000fe400078ec0ff */
[----:B--2---:R-:W-:Y:S01]  /*d260*/  LOP3.LUT R29, R4, 0xffff0000, RZ, 0xc0, !PT ;  /* 0xffff0000041d7812 */ /* 0x004fe200078ec0ff */
[----:B------:R-:W-:Y:S01]  /*d270*/  FMUL.FTZ R20, R12, R21 ;  /* 0x000000150c147220 */ /* 0x000fe20000410000 */
[----:B------:R-:W-:Y:S01]  /*d280*/  LOP3.LUT R23, R5, 0xffff0000, RZ, 0xc0, !PT ;  /* 0xffff000005177812 */ /* 0x000fe200078ec0ff */
[----:B------:R-:W-:-:S02]  /*d290*/  FMUL.FTZ R22, R28, R15 ;  /* 0x0000000f1c167220 */ /* 0x000fc40000410000 */
[-C--:B------:R-:W-:Y:S02]  /*d2a0*/  FMUL.FTZ R12, R12, R29.reuse ;  /* 0x0000001d0c0c7220 */ /* 0x080fe40000410000 */
[C---:B------:R-:W-:Y:S02]  /*d2b0*/  FFMA.FTZ R20, R13.reuse, R29, -R20 ;  /* 0x0000001d0d147223 */ /* 0x040fe40000010814 */
[----:B------:R-:W-:Y:S01]  /*d2c0*/  FFMA.FTZ R13, R13, R21, R12 ;  /* 0x000000150d0d7223 */ /* 0x000fe2000001000c */
[----:B------:R-:W-:Y:S01]  /*d2d0*/  SHF.L.U32 R21, R2, 0x10, RZ ;  /* 0x0000001002157819 */ /* 0x000fe200000006ff */
[-C--:B------:R-:W-:Y:S01]  /*d2e0*/  FMUL.FTZ R28, R28, R23.reuse ;  /* 0x000000171c1c7220 */ /* 0x080fe20000410000 */
[----:B------:R-:W-:Y:S01]  /*d2f0*/  SHF.L.U32 R2, R3, 0x10, RZ ;  /* 0x0000001003027819 */ /* 0x000fe200000006ff */
[----:B------:R-:W-:Y:S02]  /*d300*/  FFMA.FTZ R22, R30, R23, -R22 ;  /* 0x000000171e167223 */ /* 0x000fe40000010816 */
[----:B------:R-:W-:Y:S01]  /*d310*/  IMAD.U32 R23, R4, 0x10000, RZ ;  /* 0x0001000004177824 */ /* 0x000fe200078e00ff */
[----:B------:R-:W-:Y:S01]  /*d320*/  SHF.L.U32 R4, R5, 0x10, RZ ;  /* 0x0000001005047819 */ /* 0x000fe200000006ff */
[----:B------:R-:W-:-:S02]  /*d330*/  FMUL.FTZ R3, R32, R21 ;  /* 0x0000001520037220 */ /* 0x000fc40000410000 */
[C---:B------:R-:W-:Y:S02]  /*d340*/  FMUL.FTZ R5, R33.reuse, R2 ;  /* 0x0000000221057220 */ /* 0x040fe40000410000 */
[----:B------:R-:W-:Y:S02]  /*d350*/  FMUL.FTZ R32, R32, R23 ;  /* 0x0000001720207220 */ /* 0x000fe40000410000 */
[----:B------:R-:W-:Y:S02]  /*d360*/  FMUL.FTZ R33, R33, R4 ;  /* 0x0000000421217220 */ /* 0x000fe40000410000 */
[----:B------:R-:W-:Y:S02]  /*d370*/  FFMA.FTZ R15, R30, R15, R28 ;  /* 0x0000000f1e0f7223 */ /* 0x000fe4000001001c */
[C---:B------:R-:W-:Y:S02]  /*d380*/  FFMA.FTZ R3, R14.reuse, R23, -R3 ;  /* 0x000000170e037223 */ /* 0x040fe40000010803 */
[----:B------:R-:W-:Y:S01]  /*d390*/  FFMA.FTZ R32, R14, R21, R32 ;  /* 0x000000150e207223 */ /* 0x000fe20000010020 */
[----:B------:R-:W-:Y:S01]  /*d3a0*/  F2FP.BF16.PACK_AB R21, R13, R20 ;  /* 0x000000140d15723e */ /* 0x000fe200000010ff */
[----:B------:R-:W-:Y:S01]  /*d3b0*/  FFMA.FTZ R5, R31, R4, -R5 ;  /* 0x000000041f057223 */ /* 0x000fe20000010805 */
[----:B------:R-:W-:Y:S01]  /*d3c0*/  F2FP.BF16.PACK_AB R23, R15, R22 ;  /* 0x000000160f17723e */ /* 0x000fe200000010ff */
[----:B------:R-:W-:Y:S01]  /*d3d0*/  FFMA.FTZ R2, R31, R2, R33 ;  /* 0x000000021f027223 */ /* 0x000fe20000010021 */
[----:B------:R-:W-:-:S04]  /*d3e0*/  F2FP.BF16.PACK_AB R20, R32, R3 ;  /* 0x000000032014723e */ /* 0x000fc800000010ff */
[----:B------:R-:W-:Y:S02]  /*d3f0*/  F2FP.BF16.PACK_AB R22, R2, R5 ;  /* 0x000000050216723e */ /* 0x000fe400000010ff */
.L_x_949:
[----:B------:R-:W-:Y:S05]  /*d400*/  BSYNC B0 ;  /* 0x0000000000007941 */ /* 0x000fea0003800000 */
.L_x_948:
[----:B-----5:R3:W-:Y:S02]  /*d410*/  STS.128 [R211+0x1800], R20 ;  /* 0x00180014d3007388 */ /* 0x0207e40000000c00 */
.L_x_947:
[----:B------:R-:W-:Y:S05]  /*d420*/  BSYNC B1 ;  /* 0x0000000000017941 */ /* 0x000fea0003800000 */
.L_x_946:
[----:B------:R-:W-:Y:S01]  /*d430*/  ISETP.GE.AND P0, PT, R10, R11, PT ;  /* 0x0000000b0a00720c */ /* 0x000fe20003f06270 */
[----:B------:R-:W-:-:S12]  /*d440*/  BSSY B1, `(.L_x_950) ;  /* 0x0000030000017945 */ /* 0x000fd80003800000 */
[----:B------:R1:W-:Y:S01]  /*d450*/  @P0 STS.128 [R211+0x3800], RZ ;  /* 0x003800ffd3000388 */ /* 0x0003e20000000c00 */
[----:B------:R-:W-:Y:S05]  /*d460*/  @P0 BRA `(.L_x_951) ;  /* 0x000002d000000947 */ /* 0x000fea0003800000 */
[----:B------:R1:W5:Y:S01]  /*d470*/  LD.E.128 R12, [R16.64+0x80] ;  /* 0x00008006100c7980 */ /* 0x000362000c101d00 */
[----:B------:R-:W-:Y:S01]  /*d480*/  ISETP.GE.AND P0, PT, R10, R7, PT ;  /* 0x000000070a00720c */ /* 0x000fe20003f06270 */
[----:B------:R-:W-:-:S12]  /*d490*/  BSSY B0, `(.L_x_952) ;  /* 0x0000029000007945 */ /* 0x000fd80003800000 */
[----:B------:R-:W-:Y:S05]  /*d4a0*/  @P0 BRA `(.L_x_953) ;  /* 0x0000027000000947 */ /* 0x000fea0003800000 */
[----:B--2---:R-:W2:Y:S04]  /*d4b0*/  LD.E.64 R2, [R26.64+0x40] ;  /* 0x000040061a027980 */ /* 0x004ea8000c101b00 */
[----:B---3--:R-:W3:Y:S01]  /*d4c0*/  LD.E.64 R4, [R24.64+0x40] ;  /* 0x0000400618047980 */ /* 0x008ee2000c101b00 */
[C---:B-1---5:R-:W-:Y:S01]  /*d4d0*/  SHF.L.U32 R20, R13.reuse, 0x10, RZ ;  /* 0x000000100d147819 */ /* 0x062fe200000006ff */
[----:B------:R-:W-:Y:S01]  /*d4e0*/  IMAD.U32 R28, R14, 0x10000, RZ ;  /* 0x000100000e1c7824 */ /* 0x000fe200078e00ff */
[----:B------:R-:W-:Y:S02]  /*d4f0*/  LOP3.LUT R10, R13, 0xffff0000, RZ, 0xc0, !PT ;  /* 0xffff00000d0a7812 */ /* 0x000fe400078ec0ff */
[C---:B------:R-:W-:Y:S02]  /*d500*/  SHF.L.U32 R13, R12.reuse, 0x10, RZ ;  /* 0x000000100c0d7819 */ /* 0x040fe400000006ff */
[----:B------:R-:W-:-:S02]  /*d510*/  LOP3.LUT R30, R12, 0xffff0000, RZ, 0xc0, !PT ;  /* 0xffff00000c1e7812 */ /* 0x000fc400078ec0ff */
[C---:B------:R-:W-:Y:S02]  /*d520*/  LOP3.LUT R29, R15.reuse, 0xffff0000, RZ, 0xc0, !PT ;  /* 0xffff00000f1d7812 */ /* 0x040fe400078ec0ff */
[----:B------:R-:W-:Y:S02]  /*d530*/  LOP3.LUT R32, R14, 0xffff0000, RZ, 0xc0, !PT ;  /* 0xffff00000e207812 */ /* 0x000fe400078ec0ff */
[----:B------:R-:W-:Y:S02]  /*d540*/  SHF.L.U32 R31, R15, 0x10, RZ ;  /* 0x000000100f1f7819 */ /* 0x000fe400000006ff */
[C---:B--2---:R-:W-:Y:S01]  /*d550*/  LOP3.LUT R12, R3.reuse, 0xffff0000, RZ, 0xc0, !PT ;  /* 0xffff0000030c7812 */ /* 0x044fe200078ec0ff */
[----:B------:R-:W-:Y:S01]  /*d560*/  IMAD.U32 R3, R3, 0x10000, RZ ;  /* 0x0001000003037824 */ /* 0x000fe200078e00ff */
[----:B------:R-:W-:Y:S02]  /*d570*/  LOP3.LUT R21, R2, 0xffff0000, RZ, 0xc0, !PT ;  /* 0xffff000002157812 */ /* 0x000fe400078ec0ff */
[----:B---3--:R-:W-:Y:S01]  /*d580*/  LOP3.LUT R22, R5, 0xffff0000, RZ, 0xc0, !PT ;  /* 0xffff000005167812 */ /* 0x008fe200078ec0ff */
[C---:B------:R-:W-:Y:S01]  /*d590*/  FMUL.FTZ R14, R29.reuse, R12 ;  /* 0x0000000c1d0e7220 */ /* 0x040fe20000410000 */
[----:B------:R-:W-:Y:S01]  /*d5a0*/  LOP3.LUT R23, R4, 0xffff0000, RZ, 0xc0, !PT ;  /* 0xffff000004177812 */ /* 0x000fe200078ec0ff */
[----:B------:R-:W-:Y:S01]  /*d5b0*/  FMUL.FTZ R15, R10, R21 ;  /* 0x000000150a0f7220 */ /* 0x000fe20000410000 */
[----:B------:R-:W-:Y:S01]  /*d5c0*/  SHF.L.U32 R2, R2, 0x10, RZ ;  /* 0x0000001002027819 */ /* 0x000fe200000006ff */
[----:B------:R-:W-:Y:S01]  /*d5d0*/  FMUL.FTZ R29, R29, R22 ;  /* 0x000000161d1d7220 */ /* 0x000fe20000410000 */
[----:B------:R-:W-:Y:S01]  /*d5e0*/  SHF.L.U32 R4, R4, 0x10, RZ ;  /* 0x0000001004047819 */ /* 0x000fe200000006ff */
[----:B------:R-:W-:Y:S01]  /*d5f0*/  FMUL.FTZ R10, R10, R23 ;  /* 0x000000170a0a7220 */ /* 0x000fe20000410000 */
[----:B------:R-:W-:Y:S01]  /*d600*/  SHF.L.U32 R5, R5, 0x10, RZ ;  /* 0x0000001005057819 */ /* 0x000fe200000006ff */
[----:B------:R-:W-:-:S02]  /*d610*/  FFMA.FTZ R29, R31, R12, R29 ;  /* 0x0000000c1f1d7223 */ /* 0x000fc4000001001d */
[C---:B------:R-:W-:Y:S02]  /*d620*/  FFMA.FTZ R15, R20.reuse, R23, -R15 ;  /* 0x00000017140f7223 */ /* 0x040fe4000001080f */
[----:B------:R-:W-:Y:S02]  /*d630*/  FFMA.FTZ R10, R20, R21, R10 ;  /* 0x00000015140a7223 */ /* 0x000fe4000001000a */
[C---:B------:R-:W-:Y:S02]  /*d640*/  FMUL.FTZ R12, R30.reuse, R2 ;  /* 0x000000021e0c7220 */ /* 0x040fe40000410000 */
[----:B------:R-:W-:Y:S01]  /*d650*/  FMUL.FTZ R30, R30, R4 ;  /* 0x000000041e1e7220 */ /* 0x000fe20000410000 */
[----:B------:R-:W-:Y:S01]  /*d660*/  F2FP.BF16.PACK_AB R10, R10, R15 ;  /* 0x0000000f0a0a723e */ /* 0x000fe200000010ff */
[C---:B------:R-:W-:Y:S02]  /*d670*/  FMUL.FTZ R20, R32.reuse, R3 ;  /* 0x0000000320147220 */ /* 0x040fe40000410000 */
[----:B------:R-:W-:-:S02]  /*d680*/  FMUL.FTZ R32, R32, R5 ;  /* 0x0000000520207220 */ /* 0x000fc40000410000 */
[----:B------:R-:W-:Y:S02]  /*d690*/  FFMA.FTZ R12, R13, R4, -R12 ;  /* 0x000000040d0c7223 */ /* 0x000fe4000001080c */
[----:B------:R-:W-:Y:S02]  /*d6a0*/  FFMA.FTZ R14, R31, R22, -R14 ;  /* 0x000000161f0e7223 */ /* 0x000fe4000001080e */
[----:B------:R-:W-:Y:S02]  /*d6b0*/  FFMA.FTZ R13, R13, R2, R30 ;  /* 0x000000020d0d7223 */ /* 0x000fe4000001001e */
[C---:B------:R-:W-:Y:S01]  /*d6c0*/  FFMA.FTZ R20, R28.reuse, R5, -R20 ;  /* 0x000000051c147223 */ /* 0x040fe20000010814 */
[----:B------:R-:W-:Y:S01]  /*d6d0*/  F2FP.BF16.PACK_AB R15, R29, R14 ;  /* 0x0000000e1d0f723e */ /* 0x000fe200000010ff */
[----:B------:R-:W-:Y:S01]  /*d6e0*/  FFMA.FTZ R3, R28, R3, R32 ;  /* 0x000000031c037223 */ /* 0x000fe20000010020 */
[----:B------:R-:W-:Y:S02]  /*d6f0*/  F2FP.BF16.PACK_AB R12, R13, R12 ;  /* 0x0000000c0d0c723e */ /* 0x000fe400000010ff */
[----:B------:R-:W-:-:S02]  /*d700*/  MOV R13, R10 ;  /* 0x0000000a000d7202 */ /* 0x000fc40000000f00 */
[----:B------:R-:W-:Y:S02]  /*d710*/  F2FP.BF16.PACK_AB R14, R3, R20 ;  /* 0x00000014030e723e */ /* 0x000fe400000010ff */
.L_x_953:
[----:B------:R-:W-:Y:S05]  /*d720*/  BSYNC B0 ;  /* 0x0000000000007941 */ /* 0x000fea0003800000 */
.L_x_952:
[----:B-----5:R1:W-:Y:S02]  /*d730*/  STS.128 [R211+0x3800], R12 ;  /* 0x0038000cd3007388 */ /* 0x0203e40000000c00 */
.L_x_951:
[----:B------:R-:W-:Y:S05]  /*d740*/  BSYNC B1 ;  /* 0x0000000000017941 */ /* 0x000fea0003800000 */
.L_x_950:
[----:B------:R-:W-:-:S13]  /*d750*/  ISETP.GE.AND P0, PT, R9, R11, PT ;  /* 0x0000000b0900720c */ /* 0x000fda0003f06270 */
[----:B------:R1:W-:Y:S01]  /*d760*/  @P0 STS.128 [R211+0x5800], RZ ;  /* 0x005800ffd3000388 */ /* 0x0003e20000000c00 */
[----:B------:R-:W-:Y:S05]  /*d770*/  @P0 BRA `(.L_x_945) ;  /* 0x00004ed000000947 */ /* 0x000fea0003800000 */
[----:B-1----:R1:W5:Y:S01]  /*d780*/  LD.E.128 R12, [R16.64+0x100] ;  /* 0x00010006100c7980 */ /* 0x002362000c101d00 */
[----:B------:R-:W-:Y:S01]  /*d790*/  ISETP.GE.AND P0, PT, R9, R7, PT ;  /* 0x000000070900720c */ /* 0x000fe20003f06270 */
[----:B------:R-:W-:-:S12]  /*d7a0*/  BSSY B0, `(.L_x_954) ;  /* 0x0000028000007945 */ /* 0x000fd80003800000 */
[----:B------:R-:W-:Y:S05]  /*d7b0*/  @P0 BRA `(.L_x_955) ;  /* 0x0000026000000947 */ /* 0x000fea0003800000 */
[----:B--2---:R-:W2:Y:S04]  /*d7c0*/  LD.E.64 R2, [R26.64+0x80] ;  /* 0x000080061a027980 */ /* 0x004ea8000c101b00 */
[----:B---3--:R-:W3:Y:S01]  /*d7d0*/  LD.E.64 R4, [R24.64+0x80] ;  /* 0x0000800618047980 */ /* 0x008ee2000c101b00 */
[C---:B-----5:R-:W-:Y:S02]  /*d7e0*/  LOP3.LUT R7, R13.reuse, 0xffff0000, RZ, 0xc0, !PT ;  /* 0xffff00000d077812 */ /* 0x060fe400078ec0ff */
[C---:B------:R-:W-:Y:S02]  /*d7f0*/  SHF.L.U32 R10, R12.reuse, 0x10, RZ ;  /* 0x000000100c0a7819 */ /* 0x040fe400000006ff */
[----:B-1----:R-:W-:Y:S02]  /*d800*/  LOP3.LUT R17, R12, 0xffff0000, RZ, 0xc0, !PT ;  /* 0xffff00000c117812 */ /* 0x002fe400078ec0ff */
[----:B------:R-:W-:-:S02]  /*d810*/  SHF.L.U32 R9, R13, 0x10, RZ ;  /* 0x000000100d097819 */ /* 0x000fc400000006ff */
[C---:B------:R-:W-:Y:S02]  /*d820*/  LOP3.LUT R22, R15.reuse, 0xffff0000, RZ, 0xc0, !PT ;  /* 0xffff00000f167812 */ /* 0x040fe400078ec0ff */
[C---:B------:R-:W-:Y:S02]  /*d830*/  LOP3.LUT R21, R14.reuse, 0xffff0000, RZ, 0xc0, !PT ;  /* 0xffff00000e157812 */ /* 0x040fe400078ec0ff */
[----:B------:R-:W-:Y:S01]  /*d840*/  SHF.L.U32 R28, R15, 0x10, RZ ;  /* 0x000000100f1c7819 */ /* 0x000fe200000006ff */
[----:B------:R-:W-:Y:S01]  /*d850*/  IMAD.U32 R15, R14, 0x10000, RZ ;  /* 0x000100000e0f7824 */ /* 0x000fe200078e00ff */
[----:B--2---:R-:W-:Y:S02]  /*d860*/  LOP3.LUT R16, R2, 0xffff0000, RZ, 0xc0, !PT ;  /* 0xffff000002107812 */ /* 0x004fe400078ec0ff */
[----:B------:R-:W-:Y:S02]  /*d870*/  LOP3.LUT R11, R3, 0xffff0000, RZ, 0xc0, !PT ;  /* 0xffff0000030b7812 */ /* 0x000fe400078ec0ff */
[C---:B---3--:R-:W-:Y:S01]  /*d880*/  LOP3.LUT R20, R4.reuse, 0xffff0000, RZ, 0xc0, !PT ;  /* 0xffff000004147812 */ /* 0x048fe200078ec0ff */
[----:B------:R-:W-:Y:S01]  /*d890*/  FMUL.FTZ R12, R7, R16 ;  /* 0x00000010070c7220 */ /* 0x000fe20000410000 */
[----:B------:R-:W-:Y:S01]  /*d8a0*/  LOP3.LUT R13, R5, 0xffff0000, RZ, 0xc0, !PT ;  /* 0xffff0000050d7812 */ /* 0x000fe200078ec0ff */
[----:B------:R-:W-:Y:S01]  /*d8b0*/  IMAD.U32 R4, R4, 0x10000, RZ ;  /* 0x0001000004047824 */ /* 0x000fe200078e00ff */
[----:B------:R-:W-:Y:S01]  /*d8c0*/  SHF.L.U32 R2, R2, 0x10, RZ ;  /* 0x0000001002027819 */ /* 0x000fe200000006ff */
[----:B------:R-:W-:-:S02]  /*d8d0*/  FMUL.FTZ R7, R7, R20 ;  /* 0x0000001407077220 */ /* 0x000fc40000410000 */
[----:B------:R-:W-:Y:S01]  /*d8e0*/  FFMA.FTZ R12, R9, R20, -R12 ;  /* 0x00000014090c7223 */ /* 0x000fe2000001080c */
[----:B------:R-:W-:Y:S01]  /*d8f0*/  SHF.L.U32 R20, R5, 0x10, RZ ;  /* 0x0000001005147819 */ /* 0x000fe200000006ff */
[----:B------:R-:W-:Y:S01]  /*d900*/  FFMA.FTZ R7, R9, R16, R7 ;  /* 0x0000001009077223 */ /* 0x000fe20000010007 */
[----:B------:R-:W-:Y:S01]  /*d910*/  SHF.L.U32 R16, R3, 0x10, RZ ;  /* 0x0000001003107819 */ /* 0x000fe200000006ff */
[C---:B------:R-:W-:Y:S02]  /*d920*/  FMUL.FTZ R14, R22.reuse, R11 ;  /* 0x0000000b160e7220 */ /* 0x040fe40000410000 */
[----:B------:R-:W-:Y:S02]  /*d930*/  FMUL.FTZ R22, R22, R13 ;  /* 0x0000000d16167220 */ /* 0x000fe40000410000 */
[----:B------:R-:W-:Y:S02]  /*d940*/  FMUL.FTZ R3, R17, R2 ;  /* 0x0000000211037220 */ /* 0x000fe40000410000 */
[----:B------:R-:W-:-:S02]  /*d950*/  FMUL.FTZ R5, R21, R16 ;  /* 0x0000001015057220 */ /* 0x000fc40000410000 */
[----:B------:R-:W-:Y:S02]  /*d960*/  FMUL.FTZ R17, R17, R4 ;  /* 0x0000000411117220 */ /* 0x000fe40000410000 */
[----:B------:R-:W-:Y:S02]  /*d970*/  FMUL.FTZ R21, R21, R20 ;  /* 0x0000001415157220 */ /* 0x000fe40000410000 */
[C---:B------:R-:W-:Y:S01]  /*d980*/  FFMA.FTZ R14, R28.reuse, R13, -R14 ;  /* 0x0000000d1c0e7223 */ /* 0x040fe2000001080e */
[----:B------:R-:W-:Y:S01]  /*d990*/  F2FP.BF16.PACK_AB R13, R7, R12 ;  /* 0x0000000c070d723e */ /* 0x000fe200000010ff */
[----:B------:R-:W-:Y:S02]  /*d9a0*/  FFMA.FTZ R11, R28, R11, R22 ;  /* 0x0000000b1c0b7223 */ /* 0x000fe40000010016 */
[C---:B------:R-:W-:Y:S02]  /*d9b0*/  FFMA.FTZ R3, R10.reuse, R4, -R3 ;  /* 0x000000040a037223 */ /* 0x040fe40000010803 */
[----:B------:R-:W-:-:S02]  /*d9c0*/  FFMA.FTZ R2, R10, R2, R17 ;  /* 0x000000020a027223 */ /* 0x000fc40000010011 */
[C---:B------:R-:W-:Y:S02]  /*d9d0*/  FFMA.FTZ R5, R15.reuse, R20, -R5 ;  /* 0x000000140f057223 */ /* 0x040fe40000010805 */
[----:B------:R-:W-:Y:S01]  /*d9e0*/  FFMA.FTZ R16, R15, R16, R21 ;  /* 0x000000100f107223 */ /* 0x000fe20000010015 */
[----:B------:R-:W-:Y:S02]  /*d9f0*/  F2FP.BF16.PACK_AB R15, R11, R14 ;  /* 0x0000000e0b0f723e */ /* 0x000fe400000010ff */
[----:B------:R-:W-:Y:S02]  /*da00*/  F2FP.BF16.PACK_AB R12, R2, R3 ;  /* 0x00000003020c723e */ /* 0x000fe400000010ff */
[----:B------:R-:W-:Y:S02]  /*da10*/  F2FP.BF16.PACK_AB R14, R16, R5 ;  /* 0x00000005100e723e */ /* 0x000fe400000010ff */
.L_x_955:
[----:B------:R-:W-:Y:S05]  /*da20*/  BSYNC B0 ;  /* 0x0000000000007941 */ /* 0x000fea0003800000 */
.L_x_954:
[----:B-----5:R1:W-:Y:S01]  /*da30*/  STS.128 [R211+0x5800], R12 ;  /* 0x0058000cd3007388 */ /* 0x0203e20000000c00 */
[----:B------:R-:W-:Y:S05]  /*da40*/  BRA `(.L_x_945) ;  /* 0x00004c0000007947 */ /* 0x000fea0003800000 */
.L_x_908:
[----:B-1----:R-:W-:Y:S01]  /*da50*/  BSSY B2, `(.L_x_956) ;  /* 0x000010e000027945 */ /* 0x002fe20003800000 */
        /* <DEDUP_REMOVED lines=9> */
[----:B------:R-:W-:Y:S01]  /*daf0*/  ISETP.GE.AND P0, PT, R12, R5, PT ;  /* 0x000000050c00720c */ /* 0x000fe20003f06270 */
[----:B------:R-:W-:Y:S02]  /*db00*/  IMAD.MOV.U32 R25, RZ, RZ, RZ ;  /* 0x000000ffff197224 */ /* 0x000fe400078e00ff */
[----:B------:R-:W-:-:S10]  /*db10*/  IMAD.MOV.U32 R21, RZ, RZ, R5 ;  /* 0x000000ffff157224 */ /* 0x000fd400078e0005 */
[----:B------:R-:W-:Y:S01]  /*db20*/  @P0 IADD3 R25, -R2, RZ, RZ ;  /* 0x000000ff02190210 */ /* 0x000fe20007ffe1ff */
[----:B------:R-:W-:-:S03]  /*db30*/  @P0 IMAD.MOV R21, RZ, RZ, -R2 ;  /* 0x000000ffff150224 */ /* 0x000fc600078e0a02 */
[----:B------:R-:W-:Y:S01]  /*db40*/  IADD3 R27, P1, R25, R3, RZ ;  /* 0x00000003191b7210 */ /* 0x000fe20007f3e0ff */
[----:B------:R-:W-:-:S03]  /*db50*/  IMAD.WIDE R20, R21, 0x2, R44 ;  /* 0x0000000215147825 */ /* 0x000fc600078e022c */
[----:B------:R-:W-:Y:S01]  /*db60*/  LEA.HI.X.SX32 R25, R25, R4, 0x1, P1 ;  /* 0x0000000419197211 */ /* 0x000fe200008f0eff */
[----:B------:R-:W-:Y:S01]  /*db70*/  IMAD.MOV.U32 R29, RZ, RZ, RZ ;  /* 0x000000ffff1d7224 */ /* 0x000fe200078e00ff */
[C---:B------:R-:W-:Y:S01]  /*db80*/  LEA R24, P1, R27.reuse, R38, 0x1 ;  /* 0x000000261b187211 */ /* 0x040fe200078208ff */
[----:B------:R-:W3:Y:S01]  /*db90*/  LD.E.128 R20, [R20.64] ;  /* 0x0000000614147980 */ /* 0x000ee2000c101d00 */
[----:B------:R-:W-:Y:S02]  /*dba0*/  @P0 IADD3 R29, -R2, RZ, RZ ;  /* 0x000000ff021d0210 */ /* 0x000fe40007ffe1ff */
[----:B------:R-:W-:Y:S02]  /*dbb0*/  LEA.HI.X R25, R27, R39, R25, 0x1, P1 ;  /* 0x000000271b197211 */ /* 0x000fe400008f0c19 */
[----:B------:R-:W-:-:S04]  /*dbc0*/  IADD3 R31, P1, R29, R3, RZ ;  /* 0x000000031d1f7210 */ /* 0x000fc80007f3e0ff */
[----:B------:R-:W4:Y:S01]  /*dbd0*/  LD.E.128 R24, [R24.64] ;  /* 0x0000000618187980 */ /* 0x000f22000c101d00 */
[----:B------:R-:W-:Y:S02]  /*dbe0*/  LEA.HI.X.SX32 R29, R29, R4, 0x1, P1 ;  /* 0x000000041d1d7211 */ /* 0x000fe400008f0eff */
[----:B------:R-:W-:-:S04]  /*dbf0*/  LEA R28, P1, R31, R40, 0x1 ;  /* 0x000000281f1c7211 */ /* 0x000fc800078208ff */
[----:B------:R-:W-:-:S06]  /*dc00*/  LEA.HI.X R29, R31, R41, R29, 0x1, P1 ;  /* 0x000000291f1d7211 */ /* 0x000fcc00008f0c1d */
[----:B--2---:R-:W2:Y:S01]  /*dc10*/  LD.E.128 R28, [R28.64] ;  /* 0x000000061c1c7980 */ /* 0x004ea2000c101d00 */
[C---:B-----5:R-:W-:Y:S01]  /*dc20*/  IMAD.U32 R8, R32.reuse, 0x10000, RZ ;  /* 0x0001000020087824 */ /* 0x060fe200078e00ff */
[----:B------:R-:W-:Y:S02]  /*dc30*/  LOP3.LUT R6, R32, 0xffff0000, RZ, 0xc0, !PT ;  /* 0xffff000020067812 */ /* 0x000fe400078ec0ff */
[C---:B------:R-:W-:Y:S02]  /*dc40*/  LOP3.LUT R0, R33.reuse, 0xffff0000, RZ, 0xc0, !PT ;  /* 0xffff000021007812 */ /* 0x040fe400078ec0ff */
[----:B------:R-:W-:Y:S01]  /*dc50*/  SHF.L.U32 R46, R33, 0x10, RZ ;  /* 0x00000010212e7819 */ /* 0x000fe200000006ff */
[C---:B------:R-:W-:Y:S01]  /*dc60*/  IMAD.U32 R33, R34.reuse, 0x10000, RZ ;  /* 0x0001000022217824 */ /* 0x040fe200078e00ff */
[----:B------:R-:W-:Y:S02]  /*dc70*/  LOP3.LUT R32, R34, 0xffff0000, RZ, 0xc0, !PT ;  /* 0xffff000022207812 */ /* 0x000fe400078ec0ff */
[----:B------:R-:W-:-:S02]  /*dc80*/  LOP3.LUT R14, R35, 0xffff0000, RZ, 0xc0, !PT ;  /* 0xffff0000230e7812 */ /* 0x000fc400078ec0ff */
[----:B------:R-:W-:Y:S01]  /*dc90*/  SHF.L.U32 R47, R35, 0x10, RZ ;  /* 0x00000010232f7819 */ /* 0x000fe200000006ff */
[C---:B---3--:R-:W-:Y:S01]  /*dca0*/  IMAD.U32 R35, R20.reuse, 0x10000, RZ ;  /* 0x0001000014237824 */ /* 0x048fe200078e00ff */
[----:B------:R-:W-:Y:S01]  /*dcb0*/  LOP3.LUT R34, R20, 0xffff0000, RZ, 0xc0, !PT ;  /* 0xffff000014227812 */ /* 0x000fe200078ec0ff */
[----:B------:R-:W-:Y:S01]  /*dcc0*/  IMAD.U32 R48, R22, 0x10000, RZ ;  /* 0x0001000016307824 */ /* 0x000fe200078e00ff */
[C---:B------:R-:W-:Y:S02]  /*dcd0*/  SHF.L.U32 R20, R21.reuse, 0x10, RZ ;  /* 0x0000001015147819 */ /* 0x040fe400000006ff */
[----:B------:R-:W-:Y:S02]  /*dce0*/  LOP3.LUT R49, R21, 0xffff0000, RZ, 0xc0, !PT ;  /* 0xffff000015317812 */ /* 0x000fe400078ec0ff */
[C---:B------:R-:W-:Y:S02]  /*dcf0*/  SHF.L.U32 R21, R23.reuse, 0x10, RZ ;  /* 0x0000001017157819 */ /* 0x040fe400000006ff */
[----:B------:R-:W-:Y:S01]  /*dd00*/  LOP3.LUT R52, R23, 0xffff0000, RZ, 0xc0, !PT ;  /* 0xffff000017347812 */ /* 0x000fe200078ec0ff */
[C---:B----4-:R-:W-:Y:S01]  /*dd10*/  IMAD.U32 R50, R24.reuse, 0x10000, RZ ;  /* 0x0001000018327824 */ /* 0x050fe200078e00ff */
[----:B------:R-:W-:Y:S01]  /*dd20*/  LOP3.LUT R51, R24, 0xffff0000, RZ, 0xc0, !PT ;  /* 0xffff000018337812 */ /* 0x000fe200078ec0ff */
[----:B------:R-:W-:Y:S01]  /*dd30*/  IMAD.U32 R53, R26, 0x10000, RZ ;  /* 0x000100001a357824 */ /* 0x000fe200078e00ff */
[C---:B------:R-:W-:Y:S01]  /*dd40*/  SHF.L.U32 R23, R25.reuse, 0x10, RZ ;  /* 0x0000001019177819 */ /* 0x040fe200000006ff */
[----:B------:R-:W-:Y:S01]  /*dd50*/  @!P0 FADD.FTZ R50, -R50, -RZ ;  /* 0x800000ff32328221 */ /* 0x000fe20000010100 */
[----:B------:R-:W-:Y:S01]  /*dd60*/  LOP3.LUT R58, R25, 0xffff0000, RZ, 0xc0, !PT ;  /* 0xffff0000193a7812 */ /* 0x000fe200078ec0ff */
[----:B------:R-:W-:Y:S01]  /*dd70*/  @!P0 FADD.FTZ R51, -R51, -RZ ;  /* 0x800000ff33338221 */ /* 0x000fe20000010100 */
[----:B------:R-:W-:Y:S01]  /*dd80*/  LOP3.LUT R25, R26, 0xffff0000, RZ, 0xc0, !PT ;  /* 0xffff00001a197812 */ /* 0x000fe200078ec0ff */
[----:B------:R-:W-:Y:S01]  /*dd90*/  @!P0 FADD.FTZ R23, -R23, -RZ ;  /* 0x800000ff17178221 */ /* 0x000fe20000010100 */
[----:B------:R-:W-:Y:S01]  /*dda0*/  SHF.L.U32 R24, R27, 0x10, RZ ;  /* 0x000000101b187819 */ /* 0x000fe200000006ff */
[----:B------:R-:W-:Y:S01]  /*ddb0*/  @!P0 FADD.FTZ R58, -R58, -RZ ;  /* 0x800000ff3a3a8221 */ /* 0x000fe20000010100 */
[----:B------:R-:W-:Y:S01]  /*ddc0*/  LOP3.LUT R22, R22, 0xffff0000, RZ, 0xc0, !PT ;  /* 0xffff000016167812 */ /* 0x000fe200078ec0ff */
[----:B------:R-:W-:Y:S01]  /*ddd0*/  @!P0 FADD.FTZ R25, -R25, -RZ ;  /* 0x800000ff19198221 */ /* 0x000fe20000010100 */
[----:B------:R-:W-:Y:S01]  /*dde0*/  LOP3.LUT R27, R27, 0xffff0000, RZ, 0xc0, !PT ;  /* 0xffff00001b1b7812 */ /* 0x000fe200078ec0ff */
[----:B------:R-:W-:Y:S01]  /*ddf0*/  @!P0 FADD.FTZ R24, -R24, -RZ ;  /* 0x800000ff18188221 */ /* 0x000fe20000010100 */
[----:B--2---:R-:W-:Y:S01]  /*de00*/  SHF.L.U32 R26, R31, 0x10, RZ ;  /* 0x000000101f1a7819 */ /* 0x004fe200000006ff */
[----:B------:R-:W-:Y:S01]  /*de10*/  FMUL.FTZ R51, R34, R51 ;  /* 0x0000003322337220 */ /* 0x000fe20000410000 */
[C---:B------:R-:W-:Y:S01]  /*de20*/  LOP3.LUT R34, R29.reuse, 0xffff0000, RZ, 0xc0, !PT ;  /* 0xffff00001d227812 */ /* 0x040fe200078ec0ff */
[----:B------:R-:W-:Y:S01]  /*de30*/  FMUL.FTZ R23, R20, R23 ;  /* 0x0000001714177220 */ /* 0x000fe20000410000 */
[----:B------:R-:W-:Y:S01]  /*de40*/  SHF.L.U32 R20, R29, 0x10, RZ ;  /* 0x000000101d147819 */ /* 0x000fe200000006ff */
[----:B------:R-:W-:-:S02]  /*de50*/  @!P0 FADD.FTZ R53, -R53, -RZ ;  /* 0x800000ff35358221 */ /* 0x000fc40000010100 */
[----:B------:R-:W-:Y:S02]  /*de60*/  @!P0 FADD.FTZ R27, -R27, -RZ ;  /* 0x800000ff1b1b8221 */ /* 0x000fe40000010100 */
[----:B------:R-:W-:Y:S02]  /*de70*/  FMUL.FTZ R25, R22, R25 ;  /* 0x0000001916197220 */ /* 0x000fe40000410000 */
[----:B------:R-:W-:Y:S01]  /*de80*/  FMUL.FTZ R24, R21, R24 ;  /* 0x0000001815187220 */ /* 0x000fe20000410000 */
[C---:B------:R-:W-:Y:S01]  /*de90*/  LOP3.LUT R21, R28.reuse, 0xffff0000, RZ, 0xc0, !PT ;  /* 0xffff00001c157812 */ /* 0x040fe200078ec0ff */
[----:B------:R-:W-:Y:S01]  /*dea0*/  IMAD.U32 R22, R28, 0x10000, RZ ;  /* 0x000100001c167824 */ /* 0x000fe200078e00ff */
[C---:B------:R-:W-:Y:S01]  /*deb0*/  LOP3.LUT R28, R30.reuse, 0xffff0000, RZ, 0xc0, !PT ;  /* 0xffff00001e1c7812 */ /* 0x040fe200078ec0ff */
[----:B------:R-:W-:Y:S01]  /*dec0*/  IMAD.U32 R29, R30, 0x10000, RZ ;  /* 0x000100001e1d7824 */ /* 0x000fe200078e00ff */
[----:B------:R-:W-:Y:S01]  /*ded0*/  LOP3.LUT R30, R31, 0xffff0000, RZ, 0xc0, !PT ;  /* 0xffff00001f1e7812 */ /* 0x000fe200078ec0ff */
[----:B------:R-:W-:-:S02]  /*dee0*/  FMUL.FTZ R35, R35, R50 ;  /* 0x0000003223237220 */ /* 0x000fc40000410000 */
[----:B------:R-:W-:Y:S02]  /*def0*/  FMUL.FTZ R49, R49, R58 ;  /* 0x0000003a31317220 */ /* 0x000fe40000410000 */
[----:B------:R-:W-:Y:S02]  /*df00*/  FMUL.FTZ R48, R48, R53 ;  /* 0x0000003530307220 */ /* 0x000fe40000410000 */
[----:B------:R-:W-:Y:S02]  /*df10*/  FMUL.FTZ R27, R52, R27 ;  /* 0x0000001b341b7220 */ /* 0x000fe40000410000 */
[----:B------:R-:W-:Y:S02]  /*df20*/  FFMA.FTZ R8, R8, R22, R35 ;  /* 0x0000001608087223 */ /* 0x000fe40000010023 */
[----:B------:R-:W-:Y:S02]  /*df30*/  FFMA.FTZ R21, R6, R21, R51 ;  /* 0x0000001506157223 */ /* 0x000fe40000010033 */
[----:B------:R-:W-:-:S02]  /*df40*/  FFMA.FTZ R20, R46, R20, R23 ;  /* 0x000000142e147223 */ /* 0x000fc40000010017 */
[----:B------:R-:W-:Y:S02]  /*df50*/  FFMA.FTZ R49, R0, R34, R49 ;  /* 0x0000002200317223 */ /* 0x000fe40000010031 */
[----:B------:R-:W-:Y:S02]  /*df60*/  FFMA.FTZ R29, R33, R29, R48 ;  /* 0x0000001d211d7223 */ /* 0x000fe40000010030 */
[----:B------:R-:W-:Y:S01]  /*df70*/  FFMA.FTZ R24, R47, R26, R24 ;  /* 0x0000001a2f187223 */ /* 0x000fe20000010018 */
[----:B------:R-:W-:Y:S01]  /*df80*/  F2FP.BF16.PACK_AB R33, R49, R20 ;  /* 0x000000143121723e */ /* 0x000fe200000010ff */
[----:B------:R-:W-:Y:S02]  /*df90*/  FFMA.FTZ R27, R14, R30, R27 ;  /* 0x0000001e0e1b7223 */ /* 0x000fe4000001001b */
[----:B------:R-:W-:Y:S01]  /*dfa0*/  FFMA.FTZ R28, R32, R28, R25 ;  /* 0x0000001c201c7223 */ /* 0x000fe20000010019 */
[----:B------:R-:W-:Y:S02]  /*dfb0*/  F2FP.BF16.PACK_AB R32, R21, R8 ;  /* 0x000000081520723e */ /* 0x000fe400000010ff */
[----:B------:R-:W-:-:S02]  /*dfc0*/  F2FP.BF16.PACK_AB R35, R27, R24 ;  /* 0x000000181b23723e */ /* 0x000fc400000010ff */
[----:B------:R-:W-:Y:S02]  /*dfd0*/  F2FP.BF16.PACK_AB R34, R28, R29 ;  /* 0x0000001d1c22723e */ /* 0x000fe400000010ff */
.L_x_961:
[----:B------:R-:W-:Y:S05]  /*dfe0*/  BSYNC B0 ;  /* 0x0000000000007941 */ /* 0x000fea0003800000 */
.L_x_960:
[----:B-----5:R3:W-:Y:S02]  /*dff0*/  STS.128 [R211], R32 ;  /* 0x00000020d3007388 */ /* 0x0207e40000000c00 */
.L_x_959:
[----:B------:R-:W-:Y:S05]  /*e000*/  BSYNC B1 ;  /* 0x0000000000017941 */ /* 0x000fea0003800000 */
.L_x_958:
        /* <DEDUP_REMOVED lines=18> */
[----:B--2---:R-:W2:Y:S01]  /*e130*/  LD.E.128 R20, [R20.64+0x80] ;  /* 0x0000800614147980 */ /* 0x004ea2000c101d00 */
[----:B------:R-:W-:Y:S02]  /*e140*/  @P0 IADD3 R29, -R2, RZ, RZ ;  /* 0x000000ff021d0210 */ /* 0x000fe40007ffe1ff */
[----:B------:R-:W-:Y:S02]  /*e150*/  LEA.HI.X R25, R27, R39, R25, 0x1, P1 ;  /* 0x000000271b197211 */ /* 0x000fe400008f0c19 */
[----:B------:R-:W-:-:S04]  /*e160*/  IADD3 R31, P1, R29, R3, RZ ;  /* 0x000000031d1f7210 */ /* 0x000fc80007f3e0ff */
[----:B---3--:R-:W3:Y:S01]  /*e170*/  LD.E.128 R24, [R24.64+0x80] ;  /* 0x0000800618187980 */ /* 0x008ee2000c101d00 */
[----:B------:R-:W-:Y:S02]  /*e180*/  LEA.HI.X.SX32 R29, R29, R4, 0x1, P1 ;  /* 0x000000041d1d7211 */ /* 0x000fe400008f0eff */
[----:B------:R-:W-:-:S04]  /*e190*/  LEA R28, P1, R31, R40, 0x1 ;  /* 0x000000281f1c7211 */ /* 0x000fc800078208ff */
[----:B------:R-:W-:-:S06]  /*e1a0*/  LEA.HI.X R29, R31, R41, R29, 0x1, P1 ;  /* 0x000000291f1d7211 */ /* 0x000fcc00008f0c1d */
[----:B----4-:R-:W4:Y:S01]  /*e1b0*/  LD.E.128 R28, [R28.64+0x80] ;  /* 0x000080061c1c7980 */ /* 0x010f22000c101d00 */
        /* <DEDUP_REMOVED lines=8> */
[C---:B--2---:R-:W-:Y:S01]  /*e240*/  IMAD.U32 R35, R20.reuse, 0x10000, RZ ;  /* 0x0001000014237824 */ /* 0x044fe200078e00ff */
[----:B------:R-:W-:Y:S01]  /*e250*/  LOP3.LUT R34, R20, 0xffff0000, RZ, 0xc0, !PT ;  /* 0xffff000014227812 */ /* 0x000fe200078ec0ff */
[----:B------:R-:W-:Y:S01]  /*e260*/  IMAD.U32 R48, R22, 0x10000, RZ ;  /* 0x0001000016307824 */ /* 0x000fe200078e00ff */
[C---:B------:R-:W-:Y:S02]  /*e270*/  SHF.L.U32 R20, R21.reuse, 0x10, RZ ;  /* 0x0000001015147819 */ /* 0x040fe400000006ff */
[----:B------:R-:W-:Y:S02]  /*e280*/  LOP3.LUT R49, R21, 0xffff0000, RZ, 0xc0, !PT ;  /* 0xffff000015317812 */ /* 0x000fe400078ec0ff */
[C---:B------:R-:W-:Y:S02]  /*e290*/  SHF.L.U32 R21, R23.reuse, 0x10, RZ ;  /* 0x0000001017157819 */ /* 0x040fe400000006ff */
[----:B------:R-:W-:Y:S01]  /*e2a0*/  LOP3.LUT R52, R23, 0xffff0000, RZ, 0xc0, !PT ;  /* 0xffff000017347812 */ /* 0x000fe200078ec0ff */
[C---:B---3--:R-:W-:Y:S01]  /*e2b0*/  IMAD.U32 R50, R24.reuse, 0x10000, RZ ;  /* 0x0001000018327824 */ /* 0x048fe200078e00ff */
        /* <DEDUP_REMOVED lines=14> */
[----:B----4-:R-:W-:Y:S01]  /*e3a0*/  SHF.L.U32 R26, R31, 0x10, RZ ;  /* 0x000000101f1a7819 */ /* 0x010fe200000006ff */
        /* <DEDUP_REMOVED lines=29> */
.L_x_965:
[----:B------:R-:W-:Y:S05]  /*e580*/  BSYNC B0 ;  /* 0x0000000000007941 */ /* 0x000fea0003800000 */
.L_x_964:
[----:B-----5:R1:W-:Y:S02]  /*e590*/  STS.128 [R211+0x2000], R32 ;  /* 0x00200020d3007388 */ /* 0x0203e40000000c00 */
.L_x_963:
[----:B------:R-:W-:Y:S05]  /*e5a0*/  BSYNC B1 ;  /* 0x0000000000017941 */ /* 0x000fea0003800000 */
.L_x_962:
[----:B------:R-:W-:-:S13]  /*e5b0*/  ISETP.GE.AND P0, PT, R9, R11, PT ;  /* 0x0000000b0900720c */ /* 0x000fda0003f06270 */
[----:B------:R1:W-:Y:S01]  /*e5c0*/  @P0 STS.128 [R211+0x4000], RZ ;  /* 0x004000ffd3000388 */ /* 0x0003e20000000c00 */
[----:B------:R-:W-:Y:S05]  /*e5d0*/  @P0 BRA `(.L_x_957) ;  /* 0x0000055000000947 */ /* 0x000fea0003800000 */
[----:B-1-3--:R1:W5:Y:S01]  /*e5e0*/  LD.E.128 R32, [R44.64+0x100] ;  /* 0x000100062c207980 */ /* 0x00a362000c101d00 */
        /* <DEDUP_REMOVED lines=13> */
[----:B------:R-:W3:Y:S01]  /*e6c0*/  LD.E.128 R20, [R20.64+0x100] ;  /* 0x0001000614147980 */ /* 0x000ee2000c101d00 */
[----:B------:R-:W-:Y:S02]  /*e6d0*/  @P0 IADD3 R29, -R2, RZ, RZ ;  /* 0x000000ff021d0210 */ /* 0x000fe40007ffe1ff */
[----:B------:R-:W-:Y:S02]  /*e6e0*/  LEA.HI.X R25, R25, R39, R0, 0x1, P1 ;  /* 0x0000002719197211 */ /* 0x000fe400008f0c00 */
[----:B------:R-:W-:-:S04]  /*e6f0*/  IADD3 R31, P1, R29, R3, RZ ;  /* 0x000000031d1f7210 */ /* 0x000fc80007f3e0ff */
[----:B--2---:R-:W2:Y:S01]  /*e700*/  LD.E.128 R24, [R24.64+0x100] ;  /* 0x0001000618187980 */ /* 0x004ea2000c101d00 */
[----:B------:R-:W-:Y:S02]  /*e710*/  LEA.HI.X.SX32 R29, R29, R4, 0x1, P1 ;  /* 0x000000041d1d7211 */ /* 0x000fe400008f0eff */
[----:B------:R-:W-:-:S04]  /*e720*/  LEA R28, P1, R31, R40, 0x1 ;  /* 0x000000281f1c7211 */ /* 0x000fc800078208ff */
[----:B------:R-:W-:-:S06]  /*e730*/  LEA.HI.X R29, R31, R41, R29, 0x1, P1 ;  /* 0x000000291f1d7211 */ /* 0x000fcc00008f0c1d */
[----:B----4-:R-:W4:Y:S01]  /*e740*/  LD.E.128 R28, [R28.64+0x100] ;  /* 0x000100061c1c7980 */ /* 0x010f22000c101d00 */
[C---:B-----5:R-:W-:Y:S01]  /*e750*/  IMAD.U32 R8, R32.reuse, 0x10000, RZ ;  /* 0x0001000020087824 */ /* 0x060fe200078e00ff */
[----:B------:R-:W-:Y:S02]  /*e760*/  LOP3.LUT R6, R32, 0xffff0000, RZ, 0xc0, !PT ;  /* 0xffff000020067812 */ /* 0x000fe400078ec0ff */
[C---:B------:R-:W-:Y:S02]  /*e770*/  LOP3.LUT R0, R33.reuse, 0xffff0000, RZ, 0xc0, !PT ;  /* 0xffff000021007812 */ /* 0x040fe400078ec0ff */
[----:B-1----:R-:W-:Y:S01]  /*e780*/  SHF.L.U32 R44, R33, 0x10, RZ ;  /* 0x00000010212c7819 */ /* 0x002fe200000006ff */
        /* <DEDUP_REMOVED lines=11> */
[C---:B--2---:R-:W-:Y:S01]  /*e840*/  IMAD.U32 R48, R24.reuse, 0x10000, RZ ;  /* 0x0001000018307824 */ /* 0x044fe200078e00ff */
        /* <DEDUP_REMOVED lines=44> */
.L_x_967:
[----:B------:R-:W-:Y:S05]  /*eb10*/  BSYNC B0 ;  /* 0x0000000000007941 */ /* 0x000fea0003800000 */
.L_x_966:
[----:B-----5:R3:W-:Y:S02]  /*eb20*/  STS.128 [R211+0x4000], R32 ;  /* 0x00400020d3007388 */ /* 0x0207e40000000c00 */
.L_x_957:
[----:B------:R-:W-:Y:S05]  /*eb30*/  BSYNC B2 ;  /* 0x0000000000027941 */ /* 0x000fea0003800000 */
.L_x_956:
        /* <DEDUP_REMOVED lines=27> */
[----:B--2---:R-:W2:Y:S01]  /*ecf0*/  LD.E.128 R24, [R24.64] ;  /* 0x0000000618187980 */ /* 0x004ea2000c101d00 */
[----:B------:R-:W-:Y:S02]  /*ed00*/  LEA.HI.X.SX32 R29, R29, R4, 0x1, P1 ;  /* 0x000000041d1d7211 */ /* 0x000fe400008f0eff */
[----:B------:R-:W-:-:S04]  /*ed10*/  LEA R28, P1, R31, R40, 0x1 ;  /* 0x000000281f1c7211 */ /* 0x000fc800078208ff */
[----:B------:R-:W-:-:S06]  /*ed20*/  LEA.HI.X R29, R31, R41, R29, 0x1, P1 ;  /* 0x000000291f1d7211 */ /* 0x000fcc00008f0c1d */
[----:B----4-:R-:W4:Y:S01]  /*ed30*/  LD.E.128 R28, [R28.64] ;  /* 0x000000061c1c7980 */ /* 0x010f22000c101d00 */
[C---:B-----5:R-:W-:Y:S01]  /*ed40*/  IMAD.U32 R14, R32.reuse, 0x10000, RZ ;  /* 0x00010000200e7824 */ /* 0x060fe200078e00ff */
[----:B------:R-:W-:Y:S01]  /*ed50*/  LOP3.LUT R8, R32, 0xffff0000, RZ, 0xc0, !PT ;  /* 0xffff000020087812 */ /* 0x000fe200078ec0ff */
[C---:B------:R-:W-:Y:S01]  /*ed60*/  IMAD.U32 R44, R34.reuse, 0x10000, RZ ;  /* 0x00010000222c7824 */ /* 0x040fe200078e00ff */
[C---:B------:R-:W-:Y:S02]  /*ed70*/  LOP3.LUT R6, R33.reuse, 0xffff0000, RZ, 0xc0, !PT ;  /* 0xffff000021067812 */ /* 0x040fe400078ec0ff */
[----:B------:R-:W-:Y:S02]  /*ed80*/  SHF.L.U32 R45, R33, 0x10, RZ ;  /* 0x00000010212d7819 */ /* 0x000fe400000006ff */
        /* <DEDUP_REMOVED lines=25> */
[----:B----4-:R-:W-:Y:S01]  /*ef20*/  LOP3.LUT R27, R30, 0xffff0000, RZ, 0xc0, !PT ;  /* 0xffff00001e1b7812 */ /* 0x010fe200078ec0ff */
[----:B------:R-:W-:-:S02]  /*ef30*/  @!P0 FADD.FTZ R26, -R26, -RZ ;  /* 0x800000ff1a1a8221 */ /* 0x000fc40000010100 */
[----:B------:R-:W-:Y:S02]  /*ef40*/  @!P0 FADD.FTZ R52, -R52, -RZ ;  /* 0x800000ff34348221 */ /* 0x000fe40000010100 */
[----:B------:R-:W-:Y:S02]  /*ef50*/  FMUL.FTZ R22, R22, R25 ;  /* 0x0000001916167220 */ /* 0x000fe40000410000 */
[----:B------:R-:W-:Y:S01]  /*ef60*/  FMUL.FTZ R21, R21, R24 ;  /* 0x0000001815157220 */ /* 0x000fe20000410000 */
[----:B------:R-:W-:Y:S01]  /*ef70*/  LOP3.LUT R24, R28, 0xffff0000, RZ, 0xc0, !PT ;  /* 0xffff00001c187812 */ /* 0x000fe200078ec0ff */
[----:B------:R-:W-:Y:S01]  /*ef80*/  FMUL.FTZ R20, R20, R23 ;  /* 0x0000001714147220 */ /* 0x000fe20000410000 */
[C---:B------:R-:W-:Y:S01]  /*ef90*/  SHF.L.U32 R23, R29.reuse, 0x10, RZ ;  /* 0x000000101d177819 */ /* 0x040fe200000006ff */
[----:B------:R-:W-:Y:S01]  /*efa0*/  IMAD.U32 R25, R28, 0x10000, RZ ;  /* 0x000100001c197824 */ /* 0x000fe200078e00ff */
[----:B------:R-:W-:Y:S01]  /*efb0*/  LOP3.LUT R29, R29, 0xffff0000, RZ, 0xc0, !PT ;  /* 0xffff00001d1d7812 */ /* 0x000fe200078ec0ff */
[----:B------:R-:W-:Y:S01]  /*efc0*/  FMUL.FTZ R51, R51, R26 ;  /* 0x0000001a33337220 */ /* 0x000fe20000410000 */
[C---:B------:R-:W-:Y:S01]  /*efd0*/  SHF.L.U32 R26, R31.reuse, 0x10, RZ ;  /* 0x000000101f1a7819 */ /* 0x040fe200000006ff */
        /* <DEDUP_REMOVED lines=11> */
[----:B------:R-:W-:Y:S02]  /*f090*/  FFMA.FTZ R21, R46, R26, R21 ;  /* 0x0000001a2e157223 */ /* 0x000fe40000010015 */
[----:B------:R-:W-:Y:S01]  /*f0a0*/  FFMA.FTZ R30, R32, R30, R51 ;  /* 0x0000001e201e7223 */ /* 0x000fe20000010033 */
[----:B------:R-:W-:Y:S01]  /*f0b0*/  F2FP.BF16.PACK_AB R32, R49, R14 ;  /* 0x0000000e3120723e */ /* 0x000fe200000010ff */
[----:B------:R-:W-:Y:S01]  /*f0c0*/  FFMA.FTZ R27, R33, R27, R22 ;  /* 0x0000001b211b7223 */ /* 0x000fe20000010016 */
[----:B------:R-:W-:Y:S02]  /*f0d0*/  F2FP.BF16.PACK_AB R33, R29, R20 ;  /* 0x000000141d21723e */ /* 0x000fe400000010ff */
[----:B------:R-:W-:-:S02]  /*f0e0*/  F2FP.BF16.PACK_AB R35, R30, R21 ;  /* 0x000000151e23723e */ /* 0x000fc400000010ff */
[----:B------:R-:W-:Y:S02]  /*f0f0*/  F2FP.BF16.PACK_AB R34, R27, R28 ;  /* 0x0000001c1b22723e */ /* 0x000fe400000010ff */
.L_x_973:
[----:B------:R-:W-:Y:S05]  /*f100*/  BSYNC B0 ;  /* 0x0000000000007941 */ /* 0x000fea0003800000 */
.L_x_972:
[----:B-----5:R3:W-:Y:S02]  /*f110*/  STS.128 [R211+0x800], R32 ;  /* 0x00080020d3007388 */ /* 0x0207e40000000c00 */
.L_x_971:
[----:B------:R-:W-:Y:S05]  /*f120*/  BSYNC B1 ;  /* 0x0000000000017941 */ /* 0x000fea0003800000 */
.L_x_970:
        /* <DEDUP_REMOVED lines=87> */
.L_x_977:
[----:B------:R-:W-:Y:S05]  /*f6a0*/  BSYNC B0 ;  /* 0x0000000000007941 */ /* 0x000fea0003800000 */
.L_x_976:
[----:B-----5:R3:W-:Y:S02]  /*f6b0*/  STS.128 [R211+0x2800], R32 ;  /* 0x00280020d3007388 */ /* 0x0207e40000000c00 */
.L_x_975:
[----:B------:R-:W-:Y:S05]  /*f6c0*/  BSYNC B1 ;  /* 0x0000000000017941 */ /* 0x000fea0003800000 */
.L_x_974:
        /* <DEDUP_REMOVED lines=28> */
[C---:B-1----:R-:W-:Y:S01]  /*f890*/  IMAD.U32 R42, R34.reuse, 0x10000, RZ ;  /* 0x00010000222a7824 */ /* 0x042fe200078e00ff */
        /* <DEDUP_REMOVED lines=57> */
.L_x_979:
[----:B------:R-:W-:Y:S05]  /*fc30*/  BSYNC B0 ;  /* 0x0000000000007941 */ /* 0x000fea0003800000 */
.L_x_978:
[----:B-----5:R3:W-:Y:S02]  /*fc40*/  STS.128 [R211+0x4800], R32 ;  /* 0x00480020d3007388 */ /* 0x0207e40000000c00 */
.L_x_969:
[----:B------:R-:W-:Y:S05]  /*fc50*/  BSYNC B2 ;  /* 0x0000000000027941 */ /* 0x000fea0003800000 */
.L_x_968:
        /* <DEDUP_REMOVED lines=92> */
.L_x_985:
[----:B------:R-:W-:Y:S05]  /*10220*/  BSYNC B0 ;  /* 0x0000000000007941 */ /* 0x000fea0003800000 */
.L_x_984:
[----:B-----5:R3:W-:Y:S02]  /*10230*/  STS.128 [R211+0x1000], R32 ;  /* 0x00100020d3007388 */ /* 0x0207e40000000c00 */
.L_x_983:
[----:B------:R-:W-:Y:S05]  /*10240*/  BSYNC B1 ;  /* 0x0000000000017941 */ /* 0x000fea0003800000 */
.L_x_982:
        /* <DEDUP_REMOVED lines=87> */
.L_x_989:
[----:B------:R-:W-:Y:S05]  /*107c0*/  BSYNC B0 ;  /* 0x0000000000007941 */ /* 0x000fea0003800000 */
.L_x_988:
[----:B-----5:R3:W-:Y:S02]  /*107d0*/  STS.128 [R211+0x3000], R32 ;  /* 0x00300020d3007388 */ /* 0x0207e40000000c00 */
.L_x_987:
[----:B------:R-:W-:Y:S05]  /*107e0*/  BSYNC B1 ;  /* 0x0000000000017941 */ /* 0x000fea0003800000 */
.L_x_986:
        /* <DEDUP_REMOVED lines=26> */
[C---:B-1---5:R-:W-:Y:S01]  /*10990*/  IMAD.U32 R36, R32.reuse, 0x10000, RZ ;  /* 0x0001000020247824 */ /* 0x062fe200078e00ff */
        /* <DEDUP_REMOVED lines=59> */
.L_x_991:
[----:B------:R-:W-:Y:S05]  /*10d50*/  BSYNC B0 ;  /* 0x0000000000007941 */ /* 0x000fea0003800000 */
.L_x_990:
[----:B-----5:R3:W-:Y:S02]  /*10d60*/  STS.128 [R211+0x5000], R32 ;  /* 0x00500020d3007388 */ /* 0x0207e40000000c00 */
.L_x_981:
[----:B------:R-:W-:Y:S05]  /*10d70*/  BSYNC B2 ;  /* 0x0000000000027941 */ /* 0x000fea0003800000 */
.L_x_980:
        /* <DEDUP_REMOVED lines=8> */
[----:B------:R1:W5:Y:S01]  /*10e00*/  LD.E.128 R20, [R16.64] ;  /* 0x0000000610147980 */ /* 0x000362000c101d00 */
[----:B------:R-:W-:Y:S01]  /*10e10*/  ISETP.GE.AND P0, PT, R12, R7, PT ;  /* 0x000000070c00720c */ /* 0x000fe20003f06270 */
[----:B------:R-:W-:-:S12]  /*10e20*/  BSSY B0, `(.L_x_994) ;  /* 0x0000052000007945 */ /* 0x000fd80003800000 */
[----:B------:R-:W-:Y:S05]  /*10e30*/  @P0 BRA `(.L_x_995) ;  /* 0x0000050000000947 */ /* 0x000fea0003800000 */
[----:B------:R-:W-:Y:S01]  /*10e40*/  ISETP.GE.AND P0, PT, R12, R5, PT ;  /* 0x000000050c00720c */ /* 0x000fe20003f06270 */
[----:B------:R-:W-:Y:S02]  /*10e50*/  IMAD.MOV.U32 R25, RZ, RZ, RZ ;  /* 0x000000ffff197224 */ /* 0x000fe400078e00ff */
[----:B------:R-:W-:Y:S01]  /*10e60*/  IMAD.MOV.U32 R13, RZ, RZ, R5 ;  /* 0x000000ffff0d7224 */ /* 0x000fe200078e0005 */
[----:B------:R-:W-:-:S09]  /*10e70*/  MOV R29, RZ ;  /* 0x000000ff001d7202 */ /* 0x000fd20000000f00 */
[----:B------:R-:W-:Y:S01]  /*10e80*/  @P0 IADD3 R25, -R2, RZ, RZ ;  /* 0x000000ff02190210 */ /* 0x000fe20007ffe1ff */
[----:B------:R-:W-:-:S03]  /*10e90*/  @P0 IMAD.MOV R13, RZ, RZ, -R2 ;  /* 0x000000ffff0d0224 */ /* 0x000fc600078e0a02 */
[----:B------:R-:W-:Y:S01]  /*10ea0*/  IADD3 R27, P1, R25, R3, RZ ;  /* 0x00000003191b7210 */ /* 0x000fe20007f3e0ff */
[----:B------:R-:W-:-:S03]  /*10eb0*/  IMAD.WIDE R12, R13, 0x2, R16 ;  /* 0x000000020d0c7825 */ /* 0x000fc600078e0210 */
[----:B------:R-:W-:Y:S01]  /*10ec0*/  LEA.HI.X.SX32 R25, R25, R4, 0x1, P1 ;  /* 0x0000000419197211 */ /* 0x000fe200008f0eff */
[----:B------:R-:W-:Y:S01]  /*10ed0*/  @P0 IMAD.MOV R29, RZ, RZ, -R2 ;  /* 0x000000ffff1d0224 */ /* 0x000fe200078e0a02 */
[C---:B------:R-:W-:Y:S01]  /*10ee0*/  LEA R24, P1, R27.reuse, R38, 0x1 ;  /* 0x000000261b187211 */ /* 0x040fe200078208ff */
[----:B--2---:R-:W2:Y:S03]  /*10ef0*/  LD.E.128 R12, [R12.64] ;  /* 0x000000060c0c7980 */ /* 0x004ea6000c101d00 */
[----:B------:R-:W-:Y:S02]  /*10f00*/  LEA.HI.X R25, R27, R39, R25, 0x1, P1 ;  /* 0x000000271b197211 */ /* 0x000fe400008f0c19 */
[----:B------:R-:W-:-:S04]  /*10f10*/  IADD3 R31, P1, R29, R3, RZ ;  /* 0x000000031d1f7210 */ /* 0x000fc80007f3e0ff */
[----:B---3--:R-:W3:Y:S01]  /*10f20*/  LD.E.128 R24, [R24.64] ;  /* 0x0000000618187980 */ /* 0x008ee2000c101d00 */
[----:B------:R-:W-:Y:S02]  /*10f30*/  LEA.HI.X.SX32 R29, R29, R4, 0x1, P1 ;  /* 0x000000041d1d7211 */ /* 0x000fe400008f0eff */
[----:B------:R-:W-:-:S04]  /*10f40*/  LEA R28, P1, R31, R40, 0x1 ;  /* 0x000000281f1c7211 */ /* 0x000fc800078208ff */
[----:B------:R-:W-:-:S06]  /*10f50*/  LEA.HI.X R29, R31, R41, R29, 0x1, P1 ;  /* 0x000000291f1d7211 */ /* 0x000fcc00008f0c1d */
[----:B----4-:R-:W4:Y:S01]  /*10f60*/  LD.E.128 R28, [R28.64] ;  /* 0x000000061c1c7980 */ /* 0x010f22000c101d00 */
[C---:B-1---5:R-:W-:Y:S01]  /*10f70*/  SHF.L.U32 R33, R20.reuse, 0x10, RZ ;  /* 0x0000001014217819 */ /* 0x062fe200000006ff */
[----:B------:R-:W-:Y:S01]  /*10f80*/  IMAD.U32 R35, R21, 0x10000, RZ ;  /* 0x0001000015237824 */ /* 0x000fe200078e00ff */
[----:B------:R-:W-:Y:S01]  /*10f90*/  LOP3.LUT R32, R20, 0xffff0000, RZ, 0xc0, !PT ;  /* 0xffff000014207812 */ /* 0x000fe200078ec0ff */
[----:B------:R-:W-:Y:S01]  /*10fa0*/  IMAD.U32 R37, R23, 0x10000, RZ ;  /* 0x0001000017257824 */ /* 0x000fe200078e00ff */
[----:B------:R-:W-:Y:S02]  /*10fb0*/  LOP3.LUT R20, R21, 0xffff0000, RZ, 0xc0, !PT ;  /* 0xffff000015147812 */ /* 0x000fe400078ec0ff */
[----:B------:R-:W-:Y:S02]  /*10fc0*/  LOP3.LUT R21, R23, 0xffff0000, RZ, 0xc0, !PT ;  /* 0xffff000017157812 */ /* 0x000fe400078ec0ff */
[C---:B------:R-:W-:Y:S02]  /*10fd0*/  SHF.L.U32 R34, R22.reuse, 0x10, RZ ;  /* 0x0000001016227819 */ /* 0x040fe400000006ff */
[----:B------:R-:W-:-:S02]  /*10fe0*/  LOP3.LUT R22, R22, 0xffff0000, RZ, 0xc0, !PT ;  /* 0xffff000016167812 */ /* 0x000fc400078ec0ff */
[C---:B--2---:R-:W-:Y:S02]  /*10ff0*/  SHF.L.U32 R36, R12.reuse, 0x10, RZ ;  /* 0x000000100c247819 */ /* 0x044fe400000006ff */
[----:B------:R-:W-:Y:S01]  /*11000*/  LOP3.LUT R23, R12, 0xffff0000, RZ, 0xc0, !PT ;  /* 0xffff00000c177812 */ /* 0x000fe200078ec0ff */
[C---:B------:R-:W-:Y:S01]  /*11010*/  IMAD.U32 R12, R13.reuse, 0x10000, RZ ;  /* 0x000100000d0c7824 */ /* 0x040fe200078e00ff */
[----:B------:R-:W-:Y:S01]  /*11020*/  LOP3.LUT R43, R13, 0xffff0000, RZ, 0xc0, !PT ;  /* 0xffff00000d2b7812 */ /* 0x000fe200078ec0ff */
[C---:B------:R-:W-:Y:S01]  /*11030*/  IMAD.U32 R13, R15.reuse, 0x10000, RZ ;  /* 0x000100000f0d7824 */ /* 0x040fe200078e00ff */
[----:B------:R-:W-:Y:S02]  /*11040*/  LOP3.LUT R44, R15, 0xffff0000, RZ, 0xc0, !PT ;  /* 0xffff00000f2c7812 */ /* 0x000fe400078ec0ff */
[----:B------:R-:W-:Y:S01]  /*11050*/  SHF.L.U32 R42, R14, 0x10, RZ ;  /* 0x000000100e2a7819 */ /* 0x000fe200000006ff */
[C---:B---3--:R-:W-:Y:S01]  /*11060*/  IMAD.U32 R15, R25.reuse, 0x10000, RZ ;  /* 0x00010000190f7824 */ /* 0x048fe200078e00ff */
[----:B------:R-:W-:-:S02]  /*11070*/  LOP3.LUT R46, R25, 0xffff0000, RZ, 0xc0, !PT ;  /* 0xffff0000192e7812 */ /* 0x000fc400078ec0ff */
[C---:B------:R-:W-:Y:S01]  /*11080*/  SHF.L.U32 R47, R26.reuse, 0x10, RZ ;  /* 0x000000101a2f7819 */ /* 0x040fe200000006ff */
[----:B------:R-:W-:Y:S01]  /*11090*/  @!P0 FADD.FTZ R15, -R15, -RZ ;  /* 0x800000ff0f0f8221 */ /* 0x000fe20000010100 */
[----:B------:R-:W-:Y:S01]  /*110a0*/  LOP3.LUT R25, R26, 0xffff0000, RZ, 0xc0, !PT ;  /* 0xffff00001a197812 */ /* 0x000fe200078ec0ff */
[C---:B------:R-:W-:Y:S01]  /*110b0*/  IMAD.U32 R26, R27.reuse, 0x10000, RZ ;  /* 0x000100001b1a7824 */ /* 0x040fe200078e00ff */
[----:B------:R-:W-:Y:S01]  /*110c0*/  LOP3.LUT R27, R27, 0xffff0000, RZ, 0xc0, !PT ;  /* 0xffff00001b1b7812 */ /* 0x000fe200078ec0ff */
[----:B------:R-:W-:Y:S01]  /*110d0*/  @!P0 FADD.FTZ R46, -R46, -RZ ;  /* 0x800000ff2e2e8221 */ /* 0x000fe20000010100 */
[----:B------:R-:W-:Y:S01]  /*110e0*/  SHF.L.U32 R45, R24, 0x10, RZ ;  /* 0x00000010182d7819 */ /* 0x000fe200000006ff */
[----:B------:R-:W-:Y:S01]  /*110f0*/  @!P0 FADD.FTZ R26, -R26, -RZ ;  /* 0x800000ff1a1a8221 */ /* 0x000fe20000010100 */
[----:B------:R-:W-:Y:S01]  /*11100*/  LOP3.LUT R24, R24, 0xffff0000, RZ, 0xc0, !PT ;  /* 0xffff000018187812 */ /* 0x000fe200078ec0ff */
[----:B------:R-:W-:Y:S01]  /*11110*/  @!P0 FADD.FTZ R25, -R25, -RZ ;  /* 0x800000ff19198221 */ /* 0x000fe20000010100 */
[----:B------:R-:W-:Y:S01]  /*11120*/  LOP3.LUT R14, R14, 0xffff0000, RZ, 0xc0, !PT ;  /* 0xffff00000e0e7812 */ /* 0x000fe200078ec0ff */
[----:B------:R-:W-:-:S02]  /*11130*/  @!P0 FADD.FTZ R27, -R27, -RZ ;  /* 0x800000ff1b1b8221 */ /* 0x000fc40000010100 */
[----:B------:R-:W-:Y:S02]  /*11140*/  FMUL.FTZ R26, R13, R26 ;  /* 0x0000001a0d1a7220 */ /* 0x000fe40000410000 */
[----:B------:R-:W-:Y:S02]  /*11150*/  @!P0 FADD.FTZ R24, -R24, -RZ ;  /* 0x800000ff18188221 */ /* 0x000fe40000010100 */
[C---:B----4-:R-:W-:Y:S01]  /*11160*/  IMAD.U32 R13, R29.reuse, 0x10000, RZ ;  /* 0x000100001d0d7824 */ /* 0x050fe200078e00ff */
[----:B------:R-:W-:Y:S01]  /*11170*/  LOP3.LUT R29, R29, 0xffff0000, RZ, 0xc0, !PT ;  /* 0xffff00001d1d7812 */ /* 0x000fe200078ec0ff */
[----:B------:R-:W-:Y:S01]  /*11180*/  FMUL.FTZ R12, R12, R15 ;  /* 0x0000000f0c0c7220 */ /* 0x000fe20000410000 */
[----:B------:R-:W-:Y:S01]  /*11190*/  SHF.L.U32 R15, R28, 0x10, RZ ;  /* 0x000000101c0f7819 */ /* 0x000fe200000006ff */
[----:B------:R-:W-:Y:S01]  /*111a0*/  FMUL.FTZ R25, R14, R25 ;  /* 0x000000190e197220 */ /* 0x000fe20000410000 */
[----:B------:R-:W-:Y:S01]  /*111b0*/  LOP3.LUT R14, R28, 0xffff0000, RZ, 0xc0, !PT ;  /* 0xffff00001c0e7812 */ /* 0x000fe200078ec0ff */
[----:B------:R-:W-:Y:S01]  /*111c0*/  @!P0 FADD.FTZ R45, -R45, -RZ ;  /* 0x800000ff2d2d8221 */ /* 0x000fe20000010100 */
[----:B------:R-:W-:Y:S01]  /*111d0*/  SHF.L.U32 R28, R30, 0x10, RZ ;  /* 0x000000101e1c7819 */ /* 0x000fe200000006ff */
[----:B------:R-:W-:-:S02]  /*111e0*/  FMUL.FTZ R43, R43, R46 ;  /* 0x0000002e2b2b7220 */ /* 0x000fc40000410000 */
[----:B------:R-:W-:Y:S02]  /*111f0*/  @!P0 FADD.FTZ R47, -R47, -RZ ;  /* 0x800000ff2f2f8221 */ /* 0x000fe40000010100 */
[----:B------:R-:W-:Y:S01]  /*11200*/  FMUL.FTZ R44, R44, R27 ;  /* 0x0000001b2c2c7220 */ /* 0x000fe20000410000 */
[----:B------:R-:W-:Y:S01]  /*11210*/  LOP3.LUT R27, R30, 0xffff0000, RZ, 0xc0, !PT ;  /* 0xffff00001e1b7812 */ /* 0x000fe200078ec0ff */
[----:B------:R-:W-:Y:S01]  /*11220*/  FMUL.FTZ R23, R23, R24 ;  /* 0x0000001817177220 */ /* 0x000fe20000410000 */
[C---:B------:R-:W-:Y:S01]  /*11230*/  LOP3.LUT R30, R31.reuse, 0xffff0000, RZ, 0xc0, !PT ;  /* 0xffff00001f1e7812 */ /* 0x040fe200078ec0ff */
[----:B------:R-:W-:Y:S02]  /*11240*/  IMAD.U32 R24, R31, 0x10000, RZ ;  /* 0x000100001f187824 */ /* 0x000fe400078e00ff */
[----:B------:R-:W-:Y:S02]  /*11250*/  FMUL.FTZ R36, R36, R45 ;  /* 0x0000002d24247220 */ /* 0x000fe40000410000 */
[----:B------:R-:W-:-:S02]  /*11260*/  FMUL.FTZ R47, R42, R47 ;  /* 0x0000002f2a2f7220 */ /* 0x000fc40000410000 */
[----:B------:R-:W-:Y:S02]  /*11270*/  FFMA.FTZ R12, R35, R13, R12 ;  /* 0x0000000d230c7223 */ /* 0x000fe4000001000c */
[----:B------:R-:W-:Y:S02]  /*11280*/  FFMA.FTZ R29, R20, R29, R43 ;  /* 0x0000001d141d7223 */ /* 0x000fe4000001002b */
[----:B------:R-:W-:Y:S02]  /*11290*/  FFMA.FTZ R24, R37, R24, R26 ;  /* 0x0000001825187223 */ /* 0x000fe4000001001a */
[----:B------:R-:W-:Y:S01]  /*112a0*/  FFMA.FTZ R21, R21, R30, R44 ;  /* 0x0000001e15157223 */ /* 0x000fe2000001002c */
[----:B------:R-:W-:Y:S01]  /*112b0*/  F2FP.BF16.PACK_AB R12, R29, R12 ;  /* 0x0000000c1d0c723e */ /* 0x000fe200000010ff */
[----:B------:R-:W-:Y:S02]  /*112c0*/  FFMA.FTZ R15, R33, R15, R36 ;  /* 0x0000000f210f7223 */ /* 0x000fe40000010024 */
[----:B------:R-:W-:Y:S01]  /*112d0*/  FFMA.FTZ R14, R32, R14, R23 ;  /* 0x0000000e200e7223 */ /* 0x000fe20000010017 */
[----:B------:R-:W-:Y:S01]  /*112e0*/  F2FP.BF16.PACK_AB R23, R21, R24 ;  /* 0x000000181517723e */ /* 0x000fe200000010ff */
[----:B------:R-:W-:Y:S01]  /*112f0*/  FFMA.FTZ R28, R34, R28, R47 ;  /* 0x0000001c221c7223 */ /* 0x000fe2000001002f */
[----:B------:R-:W-:Y:S01]  /*11300*/  MOV R21, R12 ;  /* 0x0000000c00157202 */ /* 0x000fe20000000f00 */
[----:B------:R-:W-:Y:S01]  /*11310*/  FFMA.FTZ R25, R22, R27, R25 ;  /* 0x0000001b16197223 */ /* 0x000fe20000010019 */
[----:B------:R-:W-:-:S04]  /*11320*/  F2FP.BF16.PACK_AB R20, R14, R15 ;  /* 0x0000000f0e14723e */ /* 0x000fc800000010ff */
[----:B------:R-:W-:Y:S02]  /*11330*/  F2FP.BF16.PACK_AB R22, R25, R28 ;  /* 0x0000001c1916723e */ /* 0x000fe400000010ff */
.L_x_995:
[----:B------:R-:W-:Y:S05]  /*11340*/  BSYNC B0 ;  /* 0x0000000000007941 */ /* 0x000fea0003800000 */
.L_x_994:
[----:B-----5:R1:W-:Y:S02]  /*11350*/  STS.128 [R211+0x1800], R20 ;  /* 0x00180014d3007388 */ /* 0x0203e40000000c00 */
.L_x_993:
[----:B------:R-:W-:Y:S05]  /*11360*/  BSYNC B1 ;  /* 0x0000000000017941 */ /* 0x000fea0003800000 */
.L_x_992:
        /* <DEDUP_REMOVED lines=8> */
[----:B------:R-:W-:Y:S01]  /*113f0*/  ISETP.GE.AND P0, PT, R10, R5, PT ;  /* 0x000000050a00720c */ /* 0x000fe20003f06270 */
[----:B------:R-:W-:Y:S02]  /*11400*/  IMAD.MOV.U32 R25, RZ, RZ, RZ ;  /* 0x000000ffff197224 */ /* 0x000fe400078e00ff */
[----:B-1----:R-:W-:-:S10]  /*11410*/  IMAD.MOV.U32 R21, RZ, RZ, R5 ;  /* 0x000000ffff157224 */ /* 0x002fd400078e0005 */
[----:B------:R-:W-:Y:S01]  /*11420*/  @P0 IADD3 R25, -R2, RZ, RZ ;  /* 0x000000ff02190210 */ /* 0x000fe20007ffe1ff */
[----:B------:R-:W-:-:S03]  /*11430*/  @P0 IMAD.MOV R21, RZ, RZ, -R2 ;  /* 0x000000ffff150224 */ /* 0x000fc600078e0a02 */
[----:B------:R-:W-:Y:S01]  /*11440*/  IADD3 R27, P1, R25, R3, RZ ;  /* 0x00000003191b7210 */ /* 0x000fe20007f3e0ff */
[----:B------:R-:W-:-:S03]  /*11450*/  IMAD.WIDE R20, R21, 0x2, R16 ;  /* 0x0000000215147825 */ /* 0x000fc600078e0210 */
[----:B------:R-:W-:Y:S02]  /*11460*/  LEA.HI.X.SX32 R25, R25, R4, 0x1, P1 ;  /* 0x0000000419197211 */ /* 0x000fe400008f0eff */
[C---:B------:R-:W-:Y:S01]  /*11470*/  LEA R24, P1, R27.reuse, R38, 0x1 ;  /* 0x000000261b187211 */ /* 0x040fe200078208ff */
[----:B------:R-:W-:Y:S01]  /*11480*/  IMAD.MOV.U32 R29, RZ, RZ, RZ ;  /* 0x000000ffff1d7224 */ /* 0x000fe200078e00ff */
[----:B------:R-:W-:Y:S01]  /*11490*/  @P0 IADD3 R29, -R2, RZ, RZ ;  /* 0x000000ff021d0210 */ /* 0x000fe20007ffe1ff */
[----:B--2---:R-:W2:Y:S01]  /*114a0*/  LD.E.128 R20, [R20.64+0x80] ;  /* 0x0000800614147980 */ /* 0x004ea2000c101d00 */
[----:B------:R-:W-:Y:S02]  /*114b0*/  LEA.HI.X R25, R27, R39, R25, 0x1, P1 ;  /* 0x000000271b197211 */ /* 0x000fe400008f0c19 */
[----:B------:R-:W-:-:S04]  /*114c0*/  IADD3 R31, P1, R29, R3, RZ ;  /* 0x000000031d1f7210 */ /* 0x000fc80007f3e0ff */
[----:B---3--:R-:W3:Y:S01]  /*114d0*/  LD.E.128 R24, [R24.64+0x80] ;  /* 0x0000800618187980 */ /* 0x008ee2000c101d00 */
[----:B------:R-:W-:Y:S02]  /*114e0*/  LEA.HI.X.SX32 R29, R29, R4, 0x1, P1 ;  /* 0x000000041d1d7211 */ /* 0x000fe400008f0eff */
[----:B------:R-:W-:-:S04]  /*114f0*/  LEA R28, P1, R31, R40, 0x1 ;  /* 0x000000281f1c7211 */ /* 0x000fc800078208ff */
[----:B------:R-:W-:-:S06]  /*11500*/  LEA.HI.X R29, R31, R41, R29, 0x1, P1 ;  /* 0x000000291f1d7211 */ /* 0x000fcc00008f0c1d */
[----:B----4-:R-:W4:Y:S01]  /*11510*/  LD.E.128 R28, [R28.64+0x80] ;  /* 0x000080061c1c7980 */ /* 0x010f22000c101d00 */
[C---:B-----5:R-:W-:Y:S01]  /*11520*/  LOP3.LUT R10, R13.reuse, 0xffff0000, RZ, 0xc0, !PT ;  /* 0xffff00000d0a7812 */ /* 0x060fe200078ec0ff */
[----:B------:R-:W-:Y:S01]  /*11530*/  IMAD.U32 R32, R12, 0x10000, RZ ;  /* 0x000100000c207824 */ /* 0x000fe200078e00ff */
[----:B------:R-:W-:Y:S01]  /*11540*/  SHF.L.U32 R34, R13, 0x10, RZ ;  /* 0x000000100d227819 */ /* 0x000fe200000006ff */
[----:B------:R-:W-:Y:S01]  /*11550*/  IMAD.U32 R33, R14, 0x10000, RZ ;  /* 0x000100000e217824 */ /* 0x000fe200078e00ff */
[C---:B------:R-:W-:Y:S02]  /*11560*/  LOP3.LUT R13, R15.reuse, 0xffff0000, RZ, 0xc0, !PT ;  /* 0xffff00000f0d7812 */ /* 0x040fe400078ec0ff */
[----:B------:R-:W-:Y:S02]  /*11570*/  SHF.L.U32 R36, R15, 0x10, RZ ;  /* 0x000000100f247819 */ /* 0x000fe400000006ff */
[----:B------:R-:W-:Y:S02]  /*11580*/  LOP3.LUT R12, R12, 0xffff0000, RZ, 0xc0, !PT ;  /* 0xffff00000c0c7812 */ /* 0x000fe400078ec0ff */
[----:B------:R-:W-:-:S02]  /*11590*/  LOP3.LUT R14, R14, 0xffff0000, RZ, 0xc0, !PT ;  /* 0xffff00000e0e7812 */ /* 0x000fc400078ec0ff */
[C---:B--2---:R-:W-:Y:S01]  /*115a0*/  SHF.L.U32 R15, R21.reuse, 0x10, RZ ;  /* 0x00000010150f7819 */ /* 0x044fe200000006ff */
[----:B------:R-:W-:Y:S01]  /*115b0*/  IMAD.U32 R35, R20, 0x10000, RZ ;  /* 0x0001000014237824 */ /* 0x000fe200078e00ff */
[----:B------:R-:W-:Y:S01]  /*115c0*/  LOP3.LUT R42, R21, 0xffff0000, RZ, 0xc0, !PT ;  /* 0xffff0000152a7812 */ /* 0x000fe200078ec0ff */
[----:B------:R-:W-:Y:S01]  /*115d0*/  IMAD.U32 R37, R22, 0x10000, RZ ;  /* 0x0001000016257824 */ /* 0x000fe200078e00ff */
        /* <DEDUP_REMOVED lines=17> */
[----:B------:R-:W-:Y:S01]  /*116f0*/  LOP3.LUT R48, R27, 0xffff0000, RZ, 0xc0, !PT ;  /* 0xffff00001b307812 */ /* 0x000fe200078ec0ff */
[----:B------:R-:W-:Y:S01]  /*11700*/  FMUL.FTZ R23, R20, R23 ;  /* 0x0000001714177220 */ /* 0x000fe20000410000 */
[----:B----4-:R-:W-:Y:S01]  /*11710*/  SHF.L.U32 R20, R29, 0x10, RZ ;  /* 0x000000101d147819 */ /* 0x010fe200000006ff */
[----:B------:R-:W-:Y:S01]  /*11720*/  FMUL.FTZ R15, R15, R24 ;  /* 0x000000180f0f7220 */ /* 0x000fe20000410000 */
[----:B------:R-:W-:Y:S01]  /*11730*/  LOP3.LUT R29, R29, 0xffff0000, RZ, 0xc0, !PT ;  /* 0xffff00001d1d7812 */ /* 0x000fe200078ec0ff */
[----:B------:R-:W-:Y:S01]  /*11740*/  @!P0 FADD.FTZ R46, -R46, -RZ ;  /* 0x800000ff2e2e8221 */ /* 0x000fe20000010100 */
[----:B------:R-:W-:Y:S01]  /*11750*/  LOP3.LUT R27, R30, 0xffff0000, RZ, 0xc0, !PT ;  /* 0xffff00001e1b7812 */ /* 0x000fe200078ec0ff */
[----:B------:R-:W-:-:S02]  /*11760*/  @!P0 FADD.FTZ R48, -R48, -RZ ;  /* 0x800000ff30308221 */ /* 0x000fc40000010100 */
[----:B------:R-:W-:Y:S01]  /*11770*/  FMUL.FTZ R25, R22, R25 ;  /* 0x0000001916197220 */ /* 0x000fe20000410000 */
[C---:B------:R-:W-:Y:S01]  /*11780*/  LOP3.LUT R22, R28.reuse, 0xffff0000, RZ, 0xc0, !PT ;  /* 0xffff00001c167812 */ /* 0x040fe200078ec0ff */
[----:B------:R-:W-:Y:S02]  /*11790*/  IMAD.U32 R24, R28, 0x10000, RZ ;  /* 0x000100001c187824 */ /* 0x000fe400078e00ff */
[----:B------:R-:W-:Y:S01]  /*117a0*/  FMUL.FTZ R21, R21, R26 ;  /* 0x0000001a15157220 */ /* 0x000fe20000410000 */
[C---:B------:R-:W-:Y:S01]  /*117b0*/  SHF.L.U32 R26, R31.reuse, 0x10, RZ ;  /* 0x000000101f1a7819 */ /* 0x040fe200000006ff */
[----:B------:R-:W-:Y:S01]  /*117c0*/  IMAD.U32 R28, R30, 0x10000, RZ ;  /* 0x000100001e1c7824 */ /* 0x000fe200078e00ff */
[----:B------:R-:W-:Y:S01]  /*117d0*/  LOP3.LUT R30, R31, 0xffff0000, RZ, 0xc0, !PT ;  /* 0xffff00001f1e7812 */ /* 0x000fe200078ec0ff */
[----:B------:R-:W-:Y:S02]  /*117e0*/  FMUL.FTZ R45, R42, R45 ;  /* 0x0000002d2a2d7220 */ /* 0x000fe40000410000 */
[----:B------:R-:W-:-:S02]  /*117f0*/  FMUL.FTZ R35, R35, R44 ;  /* 0x0000002c23237220 */ /* 0x000fc40000410000 */
[----:B------:R-:W-:Y:S02]  /*11800*/  FMUL.FTZ R46, R37, R46 ;  /* 0x0000002e252e7220 */ /* 0x000fe40000410000 */
[----:B------:R-:W-:Y:S02]  /*11810*/  FMUL.FTZ R48, R43, R48 ;  /* 0x000000302b307220 */ /* 0x000fe40000410000 */
[----:B------:R-:W-:Y:S02]  /*11820*/  FFMA.FTZ R15, R34, R20, R15 ;  /* 0x00000014220f7223 */ /* 0x000fe4000001000f */
[----:B------:R-:W-:Y:S02]  /*11830*/  FFMA.FTZ R10, R10, R29, R45 ;  /* 0x0000001d0a0a7223 */ /* 0x000fe4000001002d */
[----:B------:R-:W-:Y:S02]  /*11840*/  FFMA.FTZ R24, R32, R24, R35 ;  /* 0x0000001820187223 */ /* 0x000fe40000010023 */
[----:B------:R-:W-:-:S02]  /*11850*/  FFMA.FTZ R23, R12, R22, R23 ;  /* 0x000000160c177223 */ /* 0x000fc40000010017 */
[----:B------:R-:W-:Y:S02]  /*11860*/  FFMA.FTZ R28, R33, R28, R46 ;  /* 0x0000001c211c7223 */ /* 0x000fe4000001002e */
[----:B------:R-:W-:Y:S01]  /*11870*/  FFMA.FTZ R21, R36, R26, R21 ;  /* 0x0000001a24157223 */ /* 0x000fe20000010015 */
[----:B------:R-:W-:Y:S01]  /*11880*/  F2FP.BF16.PACK_AB R12, R23, R24 ;  /* 0x00000018170c723e */ /* 0x000fe200000010ff */
[----:B------:R-:W-:Y:S01]  /*11890*/  FFMA.FTZ R30, R13, R30, R48 ;  /* 0x0000001e0d1e7223 */ /* 0x000fe20000010030 */
[----:B------:R-:W-:Y:S01]  /*118a0*/  F2FP.BF16.PACK_AB R13, R10, R15 ;  /* 0x0000000f0a0d723e */ /* 0x000fe200000010ff */
[----:B------:R-:W-:-:S03]  /*118b0*/  FFMA.FTZ R25, R14, R27, R25 ;  /* 0x0000001b0e197223 */ /* 0x000fc60000010019 */
[----:B------:R-:W-:Y:S02]  /*118c0*/  F2FP.BF16.PACK_AB R15, R30, R21 ;  /* 0x000000151e0f723e */ /* 0x000fe400000010ff */
[----:B------:R-:W-:Y:S02]  /*118d0*/  F2FP.BF16.PACK_AB R14, R25, R28 ;  /* 0x0000001c190e723e */ /* 0x000fe400000010ff */
.L_x_999:
[----:B------:R-:W-:Y:S05]  /*118e0*/  BSYNC B0 ;  /* 0x0000000000007941 */ /* 0x000fea0003800000 */
.L_x_998:
[----:B-----5:R1:W-:Y:S02]  /*118f0*/  STS.128 [R211+0x3800], R12 ;  /* 0x0038000cd3007388 */ /* 0x0203e40000000c00 */
.L_x_997:
[----:B------:R-:W-:Y:S05]  /*11900*/  BSYNC B1 ;  /* 0x0000000000017941 */ /* 0x000fea0003800000 */
.L_x_996:
[----:B------:R-:W-:-:S13]  /*11910*/  ISETP.GE.AND P0, PT, R9, R11, PT ;  /* 0x0000000b0900720c */ /* 0x000fda0003f06270 */
[----:B------:R1:W-:Y:S01]  /*11920*/  @P0 STS.128 [R211+0x5800], RZ ;  /* 0x005800ffd3000388 */ /* 0x0003e20000000c00 */
[----:B------:R-:W-:Y:S05]  /*11930*/  @P0 BRA `(.L_x_945) ;  /* 0x00000d1000000947 */ /* 0x000fea0003800000 */
[----:B-1----:R1:W5:Y:S01]  /*11940*/  LD.E.128 R12, [R16.64+0x100] ;  /* 0x00010006100c7980 */ /* 0x002362000c101d00 */
[----:B------:R-:W-:Y:S01]  /*11950*/  ISETP.GE.AND P0, PT, R9, R7, PT ;  /* 0x000000070900720c */ /* 0x000fe20003f06270 */
[----:B------:R-:W-:Y:S01]  /*11960*/  BSSY B0, `(.L_x_1000) ;  /* 0x0000054000007945 */ /* 0x000fe20003800000 */
[----:B------:R-:W-:-:S05]  /*11970*/  IADD3 R10, P1, R16, 0x100, RZ ;  /* 0x00000100100a7810 */ /* 0x000fca0007f3e0ff */
[----:B------:R-:W-:-:S06]  /*11980*/  IMAD.X R11, RZ, RZ, R17, P1 ;  /* 0x000000ffff0b7224 */ /* 0x000fcc00008e0611 */
[----:B------:R-:W-:Y:S05]  /*11990*/  @P0 BRA `(.L_x_1001) ;  /* 0x0000050000000947 */ /* 0x000fea0003800000 */
[----:B------:R-:W-:Y:S01]  /*119a0*/  ISETP.GE.AND P0, PT, R9, R5, PT ;  /* 0x000000050900720c */ /* 0x000fe20003f06270 */
[----:B------:R-:W-:Y:S01]  /*119b0*/  IMAD.MOV.U32 R9, RZ, RZ, RZ ;  /* 0x000000ffff097224 */ /* 0x000fe200078e00ff */
[----:B------:R-:W-:-:S05]  /*119c0*/  IADD3 R3, P1, R3, 0x80, RZ ;  /* 0x0000008003037810 */ /* 0x000fca0007f3e0ff */
[----:B------:R-:W-:-:S06]  /*119d0*/  IMAD.X R4, RZ, RZ, R4, P1 ;  /* 0x000000ffff047224 */ /* 0x000fcc00008e0604 */
[----:B------:R-:W-:Y:S01]  /*119e0*/  @P0 IMAD.MOV R9, RZ, RZ, -R2 ;  /* 0x000000ffff090224 */ /* 0x000fe200078e0a02 */
[----:B------:R-:W-:-:S04]  /*119f0*/  @P0 IADD3 R5, -R2, RZ, RZ ;  /* 0x000000ff02050210 */ /* 0x000fc80007ffe1ff */
[----:B------:R-:W-:Y:S01]  /*11a00*/  IADD3 R7, P1, R9, R3, RZ ;  /* 0x0000000309077210 */ /* 0x000fe20007f3e0ff */
[----:B------:R-:W-:-:S03]  /*11a10*/  IMAD.WIDE R10, R5, 0x2, R10 ;  /* 0x00000002050a7825 */ /* 0x000fc600078e020a */
[----:B------:R-:W-:Y:S02]  /*11a20*/  LEA.HI.X.SX32 R5, R9, R4, 0x1, P1 ;  /* 0x0000000409057211 */ /* 0x000fe400008f0eff */
[C---:B------:R-:W-:Y:S01]  /*11a30*/  LEA R24, P1, R7.reuse, R38, 0x1 ;  /* 0x0000002607187211 */ /* 0x040fe200078208ff */
[----:B--2---:R-:W2:Y:S03]  /*11a40*/  LD.E.128 R20, [R10.64] ;  /* 0x000000060a147980 */ /* 0x004ea6000c101d00 */
[----:B------:R-:W-:Y:S01]  /*11a50*/  LEA.HI.X R25, R7, R39, R5, 0x1, P1 ;  /* 0x0000002707197211 */ /* 0x000fe200008f0c05 */
[----:B------:R-:W-:Y:S01]  /*11a60*/  IMAD.MOV.U32 R5, RZ, RZ, RZ ;  /* 0x000000ffff057224 */ /* 0x000fe200078e00ff */
[----:B------:R-:W-:-:S04]  /*11a70*/  @P0 IADD3 R5, -R2, RZ, RZ ;  /* 0x000000ff02050210 */ /* 0x000fc80007ffe1ff */
[C---:B------:R-:W-:Y:S01]  /*11a80*/  IADD3 R3, P1, R5.reuse, R3, RZ ;  /* 0x0000000305037210 */ /* 0x040fe20007f3e0ff */
[----:B---3--:R-:W3:Y:S03]  /*11a90*/  LD.E.128 R24, [R24.64] ;  /* 0x0000000618187980 */ /* 0x008ee6000c101d00 */
        /* <DEDUP_REMOVED lines=12> */
[C---:B--2---:R-:W-:Y:S01]  /*11b60*/  IMAD.U32 R13, R20.reuse, 0x10000, RZ ;  /* 0x00010000140d7824 */ /* 0x044fe200078e00ff */
[----:B------:R-:W-:Y:S01]  /*11b70*/  LOP3.LUT R11, R20, 0xffff0000, RZ, 0xc0, !PT ;  /* 0xffff0000140b7812 */ /* 0x000fe200078ec0ff */
[C---:B-1----:R-:W-:Y:S01]  /*11b80*/  IMAD.U32 R17, R22.reuse, 0x10000, RZ ;  /* 0x0001000016117824 */ /* 0x042fe200078e00ff */
[C---:B------:R-:W-:Y:S02]  /*11b90*/  SHF.L.U32 R10, R21.reuse, 0x10, RZ ;  /* 0x00000010150a7819 */ /* 0x040fe400000006ff */
[----:B------:R-:W-:Y:S02]  /*11ba0*/  LOP3.LUT R20, R21, 0xffff0000, RZ, 0xc0, !PT ;  /* 0xffff000015147812 */ /* 0x000fe400078ec0ff */
[----:B------:R-:W-:Y:S02]  /*11bb0*/  LOP3.LUT R16, R22, 0xffff0000, RZ, 0xc0, !PT ;  /* 0xffff000016107812 */ /* 0x000fe400078ec0ff */
[----:B------:R-:W-:Y:S01]  /*11bc0*/  SHF.L.U32 R15, R23, 0x10, RZ ;  /* 0x00000010170f7819 */ /* 0x000fe200000006ff */
[----:B---3--:R-:W-:Y:S01]  /*11bd0*/  IMAD.U32 R32, R24, 0x10000, RZ ;  /* 0x0001000018207824 */ /* 0x008fe200078e00ff */
[C---:B------:R-:W-:Y:S01]  /*11be0*/  SHF.L.U32 R21, R25.reuse, 0x10, RZ ;  /* 0x0000001019157819 */ /* 0x040fe200000006ff */
[----:B------:R-:W-:Y:S01]  /*11bf0*/  IMAD.U32 R34, R26, 0x10000, RZ ;  /* 0x000100001a227824 */ /* 0x000fe200078e00ff */
[----:B------:R-:W-:Y:S01]  /*11c00*/  LOP3.LUT R33, R25, 0xffff0000, RZ, 0xc0, !PT ;  /* 0xffff000019217812 */ /* 0x000fe200078ec0ff */
[----:B------:R-:W-:Y:S01]  /*11c10*/  @!P0 FADD.FTZ R32, -R32, -RZ ;  /* 0x800000ff20208221 */ /* 0x000fe20000010100 */
[----:B------:R-:W-:Y:S01]  /*11c20*/  LOP3.LUT R22, R24, 0xffff0000, RZ, 0xc0, !PT ;  /* 0xffff000018167812 */ /* 0x000fe200078ec0ff */
[----:B------:R-:W-:Y:S01]  /*11c30*/  @!P0 FADD.FTZ R34, -R34, -RZ ;  /* 0x800000ff22228221 */ /* 0x000fe20000010100 */
[----:B------:R-:W-:Y:S01]  /*11c40*/  LOP3.LUT R25, R26, 0xffff0000, RZ, 0xc0, !PT ;  /* 0xffff00001a197812 */ /* 0x000fe200078ec0ff */
[----:B------:R-:W-:Y:S01]  /*11c50*/  @!P0 FADD.FTZ R33, -R33, -RZ ;  /* 0x800000ff21218221 */ /* 0x000fe20000010100 */
[C---:B------:R-:W-:Y:S01]  /*11c60*/  SHF.L.U32 R24, R27.reuse, 0x10, RZ ;  /* 0x000000101b187819 */ /* 0x040fe200000006ff */
[----:B------:R-:W-:Y:S01]  /*11c70*/  @!P0 FADD.FTZ R22, -R22, -RZ ;  /* 0x800000ff16168221 */ /* 0x000fe20000010100 */
[----:B------:R-:W-:Y:S01]  /*11c80*/  LOP3.LUT R26, R27, 0xffff0000, RZ, 0xc0, !PT ;  /* 0xffff00001b1a7812 */ /* 0x000fe200078ec0ff */
[----:B------:R-:W-:Y:S01]  /*11c90*/  @!P0 FADD.FTZ R21, -R21, -RZ ;  /* 0x800000ff15158221 */ /* 0x000fe20000010100 */
[----:B------:R-:W-:Y:S01]  /*11ca0*/  LOP3.LUT R23, R23, 0xffff0000, RZ, 0xc0, !PT ;  /* 0xffff000017177812 */ /* 0x000fe200078ec0ff */
[----:B------:R-:W-:-:S02]  /*11cb0*/  @!P0 FADD.FTZ R24, -R24, -RZ ;  /* 0x800000ff18188221 */ /* 0x000fc40000010100 */
[----:B------:R-:W-:Y:S02]  /*11cc0*/  @!P0 FADD.FTZ R26, -R26, -RZ ;  /* 0x800000ff1a1a8221 */ /* 0x000fe40000010100 */
[----:B------:R-:W-:Y:S02]  /*11cd0*/  @!P0 FADD.FTZ R25, -R25, -RZ ;  /* 0x800000ff19198221 */ /* 0x000fe40000010100 */
[----:B------:R-:W-:Y:S02]  /*11ce0*/  FMUL.FTZ R15, R15, R24 ;  /* 0x000000180f0f7220 */ /* 0x000fe40000410000 */
[----:B------:R-:W-:Y:S01]  /*11cf0*/  FMUL.FTZ R26, R23, R26 ;  /* 0x0000001a171a7220 */ /* 0x000fe20000410000 */
[----:B----4-:R-:W-:Y:S01]  /*11d00*/  LOP3.LUT R23, R30, 0xffff0000, RZ, 0xc0, !PT ;  /* 0xffff00001e177812 */ /* 0x010fe200078ec0ff */
[----:B------:R-:W-:Y:S01]  /*11d10*/  FMUL.FTZ R22, R11, R22 ;  /* 0x000000160b167220 */ /* 0x000fe20000410000 */
[----:B------:R-:W-:Y:S01]  /*11d20*/  LOP3.LUT R11, R28, 0xffff0000, RZ, 0xc0, !PT ;  /* 0xffff00001c0b7812 */ /* 0x000fe200078ec0ff */
[----:B------:R-:W-:Y:S01]  /*11d30*/  FMUL.FTZ R33, R20, R33 ;  /* 0x0000002114217220 */ /* 0x000fe20000410000 */
[----:B------:R-:W-:Y:S01]  /*11d40*/  SHF.L.U32 R20, R31, 0x10, RZ ;  /* 0x000000101f147819 */ /* 0x000fe200000006ff */
[----:B------:R-:W-:-:S02]  /*11d50*/  FMUL.FTZ R34, R17, R34 ;  /* 0x0000002211227220 */ /* 0x000fc40000410000 */
[----:B------:R-:W-:Y:S01]  /*11d60*/  IMAD.U32 R24, R30, 0x10000, RZ ;  /* 0x000100001e187824 */ /* 0x000fe200078e00ff */
[----:B------:R-:W-:Y:S01]  /*11d70*/  LOP3.LUT R30, R31, 0xffff0000, RZ, 0xc0, !PT ;  /* 0xffff00001f1e7812 */ /* 0x000fe200078ec0ff */
[----:B------:R-:W-:Y:S01]  /*11d80*/  FMUL.FTZ R21, R10, R21 ;  /* 0x000000150a157220 */ /* 0x000fe20000410000 */
[C---:B------:R-:W-:Y:S01]  /*11d90*/  SHF.L.U32 R10, R29.reuse, 0x10, RZ ;  /* 0x000000101d0a7819 */ /* 0x040fe200000006ff */
[----:B------:R-:W-:Y:S01]  /*11da0*/  IMAD.U32 R17, R28, 0x10000, RZ ;  /* 0x000100001c117824 */ /* 0x000fe200078e00ff */
[----:B------:R-:W-:Y:S01]  /*11db0*/  LOP3.LUT R28, R29, 0xffff0000, RZ, 0xc0, !PT ;  /* 0xffff00001d1c7812 */ /* 0x000fe200078ec0ff */
[----:B------:R-:W-:Y:S02]  /*11dc0*/  FMUL.FTZ R13, R13, R32 ;  /* 0x000000200d0d7220 */ /* 0x000fe40000410000 */
[----:B------:R-:W-:Y:S02]  /*11dd0*/  FMUL.FTZ R16, R16, R25 ;  /* 0x0000001910107220 */ /* 0x000fe40000410000 */
[----:B------:R-:W-:-:S02]  /*11de0*/  FFMA.FTZ R14, R14, R20, R15 ;  /* 0x000000140e0e7223 */ /* 0x000fc4000001000f */
[----:B------:R-:W-:Y:S02]  /*11df0*/  FFMA.FTZ R5, R5, R30, R26 ;  /* 0x0000001e05057223 */ /* 0x000fe4000001001a */
[----:B------:R-:W-:Y:S02]  /*11e00*/  FFMA.FTZ R4, R4, R17, R13 ;  /* 0x0000001104047223 */ /* 0x000fe4000001000d */
[----:B------:R-:W-:Y:S01]  /*11e10*/  FFMA.FTZ R3, R3, R11, R22 ;  /* 0x0000000b03037223 */ /* 0x000fe20000010016 */
[----:B------:R-:W-:Y:S01]  /*11e20*/  F2FP.BF16.PACK_AB R15, R5, R14 ;  /* 0x0000000e050f723e */ /* 0x000fe200000010ff */
[----:B------:R-:W-:Y:S02]  /*11e30*/  FFMA.FTZ R10, R12, R10, R21 ;  /* 0x0000000a0c0a7223 */ /* 0x000fe40000010015 */
[----:B------:R-:W-:Y:S01]  /*11e40*/  FFMA.FTZ R33, R2, R28, R33 ;  /* 0x0000001c02217223 */ /* 0x000fe20000010021 */
[----:B------:R-:W-:Y:S01]  /*11e50*/  F2FP.BF16.PACK_AB R12, R3, R4 ;  /* 0x00000004030c723e */ /* 0x000fe200000010ff */
[----:B------:R-:W-:-:S02]  /*11e60*/  FFMA.FTZ R9, R9, R24, R34 ;  /* 0x0000001809097223 */ /* 0x000fc40000010022 */
[----:B------:R-:W-:Y:S01]  /*11e70*/  FFMA.FTZ R16, R7, R23, R16 ;  /* 0x0000001707107223 */ /* 0x000fe20000010010 */
[----:B------:R-:W-:-:S04]  /*11e80*/  F2FP.BF16.PACK_AB R13, R33, R10 ;  /* 0x0000000a210d723e */ /* 0x000fc800000010ff */
[----:B------:R-:W-:Y:S02]  /*11e90*/  F2FP.BF16.PACK_AB R14, R16, R9 ;  /* 0x00000009100e723e */ /* 0x000fe400000010ff */
.L_x_1001:
[----:B------:R-:W-:Y:S05]  /*11ea0*/  BSYNC B0 ;  /* 0x0000000000007941 */ /* 0x000fea0003800000 */
.L_x_1000:
[----:B-----5:R1:W-:Y:S01]  /*11eb0*/  STS.128 [R211+0x5800], R12 ;  /* 0x0058000cd3007388 */ /* 0x0203e20000000c00 */
[----:B------:R-:W-:Y:S05]  /*11ec0*/  BRA `(.L_x_945) ;  /* 0x0000078000007947 */ /* 0x000fea0003800000 */
.L_x_907:
[----:B------:R-:W-:Y:S01]  /*11ed0*/  IMAD.IADD R3, R209, 0x1, -R76 ;  /* 0x00000001d1037824 */ /* 0x000fe200078e0a4c */
[----:B------:R-:W-:Y:S01]  /*11ee0*/  BSSY B0, `(.L_x_1002) ;  /* 0x000001c000007945 */ /* 0x000fe20003800000 */
[-C--:B------:R-:W-:Y:S02]  /*11ef0*/  ISETP.GE.AND P1, PT, R9, R75.reuse, PT ;  /* 0x0000004b0900720c */ /* 0x080fe40003f26270 */
[----:B------:R-:W-:Y:S02]  /*11f00*/  ISETP.GE.AND P0, PT, R10, R75, PT ;  /* 0x0000004b0a00720c */ /* 0x000fe40003f06270 */
[----:B------:R-:W-:-:S13]  /*11f10*/  ISETP.GE.AND P2, PT, R166, R3, PT ;  /* 0x00000003a600720c */ /* 0x000fda0003f46270 */
[----:B------:R-:W-:Y:S05]  /*11f20*/  @P2 BRA `(.L_x_1003) ;  /* 0x0000017000002947 */ /* 0x000fea0003800000 */
[----:B------:R-:W-:Y:S02]  /*11f30*/  ISETP.GE.AND P4, PT, R12, R75, PT ;  /* 0x0000004b0c00720c */ /* 0x000fe40003f86270 */
[----:B-----5:R-:W-:-:S04]  /*11f40*/  @!P0 LEA R6, P2, R170, R176, 0x1 ;  /* 0x000000b0aa068211 */ /* 0x020fc800078408ff */
[----:B------:R-:W-:-:S07]  /*11f50*/  @!P0 LEA.HI.X R7, R170, R177, R173, 0x1, P2 ;  /* 0x000000b1aa078211 */ /* 0x000fce00010f0cad */
[C---:B------:R-:W-:Y:S01]  /*11f60*/  @!P4 LEA R8, P3, R170.reuse, R176, 0x1 ;  /* 0x000000b0aa08c211 */ /* 0x040fe200078608ff */
[----:B------:R1:W-:Y:S03]  /*11f70*/  @P4 STS.128 [R211], RZ ;  /* 0x000000ffd3004388 */ /* 0x0003e60000000c00 */
[----:B------:R-:W-:-:S05]  /*11f80*/  @!P4 LEA.HI.X R9, R170, R177, R173, 0x1, P3 ;  /* 0x000000b1aa09c211 */ /* 0x000fca00018f0cad */
        /* <DEDUP_REMOVED lines=11> */
[----:B-1----:R-:W-:-:S04]  /*12040*/  LEA R6, P2, R170, R176, 0x1 ;  /* 0x000000b0aa067211 */ /* 0x002fc800078408ff */
[----:B------:R-:W-:-:S05]  /*12050*/  LEA.HI.X R7, R170, R177, R173, 0x1, P2 ;  /* 0x000000b1aa077211 */ /* 0x000fca00010f0cad */
[----:B------:R-:W-:Y:S01]  /*12060*/  @!PT LDS RZ, [RZ] ;  /* 0x00000000fffff984 */ /* 0x000fe20000000800 */
[----:B------:R-:W-:Y:S01]  /*12070*/  @!PT LDS RZ, [RZ] ;  /* 0x00000000fffff984 */ /* 0x000fe20000000800 */
[----:B------:R-:W-:Y:S01]  /*12080*/  @!PT LDS RZ, [RZ] ;  /* 0x00000000fffff984 */ /* 0x000fe20000000800 */
[----:B------:R1:W-:Y:S04]  /*12090*/  LDGSTS.E.BYPASS.LTC128B.128 [R211+0x4000], [R6.64+0x100] ;  /* 0x0400010006d37fae */ /* 0x0003e8000b901d46 */
.L_x_1003:
[----:B------:R-:W-:Y:S05]  /*120a0*/  BSYNC B0 ;  /* 0x0000000000007941 */ /* 0x000fea0003800000 */
.L_x_1002:
[----:B------:R-:W-:Y:S01]  /*120b0*/  IADD3 R0, R166, 0x10, RZ ;  /* 0x00000010a6007810 */ /* 0x000fe20007ffe0ff */
[----:B------:R-:W-:Y:S03]  /*120c0*/  BSSY B0, `(.L_x_1004) ;  /* 0x000001c000007945 */ /* 0x000fe60003800000 */
[----:B------:R-:W-:-:S13]  /*120d0*/  ISETP.GE.AND P2, PT, R0, R3, PT ;  /* 0x000000030000720c */ /* 0x000fda0003f46270 */
[----:B------:R-:W-:Y:S05]  /*120e0*/  @P2 BRA `(.L_x_1005) ;  /* 0x0000019000002947 */ /* 0x000fea0003800000 */
[----:B------:R-:W-:Y:S02]  /*120f0*/  ISETP.GE.AND P3, PT, R12, R75, PT ;  /* 0x0000004b0c00720c */ /* 0x000fe40003f66270 */
[----:B------:R-:W-:-:S05]  /*12100*/  IADD3 R5, P2, R5, R170, RZ ;  /* 0x000000aa05057210 */ /* 0x000fca0007f5e0ff */
[----:B------:R-:W-:Y:S01]  /*12110*/  IMAD.X R15, R15, 0x1, R173, P2 ;  /* 0x000000010f0f7824 */ /* 0x000fe200010e06ad */
[----:B-1---5:R-:W-:-:S04]  /*12120*/  @!P0 LEA R6, P2, R5, R176, 0x1 ;  /* 0x000000b005068211 */ /* 0x022fc800078408ff */
[C---:B------:R-:W-:Y:S01]  /*12130*/  @!P0 LEA.HI.X R7, R5.reuse, R177, R15, 0x1, P2 ;  /* 0x000000b105078211 */ /* 0x040fe200010f0c0f */
[----:B------:R1:W-:Y:S01]  /*12140*/  @P3 STS.128 [R211+0x800], RZ ;  /* 0x000800ffd3003388 */ /* 0x0003e20000000c00 */
[----:B------:R-:W-:-:S04]  /*12150*/  @!P3 LEA R8, P4, R5, R176, 0x1 ;  /* 0x000000b00508b211 */ /* 0x000fc800078808ff */
[----:B------:R-:W-:-:S05]  /*12160*/  @!P3 LEA.HI.X R9, R5, R177, R15, 0x1, P4 ;  /* 0x000000b10509b211 */ /* 0x000fca00020f0c0f */
        /* <DEDUP_REMOVED lines=11> */
[----:B------:R-:W-:-:S04]  /*12220*/  LEA R4, P2, R5, R176, 0x1 ;  /* 0x000000b005047211 */ /* 0x000fc800078408ff */
[----:B------:R-:W-:-:S05]  /*12230*/  LEA.HI.X R5, R5, R177, R15, 0x1, P2 ;  /* 0x000000b105057211 */ /* 0x000fca00010f0c0f */
[----:B------:R-:W-:Y:S01]  /*12240*/  @!PT LDS RZ, [RZ] ;  /* 0x00000000fffff984 */ /* 0x000fe20000000800 */
[----:B------:R-:W-:Y:S01]  /*12250*/  @!PT LDS RZ, [RZ] ;  /* 0x00000000fffff984 */ /* 0x000fe20000000800 */
[----:B------:R-:W-:Y:S01]  /*12260*/  @!PT LDS RZ, [RZ] ;  /* 0x00000000fffff984 */ /* 0x000fe20000000800 */
[----:B------:R2:W-:Y:S04]  /*12270*/  LDGSTS.E.BYPASS.LTC128B.128 [R211+0x4800], [R4.64+0x100] ;  /* 0x0480010004d37fae */ /* 0x0005e8000b901d46 */
.L_x_1005:
[----:B------:R-:W-:Y:S05]  /*12280*/  BSYNC B0 ;  /* 0x0000000000007941 */ /* 0x000fea0003800000 */
.L_x_1004:
[----:B-1----:R-:W-:Y:S01]  /*12290*/  IADD3 R6, R166, 0x20, RZ ;  /* 0x00000020a6067810 */ /* 0x002fe20007ffe0ff */
[----:B------:R-:W-:Y:S03]  /*122a0*/  BSSY B0, `(.L_x_1006) ;  /* 0x000001c000007945 */ /* 0x000fe60003800000 */
[----:B------:R-:W-:-:S13]  /*122b0*/  ISETP.GE.AND P2, PT, R6, R3, PT ;  /* 0x000000030600720c */ /* 0x000fda0003f46270 */
[----:B------:R-:W-:Y:S05]  /*122c0*/  @P2 BRA `(.L_x_1007) ;  /* 0x0000019000002947 */ /* 0x000fea0003800000 */
[----:B------:R-:W-:Y:S02]  /*122d0*/  ISETP.GE.AND P3, PT, R12, R75, PT ;  /* 0x0000004b0c00720c */ /* 0x000fe40003f66270 */
[----:B------:R-:W-:-:S04]  /*122e0*/  LEA R7, P2, R174, R170, 0x5 ;  /* 0x000000aaae077211 */ /* 0x000fc800078428ff */
[----:B--2---:R-:W-:Y:S02]  /*122f0*/  LEA.HI.X R5, R174, R173, R175, 0x5, P2 ;  /* 0x000000adae057211 */ /* 0x004fe400010f2caf */
[----:B-----5:R-:W-:-:S04]  /*12300*/  @!P0 LEA R8, P2, R7, R176, 0x1 ;  /* 0x000000b007088211 */ /* 0x020fc800078408ff */
        /* <DEDUP_REMOVED lines=21> */
.L_x_1007:
[----:B------:R-:W-:Y:S05]  /*12460*/  BSYNC B0 ;  /* 0x0000000000007941 */ /* 0x000fea0003800000 */
.L_x_1006:
[----:B-1----:R-:W-:-:S04]  /*12470*/  IADD3 R8, R166, 0x30, RZ ;  /* 0x00000030a6087810 */ /* 0x002fc80007ffe0ff */
[----:B------:R-:W-:-:S13]  /*12480*/  ISETP.GE.AND P2, PT, R8, R3, PT ;  /* 0x000000030800720c */ /* 0x000fda0003f46270 */
[----:B------:R-:W-:Y:S05]  /*12490*/  @P2 BRA `(.L_x_945) ;  /* 0x000001b000002947 */ /* 0x000fea0003800000 */
[----:B------:R-:W-:Y:S01]  /*124a0*/  ISETP.GE.AND P3, PT, R12, R75, PT ;  /* 0x0000004b0c00720c */ /* 0x000fe20003f66270 */
[----:B------:R-:W-:Y:S02]  /*124b0*/  IMAD.MOV.U32 R171, RZ, RZ, R173 ;  /* 0x000000ffffab7224 */ /* 0x000fe400078e00ad */
[----:B------:R-:W-:Y:S02]  /*124c0*/  IMAD R2, R175, 0x30, RZ ;  /* 0x00000030af027824 */ /* 0x000fe400078e02ff */
[----:B------:R-:W-:-:S04]  /*124d0*/  IMAD.WIDE.U32 R174, R174, 0x30, R170 ;  /* 0x00000030aeae7825 */ /* 0x000fc800078e00aa */
[----:B------:R-:W-:Y:S01]  /*124e0*/  IMAD.IADD R3, R2, 0x1, R175 ;  /* 0x0000000102037824 */ /* 0x000fe200078e02af */
[----:B--2--5:R-:W-:-:S03]  /*124f0*/  @!P0 LEA R4, P2, R174, R176, 0x1 ;  /* 0x000000b0ae048211 */ /* 0x024fc600078408ff */
[C---:B------:R-:W-:Y:S01]  /*12500*/  @!P3 LEA R10, P4, R174.reuse, R176, 0x1 ;  /* 0x000000b0ae0ab211 */ /* 0x040fe200078808ff */
[----:B------:R1:W-:Y:S01]  /*12510*/  @P3 STS.128 [R211+0x1800], RZ ;  /* 0x001800ffd3003388 */ /* 0x0003e20000000c00 */
[CCC-:B------:R-:W-:Y:S02]  /*12520*/  @!P0 LEA.HI.X R5, R174.reuse, R177.reuse, R3.reuse, 0x1, P2 ;  /* 0x000000b1ae058211 */ /* 0x1c0fe400010f0c03 */
        /* <DEDUP_REMOVED lines=18> */
.L_x_945:
[----:B------:R-:W-:Y:S05]  /*12650*/  BSYNC B3 ;  /* 0x0000000000037941 */ /* 0x000fea0003800000 */
.L_x_906:
[----:B--2---:R-:W-:Y:S01]  /*12660*/  LEA R2, R133, 0xffffffc0, 0x6 ;  /* 0xffffffc085027811 */ /* 0x004fe200078e30ff */
[----:B------:R-:W-:Y:S01]  /*12670*/  BSSY B0, `(.L_x_1008) ;  /* 0x000001f000007945 */ /* 0x000fe20003800000 */
[----:B------:R-:W-:-:S03]  /*12680*/  LOP3.LUT R214, R74, 0xff, RZ, 0xc0, !PT ;  /* 0x000000ff4ad67812 */ /* 0x000fc600078ec0ff */
[----:B------:R-:W-:-:S05]  /*12690*/  IMAD.IADD R3, R69, 0x1, -R2 ;  /* 0x0000000145037824 */ /* 0x000fca00078e0a02 */
[----:B------:R-:W-:-:S13]  /*126a0*/  ISETP.GE.AND P0, PT, R166, R3, PT ;  /* 0x00000003a600720c */ /* 0x000fda0003f06270 */
[----:B------:R-:W-:Y:S05]  /*126b0*/  @P0 BRA `(.L_x_1009) ;  /* 0x000001a000000947 */ /* 0x000fea0003800000 */
[C---:B-1----:R-:W-:Y:S02]  /*126c0*/  LOP3.LUT R4, R214.reuse, 0x1, RZ, 0xc0, !PT ;  /* 0x00000001d6047812 */ /* 0x042fe400078ec0ff */
[----:B------:R-:W-:Y:S02]  /*126d0*/  R2P PR, R214, 0x6 ;  /* 0x00000006d6007804 */ /* 0x000fe40000000000 */
[----:B------:R-:W-:-:S11]  /*126e0*/  ISETP.NE.U32.AND P0, PT, R4, 0x1, PT ;  /* 0x000000010400780c */ /* 0x000fd60003f05070 */
[----:B------:R-:W-:Y:S02]  /*126f0*/  @P1 IMAD.MOV.U32 R4, RZ, RZ, R204 ;  /* 0x000000ffff041224 */ /* 0x000fe400078e00cc */
[----:B------:R-:W-:Y:S01]  /*12700*/  @!P0 MOV R10, R204 ;  /* 0x000000cc000a8202 */ /* 0x000fe20000000f00 */
[--C-:B------:R-:W-:Y:S02]  /*12710*/  @!P0 IMAD.MOV.U32 R11, RZ, RZ, R203.reuse ;  /* 0x000000ffff0b8224 */ /* 0x100fe400078e00cb */
[----:B------:R-:W-:-:S03]  /*12720*/  @P1 IMAD.MOV.U32 R5, RZ, RZ, R203 ;  /* 0x000000ffff051224 */ /* 0x000fc600078e00cb */
        /* <DEDUP_REMOVED lines=8> */
[----:B------:R1:W-:Y:S04]  /*127b0*/  @P1 LDGSTS.E.BYPASS.LTC128B.128 [R211+0x8000], [R4.64+0x80] ;  /* 0x0800008004d31fae */ /* 0x0003e8000b901d46 */
[----:B------:R1:W-:Y:S01]  /*127c0*/  @!P1 STS.128 [R211+0x8000], RZ ;  /* 0x008000ffd3009388 */ /* 0x0003e20000000c00 */
[----:B------:R-:W-:Y:S05]  /*127d0*/  @!P2 BRA `(.L_x_1010) ;  /* 0x000000700000a947 */ /* 0x000fea0003800000 */
[----:B-1----:R-:W-:Y:S02]  /*127e0*/  MOV R4, R204 ;  /* 0x000000cc00047202 */ /* 0x002fe40000000f00 */
[----:B------:R-:W-:-:S05]  /*127f0*/  MOV R5, R203 ;  /* 0x000000cb00057202 */ /* 0x000fca0000000f00 */
[----:B------:R-:W-:Y:S01]  /*12800*/  @!PT LDS RZ, [RZ] ;  /* 0x00000000fffff984 */ /* 0x000fe20000000800 */
[----:B------:R-:W-:Y:S01]  /*12810*/  @!PT LDS RZ, [RZ] ;  /* 0x00000000fffff984 */ /* 0x000fe20000000800 */
[----:B------:R-:W-:Y:S01]  /*12820*/  @!PT LDS RZ, [RZ] ;  /* 0x00000000fffff984 */ /* 0x000fe20000000800 */
[----:B------:R1:W-:Y:S01]  /*12830*/  LDGSTS.E.BYPASS.LTC128B.128 [R211+0xa000], [R4.64+0x100] ;  /* 0x0a00010004d37fae */ /* 0x0003e2000b901d46 */
[----:B------:R-:W-:Y:S05]  /*12840*/  BRA `(.L_x_1009) ;  /* 0x0000001000007947 */ /* 0x000fea0003800000 */
.L_x_1010:
[----:B------:R2:W-:Y:S02]  /*12850*/  STS.128 [R211+0xa000], RZ ;  /* 0x00a000ffd3007388 */ /* 0x0005e40000000c00 */
.L_x_1009:
[----:B------:R-:W-:Y:S05]  /*12860*/  BSYNC B0 ;  /* 0x0000000000007941 */ /* 0x000fea0003800000 */
.L_x_1008:
[----:B------:R-:W-:Y:S01]  /*12870*/  ISETP.GE.AND P0, PT, R0, R3, PT ;  /* 0x000000030000720c */ /* 0x000fe20003f06270 */
[----:B------:R-:W-:-:S12]  /*12880*/  BSSY B0, `(.L_x_1011) ;  /* 0x000001f000007945 */ /* 0x000fd80003800000 */
[----:B------:R-:W-:Y:S05]  /*12890*/  @P0 BRA `(.L_x_1012) ;  /* 0x000001d000000947 */ /* 0x000fea0003800000 */
[C---:B-1----:R-:W-:Y:S02]  /*128a0*/  LOP3.LUT R4, R214.reuse, 0x1, RZ, 0xc0, !PT ;  /* 0x00000001d6047812 */ /* 0x042fe400078ec0ff */
[----:B------:R-:W-:Y:S02]  /*128b0*/  LOP3.LUT P0, RZ, R214, 0x2, RZ, 0xc0, !PT ;  /* 0x00000002d6ff7812 */ /* 0x000fe4000780c0ff */
[----:B------:R-:W-:Y:S02]  /*128c0*/  ISETP.NE.U32.AND P1, PT, R4, 0x1, PT ;  /* 0x000000010400780c */ /* 0x000fe40003f25070 */
[----:B------:R-:W-:-:S05]  /*128d0*/  IADD3 R7, P2, R201, R156, RZ ;  /* 0x0000009cc9077210 */ /* 0x000fca0007f5e0ff */
[----:B------:R-:W-:-:S04]  /*128e0*/  IMAD.X R5, R202, 0x1, R155, P2 ;  /* 0x00000001ca057824 */ /* 0x000fc800010e069b */
[----:B------:R-:W-:Y:S02]  /*128f0*/  @P0 LEA R10, P2, R7, R158, 0x1 ;  /* 0x0000009e070a0211 */ /* 0x000fe400078408ff */
[----:B------:R-:W-:Y:S02]  /*12900*/  @!P1 LEA R12, P3, R201, R204, 0x1 ;  /* 0x000000ccc90c9211 */ /* 0x000fe400078608ff */
[----:B------:R-:W-:Y:S02]  /*12910*/  @P0 LEA.HI.X R11, R7, R159, R5, 0x1, P2 ;  /* 0x0000009f070b0211 */ /* 0x000fe400010f0c05 */
        /* <DEDUP_REMOVED lines=11> */
[----:B------:R-:W-:-:S13]  /*129d0*/  LOP3.LUT P0, RZ, R214, 0x4, RZ, 0xc0, !PT ;  /* 0x00000004d6ff7812 */ /* 0x000fda000780c0ff */
[----:B------:R-:W-:Y:S05]  /*129e0*/  @!P0 BRA `(.L_x_1013) ;  /* 0x0000007000008947 */ /* 0x000fea0003800000 */
[----:B------:R-:W-:-:S04]  /*129f0*/  LEA R4, P0, R7, R158, 0x1 ;  /* 0x0000009e07047211 */ /* 0x000fc800078008ff */
[----:B------:R-:W-:-:S05]  /*12a00*/  LEA.HI.X R5, R7, R159, R5, 0x1, P0 ;  /* 0x0000009f07057211 */ /* 0x000fca00000f0c05 */
[----:B------:R-:W-:Y:S01]  /*12a10*/  @!PT LDS RZ, [RZ] ;  /* 0x00000000fffff984 */ /* 0x000fe20000000800 */
[----:B------:R-:W-:Y:S01]  /*12a20*/  @!PT LDS RZ, [RZ] ;  /* 0x00000000fffff984 */ /* 0x000fe20000000800 */
[----:B------:R-:W-:Y:S01]  /*12a30*/  @!PT LDS RZ, [RZ] ;  /* 0x00000000fffff984 */ /* 0x000fe20000000800 */
[----:B------:R1:W-:Y:S01]  /*12a40*/  LDGSTS.E.BYPASS.LTC128B.128 [R211+0xa800], [R4.64+0x100] ;  /* 0x0a80010004d37fae */ /* 0x0003e2000b901d46 */
[----:B------:R-:W-:Y:S05]  /*12a50*/  BRA `(.L_x_1012) ;  /* 0x0000001000007947 */ /* 0x000fea0003800000 */
.L_x_1013:
[----:B------:R1:W-:Y:S02]  /*12a60*/  STS.128 [R211+0xa800], RZ ;  /* 0x00a800ffd3007388 */ /* 0x0003e40000000c00 */
.L_x_1012:
[----:B------:R-:W-:Y:S05]  /*12a70*/  BSYNC B0 ;  /* 0x0000000000007941 */ /* 0x000fea0003800000 */
.L_x_1011:
[----:B------:R-:W-:Y:S01]  /*12a80*/  ISETP.GE.AND P0, PT, R6, R3, PT ;  /* 0x000000030600720c */ /* 0x000fe20003f06270 */
[----:B------:R-:W-:-:S12]  /*12a90*/  BSSY B0, `(.L_x_1014) ;  /* 0x0000021000007945 */ /* 0x000fd80003800000 */
[----:B------:R-:W-:Y:S05]  /*12aa0*/  @P0 BRA `(.L_x_1015) ;  /* 0x000001f000000947 */ /* 0x000fea0003800000 */
[C---:B-1----:R-:W-:Y:S02]  /*12ab0*/  LOP3.LUT R4, R214.reuse, 0x1, RZ, 0xc0, !PT ;  /* 0x00000001d6047812 */ /* 0x042fe400078ec0ff */
[----:B------:R-:W-:Y:S02]  /*12ac0*/  LOP3.LUT P0, RZ, R214, 0x2, RZ, 0xc0, !PT ;  /* 0x00000002d6ff7812 */ /* 0x000fe4000780c0ff */
[----:B------:R-:W-:Y:S01]  /*12ad0*/  ISETP.NE.U32.AND P1, PT, R4, 0x1, PT ;  /* 0x000000010400780c */ /* 0x000fe20003f25070 */
[C---:B------:R-:W-:Y:S01]  /*12ae0*/  IMAD.SHL.U32 R4, R64.reuse, 0x20, RZ ;  /* 0x0000002040047824 */ /* 0x040fe200078e00ff */
[C---:B------:R-:W-:Y:S02]  /*12af0*/  LEA R9, P2, R64.reuse, R156, 0x5 ;  /* 0x0000009c40097211 */ /* 0x040fe400078428ff */
[C-C-:B------:R-:W-:Y:S02]  /*12b00*/  SHF.L.U64.HI R5, R64.reuse, 0x5, R65.reuse ;  /* 0x0000000540057819 */ /* 0x140fe40000010241 */
[----:B------:R-:W-:-:S05]  /*12b10*/  LEA.HI.X R7, R64, R155, R65, 0x5, P2 ;  /* 0x0000009b40077211 */ /* 0x000fca00010f2c41 */
[C---:B------:R-:W-:Y:S02]  /*12b20*/  @P0 LEA R10, P2, R9.reuse, R158, 0x1 ;  /* 0x0000009e090a0211 */ /* 0x040fe400078408ff */
[C---:B------:R-:W-:Y:S02]  /*12b30*/  @!P1 LEA R12, P3, R4.reuse, R204, 0x1 ;  /* 0x000000cc040c9211 */ /* 0x040fe400078608ff */
        /* <DEDUP_REMOVED lines=21> */
.L_x_1016:
[----:B------:R1:W-:Y:S02]  /*12c90*/  STS.128 [R211+0xb000], RZ ;  /* 0x00b000ffd3007388 */ /* 0x0003e40000000c00 */
.L_x_1015:
[----:B------:R-:W-:Y:S05]  /*12ca0*/  BSYNC B0 ;  /* 0x0000000000007941 */ /* 0x000fea0003800000 */
.L_x_1014:
[----:B------:R-:W-:Y:S01]  /*12cb0*/  ISETP.GE.AND P0, PT, R8, R3, PT ;  /* 0x000000030800720c */ /* 0x000fe20003f06270 */
[----:B------:R-:W-:-:S12]  /*12cc0*/  BSSY B0, `(.L_x_1017) ;  /* 0x0000022000007945 */ /* 0x000fd80003800000 */
[----:B------:R-:W-:Y:S05]  /*12cd0*/  @P0 BRA `(.L_x_1018) ;  /* 0x0000020000000947 */ /* 0x000fea0003800000 */
[C---:B-1----:R-:W-:Y:S01]  /*12ce0*/  LOP3.LUT R4, R214.reuse, 0x1, RZ, 0xc0, !PT ;  /* 0x00000001d6047812 */ /* 0x042fe200078ec0ff */
[----:B------:R-:W-:Y:S01]  /*12cf0*/  IMAD.MOV.U32 R154, RZ, RZ, R156 ;  /* 0x000000ffff9a7224 */ /* 0x000fe200078e009c */
[----:B------:R-:W-:Y:S02]  /*12d00*/  LOP3.LUT P2, RZ, R214, 0x2, RZ, 0xc0, !PT ;  /* 0x00000002d6ff7812 */ /* 0x000fe4000784c0ff */
[----:B------:R-:W-:Y:S01]  /*12d10*/  ISETP.NE.U32.AND P3, PT, R4, 0x1, PT ;  /* 0x000000010400780c */ /* 0x000fe20003f65070 */
[----:B------:R-:W-:Y:S01]  /*12d20*/  IMAD R4, R65, 0x30, RZ ;  /* 0x0000003041047824 */ /* 0x000fe200078e02ff */
[----:B------:R-:W-:Y:S01]  /*12d30*/  LOP3.LUT P1, RZ, R214, 0x4, RZ, 0xc0, !PT ;  /* 0x00000004d6ff7812 */ /* 0x000fe2000782c0ff */
[----:B------:R-:W-:-:S04]  /*12d40*/  IMAD.WIDE.U32 R10, R64, 0x30, R154 ;  /* 0x00000030400a7825 */ /* 0x000fc800078e009a */
[----:B------:R-:W-:-:S04]  /*12d50*/  IMAD.IADD R5, R11, 0x1, R4 ;  /* 0x000000010b057824 */ /* 0x000fc800078e0204 */
[CC--:B------:R-:W-:Y:S02]  /*12d60*/  @P2 LEA R14, P4, R10.reuse, R158.reuse, 0x1 ;  /* 0x0000009e0a0e2211 */ /* 0x0c0fe400078808ff */
[----:B------:R-:W-:Y:S01]  /*12d70*/  @!P3 MOV R13, R203 ;  /* 0x000000cb000db202 */ /* 0x000fe20000000f00 */
[----:B------:R-:W-:Y:S01]  /*12d80*/  @!P3 IMAD.MOV.U32 R12, RZ, RZ, R204 ;  /* 0x000000ffff0cb224 */ /* 0x000fe200078e00cc */
[C---:B------:R-:W-:Y:S01]  /*12d90*/  @P1 LEA R4, P0, R10.reuse, R158, 0x1 ;  /* 0x0000009e0a041211 */ /* 0x040fe200078008ff */
[----:B------:R-:W-:Y:S01]  /*12da0*/  @!P3 IMAD R65, R65, 0x60, RZ ;  /* 0x000000604141b824 */ /* 0x000fe200078e02ff */
[-C--:B------:R-:W-:Y:S01]  /*12db0*/  @P2 LEA.HI.X R15, R10, R159.reuse, R5, 0x1, P4 ;  /* 0x0000009f0a0f2211 */ /* 0x080fe200020f0c05 */
[----:B------:R-:W-:Y:S01]  /*12dc0*/  @!P3 IMAD.WIDE.U32 R12, R64, 0x60, R12 ;  /* 0x00000060400cb825 */ /* 0x000fe200078e000c */
[----:B------:R-:W-:-:S04]  /*12dd0*/  @P1 LEA.HI.X R5, R10, R159, R5, 0x1, P0 ;  /* 0x0000009f0a051211 */ /* 0x000fc800000f0c05 */
        /* <DEDUP_REMOVED lines=10> */
[----:B------:R1:W-:Y:S04]  /*12e80*/  @!P2 STS.128 [R211+0x9800], RZ ;  /* 0x009800ffd300a388 */ /* 0x0003e80000000c00 */
[----:B------:R-:W-:Y:S01]  /*12e90*/  @!PT LDS RZ, [RZ] ;  /* 0x00000000fffff984 */ /* 0x000fe20000000800 */
[----:B------:R-:W-:Y:S01]  /*12ea0*/  @!PT LDS RZ, [RZ] ;  /* 0x00000000fffff984 */ /* 0x000fe20000000800 */
[----:B------:R-:W-:Y:S01]  /*12eb0*/  @!PT LDS RZ, [RZ] ;  /* 0x00000000fffff984 */ /* 0x000fe20000000800 */
[----:B------:R1:W-:Y:S04]  /*12ec0*/  @P1 LDGSTS.E.BYPASS.LTC128B.128 [R211+0xb800], [R4.64+0x100] ;  /* 0x0b80010004d31fae */ /* 0x0003e8000b901d46 */
[----:B------:R1:W-:Y:S02]  /*12ed0*/  @!P1 STS.128 [R211+0xb800], RZ ;  /* 0x00b800ffd3009388 */ /* 0x0003e40000000c00 */
.L_x_1018:
[----:B------:R-:W-:Y:S05]  /*12ee0*/  BSYNC B0 ;  /* 0x0000000000007941 */ /* 0x000fea0003800000 */
.L_x_1017:
[----:B------:R-:W0:Y:S01]  /*12ef0*/  LDGDEPBAR ;  /* 0x00000000000079af */ /* 0x000e220000000000 */
[----:B------:R-:W-:Y:S01]  /*12f00*/  ISETP.GE.AND P0, PT, R166, R3, PT ;  /* 0x00000003a600720c */ /* 0x000fe20003f06270 */
[----:B------:R-:W-:Y:S01]  /*12f10*/  BSSY B0, `(.L_x_1019) ;  /* 0x000001d000007945 */ /* 0x000fe20003800000 */
[----:B------:R-:W-:-:S04]  /*12f20*/  DEPBAR.LE SB0, 0x0 ;  /* 0x000080000000791a */ /* 0x000fc80000000000 */
[----:B------:R-:W-:Y:S07]  /*12f30*/  BAR.SYNC.DEFER_BLOCKING 0x0 ;  /* 0x0000000000007b1d */ /* 0x000fee0000010000 */
[----:B------:R1:W-:Y:S04]  /*12f40*/  @P0 STS.128 [R211+0xc000], RZ ;  /* 0x00c000ffd3000388 */ /* 0x0003e80000000c00 */
[----:B------:R1:W-:Y:S04]  /*12f50*/  @P0 STS.128 [R211+0xe000], RZ ;  /* 0x00e000ffd3000388 */ /* 0x0003e80000000c00 */
[----:B------:R1:W-:Y:S01]  /*12f60*/  @P0 STS.128 [R211+0x10000], RZ ;  /* 0x010000ffd3000388 */ /* 0x0003e20000000c00 */
[----:B------:R-:W-:Y:S05]  /*12f70*/  @P0 BRA `(.L_x_1020) ;  /* 0x0000016000000947 */ /* 0x000fea0003800000 */
[C---:B-1----:R-:W-:Y:S02]  /*12f80*/  LOP3.LUT R4, R214.reuse, 0x1, RZ, 0xc0, !PT ;  /* 0x00000001d6047812 */ /* 0x042fe400078ec0ff */
[----:B------:R-:W-:-:S02]  /*12f90*/  R2P PR, R214, 0x6 ;  /* 0x00000006d6007804 */ /* 0x000fc40000000000 */
[----:B------:R-:W-:-:S13]  /*12fa0*/  ISETP.NE.U32.AND P0, PT, R4, 0x1, PT ;  /* 0x000000010400780c */ /* 0x000fda0003f05070 */
[----:B------:R-:W-:Y:S02]  /*12fb0*/  @!P0 IMAD.MOV.U32 R4, RZ, RZ, R160 ;  /* 0x000000ffff048224 */ /* 0x000fe400078e00a0 */
        /* <DEDUP_REMOVED lines=12> */
[----:B------:R-:W-:Y:S01]  /*13080*/  @!PT LDS RZ, [RZ] ;  /* 0x00000000fffff984 */ /* 0x000fe20000000800 */
[----:B------:R-:W-:Y:S01]  /*13090*/  @!PT LDS RZ, [RZ] ;  /* 0x00000000fffff984 */ /* 0x000fe20000000800 */
[----:B------:R-:W-:Y:S01]  /*130a0*/  @!PT LDS RZ, [RZ] ;  /* 0x00000000fffff984 */ /* 0x000fe20000000800 */
[----:B------:R1:W-:Y:S01]  /*130b0*/  LDGSTS.E.BYPASS.LTC128B.128 [R211+0x10000], [R160.64+0x100] ;  /* 0x10000100a0d37fae */ /* 0x0003e2000b901d46 */
[----:B------:R-:W-:Y:S05]  /*130c0*/  BRA `(.L_x_1020) ;  /* 0x0000001000007947 */ /* 0x000fea0003800000 */
.L_x_1021:
[----:B------:R1:W-:Y:S02]  /*130d0*/  STS.128 [R211+0x10000], RZ ;  /* 0x010000ffd3007388 */ /* 0x0003e40000000c00 */
.L_x_1020:
[----:B------:R-:W-:Y:S05]  /*130e0*/  BSYNC B0 ;  /* 0x0000000000007941 */ /* 0x000fea0003800000 */
.L_x_1019:
[----:B------:R-:W-:Y:S01]  /*130f0*/  ISETP.GE.AND P0, PT, R0, R3, PT ;  /* 0x000000030000720c */ /* 0x000fe20003f06270 */
[----:B------:R-:W-:-:S12]  /*13100*/  BSSY B0, `(.L_x_1022) ;  /* 0x0000022000007945 */ /* 0x000fd80003800000 */
[----:B------:R1:W-:Y:S04]  /*13110*/  @P0 STS.128 [R211+0xc800], RZ ;  /* 0x00c800ffd3000388 */ /* 0x0003e80000000c00 */
[----:B------:R1:W-:Y:S04]  /*13120*/  @P0 STS.128 [R211+0xe800], RZ ;  /* 0x00e800ffd3000388 */ /* 0x0003e80000000c00 */
[----:B------:R1:W-:Y:S01]  /*13130*/  @P0 STS.128 [R211+0x10800], RZ ;  /* 0x010800ffd3000388 */ /* 0x0003e20000000c00 */
[----:B------:R-:W-:Y:S05]  /*13140*/  @P0 BRA `(.L_x_1023) ;  /* 0x000001d000000947 */ /* 0x000fea0003800000 */
[C---:B------:R-:W-:Y:S02]  /*13150*/  LOP3.LUT R0, R214.reuse, 0x1, RZ, 0xc0, !PT ;  /* 0x00000001d6007812 */ /* 0x040fe400078ec0ff */
[----:B------:R-:W-:-:S02]  /*13160*/  LOP3.LUT P0, RZ, R214, 0x2, RZ, 0xc0, !PT ;  /* 0x00000002d6ff7812 */ /* 0x000fc4000780c0ff */
[----:B------:R-:W-:Y:S02]  /*13170*/  ISETP.NE.U32.AND P1, PT, R0, 0x1, PT ;  /* 0x000000010000780c */ /* 0x000fe40003f25070 */
[----:B------:R-:W-:-:S05]  /*13180*/  IADD3 R7, P2, R199, R162, RZ ;  /* 0x000000a2c7077210 */ /* 0x000fca0007f5e0ff */
[----:B-1----:R-:W-:-:S04]  /*13190*/  IMAD.X R5, R200, 0x1, R165, P2 ;  /* 0x00000001c8057824 */ /* 0x002fc800010e06a5 */
        /* <DEDUP_REMOVED lines=23> */
.L_x_1024:
[----:B------:R1:W-:Y:S02]  /*13310*/  STS.128 [R211+0x10800], RZ ;  /* 0x010800ffd3007388 */ /* 0x0003e40000000c00 */
.L_x_1023:
[----:B------:R-:W-:Y:S05]  /*13320*/  BSYNC B0 ;  /* 0x0000000000007941 */ /* 0x000fea0003800000 */
.L_x_1022:
        /* <DEDUP_REMOVED lines=8> */
[----:B------:R-:W-:Y:S01]  /*133b0*/  ISETP.NE.U32.AND P1, PT, R0, 0x1, PT ;  /* 0x000000010000780c */ /* 0x000fe20003f25070 */
[C---:B------:R-:W-:Y:S01]  /*133c0*/  IMAD.SHL.U32 R0, R66.reuse, 0x20, RZ ;  /* 0x0000002042007824 */ /* 0x040fe200078e00ff */
[C---:B------:R-:W-:Y:S02]  /*133d0*/  LEA R7, P2, R66.reuse, R162, 0x5 ;  /* 0x000000a242077211 */ /* 0x040fe400078428ff */
[C-C-:B-1----:R-:W-:Y:S02]  /*133e0*/  SHF.L.U64.HI R4, R66.reuse, 0x5, R67.reuse ;  /* 0x0000000542047819 */ /* 0x142fe40000010243 */
        /* <DEDUP_REMOVED lines=24> */
.L_x_1027:
[----:B------:R1:W-:Y:S02]  /*13570*/  STS.128 [R211+0x11000], RZ ;  /* 0x011000ffd3007388 */ /* 0x0003e40000000c00 */
.L_x_1026:
[----:B------:R-:W-:Y:S05]  /*13580*/  BSYNC B0 ;  /* 0x0000000000007941 */ /* 0x000fea0003800000 */
.L_x_1025:
[----:B------:R-:W-:Y:S01]  /*13590*/  ISETP.GE.AND P0, PT, R8, R3, PT ;  /* 0x000000030800720c */ /* 0x000fe20003f06270 */
[----:B------:R-:W-:Y:S01]  /*135a0*/  BSSY B0, `(.L_x_1028) ;  /* 0x0000026000007945 */ /* 0x000fe20003800000 */
[----:B------:R-:W-:-:S04]  /*135b0*/  SHF.R.S32.HI R3, RZ, 0x1f, R56 ;  /* 0x0000001fff037819 */ /* 0x000fc80000011438 */
[----:B------:R-:W-:-:S04]  /*135c0*/  LEA.HI R3, R3, R56, RZ, 0x5 ;  /* 0x0000003803037211 */ /* 0x000fc800078f28ff */
[----:B------:R-:W-:-:S03]  /*135d0*/  SHF.R.S32.HI R3, RZ, 0x5, R3 ;  /* 0x00000005ff037819 */ /* 0x000fc60000011403 */
[----:B------:R1:W-:Y:S04]  /*135e0*/  @P0 STS.128 [R211+0xd800], RZ ;  /* 0x00d800ffd3000388 */ /* 0x0003e80000000c00 */
[----:B------:R1:W-:Y:S04]  /*135f0*/  @P0 STS.128 [R211+0xf800], RZ ;  /* 0x00f800ffd3000388 */ /* 0x0003e80000000c00 */
[----:B------:R1:W-:Y:S01]  /*13600*/  @P0 STS.128 [R211+0x11800], RZ ;  /* 0x011800ffd3000388 */ /* 0x0003e20000000c00 */
[----:B------:R-:W-:Y:S05]  /*13610*/  @P0 BRA `(.L_x_1029) ;  /* 0x000001e000000947 */ /* 0x000fea0003800000 */
[C---:B------:R-:W-:Y:S01]  /*13620*/  LOP3.LUT R0, R214.reuse, 0x1, RZ, 0xc0, !PT ;  /* 0x00000001d6007812 */ /* 0x040fe200078ec0ff */
[----:B------:R-:W-:Y:S01]  /*13630*/  IMAD.MOV.U32 R164, RZ, RZ, R162 ;  /* 0x000000ffffa47224 */ /* 0x000fe200078e00a2 */
[----:B------:R-:W-:-:S02]  /*13640*/  LOP3.LUT P2, RZ, R214, 0x2, RZ, 0xc0, !PT ;  /* 0x00000002d6ff7812 */ /* 0x000fc4000784c0ff */
[----:B------:R-:W-:Y:S01]  /*13650*/  ISETP.NE.U32.AND P3, PT, R0, 0x1, PT ;  /* 0x000000010000780c */ /* 0x000fe20003f65070 */
[----:B------:R-:W-:Y:S01]  /*13660*/  IMAD R0, R67, 0x30, RZ ;  /* 0x0000003043007824 */ /* 0x000fe200078e02ff */
[----:B------:R-:W-:Y:S01]  /*13670*/  LOP3.LUT P1, RZ, R214, 0x4, RZ, 0xc0, !PT ;  /* 0x00000004d6ff7812 */ /* 0x000fe2000782c0ff */
[----:B------:R-:W-:-:S04]  /*13680*/  IMAD.WIDE.U32 R164, R66, 0x30, R164 ;  /* 0x0000003042a47825 */ /* 0x000fc800078e00a4 */
[----:B-1----:R-:W-:-:S04]  /*13690*/  IMAD.IADD R5, R165, 0x1, R0 ;  /* 0x00000001a5057824 */ /* 0x002fc800078e0200 */
[-C--:B------:R-:W-:Y:S02]  /*136a0*/  @P2 LEA R8, P4, R164, R168.reuse, 0x1 ;  /* 0x000000a8a4082211 */ /* 0x080fe400078808ff */
[----:B------:R-:W-:Y:S02]  /*136b0*/  @!P3 IMAD.WIDE.U32 R6, R66, 0x60, R160 ;  /* 0x000000604206b825 */ /* 0x000fe400078e00a0 */
[C---:B------:R-:W-:Y:S02]  /*136c0*/  @P1 LEA R4, P0, R164.reuse, R168, 0x1 ;  /* 0x000000a8a4041211 */ /* 0x040fe400078008ff */
[----:B------:R-:W-:Y:S01]  /*136d0*/  @!P3 IMAD R67, R67, 0x60, RZ ;  /* 0x000000604343b824 */ /* 0x000fe200078e02ff */
[CCC-:B------:R-:W-:Y:S02]  /*136e0*/  @P2 LEA.HI.X R9, R164.reuse, R169.reuse, R5.reuse, 0x1, P4 ;  /* 0x000000a9a4092211 */ /* 0x1c0fe400020f0c05 */
[----:B------:R-:W-:Y:S01]  /*136f0*/  @P1 LEA.HI.X R5, R164, R169, R5, 0x1, P0 ;  /* 0x000000a9a4051211 */ /* 0x000fe200000f0c05 */
[----:B------:R-:W-:-:S05]  /*13700*/  @!P3 IMAD.IADD R7, R67, 0x1, R7 ;  /* 0x000000014307b824 */ /* 0x000fca00078e0207 */
        /* <DEDUP_REMOVED lines=15> */
.L_x_1029:
[----:B------:R-:W-:Y:S05]  /*13800*/  BSYNC B0 ;  /* 0x0000000000007941 */ /* 0x000fea0003800000 */
.L_x_1028:
[C---:B------:R-:W-:Y:S01]  /*13810*/  IMAD.SHL.U32 R0, R68.reuse, 0x40, RZ ;  /* 0x0000004044007824 */ /* 0x040fe200078e00ff */
[----:B------:R-:W-:Y:S01]  /*13820*/  R2P PR, R68, 0x6 ;  /* 0x0000000644007804 */ /* 0x000fe20000000000 */
[----:B------:R-:W-:Y:S01]  /*13830*/  IMAD.SHL.U32 R166, R166, 0x8, RZ ;  /* 0x00000008a6a67824 */ /* 0x000fe200078e00ff */
[----:B------:R-:W0:Y:S01]  /*13840*/  LDGDEPBAR ;  /* 0x00000000000079af */ /* 0x000e220000000000 */
[----:B------:R-:W-:Y:S01]  /*13850*/  IMAD R194, R3, 0x400, R54 ;  /* 0x0000040003c27824 */ /* 0x000fe200078e0236 */
[----:B-1----:R-:W-:Y:S01]  /*13860*/  LOP3.LUT R5, R0, 0x1c0, RZ, 0xc0, !PT ;  /* 0x000001c000057812 */ /* 0x002fe200078ec0ff */
[----:B------:R-:W-:Y:S01]  /*13870*/  IMAD.SHL.U32 R56, R56, 0x2, RZ ;  /* 0x0000000238387824 */ /* 0x000fe200078e00ff */
[----:B------:R-:W-:Y:S01]  /*13880*/  BSSY B1, `(.L_x_1030) ;  /* 0x00001a4000017945 */ /* 0x000fe20003800000 */
[----:B------:R-:W-:Y:S01]  /*13890*/  IMAD.SHL.U32 R194, R194, 0x2, RZ ;  /* 0x00000002c2c27824 */ /* 0x000fe200078e00ff */
[----:B------:R-:W-:-:S02]  /*138a0*/  LOP3.LUT R166, R5, 0x8, R166, 0xf8, !PT ;  /* 0x0000000805a67812 */ /* 0x000fc400078ef8a6 */
[----:B------:R-:W-:Y:S01]  /*138b0*/  SHF.R.U32.HI R193, RZ, 0x3, R5 ;  /* 0x00000003ffc17819 */ /* 0x000fe20000011605 */
[--C-:B------:R-:W-:Y:S01]  /*138c0*/  IMAD R192, R57, 0x2, R194.reuse ;  /* 0x0000000239c07824 */ /* 0x100fe200078e02c2 */
[----:B------:R-:W-:Y:S01]  /*138d0*/  LDSM.16.M88.4 R84, [R194] ;  /* 0x00000000c254783b */ /* 0x000fe20000000200 */
[C---:B------:R-:W-:Y:S01]  /*138e0*/  IMAD R190, R55.reuse, 0x2, R194 ;  /* 0x0000000237be7824 */ /* 0x040fe200078e02c2 */
[----:B------:R-:W-:Y:S01]  /*138f0*/  LOP3.LUT R193, R166, R193, RZ, 0x3c, !PT ;  /* 0x000000c1a6c17212 */ /* 0x000fe200078e3cff */
[----:B------:R-:W-:Y:S01]  /*13900*/  IMAD R189, R55, 0x2, R192 ;  /* 0x0000000237bd7824 */ /* 0x000fe200078e02c0 */
[----:B---3--:R-:W-:Y:S01]  /*13910*/  LDSM.16.M88.4 R20, [R192] ;  /* 0x00000000c014783b */ /* 0x008fe20000000200 */
[----:B------:R-:W-:Y:S02]  /*13920*/  LOP3.LUT R56, R56, 0x6, RZ, 0xc0, !PT ;  /* 0x0000000638387812 */ /* 0x000fe400078ec0ff */
[----:B------:R-:W-:Y:S01]  /*13930*/  IMAD R193, R70, 0x200, R193 ;  /* 0x0000020046c17824 */ /* 0x000fe200078e02c1 */
[----:B------:R-:W-:Y:S02]  /*13940*/  LDSM.16.M88.4 R12, [R190] ;  /* 0x00000000be0c783b */ /* 0x000fe40000000200 */
[----:B------:R-:W-:-:S02]  /*13950*/  IMAD R3, R133, 0x40, R56 ;  /* 0x0000004085037824 */ /* 0x000fc400078e0238 */
[----:B------:R-:W-:-:S03]  /*13960*/  IMAD.SHL.U32 R193, R193, 0x2, RZ ;  /* 0x00000002c1c17824 */ /* 0x000fc600078e00ff */
[----:B-----5:R-:W-:Y:S02]  /*13970*/  IADD3 R16, R3, -0x3f, RZ ;  /* 0xffffffc103107810 */ /* 0x020fe40007ffe0ff */
[----:B------:R-:W1:Y:S01]  /*13980*/  LDSM.16.M88.4 R44, [R193+0x6000] ;  /* 0x00600000c12c783b */ /* 0x000e620000000200 */
[C---:B------:R-:W-:Y:S02]  /*13990*/  IADD3 R0, R193.reuse, 0x6000, RZ ;  /* 0x00006000c1007810 */ /* 0x040fe40007ffe0ff */
[----:B------:R-:W-:Y:S01]  /*139a0*/  IADD3 R191, R193, 0x6020, RZ ;  /* 0x00006020c1bf7810 */ /* 0x000fe20007ffe0ff */
[----:B------:R-:W3:Y:S01]  /*139b0*/  LDSM.16.M88.4 R36, [R193+0x6800] ;  /* 0x00680000c124783b */ /* 0x000ee20000000200 */
[----:B------:R-:W-:Y:S01]  /*139c0*/  @P1 IADD3 R191, R0, -0x20, RZ ;  /* 0xffffffe000bf1810 */ /* 0x000fe20007ffe0ff */
[----:B------:R-:W-:Y:S01]  /*139d0*/  IMAD.MOV.U32 R0, RZ, RZ, 0x40 ;  /* 0x00000040ff007424 */ /* 0x000fe200078e00ff */
[----:B------:R-:W-:Y:S01]  /*139e0*/  ISETP.GE.AND P0, PT, R16, R69, PT ;  /* 0x000000451000720c */ /* 0x000fe20003f06270 */
[----:B------:R-:W2:Y:S01]  /*139f0*/  LDSM.16.M88.4 R28, [R193+0x7000] ;  /* 0x00700000c11c783b */ /* 0x000ea20000000200 */
[----:B------:R-:W-:-:S02]  /*13a00*/  IADD3 R187, R191, 0x800, RZ ;  /* 0x00000800bfbb7810 */ /* 0x000fc40007ffe0ff */
[----:B------:R-:W-:Y:S01]  /*13a10*/  SEL R0, R0, 0xffffffc0, !P2 ;  /* 0xffffffc000007807 */ /* 0x000fe20005000000 */
[----:B------:R-:W4:Y:S01]  /*13a20*/  LDSM.16.M88.4 R76, [R193+0x7800] ;  /* 0x00780000c14c783b */ /* 0x000f220000000200 */
[C---:B------:R-:W-:Y:S02]  /*13a30*/  IADD3 R186, R191.reuse, 0x1000, RZ ;  /* 0x00001000bfba7810 */ /* 0x040fe40007ffe0ff */
[----:B------:R-:W-:Y:S01]  /*13a40*/  IADD3 R185, R191, 0x1800, RZ ;  /* 0x00001800bfb97810 */ /* 0x000fe20007ffe0ff */
[----:B------:R-:W2:Y:S01]  /*13a50*/  LDSM.16.M88.4 R72, [R191] ;  /* 0x00000000bf48783b */ /* 0x000ea20000000200 */
[----:B------:R-:W-:Y:S01]  /*13a60*/  IMAD.IADD R188, R193, 0x1, R0 ;  /* 0x00000001c1bc7824 */ /* 0x000fe200078e0200 */
[----:B------:R-:W-:Y:S01]  /*13a70*/  IADD3 R183, R191, 0x2000, RZ ;  /* 0x00002000bfb77810 */ /* 0x000fe20007ffe0ff */
[----:B------:R-:W-:Y:S01]  /*13a80*/  IMAD.IADD R184, R0, 0x1, R191 ;  /* 0x0000000100b87824 */ /* 0x000fe200078e02bf */
[----:B------:R-:W4:Y:S01]  /*13a90*/  LDSM.16.M88.4 R60, [R191+0x800] ;  /* 0x00080000bf3c783b */ /* 0x000f220000000200 */
[----:B------:R-:W-:-:S02]  /*13aa0*/  IADD3 R0, R3, -0x37, RZ ;  /* 0xffffffc903007810 */ /* 0x000fc40007ffe0ff */
[----:B------:R-:W-:Y:S01]  /*13ab0*/  IADD3 R182, R191, 0x2800, RZ ;  /* 0x00002800bfb67810 */ /* 0x000fe20007ffe0ff */
[----:B------:R-:W4:Y:S01]  /*13ac0*/  LDSM.16.M88.4 R8, [R191+0x1000] ;  /* 0x00100000bf08783b */ /* 0x000f220000000200 */
[-C--:B------:R-:W-:Y:S02]  /*13ad0*/  ISETP.GE.AND P5, PT, R0, R69.reuse, PT ;  /* 0x000000450000720c */ /* 0x080fe40003fa6270 */
[----:B------:R-:W-:Y:S01]  /*13ae0*/  IADD3 R0, R3, -0x2f, RZ ;  /* 0xffffffd103007810 */ /* 0x000fe20007ffe0ff */
[----:B------:R-:W4:Y:S01]  /*13af0*/  LDSM.16.M88.4 R64, [R191+0x1800] ;  /* 0x00180000bf40783b */ /* 0x000f220000000200 */
[----:B------:R-:W-:Y:S02]  /*13b00*/  IADD3 R181, R191, 0x3000, RZ ;  /* 0x00003000bfb57810 */ /* 0x000fe40007ffe0ff */
[----:B------:R-:W-:Y:S01]  /*13b10*/  ISETP.GE.AND P3, PT, R0, R69, PT ;  /* 0x000000450000720c */ /* 0x000fe20003f66270 */
[----:B------:R-:W4:Y:S01]  /*13b20*/  LDSM.16.M88.4 R4, [R188+0x6000] ;  /* 0x00600000bc04783b */ /* 0x000f220000000200 */
[----:B------:R-:W-:-:S02]  /*13b30*/  IADD3 R0, R3, -0x27, RZ ;  /* 0xffffffd903007810 */ /* 0x000fc40007ffe0ff */
[C---:B------:R-:W-:Y:S01]  /*13b40*/  IADD3 R180, R191.reuse, 0x3800, RZ ;  /* 0x00003800bfb47810 */ /* 0x040fe20007ffe0ff */
[----:B------:R-:W-:Y:S01]  /*13b50*/  LDSM.16.M88.4 R88, [R184+0x1000] ;  /* 0x00100000b858783b */ /* 0x000fe20000000200 */
[C---:B------:R-:W-:Y:S02]  /*13b60*/  IADD3 R179, R191.reuse, 0x4000, RZ ;  /* 0x00004000bfb37810 */ /* 0x040fe40007ffe0ff */
[C---:B------:R-:W-:Y:S01]  /*13b70*/  IADD3 R178, R191.reuse, 0x4800, RZ ;  /* 0x00004800bfb27810 */ /* 0x040fe20007ffe0ff */
[C---:B-1----:R-:W-:Y:S01]  /*13b80*/  HMMA.16816.F32.BF16 R48, R84.reuse, R44, RZ ;  /* 0x0000002c5430723c */ /* 0x042fe200000418ff */
[----:B------:R-:W-:Y:S01]  /*13b90*/  LDSM.16.M88.4 R80, [R193+0x9000] ;  /* 0x00900000c150783b */ /* 0x000fe20000000200 */
[C---:B------:R-:W-:Y:S02]  /*13ba0*/  IADD3 R177, R191.reuse, 0x5000, RZ ;  /* 0x00005000bfb17810 */ /* 0x040fe40007ffe0ff */
[----:B------:R-:W-:Y:S01]  /*13bb0*/  IADD3 R176, R191, 0x5800, RZ ;  /* 0x00005800bfb07810 */ /* 0x000fe20007ffe0ff */
[----:B------:R-:W-:Y:S03]  /*13bc0*/  LDSM.16.M88.4 R92, [R188+0x9800] ;  /* 0x00980000bc5c783b */ /* 0x000fe60000000200 */
[C---:B---3--:R-:W-:Y:S08]  /*13bd0*/  HMMA.16816.F32.BF16 R40, R84.reuse, R36, RZ ;  /* 0x000000245428723c */ /* 0x048ff000000418ff */
[C---:B--2---:R-:W-:Y:S08]  /*13be0*/  HMMA.16816.F32.BF16 R32, R84.reuse, R28, RZ ;  /* 0x0000001c5420723c */ /* 0x044ff000000418ff */
[C---:B------:R-:W-:Y:S08]  /*13bf0*/  HMMA.16816.F32.BF16 R44, R84.reuse, R46, RZ ;  /* 0x0000002e542c723c */ /* 0x040ff000000418ff */
[C---:B------:R-:W-:Y:S08]  /*13c00*/  HMMA.16816.F32.BF16 R36, R84.reuse, R38, RZ ;  /* 0x000000265424723c */ /* 0x040ff000000418ff */
[C---:B------:R-:W-:Y:S08]  /*13c10*/  HMMA.16816.F32.BF16 R28, R84.reuse, R30, RZ ;  /* 0x0000001e541c723c */ /* 0x040ff000000418ff */
[C---:B----4-:R-:W-:Y:S08]  /*13c20*/  HMMA.16816.F32.BF16 R24, R84.reuse, R76, RZ ;  /* 0x0000004c5418723c */ /* 0x050ff000000418ff */
[----:B------:R-:W-:Y:S01]  /*13c30*/  HMMA.16816.F32.BF16 R84, R84, R78, RZ ;  /* 0x0000004e5454723c */ /* 0x000fe200000418ff */
[----:B------:R-:W-:Y:S07]  /*13c40*/  LDSM.16.M88.4 R76, [R188+0x7800] ;  /* 0x00780000bc4c783b */ /* 0x000fee0000000200 */
[C---:B------:R-:W-:Y:S08]  /*13c50*/  HMMA.16816.F32.BF16 R48, R20.reuse, R72, R48 ;  /* 0x000000481430723c */ /* 0x040ff00000041830 */
[C---:B------:R-:W-:Y:S01]  /*13c60*/  HMMA.16816.F32.BF16 R44, R20.reuse, R74, R44 ;  /* 0x0000004a142c723c */ /* 0x040fe2000004182c */
[----:B------:R-:W-:Y:S07]  /*13c70*/  LDSM.16.M88.4 R72, [R184+0x1800] ;  /* 0x00180000b848783b */ /* 0x000fee0000000200 */
[C---:B------:R-:W-:Y:S08]  /*13c80*/  HMMA.16816.F32.BF16 R40, R20.reuse, R60, R40 ;  /* 0x0000003c1428723c */ /* 0x040ff00000041828 */
[C---:B------:R-:W-:Y:S01]  /*13c90*/  HMMA.16816.F32.BF16 R36, R20.reuse, R62, R36 ;  /* 0x0000003e1424723c */ /* 0x040fe20000041824 */
[----:B------:R-:W1:Y:S07]  /*13ca0*/  LDSM.16.M88.4 R60, [R188+0x6800] ;  /* 0x00680000bc3c783b */ /* 0x000e6e0000000200 */
[C---:B------:R-:W-:Y:S08]  /*13cb0*/  HMMA.16816.F32.BF16 R32, R20.reuse, R8, R32 ;  /* 0x000000081420723c */ /* 0x040ff00000041820 */
[C---:B------:R-:W-:Y:S01]  /*13cc0*/  HMMA.16816.F32.BF16 R28, R20.reuse, R10, R28 ;  /* 0x0000000a141c723c */ /* 0x040fe2000004181c */
[----:B------:R-:W2:Y:S07]  /*13cd0*/  LDSM.16.M88.4 R8, [R188+0x7000] ;  /* 0x00700000bc08783b */ /* 0x000eae0000000200 */
[C---:B------:R-:W-:Y:S08]  /*13ce0*/  HMMA.16816.F32.BF16 R24, R20.reuse, R64, R24 ;  /* 0x000000401418723c */ /* 0x040ff00000041818 */
[----:B------:R-:W-:Y:S01]  /*13cf0*/  HMMA.16816.F32.BF16 R84, R20, R66, R84 ;  /* 0x000000421454723c */ /* 0x000fe20000041854 */
[----:B------:R-:W-:Y:S04]  /*13d00*/  LDSM.16.M88.4 R64, [R189] ;  /* 0x00000000bd40783b */ /* 0x000fe80000000200 */
[----:B------:R-:W3:Y:S03]  /*13d10*/  LDSM.16.M88.4 R20, [R184] ;  /* 0x00000000b814783b */ /* 0x000ee60000000200 */
[C---:B------:R-:W-:Y:S08]  /*13d20*/  HMMA.16816.F32.BF16 R48, R12.reuse, R4, R48 ;  /* 0x000000040c30723c */ /* 0x040ff00000041830 */
[C---:B------:R-:W-:Y:S01]  /*13d30*/  HMMA.16816.F32.BF16 R44, R12.reuse, R6, R44 ;  /* 0x000000060c2c723c */ /* 0x040fe2000004182c */
[----:B------:R-:W4:Y:S07]  /*13d40*/  LDSM.16.M88.4 R4, [R184+0x800] ;  /* 0x00080000b804783b */ /* 0x000f2e0000000200 */
[C---:B-1----:R-:W-:Y:S08]  /*13d50*/  HMMA.16816.F32.BF16 R40, R12.reuse, R60, R40 ;  /* 0x0000003c0c28723c */ /* 0x042ff00000041828 */
[C---:B------:R-:W-:Y:S01]  /*13d60*/  HMMA.16816.F32.BF16 R36, R12.reuse, R62, R36 ;  /* 0x0000003e0c24723c */ /* 0x040fe20000041824 */
[----:B------:R-:W-:Y:S07]  /*13d70*/  LDSM.16.M88.4 R60, [R193+0x8000] ;  /* 0x00800000c13c783b */ /* 0x000fee0000000200 */
[C---:B--2---:R-:W-:Y:S08]  /*13d80*/  HMMA.16816.F32.BF16 R32, R12.reuse, R8, R32 ;  /* 0x000000080c20723c */ /* 0x044ff00000041820 */
[C---:B------:R-:W-:Y:S01]  /*13d90*/  HMMA.16816.F32.BF16 R28, R12.reuse, R10, R28 ;  /* 0x0000000a0c1c723c */ /* 0x040fe2000004181c */
[----:B------:R-:W1:Y:S07]  /*13da0*/  LDSM.16.M88.4 R8, [R194+0x2000] ;  /* 0x00200000c208783b */ /* 0x000e6e0000000200 */
[C---:B------:R-:W-:Y:S08]  /*13db0*/  HMMA.16816.F32.BF16 R24, R12.reuse, R76, R24 ;  /* 0x0000004c0c18723c */ /* 0x040ff00000041818 */
[----:B------:R-:W-:Y:S01]  /*13dc0*/  HMMA.16816.F32.BF16 R84, R12, R78, R84 ;  /* 0x0000004e0c54723c */ /* 0x000fe20000041854 */
[----:B------:R-:W2:Y:S04]  /*13dd0*/  LDSM.16.M88.4 R12, [R193+0x8800] ;  /* 0x00880000c10c783b */ /* 0x000ea80000000200 */
[----:B------:R-:W1:Y:S03]  /*13de0*/  LDSM.16.M88.4 R76, [R193+0x9800] ;  /* 0x00980000c14c783b */ /* 0x000e660000000200 */
        /* <DEDUP_REMOVED lines=8> */
[----:B------:R-:W-:Y:S07]  /*13e70*/  LDSM.16.M88.4 R88, [R190+0x2000] ;  /* 0x00200000be58783b */ /* 0x000fee0000000200 */
[C---:B------:R-:W-:Y:S08]  /*13e80*/  HMMA.16816.F32.BF16 R24, R64.reuse, R72, R24 ;  /* 0x000000484018723c */ /* 0x040ff00000041818 */
[----:B------:R-:W-:Y:S01]  /*13e90*/  HMMA.16816.F32.BF16 R84, R64, R74, R84 ;  /* 0x0000004a4054723c */ /* 0x000fe20000041854 */
[----:B------:R-:W4:Y:S04]  /*13ea0*/  LDSM.16.M88.4 R72, [R191+0x2800] ;  /* 0x00280000bf48783b */ /* 0x000f280000000200 */
[----:B------:R-:W3:Y:S03]  /*13eb0*/  LDSM.16.M88.4 R64, [R191+0x3000] ;  /* 0x00300000bf40783b */ /* 0x000ee60000000200 */
[C---:B-1----:R-:W-:Y:S08]  /*13ec0*/  HMMA.16816.F32.BF16 R48, R8.reuse, R60, R48 ;  /* 0x0000003c0830723c */ /* 0x042ff00000041830 */
[C---:B------:R-:W-:Y:S01]  /*13ed0*/  HMMA.16816.F32.BF16 R44, R8.reuse, R62, R44 ;  /* 0x0000003e082c723c */ /* 0x040fe2000004182c */
[----:B------:R-:W1:Y:S07]  /*13ee0*/  LDSM.16.M88.4 R60, [R191+0x3800] ;  /* 0x00380000bf3c783b */ /* 0x000e6e0000000200 */
        /* <DEDUP_REMOVED lines=8> */
[----:B------:R-:W2:Y:S04]  /*13f70*/  LDSM.16.M88.4 R8, [R188+0x8800] ;  /* 0x00880000bc08783b */ /* 0x000ea80000000200 */
[----:B------:R-:W-:Y:S03]  /*13f80*/  LDSM.16.M88.4 R76, [R184+0x2000] ;  /* 0x00200000b84c783b */ /* 0x000fe60000000200 */
[C---:B---3--:R-:W-:Y:S08]  /*13f90*/  HMMA.16816.F32.BF16 R48, R20.reuse, R4, R48 ;  /* 0x000000041430723c */ /* 0x048ff00000041830 */
[C---:B------:R-:W-:Y:S01]  /*13fa0*/  HMMA.16816.F32.BF16 R44, R20.reuse, R6, R44 ;  /* 0x00000006142c723c */ /* 0x040fe2000004182c */
[----:B------:R-:W3:Y:S07]  /*13fb0*/  LDSM.16.M88.4 R4, [R188+0x9000] ;  /* 0x00900000bc04783b */ /* 0x000eee0000000200 */
[C---:B----4-:R-:W-:Y:S08]  /*13fc0*/  HMMA.16816.F32.BF16 R40, R20.reuse, R72, R40 ;  /* 0x000000481428723c */ /* 0x050ff00000041828 */
[C---:B------:R-:W-:Y:S01]  /*13fd0*/  HMMA.16816.F32.BF16 R36, R20.reuse, R74, R36 ;  /* 0x0000004a1424723c */ /* 0x040fe20000041824 */
[----:B------:R-:W4:Y:S07]  /*13fe0*/  LDSM.16.M88.4 R72, [R184+0x2800] ;  /* 0x00280000b848783b */ /* 0x000f2e0000000200 */
        /* <DEDUP_REMOVED lines=12> */
[----:B------:R-:W3:Y:S07]  /*140b0*/  LDSM.16.M88.4 R4, [R193+0xb000] ;  /* 0x00b00000c104783b */ /* 0x000eee0000000200 */
[C---:B------:R-:W-:Y:S08]  /*140c0*/  HMMA.16816.F32.BF16 R48, R88.reuse, R12, R48 ;  /* 0x0000000c5830723c */ /* 0x040ff00000041830 */
[C---:B------:R-:W-:Y:S01]  /*140d0*/  HMMA.16816.F32.BF16 R44, R88.reuse, R14, R44 ;  /* 0x0000000e582c723c */ /* 0x040fe2000004182c */
[----:B------:R-:W1:Y:S07]  /*140e0*/  LDSM.16.M88.4 R12, [R193+0xa000] ;  /* 0x00a00000c10c783b */ /* 0x000e6e0000000200 */
[C---:B------:R-:W-:Y:S08]  /*140f0*/  HMMA.16816.F32.BF16 R24, R88.reuse, R92, R24 ;  /* 0x0000005c5818723c */ /* 0x040ff00000041818 */
[----:B------:R-:W-:Y:S08]  /*14100*/  HMMA.16816.F32.BF16 R84, R88, R94, R84 ;  /* 0x0000005e5854723c */ /* 0x000ff00000041854 */
[C---:B----4-:R-:W-:Y:S08]  /*14110*/  HMMA.16816.F32.BF16 R40, R80.reuse, R72, R40 ;  /* 0x000000485028723c */ /* 0x050ff00000041828 */
[C---:B------:R-:W-:Y:S01]  /*14120*/  HMMA.16816.F32.BF16 R36, R80.reuse, R74, R36 ;  /* 0x0000004a5024723c */ /* 0x040fe20000041824 */
[----:B------:R-:W-:Y:S07]  /*14130*/  LDSM.16.M88.4 R72, [R191+0x4000] ;  /* 0x00400000bf48783b */ /* 0x000fee0000000200 */
[C---:B------:R-:W-:Y:S08]  /*14140*/  HMMA.16816.F32.BF16 R32, R80.reuse, R64, R32 ;  /* 0x000000405020723c */ /* 0x040ff00000041820 */
[C---:B------:R-:W-:Y:S01]  /*14150*/  HMMA.16816.F32.BF16 R28, R80.reuse, R66, R28 ;  /* 0x00000042501c723c */ /* 0x040fe2000004181c */
[----:B------:R-:W4:Y:S07]  /*14160*/  LDSM.16.M88.4 R64, [R193+0xb800] ;  /* 0x00b80000c140783b */ /* 0x000f2e0000000200 */
[C---:B------:R-:W-:Y:S08]  /*14170*/  HMMA.16816.F32.BF16 R48, R80.reuse, R76, R48 ;  /* 0x0000004c5030723c */ /* 0x040ff00000041830 */
[C---:B------:R-:W-:Y:S01]  /*14180*/  HMMA.16816.F32.BF16 R44, R80.reuse, R78, R44 ;  /* 0x0000004e502c723c */ /* 0x040fe2000004182c */
[----:B------:R-:W-:Y:S07]  /*14190*/  LDSM.16.M88.4 R76, [R192+0x4000] ;  /* 0x00400000c04c783b */ /* 0x000fee0000000200 */
[C---:B-1----:R-:W-:Y:S01]  /*141a0*/  HMMA.16816.F32.BF16 R88, R80.reuse, R60, R24 ;  /* 0x0000003c5058723c */ /* 0x042fe20000041818 */
[----:B------:R-:W1:Y:S07]  /*141b0*/  LDSM.16.M88.4 R24, [R191+0x4800] ;  /* 0x00480000bf18783b */ /* 0x000e6e0000000200 */
[----:B------:R-:W-:Y:S01]  /*141c0*/  HMMA.16816.F32.BF16 R84, R80, R62, R84 ;  /* 0x0000003e5054723c */ /* 0x000fe20000041854 */
[----:B------:R-:W1:Y:S07]  /*141d0*/  LDSM.16.M88.4 R60, [R191+0x5000] ;  /* 0x00500000bf3c783b */ /* 0x000e6e0000000200 */
[C---:B--2---:R-:W-:Y:S08]  /*141e0*/  HMMA.16816.F32.BF16 R40, R20.reuse, R8, R40 ;  /* 0x000000081428723c */ /* 0x044ff00000041828 */
[C---:B------:R-:W-:Y:S01]  /*141f0*/  HMMA.16816.F32.BF16 R36, R20.reuse, R10, R36 ;  /* 0x0000000a1424723c */ /* 0x040fe20000041824 */
[----:B------:R-:W2:Y:S07]  /*14200*/  LDSM.16.M88.4 R8, [R191+0x5800] ;  /* 0x00580000bf08783b */ /* 0x000eae0000000200 */
[C---:B---3--:R-:W-:Y:S08]  /*14210*/  HMMA.16816.F32.BF16 R32, R20.reuse, R4, R32 ;  /* 0x000000041420723c */ /* 0x048ff00000041820 */
[C---:B------:R-:W-:Y:S01]  /*14220*/  HMMA.16816.F32.BF16 R28, R20.reuse, R6, R28 ;  /* 0x00000006141c723c */ /* 0x040fe2000004181c */
[----:B------:R-:W-:Y:S07]  /*14230*/  LDSM.16.M88.4 R4, [R188+0xa000] ;  /* 0x00a00000bc04783b */ /* 0x000fee0000000200 */
[C---:B------:R-:W-:Y:S08]  /*14240*/  HMMA.16816.F32.BF16 R48, R20.reuse, R12, R48 ;  /* 0x0000000c1430723c */ /* 0x040ff00000041830 */
[C---:B------:R-:W-:Y:S01]  /*14250*/  HMMA.16816.F32.BF16 R44, R20.reuse, R14, R44 ;  /* 0x0000000e142c723c */ /* 0x040fe2000004182c */
[----:B------:R-:W3:Y:S07]  /*14260*/  LDSM.16.M88.4 R12, [R190+0x4000] ;  /* 0x00400000be0c783b */ /* 0x000eee0000000200 */
[C---:B----4-:R-:W-:Y:S08]  /*14270*/  HMMA.16816.F32.BF16 R88, R20.reuse, R64, R88 ;  /* 0x000000401458723c */ /* 0x050ff00000041858 */
[----:B------:R-:W-:Y:S01]  /*14280*/  HMMA.16816.F32.BF16 R84, R20, R66, R84 ;  /* 0x000000421454723c */ /* 0x000fe20000041854 */
[----:B------:R-:W-:Y:S04]  /*14290*/  LDSM.16.M88.4 R20, [R188+0xb000] ;  /* 0x00b00000bc14783b */ /* 0x000fe80000000200 */
[----:B------:R-:W-:Y:S03]  /*142a0*/  LDSM.16.M88.4 R64, [R184+0x4000] ;  /* 0x00400000b840783b */ /* 0x000fe60000000200 */
[C---:B-1----:R-:W-:Y:S08]  /*142b0*/  HMMA.16816.F32.BF16 R40, R76.reuse, R24, R40 ;  /* 0x000000184c28723c */ /* 0x042ff00000041828 */
[C---:B------:R-:W-:Y:S01]  /*142c0*/  HMMA.16816.F32.BF16 R36, R76.reuse, R26, R36 ;  /* 0x0000001a4c24723c */ /* 0x040fe20000041824 */
[----:B------:R-:W1:Y:S07]  /*142d0*/  LDSM.16.M88.4 R24, [R188+0xa800] ;  /* 0x00a80000bc18783b */ /* 0x000e6e0000000200 */
[C---:B------:R-:W-:Y:S08]  /*142e0*/  HMMA.16816.F32.BF16 R32, R76.reuse, R60, R32 ;  /* 0x0000003c4c20723c */ /* 0x040ff00000041820 */
[C---:B------:R-:W-:Y:S01]  /*142f0*/  HMMA.16816.F32.BF16 R28, R76.reuse, R62, R28 ;  /* 0x0000003e4c1c723c */ /* 0x040fe2000004181c */
[----:B------:R-:W4:Y:S07]  /*14300*/  LDSM.16.M88.4 R60, [R188+0xb800] ;  /* 0x00b80000bc3c783b */ /* 0x000f2e0000000200 */
[C---:B------:R-:W-:Y:S08]  /*14310*/  HMMA.16816.F32.BF16 R48, R76.reuse, R72, R48 ;  /* 0x000000484c30723c */ /* 0x040ff00000041830 */
[C---:B------:R-:W-:Y:S01]  /*14320*/  HMMA.16816.F32.BF16 R44, R76.reuse, R74, R44 ;  /* 0x0000004a4c2c723c */ /* 0x040fe2000004182c */
[----:B------:R-:W4:Y:S07]  /*14330*/  LDSM.16.M88.4 R72, [R189+0x4000] ;  /* 0x00400000bd48783b */ /* 0x000f2e0000000200 */
[C---:B--2---:R-:W-:Y:S08]  /*14340*/  HMMA.16816.F32.BF16 R88, R76.reuse, R8, R88 ;  /* 0x000000084c58723c */ /* 0x044ff00000041858 */
[----:B------:R-:W-:Y:S01]  /*14350*/  HMMA.16816.F32.BF16 R84, R76, R10, R84 ;  /* 0x0000000a4c54723c */ /* 0x000fe20000041854 */
[----:B------:R-:W2:Y:S07]  /*14360*/  LDSM.16.M88.4 R8, [R184+0x4800] ;  /* 0x00480000b808783b */ /* 0x000eae0000000200 */
[C---:B---3--:R-:W-:Y:S08]  /*14370*/  HMMA.16816.F32.BF16 R48, R12.reuse, R4, R48 ;  /* 0x000000040c30723c */ /* 0x048ff00000041830 */
[C---:B------:R-:W-:Y:S01]  /*14380*/  HMMA.16816.F32.BF16 R44, R12.reuse, R6, R44 ;  /* 0x000000060c2c723c */ /* 0x040fe2000004182c */
[----:B------:R-:W3:Y:S07]  /*14390*/  LDSM.16.M88.4 R4, [R184+0x5000] ;  /* 0x00500000b804783b */ /* 0x000eee0000000200 */
[C---:B-1----:R-:W-:Y:S08]  /*143a0*/  HMMA.16816.F32.BF16 R40, R12.reuse, R24, R40 ;  /* 0x000000180c28723c */ /* 0x042ff00000041828 */
[C---:B------:R-:W-:Y:S08]  /*143b0*/  HMMA.16816.F32.BF16 R36, R12.reuse, R26, R36 ;  /* 0x0000001a0c24723c */ /* 0x040ff00000041824 */
[C---:B------:R-:W-:Y:S07]  /*143c0*/  HMMA.16816.F32.BF16 R32, R12.reuse, R20, R32 ;  /* 0x000000140c20723c */ /* 0x040fee0000041820 */
[----:B------:R-:W-:Y:S01]  /*143d0*/  IADD3 R20, R3, -0x40, RZ ;  /* 0xffffffc003147810 */ /* 0x000fe20007ffe0ff */
[----:B------:R-:W-:Y:S03]  /*143e0*/  HMMA.16816.F32.BF16 R28, R12, R22, R28 ;  /* 0x000000160c1c723c */ /* 0x000fe6000004181c */
[----:B------:R-:W-:-:S05]  /*143f0*/  ISETP.GE.AND P1, PT, R20, R69, PT ;  /* 0x000000451400720c */ /* 0x000fca0003f26270 */
[C---:B----4-:R-:W-:Y:S08]  /*14400*/  HMMA.16816.F32.BF16 R88, R12.reuse, R60, R88 ;  /* 0x0000003c0c58723c */ /* 0x050ff00000041858 */
[----:B------:R-:W-:Y:S01]  /*14410*/  HMMA.16816.F32.BF16 R84, R12, R62, R84 ;  /* 0x0000003e0c54723c */ /* 0x000fe20000041854 */
[----:B------:R-:W1:Y:S01]  /*14420*/  LDSM.16.M88.4 R12, [R184+0x5800] ;  /* 0x00580000b80c783b */ /* 0x000e620000000200 */
[----:B------:R-:W-:-:S06]  /*14430*/  DEPBAR.LE SB0, 0x0 ;  /* 0x000080000000791a */ /* 0x000fcc0000000000 */
[C---:B------:R-:W-:Y:S08]  /*14440*/  HMMA.16816.F32.BF16 R48, R72.reuse, R64, R48 ;  /* 0x000000404830723c */ /* 0x040ff00000041830 */
[C---:B------:R-:W-:Y:S08]  /*14450*/  HMMA.16816.F32.BF16 R44, R72.reuse, R66, R44 ;  /* 0x00000042482c723c */ /* 0x040ff0000004182c */
[C---:B--2---:R-:W-:Y:S07]  /*14460*/  HMMA.16816.F32.BF16 R40, R72.reuse, R8, R40 ;  /* 0x000000084828723c */ /* 0x044fee0000041828 */
[----:B------:R-:W-:Y:S01]  /*14470*/  IADD3 R8, R3, -0x38, RZ ;  /* 0xffffffc803087810 */ /* 0x000fe20007ffe0ff */
[----:B---3--:R-:W-:Y:S01]  /*14480*/  HMMA.16816.F32.BF16 R28, R72, R6, R28 ;  /* 0x00000006481c723c */ /* 0x008fe2000004181c */
[----:B------:R-:W-:-:S02]  /*14490*/  FSEL R50, R50, -INF , !P1 ;  /* 0xff80000032327808 */ /* 0x000fc40004800000 */
[----:B------:R-:W-:Y:S02]  /*144a0*/  FSEL R48, R48, -INF , !P1 ;  /* 0xff80000030307808 */ /* 0x000fe40004800000 */
[-C--:B------:R-:W-:Y:S02]  /*144b0*/  ISETP.GE.AND P6, PT, R8, R69.reuse, PT ;  /* 0x000000450800720c */ /* 0x080fe40003fc6270 */
[----:B------:R-:W-:Y:S01]  /*144c0*/  ISETP.GE.AND P1, PT, R0, R69, PT ;  /* 0x000000450000720c */ /* 0x000fe20003f26270 */
[----:B------:R-:W-:Y:S01]  /*144d0*/  HMMA.16816.F32.BF16 R36, R72, R10, R36 ;  /* 0x0000000a4824723c */ /* 0x000fe20000041824 */
[C---:B------:R-:W-:Y:S02]  /*144e0*/  IADD3 R8, R3.reuse, -0x30, RZ ;  /* 0xffffffd003087810 */ /* 0x040fe40007ffe0ff */
[----:B------:R-:W-:Y:S02]  /*144f0*/  IADD3 R0, R3, -0x1f, RZ ;  /* 0xffffffe103007810 */ /* 0x000fe40007ffe0ff */
[----:B------:R-:W-:-:S02]  /*14500*/  FSEL R46, R46, -INF , !P6 ;  /* 0xff8000002e2e7808 */ /* 0x000fc40007000000 */
[----:B------:R-:W-:Y:S01]  /*14510*/  FSEL R44, R44, -INF , !P6 ;  /* 0xff8000002c2c7808 */ /* 0x000fe20007000000 */
[C---:B------:R-:W-:Y:S01]  /*14520*/  HMMA.16816.F32.BF16 R32, R72.reuse, R4, R32 ;  /* 0x000000044820723c */ /* 0x040fe20000041820 */
[-C--:B------:R-:W-:Y:S02]  /*14530*/  ISETP.GE.AND P4, PT, R8, R69.reuse, PT ;  /* 0x000000450800720c */ /* 0x080fe40003f86270 */
[----:B------:R-:W-:Y:S02]  /*14540*/  ISETP.GE.AND P6, PT, R0, R69, PT ;  /* 0x000000450000720c */ /* 0x000fe40003fc6270 */
[----:B------:R-:W-:Y:S02]  /*14550*/  IADD3 R0, R3, -0x17, RZ ;  /* 0xffffffe903007810 */ /* 0x000fe40007ffe0ff */
[----:B------:R-:W-:Y:S01]  /*14560*/  FSEL R9, R42, -INF , !P4 ;  /* 0xff8000002a097808 */ /* 0x000fe20006000000 */
[----:B-1----:R-:W-:Y:S01]  /*14570*/  HMMA.16816.F32.BF16 R88, R72, R12, R88 ;  /* 0x0000000c4858723c */ /* 0x002fe20000041858 */
[----:B------:R-:W-:-:S02]  /*14580*/  FSEL R5, R40, -INF , !P4 ;  /* 0xff80000028057808 */ /* 0x000fc40006000000 */
[----:B------:R-:W-:Y:S02]  /*14590*/  ISETP.GE.AND P4, PT, R0, R69, PT ;  /* 0x000000450000720c */ /* 0x000fe40003f86270 */
[----:B------:R-:W-:Y:S02]  /*145a0*/  IADD3 R4, R3, -0x20, RZ ;  /* 0xffffffe003047810 */ /* 0x000fe40007ffe0ff */
[----:B------:R-:W-:Y:S01]  /*145b0*/  FSEL R170, R31, -INF , !P4 ;  /* 0xff8000001faa7808 */ /* 0x000fe20006000000 */
[----:B------:R-:W-:Y:S01]  /*145c0*/  HMMA.16816.F32.BF16 R84, R72, R14, R84 ;  /* 0x0000000e4854723c */ /* 0x000fe20000041854 */
[----:B------:R-:W-:Y:S02]  /*145d0*/  FSEL R163, R29, -INF , !P4 ;  /* 0xff8000001da37808 */ /* 0x000fe40006000000 */
[----:B------:R-:W-:Y:S02]  /*145e0*/  IADD3 R10, R3, -0x28, RZ ;  /* 0xffffffd8030a7810 */ /* 0x000fe40007ffe0ff */
[----:B------:R-:W-:-:S02]  /*145f0*/  ISETP.GE.AND P4, PT, R133, 0x2, PT ;  /* 0x000000028500780c */ /* 0x000fc40003f86270 */
[----:B------:R-:W-:Y:S02]  /*14600*/  FSEL R51, R51, -INF , !P0 ;  /* 0xff80000033337808 */ /* 0x000fe40004000000 */
[----:B------:R-:W-:Y:S02]  /*14610*/  FSEL R49, R49, -INF , !P0 ;  /* 0xff80000031317808 */ /* 0x000fe40004000000 */
[-C--:B------:R-:W-:Y:S02]  /*14620*/  ISETP.GE.AND P0, PT, R4, R69.reuse, PT ;  /* 0x000000450400720c */ /* 0x080fe40003f06270 */
[C---:B------:R-:W-:Y:S02]  /*14630*/  IADD3 R4, R3.reuse, -0x18, RZ ;  /* 0xffffffe803047810 */ /* 0x040fe40007ffe0ff */
[----:B------:R-:W-:Y:S02]  /*14640*/  IADD3 R0, R3, -0x10, RZ ;  /* 0xfffffff003007810 */ /* 0x000fe40007ffe0ff */
[----:B------:R-:W-:-:S02]  /*14650*/  ISETP.GE.AND P2, PT, R10, R69, PT ;  /* 0x000000450a00720c */ /* 0x000fc40003f46270 */
[----:B------:R-:W-:Y:S02]  /*14660*/  IADD3 R6, R3, -0xf, RZ ;  /* 0xfffffff103067810 */ /* 0x000fe40007ffe0ff */
[----:B------:R-:W-:Y:S02]  /*14670*/  FSEL R47, R47, -INF , !P5 ;  /* 0xff8000002f2f7808 */ /* 0x000fe40006800000 */
[----:B------:R-:W-:Y:S02]  /*14680*/  FSEL R45, R45, -INF , !P5 ;  /* 0xff8000002d2d7808 */ /* 0x000fe40006800000 */
[----:B------:R-:W-:Y:S02]  /*14690*/  FSEL R10, R43, -INF , !P3 ;  /* 0xff8000002b0a7808 */ /* 0x000fe40005800000 */
[----:B------:R-:W-:Y:S02]  /*146a0*/  FSEL R7, R41, -INF , !P3 ;  /* 0xff80000029077808 */ /* 0x000fe40005800000 */
[----:B------:R-:W-:-:S02]  /*146b0*/  ISETP.GE.AND P5, PT, R4, R69, PT ;  /* 0x000000450400720c */ /* 0x000fc40003fa6270 */
[-C--:B------:R-:W-:Y:S02]  /*146c0*/  ISETP.GE.AND P3, PT, R0, R69.reuse, PT ;  /* 0x000000450000720c */ /* 0x080fe40003f66270 */
[C---:B------:R-:W-:Y:S02]  /*146d0*/  IADD3 R12, R3.reuse, -0x8, RZ ;  /* 0xfffffff8030c7810 */ /* 0x040fe40007ffe0ff */
[----:B------:R-:W-:Y:S02]  /*146e0*/  IADD3 R14, R3, -0x7, RZ ;  /* 0xfffffff9030e7810 */ /* 0x000fe40007ffe0ff */
[----:B------:R-:W-:Y:S02]  /*146f0*/  FSEL R0, R38, -INF , !P2 ;  /* 0xff80000026007808 */ /* 0x000fe40005000000 */
[----:B------:R-:W-:Y:S02]  /*14700*/  FSEL R4, R36, -INF , !P2 ;  /* 0xff80000024047808 */ /* 0x000fe40005000000 */
[----:B------:R-:W-:-:S02]  /*14710*/  ISETP.GE.AND P2, PT, R6, R69, PT ;  /* 0x000000450600720c */ /* 0x000fc40003f46270 */
[----:B------:R-:W-:Y:S02]  /*14720*/  FSEL R8, R39, -INF , !P1 ;  /* 0xff80000027087808 */ /* 0x000fe40004800000 */
[----:B------:R-:W-:Y:S02]  /*14730*/  FSEL R6, R37, -INF , !P1 ;  /* 0xff80000025067808 */ /* 0x000fe40004800000 */
[----:B------:R-:W-:Y:S02]  /*14740*/  FSEL R164, R34, -INF , !P0 ;  /* 0xff80000022a47808 */ /* 0x000fe40004000000 */
[----:B------:R-:W-:Y:S02]  /*14750*/  FSEL R174, R32, -INF , !P0 ;  /* 0xff80000020ae7808 */ /* 0x000fe40004000000 */
[-C--:B------:R-:W-:Y:S02]  /*14760*/  ISETP.GE.AND P1, PT, R12, R69.reuse, PT ;  /* 0x000000450c00720c */ /* 0x080fe40003f26270 */
[----:B------:R-:W-:-:S02]  /*14770*/  ISETP.GE.AND P0, PT, R14, R69, PT ;  /* 0x000000450e00720c */ /* 0x000fc40003f06270 */
[----:B------:R-:W-:Y:S02]  /*14780*/  FSEL R167, R35, -INF , !P6 ;  /* 0xff80000023a77808 */ /* 0x000fe40007000000 */
[----:B------:R-:W-:Y:S02]  /*14790*/  FSEL R172, R33, -INF , !P6 ;  /* 0xff80000021ac7808 */ /* 0x000fe40007000000 */
        /* <DEDUP_REMOVED lines=10> */
[----:B------:R-:W-:Y:S06]  /*14840*/  BAR.SYNC.DEFER_BLOCKING 0x0 ;  /* 0x0000000000007b1d */ /* 0x000fec0000010000 */
[----:B------:R-:W-:Y:S05]  /*14850*/  @!P4 BRA `(.L_x_1031) ;  /* 0x00000a600000c947 */ /* 0x000fea0003800000 */
[----:B------:R-:W-:Y:S01]  /*14860*/  ISETP.NE.U32.AND P0, PT, R212, RZ, PT ;  /* 0x000000ffd400720c */ /* 0x000fe20003f05070 */
[----:B------:R-:W-:Y:S03]  /*14870*/  BSSY B0, `(.L_x_1032) ;  /* 0x0000042000007945 */ /* 0x000fe60003800000 */
[----:B------:R-:W-:-:S13]  /*14880*/  ISETP.NE.AND.EX P0, PT, R213, RZ, PT, P0 ;  /* 0x000000ffd500720c */ /* 0x000fda0003f05300 */
[----:B------:R-:W-:Y:S05]  /*14890*/  @!P0 BRA `(.L_x_1033) ;  /* 0x000003c000008947 */ /* 0x000fea0003800000 */
[----:B------:R-:W2:Y:S01]  /*148a0*/  LD.E R17, [R18.64+0x170] ;  /* 0x0001700612117980 */ /* 0x000ea2000c101900 */
[C---:B------:R-:W-:Y:S02]  /*148b0*/  IADD3 R15, R2.reuse, -0x40, RZ ;  /* 0xffffffc0020f7810 */ /* 0x040fe40007ffe0ff */
[----:B------:R-:W-:Y:S02]  /*148c0*/  IABS R11, R2 ;  /* 0x00000002000b7213 */ /* 0x000fe40000000000 */
[----:B------:R-:W-:Y:S02]  /*148d0*/  IABS R3, R15 ;  /* 0x0000000f00037213 */ /* 0x000fe40000000000 */
[-C--:B--2---:R-:W-:Y:S02]  /*148e0*/  IABS R13, R17.reuse ;  /* 0x00000011000d7213 */ /* 0x084fe40000000000 */
[-C--:B------:R-:W-:Y:S02]  /*148f0*/  IABS R12, R17.reuse ;  /* 0x00000011000c7213 */ /* 0x080fe40000000000 */
[----:B------:R-:W1:Y:S01]  /*14900*/  I2F.RP R16, R13 ;  /* 0x0000000d00107306 */ /* 0x000e620000209400 */
[----:B------:R-:W-:-:S02]  /*14910*/  LOP3.LUT R2, R2, R17, RZ, 0x3c, !PT ;  /* 0x0000001102027212 */ /* 0x000fc400078e3cff */
[----:B------:R-:W-:Y:S01]  /*14920*/  IMAD.MOV R12, RZ, RZ, -R12 ;  /* 0x000000ffff0c7224 */ /* 0x000fe200078e0a0c */
[----:B------:R-:W-:Y:S02]  /*14930*/  LOP3.LUT R15, R15, R17, RZ, 0x3c, !PT ;  /* 0x000000110f0f7212 */ /* 0x000fe400078e3cff */
[----:B------:R-:W-:Y:S02]  /*14940*/  ISETP.GE.AND P2, PT, R2, RZ, PT ;  /* 0x000000ff0200720c */ /* 0x000fe40003f46270 */
        /* <DEDUP_REMOVED lines=9> */
[----:B------:R-:W-:-:S04]  /*149e0*/  IMAD.HI.U32 R14, R14, R3, RZ ;  /* 0x000000030e0e7227 */ /* 0x000fc800078e00ff */
[-C--:B------:R-:W-:Y:S02]  /*149f0*/  IMAD R20, R16, R12.reuse, R11 ;  /* 0x0000000c10147224 */ /* 0x080fe400078e020b */
[----:B------:R-:W-:Y:S01]  /*14a00*/  IMAD R12, R14, R12, R3 ;  /* 0x0000000c0e0c7224 */ /* 0x000fe200078e0203 */
[----:B------:R-:W-:Y:S02]  /*14a10*/  LOP3.LUT R3, RZ, R17, RZ, 0x33, !PT ;  /* 0x00000011ff037212 */ /* 0x000fe400078e33ff */
[C---:B------:R-:W-:Y:S02]  /*14a20*/  ISETP.GT.U32.AND P3, PT, R13.reuse, R20, PT ;  /* 0x000000140d00720c */ /* 0x040fe40003f64070 */
[----:B------:R-:W-:-:S11]  /*14a30*/  ISETP.GT.U32.AND P1, PT, R13, R12, PT ;  /* 0x0000000c0d00720c */ /* 0x000fd60003f24070 */
[----:B------:R-:W-:Y:S01]  /*14a40*/  @!P3 IMAD.IADD R20, R20, 0x1, -R13 ;  /* 0x000000011414b824 */ /* 0x000fe200078e0a0d */
[----:B------:R-:W-:Y:S02]  /*14a50*/  @!P3 IADD3 R16, R16, 0x1, RZ ;  /* 0x000000011010b810 */ /* 0x000fe40007ffe0ff */
[-C--:B------:R-:W-:Y:S02]  /*14a60*/  @!P1 IADD3 R12, R12, -R13.reuse, RZ ;  /* 0x8000000d0c0c9210 */ /* 0x080fe40007ffe0ff */
[-C--:B------:R-:W-:Y:S02]  /*14a70*/  ISETP.GE.U32.AND P6, PT, R20, R13.reuse, PT ;  /* 0x0000000d1400720c */ /* 0x080fe40003fc6070 */
[----:B------:R-:W-:Y:S01]  /*14a80*/  ISETP.GE.U32.AND P5, PT, R12, R13, PT ;  /* 0x0000000d0c00720c */ /* 0x000fe20003fa6070 */
[----:B------:R-:W2:Y:S01]  /*14a90*/  LD.E.64 R20, [R18.64+0x20] ;  /* 0x0000200612147980 */ /* 0x000ea2000c101b00 */
[----:B------:R-:W-:Y:S02]  /*14aa0*/  @!P1 IADD3 R14, R14, 0x1, RZ ;  /* 0x000000010e0e9810 */ /* 0x000fe40007ffe0ff */
[----:B------:R-:W-:-:S07]  /*14ab0*/  ISETP.NE.AND P1, PT, R17, RZ, PT ;  /* 0x000000ff1100720c */ /* 0x000fce0003f25270 */
[----:B------:R-:W-:Y:S02]  /*14ac0*/  @P6 IADD3 R16, R16, 0x1, RZ ;  /* 0x0000000110106810 */ /* 0x000fe40007ffe0ff */
[----:B------:R-:W-:-:S03]  /*14ad0*/  @P5 IADD3 R14, R14, 0x1, RZ ;  /* 0x000000010e0e5810 */ /* 0x000fc60007ffe0ff */
[----:B------:R-:W-:Y:S02]  /*14ae0*/  @!P2 IMAD.MOV R16, RZ, RZ, -R16 ;  /* 0x000000ffff10a224 */ /* 0x000fe400078e0a10 */
[----:B------:R-:W-:-:S03]  /*14af0*/  @!P0 IMAD.MOV R14, RZ, RZ, -R14 ;  /* 0x000000ffff0e8224 */ /* 0x000fc600078e0a0e */
[C---:B------:R-:W-:Y:S02]  /*14b00*/  SEL R11, R3.reuse, R16, !P1 ;  /* 0x00000010030b7207 */ /* 0x040fe40004800000 */
[----:B------:R-:W-:Y:S02]  /*14b10*/  SEL R12, R3, R14, !P1 ;  /* 0x0000000e030c7207 */ /* 0x000fe40004800000 */
[----:B------:R-:W3:Y:S01]  /*14b20*/  LD.E.64 R14, [R18.64+0x38] ;  /* 0x00003806120e7980 */ /* 0x000ee2000c101b00 */
[----:B------:R-:W-:-:S04]  /*14b30*/  IMAD.WIDE R24, R11, 0x4, R212 ;  /* 0x000000040b187825 */ /* 0x000fc800078e02d4 */
[----:B------:R-:W-:Y:S01]  /*14b40*/  IMAD.WIDE R22, R12, 0x4, R212 ;  /* 0x000000040c167825 */ /* 0x000fe200078e02d4 */
[----:B------:R-:W4:Y:S04]  /*14b50*/  LD.E R3, [R24.64] ;  /* 0x0000000618037980 */ /* 0x000f28000c101900 */
[----:B------:R-:W4:Y:S01]  /*14b60*/  LD.E R2, [R22.64] ;  /* 0x0000000616027980 */ /* 0x000f22000c101900 */
[----:B------:R-:W-:-:S05]  /*14b70*/  IADD3 R12, R11, -R12, RZ ;  /* 0x8000000c0b0c7210 */ /* 0x000fca0007ffe0ff */
[----:B------:R-:W-:-:S05]  /*14b80*/  IMAD R17, R17, R12, -0x40 ;  /* 0xffffffc011117424 */ /* 0x000fca00078e020c */
[----:B------:R-:W-:Y:S01]  /*14b90*/  SHF.R.S32.HI R12, RZ, 0x1f, R17 ;  /* 0x0000001fff0c7819 */ /* 0x000fe20000011411 */
[-C--:B---3--:R-:W-:Y:S02]  /*14ba0*/  IMAD R11, R15, R17.reuse, RZ ;  /* 0x000000110f0b7224 */ /* 0x088fe400078e02ff */
[----:B------:R-:W-:-:S04]  /*14bb0*/  IMAD.WIDE.U32 R16, R14, R17, RZ ;  /* 0x000000110e107225 */ /* 0x000fc800078e00ff */
[----:B------:R-:W-:Y:S02]  /*14bc0*/  IMAD R11, R14, R12, R11 ;  /* 0x0000000c0e0b7224 */ /* 0x000fe400078e020b */
[----:B----4-:R-:W-:Y:S02]  /*14bd0*/  IMAD.IADD R2, R2, 0x1, -R3 ;  /* 0x0000000102027824 */ /* 0x010fe400078e0a03 */
[----:B------:R-:W-:Y:S02]  /*14be0*/  IMAD.IADD R17, R17, 0x1, R11 ;  /* 0x0000000111117824 */ /* 0x000fe400078e020b */
[----:B--2---:R-:W-:Y:S01]  /*14bf0*/  IMAD R3, R21, R2, RZ ;  /* 0x0000000215037224 */ /* 0x004fe200078e02ff */
[----:B------:R-:W-:Y:S01]  /*14c00*/  SHF.R.S32.HI R12, RZ, 0x1f, R2 ;  /* 0x0000001fff0c7819 */ /* 0x000fe20000011402 */
[----:B------:R-:W-:-:S04]  /*14c10*/  IMAD.WIDE.U32 R16, R2, R20, R16 ;  /* 0x0000001402107225 */ /* 0x000fc800078e0010 */
[----:B------:R-:W-:Y:S02]  /*14c20*/  IMAD R3, R20, R12, R3 ;  /* 0x0000000c14037224 */ /* 0x000fe400078e0203 */
[----:B------:R-:W-:-:S03]  /*14c30*/  IMAD.MOV.U32 R2, RZ, RZ, R16 ;  /* 0x000000ffff027224 */ /* 0x000fc600078e0010 */
[----:B------:R-:W-:Y:S01]  /*14c40*/  IADD3 R3, R17, R3, RZ ;  /* 0x0000000311037210 */ /* 0x000fe20007ffe0ff */
[----:B------:R-:W-:Y:S05]  /*14c50*/  BRA `(.L_x_1034) ;  /* 0x0000003000007947 */ /* 0x000fea0003800000 */
.L_x_1033:
[----:B------:R-:W2:Y:S02]  /*14c60*/  LD.E R2, [R18.64+0x38] ;  /* 0x0000380612027980 */ /* 0x000ea4000c101900 */
[----:B--2---:R-:W-:-:S04]  /*14c70*/  LEA R2, -R2, RZ, 0x6 ;  /* 0x000000ff02027211 */ /* 0x004fc800078e31ff */
[----:B------:R-:W-:Y:S02]  /*14c80*/  SHF.R.S32.HI R3, RZ, 0x1f, R2 ;  /* 0x0000001fff037819 */ /* 0x000fe40000011402 */
.L_x_1034:
[----:B------:R-:W-:Y:S05]  /*14c90*/  BSYNC B0 ;  /* 0x0000000000007941 */ /* 0x000fea0003800000 */
.L_x_1032:
[C---:B------:R-:W-:Y:S02]  /*14ca0*/  LOP3.LUT P3, RZ, R214.reuse, 0x2, RZ, 0xc0, !PT ;  /* 0x00000002d6ff7812 */ /* 0x040fe4000786c0ff */
[C---:B------:R-:W-:Y:S02]  /*14cb0*/  LOP3.LUT P2, RZ, R214.reuse, 0x4, RZ, 0xc0, !PT ;  /* 0x00000004d6ff7812 */ /* 0x040fe4000784c0ff */
[----:B------:R-:W-:Y:S02]  /*14cc0*/  LOP3.LUT P6, RZ, R214, 0x1, RZ, 0xc0, !PT ;  /* 0x00000001d6ff7812 */ /* 0x000fe400078cc0ff */
[C---:B------:R-:W-:Y:S02]  /*14cd0*/  IADD3 R157, P5, R2.reuse, R156, RZ ;  /* 0x0000009c029d7210 */ /* 0x040fe40007fbe0ff */
[C---:B------:R-:W-:Y:S02]  /*14ce0*/  LEA R16, P1, R2.reuse, R204, 0x1 ;  /* 0x000000cc02107211 */ /* 0x040fe400078208ff */
[C---:B------:R-:W-:Y:S01]  /*14cf0*/  IADD3 R12, P0, R2.reuse, R201, RZ ;  /* 0x000000c9020c7210 */ /* 0x040fe20007f1e0ff */
[----:B------:R-:W-:Y:S01]  /*14d00*/  IMAD.X R154, R3, 0x1, R155, P5 ;  /* 0x00000001039a7824 */ /* 0x000fe200028e069b */
[----:B------:R-:W-:-:S02]  /*14d10*/  LEA.HI.X R17, R2, R203, R3, 0x1, P1 ;  /* 0x000000cb02117211 */ /* 0x000fc400008f0c03 */
[-C--:B------:R-:W-:Y:S01]  /*14d20*/  @P3 LEA R14, P5, R157, R158.reuse, 0x1 ;  /* 0x0000009e9d0e3211 */ /* 0x080fe200078a08ff */
[----:B------:R-:W-:Y:S01]  /*14d30*/  IMAD.X R3, R3, 0x1, R202, P0 ;  /* 0x0000000103037824 */ /* 0x000fe200000e06ca */
[C---:B------:R-:W-:Y:S01]  /*14d40*/  @P2 LEA R20, P1, R157.reuse, R158, 0x1 ;  /* 0x0000009e9d142211 */ /* 0x040fe200078208ff */
[----:B------:R-:W-:Y:S01]  /*14d50*/  @!PT LDS RZ, [RZ] ;  /* 0x00000000fffff984 */ /* 0x000fe20000000800 */
[----:B------:R-:W-:Y:S01]  /*14d60*/  @!PT LDS RZ, [RZ] ;  /* 0x00000000fffff984 */ /* 0x000fe20000000800 */
[----:B------:R-:W-:Y:S01]  /*14d70*/  @!PT LDS RZ, [RZ] ;  /* 0x00000000fffff984 */ /* 0x000fe20000000800 */
[----:B------:R1:W-:Y:S01]  /*14d80*/  @P6 LDGSTS.E.BYPASS.LTC128B.128 [R211+0x6000], [R16.64] ;  /* 0x0600000010d36fae */ /* 0x0003e2000b901d46 */
[C-C-:B------:R-:W-:Y:S02]  /*14d90*/  @P3 LEA.HI.X R15, R157.reuse, R159, R154.reuse, 0x1, P5 ;  /* 0x0000009f9d0f3211 */ /* 0x140fe400028f0c9a */
[C---:B------:R-:W-:Y:S01]  /*14da0*/  IADD3 R11, P5, R12.reuse, R201, RZ ;  /* 0x000000c90c0b7210 */ /* 0x040fe20007fbe0ff */
[----:B------:R1:W-:Y:S01]  /*14db0*/  @!P6 STS.128 [R211+0x6000], RZ ;  /* 0x006000ffd300e388 */ /* 0x0003e20000000c00 */
[CC--:B------:R-:W-:Y:S02]  /*14dc0*/  @P6 LEA R22, P0, R12.reuse, R204.reuse, 0x1 ;  /* 0x000000cc0c166211 */ /* 0x0c0fe400078008ff */
[----:B------:R-:W-:Y:S01]  /*14dd0*/  @P2 LEA.HI.X R21, R157, R159, R154, 0x1, P1 ;  /* 0x0000009f9d152211 */ /* 0x000fe200008f0c9a */
[----:B------:R-:W-:Y:S01]  /*14de0*/  IMAD.X R2, R3, 0x1, R202, P5 ;  /* 0x0000000103027824 */ /* 0x000fe200028e06ca */
[C---:B------:R-:W-:Y:S01]  /*14df0*/  @P6 LEA.HI.X R23, R12.reuse, R203, R3, 0x1, P0 ;  /* 0x000000cb0c176211 */ /* 0x040fe200000f0c03 */
[----:B------:R-:W-:Y:S01]  /*14e00*/  @!PT LDS RZ, [RZ] ;  /* 0x00000000fffff984 */ /* 0x000fe20000000800 */
[----:B------:R-:W-:Y:S01]  /*14e10*/  @!PT LDS RZ, [RZ] ;  /* 0x00000000fffff984 */ /* 0x000fe20000000800 */
[----:B------:R-:W-:Y:S01]  /*14e20*/  @!PT LDS RZ, [RZ] ;  /* 0x00000000fffff984 */ /* 0x000fe20000000800 */
[----:B------:R1:W-:Y:S01]  /*14e30*/  @P3 LDGSTS.E.BYPASS.LTC128B.128 [R211+0x8000], [R14.64+0x80] ;  /* 0x080000800ed33fae */ /* 0x0003e2000b901d46 */
[----:B------:R-:W-:-:S02]  /*14e40*/  @P3 LEA R26, P1, R12, R204, 0x1 ;  /* 0x000000cc0c1a3211 */ /* 0x000fc400078208ff */
[CC--:B------:R-:W-:Y:S01]  /*14e50*/  @P2 LEA R24, P0, R12.reuse, R204.reuse, 0x1 ;  /* 0x000000cc0c182211 */ /* 0x0c0fe200078008ff */
[----:B------:R1:W-:Y:S01]  /*14e60*/  @!P3 STS.128 [R211+0x8000], RZ ;  /* 0x008000ffd300b388 */ /* 0x0003e20000000c00 */
[CC--:B------:R-:W-:Y:S02]  /*14e70*/  @P6 LEA R28, P5, R11.reuse, R204.reuse, 0x1 ;  /* 0x000000cc0b1c6211 */ /* 0x0c0fe400078a08ff */
[CCC-:B------:R-:W-:Y:S01]  /*14e80*/  @P3 LEA.HI.X R27, R12.reuse, R203.reuse, R3.reuse, 0x1, P1 ;  /* 0x000000cb0c1b3211 */ /* 0x1c0fe200008f0c03 */
[----:B------:R-:W-:Y:S01]  /*14e90*/  @!PT LDS RZ, [RZ] ;  /* 0x00000000fffff984 */ /* 0x000fe20000000800 */
[----:B------:R-:W-:Y:S01]  /*14ea0*/  @!PT LDS RZ, [RZ] ;  /* 0x00000000fffff984 */ /* 0x000fe20000000800 */
[----:B------:R-:W-:Y:S01]  /*14eb0*/  @!PT LDS RZ, [RZ] ;  /* 0x00000000fffff984 */ /* 0x000fe20000000800 */
[----:B------:R1:W-:Y:S01]  /*14ec0*/  @P2 LDGSTS.E.BYPASS.LTC128B.128 [R211+0xa000], [R20.64+0x100] ;  /* 0x0a00010014d32fae */ /* 0x0003e2000b901d46 */
[-C--:B------:R-:W-:Y:S02]  /*14ed0*/  @P2 LEA.HI.X R25, R12, R203.reuse, R3, 0x1, P0 ;  /* 0x000000cb0c192211 */ /* 0x080fe400000f0c03 */
[C---:B------:R-:W-:Y:S01]  /*14ee0*/  @P6 LEA.HI.X R29, R11.reuse, R203, R2, 0x1, P5 ;  /* 0x000000cb0b1d6211 */ /* 0x040fe200028f0c02 */
[----:B------:R1:W-:Y:S01]  /*14ef0*/  @!P2 STS.128 [R211+0xa000], RZ ;  /* 0x00a000ffd300a388 */ /* 0x0003e20000000c00 */
[----:B------:R-:W-:-:S02]  /*14f00*/  @P3 LEA R30, P1, R11, R204, 0x1 ;  /* 0x000000cc0b1e3211 */ /* 0x000fc400078208ff */
[CC--:B------:R-:W-:Y:S01]  /*14f10*/  @P2 LEA R12, P0, R11.reuse, R204.reuse, 0x1 ;  /* 0x000000cc0b0c2211 */ /* 0x0c0fe200078008ff */
[----:B------:R-:W-:Y:S01]  /*14f20*/  @!PT LDS RZ, [RZ] ;  /* 0x00000000fffff984 */ /* 0x000fe20000000800 */
[----:B------:R-:W-:Y:S01]  /*14f30*/  @!PT LDS RZ, [RZ] ;  /* 0x00000000fffff984 */ /* 0x000fe20000000800 */
[----:B------:R-:W-:Y:S01]  /*14f40*/  @!PT LDS RZ, [RZ] ;  /* 0x00000000fffff984 */ /* 0x000fe20000000800 */
[----:B------:R1:W-:Y:S01]  /*14f50*/  @P6 LDGSTS.E.BYPASS.LTC128B.128 [R211+0x6800], [R22.64] ;  /* 0x0680000016d36fae */ /* 0x0003e2000b901d46 */
[C---:B------:R-:W-:Y:S02]  /*14f60*/  IADD3 R3, P5, R11.reuse, R201, RZ ;  /* 0x000000c90b037210 */ /* 0x040fe40007fbe0ff */
[CCC-:B------:R-:W-:Y:S01]  /*14f70*/  @P3 LEA.HI.X R31, R11.reuse, R203.reuse, R2.reuse, 0x1, P1 ;  /* 0x000000cb0b1f3211 */ /* 0x1c0fe200008f0c02 */
[----:B------:R1:W-:Y:S01]  /*14f80*/  @!P6 STS.128 [R211+0x6800], RZ ;  /* 0x006800ffd300e388 */ /* 0x0003e20000000c00 */
[----:B------:R-:W-:Y:S01]  /*14f90*/  @P2 LEA.HI.X R13, R11, R203, R2, 0x1, P0 ;  /* 0x000000cb0b0d2211 */ /* 0x000fe200000f0c02 */
[----:B------:R-:W-:Y:S01]  /*14fa0*/  IMAD.X R2, R2, 0x1, R202, P5 ;  /* 0x0000000102027824 */ /* 0x000fe200028e06ca */
[CC--:B------:R-:W-:Y:S01]  /*14fb0*/  @P6 LEA R34, P5, R3.reuse, R204.reuse, 0x1 ;  /* 0x000000cc03226211 */ /* 0x0c0fe200078a08ff */
[----:B------:R-:W-:Y:S01]  /*14fc0*/  @!PT LDS RZ, [RZ] ;  /* 0x00000000fffff984 */ /* 0x000fe20000000800 */
[----:B------:R-:W-:Y:S01]  /*14fd0*/  @!PT LDS RZ, [RZ] ;  /* 0x00000000fffff984 */ /* 0x000fe20000000800 */
[----:B------:R-:W-:Y:S01]  /*14fe0*/  @!PT LDS RZ, [RZ] ;  /* 0x00000000fffff984 */ /* 0x000fe20000000800 */
[----:B------:R1:W-:Y:S01]  /*14ff0*/  @P3 LDGSTS.E.BYPASS.LTC128B.128 [R211+0x8800], [R26.64+0x80] ;  /* 0x088000801ad33fae */ /* 0x0003e2000b901d46 */
[----:B------:R-:W-:-:S02]  /*15000*/  @P3 LEA R32, P1, R3, R204, 0x1 ;  /* 0x000000cc03203211 */ /* 0x000fc400078208ff */
[C---:B------:R-:W-:Y:S01]  /*15010*/  @P2 LEA R36, P0, R3.reuse, R204, 0x1 ;  /* 0x000000cc03242211 */ /* 0x040fe200078008ff */
[----:B------:R1:W-:Y:S01]  /*15020*/  @!P3 STS.128 [R211+0x8800], RZ ;  /* 0x008800ffd300b388 */ /* 0x0003e20000000c00 */
[CC--:B------:R-:W-:Y:S01]  /*15030*/  @P6 LEA.HI.X R35, R3.reuse, R203.reuse, R2, 0x1, P5 ;  /* 0x000000cb03236211 */ /* 0x0c0fe200028f0c02 */
[----:B------:R-:W-:Y:S01]  /*15040*/  IMAD.MOV.U32 R204, RZ, RZ, R16 ;  /* 0x000000ffffcc7224 */ /* 0x000fe200078e0010 */
[CCC-:B------:R-:W-:Y:S01]  /*15050*/  @P3 LEA.HI.X R33, R3.reuse, R203.reuse, R2.reuse, 0x1, P1 ;  /* 0x000000cb03213211 */ /* 0x1c0fe200008f0c02 */
[----:B------:R-:W-:Y:S01]  /*15060*/  @!PT LDS RZ, [RZ] ;  /* 0x00000000fffff984 */ /* 0x000fe20000000800 */
[----:B------:R-:W-:Y:S01]  /*15070*/  @!PT LDS RZ, [RZ] ;  /* 0x00000000fffff984 */ /* 0x000fe20000000800 */
[----:B------:R-:W-:Y:S01]  /*15080*/  @!PT LDS RZ, [RZ] ;  /* 0x00000000fffff984 */ /* 0x000fe20000000800 */
[----:B------:R1:W-:Y:S01]  /*15090*/  @P2 LDGSTS.E.BYPASS.LTC128B.128 [R211+0xa800], [R24.64+0x100] ;  /* 0x0a80010018d32fae */ /* 0x0003e2000b901d46 */
[----:B------:R-:W-:Y:S01]  /*150a0*/  @P2 LEA.HI.X R37, R3, R203, R2, 0x1, P0 ;  /* 0x000000cb03252211 */ /* 0x000fe200000f0c02 */
[----:B------:R-:W-:Y:S02]  /*150b0*/  IMAD.MOV.U32 R203, RZ, RZ, R17 ;  /* 0x000000ffffcb7224 */ /* 0x000fe400078e0011 */
[----:B------:R1:W-:Y:S04]  /*150c0*/  @!P2 STS.128 [R211+0xa800], RZ ;  /* 0x00a800ffd300a388 */ /* 0x0003e80000000c00 */
[----:B------:R-:W-:Y:S01]  /*150d0*/  @!PT LDS RZ, [RZ] ;  /* 0x00000000fffff984 */ /* 0x000fe20000000800 */
[----:B------:R-:W-:Y:S01]  /*150e0*/  @!PT LDS RZ, [RZ] ;  /* 0x00000000fffff984 */ /* 0x000fe20000000800 */
[----:B------:R-:W-:Y:S01]  /*150f0*/  @!PT LDS RZ, [RZ] ;  /* 0x00000000fffff984 */ /* 0x000fe20000000800 */
[----:B------:R1:W-:Y:S04]  /*15100*/  @P6 LDGSTS.E.BYPASS.LTC128B.128 [R211+0x7000], [R28.64] ;  /* 0x070000001cd36fae */ /* 0x0003e8000b901d46 */
[----:B------:R1:W-:Y:S04]  /*15110*/  @!P6 STS.128 [R211+0x7000], RZ ;  /* 0x007000ffd300e388 */ /* 0x0003e80000000c00 */
        /* <DEDUP_REMOVED lines=25> */
[----:B------:R-:W0:Y:S02]  /*152b0*/  LDGDEPBAR ;  /* 0x00000000000079af */ /* 0x000e240000000000 */
.L_x_1031:
[----:B------:R-:W-:Y:S05]  /*152c0*/  BSYNC B1 ;  /* 0x0000000000017941 */ /* 0x000fea0003800000 */
.L_x_1030:
[----:B------:R2:W3:Y:S01]  /*152d0*/  LD.E R158, [R18.64+0xdc] ;  /* 0x0000dc06129e7980 */ /* 0x0004e2000c101900 */
[----:B------:R-:W-:-:S02]  /*152e0*/  FMNMX.FTZ R3, R48, R49, !PT ;  /* 0x0000003130037209 */ /* 0x000fc40007810000 */
[----:B------:R-:W-:Y:S02]  /*152f0*/  SHF.L.U32 R198, R54, 0x1, RZ ;  /* 0x0000000136c67819 */ /* 0x000fe400000006ff */
[----:B------:R-:W-:Y:S02]  /*15300*/  FMNMX.FTZ R2, R44, R3, !PT ;  /* 0x000000032c027209 */ /* 0x000fe40007810000 */
[----:B------:R-:W-:Y:S01]  /*15310*/  FMNMX.FTZ R3, R50, R51, !PT ;  /* 0x0000003332037209 */ /* 0x000fe20007810000 */
[----:B------:R-:W-:Y:S01]  /*15320*/  LDSM.16.MT88.4 R64, [R198+0xe000] ;  /* 0x00e00000c640783b */ /* 0x000fe20000004200 */
[----:B------:R-:W-:Y:S02]  /*15330*/  FMNMX.FTZ R2, R45, R2, !PT ;  /* 0x000000022d027209 */ /* 0x000fe40007810000 */
[----:B------:R-:W-:Y:S01]  /*15340*/  LEA R196, R55, R198, 0x1 ;  /* 0x000000c637c47211 */ /* 0x000fe200078e08ff */
[----:B------:R-:W-:Y:S01]  /*15350*/  LDSM.16.MT88.4 R124, [R198+0xc000] ;  /* 0x00c00000c67c783b */ /* 0x000fe20000004200 */
[----:B------:R-:W-:-:S02]  /*15360*/  FMNMX.FTZ R2, R5, R2, !PT ;  /* 0x0000000205027209 */ /* 0x000fc40007810000 */
[----:B------:R-:W-:Y:S01]  /*15370*/  LEA R197, R57, R198, 0x1 ;  /* 0x000000c639c57211 */ /* 0x000fe200078e08ff */
[----:B------:R-:W-:Y:S01]  /*15380*/  LDSM.16.MT88.4 R80, [R196+0xe000] ;  /* 0x00e00000c450783b */ /* 0x000fe20000004200 */
[----:B------:R-:W-:Y:S02]  /*15390*/  FMNMX.FTZ R11, R7, R2, !PT ;  /* 0x00000002070b7209 */ /* 0x000fe40007810000 */
[----:B------:R-:W-:Y:S01]  /*153a0*/  FMNMX.FTZ R2, R46, R3, !PT ;  /* 0x000000032e027209 */ /* 0x000fe20007810000 */
[----:B------:R-:W-:Y:S01]  /*153b0*/  LDSM.16.MT88.4 R40, [R197+0xc000] ;  /* 0x00c00000c528783b */ /* 0x000fe20000004200 */
[----:B------:R-:W-:Y:S02]  /*153c0*/  FMNMX.FTZ R11, R4, R11, !PT ;  /* 0x0000000b040b7209 */ /* 0x000fe40007810000 */
[----:B------:R-:W-:Y:S01]  /*153d0*/  FMNMX.FTZ R2, R47, R2, !PT ;  /* 0x000000022f027209 */ /* 0x000fe20007810000 */
[----:B------:R-:W-:Y:S01]  /*153e0*/  LDSM.16.MT88.4 R72, [R197+0xe000] ;  /* 0x00e00000c548783b */ /* 0x000fe20000004200 */
[----:B------:R-:W-:-:S02]  /*153f0*/  FMNMX.FTZ R11, R6, R11, !PT ;  /* 0x0000000b060b7209 */ /* 0x000fc40007810000 */
[----:B------:R-:W-:Y:S01]  /*15400*/  FMNMX.FTZ R3, R9, R2, !PT ;  /* 0x0000000209037209 */ /* 0x000fe20007810000 */
        /* <DEDUP_REMOVED lines=9> */
[----:B-12---:R-:W-:Y:S01]  /*154a0*/  LDSM.16.MT88.4 R16, [R196+0xe800] ;  /* 0x00e80000c410783b */ /* 0x006fe20000004200 */
        /* <DEDUP_REMOVED lines=13> */
[----:B------:R-:W-:Y:S02]  /*15580*/  FMNMX.FTZ R2, R142, R3, !PT ;  /* 0x000000038e027209 */ /* 0x000fe40007810000 */
[----:B------:R-:W-:Y:S01]  /*15590*/  LEA R195, R55, R197, 0x1 ;  /* 0x000000c537c37211 */ /* 0x000fe200078e08ff */
[----:B------:R-:W1:Y:S01]  /*155a0*/  SHFL.BFLY PT, R11, R12, 0x2, 0x1f ;  /* 0x0c401f000c0b7f89 */ /* 0x000e6200000e0000 */
[----:B------:R-:W-:-:S03]  /*155b0*/  FMNMX.FTZ R13, R141, R2, !PT ;  /* 0x000000028d0d7209 */ /* 0x000fc60007810000 */
[----:B------:R-:W-:Y:S01]  /*155c0*/  LDSM.16.MT88.4 R56, [R195+0xc000] ;  /* 0x00c00000c338783b */ /* 0x000fe20000004200 */
[----:B------:R-:W-:-:S03]  /*155d0*/  FMNMX.FTZ R13, R140, R13, !PT ;  /* 0x0000000d8c0d7209 */ /* 0x000fc60007810000 */
[----:B------:R-:W-:Y:S01]  /*155e0*/  LDSM.16.MT88.4 R88, [R195+0xe000] ;  /* 0x00e00000c358783b */ /* 0x000fe20000004200 */
[----:B------:R-:W-:-:S03]  /*155f0*/  FMNMX.FTZ R13, R162, R13, !PT ;  /* 0x0000000da20d7209 */ /* 0x000fc60007810000 */
[----:B------:R-:W-:Y:S04]  /*15600*/  LDSM.16.MT88.4 R28, [R195+0xc800] ;  /* 0x00c80000c31c783b */ /* 0x000fe80000004200 */
[----:B------:R-:W2:Y:S01]  /*15610*/  SHFL.BFLY PT, R2, R13, 0x2, 0x1f ;  /* 0x0c401f000d027f89 */ /* 0x000ea200000e0000 */
[----:B-1----:R-:W-:-:S05]  /*15620*/  FMNMX.FTZ R11, R12, R11, !PT ;  /* 0x0000000b0c0b7209 */ /* 0x002fca0007810000 */
[----:B------:R-:W1:Y:S01]  /*15630*/  SHFL.BFLY PT, R132, R11, 0x1, 0x1f ;  /* 0x0c201f000b847f89 */ /* 0x000e6200000e0000 */
[----:B--2---:R-:W-:-:S03]  /*15640*/  FMNMX.FTZ R2, R13, R2, !PT ;  /* 0x000000020d027209 */ /* 0x004fc60007810000 */
[----:B------:R-:W-:Y:S04]  /*15650*/  LDSM.16.MT88.4 R12, [R195+0xe800] ;  /* 0x00e80000c30c783b */ /* 0x000fe80000004200 */
[----:B------:R-:W2:Y:S01]  /*15660*/  SHFL.BFLY PT, R3, R2, 0x1, 0x1f ;  /* 0x0c201f0002037f89 */ /* 0x000ea200000e0000 */
[----:B-1----:R-:W-:-:S04]  /*15670*/  FMNMX.FTZ R132, R11, R132, !PT ;  /* 0x000000840b847209 */ /* 0x002fc80007810000 */
[----:B------:R-:W-:Y:S02]  /*15680*/  FSETP.NEU.FTZ.AND P0, PT, R132, -INF , PT ;  /* 0xff8000008400780b */ /* 0x000fe40003f1d000 */
[----:B--2---:R-:W-:Y:S01]  /*15690*/  FMNMX.FTZ R3, R2, R3, !PT ;  /* 0x0000000302037209 */ /* 0x004fe20007810000 */
[----:B---3--:R-:W-:-:S04]  /*156a0*/  FMUL.FTZ R175, R158, R132 ;  /* 0x000000849eaf7220 */ /* 0x008fc80000410000 */
[----:B------:R-:W-:Y:S01]  /*156b0*/  FMUL.FTZ R165, R158, R3 ;  /* 0x000000039ea57220 */ /* 0x000fe20000410000 */
[----:B------:R-:W-:Y:S02]  /*156c0*/  FSEL R175, R175, RZ, P0 ;  /* 0x000000ffafaf7208 */ /* 0x000fe40000000000 */
[----:B------:R-:W-:-:S03]  /*156d0*/  FSETP.NEU.FTZ.AND P0, PT, R3, -INF , PT ;  /* 0xff8000000300780b */ /* 0x000fc60003f1d000 */
[-CC-:B------:R-:W-:Y:S01]  /*156e0*/  FFMA.FTZ R153, R48, R158.reuse, -R175.reuse ;  /* 0x0000009e30997223 */ /* 0x180fe200000108af */
[----:B------:R-:W-:Y:S01]  /*156f0*/  FSEL R165, R165, RZ, P0 ;  /* 0x000000ffa5a57208 */ /* 0x000fe20000000000 */
[-CC-:B------:R-:W-:Y:S02]  /*15700*/  FFMA.FTZ R150, R49, R158.reuse, -R175.reuse ;  /* 0x0000009e31967223 */ /* 0x180fe400000108af */
[-CC-:B------:R-:W-:Y:S02]  /*15710*/  FFMA.FTZ R151, R44, R158.reuse, -R175.reuse ;  /* 0x0000009e2c977223 */ /* 0x180fe400000108af */
[-C--:B------:R-:W-:Y:S01]  /*15720*/  FFMA.FTZ R146, R45, R158.reuse, -R175 ;  /* 0x0000009e2d927223 */ /* 0x080fe200000108af */
[----:B------:R-:W-:Y:S01]  /*15730*/  MUFU.EX2 R153, R153 ;  /* 0x0000009900997308 */ /* 0x000fe20000000800 */
[-CC-:B------:R-:W-:Y:S02]  /*15740*/  FFMA.FTZ R152, R50, R158.reuse, -R165.reuse ;  /* 0x0000009e32987223 */ /* 0x180fe400000108a5 */
[----:B------:R-:W-:-:S02]  /*15750*/  FFMA.FTZ R155, R51, R158, -R165 ;  /* 0x0000009e339b7223 */ /* 0x000fc400000108a5 */
[-CC-:B------:R-:W-:Y:S01]  /*15760*/  FFMA.FTZ R157, R46, R158.reuse, -R165.reuse ;  /* 0x0000009e2e9d7223 */ /* 0x180fe200000108a5 */
[----:B------:R-:W1:Y:S01]  /*15770*/  LDSM.16.MT88.4 R48, [R196+0xc000] ;  /* 0x00c00000c430783b */ /* 0x000e620000004200 */
[-C--:B------:R-:W-:Y:S01]  /*15780*/  FFMA.FTZ R148, R47, R158.reuse, -R165 ;  /* 0x0000009e2f947223 */ /* 0x080fe200000108a5 */
[----:B------:R-:W2:Y:S01]  /*15790*/  MUFU.EX2 R150, R150 ;  /* 0x0000009600967308 */ /* 0x000ea20000000800 */
[-CC-:B------:R-:W-:Y:S02]  /*157a0*/  FFMA.FTZ R149, R5, R158.reuse, -R175.reuse ;  /* 0x0000009e05957223 */ /* 0x180fe400000108af */
[-CC-:B------:R-:W-:Y:S02]  /*157b0*/  FFMA.FTZ R144, R7, R158.reuse, -R175.reuse ;  /* 0x0000009e07907223 */ /* 0x180fe400000108af */
[-CC-:B------:R-:W-:Y:S02]  /*157c0*/  FFMA.FTZ R145, R4, R158.reuse, -R175.reuse ;  /* 0x0000009e04917223 */ /* 0x180fe400000108af */
[-C--:B------:R-:W-:Y:S01]  /*157d0*/  FFMA.FTZ R2, R6, R158.reuse, -R175 ;  /* 0x0000009e06027223 */ /* 0x080fe200000108af */
[----:B------:R-:W-:Y:S01]  /*157e0*/  MUFU.EX2 R151, R151 ;  /* 0x0000009700977308 */ /* 0x000fe20000000800 */
[----:B------:R-:W3:Y:S01]  /*157f0*/  LDSM.16.MT88.4 R4, [R195+0x10000] ;  /* 0x01000000c304783b */ /* 0x000ee20000004200 */
[----:B------:R-:W-:-:S02]  /*15800*/  FFMA.FTZ R135, R0, R158, -R165 ;  /* 0x0000009e00877223 */ /* 0x000fc400000108a5 */
[-CC-:B------:R-:W-:Y:S02]  /*15810*/  FFMA.FTZ R147, R9, R158.reuse, -R165.reuse ;  /* 0x0000009e09937223 */ /* 0x180fe400000108a5 */
[-CC-:B------:R-:W-:Y:S02]  /*15820*/  FFMA.FTZ R134, R10, R158.reuse, -R165.reuse ;  /* 0x0000009e0a867223 */ /* 0x180fe400000108a5 */
[----:B------:R-:W4:Y:S01]  /*15830*/  MUFU.EX2 R146, R146 ;  /* 0x0000009200927308 */ /* 0x000f220000000800 */
[-C--:B------:R-:W-:Y:S01]  /*15840*/  FFMA.FTZ R0, R8, R158.reuse, -R165 ;  /* 0x0000009e08007223 */ /* 0x080fe200000108a5 */
[----:B--2---:R-:W-:Y:S01]  /*15850*/  F2FP.BF16.PACK_AB R112, R150, R153 ;  /* 0x000000999670723e */ /* 0x004fe200000010ff */
[----:B------:R-:W2:Y:S01]  /*15860*/  LDSM.16.MT88.4 R8, [R198+0xe800] ;  /* 0x00e80000c608783b */ /* 0x000ea20000004200 */
[-CC-:B------:R-:W-:Y:S02]  /*15870*/  FFMA.FTZ R156, R171, R158.reuse, -R175.reuse ;  /* 0x0000009eab9c7223 */ /* 0x180fe400000108af */
[----:B------:R-:W-:-:S02]  /*15880*/  FFMA.FTZ R154, R174, R158, -R175 ;  /* 0x0000009eae9a7223 */ /* 0x000fc400000108af */
[----:B------:R-:W-:Y:S01]  /*15890*/  MUFU.EX2 R152, R152 ;  /* 0x0000009800987308 */ /* 0x000fe20000000800 */
[-CC-:B------:R-:W-:Y:S02]  /*158a0*/  FFMA.FTZ R159, R172, R158.reuse, -R175.reuse ;  /* 0x0000009eac9f7223 */ /* 0x180fe400000108af */
[-C--:B------:R-:W-:Y:S02]  /*158b0*/  FFMA.FTZ R163, R163, R158.reuse, -R175 ;  /* 0x0000009ea3a37223 */ /* 0x080fe400000108af */
[-CC-:B------:R-:W-:Y:S02]  /*158c0*/  FFMA.FTZ R164, R164, R158.reuse, -R165.reuse ;  /* 0x0000009ea4a47223 */ /* 0x180fe400000108a5 */
[-CC-:B------:R-:W-:Y:S01]  /*158d0*/  FFMA.FTZ R167, R167, R158.reuse, -R165.reuse ;  /* 0x0000009ea7a77223 */ /* 0x180fe200000108a5 */
[----:B------:R-:W5:Y:S01]  /*158e0*/  MUFU.EX2 R155, R155 ;  /* 0x0000009b009b7308 */ /* 0x000f620000000800 */
[----:B----4-:R-:W-:Y:S01]  /*158f0*/  F2FP.BF16.PACK_AB R114, R146, R151 ;  /* 0x000000979272723e */ /* 0x010fe200000010ff */
[----:B------:R-:W-:-:S02]  /*15900*/  FFMA.FTZ R166, R166, R158, -R165 ;  /* 0x0000009ea6a67223 */ /* 0x000fc400000108a5 */
[-C--:B------:R-:W-:Y:S02]  /*15910*/  FFMA.FTZ R171, R170, R158.reuse, -R165 ;  /* 0x0000009eaaab7223 */ /* 0x080fe400000108a5 */
[-CC-:B------:R-:W-:Y:S02]  /*15920*/  FFMA.FTZ R168, R168, R158.reuse, -R175.reuse ;  /* 0x0000009ea8a87223 */ /* 0x180fe400000108af */
[----:B------:R-:W-:Y:S01]  /*15930*/  MUFU.EX2 R157, R157 ;  /* 0x0000009d009d7308 */ /* 0x000fe20000000800 */
[-CC-:B------:R-:W-:Y:S02]  /*15940*/  FFMA.FTZ R173, R173, R158.reuse, -R175.reuse ;  /* 0x0000009eadad7223 */ /* 0x180fe400000108af */
[-CC-:B------:R-:W-:Y:S02]  /*15950*/  FFMA.FTZ R169, R169, R158.reuse, -R175.reuse ;  /* 0x0000009ea9a97223 */ /* 0x180fe400000108af */
[-C--:B------:R-:W-:Y:S02]  /*15960*/  FFMA.FTZ R170, R143, R158.reuse, -R175 ;  /* 0x0000009e8faa7223 */ /* 0x080fe400000108af */
[--C-:B------:R-:W-:Y:S01]  /*15970*/  FFMA.FTZ R172, R142, R158, -R165.reuse ;  /* 0x0000009e8eac7223 */ /* 0x100fe200000108a5 */
[----:B------:R-:W4:Y:S01]  /*15980*/  MUFU.EX2 R148, R148 ;  /* 0x0000009400947308 */ /* 0x000f220000000800 */
[----:B-----5:R-:W-:Y:S01]  /*15990*/  F2FP.BF16.PACK_AB R113, R155, R152 ;  /* 0x000000989b71723e */ /* 0x020fe200000010ff */
[----:B------:R-:W-:-:S02]  /*159a0*/  FFMA.FTZ R175, R141, R158, -R165 ;  /* 0x0000009e8daf7223 */ /* 0x000fc400000108a5 */
[-CC-:B------:R-:W-:Y:S02]  /*159b0*/  FFMA.FTZ R174, R140, R158.reuse, -R165.reuse ;  /* 0x0000009e8cae7223 */ /* 0x180fe400000108a5 */
[----:B------:R-:W-:Y:S01]  /*159c0*/  FFMA.FTZ R217, R162, R158, -R165 ;  /* 0x0000009ea2d97223 */ /* 0x000fe200000108a5 */
[----:B------:R-:W-:Y:S01]  /*159d0*/  LDSM.16.MT88.4 R140, [R197+0xd800] ;  /* 0x00d80000c58c783b */ /* 0x000fe20000004200 */
[----:B------:R-:W-:Y:S01]  /*159e0*/  MUFU.EX2 R149, R149 ;  /* 0x0000009500957308 */ /* 0x000fe20000000800 */
[----:B------:R-:W-:Y:S02]  /*159f0*/  FADD.FTZ R150, R153, R150 ;  /* 0x0000009699967221 */ /* 0x000fe40000010000 */
[----:B------:R-:W-:Y:S02]  /*15a00*/  FADD.FTZ R152, R152, R155 ;  /* 0x0000009b98987221 */ /* 0x000fe40000010000 */
[----:B------:R-:W-:Y:S01]  /*15a10*/  FADD.FTZ R151, R151, R150 ;  /* 0x0000009697977221 */ /* 0x000fe20000010000 */
[----:B----4-:R-:W-:-:S02]  /*15a20*/  F2FP.BF16.PACK_AB R115, R148, R157 ;  /* 0x0000009d9473723e */ /* 0x010fc400000010ff */
[----:B------:R-:W4:Y:S01]  /*15a30*/  MUFU.EX2 R144, R144 ;  /* 0x0000009000907308 */ /* 0x000f220000000800 */
        /* <DEDUP_REMOVED lines=14> */
[----:B------:R-:W2:Y:S06]  /*15b20*/  MUFU.EX2 R0, R0 ;  /* 0x0000000000007308 */ /* 0x000eac0000000800 */
[C---:B-1----:R-:W-:Y:S02]  /*15b30*/  HMMA.16816.F32.BF16 R44, R112.reuse, R48, RZ ;  /* 0x00000030702c723c */ /* 0x042fe400000418ff */
        /* <DEDUP_REMOVED lines=31> */
[C---:B---3--:R-:W-:Y:S07]  /*15d30*/  HMMA.16816.F32.BF16 R116, R112.reuse, R4, RZ ;  /* 0x000000047074723c */ /* 0x048fee00000418ff */
[----:B----4-:R-:W-:Y:S01]  /*15d40*/  F2FP.BF16.PACK_AB R4, R144, R149 ;  /* 0x000000959004723e */ /* 0x010fe200000010ff */
[----:B------:R-:W-:Y:S01]  /*15d50*/  HMMA.16816.F32.BF16 R112, R112, R6, RZ ;  /* 0x000000067070723c */ /* 0x000fe200000418ff */
[----:B-----5:R-:W-:Y:S01]  /*15d60*/  F2FP.BF16.PACK_AB R5, R134, R147 ;  /* 0x000000938605723e */ /* 0x020fe200000010ff */
[----:B------:R-:W-:-:S02]  /*15d70*/  FADD.FTZ R149, R149, R146 ;  /* 0x0000009295957221 */ /* 0x000fc40000010000 */
[----:B------:R-:W-:Y:S02]  /*15d80*/  FADD.FTZ R147, R147, R148 ;  /* 0x0000009493937221 */ /* 0x000fe40000010000 */
[----:B------:R-:W-:Y:S01]  /*15d90*/  FADD.FTZ R144, R144, R149 ;  /* 0x0000009590907221 */ /* 0x000fe20000010000 */
[----:B------:R-:W-:Y:S01]  /*15da0*/  F2FP.BF16.PACK_AB R6, R2, R145 ;  /* 0x000000910206723e */ /* 0x000fe200000010ff */
[----:B------:R-:W-:Y:S01]  /*15db0*/  FADD.FTZ R134, R134, R147 ;  /* 0x0000009386867221 */ /* 0x000fe20000010000 */
[----:B--2---:R-:W-:Y:S01]  /*15dc0*/  F2FP.BF16.PACK_AB R7, R0, R135 ;  /* 0x000000870007723e */ /* 0x004fe200000010ff */
[----:B------:R-:W-:Y:S02]  /*15dd0*/  FADD.FTZ R145, R145, R144 ;  /* 0x0000009091917221 */ /* 0x000fe40000010000 */
[----:B------:R-:W-:Y:S02]  /*15de0*/  FADD.FTZ R135, R135, R134 ;  /* 0x0000008687877221 */ /* 0x000fe40000010000 */
[----:B------:R-:W-:-:S02]  /*15df0*/  FADD.FTZ R145, R2, R145 ;  /* 0x0000009102917221 */ /* 0x000fc40000010000 */
[----:B------:R-:W-:Y:S01]  /*15e00*/  HMMA.16816.F32.BF16 R60, R4, R8, R60 ;  /* 0x00000008043c723c */ /* 0x000fe2000004183c */
[----:B------:R-:W-:-:S07]  /*15e10*/  FADD.FTZ R135, R0, R135 ;  /* 0x0000008700877221 */ /* 0x000fce0000010000 */
[C---:B------:R-:W-:Y:S01]  /*15e20*/  HMMA.16816.F32.BF16 R64, R4.reuse, R10, R64 ;  /* 0x0000000a0440723c */ /* 0x040fe20000041840 */
[----:B------:R-:W2:Y:S07]  /*15e30*/  LDSM.16.MT88.4 R8, [R197+0x10800] ;  /* 0x01080000c508783b */ /* 0x000eae0000004200 */
[C---:B------:R-:W-:Y:S08]  /*15e40*/  HMMA.16816.F32.BF16 R76, R4.reuse, R16, R76 ;  /* 0x00000010044c723c */ /* 0x040ff0000004184c */
        /* <DEDUP_REMOVED lines=29> */
[C---:B-----5:R-:W-:Y:S08]  /*16020*/  HMMA.16816.F32.BF16 R116, R4.reuse, R12, R116 ;  /* 0x0000000c0474723c */ /* 0x060ff00000041874 */
[----:B------:R-:W-:Y:S01]  /*16030*/  HMMA.16816.F32.BF16 R112, R4, R14, R112 ;  /* 0x0000000e0470723c */ /* 0x000fe20000041870 */
[----:B------:R-:W4:Y:S06]  /*16040*/  LDSM.16.MT88.4 R12, [R198+0xf000] ;  /* 0x00f00000c60c783b */ /* 0x000f2c0000004200 */
[----:B-1----:R-:W-:Y:S01]  /*16050*/  F2FP.BF16.PACK_AB R4, R159, R154 ;  /* 0x0000009a9f04723e */ /* 0x002fe200000010ff */
        /* <DEDUP_REMOVED lines=13> */
[----:B------:R-:W1:Y:S07]  /*16130*/  LDSM.16.MT88.4 R8, [R196+0xf000] ;  /* 0x00f00000c408783b */ /* 0x000e6e0000004200 */
[C---:B---3--:R-:W-:Y:S08]  /*16140*/  HMMA.16816.F32.BF16 R36, R4.reuse, R16, R36 ;  /* 0x000000100424723c */ /* 0x048ff00000041824 */
[C---:B------:R-:W-:Y:S01]  /*16150*/  HMMA.16816.F32.BF16 R40, R4.reuse, R18, R40 ;  /* 0x000000120428723c */ /* 0x040fe20000041828 */
[----:B------:R-:W2:Y:S07]  /*16160*/  LDSM.16.MT88.4 R16, [R195+0xf000] ;  /* 0x00f00000c310783b */ /* 0x000eae0000004200 */
[C---:B----4-:R-:W-:Y:S08]  /*16170*/  HMMA.16816.F32.BF16 R60, R4.reuse, R12, R60 ;  /* 0x0000000c043c723c */ /* 0x050ff0000004183c */
[C---:B------:R-:W-:Y:S01]  /*16180*/  HMMA.16816.F32.BF16 R64, R4.reuse, R14, R64 ;  /* 0x0000000e0440723c */ /* 0x040fe20000041840 */
[----:B------:R-:W3:Y:S07]  /*16190*/  LDSM.16.MT88.4 R12, [R197+0x11000] ;  /* 0x01100000c50c783b */ /* 0x000eee0000004200 */
[C---:B------:R-:W-:Y:S08]  /*161a0*/  HMMA.16816.F32.BF16 R92, R4.reuse, R20, R92 ;  /* 0x00000014045c723c */ /* 0x040ff0000004185c */
[C---:B-1----:R-:W-:Y:S08]  /*161b0*/  HMMA.16816.F32.BF16 R76, R4.reuse, R8, R76 ;  /* 0x00000008044c723c */ /* 0x042ff0000004184c */
[C---:B------:R-:W-:Y:S01]  /*161c0*/  HMMA.16816.F32.BF16 R80, R4.reuse, R10, R80 ;  /* 0x0000000a0450723c */ /* 0x040fe20000041850 */
[----:B------:R-:W1:Y:S07]  /*161d0*/  LDSM.16.MT88.4 R8, [R196+0x11000] ;  /* 0x01100000c408783b */ /* 0x000e6e0000004200 */
[C---:B--2---:R-:W-:Y:S08]  /*161e0*/  HMMA.16816.F32.BF16 R84, R4.reuse, R16, R84 ;  /* 0x000000100454723c */ /* 0x044ff00000041854 */
[C---:B------:R-:W-:Y:S01]  /*161f0*/  HMMA.16816.F32.BF16 R88, R4.reuse, R18, R88 ;  /* 0x000000120458723c */ /* 0x040fe20000041858 */
[----:B------:R-:W2:Y:S07]  /*16200*/  LDSM.16.MT88.4 R16, [R195+0x11000] ;  /* 0x01100000c310783b */ /* 0x000eae0000004200 */
[C---:B---3--:R-:W-:Y:S08]  /*16210*/  HMMA.16816.F32.BF16 R100, R4.reuse, R12, R100 ;  /* 0x0000000c0464723c */ /* 0x048ff00000041864 */
[C---:B------:R-:W-:Y:S01]  /*16220*/  HMMA.16816.F32.BF16 R120, R4.reuse, R14, R120 ;  /* 0x0000000e0478723c */ /* 0x040fe20000041878 */
[----:B------:R-:W3:Y:S07]  /*16230*/  LDSM.16.MT88.4 R12, [R198+0xd800] ;  /* 0x00d80000c60c783b */ /* 0x000eee0000004200 */
[C---:B------:R-:W-:Y:S01]  /*16240*/  HMMA.16816.F32.BF16 R96, R4.reuse, R22, R96 ;  /* 0x000000160460723c */ /* 0x040fe20000041860 */
[----:B------:R-:W-:Y:S07]  /*16250*/  LDSM.16.MT88.4 R20, [R195+0xf800] ;  /* 0x00f80000c314783b */ /* 0x000fee0000004200 */
[C---:B-1----:R-:W-:Y:S08]  /*16260*/  HMMA.16816.F32.BF16 R104, R4.reuse, R8, R104 ;  /* 0x000000080468723c */ /* 0x042ff00000041868 */
[C---:B------:R-:W-:Y:S01]  /*16270*/  HMMA.16816.F32.BF16 R108, R4.reuse, R10, R108 ;  /* 0x0000000a046c723c */ /* 0x040fe2000004186c */
[----:B------:R-:W1:Y:S07]  /*16280*/  LDSM.16.MT88.4 R8, [R198+0xf800] ;  /* 0x00f80000c608783b */ /* 0x000e6e0000004200 */
[C---:B--2---:R-:W-:Y:S08]  /*16290*/  HMMA.16816.F32.BF16 R116, R4.reuse, R16, R116 ;  /* 0x000000100474723c */ /* 0x044ff00000041874 */
[C---:B------:R-:W-:Y:S01]  /*162a0*/  HMMA.16816.F32.BF16 R112, R4.reuse, R18, R112 ;  /* 0x000000120470723c */ /* 0x040fe20000041870 */
[----:B------:R-:W2:Y:S07]  /*162b0*/  LDSM.16.MT88.4 R16, [R198+0x11800] ;  /* 0x01180000c610783b */ /* 0x000eae0000004200 */
        /* <DEDUP_REMOVED lines=19> */
[----:B---3--:R-:W-:Y:S01]  /*163f0*/  HMMA.16816.F32.BF16 R128, R4, R12, R128 ;  /* 0x0000000c0480723c */ /* 0x008fe20000041880 */
[----:B------:R-:W-:Y:S02]  /*16400*/  FADD.FTZ R219, R170, R169 ;  /* 0x000000a9aadb7221 */ /* 0x000fe40000010000 */
[----:B------:R-:W-:-:S05]  /*16410*/  FADD.FTZ R217, R217, R174 ;  /* 0x000000aed9d97221 */ /* 0x000fca0000010000 */
[C---:B------:R-:W-:Y:S01]  /*16420*/  HMMA.16816.F32.BF16 R124, R4.reuse, R14, R124 ;  /* 0x0000000e047c723c */ /* 0x040fe2000004187c */
[----:B------:R-:W3:Y:S07]  /*16430*/  LDSM.16.MT88.4 R12, [R197+0x11800] ;  /* 0x01180000c50c783b */ /* 0x000eee0000004200 */
[C---:B-1----:R-:W-:Y:S08]  /*16440*/  HMMA.16816.F32.BF16 R60, R4.reuse, R8, R60 ;  /* 0x00000008043c723c */ /* 0x042ff0000004183c */
[C---:B------:R-:W-:Y:S01]  /*16450*/  HMMA.16816.F32.BF16 R64, R4.reuse, R10, R64 ;  /* 0x0000000a0440723c */ /* 0x040fe20000041840 */
[----:B------:R-:W1:Y:S07]  /*16460*/  LDSM.16.MT88.4 R8, [R196+0x11800] ;  /* 0x01180000c408783b */ /* 0x000e6e0000004200 */
[C---:B--2---:R-:W-:Y:S08]  /*16470*/  HMMA.16816.F32.BF16 R92, R4.reuse, R16, R92 ;  /* 0x00000010045c723c */ /* 0x044ff0000004185c */
[C---:B------:R-:W-:Y:S01]  /*16480*/  HMMA.16816.F32.BF16 R96, R4.reuse, R18, R96 ;  /* 0x000000120460723c */ /* 0x040fe20000041860 */
[----:B------:R-:W2:Y:S07]  /*16490*/  LDSM.16.MT88.4 R16, [R195+0x11800] ;  /* 0x01180000c310783b */ /* 0x000eae0000004200 */
        /* <DEDUP_REMOVED lines=12> */
[C---:B---3--:R-:W-:Y:S08]  /*16560*/  HMMA.16816.F32.BF16 R100, R4.reuse, R12, R100 ;  /* 0x0000000c0464723c */ /* 0x048ff00000041864 */
[C---:B------:R-:W-:Y:S08]  /*16570*/  HMMA.16816.F32.BF16 R120, R4.reuse, R14, R120 ;  /* 0x0000000e0478723c */ /* 0x040ff00000041878 */
[C---:B-1----:R-:W-:Y:S08]  /*16580*/  HMMA.16816.F32.BF16 R104, R4.reuse, R8, R104 ;  /* 0x000000080468723c */ /* 0x042ff00000041868 */
[C---:B------:R-:W-:Y:S08]  /*16590*/  HMMA.16816.F32.BF16 R108, R4.reuse, R10, R108 ;  /* 0x0000000a046c723c */ /* 0x040ff0000004186c */
[C---:B--2---:R-:W-:Y:S08]  /*165a0*/  HMMA.16816.F32.BF16 R116, R4.reuse, R16, R116 ;  /* 0x000000100474723c */ /* 0x044ff00000041874 */
[----:B------:R-:W-:Y:S01]  /*165b0*/  HMMA.16816.F32.BF16 R112, R4, R18, R112 ;  /* 0x000000120470723c */ /* 0x000fe20000041870 */
[----:B------:R-:W-:Y:S03]  /*165c0*/  @!UPT UIADD3 URZ, URZ, URZ, URZ ;  /* 0x0000003f3f3ff290 */ /* 0x000fe6000fffe03f */
[----:B------:R-:W-:Y:S11]  /*165d0*/  @!P4 BRA `(.L_x_1035) ;  /* 0x000039100000c947 */ /* 0x000ff60003800000 */
[----:B------:R-:W-:Y:S01]  /*165e0*/  IADD3 R215, R133, -0x2, RZ ;  /* 0xfffffffe85d77810 */ /* 0x000fe20007ffe0ff */
[----:B------:R-:W-:Y:S01]  /*165f0*/  IMAD.MOV.U32 R0, RZ, RZ, R3 ;  /* 0x000000ffff007224 */ /* 0x000fe200078e0003 */
[----:B------:R-:W-:-:S07]  /*16600*/  MOV R135, R132 ;  /* 0x0000008400877202 */ /* 0x000fce0000000f00 */
.L_x_1044:
[----:B------:R-:W-:Y:S01]  /*16610*/  ULDC.64 UR4, c[0x0][0x40] ;  /* 0x0000100000047ab9 */ /* 0x000fe20000000a00 */
[----:B------:R-:W-:Y:S04]  /*16620*/  DEPBAR.LE SB0, 0x0 ;  /* 0x000080000000791a */ /* 0x000fe80000000000 */
[----:B------:R-:W-:Y:S01]  /*16630*/  ISETP.NE.U32.AND P0, PT, R212, RZ, PT ;  /* 0x000000ffd400720c */ /* 0x000fe20003f05070 */
[----:B------:R-:W-:Y:S03]  /*16640*/  UIADD3 UR4, UP0, UR4, 0x160, URZ ;  /* 0x0000016004047890 */ /* 0x000fe6000ff1e03f */
[----:B------:R-:W-:Y:S01]  /*16650*/  ISETP.NE.AND.EX P0, PT, R213, RZ, PT, P0 ;  /* 0x000000ffd500720c */ /* 0x000fe20003f05300 */
[----:B------:R-:W-:Y:S02]  /*16660*/  UIADD3.X UR5, URZ, UR5, URZ, UP0, !UPT ;  /* 0x000000053f057290 */ /* 0x000fe400087fe43f */
[----:B------:R-:W-:Y:S04]  /*16670*/  IMAD.U32 R2, RZ, RZ, UR4 ;  /* 0x00000004ff027e24 */ /* 0x000fe8000f8e00ff */
[----:B------:R-:W-:Y:S01]  /*16680*/  IMAD.U32 R3, RZ, RZ, UR5 ;  /* 0x00000005ff037e24 */ /* 0x000fe2000f8e00ff */
[----:B------:R-:W-:Y:S01]  /*16690*/  WARPSYNC 0xffffffff ;  /* 0xffffffff00007948 */ /* 0x000fe20003800000 */
[----:B------:R-:W-:Y:S06]  /*166a0*/  BAR.SYNC.DEFER_BLOCKING 0x0 ;  /* 0x0000000000007b1d */ /* 0x000fec0000010000 */
[----:B------:R-:W-:Y:S01]  /*166b0*/  BSSY B0, `(.L_x_1036) ;  /* 0x0000045000007945 */ /* 0x000fe20003800000 */
[----:B------:R-:W-:-:S05]  /*166c0*/  @!P0 BRA `(.L_x_1037) ;  /* 0x000003f000008947 */ /* 0x000fca0003800000 */
[----:B------:R-:W-:Y:S02]  /*166d0*/  ULDC.64 UR4, c[0x0][0x118] ;  /* 0x0000460000047ab9 */ /* 0x000fe40000000a00 */
[----:B------:R-:W2:Y:S02]  /*166e0*/  LD.E R11, [R2.64+0x170] ;  /* 0x00017004020b7980 */ /* 0x000ea4000c101900 */
[-C--:B--2---:R-:W-:Y:S02]  /*166f0*/  IABS R8, R11.reuse ;  /* 0x0000000b00087213 */ /* 0x084fe40000000000 */
[-C--:B------:R-:W-:Y:S02]  /*16700*/  IABS R6, R11.reuse ;  /* 0x0000000b00067213 */ /* 0x080fe40000000000 */
[----:B------:R-:W1:Y:S03]  /*16710*/  I2F.RP R9, R8 ;  /* 0x0000000800097306 */ /* 0x000e660000209400 */
[----:B------:R-:W-:Y:S07]  /*16720*/  IMAD.MOV R6, RZ, RZ, -R6 ;  /* 0x000000ffff067224 */ /* 0x000fee00078e0a06 */
[----:B-1----:R-:W1:Y:S02]  /*16730*/  MUFU.RCP R4, R9 ;  /* 0x0000000900047308 */ /* 0x002e640000001000 */
[----:B-1----:R-:W-:Y:S01]  /*16740*/  IADD3 R14, R4, 0xffffffe, RZ ;  /* 0x0ffffffe040e7810 */ /* 0x002fe20007ffe0ff */
[----:B------:R-:W-:Y:S07]  /*16750*/  IMAD.SHL.U32 R4, R215, 0x40, RZ ;  /* 0x00000040d7047824 */ /* 0x000fee00078e00ff */
[----:B------:R-:W1:Y:S01]  /*16760*/  F2I.FTZ.U32.TRUNC.NTZ R15, R14 ;  /* 0x0000000e000f7305 */ /* 0x000e62000021f000 */
[C---:B------:R-:W-:Y:S02]  /*16770*/  IADD3 R12, R4.reuse, 0x40, RZ ;  /* 0x00000040040c7810 */ /* 0x040fe40007ffe0ff */
[----:B------:R-:W-:Y:S02]  /*16780*/  IABS R5, R4 ;  /* 0x0000000400057213 */ /* 0x000fe40000000000 */
[-C--:B------:R-:W-:Y:S04]  /*16790*/  LOP3.LUT R4, R4, R11.reuse, RZ, 0x3c, !PT ;  /* 0x0000000b04047212 */ /* 0x080fe800078e3cff */
[----:B------:R-:W-:Y:S01]  /*167a0*/  ISETP.GE.AND P0, PT, R4, RZ, PT ;  /* 0x000000ff0400720c */ /* 0x000fe20003f06270 */
[--C-:B-1----:R-:W-:Y:S02]  /*167b0*/  IMAD.MOV R7, RZ, RZ, -R15.reuse ;  /* 0x000000ffff077224 */ /* 0x102fe400078e0a0f */
[----:B------:R-:W-:Y:S02]  /*167c0*/  IMAD.MOV.U32 R14, RZ, RZ, RZ ;  /* 0x000000ffff0e7224 */ /* 0x000fe400078e00ff */
[----:B------:R-:W-:Y:S01]  /*167d0*/  IMAD R10, R7, R8, RZ ;  /* 0x00000008070a7224 */ /* 0x000fe200078e02ff */
[----:B------:R-:W-:Y:S02]  /*167e0*/  IABS R7, R12 ;  /* 0x0000000c00077213 */ /* 0x000fe40000000000 */
[----:B------:R-:W-:Y:S01]  /*167f0*/  LOP3.LUT R12, R12, R11, RZ, 0x3c, !PT ;  /* 0x0000000b0c0c7212 */ /* 0x000fe200078e3cff */
[----:B------:R-:W-:Y:S02]  /*16800*/  IMAD.HI.U32 R10, R15, R10, R14 ;  /* 0x0000000a0f0a7227 */ /* 0x000fe400078e000e */
[----:B------:R-:W2:Y:S01]  /*16810*/  LD.E.64 R14, [R2.64+0x28] ;  /* 0x00002804020e7980 */ /* 0x000ea2000c101b00 */
[----:B------:R-:W-:Y:S03]  /*16820*/  ISETP.GE.AND P2, PT, R12, RZ, PT ;  /* 0x000000ff0c00720c */ /* 0x000fe60003f46270 */
        /* <DEDUP_REMOVED lines=12> */
[----:B------:R-:W-:Y:S02]  /*168f0*/  ISETP.NE.AND P1, PT, R11, RZ, PT ;  /* 0x000000ff0b00720c */ /* 0x000fe40003f25270 */
[----:B------:R-:W-:Y:S07]  /*16900*/  LOP3.LUT R7, RZ, R11, RZ, 0x33, !PT ;  /* 0x0000000bff077212 */ /* 0x000fee00078e33ff */
[----:B------:R-:W-:Y:S02]  /*16910*/  @P4 IADD3 R9, R9, 0x1, RZ ;  /* 0x0000000109094810 */ /* 0x000fe40007ffe0ff */
[----:B------:R-:W-:Y:S03]  /*16920*/  @P5 IADD3 R10, R10, 0x1, RZ ;  /* 0x000000010a0a5810 */ /* 0x000fe60007ffe0ff */
[----:B------:R-:W-:Y:S02]  /*16930*/  @!P0 IMAD.MOV R9, RZ, RZ, -R9 ;  /* 0x000000ffff098224 */ /* 0x000fe400078e0a09 */
[----:B------:R-:W-:Y:S03]  /*16940*/  @!P2 IMAD.MOV R10, RZ, RZ, -R10 ;  /* 0x000000ffff0aa224 */ /* 0x000fe600078e0a0a */
[C---:B------:R-:W-:Y:S02]  /*16950*/  SEL R13, R7.reuse, R9, !P1 ;  /* 0x00000009070d7207 */ /* 0x040fe40004800000 */
[----:B------:R-:W-:Y:S01]  /*16960*/  SEL R7, R7, R10, !P1 ;  /* 0x0000000a07077207 */ /* 0x000fe20004800000 */
[----:B------:R-:W3:Y:S01]  /*16970*/  LD.E.64 R8, [R2.64+0x40] ;  /* 0x0000400402087980 */ /* 0x000ee2000c101b00 */
[-C--:B------:R-:W-:Y:S02]  /*16980*/  LEA R18, P1, R13, R212.reuse, 0x2 ;  /* 0x000000d40d127211 */ /* 0x080fe400078210ff */
[C---:B------:R-:W-:Y:S01]  /*16990*/  LEA R16, P0, R7.reuse, R212, 0x2 ;  /* 0x000000d407107211 */ /* 0x040fe200078010ff */
[----:B------:R-:W-:Y:S01]  /*169a0*/  IMAD.IADD R6, R7, 0x1, -R13 ;  /* 0x0000000107067824 */ /* 0x000fe200078e0a0d */
[-C--:B------:R-:W-:Y:S02]  /*169b0*/  LEA.HI.X.SX32 R19, R13, R213.reuse, 0x2, P1 ;  /* 0x000000d50d137211 */ /* 0x080fe400008f16ff */
[----:B------:R-:W-:Y:S01]  /*169c0*/  LEA.HI.X.SX32 R17, R7, R213, 0x2, P0 ;  /* 0x000000d507117211 */ /* 0x000fe200000f16ff */
[----:B------:R-:W-:Y:S02]  /*169d0*/  IMAD R11, R11, R6, -0x40 ;  /* 0xffffffc00b0b7424 */ /* 0x000fe400078e0206 */
[----:B------:R-:W4:Y:S03]  /*169e0*/  LD.E R4, [R18.64] ;  /* 0x0000000412047980 */ /* 0x000f26000c101900 */
[----:B------:R-:W-:Y:S01]  /*169f0*/  SHF.R.S32.HI R7, RZ, 0x1f, R11 ;  /* 0x0000001fff077819 */ /* 0x000fe2000001140b */
[----:B------:R-:W4:Y:S01]  /*16a00*/  LD.E R5, [R16.64] ;  /* 0x0000000410057980 */ /* 0x000f22000c101900 */
[-C--:B---3--:R-:W-:Y:S02]  /*16a10*/  IMAD R6, R9, R11.reuse, RZ ;  /* 0x0000000b09067224 */ /* 0x088fe400078e02ff */
[C---:B------:R-:W-:Y:S04]  /*16a20*/  IMAD.WIDE.U32 R10, R8.reuse, R11, RZ ;  /* 0x0000000b080a7225 */ /* 0x040fe800078e00ff */
[----:B------:R-:W-:Y:S04]  /*16a30*/  IMAD R6, R8, R7, R6 ;  /* 0x0000000708067224 */ /* 0x000fe800078e0206 */
[----:B------:R-:W-:Y:S02]  /*16a40*/  IMAD.IADD R11, R11, 0x1, R6 ;  /* 0x000000010b0b7824 */ /* 0x000fe400078e0206 */
[----:B----4-:R-:W-:Y:S04]  /*16a50*/  IMAD.IADD R5, R4, 0x1, -R5 ;  /* 0x0000000104057824 */ /* 0x010fe800078e0a05 */
[----:B--2---:R-:W-:Y:S01]  /*16a60*/  IMAD R7, R15, R5, RZ ;  /* 0x000000050f077224 */ /* 0x004fe200078e02ff */
[----:B------:R-:W-:Y:S01]  /*16a70*/  SHF.R.S32.HI R4, RZ, 0x1f, R5 ;  /* 0x0000001fff047819 */ /* 0x000fe20000011405 */
[----:B------:R-:W-:Y:S04]  /*16a80*/  IMAD.WIDE.U32 R10, R5, R14, R10 ;  /* 0x0000000e050a7225 */ /* 0x000fe800078e000a */
[----:B------:R-:W-:Y:S04]  /*16a90*/  IMAD R7, R14, R4, R7 ;  /* 0x000000040e077224 */ /* 0x000fe800078e0207 */
[----:B------:R-:W-:Y:S01]  /*16aa0*/  IMAD.IADD R7, R11, 0x1, R7 ;  /* 0x000000010b077824 */ /* 0x000fe200078e0207 */
[----:B------:R-:W-:-:S05]  /*16ab0*/  BRA `(.L_x_1038) ;  /* 0x0000004000007947 */ /* 0x000fca0003800000 */
.L_x_1037:
[----:B------:R-:W-:Y:S02]  /*16ac0*/  ULDC.64 UR4, c[0x0][0x118] ;  /* 0x0000460000047ab9 */ /* 0x000fe40000000a00 */
[----:B------:R-:W2:Y:S02]  /*16ad0*/  LD.E R10, [R2.64+0x40] ;  /* 0x00004004020a7980 */ /* 0x000ea4000c101900 */
[----:B--2---:R-:W-:Y:S04]  /*16ae0*/  LEA R10, -R10, RZ, 0x6 ;  /* 0x000000ff0a0a7211 */ /* 0x004fe800078e31ff */
[----:B------:R-:W-:Y:S02]  /*16af0*/  SHF.R.S32.HI R7, RZ, 0x1f, R10 ;  /* 0x0000001fff077819 */ /* 0x000fe4000001140a */
.L_x_1038:
[----:B------:R-:W-:Y:S05]  /*16b00*/  BSYNC B0 ;  /* 0x0000000000007941 */ /* 0x000fea0003800000 */
.L_x_1036:
[----:B------:R-:W-:Y:S01]  /*16b10*/  LOP3.LUT P5, RZ, R214, 0x1, RZ, 0xc0, !PT ;  /* 0x00000001d6ff7812 */ /* 0x000fe200078ac0ff */
[----:B------:R-:W-:Y:S01]  /*16b20*/  ULDC.64 UR4, c[0x0][0x118] ;  /* 0x0000460000047ab9 */ /* 0x000fe20000000a00 */
[-C--:B------:R-:W-:Y:S01]  /*16b30*/  LEA R132, P0, R10, R160.reuse, 0x1 ;  /* 0x000000a00a847211 */ /* 0x080fe200078008ff */
[----:B------:R-:W-:Y:S01]  /*16b40*/  BSSY B1, `(.L_x_1039) ;  /* 0x000019e000017945 */ /* 0x000fe20003800000 */
[----:B------:R-:W-:Y:S02]  /*16b50*/  LOP3.LUT P4, RZ, R214, 0x2, RZ, 0xc0, !PT ;  /* 0x00000002d6ff7812 */ /* 0x000fe4000788c0ff */
[----:B------:R-:W-:Y:S02]  /*16b60*/  LEA.HI.X R133, R10, R161, R7, 0x1, P0 ;  /* 0x000000a10a857211 */ /* 0x000fe400000f0c07 */
[----:B------:R-:W-:Y:S02]  /*16b70*/  LOP3.LUT P3, RZ, R214, 0x4, RZ, 0xc0, !PT ;  /* 0x00000004d6ff7812 */ /* 0x000fe4000786c0ff */
[-C--:B------:R-:W-:Y:S03]  /*16b80*/  IADD3 R5, P0, R10, R199.reuse, RZ ;  /* 0x000000c70a057210 */ /* 0x080fe60007f1e0ff */
[----:B------:R-:W-:Y:S01]  /*16b90*/  @!PT LDS RZ, [RZ] ;  /* 0x00000000fffff984 */ /* 0x000fe20000000800 */
[----:B------:R-:W-:Y:S01]  /*16ba0*/  @!PT LDS RZ, [RZ] ;  /* 0x00000000fffff984 */ /* 0x000fe20000000800 */
[----:B------:R-:W-:Y:S01]  /*16bb0*/  @!PT LDS RZ, [RZ] ;  /* 0x00000000fffff984 */ /* 0x000fe20000000800 */
[----:B------:R1:W-:Y:S01]  /*16bc0*/  @P5 LDGSTS.E.BYPASS.LTC128B.128 [R211+0xc000], [R132.64] ;  /* 0x0c00000084d35fae */ /* 0x0003e2000b901d44 */
[-C--:B------:R-:W-:Y:S01]  /*16bd0*/  @P5 LEA R22, P6, R5, R160.reuse, 0x1 ;  /* 0x000000a005165211 */ /* 0x080fe200078c08ff */
[----:B------:R-:W-:Y:S01]  /*16be0*/  IMAD.X R6, R7, 0x1, R200, P0 ;  /* 0x0000000107067824 */ /* 0x000fe200000e06c8 */
[C---:B------:R-:W-:Y:S01]  /*16bf0*/  IADD3 R7, P2, R5.reuse, R199, RZ ;  /* 0x000000c705077210 */ /* 0x040fe20007f5e0ff */
[----:B------:R-:W-:Y:S01]  /*16c00*/  @!P5 STS.128 [R211+0xc000], RZ ;  /* 0x00c000ffd300d388 */ /* 0x000fe20000000c00 */
[CC--:B------:R-:W-:Y:S02]  /*16c10*/  @P4 LEA R16, P1, R5.reuse, R160.reuse, 0x1 ;  /* 0x000000a005104211 */ /* 0x0c0fe400078208ff */
[CCC-:B------:R-:W-:Y:S01]  /*16c20*/  @P5 LEA.HI.X R23, R5.reuse, R161.reuse, R6.reuse, 0x1, P6 ;  /* 0x000000a105175211 */ /* 0x1c0fe200030f0c06 */
[----:B------:R-:W-:Y:S01]  /*16c30*/  @!PT LDS RZ, [RZ] ;  /* 0x00000000fffff984 */ /* 0x000fe20000000800 */
[----:B------:R-:W-:Y:S01]  /*16c40*/  @!PT LDS RZ, [RZ] ;  /* 0x00000000fffff984 */ /* 0x000fe20000000800 */
[----:B------:R-:W-:Y:S01]  /*16c50*/  @!PT LDS RZ, [RZ] ;  /* 0x00000000fffff984 */ /* 0x000fe20000000800 */
[----:B------:R1:W-:Y:S01]  /*16c60*/  @P4 LDGSTS.E.BYPASS.LTC128B.128 [R211+0xe000], [R132.64+0x80] ;  /* 0x0e00008084d34fae */ /* 0x0003e2000b901d44 */
[CCC-:B------:R-:W-:Y:S02]  /*16c70*/  @P4 LEA.HI.X R17, R5.reuse, R161.reuse, R6.reuse, 0x1, P1 ;  /* 0x000000a105114211 */ /* 0x1c0fe400008f0c06 */
[-C--:B------:R-:W-:Y:S01]  /*16c80*/  @P3 LEA R14, P0, R5, R160.reuse, 0x1 ;  /* 0x000000a0050e3211 */ /* 0x080fe200078008ff */
[----:B------:R-:W-:Y:S01]  /*16c90*/  @!P4 STS.128 [R211+0xe000], RZ ;  /* 0x00e000ffd300c388 */ /* 0x000fe20000000c00 */
[-C--:B------:R-:W-:Y:S02]  /*16ca0*/  @P5 LEA R20, P1, R7, R160.reuse, 0x1 ;  /* 0x000000a007145211 */ /* 0x080fe400078208ff */
[-C--:B------:R-:W-:Y:S01]  /*16cb0*/  @P3 LEA.HI.X R15, R5, R161.reuse, R6, 0x1, P0 ;  /* 0x000000a1050f3211 */ /* 0x080fe200000f0c06 */
[----:B------:R-:W-:Y:S01]  /*16cc0*/  @!PT LDS RZ, [RZ] ;  /* 0x00000000fffff984 */ /* 0x000fe20000000800 */
[----:B------:R-:W-:Y:S01]  /*16cd0*/  @!PT LDS RZ, [RZ] ;  /* 0x00000000fffff984 */ /* 0x000fe20000000800 */
[----:B------:R-:W-:Y:S01]  /*16ce0*/  @!PT LDS RZ, [RZ] ;  /* 0x00000000fffff984 */ /* 0x000fe20000000800 */
[----:B------:R1:W-:Y:S01]  /*16cf0*/  @P3 LDGSTS.E.BYPASS.LTC128B.128 [R211+0x10000], [R132.64+0x100] ;  /* 0x1000010084d33fae */ /* 0x0003e2000b901d44 */
[----:B------:R-:W-:Y:S01]  /*16d00*/  IMAD.X R6, R6, 0x1, R200, P2 ;  /* 0x0000000106067824 */ /* 0x000fe200010e06c8 */
[CC--:B------:R-:W-:Y:S02]  /*16d10*/  @P4 LEA R12, P0, R7.reuse, R160.reuse, 0x1 ;  /* 0x000000a0070c4211 */ /* 0x0c0fe400078008ff */
[----:B------:R-:W-:Y:S01]  /*16d20*/  @!P3 STS.128 [R211+0x10000], RZ ;  /* 0x010000ffd300b388 */ /* 0x000fe20000000c00 */
[CC--:B------:R-:W-:Y:S02]  /*16d30*/  @P3 LEA R10, P2, R7.reuse, R160.reuse, 0x1 ;  /* 0x000000a0070a3211 */ /* 0x0c0fe400078408ff */
[CCC-:B------:R-:W-:Y:S01]  /*16d40*/  @P5 LEA.HI.X R21, R7.reuse, R161.reuse, R6.reuse, 0x1, P1 ;  /* 0x000000a107155211 */ /* 0x1c0fe200008f0c06 */
[----:B------:R-:W-:Y:S01]  /*16d50*/  @!PT LDS RZ, [RZ] ;  /* 0x00000000fffff984 */ /* 0x000fe20000000800 */
[----:B------:R-:W-:Y:S01]  /*16d60*/  @!PT LDS RZ, [RZ] ;  /* 0x00000000fffff984 */ /* 0x000fe20000000800 */
[----:B------:R-:W-:Y:S01]  /*16d70*/  @!PT LDS RZ, [RZ] ;  /* 0x00000000fffff984 */ /* 0x000fe20000000800 */
[----:B------:R2:W-:Y:S01]  /*16d80*/  @P5 LDGSTS.E.BYPASS.LTC128B.128 [R211+0xc800], [R22.64] ;  /* 0x0c80000016d35fae */ /* 0x0005e2000b901d44 */
[C-C-:B------:R-:W-:Y:S02]  /*16d90*/  @P4 LEA.HI.X R13, R7.reuse, R161, R6.reuse, 0x1, P0 ;  /* 0x000000a1070d4211 */ /* 0x140fe400000f0c06 */
[C---:B------:R-:W-:Y:S01]  /*16da0*/  IADD3 R5, P6, R7.reuse, R199, RZ ;  /* 0x000000c707057210 */ /* 0x040fe20007fde0ff */
[----:B------:R-:W-:Y:S01]  /*16db0*/  @!P5 STS.128 [R211+0xc800], RZ ;  /* 0x00c800ffd300d388 */ /* 0x000fe20000000c00 */
[-C--:B------:R-:W-:Y:S02]  /*16dc0*/  @P3 LEA.HI.X R11, R7, R161.reuse, R6, 0x1, P2 ;  /* 0x000000a1070b3211 */ /* 0x080fe400010f0c06 */
[CC--:B------:R-:W-:Y:S01]  /*16dd0*/  @P4 LEA R8, P1, R5.reuse, R160.reuse, 0x1 ;  /* 0x000000a005084211 */ /* 0x0c0fe200078208ff */
[----:B------:R-:W-:Y:S01]  /*16de0*/  @!PT LDS RZ, [RZ] ;  /* 0x00000000fffff984 */ /* 0x000fe20000000800 */
[----:B------:R-:W-:Y:S01]  /*16df0*/  @!PT LDS RZ, [RZ] ;  /* 0x00000000fffff984 */ /* 0x000fe20000000800 */
[----:B------:R-:W-:Y:S01]  /*16e00*/  @!PT LDS RZ, [RZ] ;  /* 0x00000000fffff984 */ /* 0x000fe20000000800 */
[----:B------:R3:W-:Y:S01]  /*16e10*/  @P4 LDGSTS.E.BYPASS.LTC128B.128 [R211+0xe800], [R16.64+0x80] ;  /* 0x0e80008010d34fae */ /* 0x0007e2000b901d44 */
[----:B------:R-:W-:Y:S01]  /*16e20*/  IMAD.X R4, R6, 0x1, R200, P6 ;  /* 0x0000000106047824 */ /* 0x000fe200030e06c8 */
[CC--:B------:R-:W-:Y:S02]  /*16e30*/  @P5 LEA R18, P6, R5.reuse, R160.reuse, 0x1 ;  /* 0x000000a005125211 */ /* 0x0c0fe400078c08ff */
[----:B------:R-:W-:Y:S01]  /*16e40*/  @!P4 STS.128 [R211+0xe800], RZ ;  /* 0x00e800ffd300c388 */ /* 0x000fe20000000c00 */
[C---:B------:R-:W-:Y:S02]  /*16e50*/  @P3 LEA R24, P0, R5.reuse, R160, 0x1 ;  /* 0x000000a005183211 */ /* 0x040fe400078008ff */
[CCC-:B------:R-:W-:Y:S01]  /*16e60*/  @P5 LEA.HI.X R19, R5.reuse, R161.reuse, R4.reuse, 0x1, P6 ;  /* 0x000000a105135211 */ /* 0x1c0fe200030f0c04 */
[----:B------:R-:W-:Y:S01]  /*16e70*/  @!PT LDS RZ, [RZ] ;  /* 0x00000000fffff984 */ /* 0x000fe20000000800 */
[----:B------:R-:W-:Y:S01]  /*16e80*/  @!PT LDS RZ, [RZ] ;  /* 0x00000000fffff984 */ /* 0x000fe20000000800 */
[----:B------:R-:W-:Y:S01]  /*16e90*/  @!PT LDS RZ, [RZ] ;  /* 0x00000000fffff984 */ /* 0x000fe20000000800 */
[----:B------:R4:W-:Y:S01]  /*16ea0*/  @P3 LDGSTS.E.BYPASS.LTC128B.128 [R211+0x10800], [R14.64+0x100] ;  /* 0x108001000ed33fae */ /* 0x0009e2000b901d44 */
[CCC-:B------:R-:W-:Y:S02]  /*16eb0*/  @P4 LEA.HI.X R9, R5.reuse, R161.reuse, R4.reuse, 0x1, P1 ;  /* 0x000000a105094211 */ /* 0x1c0fe400008f0c04 */
[----:B------:R-:W-:Y:S01]  /*16ec0*/  @P3 LEA.HI.X R25, R5, R161, R4, 0x1, P0 ;  /* 0x000000a105193211 */ /* 0x000fe200000f0c04 */
[----:B------:R-:W-:Y:S01]  /*16ed0*/  @!P3 STS.128 [R211+0x10800], RZ ;  /* 0x010800ffd300b388 */ /* 0x000fe20000000c00 */
[----:B------:R-:W-:Y:S03]  /*16ee0*/  ISETP.GE.AND P0, PT, R215, 0x1, PT ;  /* 0x00000001d700780c */ /* 0x000fe60003f06270 */
[----:B------:R-:W-:Y:S01]  /*16ef0*/  @!PT LDS RZ, [RZ] ;  /* 0x00000000fffff984 */ /* 0x000fe20000000800 */
[----:B------:R-:W-:Y:S01]  /*16f00*/  @!PT LDS RZ, [RZ] ;  /* 0x00000000fffff984 */ /* 0x000fe20000000800 */
[----:B------:R-:W-:Y:S01]  /*16f10*/  @!PT LDS RZ, [RZ] ;  /* 0x00000000fffff984 */ /* 0x000fe20000000800 */
[----:B------:R2:W-:Y:S04]  /*16f20*/  @P5 LDGSTS.E.BYPASS.LTC128B.128 [R211+0xd000], [R20.64] ;  /* 0x0d00000014d35fae */ /* 0x0005e8000b901d44 */
[----:B------:R-:W-:Y:S04]  /*16f30*/  @!P5 STS.128 [R211+0xd000], RZ ;  /* 0x00d000ffd300d388 */ /* 0x000fe80000000c00 */
[----:B------:R-:W-:Y:S01]  /*16f40*/  @!PT LDS RZ, [RZ] ;  /* 0x00000000fffff984 */ /* 0x000fe20000000800 */
[----:B------:R-:W-:Y:S01]  /*16f50*/  @!PT LDS RZ, [RZ] ;  /* 0x00000000fffff984 */ /* 0x000fe20000000800 */
[----:B------:R-:W-:Y:S01]  /*16f60*/  @!PT LDS RZ, [RZ] ;  /* 0x00000000fffff984 */ /* 0x000fe20000000800 */
[----:B------:R4:W-:Y:S04]  /*16f70*/  @P4 LDGSTS.E.BYPASS.LTC128B.128 [R211+0xf000], [R12.64+0x80] ;  /* 0x0f0000800cd34fae */ /* 0x0009e8000b901d44 */
        /* <DEDUP_REMOVED lines=21> */
[----:B------:R-:W-:Y:S04]  /*170d0*/  LDSM.16.M88.4 R136, [R194] ;  /* 0x00000000c288783b */ /* 0x000fe80000000200 */
[----:B------:R-:W1:Y:S04]  /*170e0*/  LDSM.16.M88.4 R140, [R193+0x6000] ;  /* 0x00600000c18c783b */ /* 0x000e680000000200 */
[----:B------:R-:W4:Y:S04]  /*170f0*/  LDSM.16.M88.4 R144, [R193+0x6800] ;  /* 0x00680000c190783b */ /* 0x000f280000000200 */
[----:B------:R-:W2:Y:S04]  /*17100*/  LDSM.16.M88.4 R148, [R193+0x7000] ;  /* 0x00700000c194783b */ /* 0x000ea80000000200 */
[----:B------:R-:W0:Y:S04]  /*17110*/  LDGDEPBAR ;  /* 0x00000000000079af */ /* 0x000e280000000000 */
[----:B------:R-:W2:Y:S04]  /*17120*/  LDSM.16.M88.4 R152, [R193+0x7800] ;  /* 0x00780000c198783b */ /* 0x000ea80000000200 */
[----:B------:R-:W-:Y:S04]  /*17130*/  LDSM.16.M88.4 R156, [R192] ;  /* 0x00000000c09c783b */ /* 0x000fe80000000200 */
[----:B------:R-:W2:Y:S04]  /*17140*/  LDSM.16.M88.4 R160, [R191] ;  /* 0x00000000bfa0783b */ /* 0x000ea80000000200 */
[----:B------:R-:W2:Y:S04]  /*17150*/  LDSM.16.M88.4 R164, [R187] ;  /* 0x00000000bba4783b */ /* 0x000ea80000000200 */
[----:B------:R-:W2:Y:S04]  /*17160*/  LDSM.16.M88.4 R168, [R186] ;  /* 0x00000000baa8783b */ /* 0x000ea80000000200 */
[----:B------:R-:W2:Y:S01]  /*17170*/  LDSM.16.M88.4 R172, [R185] ;  /* 0x00000000b9ac783b */ /* 0x000ea20000000200 */
[C---:B-1----:R-:W-:Y:S08]  /*17180*/  HMMA.16816.F32.BF16 R4, R136.reuse, R140, RZ ;  /* 0x0000008c8804723c */ /* 0x042ff000000418ff */
[C---:B-----5:R-:W-:Y:S01]  /*17190*/  HMMA.16816.F32.BF16 R8, R136.reuse, R142, RZ ;  /* 0x0000008e8808723c */ /* 0x060fe200000418ff */
[----:B------:R-:W-:Y:S07]  /*171a0*/  LDSM.16.M88.4 R140, [R190] ;  /* 0x00000000be8c783b */ /* 0x000fee0000000200 */
[C---:B----4-:R-:W-:Y:S08]  /*171b0*/  HMMA.16816.F32.BF16 R12, R136.reuse, R144, RZ ;  /* 0x00000090880c723c */ /* 0x050ff000000418ff */
[C---:B---3--:R-:W-:Y:S01]  /*171c0*/  HMMA.16816.F32.BF16 R16, R136.reuse, R146, RZ ;  /* 0x000000928810723c */ /* 0x048fe200000418ff */
[----:B------:R-:W1:Y:S07]  /*171d0*/  LDSM.16.M88.4 R144, [R188+0x6000] ;  /* 0x00600000bc90783b */ /* 0x000e6e0000000200 */
[C---:B--2---:R-:W-:Y:S08]  /*171e0*/  HMMA.16816.F32.BF16 R20, R136.reuse, R148, RZ ;  /* 0x000000948814723c */ /* 0x044ff000000418ff */
[C---:B------:R-:W-:Y:S01]  /*171f0*/  HMMA.16816.F32.BF16 R24, R136.reuse, R150, RZ ;  /* 0x000000968818723c */ /* 0x040fe200000418ff */
[----:B------:R-:W2:Y:S07]  /*17200*/  LDSM.16.M88.4 R148, [R188+0x6800] ;  /* 0x00680000bc94783b */ /* 0x000eae0000000200 */
[C---:B------:R-:W-:Y:S08]  /*17210*/  HMMA.16816.F32.BF16 R28, R136.reuse, R152, RZ ;  /* 0x00000098881c723c */ /* 0x040ff000000418ff */
[----:B------:R-:W-:Y:S01]  /*17220*/  HMMA.16816.F32.BF16 R32, R136, R154, RZ ;  /* 0x0000009a8820723c */ /* 0x000fe200000418ff */
[----:B------:R-:W3:Y:S04]  /*17230*/  LDSM.16.M88.4 R136, [R188+0x7000] ;  /* 0x00700000bc88783b */ /* 0x000ee80000000200 */
[----:B------:R-:W4:Y:S03]  /*17240*/  LDSM.16.M88.4 R152, [R188+0x7800] ;  /* 0x00780000bc98783b */ /* 0x000f260000000200 */
[C---:B------:R-:W-:Y:S08]  /*17250*/  HMMA.16816.F32.BF16 R4, R156.reuse, R160, R4 ;  /* 0x000000a09c04723c */ /* 0x040ff00000041804 */
[C---:B------:R-:W-:Y:S01]  /*17260*/  HMMA.16816.F32.BF16 R8, R156.reuse, R162, R8 ;  /* 0x000000a29c08723c */ /* 0x040fe20000041808 */
[----:B------:R-:W-:Y:S07]  /*17270*/  LDSM.16.M88.4 R160, [R189] ;  /* 0x00000000bda0783b */ /* 0x000fee0000000200 */
[C---:B------:R-:W-:Y:S08]  /*17280*/  HMMA.16816.F32.BF16 R12, R156.reuse, R164, R12 ;  /* 0x000000a49c0c723c */ /* 0x040ff0000004180c */
[C---:B------:R-:W-:Y:S01]  /*17290*/  HMMA.16816.F32.BF16 R16, R156.reuse, R166, R16 ;  /* 0x000000a69c10723c */ /* 0x040fe20000041810 */
[----:B------:R-:W5:Y:S07]  /*172a0*/  LDSM.16.M88.4 R164, [R184] ;  /* 0x00000000b8a4783b */ /* 0x000f6e0000000200 */
[C---:B------:R-:W-:Y:S08]  /*172b0*/  HMMA.16816.F32.BF16 R20, R156.reuse, R168, R20 ;  /* 0x000000a89c14723c */ /* 0x040ff00000041814 */
[C---:B------:R-:W-:Y:S01]  /*172c0*/  HMMA.16816.F32.BF16 R24, R156.reuse, R170, R24 ;  /* 0x000000aa9c18723c */ /* 0x040fe20000041818 */
[----:B------:R-:W3:Y:S07]  /*172d0*/  LDSM.16.M88.4 R168, [R184+0x800] ;  /* 0x00080000b8a8783b */ /* 0x000eee0000000200 */
[C---:B------:R-:W-:Y:S08]  /*172e0*/  HMMA.16816.F32.BF16 R28, R156.reuse, R172, R28 ;  /* 0x000000ac9c1c723c */ /* 0x040ff0000004181c */
[----:B------:R-:W-:Y:S01]  /*172f0*/  HMMA.16816.F32.BF16 R32, R156, R174, R32 ;  /* 0x000000ae9c20723c */ /* 0x000fe20000041820 */
[----:B------:R-:W4:Y:S04]  /*17300*/  LDSM.16.M88.4 R156, [R184+0x1000] ;  /* 0x00100000b89c783b */ /* 0x000f280000000200 */
[----:B------:R-:W4:Y:S03]  /*17310*/  LDSM.16.M88.4 R172, [R184+0x1800] ;  /* 0x00180000b8ac783b */ /* 0x000f260000000200 */
[C---:B-1----:R-:W-:Y:S08]  /*17320*/  HMMA.16816.F32.BF16 R4, R140.reuse, R144, R4 ;  /* 0x000000908c04723c */ /* 0x042ff00000041804 */
[C---:B------:R-:W-:Y:S01]  /*17330*/  HMMA.16816.F32.BF16 R8, R140.reuse, R146, R8 ;  /* 0x000000928c08723c */ /* 0x040fe20000041808 */
[----:B------:R-:W-:Y:S07]  /*17340*/  LDSM.16.M88.4 R144, [R193+0x8000] ;  /* 0x00800000c190783b */ /* 0x000fee0000000200 */
[C---:B--2---:R-:W-:Y:S08]  /*17350*/  HMMA.16816.F32.BF16 R12, R140.reuse, R148, R12 ;  /* 0x000000948c0c723c */ /* 0x044ff0000004180c */
[C---:B------:R-:W-:Y:S01]  /*17360*/  HMMA.16816.F32.BF16 R16, R140.reuse, R150, R16 ;  /* 0x000000968c10723c */ /* 0x040fe20000041810 */
[----:B------:R-:W-:Y:S07]  /*17370*/  LDSM.16.M88.4 R148, [R193+0x8800] ;  /* 0x00880000c194783b */ /* 0x000fee0000000200 */
[C---:B---3--:R-:W-:Y:S08]  /*17380*/  HMMA.16816.F32.BF16 R20, R140.reuse, R136, R20 ;  /* 0x000000888c14723c */ /* 0x048ff00000041814 */
[C---:B------:R-:W-:Y:S01]  /*17390*/  HMMA.16816.F32.BF16 R24, R140.reuse, R138, R24 ;  /* 0x0000008a8c18723c */ /* 0x040fe20000041818 */
[----:B------:R-:W1:Y:S07]  /*173a0*/  LDSM.16.M88.4 R136, [R194+0x2000] ;  /* 0x00200000c288783b */ /* 0x000e6e0000000200 */
[C---:B----4-:R-:W-:Y:S08]  /*173b0*/  HMMA.16816.F32.BF16 R28, R140.reuse, R152, R28 ;  /* 0x000000988c1c723c */ /* 0x050ff0000004181c */
[----:B------:R-:W-:Y:S01]  /*173c0*/  HMMA.16816.F32.BF16 R32, R140, R154, R32 ;  /* 0x0000009a8c20723c */ /* 0x000fe20000041820 */
[----:B------:R-:W2:Y:S04]  /*173d0*/  LDSM.16.M88.4 R140, [R193+0x9000] ;  /* 0x00900000c18c783b */ /* 0x000ea80000000200 */
[----:B------:R-:W3:Y:S03]  /*173e0*/  LDSM.16.M88.4 R152, [R193+0x9800] ;  /* 0x00980000c198783b */ /* 0x000ee60000000200 */
[C---:B-----5:R-:W-:Y:S08]  /*173f0*/  HMMA.16816.F32.BF16 R4, R160.reuse, R164, R4 ;  /* 0x000000a4a004723c */ /* 0x060ff00000041804 */
[C---:B------:R-:W-:Y:S01]  /*17400*/  HMMA.16816.F32.BF16 R8, R160.reuse, R166, R8 ;  /* 0x000000a6a008723c */ /* 0x040fe20000041808 */
[----:B------:R-:W-:Y:S07]  /*17410*/  LDSM.16.M88.4 R164, [R183] ;  /* 0x00000000b7a4783b */ /* 0x000fee0000000200 */
[C---:B------:R-:W-:Y:S08]  /*17420*/  HMMA.16816.F32.BF16 R12, R160.reuse, R168, R12 ;  /* 0x000000a8a00c723c */ /* 0x040ff0000004180c */
[C---:B------:R-:W-:Y:S01]  /*17430*/  HMMA.16816.F32.BF16 R16, R160.reuse, R170, R16 ;  /* 0x000000aaa010723c */ /* 0x040fe20000041810 */
[----:B------:R-:W-:Y:S07]  /*17440*/  LDSM.16.M88.4 R168, [R182] ;  /* 0x00000000b6a8783b */ /* 0x000fee0000000200 */
[C---:B------:R-:W-:Y:S08]  /*17450*/  HMMA.16816.F32.BF16 R20, R160.reuse, R156, R20 ;  /* 0x0000009ca014723c */ /* 0x040ff00000041814 */
[C---:B------:R-:W-:Y:S01]  /*17460*/  HMMA.16816.F32.BF16 R24, R160.reuse, R158, R24 ;  /* 0x0000009ea018723c */ /* 0x040fe20000041818 */
[----:B------:R-:W4:Y:S07]  /*17470*/  LDSM.16.M88.4 R156, [R192+0x2000] ;  /* 0x00200000c09c783b */ /* 0x000f2e0000000200 */
[C---:B------:R-:W-:Y:S08]  /*17480*/  HMMA.16816.F32.BF16 R28, R160.reuse, R172, R28 ;  /* 0x000000aca01c723c */ /* 0x040ff0000004181c */
[----:B------:R-:W-:Y:S01]  /*17490*/  HMMA.16816.F32.BF16 R32, R160, R174, R32 ;  /* 0x000000aea020723c */ /* 0x000fe20000041820 */
[----:B------:R-:W5:Y:S04]  /*174a0*/  LDSM.16.M88.4 R160, [R181] ;  /* 0x00000000b5a0783b */ /* 0x000f680000000200 */
[----:B------:R-:W3:Y:S03]  /*174b0*/  LDSM.16.M88.4 R172, [R180] ;  /* 0x00000000b4ac783b */ /* 0x000ee60000000200 */
[C---:B-1----:R-:W-:Y:S08]  /*174c0*/  HMMA.16816.F32.BF16 R4, R136.reuse, R144, R4 ;  /* 0x000000908804723c */ /* 0x042ff00000041804 */
[C---:B------:R-:W-:Y:S01]  /*174d0*/  HMMA.16816.F32.BF16 R8, R136.reuse, R146, R8 ;  /* 0x000000928808723c */ /* 0x040fe20000041808 */
[----:B------:R-:W-:Y:S07]  /*174e0*/  LDSM.16.M88.4 R144, [R188+0x8000] ;  /* 0x00800000bc90783b */ /* 0x000fee0000000200 */
[C---:B------:R-:W-:Y:S08]  /*174f0*/  HMMA.16816.F32.BF16 R12, R136.reuse, R148, R12 ;  /* 0x00000094880c723c */ /* 0x040ff0000004180c */
[C---:B------:R-:W-:Y:S01]  /*17500*/  HMMA.16816.F32.BF16 R16, R136.reuse, R150, R16 ;  /* 0x000000968810723c */ /* 0x040fe20000041810 */
[----:B------:R-:W-:Y:S07]  /*17510*/  LDSM.16.M88.4 R148, [R188+0x8800] ;  /* 0x00880000bc94783b */ /* 0x000fee0000000200 */
[C---:B--2---:R-:W-:Y:S08]  /*17520*/  HMMA.16816.F32.BF16 R20, R136.reuse, R140, R20 ;  /* 0x0000008c8814723c */ /* 0x044ff00000041814 */
[C---:B------:R-:W-:Y:S01]  /*17530*/  HMMA.16816.F32.BF16 R24, R136.reuse, R142, R24 ;  /* 0x0000008e8818723c */ /* 0x040fe20000041818 */
[----:B------:R-:W1:Y:S07]  /*17540*/  LDSM.16.M88.4 R140, [R190+0x2000] ;  /* 0x00200000be8c783b */ /* 0x000e6e0000000200 */
[C---:B---3--:R-:W-:Y:S08]  /*17550*/  HMMA.16816.F32.BF16 R28, R136.reuse, R152, R28 ;  /* 0x00000098881c723c */ /* 0x048ff0000004181c */
[----:B------:R-:W-:Y:S01]  /*17560*/  HMMA.16816.F32.BF16 R32, R136, R154, R32 ;  /* 0x0000009a8820723c */ /* 0x000fe20000041820 */
[----:B------:R-:W2:Y:S04]  /*17570*/  LDSM.16.M88.4 R136, [R188+0x9000] ;  /* 0x00900000bc88783b */ /* 0x000ea80000000200 */
[----:B------:R-:W3:Y:S03]  /*17580*/  LDSM.16.M88.4 R152, [R188+0x9800] ;  /* 0x00980000bc98783b */ /* 0x000ee60000000200 */
[C---:B----4-:R-:W-:Y:S08]  /*17590*/  HMMA.16816.F32.BF16 R4, R156.reuse, R164, R4 ;  /* 0x000000a49c04723c */ /* 0x050ff00000041804 */
[C---:B------:R-:W-:Y:S01]  /*175a0*/  HMMA.16816.F32.BF16 R8, R156.reuse, R166, R8 ;  /* 0x000000a69c08723c */ /* 0x040fe20000041808 */
[----:B------:R-:W-:Y:S07]  /*175b0*/  LDSM.16.M88.4 R164, [R184+0x2000] ;  /* 0x00200000b8a4783b */ /* 0x000fee0000000200 */
[C---:B------:R-:W-:Y:S08]  /*175c0*/  HMMA.16816.F32.BF16 R12, R156.reuse, R168, R12 ;  /* 0x000000a89c0c723c */ /* 0x040ff0000004180c */
[C---:B------:R-:W-:Y:S01]  /*175d0*/  HMMA.16816.F32.BF16 R16, R156.reuse, R170, R16 ;  /* 0x000000aa9c10723c */ /* 0x040fe20000041810 */
[----:B------:R-:W-:Y:S07]  /*175e0*/  LDSM.16.M88.4 R168, [R184+0x2800] ;  /* 0x00280000b8a8783b */ /* 0x000fee0000000200 */
[C---:B-----5:R-:W-:Y:S08]  /*175f0*/  HMMA.16816.F32.BF16 R20, R156.reuse, R160, R20 ;  /* 0x000000a09c14723c */ /* 0x060ff00000041814 */
[C---:B------:R-:W-:Y:S01]  /*17600*/  HMMA.16816.F32.BF16 R24, R156.reuse, R162, R24 ;  /* 0x000000a29c18723c */ /* 0x040fe20000041818 */
[----:B------:R-:W4:Y:S07]  /*17610*/  LDSM.16.M88.4 R160, [R189+0x2000] ;  /* 0x00200000bda0783b */ /* 0x000f2e0000000200 */
[C---:B------:R-:W-:Y:S08]  /*17620*/  HMMA.16816.F32.BF16 R28, R156.reuse, R172, R28 ;  /* 0x000000ac9c1c723c */ /* 0x040ff0000004181c */
[----:B------:R-:W-:Y:S01]  /*17630*/  HMMA.16816.F32.BF16 R32, R156, R174, R32 ;  /* 0x000000ae9c20723c */ /* 0x000fe20000041820 */
[----:B------:R-:W5:Y:S04]  /*17640*/  LDSM.16.M88.4 R156, [R184+0x3000] ;  /* 0x00300000b89c783b */ /* 0x000f680000000200 */
[----:B------:R-:W3:Y:S03]  /*17650*/  LDSM.16.M88.4 R172, [R184+0x3800] ;  /* 0x00380000b8ac783b */ /* 0x000ee60000000200 */
        /* <DEDUP_REMOVED lines=15> */
[----:B------:R-:W-:Y:S07]  /*17750*/  LDSM.16.M88.4 R164, [R179] ;  /* 0x00000000b3a4783b */ /* 0x000fee0000000200 */
[C---:B------:R-:W-:Y:S08]  /*17760*/  HMMA.16816.F32.BF16 R12, R160.reuse, R168, R12 ;  /* 0x000000a8a00c723c */ /* 0x040ff0000004180c */
[C---:B------:R-:W-:Y:S01]  /*17770*/  HMMA.16816.F32.BF16 R16, R160.reuse, R170, R16 ;  /* 0x000000aaa010723c */ /* 0x040fe20000041810 */
[----:B------:R-:W-:Y:S07]  /*17780*/  LDSM.16.M88.4 R168, [R178] ;  /* 0x00000000b2a8783b */ /* 0x000fee0000000200 */
[C---:B-----5:R-:W-:Y:S08]  /*17790*/  HMMA.16816.F32.BF16 R20, R160.reuse, R156, R20 ;  /* 0x0000009ca014723c */ /* 0x060ff00000041814 */
        /* <DEDUP_REMOVED lines=32> */
[C---:B-1----:R-:W-:Y:S01]  /*179a0*/  HMMA.16816.F32.BF16 R4, R140.reuse, R144, R4 ;  /* 0x000000908c04723c */ /* 0x042fe20000041804 */
[----:B------:R-:W-:Y:S04]  /*179b0*/  DEPBAR.LE SB0, 0x0 ;  /* 0x000080000000791a */ /* 0x000fe80000000000 */
[----:B------:R-:W-:Y:S03]  /*179c0*/  BAR.SYNC.DEFER_BLOCKING 0x0 ;  /* 0x0000000000007b1d */ /* 0x000fe60000010000 */
[C---:B------:R-:W-:Y:S08]  /*179d0*/  HMMA.16816.F32.BF16 R8, R140.reuse, R146, R8 ;  /* 0x000000928c08723c */ /* 0x040ff00000041808 */
[C---:B------:R-:W-:Y:S08]  /*179e0*/  HMMA.16816.F32.BF16 R12, R140.reuse, R148, R12 ;  /* 0x000000948c0c723c */ /* 0x040ff0000004180c */
[C---:B------:R-:W-:Y:S08]  /*179f0*/  HMMA.16816.F32.BF16 R16, R140.reuse, R150, R16 ;  /* 0x000000968c10723c */ /* 0x040ff00000041810 */
[C---:B--2---:R-:W-:Y:S08]  /*17a00*/  HMMA.16816.F32.BF16 R20, R140.reuse, R136, R20 ;  /* 0x000000888c14723c */ /* 0x044ff00000041814 */
[C---:B------:R-:W-:Y:S08]  /*17a10*/  HMMA.16816.F32.BF16 R24, R140.reuse, R138, R24 ;  /* 0x0000008a8c18723c */ /* 0x040ff00000041818 */
[C---:B---3--:R-:W-:Y:S08]  /*17a20*/  HMMA.16816.F32.BF16 R28, R140.reuse, R152, R28 ;  /* 0x000000988c1c723c */ /* 0x048ff0000004181c */
[----:B------:R-:W-:Y:S08]  /*17a30*/  HMMA.16816.F32.BF16 R32, R140, R154, R32 ;  /* 0x0000009a8c20723c */ /* 0x000ff00000041820 */
[C---:B----4-:R-:W-:Y:S08]  /*17a40*/  HMMA.16816.F32.BF16 R4, R160.reuse, R164, R4 ;  /* 0x000000a4a004723c */ /* 0x050ff00000041804 */
[C---:B------:R-:W-:Y:S08]  /*17a50*/  HMMA.16816.F32.BF16 R8, R160.reuse, R166, R8 ;  /* 0x000000a6a008723c */ /* 0x040ff00000041808 */
[C---:B------:R-:W-:Y:S08]  /*17a60*/  HMMA.16816.F32.BF16 R12, R160.reuse, R168, R12 ;  /* 0x000000a8a00c723c */ /* 0x040ff0000004180c */
[C---:B------:R-:W-:Y:S08]  /*17a70*/  HMMA.16816.F32.BF16 R16, R160.reuse, R170, R16 ;  /* 0x000000aaa010723c */ /* 0x040ff00000041810 */
[C---:B-----5:R-:W-:Y:S08]  /*17a80*/  HMMA.16816.F32.BF16 R20, R160.reuse, R156, R20 ;  /* 0x0000009ca014723c */ /* 0x060ff00000041814 */
[C---:B------:R-:W-:Y:S08]  /*17a90*/  HMMA.16816.F32.BF16 R24, R160.reuse, R158, R24 ;  /* 0x0000009ea018723c */ /* 0x040ff00000041818 */
[C---:B------:R-:W-:Y:S08]  /*17aa0*/  HMMA.16816.F32.BF16 R28, R160.reuse, R172, R28 ;  /* 0x000000aca01c723c */ /* 0x040ff0000004181c */
[----:B------:R-:W-:Y:S07]  /*17ab0*/  HMMA.16816.F32.BF16 R32, R160, R174, R32 ;  /* 0x000000aea020723c */ /* 0x000fee0000041820 */
[----:B------:R-:W-:Y:S02]  /*17ac0*/  IMAD.MOV.U32 R160, RZ, RZ, R132 ;  /* 0x000000ffffa07224 */ /* 0x000fe400078e0084 */
[----:B------:R-:W-:Y:S01]  /*17ad0*/  IMAD.MOV.U32 R161, RZ, RZ, R133 ;  /* 0x000000ffffa17224 */ /* 0x000fe200078e0085 */
[----:B------:R-:W-:-:S09]  /*17ae0*/  @!P0 BRA `(.L_x_1040) ;  /* 0x00000a3000008947 */ /* 0x000fd20003800000 */
[----:B------:R-:W-:Y:S01]  /*17af0*/  ISETP.NE.U32.AND P0, PT, R212, RZ, PT ;  /* 0x000000ffd400720c */ /* 0x000fe20003f05070 */
[----:B------:R-:W-:Y:S03]  /*17b00*/  BSSY B0, `(.L_x_1041) ;  /* 0x0000047000007945 */ /* 0x000fe60003800000 */
[----:B------:R-:W-:Y:S11]  /*17b10*/  ISETP.NE.AND.EX P0, PT, R213, RZ, PT, P0 ;  /* 0x000000ffd500720c */ /* 0x000ff60003f05300 */
[----:B------:R-:W-:Y:S02]  /*17b20*/  @!UPT UIADD3 URZ, URZ, URZ, URZ ;  /* 0x0000003f3f3ff290 */ /* 0x000fe4000fffe03f */
[----:B------:R-:W-:-:S05]  /*17b30*/  @!P0 BRA `(.L_x_1042) ;  /* 0x000003f000008947 */ /* 0x000fca0003800000 */
[----:B------:R-:W-:Y:S02]  /*17b40*/  ULDC.64 UR4, c[0x0][0x118] ;  /* 0x0000460000047ab9 */ /* 0x000fe40000000a00 */
[----:B------:R-:W2:Y:S04]  /*17b50*/  LD.E R141, [R2.64+0x170] ;  /* 0x00017004028d7980 */ /* 0x000ea8000c101900 */
[----:B------:R-:W3:Y:S01]  /*17b60*/  LD.E.64 R144, [R2.64+0x20] ;  /* 0x0000200402907980 */ /* 0x000ee2000c101b00 */
        /* <DEDUP_REMOVED lines=8> */
[C---:B------:R-:W-:Y:S02]  /*17bf0*/  IADD3 R139, R132.reuse, -0x40, RZ ;  /* 0xffffffc0848b7810 */ /* 0x040fe40007ffe0ff */
[----:B------:R-:W-:Y:S02]  /*17c00*/  IABS R137, R132 ;  /* 0x0000008400897213 */ /* 0x000fe40000000000 */
[----:B------:R-:W-:Y:S01]  /*17c10*/  LOP3.LUT R132, R132, R141, RZ, 0x3c, !PT ;  /* 0x0000008d84847212 */ /* 0x000fe200078e3cff */
[--C-:B-1----:R-:W-:Y:S02]  /*17c20*/  IMAD.MOV R133, RZ, RZ, -R143.reuse ;  /* 0x000000ffff857224 */ /* 0x102fe400078e0a8f */
[----:B------:R-:W-:Y:S02]  /*17c30*/  IMAD.MOV.U32 R142, RZ, RZ, RZ ;  /* 0x000000ffff8e7224 */ /* 0x000fe400078e00ff */
[----:B------:R-:W-:Y:S01]  /*17c40*/  IMAD R140, R133, R136, RZ ;  /* 0x00000088858c7224 */ /* 0x000fe200078e02ff */
[----:B------:R-:W-:Y:S02]  /*17c50*/  IABS R133, R139 ;  /* 0x0000008b00857213 */ /* 0x000fe40000000000 */
[----:B------:R-:W-:Y:S01]  /*17c60*/  LOP3.LUT R139, R139, R141, RZ, 0x3c, !PT ;  /* 0x0000008d8b8b7212 */ /* 0x000fe200078e3cff */
[----:B------:R-:W-:Y:S06]  /*17c70*/  IMAD.HI.U32 R140, R143, R140, R142 ;  /* 0x0000008c8f8c7227 */ /* 0x000fec00078e008e */
[C---:B------:R-:W-:Y:S04]  /*17c80*/  IMAD.HI.U32 R138, R140.reuse, R133, RZ ;  /* 0x000000858c8a7227 */ /* 0x040fe800078e00ff */
[----:B------:R-:W-:Y:S04]  /*17c90*/  IMAD.HI.U32 R140, R140, R137, RZ ;  /* 0x000000898c8c7227 */ /* 0x000fe800078e00ff */
[-C--:B------:R-:W-:Y:S02]  /*17ca0*/  IMAD R133, R138, R134.reuse, R133 ;  /* 0x000000868a857224 */ /* 0x080fe400078e0285 */
[----:B------:R-:W-:Y:S03]  /*17cb0*/  IMAD R137, R140, R134, R137 ;  /* 0x000000868c897224 */ /* 0x000fe600078e0289 */
[C---:B------:R-:W-:Y:S02]  /*17cc0*/  ISETP.GT.U32.AND P0, PT, R136.reuse, R133, PT ;  /* 0x000000858800720c */ /* 0x040fe40003f04070 */
[----:B------:R-:W-:Y:S11]  /*17cd0*/  ISETP.GT.U32.AND P1, PT, R136, R137, PT ;  /* 0x000000898800720c */ /* 0x000ff60003f24070 */
[----:B------:R-:W-:Y:S01]  /*17ce0*/  @!P0 IADD3 R138, R138, 0x1, RZ ;  /* 0x000000018a8a8810 */ /* 0x000fe20007ffe0ff */
[--C-:B------:R-:W-:Y:S01]  /*17cf0*/  @!P0 IMAD.IADD R133, R133, 0x1, -R136.reuse ;  /* 0x0000000185858824 */ /* 0x100fe200078e0a88 */
[----:B------:R-:W-:Y:S01]  /*17d00*/  ISETP.GE.AND P0, PT, R139, RZ, PT ;  /* 0x000000ff8b00720c */ /* 0x000fe20003f06270 */
[----:B------:R-:W-:Y:S01]  /*17d10*/  @!P1 IMAD.IADD R137, R137, 0x1, -R136 ;  /* 0x0000000189899824 */ /* 0x000fe200078e0a88 */
[----:B------:R-:W-:Y:S02]  /*17d20*/  @!P1 IADD3 R140, R140, 0x1, RZ ;  /* 0x000000018c8c9810 */ /* 0x000fe40007ffe0ff */
[-C--:B------:R-:W-:Y:S02]  /*17d30*/  ISETP.GE.U32.AND P2, PT, R133, R136.reuse, PT ;  /* 0x000000888500720c */ /* 0x080fe40003f46070 */
[----:B------:R-:W-:Y:S02]  /*17d40*/  ISETP.GE.U32.AND P6, PT, R137, R136, PT ;  /* 0x000000888900720c */ /* 0x000fe40003fc6070 */
[----:B------:R-:W-:Y:S02]  /*17d50*/  ISETP.GE.AND P1, PT, R132, RZ, PT ;  /* 0x000000ff8400720c */ /* 0x000fe40003f26270 */
[----:B------:R-:W-:Y:S07]  /*17d60*/  LOP3.LUT R137, RZ, R141, RZ, 0x33, !PT ;  /* 0x0000008dff897212 */ /* 0x000fee00078e33ff */
[----:B------:R-:W-:Y:S02]  /*17d70*/  @P2 IADD3 R138, R138, 0x1, RZ ;  /* 0x000000018a8a2810 */ /* 0x000fe40007ffe0ff */
[----:B------:R-:W-:Y:S02]  /*17d80*/  @P6 IADD3 R140, R140, 0x1, RZ ;  /* 0x000000018c8c6810 */ /* 0x000fe40007ffe0ff */
[----:B------:R-:W-:Y:S01]  /*17d90*/  ISETP.NE.AND P2, PT, R141, RZ, PT ;  /* 0x000000ff8d00720c */ /* 0x000fe20003f45270 */
[----:B------:R-:W-:Y:S02]  /*17da0*/  @!P0 IMAD.MOV R138, RZ, RZ, -R138 ;  /* 0x000000ffff8a8224 */ /* 0x000fe400078e0a8a */
[----:B------:R-:W-:Y:S03]  /*17db0*/  @!P1 IMAD.MOV R140, RZ, RZ, -R140 ;  /* 0x000000ffff8c9224 */ /* 0x000fe600078e0a8c */
[C---:B------:R-:W-:Y:S02]  /*17dc0*/  SEL R143, R137.reuse, R138, !P2 ;  /* 0x0000008a898f7207 */ /* 0x040fe40005000000 */
[----:B------:R-:W-:Y:S01]  /*17dd0*/  SEL R137, R137, R140, !P2 ;  /* 0x0000008c89897207 */ /* 0x000fe20005000000 */
[----:B------:R-:W2:Y:S01]  /*17de0*/  LD.E.64 R138, [R2.64+0x38] ;  /* 0x00003804028a7980 */ /* 0x000ea2000c101b00 */
        /* <DEDUP_REMOVED lines=9> */
[-C--:B--2---:R-:W-:Y:S02]  /*17e80*/  IMAD R134, R139, R141.reuse, RZ ;  /* 0x0000008d8b867224 */ /* 0x084fe400078e02ff */
[C---:B------:R-:W-:Y:S04]  /*17e90*/  IMAD.WIDE.U32 R140, R138.reuse, R141, RZ ;  /* 0x0000008d8a8c7225 */ /* 0x040fe800078e00ff */
[----:B------:R-:W-:Y:S04]  /*17ea0*/  IMAD R134, R138, R137, R134 ;  /* 0x000000898a867224 */ /* 0x000fe800078e0286 */
[----:B------:R-:W-:Y:S02]  /*17eb0*/  IMAD.IADD R141, R141, 0x1, R134 ;  /* 0x000000018d8d7824 */ /* 0x000fe400078e0286 */
[----:B----4-:R-:W-:Y:S04]  /*17ec0*/  IMAD.IADD R133, R132, 0x1, -R133 ;  /* 0x0000000184857824 */ /* 0x010fe800078e0a85 */
[----:B---3--:R-:W-:Y:S01]  /*17ed0*/  IMAD R137, R145, R133, RZ ;  /* 0x0000008591897224 */ /* 0x008fe200078e02ff */
[----:B------:R-:W-:Y:S01]  /*17ee0*/  SHF.R.S32.HI R132, RZ, 0x1f, R133 ;  /* 0x0000001fff847819 */ /* 0x000fe20000011485 */
[----:B------:R-:W-:Y:S04]  /*17ef0*/  IMAD.WIDE.U32 R140, R133, R144, R140 ;  /* 0x00000090858c7225 */ /* 0x000fe800078e008c */
[----:B------:R-:W-:Y:S04]  /*17f00*/  IMAD R137, R144, R132, R137 ;  /* 0x0000008490897224 */ /* 0x000fe800078e0289 */
[----:B------:R-:W-:Y:S01]  /*17f10*/  IMAD.IADD R137, R141, 0x1, R137 ;  /* 0x000000018d897824 */ /* 0x000fe200078e0289 */
[----:B------:R-:W-:-:S05]  /*17f20*/  BRA `(.L_x_1043) ;  /* 0x0000004000007947 */ /* 0x000fca0003800000 */
.L_x_1042:
[----:B------:R-:W-:Y:S02]  /*17f30*/  ULDC.64 UR4, c[0x0][0x118] ;  /* 0x0000460000047ab9 */ /* 0x000fe40000000a00 */
[----:B------:R-:W2:Y:S02]  /*17f40*/  LD.E R140, [R2.64+0x38] ;  /* 0x00003804028c7980 */ /* 0x000ea4000c101900 */
[----:B--2---:R-:W-:Y:S04]  /*17f50*/  LEA R140, -R140, RZ, 0x6 ;  /* 0x000000ff8c8c7211 */ /* 0x004fe800078e31ff */
[----:B------:R-:W-:Y:S02]  /*17f60*/  SHF.R.S32.HI R137, RZ, 0x1f, R140 ;  /* 0x0000001fff897819 */ /* 0x000fe4000001148c */
.L_x_1043:
[----:B------:R-:W-:Y:S05]  /*17f70*/  BSYNC B0 ;  /* 0x0000000000007941 */ /* 0x000fea0003800000 */
.L_x_1041:
[CC--:B------:R-:W-:Y:S01]  /*17f80*/  LEA R152, P1, R140.reuse, R204.reuse, 0x1 ;  /* 0x000000cc8c987211 */ /* 0x0c0fe200078208ff */
[----:B------:R-:W-:Y:S01]  /*17f90*/  ULDC.64 UR4, c[0x0][0x118] ;  /* 0x0000460000047ab9 */ /* 0x000fe20000000a00 */
[C---:B------:R-:W-:Y:S02]  /*17fa0*/  IADD3 R133, P0, R140.reuse, R201, RZ ;  /* 0x000000c98c857210 */ /* 0x040fe40007f1e0ff */
[-C--:B------:R-:W-:Y:S02]  /*17fb0*/  LEA.HI.X R153, R140, R203.reuse, R137, 0x1, P1 ;  /* 0x000000cb8c997211 */ /* 0x080fe400008f0c89 */
[-C--:B------:R-:W-:Y:S01]  /*17fc0*/  @P5 LEA R150, P6, R133, R204.reuse, 0x1 ;  /* 0x000000cc85965211 */ /* 0x080fe200078c08ff */
[----:B------:R-:W-:Y:S01]  /*17fd0*/  IMAD.X R134, R137, 0x1, R202, P0 ;  /* 0x0000000189867824 */ /* 0x000fe200000e06ca */
[CC--:B------:R-:W-:Y:S01]  /*17fe0*/  @P4 LEA R144, P1, R133.reuse, R204.reuse, 0x1 ;  /* 0x000000cc85904211 */ /* 0x0c0fe200078208ff */
[----:B------:R-:W-:Y:S01]  /*17ff0*/  @!PT LDS RZ, [RZ] ;  /* 0x00000000fffff984 */ /* 0x000fe20000000800 */
[----:B------:R-:W-:Y:S01]  /*18000*/  @!PT LDS RZ, [RZ] ;  /* 0x00000000fffff984 */ /* 0x000fe20000000800 */
[----:B------:R-:W-:Y:S01]  /*18010*/  @!PT LDS RZ, [RZ] ;  /* 0x00000000fffff984 */ /* 0x000fe20000000800 */
[----:B------:R1:W-:Y:S01]  /*18020*/  @P5 LDGSTS.E.BYPASS.LTC128B.128 [R211+0x6000], [R152.64] ;  /* 0x0600000098d35fae */ /* 0x0003e2000b901d44 */
[CC--:B------:R-:W-:Y:S02]  /*18030*/  @P3 LEA R142, P0, R133.reuse, R204.reuse, 0x1 ;  /* 0x000000cc858e3211 */ /* 0x0c0fe400078008ff */
[CCC-:B------:R-:W-:Y:S01]  /*18040*/  @P5 LEA.HI.X R151, R133.reuse, R203.reuse, R134.reuse, 0x1, P6 ;  /* 0x000000cb85975211 */ /* 0x1c0fe200030f0c86 */
[----:B------:R1:W-:Y:S01]  /*18050*/  @!P5 STS.128 [R211+0x6000], RZ ;  /* 0x006000ffd300d388 */ /* 0x0003e20000000c00 */
[CCC-:B------:R-:W-:Y:S02]  /*18060*/  @P4 LEA.HI.X R145, R133.reuse, R203.reuse, R134.reuse, 0x1, P1 ;  /* 0x000000cb85914211 */ /* 0x1c0fe400008f0c86 */
[C---:B------:R-:W-:Y:S01]  /*18070*/  @P3 LEA.HI.X R143, R133.reuse, R203, R134, 0x1, P0 ;  /* 0x000000cb858f3211 */ /* 0x040fe200000f0c86 */
[----:B------:R-:W-:Y:S01]  /*18080*/  @!PT LDS RZ, [RZ] ;  /* 0x00000000fffff984 */ /* 0x000fe20000000800 */
[----:B------:R-:W-:Y:S01]  /*18090*/  @!PT LDS RZ, [RZ] ;  /* 0x00000000fffff984 */ /* 0x000fe20000000800 */
[----:B------:R-:W-:Y:S01]  /*180a0*/  @!PT LDS RZ, [RZ] ;  /* 0x00000000fffff984 */ /* 0x000fe20000000800 */
[----:B------:R1:W-:Y:S01]  /*180b0*/  @P4 LDGSTS.E.BYPASS.LTC128B.128 [R211+0x8000], [R152.64+0x80] ;  /* 0x0800008098d34fae */ /* 0x0003e2000b901d44 */
[----:B------:R-:W-:Y:S03]  /*180c0*/  IADD3 R137, P2, R133, R201, RZ ;  /* 0x000000c985897210 */ /* 0x000fe60007f5e0ff */
[----:B------:R1:W-:Y:S01]  /*180d0*/  @!P4 STS.128 [R211+0x8000], RZ ;  /* 0x008000ffd300c388 */ /* 0x0003e20000000c00 */
[CC--:B------:R-:W-:Y:S01]  /*180e0*/  @P5 LEA R148, P1, R137.reuse, R204.reuse, 0x1 ;  /* 0x000000cc89945211 */ /* 0x0c0fe200078208ff */
[----:B------:R-:W-:Y:S01]  /*180f0*/  IMAD.X R134, R134, 0x1, R202, P2 ;  /* 0x0000000186867824 */ /* 0x000fe200010e06ca */
[CC--:B------:R-:W-:Y:S01]  /*18100*/  @P4 LEA R140, P0, R137.reuse, R204.reuse, 0x1 ;  /* 0x000000cc898c4211 */ /* 0x0c0fe200078008ff */
[----:B------:R-:W-:Y:S01]  /*18110*/  @!PT LDS RZ, [RZ] ;  /* 0x00000000fffff984 */ /* 0x000fe20000000800 */
[----:B------:R-:W-:Y:S01]  /*18120*/  @!PT LDS RZ, [RZ] ;  /* 0x00000000fffff984 */ /* 0x000fe20000000800 */
[----:B------:R-:W-:Y:S01]  /*18130*/  @!PT LDS RZ, [RZ] ;  /* 0x00000000fffff984 */ /* 0x000fe20000000800 */
[----:B------:R1:W-:Y:S01]  /*18140*/  @P3 LDGSTS.E.BYPASS.LTC128B.128 [R211+0xa000], [R152.64+0x100] ;  /* 0x0a00010098d33fae */ /* 0x0003e2000b901d44 */
        /* <DEDUP_REMOVED lines=8> */
[----:B------:R1:W-:Y:S01]  /*181d0*/  @P5 LDGSTS.E.BYPASS.LTC128B.128 [R211+0x6800], [R150.64] ;  /* 0x0680000096d35fae */ /* 0x0003e2000b901d44 */
        /* <DEDUP_REMOVED lines=9> */
[C---:B------:R-:W-:Y:S01]  /*18270*/  @P3 LEA R154, P0, R133.reuse, R204, 0x1 ;  /* 0x000000cc859a3211 */ /* 0x040fe200078008ff */
[----:B------:R-:W-:Y:S01]  /*18280*/  IMAD.MOV.U32 R204, RZ, RZ, R152 ;  /* 0x000000ffffcc7224 */ /* 0x000fe200078e0098 */
[CCC-:B------:R-:W-:Y:S01]  /*18290*/  @P5 LEA.HI.X R147, R133.reuse, R203.reuse, R132.reuse, 0x1, P6 ;  /* 0x000000cb85935211 */ /* 0x1c0fe200030f0c84 */
[----:B------:R1:W-:Y:S01]  /*182a0*/  @!P4 STS.128 [R211+0x8800], RZ ;  /* 0x008800ffd300c388 */ /* 0x0003e20000000c00 */
[CCC-:B------:R-:W-:Y:S02]  /*182b0*/  @P4 LEA.HI.X R137, R133.reuse, R203.reuse, R132.reuse, 0x1, P1 ;  /* 0x000000cb85894211 */ /* 0x1c0fe400008f0c84 */
[----:B------:R-:W-:Y:S01]  /*182c0*/  @P3 LEA.HI.X R155, R133, R203, R132, 0x1, P0 ;  /* 0x000000cb859b3211 */ /* 0x000fe200000f0c84 */
[----:B------:R-:W-:Y:S01]  /*182d0*/  @!PT LDS RZ, [RZ] ;  /* 0x00000000fffff984 */ /* 0x000fe20000000800 */
[----:B------:R-:W-:Y:S01]  /*182e0*/  @!PT LDS RZ, [RZ] ;  /* 0x00000000fffff984 */ /* 0x000fe20000000800 */
[----:B------:R-:W-:Y:S01]  /*182f0*/  @!PT LDS RZ, [RZ] ;  /* 0x00000000fffff984 */ /* 0x000fe20000000800 */
[----:B------:R1:W-:Y:S01]  /*18300*/  @P3 LDGSTS.E.BYPASS.LTC128B.128 [R211+0xa800], [R142.64+0x100] ;  /* 0x0a8001008ed33fae */ /* 0x0003e2000b901d44 */
[----:B------:R-:W-:Y:S03]  /*18310*/  IMAD.MOV.U32 R203, RZ, RZ, R153 ;  /* 0x000000ffffcb7224 */ /* 0x000fe600078e0099 */
        /* <DEDUP_REMOVED lines=32> */
.L_x_1040:
[----:B------:R-:W-:Y:S05]  /*18520*/  BSYNC B1 ;  /* 0x0000000000017941 */ /* 0x000fea0003800000 */
.L_x_1039:
[----:B------:R-:W-:Y:S01]  /*18530*/  ULDC.64 UR4, c[0x0][0x118] ;  /* 0x0000460000047ab9 */ /* 0x000fe20000000a00 */
[----:B------:R-:W-:Y:S01]  /*18540*/  FMNMX.FTZ R132, R4, R135, !PT ;  /* 0x0000008704847209 */ /* 0x000fe20007810000 */
[----:B------:R2:W3:Y:S01]  /*18550*/  LD.E R133, [R2.64+0xdc] ;  /* 0x0000dc0402857980 */ /* 0x0004e2000c101900 */
[----:B------:R-:W-:Y:S02]  /*18560*/  FMNMX.FTZ R134, R6, R0, !PT ;  /* 0x0000000006867209 */ /* 0x000fe40007810000 */
[----:B-1----:R-:W-:Y:S01]  /*18570*/  FMNMX.FTZ R137, R5, R132, !PT ;  /* 0x0000008405897209 */ /* 0x002fe20007810000 */
[----:B------:R-:W-:Y:S01]  /*18580*/  LDSM.16.MT88.4 R140, [R197+0xc000] ;  /* 0x00c00000c58c783b */ /* 0x000fe20000004200 */
[----:B------:R-:W-:Y:S02]  /*18590*/  FMNMX.FTZ R139, R7, R134, !PT ;  /* 0x00000086078b7209 */ /* 0x000fe40007810000 */
[----:B------:R-:W-:Y:S02]  /*185a0*/  FMNMX.FTZ R132, R8, R137, !PT ;  /* 0x0000008908847209 */ /* 0x000fe40007810000 */
[----:B------:R-:W-:Y:S02]  /*185b0*/  FMNMX.FTZ R134, R10, R139, !PT ;  /* 0x0000008b0a867209 */ /* 0x000fe40007810000 */
[----:B------:R-:W-:Y:S01]  /*185c0*/  FMNMX.FTZ R137, R9, R132, !PT ;  /* 0x0000008409897209 */ /* 0x000fe20007810000 */
[----:B------:R-:W-:Y:S01]  /*185d0*/  LDSM.16.MT88.4 R144, [R196+0xc000] ;  /* 0x00c00000c490783b */ /* 0x000fe20000004200 */
[----:B------:R-:W-:Y:S02]  /*185e0*/  FMNMX.FTZ R139, R11, R134, !PT ;  /* 0x000000860b8b7209 */ /* 0x000fe40007810000 */
[----:B------:R-:W-:Y:S04]  /*185f0*/  FMNMX.FTZ R132, R12, R137, !PT ;  /* 0x000000890c847209 */ /* 0x000fe80007810000 */
[----:B------:R-:W-:Y:S01]  /*18600*/  FMNMX.FTZ R137, R13, R132, !PT ;  /* 0x000000840d897209 */ /* 0x000fe20007810000 */
[----:B------:R-:W-:Y:S01]  /*18610*/  LDSM.16.MT88.4 R148, [R198+0xe800] ;  /* 0x00e80000c694783b */ /* 0x000fe20000004200 */
[----:B------:R-:W-:Y:S02]  /*18620*/  FMNMX.FTZ R132, R14, R139, !PT ;  /* 0x0000008b0e847209 */ /* 0x000fe40007810000 */
[----:B--2---:R-:W-:Y:S02]  /*18630*/  FMNMX.FTZ R2, R16, R137, !PT ;  /* 0x0000008910027209 */ /* 0x004fe40007810000 */
[----:B------:R-:W-:Y:S03]  /*18640*/  FMNMX.FTZ R137, R15, R132, !PT ;  /* 0x000000840f897209 */ /* 0x000fe60007810000 */
        /* <DEDUP_REMOVED lines=19> */
[----:B------:R-:W-:Y:S03]  /*18780*/  FMNMX.FTZ R2, R34, R3, !PT ;  /* 0x0000000322027209 */ /* 0x000fe60007810000 */
[----:B------:R-:W1:Y:S01]  /*18790*/  SHFL.BFLY PT, R3, R136, 0x2, 0x1f ;  /* 0x0c401f0088037f89 */ /* 0x000e6200000e0000 */
[----:B------:R-:W-:Y:S07]  /*187a0*/  FMNMX.FTZ R137, R35, R2, !PT ;  /* 0x0000000223897209 */ /* 0x000fee0007810000 */
[----:B------:R-:W2:Y:S01]  /*187b0*/  SHFL.BFLY PT, R2, R137, 0x2, 0x1f ;  /* 0x0c401f0089027f89 */ /* 0x000ea200000e0000 */
[----:B-1----:R-:W-:Y:S07]  /*187c0*/  FMNMX.FTZ R139, R136, R3, !PT ;  /* 0x00000003888b7209 */ /* 0x002fee0007810000 */
[----:B------:R-:W1:Y:S01]  /*187d0*/  SHFL.BFLY PT, R132, R139, 0x1, 0x1f ;  /* 0x0c201f008b847f89 */ /* 0x000e6200000e0000 */
[----:B--2---:R-:W-:Y:S07]  /*187e0*/  FMNMX.FTZ R134, R137, R2, !PT ;  /* 0x0000000289867209 */ /* 0x004fee0007810000 */
[----:B------:R-:W2:Y:S01]  /*187f0*/  SHFL.BFLY PT, R3, R134, 0x1, 0x1f ;  /* 0x0c201f0086037f89 */ /* 0x000ea200000e0000 */
[----:B-1----:R-:W-:Y:S04]  /*18800*/  FMNMX.FTZ R132, R139, R132, !PT ;  /* 0x000000848b847209 */ /* 0x002fe80007810000 */
[C---:B------:R-:W-:Y:S01]  /*18810*/  FSETP.NEU.FTZ.AND P0, PT, R132.reuse, -INF , PT ;  /* 0xff8000008400780b */ /* 0x040fe20003f1d000 */
[----:B------:R-:W-:Y:S01]  /*18820*/  FADD.FTZ R2, -R132, R135 ;  /* 0x0000008784027221 */ /* 0x000fe20000010100 */
[----:B--2---:R-:W-:Y:S05]  /*18830*/  FMNMX.FTZ R3, R134, R3, !PT ;  /* 0x0000000386037209 */ /* 0x004fea0007810000 */
[----:B------:R-:W-:Y:S02]  /*18840*/  FADD.FTZ R136, -R3, R0 ;  /* 0x0000000003887221 */ /* 0x000fe40000010100 */
[C---:B---3--:R-:W-:Y:S02]  /*18850*/  FMUL.FTZ R135, R133.reuse, R2 ;  /* 0x0000000285877220 */ /* 0x048fe40000410000 */
[C---:B------:R-:W-:Y:S02]  /*18860*/  FMUL.FTZ R170, R133.reuse, R132 ;  /* 0x0000008485aa7220 */ /* 0x040fe40000410000 */
[----:B------:R1:W2:Y:S01]  /*18870*/  MUFU.EX2 R2, R135 ;  /* 0x0000008700027308 */ /* 0x0002a20000000800 */
[C---:B------:R-:W-:Y:S02]  /*18880*/  FMUL.FTZ R168, R133.reuse, R3 ;  /* 0x0000000385a87220 */ /* 0x040fe40000410000 */
[----:B------:R-:W-:Y:S01]  /*18890*/  FSEL R170, R170, RZ, P0 ;  /* 0x000000ffaaaa7208 */ /* 0x000fe20000000000 */
[----:B------:R-:W-:Y:S01]  /*188a0*/  FMUL.FTZ R0, R133, R136 ;  /* 0x0000008885007220 */ /* 0x000fe20000410000 */
[----:B------:R-:W-:Y:S01]  /*188b0*/  FSETP.NEU.FTZ.AND P0, PT, R3, -INF , PT ;  /* 0xff8000000300780b */ /* 0x000fe20003f1d000 */
[----:B------:R-:W3:Y:S02]  /*188c0*/  LDSM.16.MT88.4 R136, [R198+0xc000] ;  /* 0x00c00000c688783b */ /* 0x000ee40000004200 */
[-CC-:B------:R-:W-:Y:S01]  /*188d0*/  FFMA.FTZ R165, R4, R133.reuse, -R170.reuse ;  /* 0x0000008504a57223 */ /* 0x180fe200000108aa */
[----:B------:R-:W-:Y:S01]  /*188e0*/  FSEL R168, R168, RZ, P0 ;  /* 0x000000ffa8a87208 */ /* 0x000fe20000000000 */
[-CC-:B------:R-:W-:Y:S01]  /*188f0*/  FFMA.FTZ R134, R5, R133.reuse, -R170.reuse ;  /* 0x0000008505867223 */ /* 0x180fe200000108aa */
[----:B------:R-:W4:Y:S01]  /*18900*/  MUFU.EX2 R0, R0 ;  /* 0x0000000000007308 */ /* 0x000f220000000800 */
[-C--:B------:R-:W-:Y:S01]  /*18910*/  FFMA.FTZ R163, R8, R133.reuse, -R170 ;  /* 0x0000008508a37223 */ /* 0x080fe200000108aa */
[----:B------:R-:W-:Y:S01]  /*18920*/  ISETP.GT.AND P0, PT, R215, RZ, PT ;  /* 0x000000ffd700720c */ /* 0x000fe20003f04270 */
[-C--:B------:R-:W-:Y:S02]  /*18930*/  FFMA.FTZ R162, R7, R133.reuse, -R168 ;  /* 0x0000008507a27223 */ /* 0x080fe400000108a8 */
[-C--:B------:R-:W-:Y:S02]  /*18940*/  FFMA.FTZ R164, R9, R133.reuse, -R170 ;  /* 0x0000008509a47223 */ /* 0x080fe400000108aa */
[-CC-:B------:R-:W-:Y:S02]  /*18950*/  FFMA.FTZ R166, R10, R133.reuse, -R168.reuse ;  /* 0x000000850aa67223 */ /* 0x180fe400000108a8 */
[-C--:B------:R-:W-:Y:S01]  /*18960*/  FFMA.FTZ R167, R11, R133.reuse, -R168 ;  /* 0x000000850ba77223 */ /* 0x080fe200000108a8 */
[----:B------:R-:W-:Y:S01]  /*18970*/  MUFU.EX2 R165, R165 ;  /* 0x000000a500a57308 */ /* 0x000fe20000000800 */
[-C--:B------:R-:W-:Y:S02]  /*18980*/  FFMA.FTZ R220, R28, R133.reuse, -R170 ;  /* 0x000000851cdc7223 */ /* 0x080fe400000108aa */
[----:B-1----:R-:W-:Y:S02]  /*18990*/  FFMA.FTZ R135, R6, R133, -R168 ;  /* 0x0000008506877223 */ /* 0x002fe400000108a8 */
[C---:B--2---:R-:W-:Y:S02]  /*189a0*/  FMUL.FTZ R4, R2.reuse, R128 ;  /* 0x0000008002047220 */ /* 0x044fe40000410000 */
[C---:B------:R-:W-:Y:S02]  /*189b0*/  FMUL.FTZ R5, R2.reuse, R129 ;  /* 0x0000008102057220 */ /* 0x040fe40000410000 */
[C---:B------:R-:W-:Y:S01]  /*189c0*/  FMUL.FTZ R8, R2.reuse, R124 ;  /* 0x0000007c02087220 */ /* 0x040fe20000410000 */
[----:B------:R-:W1:Y:S01]  /*189d0*/  MUFU.EX2 R134, R134 ;  /* 0x0000008600867308 */ /* 0x000e620000000800 */
[C---:B------:R-:W-:Y:S02]  /*189e0*/  FMUL.FTZ R9, R2.reuse, R125 ;  /* 0x0000007d02097220 */ /* 0x040fe40000410000 */
[----:B------:R-:W-:Y:S02]  /*189f0*/  FMUL.FTZ R36, R2, R36 ;  /* 0x0000002402247220 */ /* 0x000fe40000410000 */
[C---:B----4-:R-:W-:Y:S02]  /*18a00*/  FMUL.FTZ R6, R0.reuse, R130 ;  /* 0x0000008200067220 */ /* 0x050fe40000410000 */
[C---:B------:R-:W-:Y:S02]  /*18a10*/  FMUL.FTZ R7, R0.reuse, R131 ;  /* 0x0000008300077220 */ /* 0x040fe40000410000 */
[C---:B------:R-:W-:Y:S01]  /*18a20*/  FMUL.FTZ R10, R0.reuse, R126 ;  /* 0x0000007e000a7220 */ /* 0x040fe20000410000 */
[----:B------:R-:W-:Y:S01]  /*18a30*/  MUFU.EX2 R135, R135 ;  /* 0x0000008700877308 */ /* 0x000fe20000000800 */
[----:B------:R-:W-:Y:S02]  /*18a40*/  FMUL.FTZ R11, R0, R127 ;  /* 0x0000007f000b7220 */ /* 0x000fe40000410000 */
[----:B------:R-:W2:Y:S01]  /*18a50*/  LDSM.16.MT88.4 R124, [R195+0xc000] ;  /* 0x00c00000c37c783b */ /* 0x000ea20000004200 */
[----:B------:R-:W-:Y:S02]  /*18a60*/  FMUL.FTZ R37, R2, R37 ;  /* 0x0000002502257220 */ /* 0x000fe40000410000 */
[C---:B------:R-:W-:Y:S02]  /*18a70*/  FMUL.FTZ R38, R0.reuse, R38 ;  /* 0x0000002600267220 */ /* 0x040fe40000410000 */
[----:B------:R-:W-:Y:S02]  /*18a80*/  FMUL.FTZ R39, R0, R39 ;  /* 0x0000002700277220 */ /* 0x000fe40000410000 */
[----:B------:R-:W4:Y:S01]  /*18a90*/  MUFU.EX2 R162, R162 ;  /* 0x000000a200a27308 */ /* 0x000f220000000800 */
        /* <DEDUP_REMOVED lines=10> */
[-C--:B------:R-:W-:Y:S02]  /*18b40*/  FFMA.FTZ R221, R29, R133.reuse, -R170 ;  /* 0x000000851ddd7223 */ /* 0x080fe400000108aa */
[-CC-:B------:R-:W-:Y:S01]  /*18b50*/  FFMA.FTZ R222, R30, R133.reuse, -R168.reuse ;  /* 0x000000851ede7223 */ /* 0x180fe200000108a8 */
[----:B------:R-:W1:Y:S01]  /*18b60*/  MUFU.EX2 R164, R164 ;  /* 0x000000a400a47308 */ /* 0x000e620000000800 */
[----:B------:R-:W-:Y:S02]  /*18b70*/  FFMA.FTZ R223, R31, R133, -R168 ;  /* 0x000000851fdf7223 */ /* 0x000fe400000108a8 */
[----:B------:R-:W-:Y:S01]  /*18b80*/  LDSM.16.MT88.4 R28, [R195+0x11000] ;  /* 0x01100000c31c783b */ /* 0x000fe20000004200 */
[----:B----4-:R-:W-:Y:S01]  /*18b90*/  F2FP.BF16.PACK_AB R129, R162, R135 ;  /* 0x00000087a281723e */ /* 0x010fe200000010ff */
[-C--:B------:R-:W-:Y:S02]  /*18ba0*/  FFMA.FTZ R224, R32, R133.reuse, -R170 ;  /* 0x0000008520e07223 */ /* 0x080fe400000108aa */
[----:B------:R-:W-:Y:S02]  /*18bb0*/  FFMA.FTZ R226, R34, R133, -R168 ;  /* 0x0000008522e27223 */ /* 0x000fe400000108a8 */
[C---:B------:R-:W-:Y:S01]  /*18bc0*/  FMUL.FTZ R48, R2.reuse, R48 ;  /* 0x0000003002307220 */ /* 0x040fe20000410000 */
[----:B------:R-:W-:Y:S01]  /*18bd0*/  MUFU.EX2 R166, R166 ;  /* 0x000000a600a67308 */ /* 0x000fe20000000800 */
[----:B------:R-:W-:Y:S02]  /*18be0*/  FMUL.FTZ R49, R2, R49 ;  /* 0x0000003102317220 */ /* 0x000fe40000410000 */
[C---:B------:R-:W-:Y:S02]  /*18bf0*/  FMUL.FTZ R50, R0.reuse, R50 ;  /* 0x0000003200327220 */ /* 0x040fe40000410000 */
[----:B------:R-:W-:Y:S02]  /*18c00*/  FMUL.FTZ R51, R0, R51 ;  /* 0x0000003300337220 */ /* 0x000fe40000410000 */
[C---:B------:R-:W-:Y:S02]  /*18c10*/  FMUL.FTZ R52, R2.reuse, R52 ;  /* 0x0000003402347220 */ /* 0x040fe40000410000 */
[----:B------:R-:W-:Y:S01]  /*18c20*/  FMUL.FTZ R53, R2, R53 ;  /* 0x0000003502357220 */ /* 0x000fe20000410000 */
        /* <DEDUP_REMOVED lines=16> */
[----:B----4-:R-:W-:Y:S01]  /*18d30*/  F2FP.BF16.PACK_AB R131, R167, R166 ;  /* 0x000000a6a783723e */ /* 0x010fe200000010ff */
[C---:B------:R-:W-:Y:S02]  /*18d40*/  FMUL.FTZ R66, R0.reuse, R66 ;  /* 0x0000004200427220 */ /* 0x040fe40000410000 */
[----:B------:R-:W-:Y:S02]  /*18d50*/  FMUL.FTZ R67, R0, R67 ;  /* 0x0000004300437220 */ /* 0x000fe40000410000 */
[C---:B------:R-:W-:Y:S01]  /*18d60*/  FMUL.FTZ R68, R2.reuse, R68 ;  /* 0x0000004402447220 */ /* 0x040fe20000410000 */
[----:B------:R-:W-:Y:S01]  /*18d70*/  MUFU.EX2 R222, R222 ;  /* 0x000000de00de7308 */ /* 0x000fe20000000800 */
[C---:B---3--:R-:W-:Y:S05]  /*18d80*/  HMMA.16816.F32.BF16 R4, R128.reuse, R136, R4 ;  /* 0x000000888004723c */ /* 0x048fea0000041804 */
[----:B------:R-:W-:Y:S02]  /*18d90*/  FMUL.FTZ R69, R2, R69 ;  /* 0x0000004502457220 */ /* 0x000fe40000410000 */
[C---:B------:R-:W-:Y:S01]  /*18da0*/  FMUL.FTZ R70, R0.reuse, R70 ;  /* 0x0000004600467220 */ /* 0x040fe20000410000 */
[C---:B------:R-:W-:Y:S01]  /*18db0*/  HMMA.16816.F32.BF16 R8, R128.reuse, R138, R8 ;  /* 0x0000008a8008723c */ /* 0x040fe20000041808 */
[----:B------:R-:W1:Y:S01]  /*18dc0*/  LDSM.16.MT88.4 R136, [R198+0xe000] ;  /* 0x00e00000c688783b */ /* 0x000e620000004200 */
[----:B------:R-:W-:Y:S02]  /*18dd0*/  MUFU.EX2 R223, R223 ;  /* 0x000000df00df7308 */ /* 0x000fe40000000800 */
[----:B------:R-:W-:Y:S02]  /*18de0*/  FMUL.FTZ R71, R0, R71 ;  /* 0x0000004700477220 */ /* 0x000fe40000410000 */
[C---:B------:R-:W-:Y:S02]  /*18df0*/  FMUL.FTZ R72, R2.reuse, R72 ;  /* 0x0000004802487220 */ /* 0x040fe40000410000 */
[C---:B------:R-:W-:Y:S04]  /*18e00*/  HMMA.16816.F32.BF16 R36, R128.reuse, R140, R36 ;  /* 0x0000008c8024723c */ /* 0x040fe80000041824 */
[----:B------:R-:W-:Y:S01]  /*18e10*/  FMUL.FTZ R73, R2, R73 ;  /* 0x0000004902497220 */ /* 0x000fe20000410000 */
[----:B------:R-:W-:Y:S01]  /*18e20*/  MUFU.EX2 R224, R224 ;  /* 0x000000e000e07308 */ /* 0x000fe20000000800 */
[C---:B------:R-:W-:Y:S02]  /*18e30*/  FMUL.FTZ R74, R0.reuse, R74 ;  /* 0x0000004a004a7220 */ /* 0x040fe40000410000 */
[C---:B------:R-:W-:Y:S01]  /*18e40*/  HMMA.16816.F32.BF16 R40, R128.reuse, R142, R40 ;  /* 0x0000008e8028723c */ /* 0x040fe20000041828 */
[----:B------:R-:W3:Y:S03]  /*18e50*/  LDSM.16.MT88.4 R140, [R197+0xe000] ;  /* 0x00e00000c58c783b */ /* 0x000ee60000004200 */
[----:B------:R-:W-:Y:S02]  /*18e60*/  FMUL.FTZ R75, R0, R75 ;  /* 0x0000004b004b7220 */ /* 0x000fe40000410000 */
[C---:B------:R-:W-:Y:S01]  /*18e70*/  FMUL.FTZ R76, R2.reuse, R76 ;  /* 0x0000004c024c7220 */ /* 0x040fe20000410000 */
[----:B------:R-:W-:Y:S01]  /*18e80*/  MUFU.EX2 R226, R226 ;  /* 0x000000e200e27308 */ /* 0x000fe20000000800 */
[C---:B------:R-:W-:Y:S04]  /*18e90*/  HMMA.16816.F32.BF16 R44, R128.reuse, R144, R44 ;  /* 0x00000090802c723c */ /* 0x040fe8000004182c */
[----:B------:R-:W-:Y:S02]  /*18ea0*/  FMUL.FTZ R77, R2, R77 ;  /* 0x0000004d024d7220 */ /* 0x000fe40000410000 */
[C---:B------:R-:W-:Y:S02]  /*18eb0*/  FMUL.FTZ R78, R0.reuse, R78 ;  /* 0x0000004e004e7220 */ /* 0x040fe40000410000 */
[C---:B------:R-:W-:Y:S01]  /*18ec0*/  HMMA.16816.F32.BF16 R48, R128.reuse, R146, R48 ;  /* 0x000000928030723c */ /* 0x040fe20000041830 */
[----:B------:R-:W-:Y:S03]  /*18ed0*/  LDSM.16.MT88.4 R144, [R195+0xc800] ;  /* 0x00c80000c390783b */ /* 0x000fe60000004200 */
        /* <DEDUP_REMOVED lines=9> */
[C---:B-1----:R-:W-:Y:S04]  /*18f70*/  HMMA.16816.F32.BF16 R60, R128.reuse, R136, R60 ;  /* 0x00000088803c723c */ /* 0x042fe8000004183c */
[----:B------:R-:W-:Y:S02]  /*18f80*/  FMUL.FTZ R85, R2, R85 ;  /* 0x0000005502557220 */ /* 0x000fe40000410000 */
[C---:B------:R-:W-:Y:S02]  /*18f90*/  FMUL.FTZ R86, R0.reuse, R86 ;  /* 0x0000005600567220 */ /* 0x040fe40000410000 */
[C---:B------:R-:W-:Y:S01]  /*18fa0*/  HMMA.16816.F32.BF16 R64, R128.reuse, R138, R64 ;  /* 0x0000008a8040723c */ /* 0x040fe20000041840 */
[----:B------:R-:W1:Y:S03]  /*18fb0*/  LDSM.16.MT88.4 R136, [R195+0xe000] ;  /* 0x00e00000c388783b */ /* 0x000e660000004200 */
        /* <DEDUP_REMOVED lines=8> */
[C---:B------:R-:W-:Y:S02]  /*19040*/  FMUL.FTZ R92, R2.reuse, R92 ;  /* 0x0000005c025c7220 */ /* 0x040fe40000410000 */
[----:B------:R-:W-:Y:S01]  /*19050*/  FMUL.FTZ R93, R2, R93 ;  /* 0x0000005d025d7220 */ /* 0x000fe20000410000 */
[C---:B--2---:R-:W-:Y:S03]  /*19060*/  HMMA.16816.F32.BF16 R76, R128.reuse, R124, R76 ;  /* 0x0000007c804c723c */ /* 0x044fe6000004184c */
[C---:B------:R-:W-:Y:S02]  /*19070*/  FMUL.FTZ R94, R0.reuse, R94 ;  /* 0x0000005e005e7220 */ /* 0x040fe40000410000 */
[----:B------:R-:W-:Y:S02]  /*19080*/  FMUL.FTZ R95, R0, R95 ;  /* 0x0000005f005f7220 */ /* 0x000fe40000410000 */
[C---:B------:R-:W-:Y:S01]  /*19090*/  FMUL.FTZ R96, R2.reuse, R96 ;  /* 0x0000006002607220 */ /* 0x040fe20000410000 */
[C---:B------:R-:W-:Y:S01]  /*190a0*/  HMMA.16816.F32.BF16 R80, R128.reuse, R126, R80 ;  /* 0x0000007e8050723c */ /* 0x040fe20000041850 */
[----:B------:R-:W2:Y:S03]  /*190b0*/  LDSM.16.MT88.4 R124, [R197+0x10000] ;  /* 0x01000000c57c783b */ /* 0x000ea60000004200 */
[----:B------:R-:W-:Y:S02]  /*190c0*/  FMUL.FTZ R97, R2, R97 ;  /* 0x0000006102617220 */ /* 0x000fe40000410000 */
[C---:B------:R-:W-:Y:S02]  /*190d0*/  FMUL.FTZ R98, R0.reuse, R98 ;  /* 0x0000006200627220 */ /* 0x040fe40000410000 */
[C---:B-1----:R-:W-:Y:S04]  /*190e0*/  HMMA.16816.F32.BF16 R84, R128.reuse, R136, R84 ;  /* 0x000000888054723c */ /* 0x042fe80000041854 */
[----:B------:R-:W-:Y:S02]  /*190f0*/  FMUL.FTZ R99, R0, R99 ;  /* 0x0000006300637220 */ /* 0x000fe40000410000 */
[-CC-:B------:R-:W-:Y:S02]  /*19100*/  FFMA.FTZ R169, R12, R133.reuse, -R170.reuse ;  /* 0x000000850ca97223 */ /* 0x180fe400000108aa */
[C---:B------:R-:W-:Y:S01]  /*19110*/  HMMA.16816.F32.BF16 R88, R128.reuse, R138, R88 ;  /* 0x0000008a8058723c */ /* 0x040fe20000041858 */
[----:B------:R-:W1:Y:S03]  /*19120*/  LDSM.16.MT88.4 R136, [R196+0x10000] ;  /* 0x01000000c488783b */ /* 0x000e660000004200 */
[C---:B------:R-:W-:Y:S01]  /*19130*/  FMUL.FTZ R12, R2.reuse, R120 ;  /* 0x00000078020c7220 */ /* 0x040fe20000410000 */
[----:B------:R-:W-:Y:S01]  /*19140*/  MUFU.EX2 R169, R169 ;  /* 0x000000a900a97308 */ /* 0x000fe20000000800 */
[----:B------:R-:W-:Y:S02]  /*19150*/  FFMA.FTZ R172, R13, R133, -R170 ;  /* 0x000000850dac7223 */ /* 0x000fe400000108aa */
[C---:B---3--:R-:W-:Y:S04]  /*19160*/  HMMA.16816.F32.BF16 R92, R128.reuse, R140, R92 ;  /* 0x0000008c805c723c */ /* 0x048fe8000004185c */
[----:B------:R-:W-:Y:S02]  /*19170*/  FMUL.FTZ R13, R2, R121 ;  /* 0x00000079020d7220 */ /* 0x000fe40000410000 */
[-CC-:B------:R-:W-:Y:S01]  /*19180*/  FFMA.FTZ R171, R14, R133.reuse, -R168.reuse ;  /* 0x000000850eab7223 */ /* 0x180fe200000108a8 */
[----:B------:R-:W3:Y:S01]  /*19190*/  MUFU.EX2 R172, R172 ;  /* 0x000000ac00ac7308 */ /* 0x000ee20000000800 */
[C---:B------:R-:W-:Y:S01]  /*191a0*/  HMMA.16816.F32.BF16 R96, R128.reuse, R142, R96 ;  /* 0x0000008e8060723c */ /* 0x040fe20000041860 */
[----:B------:R-:W-:Y:S03]  /*191b0*/  LDSM.16.MT88.4 R140, [R197+0xc800] ;  /* 0x00c80000c58c783b */ /* 0x000fe60000004200 */
[C---:B------:R-:W-:Y:S02]  /*191c0*/  FMUL.FTZ R14, R0.reuse, R122 ;  /* 0x0000007a000e7220 */ /* 0x040fe40000410000 */
[----:B------:R-:W-:Y:S02]  /*191d0*/  FFMA.FTZ R174, R15, R133, -R168 ;  /* 0x000000850fae7223 */ /* 0x000fe400000108a8 */
[----:B------:R-:W-:Y:S01]  /*191e0*/  FMUL.FTZ R15, R0, R123 ;  /* 0x0000007b000f7220 */ /* 0x000fe20000410000 */
[----:B------:R-:W-:Y:S01]  /*191f0*/  MUFU.EX2 R171, R171 ;  /* 0x000000ab00ab7308 */ /* 0x000fe20000000800 */
[----:B------:R-:W4:Y:S02]  /*19200*/  LDSM.16.MT88.4 R120, [R195+0x10000] ;  /* 0x01000000c378783b */ /* 0x000f240000004200 */
[C---:B------:R-:W-:Y:S02]  /*19210*/  FMUL.FTZ R100, R2.reuse, R100 ;  /* 0x0000006402647220 */ /* 0x040fe40000410000 */
[----:B------:R-:W-:Y:S02]  /*19220*/  FMUL.FTZ R101, R2, R101 ;  /* 0x0000006502657220 */ /* 0x000fe40000410000 */
[C---:B------:R-:W-:Y:S02]  /*19230*/  FMUL.FTZ R102, R0.reuse, R102 ;  /* 0x0000006600667220 */ /* 0x040fe40000410000 */
[----:B------:R-:W-:Y:S01]  /*19240*/  FMUL.FTZ R103, R0, R103 ;  /* 0x0000006700677220 */ /* 0x000fe20000410000 */
[----:B------:R-:W5:Y:S01]  /*19250*/  MUFU.EX2 R174, R174 ;  /* 0x000000ae00ae7308 */ /* 0x000f620000000800 */
[C---:B------:R-:W-:Y:S02]  /*19260*/  FMUL.FTZ R104, R2.reuse, R104 ;  /* 0x0000006802687220 */ /* 0x040fe40000410000 */
[----:B------:R-:W-:Y:S02]  /*19270*/  FMUL.FTZ R105, R2, R105 ;  /* 0x0000006902697220 */ /* 0x000fe40000410000 */
[C---:B------:R-:W-:Y:S01]  /*19280*/  FMUL.FTZ R106, R0.reuse, R106 ;  /* 0x0000006a006a7220 */ /* 0x040fe20000410000 */
[C---:B--2---:R-:W-:Y:S03]  /*19290*/  HMMA.16816.F32.BF16 R100, R128.reuse, R124, R100 ;  /* 0x0000007c8064723c */ /* 0x044fe60000041864 */
[----:B------:R-:W-:Y:S02]  /*192a0*/  FMUL.FTZ R107, R0, R107 ;  /* 0x0000006b006b7220 */ /* 0x000fe40000410000 */
[-CC-:B------:R-:W-:Y:S02]  /*192b0*/  FFMA.FTZ R173, R16, R133.reuse, -R170.reuse ;  /* 0x0000008510ad7223 */ /* 0x180fe400000108aa */
[-C--:B------:R-:W-:Y:S01]  /*192c0*/  FFMA.FTZ R216, R17, R133.reuse, -R170 ;  /* 0x0000008511d87223 */ /* 0x080fe200000108aa */
[C---:B------:R-:W-:Y:S01]  /*192d0*/  HMMA.16816.F32.BF16 R12, R128.reuse, R126, R12 ;  /* 0x0000007e800c723c */ /* 0x040fe2000004180c */
[----:B------:R-:W2:Y:S02]  /*192e0*/  LDSM.16.MT88.4 R124, [R198+0xc800] ;  /* 0x00c80000c67c783b */ /* 0x000ea40000004200 */
[----:B------:R-:W-:Y:S01]  /*192f0*/  MUFU.EX2 R173, R173 ;  /* 0x000000ad00ad7308 */ /* 0x000fe20000000800 */
[-CC-:B------:R-:W-:Y:S02]  /*19300*/  FFMA.FTZ R175, R18, R133.reuse, -R168.reuse ;  /* 0x0000008512af7223 */ /* 0x180fe400000108a8 */
[----:B------:R-:W-:Y:S02]  /*19310*/  FFMA.FTZ R218, R19, R133, -R168 ;  /* 0x0000008513da7223 */ /* 0x000fe400000108a8 */
[C---:B-1----:R-:W-:Y:S04]  /*19320*/  HMMA.16816.F32.BF16 R104, R128.reuse, R136, R104 ;  /* 0x000000888068723c */ /* 0x042fe80000041868 */
[C---:B------:R-:W-:Y:S01]  /*19330*/  FMUL.FTZ R108, R2.reuse, R108 ;  /* 0x0000006c026c7220 */ /* 0x040fe20000410000 */
[----:B------:R-:W1:Y:S01]  /*19340*/  MUFU.EX2 R216, R216 ;  /* 0x000000d800d87308 */ /* 0x000e620000000800 */
[----:B------:R-:W-:Y:S02]  /*19350*/  FMUL.FTZ R109, R2, R109 ;  /* 0x0000006d026d7220 */ /* 0x000fe40000410000 */
[C---:B------:R-:W-:Y:S04]  /*19360*/  FMUL.FTZ R110, R0.reuse, R110 ;  /* 0x0000006e006e7220 */ /* 0x040fe80000410000 */
[----:B------:R-:W-:Y:S02]  /*19370*/  FMUL.FTZ R111, R0, R111 ;  /* 0x0000006f006f7220 */ /* 0x000fe40000410000 */
[----:B------:R-:W-:Y:S01]  /*19380*/  FMUL.FTZ R16, R2, R116 ;  /* 0x0000007402107220 */ /* 0x000fe20000410000 */
[----:B------:R-:W-:Y:S01]  /*19390*/  MUFU.EX2 R175, R175 ;  /* 0x000000af00af7308 */ /* 0x000fe20000000800 */
[----:B---3--:R-:W-:Y:S01]  /*193a0*/  F2FP.BF16.PACK_AB R116, R172, R169 ;  /* 0x000000a9ac74723e */ /* 0x008fe200000010ff */
[----:B------:R-:W-:Y:S01]  /*193b0*/  FMUL.FTZ R17, R2, R117 ;  /* 0x0000007502117220 */ /* 0x000fe20000410000 */
[----:B-----5:R-:W-:Y:S01]  /*193c0*/  F2FP.BF16.PACK_AB R117, R174, R171 ;  /* 0x000000abae75723e */ /* 0x020fe200000010ff */
[C---:B------:R-:W-:Y:S01]  /*193d0*/  HMMA.16816.F32.BF16 R108, R128.reuse, R138, R108 ;  /* 0x0000008a806c723c */ /* 0x040fe2000004186c */
[----:B------:R-:W3:Y:S02]  /*193e0*/  LDSM.16.MT88.4 R136, [R196+0xc800] ;  /* 0x00c80000c488783b */ /* 0x000ee40000004200 */
[C---:B------:R-:W-:Y:S02]  /*193f0*/  FMUL.FTZ R18, R0.reuse, R118 ;  /* 0x0000007600127220 */ /* 0x040fe40000410000 */
[----:B------:R-:W-:Y:S01]  /*19400*/  FMUL.FTZ R19, R0, R119 ;  /* 0x0000007700137220 */ /* 0x000fe20000410000 */
[----:B------:R-:W5:Y:S01]  /*19410*/  MUFU.EX2 R218, R218 ;  /* 0x000000da00da7308 */ /* 0x000f620000000800 */
[C---:B------:R-:W-:Y:S02]  /*19420*/  FMUL.FTZ R112, R2.reuse, R112 ;  /* 0x0000007002707220 */ /* 0x040fe40000410000 */
[----:B------:R-:W-:Y:S03]  /*19430*/  FMUL.FTZ R113, R2, R113 ;  /* 0x0000007102717220 */ /* 0x000fe60000410000 */
[C---:B----4-:R-:W-:Y:S03]  /*19440*/  HMMA.16816.F32.BF16 R16, R128.reuse, R120, R16 ;  /* 0x000000788010723c */ /* 0x050fe60000041810 */
[----:B------:R-:W-:Y:S01]  /*19450*/  FMUL.FTZ R114, R0, R114 ;  /* 0x0000007200727220 */ /* 0x000fe20000410000 */
[----:B-1----:R-:W-:Y:S01]  /*19460*/  F2FP.BF16.PACK_AB R118, R216, R173 ;  /* 0x000000add876723e */ /* 0x002fe200000010ff */
[----:B------:R-:W-:Y:S02]  /*19470*/  FMUL.FTZ R115, R0, R115 ;  /* 0x0000007300737220 */ /* 0x000fe40000410000 */
[----:B------:R-:W-:Y:S02]  /*19480*/  FFMA.FTZ R165, R2, R219, R165 ;  /* 0x000000db02a57223 */ /* 0x000fe400000100a5 */
[----:B------:R-:W-:Y:S03]  /*19490*/  FFMA.FTZ R135, R0, R217, R135 ;  /* 0x000000d900877223 */ /* 0x000fe60000010087 */
[----:B------:R-:W-:Y:S01]  /*194a0*/  HMMA.16816.F32.BF16 R112, R128, R122, R112 ;  /* 0x0000007a8070723c */ /* 0x000fe20000041870 */
[----:B------:R-:W1:Y:S02]  /*194b0*/  LDSM.16.MT88.4 R120, [R195+0xe800] ;  /* 0x00e80000c378783b */ /* 0x000e640000004200 */
[----:B------:R-:W-:Y:S02]  /*194c0*/  FADD.FTZ R134, R134, R165 ;  /* 0x000000a586867221 */ /* 0x000fe40000010000 */
[----:B------:R-:W-:Y:S01]  /*194d0*/  FADD.FTZ R135, R162, R135 ;  /* 0x00000087a2877221 */ /* 0x000fe20000010000 */
[----:B-----5:R-:W-:Y:S01]  /*194e0*/  F2FP.BF16.PACK_AB R119, R218, R175 ;  /* 0x000000afda77723e */ /* 0x020fe200000010ff */
[----:B------:R-:W-:Y:S02]  /*194f0*/  FADD.FTZ R163, R163, R134 ;  /* 0x00000086a3a37221 */ /* 0x000fe40000010000 */
[----:B------:R-:W-:Y:S03]  /*19500*/  LDSM.16.MT88.4 R128, [R197+0x10800] ;  /* 0x01080000c580783b */ /* 0x000fe60000004200 */
[----:B------:R-:W-:Y:S01]  /*19510*/  FADD.FTZ R0, R166, R135 ;  /* 0x00000087a6007221 */ /* 0x000fe20000010000 */
[C---:B--2---:R-:W-:Y:S05]  /*19520*/  HMMA.16816.F32.BF16 R4, R116.reuse, R124, R4 ;  /* 0x0000007c7404723c */ /* 0x044fea0000041804 */
[----:B------:R-:W-:Y:S01]  /*19530*/  MOV R135, R132 ;  /* 0x0000008400877202 */ /* 0x000fe20000000f00 */
[----:B------:R-:W-:Y:S02]  /*19540*/  FADD.FTZ R164, R164, R163 ;  /* 0x000000a3a4a47221 */ /* 0x000fe40000010000 */
[C---:B------:R-:W-:Y:S01]  /*19550*/  HMMA.16816.F32.BF16 R8, R116.reuse, R126, R8 ;  /* 0x0000007e7408723c */ /* 0x040fe20000041808 */
[----:B------:R-:W2:Y:S03]  /*19560*/  LDSM.16.MT88.4 R124, [R198+0x10800] ;  /* 0x01080000c67c783b */ /* 0x000ea60000004200 */
[----:B------:R-:W-:Y:S02]  /*19570*/  FADD.FTZ R0, R167, R0 ;  /* 0x00000000a7007221 */ /* 0x000fe40000010000 */
[----:B------:R-:W-:Y:S02]  /*19580*/  FADD.FTZ R169, R169, R164 ;  /* 0x000000a4a9a97221 */ /* 0x000fe40000010000 */
[C---:B------:R-:W-:Y:S04]  /*19590*/  HMMA.16816.F32.BF16 R36, R116.reuse, R140, R36 ;  /* 0x0000008c7424723c */ /* 0x040fe80000041824 */
[----:B------:R-:W-:Y:S01]  /*195a0*/  FADD.FTZ R171, R171, R0 ;  /* 0x00000000abab7221 */ /* 0x000fe20000010000 */
[----:B------:R-:W-:Y:S01]  /*195b0*/  IADD3 R0, R215, -0x1, RZ ;  /* 0xffffffffd7007810 */ /* 0x000fe20007ffe0ff */
[----:B------:R-:W-:Y:S02]  /*195c0*/  FADD.FTZ R172, R172, R169 ;  /* 0x000000a9acac7221 */ /* 0x000fe40000010000 */
[C---:B------:R-:W-:Y:S01]  /*195d0*/  HMMA.16816.F32.BF16 R40, R116.reuse, R142, R40 ;  /* 0x0000008e7428723c */ /* 0x040fe20000041828 */
[----:B------:R-:W-:Y:S03]  /*195e0*/  LDSM.16.MT88.4 R140, [R197+0xf000] ;  /* 0x00f00000c58c783b */ /* 0x000fe60000004200 */
[----:B------:R-:W-:Y:S01]  /*195f0*/  FADD.FTZ R174, R174, R171 ;  /* 0x000000abaeae7221 */ /* 0x000fe20000010000 */
[----:B------:R-:W-:Y:S01]  /*19600*/  MOV R215, R0 ;  /* 0x0000000000d77202 */ /* 0x000fe20000000f00 */
[----:B------:R-:W-:Y:S01]  /*19610*/  FADD.FTZ R173, R173, R172 ;  /* 0x000000acadad7221 */ /* 0x000fe20000010000 */
[----:B------:R-:W-:Y:S01]  /*19620*/  MOV R0, R3 ;  /* 0x0000000300007202 */ /* 0x000fe20000000f00 */
[C---:B---3--:R-:W-:Y:S04]  /*19630*/  HMMA.16816.F32.BF16 R44, R116.reuse, R136, R44 ;  /* 0x00000088742c723c */ /* 0x048fe8000004182c */
[----:B------:R-:W-:Y:S04]  /*19640*/  FADD.FTZ R173, R216, R173 ;  /* 0x000000add8ad7221 */ /* 0x000fe80000010000 */
        /* <DEDUP_REMOVED lines=8> */
[C---:B------:R-:W-:Y:S07]  /*196d0*/  HMMA.16816.F32.BF16 R68, R116.reuse, R152, R68 ;  /* 0x000000987444723c */ /* 0x040fee0000041844 */
[-CC-:B------:R-:W-:Y:S01]  /*196e0*/  FFMA.FTZ R152, R20, R133.reuse, -R170.reuse ;  /* 0x0000008514987223 */ /* 0x180fe200000108aa */
[C---:B------:R-:W-:Y:S04]  /*196f0*/  HMMA.16816.F32.BF16 R72, R116.reuse, R154, R72 ;  /* 0x0000009a7448723c */ /* 0x040fe80000041848 */
[-C--:B------:R-:W-:Y:S01]  /*19700*/  FFMA.FTZ R153, R21, R133.reuse, -R170 ;  /* 0x0000008515997223 */ /* 0x080fe200000108aa */
[----:B------:R-:W-:Y:S02]  /*19710*/  MUFU.EX2 R152, R152 ;  /* 0x0000009800987308 */ /* 0x000fe40000000800 */
[-CC-:B------:R-:W-:Y:S01]  /*19720*/  FFMA.FTZ R154, R22, R133.reuse, -R168.reuse ;  /* 0x00000085169a7223 */ /* 0x180fe200000108a8 */
[C---:B------:R-:W-:Y:S04]  /*19730*/  HMMA.16816.F32.BF16 R76, R116.reuse, R156, R76 ;  /* 0x0000009c744c723c */ /* 0x040fe8000004184c */
[-C--:B------:R-:W-:Y:S02]  /*19740*/  FFMA.FTZ R155, R23, R133.reuse, -R168 ;  /* 0x00000085179b7223 */ /* 0x080fe400000108a8 */
[----:B------:R-:W4:Y:S01]  /*19750*/  LDSM.16.MT88.4 R20, [R195+0x10800] ;  /* 0x01080000c314783b */ /* 0x000f220000004200 */
[-CC-:B------:R-:W-:Y:S01]  /*19760*/  FFMA.FTZ R156, R24, R133.reuse, -R170.reuse ;  /* 0x00000085189c7223 */ /* 0x180fe200000108aa */
[C---:B------:R-:W-:Y:S01]  /*19770*/  HMMA.16816.F32.BF16 R80, R116.reuse, R158, R80 ;  /* 0x0000009e7450723c */ /* 0x040fe20000041850 */
[----:B------:R-:W5:Y:S03]  /*19780*/  MUFU.EX2 R153, R153 ;  /* 0x0000009900997308 */ /* 0x000f660000000800 */
[-CC-:B------:R-:W-:Y:S02]  /*19790*/  FFMA.FTZ R157, R25, R133.reuse, -R170.reuse ;  /* 0x00000085199d7223 */ /* 0x180fe400000108aa */
[-C--:B------:R-:W-:Y:S02]  /*197a0*/  FFMA.FTZ R170, R33, R133.reuse, -R170 ;  /* 0x0000008521aa7223 */ /* 0x080fe400000108aa */
[C---:B-1----:R-:W-:Y:S03]  /*197b0*/  HMMA.16816.F32.BF16 R84, R116.reuse, R120, R84 ;  /* 0x000000787454723c */ /* 0x042fe60000041854 */
[----:B------:R-:W-:Y:S01]  /*197c0*/  MUFU.EX2 R154, R154 ;  /* 0x0000009a009a7308 */ /* 0x000fe20000000800 */
[-CC-:B------:R-:W-:Y:S02]  /*197d0*/  FFMA.FTZ R158, R26, R133.reuse, -R168.reuse ;  /* 0x000000851a9e7223 */ /* 0x180fe400000108a8 */
[-CC-:B------:R-:W-:Y:S02]  /*197e0*/  FFMA.FTZ R159, R27, R133.reuse, -R168.reuse ;  /* 0x000000851b9f7223 */ /* 0x180fe400000108a8 */
[C---:B------:R-:W-:Y:S01]  /*197f0*/  HMMA.16816.F32.BF16 R88, R116.reuse, R122, R88 ;  /* 0x0000007a7458723c */ /* 0x040fe20000041858 */
[----:B------:R-:W1:Y:S03]  /*19800*/  LDSM.16.MT88.4 R120, [R198+0xd000] ;  /* 0x00d00000c678783b */ /* 0x000e660000004200 */
[----:B------:R-:W-:Y:S01]  /*19810*/  FFMA.FTZ R168, R35, R133, -R168 ;  /* 0x0000008523a87223 */ /* 0x000fe200000108a8 */
[----:B------:R-:W1:Y:S03]  /*19820*/  MUFU.EX2 R155, R155 ;  /* 0x0000009b009b7308 */ /* 0x000e660000000800 */
[C---:B--2---:R-:W-:Y:S01]  /*19830*/  HMMA.16816.F32.BF16 R92, R116.reuse, R124, R92 ;  /* 0x0000007c745c723c */ /* 0x044fe2000004185c */
[----:B------:R-:W-:Y:S06]  /*19840*/  LDSM.16.MT88.4 R24, [R196+0xd000] ;  /* 0x00d00000c418783b */ /* 0x000fec0000004200 */
[----:B------:R-:W-:Y:S01]  /*19850*/  MUFU.EX2 R156, R156 ;  /* 0x0000009c009c7308 */ /* 0x000fe20000000800 */
[C---:B------:R-:W-:Y:S01]  /*19860*/  HMMA.16816.F32.BF16 R96, R116.reuse, R126, R96 ;  /* 0x0000007e7460723c */ /* 0x040fe20000041860 */
[----:B------:R-:W2:Y:S07]  /*19870*/  LDSM.16.MT88.4 R124, [R197+0xd000] ;  /* 0x00d00000c57c783b */ /* 0x000eae0000004200 */
[C---:B------:R-:W-:Y:S01]  /*19880*/  HMMA.16816.F32.BF16 R100, R116.reuse, R128, R100 ;  /* 0x000000807464723c */ /* 0x040fe20000041864 */
[----:B------:R-:W-:Y:S01]  /*19890*/  LDSM.16.MT88.4 R32, [R196+0xd800] ;  /* 0x00d80000c420783b */ /* 0x000fe20000004200 */
[----:B------:R-:W1:Y:S06]  /*198a0*/  MUFU.EX2 R157, R157 ;  /* 0x0000009d009d7308 */ /* 0x000e6c0000000800 */
[C---:B------:R-:W-:Y:S01]  /*198b0*/  HMMA.16816.F32.BF16 R12, R116.reuse, R130, R12 ;  /* 0x00000082740c723c */ /* 0x040fe2000004180c */
[----:B------:R-:W2:Y:S03]  /*198c0*/  LDSM.16.MT88.4 R128, [R195+0xd000] ;  /* 0x00d00000c380783b */ /* 0x000ea60000004200 */
[----:B------:R-:W-:Y:S04]  /*198d0*/  MUFU.EX2 R158, R158 ;  /* 0x0000009e009e7308 */ /* 0x000fe80000000800 */
[C---:B---3--:R-:W-:Y:S06]  /*198e0*/  HMMA.16816.F32.BF16 R104, R116.reuse, R136, R104 ;  /* 0x000000887468723c */ /* 0x048fec0000041868 */
[----:B------:R-:W3:Y:S02]  /*198f0*/  MUFU.EX2 R159, R159 ;  /* 0x0000009f009f7308 */ /* 0x000ee40000000800 */
[C---:B------:R-:W-:Y:S01]  /*19900*/  HMMA.16816.F32.BF16 R108, R116.reuse, R138, R108 ;  /* 0x0000008a746c723c */ /* 0x040fe2000004186c */
[----:B------:R-:W2:Y:S07]  /*19910*/  LDSM.16.MT88.4 R136, [R198+0xf000] ;  /* 0x00f00000c688783b */ /* 0x000eae0000004200 */
[C---:B----4-:R-:W-:Y:S01]  /*19920*/  HMMA.16816.F32.BF16 R16, R116.reuse, R20, R16 ;  /* 0x000000147410723c */ /* 0x050fe20000041810 */
[----:B------:R-:W4:Y:S06]  /*19930*/  MUFU.EX2 R225, R170 ;  /* 0x000000aa00e17308 */ /* 0x000f2c0000000800 */
[----:B-----5:R-:W-:Y:S01]  /*19940*/  F2FP.BF16.PACK_AB R20, R153, R152 ;  /* 0x000000989914723e */ /* 0x020fe200000010ff */
[----:B------:R-:W-:Y:S01]  /*19950*/  HMMA.16816.F32.BF16 R112, R116, R22, R112 ;  /* 0x000000167470723c */ /* 0x000fe20000041870 */
[----:B------:R-:W5:Y:S02]  /*19960*/  LDSM.16.MT88.4 R116, [R195+0xf000] ;  /* 0x00f00000c374783b */ /* 0x000f640000004200 */
[----:B------:R-:W2:Y:S01]  /*19970*/  MUFU.EX2 R133, R168 ;  /* 0x000000a800857308 */ /* 0x000ea20000000800 */
[----:B-1----:R-:W-:Y:S01]  /*19980*/  F2FP.BF16.PACK_AB R21, R155, R154 ;  /* 0x0000009a9b15723e */ /* 0x002fe200000010ff */
[----:B------:R-:W-:Y:S02]  /*19990*/  FADD.FTZ R152, R152, R173 ;  /* 0x000000ad98987221 */ /* 0x000fe40000010000 */
[----:B------:R-:W-:Y:S02]  /*199a0*/  F2FP.BF16.PACK_AB R22, R157, R156 ;  /* 0x0000009c9d16723e */ /* 0x000fe400000010ff */
[----:B---3--:R-:W-:Y:S03]  /*199b0*/  F2FP.BF16.PACK_AB R23, R159, R158 ;  /* 0x0000009e9f17723e */ /* 0x008fe600000010ff */
[----:B------:R-:W-:Y:S04]  /*199c0*/  FADD.FTZ R153, R153, R152 ;  /* 0x0000009899997221 */ /* 0x000fe80000010000 */
[C---:B------:R-:W-:Y:S05]  /*199d0*/  HMMA.16816.F32.BF16 R4, R20.reuse, R120, R4 ;  /* 0x000000781404723c */ /* 0x040fea0000041804 */
[----:B------:R-:W-:Y:S03]  /*199e0*/  FADD.FTZ R156, R156, R153 ;  /* 0x000000999c9c7221 */ /* 0x000fe60000010000 */
[C---:B------:R-:W-:Y:S01]  /*199f0*/  HMMA.16816.F32.BF16 R8, R20.reuse, R122, R8 ;  /* 0x0000007a1408723c */ /* 0x040fe20000041808 */
[----:B------:R-:W-:Y:S03]  /*19a00*/  LDSM.16.MT88.4 R120, [R197+0x11000] ;  /* 0x01100000c578783b */ /* 0x000fe60000004200 */
[----:B------:R-:W-:Y:S04]  /*19a10*/  FADD.FTZ R157, R157, R156 ;  /* 0x0000009c9d9d7221 */ /* 0x000fe80000010000 */
[C---:B--2---:R-:W-:Y:S08]  /*19a20*/  HMMA.16816.F32.BF16 R36, R20.reuse, R124, R36 ;  /* 0x0000007c1424723c */ /* 0x044ff00000041824 */
[C---:B------:R-:W-:Y:S01]  /*19a30*/  HMMA.16816.F32.BF16 R40, R20.reuse, R126, R40 ;  /* 0x0000007e1428723c */ /* 0x040fe20000041828 */
[----:B------:R-:W-:Y:S07]  /*19a40*/  LDSM.16.MT88.4 R124, [R196+0x11000] ;  /* 0x01100000c47c783b */ /* 0x000fee0000004200 */
[C---:B------:R-:W-:Y:S08]  /*19a50*/  HMMA.16816.F32.BF16 R44, R20.reuse, R24, R44 ;  /* 0x00000018142c723c */ /* 0x040ff0000004182c */
[C---:B------:R-:W-:Y:S01]  /*19a60*/  HMMA.16816.F32.BF16 R48, R20.reuse, R26, R48 ;  /* 0x0000001a1430723c */ /* 0x040fe20000041830 */
[----:B------:R-:W1:Y:S07]  /*19a70*/  LDSM.16.MT88.4 R24, [R198+0x11000] ;  /* 0x01100000c618783b */ /* 0x000e6e0000004200 */
[C---:B------:R-:W-:Y:S08]  /*19a80*/  HMMA.16816.F32.BF16 R52, R20.reuse, R128, R52 ;  /* 0x000000801434723c */ /* 0x040ff00000041834 */
[C---:B------:R-:W-:Y:S08]  /*19a90*/  HMMA.16816.F32.BF16 R56, R20.reuse, R130, R56 ;  /* 0x000000821438723c */ /* 0x040ff00000041838 */
        /* <DEDUP_REMOVED lines=12> */
[C---:B-1----:R-:W-:Y:S08]  /*19b60*/  HMMA.16816.F32.BF16 R92, R20.reuse, R24, R92 ;  /* 0x00000018145c723c */ /* 0x042ff0000004185c */
        /* <DEDUP_REMOVED lines=9> */
[----:B------:R-:W3:Y:S06]  /*19c00*/  LDSM.16.MT88.4 R28, [R196+0xf800] ;  /* 0x00f80000c41c783b */ /* 0x000eec0000004200 */
[----:B------:R-:W-:Y:S01]  /*19c10*/  F2FP.BF16.PACK_AB R20, R221, R220 ;  /* 0x000000dcdd14723e */ /* 0x000fe200000010ff */
[----:B------:R-:W-:Y:S01]  /*19c20*/  FADD.FTZ R220, R220, R157 ;  /* 0x0000009ddcdc7221 */ /* 0x000fe20000010000 */
[----:B------:R-:W-:Y:S03]  /*19c30*/  F2FP.BF16.PACK_AB R21, R223, R222 ;  /* 0x000000dedf15723e */ /* 0x000fe600000010ff */
[----:B----4-:R-:W-:Y:S01]  /*19c40*/  F2FP.BF16.PACK_AB R22, R225, R224 ;  /* 0x000000e0e116723e */ /* 0x010fe200000010ff */
[----:B------:R-:W-:Y:S01]  /*19c50*/  FADD.FTZ R221, R221, R220 ;  /* 0x000000dcdddd7221 */ /* 0x000fe20000010000 */
[----:B------:R-:W-:Y:S03]  /*19c60*/  F2FP.BF16.PACK_AB R23, R133, R226 ;  /* 0x000000e28517723e */ /* 0x000fe600000010ff */
[----:B------:R-:W-:Y:S04]  /*19c70*/  FADD.FTZ R224, R224, R221 ;  /* 0x000000dde0e07221 */ /* 0x000fe80000010000 */
[C---:B-1----:R-:W-:Y:S01]  /*19c80*/  HMMA.16816.F32.BF16 R128, R20.reuse, R24, R4 ;  /* 0x000000181480723c */ /* 0x042fe20000041804 */
[----:B------:R-:W1:Y:S02]  /*19c90*/  LDSM.16.MT88.4 R4, [R197+0x11800] ;  /* 0x01180000c504783b */ /* 0x000e640000004200 */
[----:B------:R-:W-:Y:S05]  /*19ca0*/  FADD.FTZ R219, R225, R224 ;  /* 0x000000e0e1db7221 */ /* 0x000fea0000010000 */
[C---:B------:R-:W-:Y:S01]  /*19cb0*/  HMMA.16816.F32.BF16 R124, R20.reuse, R26, R8 ;  /* 0x0000001a147c723c */ /* 0x040fe20000041808 */
[----:B------:R-:W4:Y:S07]  /*19cc0*/  LDSM.16.MT88.4 R8, [R196+0x11800] ;  /* 0x01180000c408783b */ /* 0x000f2e0000004200 */
[C---:B------:R-:W-:Y:S01]  /*19cd0*/  HMMA.16816.F32.BF16 R36, R20.reuse, R116, R36 ;  /* 0x000000741424723c */ /* 0x040fe20000041824 */
[----:B------:R-:W5:Y:S07]  /*19ce0*/  LDSM.16.MT88.4 R24, [R195+0x11800] ;  /* 0x01180000c318783b */ /* 0x000f6e0000004200 */
        /* <DEDUP_REMOVED lines=9> */
[C---:B---3--:R-:W-:Y:S08]  /*19d80*/  HMMA.16816.F32.BF16 R76, R20.reuse, R28, R76 ;  /* 0x0000001c144c723c */ /* 0x048ff0000004184c */
        /* <DEDUP_REMOVED lines=9> */
[C---:B----4-:R-:W-:Y:S04]  /*19e20*/  HMMA.16816.F32.BF16 R104, R20.reuse, R8, R104 ;  /* 0x000000081468723c */ /* 0x050fe80000041868 */
[----:B------:R-:W-:Y:S04]  /*19e30*/  FADD.FTZ R154, R154, R5 ;  /* 0x000000059a9a7221 */ /* 0x000fe80000010000 */
[C---:B------:R-:W-:Y:S04]  /*19e40*/  HMMA.16816.F32.BF16 R108, R20.reuse, R10, R108 ;  /* 0x0000000a146c723c */ /* 0x040fe8000004186c */
[----:B------:R-:W-:Y:S04]  /*19e50*/  FADD.FTZ R155, R155, R154 ;  /* 0x0000009a9b9b7221 */ /* 0x000fe80000010000 */
[C---:B-----5:R-:W-:Y:S04]  /*19e60*/  HMMA.16816.F32.BF16 R116, R20.reuse, R24, R16 ;  /* 0x000000181474723c */ /* 0x060fe80000041810 */
[----:B------:R-:W-:Y:S04]  /*19e70*/  FADD.FTZ R158, R158, R155 ;  /* 0x0000009b9e9e7221 */ /* 0x000fe80000010000 */
[----:B------:R-:W-:Y:S01]  /*19e80*/  FADD.FTZ R159, R159, R158 ;  /* 0x0000009e9f9f7221 */ /* 0x000fe20000010000 */
[----:B------:R-:W-:Y:S03]  /*19e90*/  HMMA.16816.F32.BF16 R112, R20, R26, R112 ;  /* 0x0000001a1470723c */ /* 0x000fe60000041870 */
[----:B------:R-:W-:Y:S04]  /*19ea0*/  FADD.FTZ R222, R222, R159 ;  /* 0x0000009fdede7221 */ /* 0x000fe80000010000 */
[----:B------:R-:W-:Y:S05]  /*19eb0*/  FADD.FTZ R223, R223, R222 ;  /* 0x000000dedfdf7221 */ /* 0x000fea0000010000 */
[----:B------:R-:W-:Y:S04]  /*19ec0*/  FADD.FTZ R226, R226, R223 ;  /* 0x000000dfe2e27221 */ /* 0x000fe80000010000 */
[----:B------:R-:W-:Y:S01]  /*19ed0*/  FADD.FTZ R217, R133, R226 ;  /* 0x000000e285d97221 */ /* 0x000fe20000010000 */
[----:B------:R-:W-:-:S05]  /*19ee0*/  @P0 BRA `(.L_x_1044) ;  /* 0xffffc72000000947 */ /* 0x000fca000383ffff */
.L_x_1035:
[----:B------:R-:W-:Y:S02]  /*19ef0*/  ULDC.64 UR4, c[0x0][0x40] ;  /* 0x0000100000047ab9 */ /* 0x000fe40000000a00 */
[----:B------:R-:W-:-:S04]  /*19f00*/  UIADD3 UR4, UP0, UR4, 0x160, URZ ;  /* 0x0000016004047890 */ /* 0x000fc8000ff1e03f */
[----:B------:R-:W-:Y:S02]  /*19f10*/  UIADD3.X UR5, URZ, UR5, URZ, UP0, !UPT ;  /* 0x000000053f057290 */ /* 0x000fe400087fe43f */
[----:B------:R-:W-:-:S04]  /*19f20*/  IMAD.U32 R8, RZ, RZ, UR4 ;  /* 0x00000004ff087e24 */ /* 0x000fc8000f8e00ff */
[----:B------:R-:W-:Y:S01]  /*19f30*/  IMAD.U32 R9, RZ, RZ, UR5 ;  /* 0x00000005ff097e24 */ /* 0x000fe2000f8e00ff */
[----:B------:R-:W-:Y:S01]  /*19f40*/  ULDC.64 UR4, c[0x0][0x118] ;  /* 0x0000460000047ab9 */ /* 0x000fe20000000a00 */
[----:B------:R-:W-:-:S03]  /*19f50*/  MOV R5, 0x1f ;  /* 0x0000001f00057802 */ /* 0x000fc60000000f00 */
[----:B------:R1:W5:Y:S01]  /*19f60*/  LD.E R2, [R8.64+0xd8] ;  /* 0x0000d80408027980 */ /* 0x000362000c101900 */
[----:B------:R-:W-:Y:S01]  /*19f70*/  MOV R0, 0xffffffff ;  /* 0xffffffff00007802 */ /* 0x000fe20000000f00 */
[----:B------:R-:W-:Y:S05]  /*19f80*/  BRA.DIV ~URZ, `(.L_x_1045) ;  /* 0x00001ba27f007947 */ /* 0x000fea000b800000 */
[----:B------:R2:W3:Y:S02]  /*19f90*/  SHFL.BFLY PT, R6, R219, 0x2, 0x1f ;  /* 0x0c401f00db067f89 */ /* 0x0004e400000e0000 */
.L_x_1058:
[----:B--23--:R-:W-:Y:S01]  /*19fa0*/  FADD.FTZ R219, R6, R219 ;  /* 0x000000db06db7221 */ /* 0x00cfe20000010000 */
[----:B------:R-:W-:Y:S05]  /*19fb0*/  BRA.DIV ~URZ, `(.L_x_1046) ;  /* 0x00001bb27f007947 */ /* 0x000fea000b800000 */
[----:B------:R-:W2:Y:S04]  /*19fc0*/  SHFL.BFLY PT, R0, R217, 0x2, 0x1f ;  /* 0x0c401f00d9007f89 */ /* 0x000ea800000e0000 */
[----:B------:R-:W3:Y:S01]  /*19fd0*/  SHFL.BFLY PT, R10, R219, 0x1, 0x1f ;  /* 0x0c201f00db0a7f89 */ /* 0x000ee200000e0000 */
[----:B--2---:R-:W-:Y:S02]  /*19fe0*/  FADD.FTZ R7, R0, R217 ;  /* 0x000000d900077221 */ /* 0x004fe40000010000 */
[----:B---3--:R-:W-:-:S03]  /*19ff0*/  FADD.FTZ R10, R219, R10 ;  /* 0x0000000adb0a7221 */ /* 0x008fc60000010000 */
[----:B------:R2:W3:Y:S04]  /*1a000*/  SHFL.BFLY PT, R6, R7, 0x1, 0x1f ;  /* 0x0c201f0007067f89 */ /* 0x0004e800000e0000 */
.L_x_1059:
[----:B------:R-:W4:Y:S01]  /*1a010*/  S2R R4, SR_TID.X ;  /* 0x0000000000047919 */ /* 0x000f220000002100 */
[----:B------:R-:W-:Y:S01]  /*1a020*/  FSETP.NE.FTZ.AND P4, PT, R10, RZ, PT ;  /* 0x000000ff0a00720b */ /* 0x000fe20003f95000 */
[----:B---3--:R-:W-:Y:S01]  /*1a030*/  FADD.FTZ R6, R6, R7 ;  /* 0x0000000706067221 */ /* 0x008fe20000010000 */
[----:B------:R-:W-:Y:S01]  /*1a040*/  MOV R0, 0x3f800000 ;  /* 0x3f80000000007802 */ /* 0x000fe20000000f00 */
[----:B------:R-:W-:-:S03]  /*1a050*/  ULDC.64 UR4, c[0x0][0x118] ;  /* 0x0000460000047ab9 */ /* 0x000fc60000000a00 */
[----:B------:R-:W-:-:S07]  /*1a060*/  FSETP.NE.FTZ.AND P3, PT, R6, RZ, PT ;  /* 0x000000ff0600720b */ /* 0x000fce0003f75000 */
[----:B------:R-:W3:Y:S01]  /*1a070*/  @P4 MUFU.RCP R0, R10 ;  /* 0x0000000a00004308 */ /* 0x000ee20000001000 */
[----:B----4-:R-:W-:-:S04]  /*1a080*/  SHF.R.S32.HI R5, RZ, 0x1f, R4 ;  /* 0x0000001fff057819 */ /* 0x010fc80000011404 */
[----:B--2---:R-:W-:Y:S01]  /*1a090*/  LEA.HI R7, R5, R4, RZ, 0x2 ;  /* 0x0000000405077211 */ /* 0x004fe200078f10ff */
[----:B---3--:R-:W-:-:S03]  /*1a0a0*/  FMUL.FTZ R128, R0, R128 ;  /* 0x0000008000807220 */ /* 0x008fc60000410000 */
[--C-:B------:R-:W-:Y:S01]  /*1a0b0*/  SHF.R.S32.HI R12, RZ, 0x2, R7.reuse ;  /* 0x00000002ff0c7819 */ /* 0x100fe20000011407 */
[C---:B------:R-:W-:Y:S01]  /*1a0c0*/  FMUL.FTZ R129, R0.reuse, R129 ;  /* 0x0000008100817220 */ /* 0x040fe20000410000 */
[----:B------:R-:W-:Y:S01]  /*1a0d0*/  SHF.R.S32.HI R11, RZ, 0x1f, R7 ;  /* 0x0000001fff0b7819 */ /* 0x000fe20000011407 */
[C---:B------:R-:W-:Y:S01]  /*1a0e0*/  FMUL.FTZ R124, R0.reuse, R124 ;  /* 0x0000007c007c7220 */ /* 0x040fe20000410000 */
[----:B------:R-:W-:Y:S01]  /*1a0f0*/  LOP3.LUT R7, R7, 0x3ffffffc, RZ, 0xc0, !PT ;  /* 0x3ffffffc07077812 */ /* 0x000fe200078ec0ff */
[C---:B------:R-:W-:Y:S01]  /*1a100*/  FMUL.FTZ R125, R0.reuse, R125 ;  /* 0x0000007d007d7220 */ /* 0x040fe20000410000 */
[----:B------:R-:W-:Y:S01]  /*1a110*/  LEA.HI R11, R11, R12, RZ, 0x3 ;  /* 0x0000000c0b0b7211 */ /* 0x000fe200078f18ff */
[C---:B------:R-:W-:Y:S01]  /*1a120*/  FMUL.FTZ R36, R0.reuse, R36 ;  /* 0x0000002400247220 */ /* 0x040fe20000410000 */
[----:B------:R-:W-:Y:S01]  /*1a130*/  IADD3 R16, -R7, R4, RZ ;  /* 0x0000000407107210 */ /* 0x000fe20007ffe1ff */
[C---:B------:R-:W-:Y:S01]  /*1a140*/  FMUL.FTZ R37, R0.reuse, R37 ;  /* 0x0000002500257220 */ /* 0x040fe20000410000 */
[----:B------:R-:W-:Y:S01]  /*1a150*/  LOP3.LUT R11, R11, 0xfffffff8, RZ, 0xc0, !PT ;  /* 0xfffffff80b0b7812 */ /* 0x000fe200078ec0ff */
[C---:B------:R-:W-:Y:S01]  /*1a160*/  FMUL.FTZ R40, R0.reuse, R40 ;  /* 0x0000002800287220 */ /* 0x040fe20000410000 */
[----:B------:R-:W-:Y:S01]  /*1a170*/  F2FP.BF16.PACK_AB R128, R129, R128 ;  /* 0x000000808180723e */ /* 0x000fe200000010ff */
[----:B------:R-:W-:Y:S01]  /*1a180*/  FMUL.FTZ R41, R0, R41 ;  /* 0x0000002900297220 */ /* 0x000fe20000410000 */
[----:B------:R-:W-:Y:S01]  /*1a190*/  IADD3 R12, R12, -R11, RZ ;  /* 0x8000000b0c0c7210 */ /* 0x000fe20007ffe0ff */
[C---:B------:R-:W-:Y:S01]  /*1a1a0*/  FMUL.FTZ R44, R0.reuse, R44 ;  /* 0x0000002c002c7220 */ /* 0x040fe20000410000 */
[----:B------:R-:W-:Y:S01]  /*1a1b0*/  LEA.HI R11, R5, R4, RZ, 0x5 ;  /* 0x00000004050b7211 */ /* 0x000fe200078f28ff */
[----:B------:R-:W-:Y:S01]  /*1a1c0*/  FMUL.FTZ R45, R0, R45 ;  /* 0x0000002d002d7220 */ /* 0x000fe20000410000 */
[----:B------:R-:W-:Y:S01]  /*1a1d0*/  SHF.L.U32 R14, R12, 0x6, RZ ;  /* 0x000000060c0e7819 */ /* 0x000fe200000006ff */
[C---:B------:R-:W-:Y:S01]  /*1a1e0*/  FMUL.FTZ R48, R0.reuse, R48 ;  /* 0x0000003000307220 */ /* 0x040fe20000410000 */
[----:B------:R-:W-:Y:S01]  /*1a1f0*/  SHF.R.S32.HI R13, RZ, 0x5, R11 ;  /* 0x00000005ff0d7819 */ /* 0x000fe2000001140b */
[----:B------:R-:W-:Y:S01]  /*1a200*/  FMUL.FTZ R49, R0, R49 ;  /* 0x0000003100317220 */ /* 0x000fe20000410000 */
[----:B------:R-:W-:Y:S01]  /*1a210*/  LOP3.LUT R14, R14, 0x1c0, RZ, 0xc0, !PT ;  /* 0x000001c00e0e7812 */ /* 0x000fe200078ec0ff */
[----:B------:R-:W-:Y:S01]  /*1a220*/  FMUL.FTZ R52, R0, R52 ;  /* 0x0000003400347220 */ /* 0x000fe20000410000 */
[----:B------:R-:W-:Y:S01]  /*1a230*/  LOP3.LUT R7, R12, 0x1, RZ, 0xc0, !PT ;  /* 0x000000010c077812 */ /* 0x000fe200078ec0ff */
[C---:B------:R-:W-:Y:S01]  /*1a240*/  FMUL.FTZ R53, R0.reuse, R53 ;  /* 0x0000003500357220 */ /* 0x040fe20000410000 */
[----:B------:R-:W-:Y:S01]  /*1a250*/  LEA R16, R13, R16, 0x9 ;  /* 0x000000100d107211 */ /* 0x000fe200078e48ff */
[----:B------:R-:W-:Y:S01]  /*1a260*/  FMUL.FTZ R56, R0, R56 ;  /* 0x0000003800387220 */ /* 0x000fe20000410000 */
[----:B------:R-:W-:Y:S01]  /*1a270*/  LEA.HI R15, R14, R14, RZ, 0x1d ;  /* 0x0000000e0e0f7211 */ /* 0x000fe200078fe8ff */
[C---:B------:R-:W-:Y:S01]  /*1a280*/  FMUL.FTZ R57, R0.reuse, R57 ;  /* 0x0000003900397220 */ /* 0x040fe20000410000 */
[----:B------:R-:W-:Y:S01]  /*1a290*/  ISETP.NE.U32.AND P0, PT, R7, 0x1, PT ;  /* 0x000000010700780c */ /* 0x000fe20003f05070 */
[----:B------:R-:W-:Y:S01]  /*1a2a0*/  FMUL.FTZ R60, R0, R60 ;  /* 0x0000003c003c7220 */ /* 0x000fe20000410000 */
[----:B------:R-:W-:Y:S01]  /*1a2b0*/  LEA R15, R16, R15, 0x1 ;  /* 0x0000000f100f7211 */ /* 0x000fe200078e08ff */
[----:B------:R-:W-:Y:S01]  /*1a2c0*/  FMUL.FTZ R61, R0, R61 ;  /* 0x0000003d003d7220 */ /* 0x000fe20000410000 */
[----:B------:R-:W-:Y:S01]  /*1a2d0*/  R2P PR, R12, 0x6 ;  /* 0x000000060c007804 */ /* 0x000fe20000000000 */
[C---:B------:R-:W-:Y:S01]  /*1a2e0*/  FMUL.FTZ R64, R0.reuse, R64 ;  /* 0x0000004000407220 */ /* 0x040fe20000410000 */
[----:B------:R-:W-:Y:S01]  /*1a2f0*/  MOV R7, 0x20 ;  /* 0x0000002000077802 */ /* 0x000fe20000000f00 */
[C---:B------:R-:W-:Y:S01]  /*1a300*/  FMUL.FTZ R65, R0.reuse, R65 ;  /* 0x0000004100417220 */ /* 0x040fe20000410000 */
[----:B------:R-:W-:Y:S01]  /*1a310*/  SHF.L.U32 R15, R15, 0x1, RZ ;  /* 0x000000010f0f7819 */ /* 0x000fe200000006ff */
[C---:B------:R-:W-:Y:S01]  /*1a320*/  FMUL.FTZ R68, R0.reuse, R68 ;  /* 0x0000004400447220 */ /* 0x040fe20000410000 */
[----:B------:R-:W-:Y:S01]  /*1a330*/  SEL R12, R7, 0xffffffe0, !P1 ;  /* 0xffffffe0070c7807 */ /* 0x000fe20004800000 */
[C---:B------:R-:W-:Y:S01]  /*1a340*/  FMUL.FTZ R69, R0.reuse, R69 ;  /* 0x0000004500457220 */ /* 0x040fe20000410000 */
[----:B------:R-:W-:Y:S01]  /*1a350*/  MOV R7, 0x40 ;  /* 0x0000004000077802 */ /* 0x000fe20000000f00 */
[C---:B------:R-:W-:Y:S01]  /*1a360*/  FMUL.FTZ R72, R0.reuse, R72 ;  /* 0x0000004800487220 */ /* 0x040fe20000410000 */
[C---:B------:R-:W-:Y:S01]  /*1a370*/  IADD3 R17, R15.reuse, -0x10, RZ ;  /* 0xfffffff00f117810 */ /* 0x040fe20007ffe0ff */
[C---:B------:R-:W-:Y:S01]  /*1a380*/  FMUL.FTZ R73, R0.reuse, R73 ;  /* 0x0000004900497220 */ /* 0x040fe20000410000 */
[----:B------:R-:W-:Y:S01]  /*1a390*/  @P0 IADD3 R17, R15, 0x10, RZ ;  /* 0x000000100f110810 */ /* 0x000fe20007ffe0ff */
[C---:B------:R-:W-:Y:S01]  /*1a3a0*/  FMUL.FTZ R76, R0.reuse, R76 ;  /* 0x0000004c004c7220 */ /* 0x040fe20000410000 */
[----:B------:R-:W-:Y:S01]  /*1a3b0*/  SEL R14, R7, 0xffffffc0, !P2 ;  /* 0xffffffc0070e7807 */ /* 0x000fe20005000000 */
[C---:B------:R-:W-:Y:S01]  /*1a3c0*/  FMUL.FTZ R77, R0.reuse, R77 ;  /* 0x0000004d004d7220 */ /* 0x040fe20000410000 */
[----:B------:R-:W-:Y:S01]  /*1a3d0*/  F2FP.BF16.PACK_AB R124, R125, R124 ;  /* 0x0000007c7d7c723e */ /* 0x000fe200000010ff */
[C---:B------:R-:W-:Y:S01]  /*1a3e0*/  FMUL.FTZ R80, R0.reuse, R80 ;  /* 0x0000005000507220 */ /* 0x040fe20000410000 */
[----:B------:R-:W-:Y:S01]  /*1a3f0*/  F2FP.BF16.PACK_AB R36, R37, R36 ;  /* 0x000000242524723e */ /* 0x000fe200000010ff */
[C---:B------:R-:W-:Y:S01]  /*1a400*/  FMUL.FTZ R81, R0.reuse, R81 ;  /* 0x0000005100517220 */ /* 0x040fe20000410000 */
[----:B------:R-:W-:Y:S01]  /*1a410*/  IADD3 R19, R15, R12, RZ ;  /* 0x0000000c0f137210 */ /* 0x000fe20007ffe0ff */
[C---:B------:R-:W-:Y:S01]  /*1a420*/  FMUL.FTZ R84, R0.reuse, R84 ;  /* 0x0000005400547220 */ /* 0x040fe20000410000 */
[----:B------:R-:W-:Y:S01]  /*1a430*/  F2FP.BF16.PACK_AB R40, R41, R40 ;  /* 0x000000282928723e */ /* 0x000fe200000010ff */
[----:B------:R-:W-:Y:S01]  /*1a440*/  FMUL.FTZ R85, R0, R85 ;  /* 0x0000005500557220 */ /* 0x000fe20000410000 */
[----:B------:R-:W-:Y:S01]  /*1a450*/  IADD3 R7, R12, R17, RZ ;  /* 0x000000110c077210 */ /* 0x000fe20007ffe0ff */
[C---:B------:R-:W-:Y:S01]  /*1a460*/  FMUL.FTZ R88, R0.reuse, R88 ;  /* 0x0000005800587220 */ /* 0x040fe20000410000 */
[----:B------:R-:W-:Y:S01]  /*1a470*/  F2FP.BF16.PACK_AB R44, R45, R44 ;  /* 0x0000002c2d2c723e */ /* 0x000fe200000010ff */
[C---:B------:R-:W-:Y:S01]  /*1a480*/  FMUL.FTZ R89, R0.reuse, R89 ;  /* 0x0000005900597220 */ /* 0x040fe20000410000 */
[----:B------:R-:W-:Y:S01]  /*1a490*/  IADD3 R21, R15, R14, RZ ;  /* 0x0000000e0f157210 */ /* 0x000fe20007ffe0ff */
[C---:B------:R-:W-:Y:S01]  /*1a4a0*/  FMUL.FTZ R92, R0.reuse, R92 ;  /* 0x0000005c005c7220 */ /* 0x040fe20000410000 */
[----:B------:R-:W-:Y:S01]  /*1a4b0*/  F2FP.BF16.PACK_AB R48, R49, R48 ;  /* 0x000000303130723e */ /* 0x000fe200000010ff */
[C---:B------:R-:W-:Y:S01]  /*1a4c0*/  FMUL.FTZ R93, R0.reuse, R93 ;  /* 0x0000005d005d7220 */ /* 0x040fe20000410000 */
[----:B------:R-:W-:Y:S01]  /*1a4d0*/  STS [R15], R128 ;  /* 0x000000800f007388 */ /* 0x000fe20000000800 */
        /* <DEDUP_REMOVED lines=26> */
[----:B------:R-:W-:Y:S01]  /*1a680*/  FMUL.FTZ R113, R0, R113 ;  /* 0x0000007100717220 */ /* 0x000fe20000410000 */
[----:B------:R-:W-:-:S02]  /*1a690*/  MOV R0, 0x3f800000 ;  /* 0x3f80000000007802 */ /* 0x000fc40000000f00 */
[----:B------:R-:W-:Y:S02]  /*1a6a0*/  F2FP.BF16.PACK_AB R92, R93, R92 ;  /* 0x0000005c5d5c723e */ /* 0x000fe400000010ff */
[----:B------:R-:W-:Y:S02]  /*1a6b0*/  F2FP.BF16.PACK_AB R96, R97, R96 ;  /* 0x000000606160723e */ /* 0x000fe400000010ff */
[----:B------:R-:W2:Y:S01]  /*1a6c0*/  @P3 MUFU.RCP R0, R6 ;  /* 0x0000000600003308 */ /* 0x000ea20000001000 */
[----:B------:R-:W-:Y:S02]  /*1a6d0*/  F2FP.BF16.PACK_AB R100, R101, R100 ;  /* 0x000000646564723e */ /* 0x000fe400000010ff */
[----:B------:R-:W-:Y:S02]  /*1a6e0*/  F2FP.BF16.PACK_AB R120, R121, R120 ;  /* 0x000000787978723e */ /* 0x000fe400000010ff */
[----:B------:R-:W-:Y:S02]  /*1a6f0*/  F2FP.BF16.PACK_AB R104, R105, R104 ;  /* 0x000000686968723e */ /* 0x000fe400000010ff */
[----:B------:R-:W-:-:S02]  /*1a700*/  F2FP.BF16.PACK_AB R108, R109, R108 ;  /* 0x0000006c6d6c723e */ /* 0x000fc400000010ff */
[----:B------:R-:W-:Y:S02]  /*1a710*/  ISETP.NE.AND P0, PT, R210, -0x1, PT ;  /* 0xffffffffd200780c */ /* 0x000fe40003f05270 */
[----:B------:R-:W-:Y:S02]  /*1a720*/  F2FP.BF16.PACK_AB R116, R117, R116 ;  /* 0x000000747574723e */ /* 0x000fe400000010ff */
[----:B------:R-:W-:Y:S01]  /*1a730*/  F2FP.BF16.PACK_AB R112, R113, R112 ;  /* 0x000000707170723e */ /* 0x000fe200000010ff */
[C---:B--2---:R-:W-:Y:S02]  /*1a740*/  FMUL.FTZ R131, R0.reuse, R131 ;  /* 0x0000008300837220 */ /* 0x044fe40000410000 */
[C---:B------:R-:W-:Y:S02]  /*1a750*/  FMUL.FTZ R130, R0.reuse, R130 ;  /* 0x0000008200827220 */ /* 0x040fe40000410000 */
[C---:B------:R-:W-:Y:S02]  /*1a760*/  FMUL.FTZ R127, R0.reuse, R127 ;  /* 0x0000007f007f7220 */ /* 0x040fe40000410000 */
[C---:B------:R-:W-:Y:S01]  /*1a770*/  FMUL.FTZ R126, R0.reuse, R126 ;  /* 0x0000007e007e7220 */ /* 0x040fe20000410000 */
[----:B------:R-:W-:Y:S01]  /*1a780*/  F2FP.BF16.PACK_AB R130, R131, R130 ;  /* 0x000000828382723e */ /* 0x000fe200000010ff */
[----:B------:R-:W-:-:S02]  /*1a790*/  FMUL.FTZ R39, R0, R39 ;  /* 0x0000002700277220 */ /* 0x000fc40000410000 */
[C---:B------:R-:W-:Y:S01]  /*1a7a0*/  FMUL.FTZ R38, R0.reuse, R38 ;  /* 0x0000002600267220 */ /* 0x040fe20000410000 */
[----:B------:R-:W-:Y:S01]  /*1a7b0*/  F2FP.BF16.PACK_AB R126, R127, R126 ;  /* 0x0000007e7f7e723e */ /* 0x000fe200000010ff */
[C---:B------:R-:W-:Y:S01]  /*1a7c0*/  FMUL.FTZ R43, R0.reuse, R43 ;  /* 0x0000002b002b7220 */ /* 0x040fe20000410000 */
[----:B------:R-:W-:Y:S01]  /*1a7d0*/  STS [R15+0x400], R130 ;  /* 0x000400820f007388 */ /* 0x000fe20000000800 */
[C---:B------:R-:W-:Y:S01]  /*1a7e0*/  FMUL.FTZ R42, R0.reuse, R42 ;  /* 0x0000002a002a7220 */ /* 0x040fe20000410000 */
[----:B------:R-:W-:Y:S01]  /*1a7f0*/  F2FP.BF16.PACK_AB R38, R39, R38 ;  /* 0x000000262726723e */ /* 0x000fe200000010ff */
[C---:B------:R-:W-:Y:S01]  /*1a800*/  FMUL.FTZ R47, R0.reuse, R47 ;  /* 0x0000002f002f7220 */ /* 0x040fe20000410000 */
[----:B------:R-:W-:Y:S01]  /*1a810*/  STS [R17], R124 ;  /* 0x0000007c11007388 */ /* 0x000fe20000000800 */
        /* <DEDUP_REMOVED lines=76> */
[----:B------:R-:W-:Y:S01]  /*1ace0*/  FMUL.FTZ R0, R0, R114 ;  /* 0x0000007200007220 */ /* 0x000fe20000410000 */
[----:B------:R-:W-:-:S02]  /*1acf0*/  F2FP.BF16.PACK_AB R118, R119, R118 ;  /* 0x000000767776723e */ /* 0x000fc400000010ff */
[----:B------:R-:W-:Y:S02]  /*1ad00*/  STS [R7+0x2000], R72 ;  /* 0x0020004807007388 */ /* 0x000fe40000000800 */
[----:B------:R-:W-:Y:S02]  /*1ad10*/  F2FP.BF16.PACK_AB R0, R115, R0 ;  /* 0x000000007300723e */ /* 0x000fe400000010ff */
        /* <DEDUP_REMOVED lines=25> */
[----:B--2---:R-:W2:Y:S04]  /*1aeb0*/  LD.E.U8 R7, [R8.64+0x1c8] ;  /* 0x0001c80408077980 */ /* 0x004ea8000c101100 */
[----:B------:R-:W4:Y:S04]  /*1aec0*/  @!P0 LD.E.64 R16, [R8.64+0x80] ;  /* 0x0000800408108980 */ /* 0x000f28000c101b00 */
[----:B------:R-:W3:Y:S01]  /*1aed0*/  LD.E.64 R66, [R8.64+0x88] ;  /* 0x0000880408427980 */ /* 0x000ee2000c101b00 */
[----:B------:R-:W1:Y:S08]  /*1aee0*/  @P4 MUFU.LG2 R15, R10 ;  /* 0x0000000a000f4308 */ /* 0x000e700000000c00 */
[----:B------:R-:W1:Y:S01]  /*1aef0*/  @P3 MUFU.LG2 R6, R6 ;  /* 0x0000000600063308 */ /* 0x000e620000000c00 */
[----:B------:R-:W-:Y:S01]  /*1af00*/  @!P0 SHF.R.S32.HI R14, RZ, 0x1f, R207 ;  /* 0x0000001fff0e8819 */ /* 0x000fe200000114cf */
[----:B------:R2:W5:Y:S01]  /*1af10*/  LD.E.64 R64, [R8.64+0x90] ;  /* 0x0000900408407980 */ /* 0x000562000c101b00 */
[----:B------:R-:W-:Y:S01]  /*1af20*/  BSSY B0, `(.L_x_1047) ;  /* 0x000001e000007945 */ /* 0x000fe20003800000 */
[----:B------:R-:W-:Y:S01]  /*1af30*/  MOV R12, 0x7f800000 ;  /* 0x7f800000000c7802 */ /* 0x000fe20000000f00 */
[----:B-1----:R-:W-:-:S02]  /*1af40*/  @P4 FMUL.FTZ R15, R15, 0.69314718246459960938 ;  /* 0x3f3172180f0f4820 */ /* 0x002fc40000410000 */
[----:B------:R-:W-:-:S04]  /*1af50*/  @P3 FMUL.FTZ R10, R6, 0.69314718246459960938 ;  /* 0x3f317218060a3820 */ /* 0x000fc80000410000 */
[----:B-----5:R-:W-:Y:S01]  /*1af60*/  @P3 FFMA.FTZ R12, R3, R2, R10 ;  /* 0x00000002030c3223 */ /* 0x020fe2000001000a */
[----:B--2---:R-:W-:Y:S01]  /*1af70*/  ISETP.NE.AND P1, PT, R7, RZ, PT ;  /* 0x000000ff0700720c */ /* 0x004fe20003f25270 */
[----:B----4-:R-:W-:-:S04]  /*1af80*/  @!P0 IMAD R17, R17, R207, RZ ;  /* 0x000000cf11118224 */ /* 0x010fc800078e02ff */
[----:B------:R-:W-:Y:S02]  /*1af90*/  @!P0 IMAD R14, R16, R14, R17 ;  /* 0x0000000e100e8224 */ /* 0x000fe400078e0211 */
[-C--:B---3--:R-:W-:Y:S02]  /*1afa0*/  @P0 IMAD R0, R67, R210.reuse, RZ ;  /* 0x000000d243000224 */ /* 0x088fe400078e02ff */
[----:B------:R-:W-:-:S04]  /*1afb0*/  @P0 IMAD.WIDE.U32 R18, R66, R210, RZ ;  /* 0x000000d242120225 */ /* 0x000fc800078e00ff */
[----:B------:R-:W-:Y:S01]  /*1afc0*/  @!P0 IMAD.WIDE.U32 R16, R16, R207, RZ ;  /* 0x000000cf10108225 */ /* 0x000fe200078e00ff */
[----:B------:R-:W-:Y:S02]  /*1afd0*/  MOV R7, 0x7f800000 ;  /* 0x7f80000000077802 */ /* 0x000fe40000000f00 */
[----:B------:R-:W-:Y:S01]  /*1afe0*/  @P0 IADD3 R0, R19, R0, RZ ;  /* 0x0000000013000210 */ /* 0x000fe20007ffe0ff */
[----:B------:R-:W-:Y:S01]  /*1aff0*/  @P4 FFMA.FTZ R7, R132, R2, R15 ;  /* 0x0000000284074223 */ /* 0x000fe2000001000f */
[----:B------:R-:W-:Y:S02]  /*1b000*/  @P0 MOV R6, R18 ;  /* 0x0000001200060202 */ /* 0x000fe40000000f00 */
[----:B------:R-:W-:Y:S02]  /*1b010*/  @!P0 IADD3 R0, R17, R14, RZ ;  /* 0x0000000e11008210 */ /* 0x000fe40007ffe0ff */
[----:B------:R-:W-:Y:S01]  /*1b020*/  @!P0 MOV R6, R16 ;  /* 0x0000001000068202 */ /* 0x000fe20000000f00 */
[----:B------:R-:W-:Y:S05]  /*1b030*/  @!P1 BRA `(.L_x_1048) ;  /* 0x0000007000009947 */ /* 0x000fea0003800000 */
[----:B------:R-:W-:Y:S01]  /*1b040*/  ISETP.NE.AND P0, PT, R210, -0x1, PT ;  /* 0xffffffffd200780c */ /* 0x000fe20003f05270 */
[----:B------:R-:W-:-:S02]  /*1b050*/  ULDC.64 UR4, c[0x0][0x118] ;  /* 0x0000460000047ab9 */ /* 0x000fc40000000a00 */
[----:B------:R-:W2:Y:S10]  /*1b060*/  LD.E R3, [R8.64+0xd4] ;  /* 0x0000d40408037980 */ /* 0x000eb4000c101900 */
[----:B------:R-:W3:Y:S02]  /*1b070*/  @!P0 LD.E R2, [R8.64+0xb4] ;  /* 0x0000b40408028980 */ /* 0x000ee4000c101900 */
[----:B---3--:R-:W-:-:S04]  /*1b080*/  @!P0 IMAD R210, R2, R207, RZ ;  /* 0x000000cf02d28224 */ /* 0x008fc800078e02ff */
[----:B--2---:R-:W-:Y:S01]  /*1b090*/  IMAD R3, R3, R205, R210 ;  /* 0x000000cd03037224 */ /* 0x004fe200078e02d2 */
[----:B------:R-:W-:Y:S05]  /*1b0a0*/  BRA `(.L_x_1049) ;  /* 0x0000005000007947 */ /* 0x000fea0003800000 */
.L_x_1048:
[----:B------:R-:W-:Y:S02]  /*1b0b0*/  ULDC.64 UR4, c[0x0][0x118] ;  /* 0x0000460000047ab9 */ /* 0x000fe40000000a00 */
[----:B------:R-:W2:Y:S04]  /*1b0c0*/  LD.E R2, [R8.64+0x60] ;  /* 0x0000600408027980 */ /* 0x000ea8000c101900 */
[----:B------:R-:W3:Y:S01]  /*1b0d0*/  LD.E R3, [R8.64+0xb4] ;  /* 0x0000b40408037980 */ /* 0x000ee2000c101900 */
[----:B--2---:R-:W-:-:S04]  /*1b0e0*/  IMAD R2, R2, R207, R205 ;  /* 0x000000cf02027224 */ /* 0x004fc800078e02cd */
[----:B---3--:R-:W-:Y:S02]  /*1b0f0*/  IMAD R3, R3, R2, RZ ;  /* 0x0000000203037224 */ /* 0x008fe400078e02ff */
.L_x_1049:
[----:B------:R-:W-:Y:S05]  /*1b100*/  BSYNC B0 ;  /* 0x0000000000007941 */ /* 0x000fea0003800000 */
.L_x_1047:
[----:B------:R-:W-:Y:S02]  /*1b110*/  ULDC.64 UR4, c[0x0][0x118] ;  /* 0x0000460000047ab9 */ /* 0x000fe40000000a00 */
[----:B------:R1:W5:Y:S04]  /*1b120*/  LD.E.64 R68, [R8.64+0x70] ;  /* 0x0000700408447980 */ /* 0x000368000c101b00 */
[----:B------:R1:W5:Y:S01]  /*1b130*/  LD.E.64 R70, [R8.64+0xa0] ;  /* 0x0000a00408467980 */ /* 0x000362000c101b00 */
[----:B------:R-:W-:Y:S01]  /*1b140*/  WARPSYNC 0xffffffff ;  /* 0xffffffff00007948 */ /* 0x000fe20003800000 */
[----:B------:R-:W-:Y:S01]  /*1b150*/  LOP3.LUT R11, R11, 0xffffffe0, RZ, 0xc0, !PT ;  /* 0xffffffe00b0b7812 */ /* 0x000fe200078ec0ff */
[----:B------:R-:W-:Y:S01]  /*1b160*/  BSSY B0, `(.L_x_1050) ;  /* 0x0000026000007945 */ /* 0x000fe20003800000 */
[----:B------:R-:W-:Y:S01]  /*1b170*/  BAR.SYNC.DEFER_BLOCKING 0x0 ;  /* 0x0000000000007b1d */ /* 0x000fe20000010000 */
[----:B------:R-:W-:-:S02]  /*1b180*/  SHF.R.S32.HI R10, RZ, 0x1f, R13 ;  /* 0x0000001fff0a7819 */ /* 0x000fc4000001140d */
[----:B------:R-:W-:Y:S02]  /*1b190*/  IMAD.IADD R11, R4, 0x1, -R11 ;  /* 0x00000001040b7824 */ /* 0x000fe400078e0a0b */
[----:B------:R-:W-:-:S03]  /*1b1a0*/  LEA.HI R10, R10, R13, RZ, 0x2 ;  /* 0x0000000d0a0a7211 */ /* 0x000fc600078f10ff */
[----:B------:R-:W-:Y:S02]  /*1b1b0*/  LOP3.LUT P0, RZ, R11, 0x3, RZ, 0xc0, !PT ;  /* 0x000000030bff7812 */ /* 0x000fe4000780c0ff */
[----:B------:R-:W-:Y:S02]  /*1b1c0*/  SHF.R.S32.HI R2, RZ, 0x1f, R11 ;  /* 0x0000001fff027819 */ /* 0x000fe4000001140b */
[----:B------:R-:W-:Y:S02]  /*1b1d0*/  LOP3.LUT R10, R10, 0xffffffc, RZ, 0xc0, !PT ;  /* 0x0ffffffc0a0a7812 */ /* 0x000fe400078ec0ff */
[----:B------:R-:W-:-:S03]  /*1b1e0*/  LEA.HI R2, R2, R11, RZ, 0x2 ;  /* 0x0000000b02027211 */ /* 0x000fc600078f10ff */
[----:B------:R-:W-:Y:S01]  /*1b1f0*/  IMAD.IADD R13, R13, 0x1, -R10 ;  /* 0x000000010d0d7824 */ /* 0x000fe200078e0a0a */
[----:B------:R-:W-:-:S05]  /*1b200*/  SHF.R.S32.HI R2, RZ, 0x2, R2 ;  /* 0x00000002ff027819 */ /* 0x000fca0000011402 */
[----:B------:R-:W-:Y:S01]  /*1b210*/  IMAD R13, R13, 0x10, R2 ;  /* 0x000000100d0d7824 */ /* 0x000fe200078e0202 */
[----:B------:R1:W2:Y:S04]  /*1b220*/  LDS.128 R56, [R211] ;  /* 0x00000000d3387984 */ /* 0x0002a80000000c00 */
[----:B------:R1:W3:Y:S04]  /*1b230*/  LDS.128 R52, [R211+0x800] ;  /* 0x00080000d3347984 */ /* 0x0002e80000000c00 */
[----:B------:R1:W4:Y:S04]  /*1b240*/  LDS.128 R48, [R211+0x1000] ;  /* 0x00100000d3307984 */ /* 0x0003280000000c00 */
        /* <DEDUP_REMOVED lines=10> */
[C---:B--23--:R-:W-:Y:S01]  /*1b2f0*/  IMAD R14, R208.reuse, 0x40, R3 ;  /* 0x00000040d00e7824 */ /* 0x04cfe200078e0203 */
[----:B------:R-:W-:Y:S01]  /*1b300*/  IADD3 R11, R13, 0x8, RZ ;  /* 0x000000080d0b7810 */ /* 0x000fe20007ffe0ff */
[----:B------:R-:W-:Y:S01]  /*1b310*/  IMAD R2, R208, -0x40, R209 ;  /* 0xffffffc0d0027824 */ /* 0x000fe200078e02d1 */
[----:B------:R-:W-:-:S02]  /*1b320*/  ULDC.64 UR4, c[0x0][0x118] ;  /* 0x0000460000047ab9 */ /* 0x000fc40000000a00 */
[----:B------:R-:W-:Y:S02]  /*1b330*/  SHF.R.S32.HI R10, RZ, 0x1f, R14 ;  /* 0x0000001fff0a7819 */ /* 0x000fe4000001140e */
[C---:B------:R-:W-:Y:S02]  /*1b340*/  IADD3 R3, P0, R13.reuse, R14, RZ ;  /* 0x0000000e0d037210 */ /* 0x040fe40007f1e0ff */
[-C--:B------:R-:W-:Y:S02]  /*1b350*/  ISETP.GE.AND P2, PT, R13, R2.reuse, PT ;  /* 0x000000020d00720c */ /* 0x080fe40003f46270 */
[----:B------:R-:W-:Y:S02]  /*1b360*/  ISETP.GE.AND P1, PT, R11, R2, PT ;  /* 0x000000020b00720c */ /* 0x000fe40003f26270 */
[----:B------:R-:W-:Y:S02]  /*1b370*/  LEA.HI.X.SX32 R10, R13, R10, 0x1, P0 ;  /* 0x0000000a0d0a7211 */ /* 0x000fe400000f0eff */
[----:B-----5:R-:W-:-:S04]  /*1b380*/  LEA R2, P0, R3, R70, 0x2 ;  /* 0x0000004603027211 */ /* 0x020fc800078010ff */
[----:B------:R-:W-:-:S05]  /*1b390*/  LEA.HI.X R3, R3, R71, R10, 0x2, P0 ;  /* 0x0000004703037211 */ /* 0x000fca00000f140a */
[----:B------:R2:W-:Y:S04]  /*1b3a0*/  @!P2 ST.E [R2.64], R7 ;  /* 0x000000070200a985 */ /* 0x0005e8000c101904 */
[----:B------:R2:W-:Y:S02]  /*1b3b0*/  @!P1 ST.E [R2.64+0x20], R12 ;  /* 0x0000200c02009985 */ /* 0x0005e4000c101904 */
.L_x_1051:
[----:B--23--:R-:W-:Y:S05]  /*1b3c0*/  BSYNC B0 ;  /* 0x0000000000007941 */ /* 0x00cfea0003800000 */
.L_x_1050:
[----:B------:R-:W2:Y:S01]  /*1b3d0*/  S2R R2, SR_TID.X ;  /* 0x0000000000027919 */ /* 0x000ea20000002100 */
[----:B------:R-:W-:Y:S01]  /*1b3e0*/  LEA.HI R3, R5, R4, RZ, 0x3 ;  /* 0x0000000405037211 */ /* 0x000fe200078f18ff */
[----:B------:R-:W-:Y:S01]  /*1b3f0*/  ULDC.64 UR4, c[0x0][0x118] ;  /* 0x0000460000047ab9 */ /* 0x000fe20000000a00 */
[----:B------:R-:W-:Y:S01]  /*1b400*/  IMAD.SHL.U32 R11, R208, 0x40, RZ ;  /* 0x00000040d00b7824 */ /* 0x000fe200078e00ff */
[----:B-1----:R1:W5:Y:S01]  /*1b410*/  LD.E R8, [R8.64+0xc0] ;  /* 0x0000c00408087980 */ /* 0x002362000c101900 */
[----:B------:R-:W-:Y:S01]  /*1b420*/  LOP3.LUT R3, R3, 0xfffffff8, RZ, 0xc0, !PT ;  /* 0xfffffff803037812 */ /* 0x000fe200078ec0ff */
[----:B------:R-:W-:Y:S01]  /*1b430*/  BSSY B0, `(.L_x_1052) ;  /* 0x0000029000007945 */ /* 0x000fe20003800000 */
[----:B------:R-:W-:Y:S01]  /*1b440*/  IMAD R5, R67, R11, RZ ;  /* 0x0000000b43057224 */ /* 0x000fe200078e02ff */
[----:B------:R-:W-:-:S02]  /*1b450*/  SHF.R.S32.HI R7, RZ, 0x1f, R11 ;  /* 0x0000001fff077819 */ /* 0x000fc4000001140b */
[----:B------:R-:W-:-:S03]  /*1b460*/  IMAD.IADD R4, R4, 0x1, -R3 ;  /* 0x0000000104047824 */ /* 0x000fc600078e0a03 */
[----:B------:R-:W-:Y:S02]  /*1b470*/  IMAD R5, R66, R7, R5 ;  /* 0x0000000742057224 */ /* 0x000fe400078e0205 */
[----:B------:R-:W-:Y:S02]  /*1b480*/  IMAD.SHL.U32 R14, R4, 0x8, RZ ;  /* 0x00000008040e7824 */ /* 0x000fe400078e00ff */
[----:B------:R-:W-:-:S03]  /*1b490*/  IMAD R7, R65, R205, RZ ;  /* 0x000000cd41077224 */ /* 0x000fc600078e02ff */
[----:B------:R-:W-:Y:S02]  /*1b4a0*/  SHF.R.S32.HI R15, RZ, 0x1f, R14 ;  /* 0x0000001fff0f7819 */ /* 0x000fe4000001140e */
[----:B--2---:R-:W-:-:S03]  /*1b4b0*/  SHF.R.S32.HI R3, RZ, 0x1f, R2 ;  /* 0x0000001fff037819 */ /* 0x004fc60000011402 */
[----:B------:R-:W-:Y:S01]  /*1b4c0*/  IMAD.WIDE.U32 R12, R66, R11, R14 ;  /* 0x0000000b420c7225 */ /* 0x000fe200078e000e */
[----:B------:R-:W-:-:S03]  /*1b4d0*/  LEA.HI R4, R3, R2, RZ, 0x3 ;  /* 0x0000000203047211 */ /* 0x000fc600078f18ff */
[----:B------:R-:W-:Y:S01]  /*1b4e0*/  IMAD.IADD R11, R209, 0x1, -R11 ;  /* 0x00000001d10b7824 */ /* 0x000fe200078e0a0b */
[----:B------:R-:W-:Y:S02]  /*1b4f0*/  IADD3 R12, P0, R6, R12, RZ ;  /* 0x0000000c060c7210 */ /* 0x000fe40007f1e0ff */
[----:B-1----:R-:W-:Y:S02]  /*1b500*/  SHF.R.S32.HI R9, RZ, 0x3, R4 ;  /* 0x00000003ff097819 */ /* 0x002fe40000011404 */
[----:B------:R-:W-:Y:S02]  /*1b510*/  LOP3.LUT R3, R4, 0xfffffff8, RZ, 0xc0, !PT ;  /* 0xfffffff804037812 */ /* 0x000fe400078ec0ff */
[----:B------:R-:W-:Y:S02]  /*1b520*/  IADD3.X R13, R0, R13, R5, P0, !PT ;  /* 0x0000000d000d7210 */ /* 0x000fe400007fe405 */
[----:B------:R-:W-:Y:S01]  /*1b530*/  ISETP.GE.AND P0, PT, R9, R11, PT ;  /* 0x0000000b0900720c */ /* 0x000fe20003f06270 */
[----:B------:R-:W-:Y:S01]  /*1b540*/  IMAD.IADD R3, R2, 0x1, -R3 ;  /* 0x0000000102037824 */ /* 0x000fe200078e0a03 */
[----:B------:R-:W-:-:S03]  /*1b550*/  SHF.R.S32.HI R2, RZ, 0x1f, R205 ;  /* 0x0000001fff027819 */ /* 0x000fc600000114cd */
[----:B------:R-:W-:Y:S02]  /*1b560*/  IMAD.SHL.U32 R3, R3, 0x8, RZ ;  /* 0x0000000803037824 */ /* 0x000fe400078e00ff */
[C---:B------:R-:W-:Y:S01]  /*1b570*/  IMAD R2, R64.reuse, R2, R7 ;  /* 0x0000000240027224 */ /* 0x040fe200078e0207 */
[----:B------:R-:W-:Y:S01]  /*1b580*/  SHF.R.S32.HI R7, RZ, 0x1f, R9 ;  /* 0x0000001fff077819 */ /* 0x000fe20000011409 */
[----:B------:R-:W-:Y:S01]  /*1b590*/  IMAD.WIDE.U32 R64, R64, R205, R12 ;  /* 0x000000cd40407225 */ /* 0x000fe200078e000c */
[C---:B------:R-:W-:Y:S02]  /*1b5a0*/  IADD3 R5, R3.reuse, 0x40, RZ ;  /* 0x0000004003057810 */ /* 0x040fe40007ffe0ff */
[----:B------:R-:W-:Y:S01]  /*1b5b0*/  IADD3 R3, R3, 0x80, RZ ;  /* 0x0000008003037810 */ /* 0x000fe20007ffe0ff */
[----:B-----5:R-:W-:Y:S01]  /*1b5c0*/  IMAD.IADD R71, R65, 0x1, R2 ;  /* 0x0000000141477824 */ /* 0x020fe200078e0202 */
[----:B------:R-:W-:Y:S05]  /*1b5d0*/  @P0 BRA `(.L_x_1053) ;  /* 0x000000e000000947 */ /* 0x000fea0003800000 */
[----:B------:R-:W-:Y:S01]  /*1b5e0*/  IMAD R0, R67, R9, RZ ;  /* 0x0000000943007224 */ /* 0x000fe200078e02ff */
[-C--:B------:R-:W-:Y:S01]  /*1b5f0*/  ISETP.GE.AND P3, PT, R14, R8.reuse, PT ;  /* 0x000000080e00720c */ /* 0x080fe20003f66270 */
[----:B------:R-:W-:Y:S01]  /*1b600*/  IMAD.MOV.U32 R70, RZ, RZ, R64 ;  /* 0x000000ffff467224 */ /* 0x000fe200078e0040 */
[-C--:B------:R-:W-:Y:S01]  /*1b610*/  ISETP.GE.AND P2, PT, R5, R8.reuse, PT ;  /* 0x000000080500720c */ /* 0x080fe20003f46270 */
[----:B------:R-:W-:Y:S01]  /*1b620*/  IMAD R0, R66, R7, R0 ;  /* 0x0000000742007224 */ /* 0x000fe200078e0200 */
[----:B------:R-:W-:Y:S01]  /*1b630*/  ISETP.GE.AND P1, PT, R3, R8, PT ;  /* 0x000000080300720c */ /* 0x000fe20003f26270 */
[----:B------:R-:W-:Y:S01]  /*1b640*/  IMAD.WIDE.U32 R12, R9, R66, R70 ;  /* 0x00000042090c7225 */ /* 0x000fe200078e0046 */
[----:B------:R-:W-:-:S03]  /*1b650*/  ULDC.64 UR4, c[0x0][0x118] ;  /* 0x0000460000047ab9 */ /* 0x000fc60000000a00 */
[----:B------:R-:W-:Y:S01]  /*1b660*/  IMAD.IADD R13, R13, 0x1, R0 ;  /* 0x000000010d0d7824 */ /* 0x000fe200078e0200 */
[----:B------:R-:W-:-:S04]  /*1b670*/  LEA R72, P0, R12, R68, 0x1 ;  /* 0x000000440c487211 */ /* 0x000fc800078008ff */
[----:B------:R-:W-:-:S05]  /*1b680*/  LEA.HI.X R73, R12, R69, R13, 0x1, P0 ;  /* 0x000000450c497211 */ /* 0x000fca00000f0c0d */
[----:B------:R1:W-:Y:S04]  /*1b690*/  @!P3 ST.E.128 [R72.64], R56 ;  /* 0x000000384800b985 */ /* 0x0003e8000c101d04 */
[----:B------:R1:W-:Y:S04]  /*1b6a0*/  @!P2 ST.E.128 [R72.64+0x80], R40 ;  /* 0x000080284800a985 */ /* 0x0003e8000c101d04 */
[----:B------:R1:W-:Y:S02]  /*1b6b0*/  @!P1 ST.E.128 [R72.64+0x100], R24 ;  /* 0x0001001848009985 */ /* 0x0003e4000c101d04 */
.L_x_1053:
[----:B------:R-:W-:Y:S05]  /*1b6c0*/  BSYNC B0 ;  /* 0x0000000000007941 */ /* 0x000fea0003800000 */
.L_x_1052:
[----:B------:R-:W-:Y:S01]  /*1b6d0*/  IADD3 R0, R9, 0x10, RZ ;  /* 0x0000001009007810 */ /* 0x000fe20007ffe0ff */
[----:B------:R-:W-:Y:S03]  /*1b6e0*/  BSSY B0, `(.L_x_1054) ;  /* 0x0000014000007945 */ /* 0x000fe60003800000 */
[----:B------:R-:W-:-:S13]  /*1b6f0*/  ISETP.GE.AND P0, PT, R0, R11, PT ;  /* 0x0000000b0000720c */ /* 0x000fda0003f06270 */
[----:B------:R-:W-:Y:S05]  /*1b700*/  @P0 BRA `(.L_x_1055) ;  /* 0x0000011000000947 */ /* 0x000fea0003800000 */
[----:B-1----:R-:W-:Y:S01]  /*1b710*/  IADD3 R25, P0, R9, 0x10, RZ ;  /* 0x0000001009197810 */ /* 0x002fe20007f1e0ff */
[----:B------:R-:W-:Y:S01]  /*1b720*/  IMAD.MOV.U32 R26, RZ, RZ, R64 ;  /* 0x000000ffff1a7224 */ /* 0x000fe200078e0040 */
[----:B------:R-:W-:Y:S01]  /*1b730*/  MOV R27, R71 ;  /* 0x00000047001b7202 */ /* 0x000fe20000000f00 */
[----:B------:R-:W-:Y:S01]  /*1b740*/  ULDC.64 UR4, c[0x0][0x118] ;  /* 0x0000460000047ab9 */ /* 0x000fe20000000a00 */
[-C--:B------:R-:W-:Y:S01]  /*1b750*/  ISETP.GE.AND P2, PT, R14, R8.reuse, PT ;  /* 0x000000080e00720c */ /* 0x080fe20003f46270 */
        /* <DEDUP_REMOVED lines=9> */
[----:B------:R1:W-:Y:S04]  /*1b7f0*/  @!P2 ST.E.128 [R12.64], R52 ;  /* 0x000000340c00a985 */ /* 0x0003e8000c101d04 */
[----:B------:R1:W-:Y:S04]  /*1b800*/  @!P1 ST.E.128 [R12.64+0x80], R36 ;  /* 0x000080240c009985 */ /* 0x0003e8000c101d04 */
[----:B------:R1:W-:Y:S02]  /*1b810*/  @!P0 ST.E.128 [R12.64+0x100], R20 ;  /* 0x000100140c008985 */ /* 0x0003e4000c101d04 */
.L_x_1055:
[----:B------:R-:W-:Y:S05]  /*1b820*/  BSYNC B0 ;  /* 0x0000000000007941 */ /* 0x000fea0003800000 */
.L_x_1054:
        /* <DEDUP_REMOVED lines=18> */
[----:B----4-:R1:W-:Y:S04]  /*1b950*/  @!P2 ST.E.128 [R12.64], R48 ;  /* 0x000000300c00a985 */ /* 0x0103e8000c101d04 */
[----:B------:R1:W-:Y:S04]  /*1b960*/  @!P1 ST.E.128 [R12.64+0x80], R32 ;  /* 0x000080200c009985 */ /* 0x0003e8000c101d04 */
[----:B------:R1:W-:Y:S02]  /*1b970*/  @!P0 ST.E.128 [R12.64+0x100], R16 ;  /* 0x000100100c008985 */ /* 0x0003e4000c101d04 */
.L_x_1057:
[----:B------:R-:W-:Y:S05]  /*1b980*/  BSYNC B0 ;  /* 0x0000000000007941 */ /* 0x000fea0003800000 */
.L_x_1056:
[----:B------:R-:W-:Y:S01]  /*1b990*/  IADD3 R0, R9, 0x30, RZ ;  /* 0x0000003009007810 */ /* 0x000fe20007ffe0ff */
[----:B------:R-:W-:-:S03]  /*1b9a0*/  IMAD.MOV.U32 R207, RZ, RZ, 0x0 ;  /* 0x00000000ffcf7424 */ /* 0x000fc600078e00ff */
[----:B------:R-:W-:-:S13]  /*1b9b0*/  ISETP.GE.AND P0, PT, R0, R11, PT ;  /* 0x0000000b0000720c */ /* 0x000fda0003f06270 */
[----:B------:R-:W-:Y:S05]  /*1b9c0*/  @P0 RET.REL.NODEC R206 `(_ZN5flash24flash_fwd_splitkv_kernelI23Flash_fwd_kernel_traitsILi192ELi64ELi64ELi4ELb0ELb0EN7cutlass10bfloat16_tE19Flash_kernel_traitsILi192ELi64ELi64ELi4ES3_EELb0ELb0ELb0ELb0ELb0ELb0ELb0ELb1EEEvNS_16Flash_fwd_paramsE) ;  /* 0xfffe4630ce000950 */ /* 0x000fea0003c3ffff */
[----:B------:R-:W-:Y:S01]  /*1b9d0*/  IADD3 R9, P0, R9, 0x30, RZ ;  /* 0x0000003009097810 */ /* 0x000fe20007f1e0ff */
[----:B------:R-:W-:Y:S01]  /*1b9e0*/  IMAD.MOV.U32 R10, RZ, RZ, R64 ;  /* 0x000000ffff0a7224 */ /* 0x000fe200078e0040 */
[----:B------:R-:W-:Y:S01]  /*1b9f0*/  MOV R11, R71 ;  /* 0x00000047000b7202 */ /* 0x000fe20000000f00 */
[----:B------:R-:W-:Y:S01]  /*1ba00*/  ULDC.64 UR4, c[0x0][0x118] ;  /* 0x0000460000047ab9 */ /* 0x000fe20000000a00 */
[-C--:B------:R-:W-:Y:S01]  /*1ba10*/  ISETP.GE.AND P1, PT, R14, R8.reuse, PT ;  /* 0x000000080e00720c */ /* 0x080fe20003f26270 */
[----:B------:R-:W-:Y:S01]  /*1ba20*/  IMAD.X R7, RZ, RZ, R7, P0 ;  /* 0x000000ffff077224 */ /* 0x000fe200000e0607 */
[----:B------:R-:W-:Y:S01]  /*1ba30*/  ISETP.GE.AND P0, PT, R5, R8, PT ;  /* 0x000000080500720c */ /* 0x000fe20003f06270 */
[----:B------:R-:W-:Y:S01]  /*1ba40*/  IMAD.WIDE.U32 R10, R66, R9, R10 ;  /* 0x00000009420a7225 */ /* 0x000fe200078e000a */
[----:B------:R-:W-:-:S03]  /*1ba50*/  MOV R207, 0x0 ;  /* 0x0000000000cf7802 */ /* 0x000fc60000000f00 */
[----:B------:R-:W-:Y:S01]  /*1ba60*/  IMAD R7, R7, R66, RZ ;  /* 0x0000004207077224 */ /* 0x000fe200078e02ff */
[----:B------:R-:W-:-:S03]  /*1ba70*/  LEA R4, P2, R10, R68, 0x1 ;  /* 0x000000440a047211 */ /* 0x000fc600078408ff */
[----:B------:R-:W-:-:S04]  /*1ba80*/  IMAD R7, R67, R9, R7 ;  /* 0x0000000943077224 */ /* 0x000fc800078e0207 */
[----:B------:R-:W-:-:S05]  /*1ba90*/  IMAD.IADD R7, R11, 0x1, R7 ;  /* 0x000000010b077824 */ /* 0x000fca00078e0207 */
[----:B------:R-:W-:-:S05]  /*1baa0*/  LEA.HI.X R5, R10, R69, R7, 0x1, P2 ;  /* 0x000000450a057211 */ /* 0x000fca00010f0c07 */
[----:B------:R2:W-:Y:S01]  /*1bab0*/  @!P0 ST.E.128 [R4.64+0x80], R28 ;  /* 0x0000801c04008985 */ /* 0x0005e2000c101d04 */
[----:B------:R-:W-:-:S03]  /*1bac0*/  ISETP.GE.AND P0, PT, R3, R8, PT ;  /* 0x000000080300720c */ /* 0x000fc60003f06270 */
[----:B------:R2:W-:Y:S10]  /*1bad0*/  @!P1 ST.E.128 [R4.64], R44 ;  /* 0x0000002c04009985 */ /* 0x0005f4000c101d04 */
[----:B------:R-:W-:Y:S05]  /*1bae0*/  @P0 RET.REL.NODEC R206 `(_ZN5flash24flash_fwd_splitkv_kernelI23Flash_fwd_kernel_traitsILi192ELi64ELi64ELi4ELb0ELb0EN7cutlass10bfloat16_tE19Flash_kernel_traitsILi192ELi64ELi64ELi4ES3_EELb0ELb0ELb0ELb0ELb0ELb0ELb0ELb1EEEvNS_16Flash_fwd_paramsE) ;  /* 0xfffe4510ce000950 */ /* 0x000fea0003c3ffff */
[----:B------:R-:W-:Y:S01]  /*1baf0*/  MOV R207, 0x0 ;  /* 0x0000000000cf7802 */ /* 0x000fe20000000f00 */
[----:B------:R-:W-:-:S02]  /*1bb00*/  ULDC.64 UR4, c[0x0][0x118] ;  /* 0x0000460000047ab9 */ /* 0x000fc40000000a00 */
[----:B------:R3:W-:Y:S01]  /*1bb10*/  ST.E.128 [R4.64+0x100], R60 ;  /* 0x0001003c04007985 */ /* 0x0007e2000c101d04 */
[----:B------:R-:W-:Y:S05]  /*1bb20*/  RET.REL.NODEC R206 `(_ZN5flash24flash_fwd_splitkv_kernelI23Flash_fwd_kernel_traitsILi192ELi64ELi64ELi4ELb0ELb0EN7cutlass10bfloat16_tE19Flash_kernel_traitsILi192ELi64ELi64ELi4ES3_EELb0ELb0ELb0ELb0ELb0ELb0ELb0ELb1EEEvNS_16Flash_fwd_paramsE) ;  /* 0xfffe44d0ce007950 */ /* 0x000fea0003c3ffff */
.L_x_1045:
[----:B------:R-:W-:Y:S02]  /*1bb30*/  MOV R6, 0x2 ;  /* 0x0000000200067802 */ /* 0x000fe40000000f00 */
[----:B------:R-:W-:Y:S02]  /*1bb40*/  MOV R4, 0x1bb60 ;  /* 0x0001bb6000047802 */ /* 0x000fe40000000f00 */
[----:B-1---5:R-:W-:Y:S05]  /*1bb50*/  CALL.REL.NOINC `($__internal_14_$__cuda_sm70_shflsync_bfly_p) ;  /* 0x000000f000007944 */ /* 0x022fea0003c00000 */
[----:B-12---:R-:W-:Y:S05]  /*1bb60*/  BRA `(.L_x_1058) ;  /* 0xffffe43000007947 */ /* 0x006fea000383ffff */
.L_x_1046:
[----:B------:R-:W-:Y:S02]  /*1bb70*/  MOV R6, 0x1 ;  /* 0x0000000100067802 */ /* 0x000fe40000000f00 */
[----:B------:R-:W-:Y:S02]  /*1bb80*/  MOV R4, 0x1bba0 ;  /* 0x0001bba000047802 */ /* 0x000fe40000000f00 */
[----:B-1---5:R-:W-:Y:S05]  /*1bb90*/  CALL.REL.NOINC `($__internal_14_$__cuda_sm70_shflsync_bfly_p) ;  /* 0x000000b000007944 */ /* 0x022fea0003c00000 */
[----:B--2---:R-:W-:Y:S01]  /*1bba0*/  FADD.FTZ R10, R219, R6 ;  /* 0x00000006db0a7221 */ /* 0x004fe20000010000 */
[----:B-1----:R-:W-:Y:S02]  /*1bbb0*/  MOV R219, R217 ;  /* 0x000000d900db7202 */ /* 0x002fe40000000f00 */
[----:B------:R-:W-:Y:S02]  /*1bbc0*/  MOV R6, 0x2 ;  /* 0x0000000200067802 */ /* 0x000fe40000000f00 */
[----:B------:R-:W-:-:S02]  /*1bbd0*/  MOV R4, 0x1bbf0 ;  /* 0x0001bbf000047802 */ /* 0x000fc40000000f00 */
[----:B------:R-:W-:Y:S05]  /*1bbe0*/  CALL.REL.NOINC `($__internal_14_$__cuda_sm70_shflsync_bfly_p) ;  /* 0x0000006000007944 */ /* 0x000fea0003c00000 */
[----:B--2---:R-:W-:Y:S01]  /*1bbf0*/  FADD.FTZ R7, R217, R6 ;  /* 0x00000006d9077221 */ /* 0x004fe20000010000 */
[----:B------:R-:W-:-:S02]  /*1bc00*/  MOV R6, 0x1 ;  /* 0x0000000100067802 */ /* 0x000fc40000000f00 */
[----:B------:R-:W-:Y:S02]  /*1bc10*/  MOV R4, 0x1bc40 ;  /* 0x0001bc4000047802 */ /* 0x000fe40000000f00 */
[----:B-1----:R-:W-:Y:S02]  /*1bc20*/  MOV R219, R7 ;  /* 0x0000000700db7202 */ /* 0x002fe40000000f00 */
[----:B------:R-:W-:Y:S05]  /*1bc30*/  CALL.REL.NOINC `($__internal_14_$__cuda_sm70_shflsync_bfly_p) ;  /* 0x0000001000007944 */ /* 0x000fea0003c00000 */
[----:B-12---:R-:W-:Y:S05]  /*1bc40*/  BRA `(.L_x_1059) ;  /* 0xffffe3c000007947 */ /* 0x006fea000383ffff */
        .weak           $__internal_14_$__cuda_sm70_shflsync_bfly_p
        .type           $__internal_14_$__cuda_sm70_shflsync_bfly_p,@function
        .size           $__internal_14_$__cuda_sm70_shflsync_bfly_p,(.L_x_7783 - $__internal_14_$__cuda_sm70_shflsync_bfly_p)
$__internal_14_$__cuda_sm70_shflsync_bfly_p:
[----:B------:R-:W-:Y:S01]  /*1bc50*/  MOV R12, R4 ;  /* 0x00000004000c7202 */ /* 0x000fe20000000f00 */
[----:B------:R-:W-:Y:S04]  /*1bc60*/  WARPSYNC R0 ;  /* 0x0000000000007348 */ /* 0x000fe80003800000 */
[----:B------:R-:W-:Y:S01]  /*1bc70*/  MOV R13, 0x0 ;  /* 0x00000000000d7802 */ /* 0x000fe20000000f00 */
[----:B------:R1:W2:Y:S03]  /*1bc80*/  SHFL.BFLY PT, R6, R219, R6, R5 ;  /* 0x0c000006db067389 */ /* 0x0002a600000e0005 */
[----:B------:R-:W-:Y:S05]  /*1bc90*/  RET.REL.NODEC R12 `(_ZN5flash24flash_fwd_splitkv_kernelI23Flash_fwd_kernel_traitsILi192ELi64ELi64ELi4ELb0ELb0EN7cutlass10bfloat16_tE19Flash_kernel_traitsILi192ELi64ELi64ELi4ES3_EELb0ELb0ELb0ELb0ELb0ELb0ELb0ELb1EEEvNS_16Flash_fwd_paramsE) ;  /* 0xfffe43600c007950 */ /* 0x000fea0003c3ffff */
.L_x_1060:
        /* <DEDUP_REMOVED lines=14> */
.L_x_7783:


//--------------------- .text._ZN5flash24flash_fwd_splitkv_kernelI23Flash_fwd_kernel_traitsILi192ELi64ELi64ELi4ELb0ELb0EN7cutlass10bfloat16_tE19Flash_kernel_traitsILi192ELi64ELi64ELi4ES3_EELb0ELb0ELb0ELb0ELb0ELb1ELb0ELb1EEEvNS_16Flash_fwd_paramsE --------------------------
	.section	.text._ZN5flash24flash_fwd_splitkv_kernelI23Flash_fwd_kernel_traitsILi192ELi64ELi64ELi4ELb0ELb0EN7cutlass10bfloat16_tE19Flash_kernel_traitsILi192ELi64ELi64ELi4ES3_EELb0ELb0ELb0ELb0ELb0ELb1ELb0ELb1EEEvNS_16Flash_fwd_paramsE,"ax",@progbits
	.sectioninfo	@"SHI_REGISTERS=246"
	.align	128
        .global         _ZN5flash24flash_fwd_splitkv_kernelI23Flash_fwd_kernel_traitsILi192ELi64ELi64ELi4ELb0ELb0EN7cutlass10bfloat16_tE19Flash_kernel_traitsILi192ELi64ELi64ELi4ES3_EELb0ELb0ELb0ELb0ELb0ELb1ELb0ELb1EEEvNS_16Flash_fwd_paramsE
        .type           _ZN5flash24flash_fwd_splitkv_kernelI23Flash_fwd_kernel_traitsILi192ELi64ELi64ELi4ELb0ELb0EN7cutlass10bfloat16_tE19Flash_kernel_traitsILi192ELi64ELi64ELi4ES3_EELb0ELb0ELb0ELb0ELb0ELb1ELb0ELb1EEEvNS_16Flash_fwd_paramsE,@function
        .size           _ZN5flash24flash_fwd_splitkv_kernelI23Flash_fwd_kernel_traitsILi192ELi64ELi64ELi4ELb0ELb0EN7cutlass10bfloat16_tE19Flash_kernel_traitsILi192ELi64ELi64ELi4ES3_EELb0ELb0ELb0ELb0ELb0ELb1ELb0ELb1EEEvNS_16Flash_fwd_paramsE,(.L_x_7785 - _ZN5flash24flash_fwd_splitkv_kernelI23Flash_fwd_kernel_traitsILi192ELi64ELi64ELi4ELb0ELb0EN7cutlass10bfloat16_tE19Flash_kernel_traitsILi192ELi64ELi64ELi4ES3_EELb0ELb0ELb0ELb0ELb0ELb1ELb0ELb1EEEvNS_16Flash_fwd_paramsE)
        .other          _ZN5flash24flash_fwd_splitkv_kernelI23Flash_fwd_kernel_traitsILi192ELi64ELi64ELi4ELb0ELb0EN7cutlass10bfloat16_tE19Flash_kernel_traitsILi192ELi64ELi64ELi4ES3_EELb0ELb0ELb0ELb0ELb0ELb1ELb0ELb1EEEvNS_16Flash_fwd_paramsE,@"STO_CUDA_ENTRY STV_DEFAULT"
_ZN5flash24flash_fwd_splitkv_kernelI23Flash_fwd_kernel_traitsILi192ELi64ELi64ELi4ELb0ELb0EN7cutlass10bfloat16_tE19Flash_kernel_traitsILi192ELi64ELi64ELi4ES3_EELb0ELb0ELb0ELb0ELb0ELb1ELb0ELb1EEEvNS_16Flash_fwd_paramsE:
.text._ZN5flash24flash_fwd_splitkv_kernelI23Flash_fwd_kernel_traitsILi192ELi64ELi64ELi4ELb0ELb0EN7cutlass10bfloat16_tE19Flash_kernel_traitsILi192ELi64ELi64ELi4ES3_EELb0ELb0ELb0ELb0ELb0ELb1ELb0ELb1EEEvNS_16Flash_fwd_paramsE:
        /* <DEDUP_REMOVED lines=9> */
[----:B-123--:R-:W-:Y:S05]  /*0090*/  CALL.REL.NOINC `($_ZN5flash24flash_fwd_splitkv_kernelI23Flash_fwd_kernel_traitsILi192ELi64ELi64ELi4ELb0ELb0EN7cutlass10bfloat16_tE19Flash_kernel_traitsILi192ELi64ELi64ELi4ES3_EELb0ELb0ELb0ELb0ELb0ELb1ELb0ELb1EEEvNS_16Flash_fwd_paramsE$_ZN5flash30compute_attn_1rowblock_splitkvI23Flash_fwd_kernel_traitsILi192ELi64ELi64ELi4ELb0ELb0EN7cutlass10bfloat16_tE19Flash_kernel_traitsILi192ELi64ELi64ELi4ES3_EELb0ELb0ELb0ELb0ELb0ELb1ELb0ELb1ENS_16Flash_fwd_paramsEEEvRKT8_iiiii) ;  /* 0x0000002000007944 */ /* 0x00efea0003c00000 */
[----:B------:R-:W-:Y:S05]  /*00a0*/  BSYNC B4 ;  /* 0x0000000000047941 */ /* 0x000fea0003800000 */
.L_x_1061:
[----:B------:R-:W-:Y:S05]  /*00b0*/  EXIT ;  /* 0x000000000000794d */ /* 0x000fea0003800000 */
        .type           $_ZN5flash24flash_fwd_splitkv_kernelI23Flash_fwd_kernel_traitsILi192ELi64ELi64ELi4ELb0ELb0EN7cutlass10bfloat16_tE19Flash_kernel_traitsILi192ELi64ELi64ELi4ES3_EELb0ELb0ELb0ELb0ELb0ELb1ELb0ELb1EEEvNS_16Flash_fwd_paramsE$_ZN5flash30compute_attn_1rowblock_splitkvI23Flash_fwd_kernel_traitsILi192ELi64ELi64ELi4ELb0ELb0EN7cutlass10bfloat16_tE19Flash_kernel_traitsILi192ELi64ELi64ELi4ES3_EELb0ELb0ELb0ELb0ELb0ELb1ELb0ELb1ENS_16Flash_fwd_paramsEEEvRKT8_iiiii,@function
        .size           $_ZN5flash24flash_fwd_splitkv_kernelI23Flash_fwd_kernel_traitsILi192ELi64ELi64ELi4ELb0ELb0EN7cutlass10bfloat16_tE19Flash_kernel_traitsILi192ELi64ELi64ELi4ES3_EELb0ELb0ELb0ELb0ELb0ELb1ELb0ELb1EEEvNS_16Flash_fwd_paramsE$_ZN5flash30compute_attn_1rowblock_splitkvI23Flash_fwd_kernel_traitsILi192ELi64ELi64ELi4ELb0ELb0EN7cutlass10bfloat16_tE19Flash_kernel_traitsILi192ELi64ELi64ELi4ES3_EELb0ELb0ELb0ELb0ELb0ELb1ELb0ELb1ENS_16Flash_fwd_paramsEEEvRKT8_iiiii,($__internal_15_$__cuda_sm70_shflsync_bfly_p - $_ZN5flash24flash_fwd_splitkv_kernelI23Flash_fwd_kernel_traitsILi192ELi64ELi64ELi4ELb0ELb0EN7cutlass10bfloat16_tE19Flash_kernel_traitsILi192ELi64ELi64ELi4ES3_EELb0ELb0ELb0ELb0ELb0ELb1ELb0ELb1EEEvNS_16Flash_fwd_paramsE$_ZN5flash30compute_attn_1rowblock_splitkvI23Flash_fwd_kernel_traitsILi192ELi64ELi64ELi4ELb0ELb0EN7cutlass10bfloat16_tE19Flash_kernel_traitsILi192ELi64ELi64ELi4ES3_EELb0ELb0ELb0ELb0ELb0ELb1ELb0ELb1ENS_16Flash_fwd_paramsEEEvRKT8_iiiii)
$_ZN5flash24flash_fwd_splitkv_kernelI23Flash_fwd_kernel_traitsILi192ELi64ELi64ELi4ELb0ELb0EN7cutlass10bfloat16_tE19Flash_kernel_traitsILi192ELi64ELi64ELi4ES3_EELb0ELb0ELb0ELb0ELb0ELb1ELb0ELb1EEEvNS_16Flash_fwd_paramsE$_ZN5flash30compute_attn_1rowblock_splitkvI23Flash_fwd_kernel_traitsILi192ELi64ELi64ELi4ELb0ELb0EN7cutlass10bfloat16_tE19Flash_kernel_traitsILi192ELi64ELi64ELi4ES3_EELb0ELb0ELb0ELb0ELb0ELb1ELb0ELb1ENS_16Flash_fwd_paramsEEEvRKT8_iiiii:
        /* <DEDUP_REMOVED lines=21> */
.L_x_1063:
[----:B------:R-:W-:Y:S05]  /*0210*/  BSYNC B0 ;  /* 0x0000000000007941 */ /* 0x000fea0003800000 */
.L_x_1062:
        /* <DEDUP_REMOVED lines=17> */
.L_x_1065:
[----:B------:R4:W5:Y:S02]  /*0330*/  LD.E R0, [R18.64+0xb8] ;  /* 0x0000b80612007980 */ /* 0x000964000c101900 */
.L_x_1066:
[----:B------:R-:W-:Y:S05]  /*0340*/  BSYNC B0 ;  /* 0x0000000000007941 */ /* 0x000fea0003800000 */
.L_x_1064:
        /* <DEDUP_REMOVED lines=10> */
.L_x_1068:
[----:B------:R-:W3:Y:S01]  /*03f0*/  LD.E.64 R2, [R18.64+0x108] ;  /* 0x0001080612027980 */ /* 0x000ee2000c101b00 */
[----:B------:R-:W-:Y:S01]  /*0400*/  BSSY B0, `(.L_x_1070) ;  /* 0x0000006000007945 */ /* 0x000fe20003800000 */
[----:B------:R-:W-:Y:S01]  /*0410*/  IMAD.MOV.U32 R0, RZ, RZ, RZ ;  /* 0x000000ffff007224 */ /* 0x000fe200078e00ff */
[----:B---3--:R-:W-:-:S04]  /*0420*/  ISETP.NE.U32.AND P0, PT, R2, RZ, PT ;  /* 0x000000ff0200720c */ /* 0x008fc80003f05070 */
[----:B------:R-:W-:-:S13]  /*0430*/  ISETP.NE.AND.EX P0, PT, R3, RZ, PT, P0 ;  /* 0x000000ff0300720c */ /* 0x000fda0003f05300 */
[----:B------:R-:W-:Y:S05]  /*0440*/  @!P0 BRA `(.L_x_1071) ;  /* 0x0000001000008947 */ /* 0x000fea0003800000 */
[----:B------:R1:W5:Y:S02]  /*0450*/  LD.E R0, [R18.64+0xbc] ;  /* 0x0000bc0612007980 */ /* 0x000364000c101900 */
.L_x_1071:
[----:B------:R-:W-:Y:S05]  /*0460*/  BSYNC B0 ;  /* 0x0000000000007941 */ /* 0x000fea0003800000 */
.L_x_1070:
[----:B-----5:R-:W-:Y:S02]  /*0470*/  IADD3 R69, R71, R0, RZ ;  /* 0x0000000047457210 */ /* 0x020fe40007ffe0ff */
.L_x_1069:
[----:B------:R-:W-:Y:S05]  /*0480*/  BSYNC B1 ;  /* 0x0000000000017941 */ /* 0x000fea0003800000 */
.L_x_1067:
[----:B------:R-:W-:Y:S01]  /*0490*/  IMAD.SHL.U32 R76, R216, 0x40, RZ ;  /* 0x00000040d84c7824 */ /* 0x000fe200078e00ff */
[----:B------:R-:W-:Y:S01]  /*04a0*/  MOV R2, R214 ;  /* 0x000000d600027202 */ /* 0x000fe20000000f00 */
[----:B------:R-:W-:-:S03]  /*04b0*/  IMAD.MOV.U32 R3, RZ, RZ, 0x0 ;  /* 0x00000000ff037424 */ /* 0x000fc600078e00ff */
[----:B------:R-:W-:-:S13]  /*04c0*/  ISETP.GT.AND P0, PT, R217, R76, PT ;  /* 0x0000004cd900720c */ /* 0x000fda0003f04270 */
[----:B------:R-:W-:Y:S05]  /*04d0*/  @!P0 RET.REL.NODEC R2 `(_ZN5flash24flash_fwd_splitkv_kernelI23Flash_fwd_kernel_traitsILi192ELi64ELi64ELi4ELb0ELb0EN7cutlass10bfloat16_tE19Flash_kernel_traitsILi192ELi64ELi64ELi4ES3_EELb0ELb0ELb0ELb0ELb0ELb1ELb0ELb1EEEvNS_16Flash_fwd_paramsE) ;  /* 0xfffffb2002008950 */ /* 0x000fea0003c3ffff */
        /* <DEDUP_REMOVED lines=70> */
.L_x_1074:
[----:B------:R-:W-:Y:S05]  /*0940*/  BSYNC B0 ;  /* 0x0000000000007941 */ /* 0x000fea0003800000 */
.L_x_1073:
        /* <DEDUP_REMOVED lines=20> */
.L_x_1076:
[----:B------:R-:W-:Y:S05]  /*0a90*/  BSYNC B0 ;  /* 0x0000000000007941 */ /* 0x000fea0003800000 */
.L_x_1075:
        /* <DEDUP_REMOVED lines=20> */
.L_x_1078:
[----:B------:R-:W-:Y:S05]  /*0be0*/  BSYNC B0 ;  /* 0x0000000000007941 */ /* 0x000fea0003800000 */
.L_x_1077:
        /* <DEDUP_REMOVED lines=20> */
.L_x_1080:
[----:B------:R-:W-:Y:S05]  /*0d30*/  BSYNC B0 ;  /* 0x0000000000007941 */ /* 0x000fea0003800000 */
.L_x_1079:
        /* <DEDUP_REMOVED lines=16> */
[----:B------:R-:W-:Y:S05]  /*0e40*/  @P4 RET.REL.NODEC R214 `(_ZN5flash24flash_fwd_splitkv_kernelI23Flash_fwd_kernel_traitsILi192ELi64ELi64ELi4ELb0ELb0EN7cutlass10bfloat16_tE19Flash_kernel_traitsILi192ELi64ELi64ELi4ES3_EELb0ELb0ELb0ELb0ELb0ELb1ELb0ELb1EEEvNS_16Flash_fwd_paramsE) ;  /* 0xfffff1b0d6004950 */ /* 0x000fea0003c3ffff */
[----:B--2---:R-:W-:Y:S02]  /*0e50*/  MOV R3, 0x7f800000 ;  /* 0x7f80000000037802 */ /* 0x004fe40000000f00 */
[----:B------:R-:W-:-:S03]  /*0e60*/  MOV R215, 0x0 ;  /* 0x0000000000d77802 */ /* 0x000fc60000000f00 */
[----:B------:R2:W-:Y:S01]  /*0e70*/  ST.E [R4.64+0xc0], R3 ;  /* 0x0000c00304007985 */ /* 0x0005e2000c101906 */
[----:B------:R-:W-:Y:S05]  /*0e80*/  RET.REL.NODEC R214 `(_ZN5flash24flash_fwd_splitkv_kernelI23Flash_fwd_kernel_traitsILi192ELi64ELi64ELi4ELb0ELb0EN7cutlass10bfloat16_tE19Flash_kernel_traitsILi192ELi64ELi64ELi4ES3_EELb0ELb0ELb0ELb0ELb0ELb1ELb0ELb1EEEvNS_16Flash_fwd_paramsE) ;  /* 0xfffff170d6007950 */ /* 0x000fea0003c3ffff */
.L_x_1072:
        /* <DEDUP_REMOVED lines=106> */
.L_x_1082:
        /* <DEDUP_REMOVED lines=82> */
.L_x_1083:
[----:B-1----:R-:W-:Y:S05]  /*1a50*/  BSYNC B0 ;  /* 0x0000000000007941 */ /* 0x002fea0003800000 */
.L_x_1081:
        /* <DEDUP_REMOVED lines=275> */
.L_x_1178:
        /* <DEDUP_REMOVED lines=19> */
.L_x_1086:
[----:B------:R-:W-:Y:S05]  /*2cc0*/  BSYNC B0 ;  /* 0x0000000000007941 */ /* 0x000fea0003800000 */
.L_x_1085:
        /* <DEDUP_REMOVED lines=18> */
.L_x_1088:
[----:B------:R-:W-:Y:S05]  /*2df0*/  BSYNC B0 ;  /* 0x0000000000007941 */ /* 0x000fea0003800000 */
.L_x_1087:
        /* <DEDUP_REMOVED lines=18> */
.L_x_1090:
[----:B------:R-:W-:Y:S05]  /*2f20*/  BSYNC B0 ;  /* 0x0000000000007941 */ /* 0x000fea0003800000 */
.L_x_1089:
        /* <DEDUP_REMOVED lines=18> */
.L_x_1092:
[----:B------:R-:W-:Y:S05]  /*3050*/  BSYNC B0 ;  /* 0x0000000000007941 */ /* 0x000fea0003800000 */
.L_x_1091:
        /* <DEDUP_REMOVED lines=65> */
.L_x_1099:
[----:B------:R-:W-:Y:S05]  /*3470*/  BSYNC B0 ;  /* 0x0000000000007941 */ /* 0x000fea0003800000 */
.L_x_1098:
        /* <DEDUP_REMOVED lines=50> */
.L_x_1101:
[----:B------:R-:W-:Y:S05]  /*37a0*/  BSYNC B0 ;  /* 0x0000000000007941 */ /* 0x000fea0003800000 */
.L_x_1100:
        /* <DEDUP_REMOVED lines=49> */
.L_x_1097:
[----:B------:R-:W-:Y:S05]  /*3ac0*/  BSYNC B1 ;  /* 0x0000000000017941 */ /* 0x000fea0003800000 */
.L_x_1096:
        /* <DEDUP_REMOVED lines=63> */
.L_x_1105:
[----:B------:R-:W-:Y:S05]  /*3ec0*/  BSYNC B0 ;  /* 0x0000000000007941 */ /* 0x000fea0003800000 */
.L_x_1104:
        /* <DEDUP_REMOVED lines=53> */
.L_x_1107:
[----:B------:R-:W-:Y:S05]  /*4220*/  BSYNC B0 ;  /* 0x0000000000007941 */ /* 0x000fea0003800000 */
.L_x_1106:
        /* <DEDUP_REMOVED lines=52> */
.L_x_1103:
[----:B------:R-:W-:Y:S05]  /*4570*/  BSYNC B1 ;  /* 0x0000000000017941 */ /* 0x000fea0003800000 */
.L_x_1102:
        /* <DEDUP_REMOVED lines=63> */
.L_x_1111:
[----:B------:R-:W-:Y:S05]  /*4970*/  BSYNC B0 ;  /* 0x0000000000007941 */ /* 0x000fea0003800000 */
.L_x_1110:
        /* <DEDUP_REMOVED lines=53> */
.L_x_1113:
[----:B------:R-:W-:Y:S05]  /*4cd0*/  BSYNC B0 ;  /* 0x0000000000007941 */ /* 0x000fea0003800000 */
.L_x_1112:
        /* <DEDUP_REMOVED lines=52> */
.L_x_1109:
[----:B------:R-:W-:Y:S05]  /*5020*/  BSYNC B1 ;  /* 0x0000000000017941 */ /* 0x000fea0003800000 */
.L_x_1108:
        /* <DEDUP_REMOVED lines=65> */
.L_x_1117:
[----:B------:R-:W-:Y:S05]  /*5440*/  BSYNC B0 ;  /* 0x0000000000007941 */ /* 0x000fea0003800000 */
.L_x_1116:
        /* <DEDUP_REMOVED lines=53> */
.L_x_1119:
[----:B------:R-:W-:Y:S05]  /*57a0*/  BSYNC B0 ;  /* 0x0000000000007941 */ /* 0x000fea0003800000 */
.L_x_1118:
        /* <DEDUP_REMOVED lines=52> */
.L_x_1115:
[----:B------:R-:W-:Y:S05]  /*5af0*/  BSYNC B1 ;  /* 0x0000000000017941 */ /* 0x000fea0003800000 */
.L_x_1114:
[----:B------:R-:W2:Y:S02]  /*5b00*/  LD.E R3, [R18.64+0xd0] ;  /* 0x0000d00612037980 */ /* 0x000ea4000c101900 */
[----:B--2---:R-:W-:Y:S05]  /*5b10*/  IMAD.U32 R3, R3, -0x20, RZ ;  /* 0xffffffe003037824 */ /* 0x004fea00078e00ff */
[C---:B------:R-:W-:Y:S02]  /*5b20*/  LEA R16, P1, R3.reuse, R16, 0x1 ;  /* 0x0000001003107211 */ /* 0x040fe400078208ff */
[C---:B------:R-:W-:Y:S02]  /*5b30*/  LEA R58, P0, R3.reuse, R58, 0x1 ;  /* 0x0000003a033a7211 */ /* 0x040fe400078008ff */
[C---:B------:R-:W-:Y:S02]  /*5b40*/  LEA.HI.X.SX32 R17, R3.reuse, R17, 0x1, P1 ;  /* 0x0000001103117211 */ /* 0x040fe400008f0eff */
[----:B------:R-:W-:Y:S01]  /*5b50*/  LEA.HI.X.SX32 R59, R3, R59, 0x1, P0 ;  /* 0x0000003b033b7211 */ /* 0x000fe200000f0eff */
[----:B------:R-:W-:-:S05]  /*5b60*/  BRA `(.L_x_1120) ;  /* 0x00004ec000007947 */ /* 0x000fca0003800000 */
.L_x_1095:
        /* <DEDUP_REMOVED lines=89> */
.L_x_1126:
[----:B------:R-:W-:Y:S05]  /*6100*/  BSYNC B0 ;  /* 0x0000000000007941 */ /* 0x000fea0003800000 */
.L_x_1125:
[----:B-----5:R2:W-:Y:S02]  /*6110*/  ST.E.128 [R128.64], R48 ;  /* 0x0000003080007985 */ /* 0x0205e4000c101d06 */
.L_x_1124:
[----:B------:R-:W-:Y:S05]  /*6120*/  BSYNC B1 ;  /* 0x0000000000017941 */ /* 0x000fea0003800000 */
.L_x_1123:
        /* <DEDUP_REMOVED lines=87> */
.L_x_1130:
[----:B------:R-:W-:Y:S05]  /*66a0*/  BSYNC B0 ;  /* 0x0000000000007941 */ /* 0x000fea0003800000 */
.L_x_1129:
[----:B-----5:R3:W-:Y:S02]  /*66b0*/  ST.E.128 [R128.64+0x80], R48 ;  /* 0x0000803080007985 */ /* 0x0207e4000c101d06 */
.L_x_1128:
[----:B------:R-:W-:Y:S05]  /*66c0*/  BSYNC B1 ;  /* 0x0000000000017941 */ /* 0x000fea0003800000 */
.L_x_1127:
        /* <DEDUP_REMOVED lines=86> */
.L_x_1132:
[----:B------:R-:W-:Y:S05]  /*6c30*/  BSYNC B0 ;  /* 0x0000000000007941 */ /* 0x000fea0003800000 */
.L_x_1131:
[----:B-----5:R3:W-:Y:S02]  /*6c40*/  ST.E.128 [R128.64+0x100], R48 ;  /* 0x0001003080007985 */ /* 0x0207e4000c101d06 */
.L_x_1122:
[----:B------:R-:W-:Y:S05]  /*6c50*/  BSYNC B2 ;  /* 0x0000000000027941 */ /* 0x000fea0003800000 */
.L_x_1121:
        /* <DEDUP_REMOVED lines=97> */
.L_x_1138:
[----:B------:R-:W-:Y:S05]  /*7270*/  BSYNC B0 ;  /* 0x0000000000007941 */ /* 0x000fea0003800000 */
.L_x_1137:
[C---:B------:R-:W-:Y:S04]  /*7280*/  LEA R2, P0, R209.reuse, R128, 0x1 ;  /* 0x00000080d1027211 */ /* 0x040fe800078008ff */
[----:B------:R-:W-:Y:S05]  /*7290*/  LEA.HI.X R3, R209, R129, R210, 0x1, P0 ;  /* 0x00000081d1037211 */ /* 0x000fea00000f0cd2 */
[----:B-----5:R3:W-:Y:S04]  /*72a0*/  ST.E.128 [R2.64], R48 ;  /* 0x0000003002007985 */ /* 0x0207e8000c101d06 */
.L_x_1136:
[----:B------:R-:W-:Y:S05]  /*72b0*/  BSYNC B1 ;  /* 0x0000000000017941 */ /* 0x000fea0003800000 */
.L_x_1135:
        /* <DEDUP_REMOVED lines=92> */
.L_x_1142:
[----:B------:R-:W-:Y:S05]  /*7880*/  BSYNC B0 ;  /* 0x0000000000007941 */ /* 0x000fea0003800000 */
.L_x_1141:
[C---:B------:R-:W-:Y:S04]  /*7890*/  LEA R2, P0, R94.reuse, R128, 0x1 ;  /* 0x000000805e027211 */ /* 0x040fe800078008ff */
[----:B------:R-:W-:Y:S05]  /*78a0*/  LEA.HI.X R3, R94, R129, R93, 0x1, P0 ;  /* 0x000000815e037211 */ /* 0x000fea00000f0c5d */
[----:B-----5:R3:W-:Y:S04]  /*78b0*/  ST.E.128 [R2.64], R48 ;  /* 0x0000003002007985 */ /* 0x0207e8000c101d06 */
.L_x_1140:
[----:B------:R-:W-:Y:S05]  /*78c0*/  BSYNC B1 ;  /* 0x0000000000017941 */ /* 0x000fea0003800000 */
.L_x_1139:
        /* <DEDUP_REMOVED lines=91> */
.L_x_1144:
[----:B------:R-:W-:Y:S05]  /*7e80*/  BSYNC B0 ;  /* 0x0000000000007941 */ /* 0x000fea0003800000 */
.L_x_1143:
[C---:B------:R-:W-:Y:S04]  /*7e90*/  LEA R2, P0, R90.reuse, R128, 0x1 ;  /* 0x000000805a027211 */ /* 0x040fe800078008ff */
[----:B------:R-:W-:Y:S05]  /*7ea0*/  LEA.HI.X R3, R90, R129, R89, 0x1, P0 ;  /* 0x000000815a037211 */ /* 0x000fea00000f0c59 */
[----:B-----5:R3:W-:Y:S04]  /*7eb0*/  ST.E.128 [R2.64], R48 ;  /* 0x0000003002007985 */ /* 0x0207e8000c101d06 */
.L_x_1134:
[----:B------:R-:W-:Y:S05]  /*7ec0*/  BSYNC B2 ;  /* 0x0000000000027941 */ /* 0x000fea0003800000 */
.L_x_1133:
        /* <DEDUP_REMOVED lines=97> */
.L_x_1150:
[----:B------:R-:W-:Y:S05]  /*84e0*/  BSYNC B0 ;  /* 0x0000000000007941 */ /* 0x000fea0003800000 */
.L_x_1149:
[C---:B------:R-:W-:Y:S04]  /*84f0*/  LEA R2, P0, R95.reuse, R128, 0x1 ;  /* 0x000000805f027211 */ /* 0x040fe800078008ff */
[----:B------:R-:W-:Y:S05]  /*8500*/  LEA.HI.X R3, R95, R129, R96, 0x1, P0 ;  /* 0x000000815f037211 */ /* 0x000fea00000f0c60 */
[----:B-----5:R3:W-:Y:S04]  /*8510*/  ST.E.128 [R2.64], R48 ;  /* 0x0000003002007985 */ /* 0x0207e8000c101d06 */
.L_x_1148:
[----:B------:R-:W-:Y:S05]  /*8520*/  BSYNC B1 ;  /* 0x0000000000017941 */ /* 0x000fea0003800000 */
.L_x_1147:
        /* <DEDUP_REMOVED lines=92> */
.L_x_1154:
[----:B------:R-:W-:Y:S05]  /*8af0*/  BSYNC B0 ;  /* 0x0000000000007941 */ /* 0x000fea0003800000 */
.L_x_1153:
[C---:B------:R-:W-:Y:S04]  /*8b00*/  LEA R2, P0, R92.reuse, R128, 0x1 ;  /* 0x000000805c027211 */ /* 0x040fe800078008ff */
[----:B------:R-:W-:Y:S05]  /*8b10*/  LEA.HI.X R3, R92, R129, R91, 0x1, P0 ;  /* 0x000000815c037211 */ /* 0x000fea00000f0c5b */
[----:B-----5:R3:W-:Y:S04]  /*8b20*/  ST.E.128 [R2.64], R48 ;  /* 0x0000003002007985 */ /* 0x0207e8000c101d06 */
.L_x_1152:
[----:B------:R-:W-:Y:S05]  /*8b30*/  BSYNC B1 ;  /* 0x0000000000017941 */ /* 0x000fea0003800000 */
.L_x_1151:
        /* <DEDUP_REMOVED lines=91> */
.L_x_1156:
[----:B------:R-:W-:Y:S05]  /*90f0*/  BSYNC B0 ;  /* 0x0000000000007941 */ /* 0x000fea0003800000 */
.L_x_1155:
[C---:B------:R-:W-:Y:S04]  /*9100*/  LEA R2, P0, R88.reuse, R128, 0x1 ;  /* 0x0000008058027211 */ /* 0x040fe800078008ff */
[----:B------:R-:W-:Y:S05]  /*9110*/  LEA.HI.X R3, R88, R129, R87, 0x1, P0 ;  /* 0x0000008158037211 */ /* 0x000fea00000f0c57 */
[----:B-----5:R3:W-:Y:S04]  /*9120*/  ST.E.128 [R2.64], R48 ;  /* 0x0000003002007985 */ /* 0x0207e8000c101d06 */
.L_x_1146:
[----:B------:R-:W-:Y:S05]  /*9130*/  BSYNC B2 ;  /* 0x0000000000027941 */ /* 0x000fea0003800000 */
.L_x_1145:
        /* <DEDUP_REMOVED lines=98> */
.L_x_1162:
[----:B------:R-:W-:Y:S05]  /*9760*/  BSYNC B0 ;  /* 0x0000000000007941 */ /* 0x000fea0003800000 */
.L_x_1161:
[----:B------:R-:W-:Y:S02]  /*9770*/  IMAD R0, R65, 0x60, RZ ;  /* 0x0000006041007824 */ /* 0x000fe400078e02ff */
[----:B------:R-:W-:Y:S05]  /*9780*/  IMAD.WIDE.U32 R2, R64, 0x60, R128 ;  /* 0x0000006040027825 */ /* 0x000fea00078e0080 */
[----:B------:R-:W-:Y:S05]  /*9790*/  IADD3 R3, R3, R0, RZ ;  /* 0x0000000003037210 */ /* 0x000fea0007ffe0ff */
[----:B-----5:R3:W-:Y:S02]  /*97a0*/  ST.E.128 [R2.64], R48 ;  /* 0x0000003002007985 */ /* 0x0207e4000c101d06 */
.L_x_1160:
[----:B------:R-:W-:Y:S05]  /*97b0*/  BSYNC B1 ;  /* 0x0000000000017941 */ /* 0x000fea0003800000 */
.L_x_1159:
        /* <DEDUP_REMOVED lines=92> */
.L_x_1166:
[----:B------:R-:W-:Y:S05]  /*9d80*/  BSYNC B0 ;  /* 0x0000000000007941 */ /* 0x000fea0003800000 */
.L_x_1165:
[C---:B------:R-:W-:Y:S04]  /*9d90*/  LEA R2, P0, R86.reuse, R128, 0x1 ;  /* 0x0000008056027211 */ /* 0x040fe800078008ff */
[----:B------:R-:W-:Y:S05]  /*9da0*/  LEA.HI.X R3, R86, R129, R85, 0x1, P0 ;  /* 0x0000008156037211 */ /* 0x000fea00000f0c55 */
[----:B-----5:R3:W-:Y:S04]  /*9db0*/  ST.E.128 [R2.64], R48 ;  /* 0x0000003002007985 */ /* 0x0207e8000c101d06 */
.L_x_1164:
[----:B------:R-:W-:Y:S05]  /*9dc0*/  BSYNC B1 ;  /* 0x0000000000017941 */ /* 0x000fea0003800000 */
.L_x_1163:
        /* <DEDUP_REMOVED lines=91> */
.L_x_1168:
[----:B------:R-:W-:Y:S05]  /*a380*/  BSYNC B0 ;  /* 0x0000000000007941 */ /* 0x000fea0003800000 */
.L_x_1167:
[C---:B------:R-:W-:Y:S04]  /*a390*/  LEA R2, P0, R84.reuse, R128, 0x1 ;  /* 0x0000008054027211 */ /* 0x040fe800078008ff */
[----:B------:R-:W-:Y:S05]  /*a3a0*/  LEA.HI.X R3, R84, R129, R83, 0x1, P0 ;  /* 0x0000008154037211 */ /* 0x000fea00000f0c53 */
[----:B-----5:R3:W-:Y:S04]  /*a3b0*/  ST.E.128 [R2.64], R48 ;  /* 0x0000003002007985 */ /* 0x0207e8000c101d06 */
.L_x_1158:
[----:B------:R-:W-:Y:S05]  /*a3c0*/  BSYNC B2 ;  /* 0x0000000000027941 */ /* 0x000fea0003800000 */
.L_x_1157:
[----:B---3--:R-:W3:Y:S02]  /*a3d0*/  LD.E R3, [R18.64+0xd0] ;  /* 0x0000d00612037980 */ /* 0x008ee4000c101900 */
[----:B---3--:R-:W-:Y:S05]  /*a3e0*/  IMAD.U32 R3, R3, -0x20, RZ ;  /* 0xffffffe003037824 */ /* 0x008fea00078e00ff */
[C---:B------:R-:W-:Y:S02]  /*a3f0*/  LEA R126, P1, R3.reuse, R126, 0x1 ;  /* 0x0000007e037e7211 */ /* 0x040fe400078208ff */
[C---:B------:R-:W-:Y:S02]  /*a400*/  LEA R124, P0, R3.reuse, R124, 0x1 ;  /* 0x0000007c037c7211 */ /* 0x040fe400078008ff */
[C---:B------:R-:W-:Y:S02]  /*a410*/  LEA.HI.X.SX32 R127, R3.reuse, R127, 0x1, P1 ;  /* 0x0000007f037f7211 */ /* 0x040fe400008f0eff */
[----:B------:R-:W-:Y:S01]  /*a420*/  LEA.HI.X.SX32 R125, R3, R125, 0x1, P0 ;  /* 0x0000007d037d7211 */ /* 0x000fe200000f0eff */
[----:B------:R-:W-:-:S05]  /*a430*/  BRA `(.L_x_1120) ;  /* 0x000005f000007947 */ /* 0x000fca0003800000 */
.L_x_1094:
        /* <DEDUP_REMOVED lines=11> */
.L_x_1170:
[----:B------:R-:W-:Y:S05]  /*a4f0*/  BSYNC B0 ;  /* 0x0000000000007941 */ /* 0x000fea0003800000 */
.L_x_1169:
        /* <DEDUP_REMOVED lines=27> */
.L_x_1172:
[----:B------:R-:W-:Y:S05]  /*a6b0*/  BSYNC B0 ;  /* 0x0000000000007941 */ /* 0x000fea0003800000 */
.L_x_1171:
        /* <DEDUP_REMOVED lines=27> */
.L_x_1174:
[----:B------:R-:W-:Y:S05]  /*a870*/  BSYNC B0 ;  /* 0x0000000000007941 */ /* 0x000fea0003800000 */
.L_x_1173:
        /* <DEDUP_REMOVED lines=27> */
.L_x_1120:
[----:B------:R-:W-:Y:S05]  /*aa30*/  BSYNC B3 ;  /* 0x0000000000037941 */ /* 0x000fea0003800000 */
.L_x_1093:
        /* <DEDUP_REMOVED lines=89> */
.L_x_1176:
        /* <DEDUP_REMOVED lines=8> */
.L_x_1177:
[----:B------:R-:W-:Y:S05]  /*b050*/  BSYNC B0 ;  /* 0x0000000000007941 */ /* 0x000fea0003800000 */
.L_x_1175:
[----:B------:R-:W-:Y:S04]  /*b060*/  IADD3 R11, R11, -0x1, RZ ;  /* 0xffffffff0b0b7810 */ /* 0x000fe80007ffe0ff */
[----:B------:R-:W-:Y:S11]  /*b070*/  ISETP.GT.AND P0, PT, R11, R98, PT ;  /* 0x000000620b00720c */ /* 0x000ff60003f04270 */
[----:B------:R-:W-:Y:S02]  /*b080*/  @!UPT UIADD3 URZ, URZ, URZ, URZ ;  /* 0x0000003f3f3ff290 */ /* 0x000fe4000fffe03f */
[----:B------:R-:W-:-:S05]  /*b090*/  @P0 BRA `(.L_x_1178) ;  /* 0xffff7af000000947 */ /* 0x000fca000383ffff */
.L_x_1084:
        /* <DEDUP_REMOVED lines=106> */
.L_x_1187:
[----:B------:R-:W-:Y:S05]  /*b740*/  BSYNC B0 ;  /* 0x0000000000007941 */ /* 0x000fea0003800000 */
.L_x_1186:
[----:B-----5:R3:W-:Y:S02]  /*b750*/  STS.128 [R219], R20 ;  /* 0x00000014db007388 */ /* 0x0207e40000000c00 */
.L_x_1185:
[----:B------:R-:W-:Y:S05]  /*b760*/  BSYNC B1 ;  /* 0x0000000000017941 */ /* 0x000fea0003800000 */
.L_x_1184:
        /* <DEDUP_REMOVED lines=47> */
.L_x_1191:
[----:B------:R-:W-:Y:S05]  /*ba60*/  BSYNC B0 ;  /* 0x0000000000007941 */ /* 0x000fea0003800000 */
.L_x_1190:
[----:B-----5:R1:W-:Y:S02]  /*ba70*/  STS.128 [R219+0x2000], R20 ;  /* 0x00200014db007388 */ /* 0x0203e40000000c00 */
.L_x_1189:
[----:B------:R-:W-:Y:S05]  /*ba80*/  BSYNC B1 ;  /* 0x0000000000017941 */ /* 0x000fea0003800000 */
.L_x_1188:
        /* <DEDUP_REMOVED lines=46> */
.L_x_1193:
[----:B------:R-:W-:Y:S05]  /*bd70*/  BSYNC B0 ;  /* 0x0000000000007941 */ /* 0x000fea0003800000 */
.L_x_1192:
[----:B-----5:R3:W-:Y:S02]  /*bd80*/  STS.128 [R219+0x4000], R20 ;  /* 0x00400014db007388 */ /* 0x0207e40000000c00 */
.L_x_1183:
[----:B------:R-:W-:Y:S05]  /*bd90*/  BSYNC B2 ;  /* 0x0000000000027941 */ /* 0x000fea0003800000 */
.L_x_1182:
        /* <DEDUP_REMOVED lines=52> */
.L_x_1199:
[----:B------:R-:W-:Y:S05]  /*c0e0*/  BSYNC B0 ;  /* 0x0000000000007941 */ /* 0x000fea0003800000 */
.L_x_1198:
[----:B-----5:R3:W-:Y:S02]  /*c0f0*/  STS.128 [R219+0x800], R20 ;  /* 0x00080014db007388 */ /* 0x0207e40000000c00 */
.L_x_1197:
[----:B------:R-:W-:Y:S05]  /*c100*/  BSYNC B1 ;  /* 0x0000000000017941 */ /* 0x000fea0003800000 */
.L_x_1196:
        /* <DEDUP_REMOVED lines=47> */
.L_x_1203:
[----:B------:R-:W-:Y:S05]  /*c400*/  BSYNC B0 ;  /* 0x0000000000007941 */ /* 0x000fea0003800000 */
.L_x_1202:
[----:B-----5:R3:W-:Y:S02]  /*c410*/  STS.128 [R219+0x2800], R20 ;  /* 0x00280014db007388 */ /* 0x0207e40000000c00 */
.L_x_1201:
[----:B------:R-:W-:Y:S05]  /*c420*/  BSYNC B1 ;  /* 0x0000000000017941 */ /* 0x000fea0003800000 */
.L_x_1200:
        /* <DEDUP_REMOVED lines=45> */
.L_x_1205:
[----:B------:R-:W-:Y:S05]  /*c700*/  BSYNC B0 ;  /* 0x0000000000007941 */ /* 0x000fea0003800000 */
.L_x_1204:
[----:B-----5:R1:W-:Y:S02]  /*c710*/  STS.128 [R219+0x4800], R40 ;  /* 0x00480028db007388 */ /* 0x0203e40000000c00 */
.L_x_1195:
[----:B------:R-:W-:Y:S05]  /*c720*/  BSYNC B2 ;  /* 0x0000000000027941 */ /* 0x000fea0003800000 */
.L_x_1194:
        /* <DEDUP_REMOVED lines=53> */
.L_x_1211:
[----:B------:R-:W-:Y:S05]  /*ca80*/  BSYNC B0 ;  /* 0x0000000000007941 */ /* 0x000fea0003800000 */
.L_x_1210:
[----:B-----5:R3:W-:Y:S02]  /*ca90*/  STS.128 [R219+0x1000], R20 ;  /* 0x00100014db007388 */ /* 0x0207e40000000c00 */
.L_x_1209:
[----:B------:R-:W-:Y:S05]  /*caa0*/  BSYNC B1 ;  /* 0x0000000000017941 */ /* 0x000fea0003800000 */
.L_x_1208:
        /* <DEDUP_REMOVED lines=48> */
.L_x_1215:
[----:B------:R-:W-:Y:S05]  /*cdb0*/  BSYNC B0 ;  /* 0x0000000000007941 */ /* 0x000fea0003800000 */
.L_x_1214:
[----:B-----5:R3:W-:Y:S02]  /*cdc0*/  STS.128 [R219+0x3000], R20 ;  /* 0x00300014db007388 */ /* 0x0207e40000000c00 */
.L_x_1213:
[----:B------:R-:W-:Y:S05]  /*cdd0*/  BSYNC B1 ;  /* 0x0000000000017941 */ /* 0x000fea0003800000 */
.L_x_1212:
        /* <DEDUP_REMOVED lines=45> */
.L_x_1217:
[----:B------:R-:W-:Y:S05]  /*d0b0*/  BSYNC B0 ;  /* 0x0000000000007941 */ /* 0x000fea0003800000 */
.L_x_1216:
[----:B-----5:R1:W-:Y:S02]  /*d0c0*/  STS.128 [R219+0x5000], R36 ;  /* 0x00500024db007388 */ /* 0x0203e40000000c00 */
.L_x_1207:
[----:B------:R-:W-:Y:S05]  /*d0d0*/  BSYNC B2 ;  /* 0x0000000000027941 */ /* 0x000fea0003800000 */
.L_x_1206:
        /* <DEDUP_REMOVED lines=50> */
.L_x_1222:
[----:B------:R-:W-:Y:S05]  /*d400*/  BSYNC B0 ;  /* 0x0000000000007941 */ /* 0x000fea0003800000 */
.L_x_1221:
[----:B-----5:R3:W-:Y:S02]  /*d410*/  STS.128 [R219+0x1800], R20 ;  /* 0x00180014db007388 */ /* 0x0207e40000000c00 */
.L_x_1220:
[----:B------:R-:W-:Y:S05]  /*d420*/  BSYNC B1 ;  /* 0x0000000000017941 */ /* 0x000fea0003800000 */
.L_x_1219:
        /* <DEDUP_REMOVED lines=47> */
.L_x_1226:
[----:B------:R-:W-:Y:S05]  /*d720*/  BSYNC B0 ;  /* 0x0000000000007941 */ /* 0x000fea0003800000 */
.L_x_1225:
[----:B-----5:R1:W-:Y:S02]  /*d730*/  STS.128 [R219+0x3800], R12 ;  /* 0x0038000cdb007388 */ /* 0x0203e40000000c00 */
.L_x_1224:
[----:B------:R-:W-:Y:S05]  /*d740*/  BSYNC B1 ;  /* 0x0000000000017941 */ /* 0x000fea0003800000 */
.L_x_1223:
        /* <DEDUP_REMOVED lines=45> */
.L_x_1228:
[----:B------:R-:W-:Y:S05]  /*da20*/  BSYNC B0 ;  /* 0x0000000000007941 */ /* 0x000fea0003800000 */
.L_x_1227:
[----:B-----5:R1:W-:Y:S01]  /*da30*/  STS.128 [R219+0x5800], R12 ;  /* 0x0058000cdb007388 */ /* 0x0203e20000000c00 */
[----:B------:R-:W-:Y:S05]  /*da40*/  BRA `(.L_x_1218) ;  /* 0x00004c0000007947 */ /* 0x000fea0003800000 */
.L_x_1181:
        /* <DEDUP_REMOVED lines=89> */
.L_x_1234:
[----:B------:R-:W-:Y:S05]  /*dfe0*/  BSYNC B0 ;  /* 0x0000000000007941 */ /* 0x000fea0003800000 */
.L_x_1233:
[----:B-----5:R3:W-:Y:S02]  /*dff0*/  STS.128 [R219], R32 ;  /* 0x00000020db007388 */ /* 0x0207e40000000c00 */
.L_x_1232:
[----:B------:R-:W-:Y:S05]  /*e000*/  BSYNC B1 ;  /* 0x0000000000017941 */ /* 0x000fea0003800000 */
.L_x_1231:
        /* <DEDUP_REMOVED lines=87> */
.L_x_1238:
[----:B------:R-:W-:Y:S05]  /*e580*/  BSYNC B0 ;  /* 0x0000000000007941 */ /* 0x000fea0003800000 */
.L_x_1237:
[----:B-----5:R1:W-:Y:S02]  /*e590*/  STS.128 [R219+0x2000], R32 ;  /* 0x00200020db007388 */ /* 0x0203e40000000c00 */
.L_x_1236:
[----:B------:R-:W-:Y:S05]  /*e5a0*/  BSYNC B1 ;  /* 0x0000000000017941 */ /* 0x000fea0003800000 */
.L_x_1235:
        /* <DEDUP_REMOVED lines=86> */
.L_x_1240:
[----:B------:R-:W-:Y:S05]  /*eb10*/  BSYNC B0 ;  /* 0x0000000000007941 */ /* 0x000fea0003800000 */
.L_x_1239:
[----:B-----5:R3:W-:Y:S02]  /*eb20*/  STS.128 [R219+0x4000], R32 ;  /* 0x00400020db007388 */ /* 0x0207e40000000c00 */
.L_x_1230:
[----:B------:R-:W-:Y:S05]  /*eb30*/  BSYNC B2 ;  /* 0x0000000000027941 */ /* 0x000fea0003800000 */
.L_x_1229:
        /* <DEDUP_REMOVED lines=92> */
.L_x_1246:
[----:B------:R-:W-:Y:S05]  /*f100*/  BSYNC B0 ;  /* 0x0000000000007941 */ /* 0x000fea0003800000 */
.L_x_1245:
[----:B-----5:R3:W-:Y:S02]  /*f110*/  STS.128 [R219+0x800], R32 ;  /* 0x00080020db007388 */ /* 0x0207e40000000c00 */
.L_x_1244:
[----:B------:R-:W-:Y:S05]  /*f120*/  BSYNC B1 ;  /* 0x0000000000017941 */ /* 0x000fea0003800000 */
.L_x_1243:
        /* <DEDUP_REMOVED lines=87> */
.L_x_1250:
[----:B------:R-:W-:Y:S05]  /*f6a0*/  BSYNC B0 ;  /* 0x0000000000007941 */ /* 0x000fea0003800000 */
.L_x_1249:
[----:B-----5:R3:W-:Y:S02]  /*f6b0*/  STS.128 [R219+0x2800], R32 ;  /* 0x00280020db007388 */ /* 0x0207e40000000c00 */
.L_x_1248:
[----:B------:R-:W-:Y:S05]  /*f6c0*/  BSYNC B1 ;  /* 0x0000000000017941 */ /* 0x000fea0003800000 */
.L_x_1247:
        /* <DEDUP_REMOVED lines=86> */
.L_x_1252:
[----:B------:R-:W-:Y:S05]  /*fc30*/  BSYNC B0 ;  /* 0x0000000000007941 */ /* 0x000fea0003800000 */
.L_x_1251:
[----:B-----5:R3:W-:Y:S02]  /*fc40*/  STS.128 [R219+0x4800], R32 ;  /* 0x00480020db007388 */ /* 0x0207e40000000c00 */
.L_x_1242:
[----:B------:R-:W-:Y:S05]  /*fc50*/  BSYNC B2 ;  /* 0x0000000000027941 */ /* 0x000fea0003800000 */
.L_x_1241:
        /* <DEDUP_REMOVED lines=92> */
.L_x_1258:
[----:B------:R-:W-:Y:S05]  /*10220*/  BSYNC B0 ;  /* 0x0000000000007941 */ /* 0x000fea0003800000 */
.L_x_1257:
[----:B-----5:R3:W-:Y:S02]  /*10230*/  STS.128 [R219+0x1000], R32 ;  /* 0x00100020db007388 */ /* 0x0207e40000000c00 */
.L_x_1256:
[----:B------:R-:W-:Y:S05]  /*10240*/  BSYNC B1 ;  /* 0x0000000000017941 */ /* 0x000fea0003800000 */
.L_x_1255:
        /* <DEDUP_REMOVED lines=87> */
.L_x_1262:
[----:B------:R-:W-:Y:S05]  /*107c0*/  BSYNC B0 ;  /* 0x0000000000007941 */ /* 0x000fea0003800000 */
.L_x_1261:
[----:B-----5:R3:W-:Y:S02]  /*107d0*/  STS.128 [R219+0x3000], R32 ;  /* 0x00300020db007388 */ /* 0x0207e40000000c00 */
.L_x_1260:
[----:B------:R-:W-:Y:S05]  /*107e0*/  BSYNC B1 ;  /* 0x0000000000017941 */ /* 0x000fea0003800000 */
.L_x_1259:
        /* <DEDUP_REMOVED lines=86> */
.L_x_1264:
[----:B------:R-:W-:Y:S05]  /*10d50*/  BSYNC B0 ;  /* 0x0000000000007941 */ /* 0x000fea0003800000 */
.L_x_1263:
[----:B-----5:R3:W-:Y:S02]  /*10d60*/  STS.128 [R219+0x5000], R32 ;  /* 0x00500020db007388 */ /* 0x0207e40000000c00 */
.L_x_1254:
[----:B------:R-:W-:Y:S05]  /*10d70*/  BSYNC B2 ;  /* 0x0000000000027941 */ /* 0x000fea0003800000 */
.L_x_1253:
        /* <DEDUP_REMOVED lines=92> */
.L_x_1268:
[----:B------:R-:W-:Y:S05]  /*11340*/  BSYNC B0 ;  /* 0x0000000000007941 */ /* 0x000fea0003800000 */
.L_x_1267:
[----:B-----5:R1:W-:Y:S02]  /*11350*/  STS.128 [R219+0x1800], R20 ;  /* 0x00180014db007388 */ /* 0x0203e40000000c00 */
.L_x_1266:
[----:B------:R-:W-:Y:S05]  /*11360*/  BSYNC B1 ;  /* 0x0000000000017941 */ /* 0x000fea0003800000 */
.L_x_1265:
        /* <DEDUP_REMOVED lines=87> */
.L_x_1272:
[----:B------:R-:W-:Y:S05]  /*118e0*/  BSYNC B0 ;  /* 0x0000000000007941 */ /* 0x000fea0003800000 */
.L_x_1271:
[----:B-----5:R1:W-:Y:S02]  /*118f0*/  STS.128 [R219+0x3800], R12 ;  /* 0x0038000cdb007388 */ /* 0x0203e40000000c00 */
.L_x_1270:
[----:B------:R-:W-:Y:S05]  /*11900*/  BSYNC B1 ;  /* 0x0000000000017941 */ /* 0x000fea0003800000 */
.L_x_1269:
        /* <DEDUP_REMOVED lines=89> */
.L_x_1274:
[----:B------:R-:W-:Y:S05]  /*11ea0*/  BSYNC B0 ;  /* 0x0000000000007941 */ /* 0x000fea0003800000 */
.L_x_1273:
[----:B-----5:R1:W-:Y:S01]  /*11eb0*/  STS.128 [R219+0x5800], R12 ;  /* 0x0058000cdb007388 */ /* 0x0203e20000000c00 */
[----:B------:R-:W-:Y:S05]  /*11ec0*/  BRA `(.L_x_1218) ;  /* 0x0000078000007947 */ /* 0x000fea0003800000 */
.L_x_1180:
        /* <DEDUP_REMOVED lines=29> */
.L_x_1276:
[----:B------:R-:W-:Y:S05]  /*120a0*/  BSYNC B0 ;  /* 0x0000000000007941 */ /* 0x000fea0003800000 */
.L_x_1275:
        /* <DEDUP_REMOVED lines=29> */
.L_x_1278:
[----:B------:R-:W-:Y:S05]  /*12280*/  BSYNC B0 ;  /* 0x0000000000007941 */ /* 0x000fea0003800000 */
.L_x_1277:
        /* <DEDUP_REMOVED lines=29> */
.L_x_1280:
[----:B------:R-:W-:Y:S05]  /*12460*/  BSYNC B0 ;  /* 0x0000000000007941 */ /* 0x000fea0003800000 */
.L_x_1279:
        /* <DEDUP_REMOVED lines=30> */
.L_x_1218:
[----:B------:R-:W-:Y:S05]  /*12650*/  BSYNC B3 ;  /* 0x0000000000037941 */ /* 0x000fea0003800000 */
.L_x_1179:
        /* <DEDUP_REMOVED lines=31> */
.L_x_1283:
[----:B------:R2:W-:Y:S02]  /*12850*/  STS.128 [R219+0xa000], RZ ;  /* 0x00a000ffdb007388 */ /* 0x0005e40000000c00 */
.L_x_1282:
[----:B------:R-:W-:Y:S05]  /*12860*/  BSYNC B0 ;  /* 0x0000000000007941 */ /* 0x000fea0003800000 */
.L_x_1281:
        /* <DEDUP_REMOVED lines=31> */
.L_x_1286:
[----:B------:R1:W-:Y:S02]  /*12a60*/  STS.128 [R219+0xa800], RZ ;  /* 0x00a800ffdb007388 */ /* 0x0003e40000000c00 */
.L_x_1285:
[----:B------:R-:W-:Y:S05]  /*12a70*/  BSYNC B0 ;  /* 0x0000000000007941 */ /* 0x000fea0003800000 */
.L_x_1284:
        /* <DEDUP_REMOVED lines=33> */
.L_x_1289:
[----:B------:R1:W-:Y:S02]  /*12c90*/  STS.128 [R219+0xb000], RZ ;  /* 0x00b000ffdb007388 */ /* 0x0003e40000000c00 */
.L_x_1288:
[----:B------:R-:W-:Y:S05]  /*12ca0*/  BSYNC B0 ;  /* 0x0000000000007941 */ /* 0x000fea0003800000 */
.L_x_1287:
        /* <DEDUP_REMOVED lines=35> */
.L_x_1291:
[----:B------:R-:W-:Y:S05]  /*12ee0*/  BSYNC B0 ;  /* 0x0000000000007941 */ /* 0x000fea0003800000 */
.L_x_1290:
        /* <DEDUP_REMOVED lines=30> */
.L_x_1294:
[----:B------:R1:W-:Y:S02]  /*130d0*/  STS.128 [R219+0x10000], RZ ;  /* 0x010000ffdb007388 */ /* 0x0003e40000000c00 */
.L_x_1293:
[----:B------:R-:W-:Y:S05]  /*130e0*/  BSYNC B0 ;  /* 0x0000000000007941 */ /* 0x000fea0003800000 */
.L_x_1292:
        /* <DEDUP_REMOVED lines=34> */
.L_x_1297:
[----:B------:R1:W-:Y:S02]  /*13310*/  STS.128 [R219+0x10800], RZ ;  /* 0x010800ffdb007388 */ /* 0x0003e40000000c00 */
.L_x_1296:
[----:B------:R-:W-:Y:S05]  /*13320*/  BSYNC B0 ;  /* 0x0000000000007941 */ /* 0x000fea0003800000 */
.L_x_1295:
        /* <DEDUP_REMOVED lines=36> */
.L_x_1300:
[----:B------:R1:W-:Y:S02]  /*13570*/  STS.128 [R219+0x11000], RZ ;  /* 0x011000ffdb007388 */ /* 0x0003e40000000c00 */
.L_x_1299:
[----:B------:R-:W-:Y:S05]  /*13580*/  BSYNC B0 ;  /* 0x0000000000007941 */ /* 0x000fea0003800000 */
.L_x_1298:
        /* <DEDUP_REMOVED lines=39> */
.L_x_1302:
[----:B------:R-:W-:Y:S05]  /*13800*/  BSYNC B0 ;  /* 0x0000000000007941 */ /* 0x000fea0003800000 */
.L_x_1301:
[C---:B------:R-:W-:Y:S01]  /*13810*/  IMAD.SHL.U32 R0, R68.reuse, 0x40, RZ ;  /* 0x0000004044007824 */ /* 0x040fe200078e00ff */
[----:B------:R-:W-:Y:S01]  /*13820*/  R2P PR, R68, 0x6 ;  /* 0x0000000644007804 */ /* 0x000fe20000000000 */
[----:B------:R-:W-:Y:S01]  /*13830*/  IMAD.SHL.U32 R164, R164, 0x8, RZ ;  /* 0x00000008a4a47824 */ /* 0x000fe200078e00ff */
[----:B------:R-:W0:Y:S01]  /*13840*/  LDGDEPBAR ;  /* 0x00000000000079af */ /* 0x000e220000000000 */
[----:B------:R-:W-:Y:S01]  /*13850*/  IMAD R202, R3, 0x400, R54 ;  /* 0x0000040003ca7824 */ /* 0x000fe200078e0236 */
[----:B-1----:R-:W-:-:S02]  /*13860*/  LOP3.LUT R5, R0, 0x1c0, RZ, 0xc0, !PT ;  /* 0x000001c000057812 */ /* 0x002fc400078ec0ff */
[----:B--2---:R-:W2:Y:S01]  /*13870*/  LD.E R3, [R18.64+0x18c] ;  /* 0x00018c0612037980 */ /* 0x004ea2000c101900 */
[----:B------:R-:W-:Y:S01]  /*13880*/  IMAD.SHL.U32 R202, R202, 0x2, RZ ;  /* 0x00000002caca7824 */ /* 0x000fe200078e00ff */
[----:B------:R-:W-:Y:S02]  /*13890*/  LOP3.LUT R164, R5, 0x8, R164, 0xf8, !PT ;  /* 0x0000000805a47812 */ /* 0x000fe400078ef8a4 */
[----:B------:R-:W-:Y:S01]  /*138a0*/  SHF.R.U32.HI R201, RZ, 0x3, R5 ;  /* 0x00000003ffc97819 */ /* 0x000fe20000011605 */
[----:B------:R-:W-:Y:S01]  /*138b0*/  IMAD R200, R57, 0x2, R202 ;  /* 0x0000000239c87824 */ /* 0x000fe200078e02ca */
[----:B------:R-:W-:Y:S02]  /*138c0*/  LDSM.16.M88.4 R8, [R202] ;  /* 0x00000000ca08783b */ /* 0x000fe40000000200 */
[----:B------:R-:W-:Y:S02]  /*138d0*/  LOP3.LUT R201, R164, R201, RZ, 0x3c, !PT ;  /* 0x000000c9a4c97212 */ /* 0x000fe400078e3cff */
[----:B------:R-:W-:Y:S03]  /*138e0*/  LDSM.16.M88.4 R36, [R200] ;  /* 0x00000000c824783b */ /* 0x000fe60000000200 */
[----:B------:R-:W-:-:S04]  /*138f0*/  IMAD R201, R70, 0x200, R201 ;  /* 0x0000020046c97824 */ /* 0x000fc800078e02c9 */
[----:B------:R-:W-:-:S05]  /*13900*/  IMAD.SHL.U32 R201, R201, 0x2, RZ ;  /* 0x00000002c9c97824 */ /* 0x000fca00078e00ff */
[----:B---3--:R-:W1:Y:S01]  /*13910*/  LDSM.16.M88.4 R20, [R201+0x6000] ;  /* 0x00600000c914783b */ /* 0x008e620000000200 */
[C---:B------:R-:W-:Y:S02]  /*13920*/  IADD3 R0, R201.reuse, 0x6000, RZ ;  /* 0x00006000c9007810 */ /* 0x040fe40007ffe0ff */
[----:B------:R-:W-:Y:S01]  /*13930*/  IADD3 R199, R201, 0x6020, RZ ;  /* 0x00006020c9c77810 */ /* 0x000fe20007ffe0ff */
[----:B------:R-:W3:Y:S01]  /*13940*/  LDSM.16.M88.4 R44, [R201+0x6800] ;  /* 0x00680000c92c783b */ /* 0x000ee20000000200 */
[----:B------:R-:W-:Y:S01]  /*13950*/  @P1 IADD3 R199, R0, -0x20, RZ ;  /* 0xffffffe000c71810 */ /* 0x000fe20007ffe0ff */
[----:B------:R-:W-:Y:S02]  /*13960*/  IMAD.MOV.U32 R0, RZ, RZ, 0x40 ;  /* 0x00000040ff007424 */ /* 0x000fe400078e00ff */
[----:B------:R-:W-:Y:S04]  /*13970*/  LDSM.16.M88.4 R64, [R201+0x7000] ;  /* 0x00700000c940783b */ /* 0x000fe80000000200 */
[----:B------:R-:W4:Y:S04]  /*13980*/  LDSM.16.M88.4 R12, [R199] ;  /* 0x00000000c70c783b */ /* 0x000f280000000200 */
[----:B------:R-:W3:Y:S01]  /*13990*/  LDSM.16.M88.4 R28, [R201+0x7800] ;  /* 0x00780000c91c783b */ /* 0x000ee20000000200 */
[----:B------:R-:W-:Y:S01]  /*139a0*/  SEL R0, R0, 0xffffffc0, !P2 ;  /* 0xffffffc000007807 */ /* 0x000fe20005000000 */
[----:B------:R-:W-:-:S02]  /*139b0*/  IMAD R198, R55, 0x2, R202 ;  /* 0x0000000237c67824 */ /* 0x000fc400078e02ca */
[----:B------:R-:W-:Y:S02]  /*139c0*/  LDSM.16.M88.4 R60, [R199+0x800] ;  /* 0x00080000c73c783b */ /* 0x000fe40000000200 */
[----:B------:R-:W-:Y:S02]  /*139d0*/  IMAD.IADD R196, R201, 0x1, R0 ;  /* 0x00000001c9c47824 */ /* 0x000fe400078e0200 */
[----:B------:R-:W-:Y:S04]  /*139e0*/  LDSM.16.M88.4 R84, [R198] ;  /* 0x00000000c654783b */ /* 0x000fe80000000200 */
[----:B------:R-:W4:Y:S04]  /*139f0*/  LDSM.16.M88.4 R24, [R196+0x6000] ;  /* 0x00600000c418783b */ /* 0x000f280000000200 */
[----:B------:R-:W4:Y:S04]  /*13a00*/  LDSM.16.M88.4 R48, [R199+0x1000] ;  /* 0x00100000c730783b */ /* 0x000f280000000200 */
[----:B------:R-:W4:Y:S01]  /*13a10*/  LDSM.16.M88.4 R40, [R199+0x1800] ;  /* 0x00180000c728783b */ /* 0x000f220000000200 */
[----:B-1----:R-:W-:Y:S01]  /*13a20*/  HMMA.16816.F32.BF16 R4, R8, R20, RZ ;  /* 0x000000140804723c */ /* 0x002fe200000418ff */
[----:B------:R-:W-:-:S02]  /*13a30*/  IMAD R197, R55, 0x2, R200 ;  /* 0x0000000237c57824 */ /* 0x000fc400078e02c8 */
[----:B------:R-:W-:Y:S01]  /*13a40*/  LDSM.16.M88.4 R92, [R196+0x6800] ;  /* 0x00680000c45c783b */ /* 0x000fe20000000200 */
[----:B------:R-:W-:-:S03]  /*13a50*/  IMAD.IADD R192, R0, 0x1, R199 ;  /* 0x0000000100c07824 */ /* 0x000fc600078e02c7 */
[----:B------:R-:W-:Y:S01]  /*13a60*/  LDSM.16.M88.4 R80, [R196+0x7000] ;  /* 0x00700000c450783b */ /* 0x000fe20000000200 */
[C---:B------:R-:W-:Y:S03]  /*13a70*/  HMMA.16816.F32.BF16 R20, R8.reuse, R22, RZ ;  /* 0x000000160814723c */ /* 0x040fe600000418ff */
[----:B------:R-:W-:Y:S04]  /*13a80*/  LDSM.16.M88.4 R76, [R196+0x7800] ;  /* 0x00780000c44c783b */ /* 0x000fe80000000200 */
[----:B------:R-:W-:Y:S01]  /*13a90*/  LDSM.16.M88.4 R96, [R198+0x2000] ;  /* 0x00200000c660783b */ /* 0x000fe20000000200 */
[----:B---3--:R-:W-:Y:S03]  /*13aa0*/  HMMA.16816.F32.BF16 R32, R8, R44, RZ ;  /* 0x0000002c0820723c */ /* 0x008fe600000418ff */
[----:B------:R-:W-:Y:S04]  /*13ab0*/  LDSM.16.M88.4 R104, [R201+0xa800] ;  /* 0x00a80000c968783b */ /* 0x000fe80000000200 */
[----:B------:R-:W-:Y:S01]  /*13ac0*/  LDSM.16.M88.4 R100, [R196+0xa000] ;  /* 0x00a00000c464783b */ /* 0x000fe20000000200 */
[----:B----4-:R-:W-:Y:S08]  /*13ad0*/  HMMA.16816.F32.BF16 R4, R36, R12, R4 ;  /* 0x0000000c2404723c */ /* 0x010ff00000041804 */
[C---:B------:R-:W-:Y:S08]  /*13ae0*/  HMMA.16816.F32.BF16 R72, R8.reuse, R64, RZ ;  /* 0x000000400848723c */ /* 0x040ff000000418ff */
[C---:B------:R-:W-:Y:S08]  /*13af0*/  HMMA.16816.F32.BF16 R44, R8.reuse, R46, RZ ;  /* 0x0000002e082c723c */ /* 0x040ff000000418ff */
[C---:B------:R-:W-:Y:S08]  /*13b00*/  HMMA.16816.F32.BF16 R64, R8.reuse, R66, RZ ;  /* 0x000000420840723c */ /* 0x040ff000000418ff */
[----:B------:R-:W-:Y:S08]  /*13b10*/  HMMA.16816.F32.BF16 R88, R8, R28, RZ ;  /* 0x0000001c0858723c */ /* 0x000ff000000418ff */
[----:B------:R-:W-:Y:S01]  /*13b20*/  HMMA.16816.F32.BF16 R20, R36, R14, R20 ;  /* 0x0000000e2414723c */ /* 0x000fe20000041814 */
[----:B------:R-:W-:Y:S07]  /*13b30*/  LDSM.16.M88.4 R12, [R192] ;  /* 0x00000000c00c783b */ /* 0x000fee0000000200 */
[----:B------:R-:W-:Y:S01]  /*13b40*/  HMMA.16816.F32.BF16 R8, R8, R30, RZ ;  /* 0x0000001e0808723c */ /* 0x000fe200000418ff */
[----:B------:R-:W1:Y:S07]  /*13b50*/  LDSM.16.M88.4 R28, [R197] ;  /* 0x00000000c51c783b */ /* 0x000e6e0000000200 */
[----:B------:R-:W-:Y:S08]  /*13b60*/  HMMA.16816.F32.BF16 R4, R84, R24, R4 ;  /* 0x000000185404723c */ /* 0x000ff00000041804 */
[C---:B------:R-:W-:Y:S08]  /*13b70*/  HMMA.16816.F32.BF16 R32, R36.reuse, R60, R32 ;  /* 0x0000003c2420723c */ /* 0x040ff00000041820 */
[C---:B------:R-:W-:Y:S01]  /*13b80*/  HMMA.16816.F32.BF16 R44, R36.reuse, R62, R44 ;  /* 0x0000003e242c723c */ /* 0x040fe2000004182c */
[----:B------:R-:W-:Y:S07]  /*13b90*/  LDSM.16.M88.4 R60, [R192+0x800] ;  /* 0x00080000c03c783b */ /* 0x000fee0000000200 */
[C---:B------:R-:W-:Y:S08]  /*13ba0*/  HMMA.16816.F32.BF16 R72, R36.reuse, R48, R72 ;  /* 0x000000302448723c */ /* 0x040ff00000041848 */
[C---:B------:R-:W-:Y:S01]  /*13bb0*/  HMMA.16816.F32.BF16 R64, R36.reuse, R50, R64 ;  /* 0x000000322440723c */ /* 0x040fe20000041840 */
[----:B------:R-:W-:Y:S07]  /*13bc0*/  LDSM.16.M88.4 R48, [R192+0x1000] ;  /* 0x00100000c030783b */ /* 0x000fee0000000200 */
[----:B------:R-:W-:Y:S08]  /*13bd0*/  HMMA.16816.F32.BF16 R88, R36, R40, R88 ;  /* 0x000000282458723c */ /* 0x000ff00000041858 */
[----:B------:R-:W-:Y:S01]  /*13be0*/  HMMA.16816.F32.BF16 R20, R84, R26, R20 ;  /* 0x0000001a5414723c */ /* 0x000fe20000041814 */
[----:B------:R-:W-:Y:S07]  /*13bf0*/  LDSM.16.M88.4 R24, [R201+0x8000] ;  /* 0x00800000c918783b */ /* 0x000fee0000000200 */
[----:B------:R-:W-:Y:S01]  /*13c00*/  HMMA.16816.F32.BF16 R8, R36, R42, R8 ;  /* 0x0000002a2408723c */ /* 0x000fe20000041808 */
[----:B------:R-:W3:Y:S04]  /*13c10*/  LDSM.16.M88.4 R36, [R202+0x2000] ;  /* 0x00200000ca24783b */ /* 0x000ee80000000200 */
[----:B------:R-:W-:Y:S03]  /*13c20*/  LDSM.16.M88.4 R40, [R192+0x1800] ;  /* 0x00180000c028783b */ /* 0x000fe60000000200 */
[----:B-1----:R-:W-:Y:S08]  /*13c30*/  HMMA.16816.F32.BF16 R4, R28, R12, R4 ;  /* 0x0000000c1c04723c */ /* 0x002ff00000041804 */
        /* <DEDUP_REMOVED lines=10> */
[----:B------:R-:W1:Y:S04]  /*13ce0*/  LDSM.16.M88.4 R76, [R199+0x2000] ;  /* 0x00200000c74c783b */ /* 0x000e680000000200 */
[----:B------:R-:W4:Y:S03]  /*13cf0*/  LDSM.16.M88.4 R8, [R201+0x8800] ;  /* 0x00880000c908783b */ /* 0x000f260000000200 */
[C---:B---3--:R-:W-:Y:S08]  /*13d00*/  HMMA.16816.F32.BF16 R4, R36.reuse, R24, R4 ;  /* 0x000000182404723c */ /* 0x048ff00000041804 */
[----:B------:R-:W-:Y:S01]  /*13d10*/  HMMA.16816.F32.BF16 R20, R36, R26, R20 ;  /* 0x0000001a2414723c */ /* 0x000fe20000041814 */
[----:B------:R-:W3:Y:S07]  /*13d20*/  LDSM.16.M88.4 R24, [R196+0x8000] ;  /* 0x00800000c418783b */ /* 0x000eee0000000200 */
[C---:B------:R-:W-:Y:S08]  /*13d30*/  HMMA.16816.F32.BF16 R32, R28.reuse, R60, R32 ;  /* 0x0000003c1c20723c */ /* 0x040ff00000041820 */
[C---:B------:R-:W-:Y:S01]  /*13d40*/  HMMA.16816.F32.BF16 R44, R28.reuse, R62, R44 ;  /* 0x0000003e1c2c723c */ /* 0x040fe2000004182c */
[----:B------:R-:W2:Y:S07]  /*13d50*/  LDSM.16.M88.4 R60, [R201+0x9000] ;  /* 0x00900000c93c783b */ /* 0x000eae0000000200 */
[C---:B------:R-:W-:Y:S08]  /*13d60*/  HMMA.16816.F32.BF16 R72, R28.reuse, R48, R72 ;  /* 0x000000301c48723c */ /* 0x040ff00000041848 */
[----:B------:R-:W-:Y:S01]  /*13d70*/  HMMA.16816.F32.BF16 R64, R28, R50, R64 ;  /* 0x000000321c40723c */ /* 0x000fe20000041840 */
[----:B------:R-:W2:Y:S07]  /*13d80*/  LDSM.16.M88.4 R48, [R201+0x9800] ;  /* 0x00980000c930783b */ /* 0x000eae0000000200 */
[C---:B-1----:R-:W-:Y:S08]  /*13d90*/  HMMA.16816.F32.BF16 R4, R12.reuse, R76, R4 ;  /* 0x0000004c0c04723c */ /* 0x042ff00000041804 */
[----:B------:R-:W-:Y:S01]  /*13da0*/  HMMA.16816.F32.BF16 R20, R12, R78, R20 ;  /* 0x0000004e0c14723c */ /* 0x000fe20000041814 */
[----:B------:R-:W-:Y:S07]  /*13db0*/  LDSM.16.M88.4 R76, [R199+0x3800] ;  /* 0x00380000c74c783b */ /* 0x000fee0000000200 */
[C---:B------:R-:W-:Y:S08]  /*13dc0*/  HMMA.16816.F32.BF16 R88, R28.reuse, R40, R88 ;  /* 0x000000281c58723c */ /* 0x040ff00000041858 */
[----:B------:R-:W-:Y:S01]  /*13dd0*/  HMMA.16816.F32.BF16 R84, R28, R42, R84 ;  /* 0x0000002a1c54723c */ /* 0x000fe20000041854 */
[----:B------:R-:W1:Y:S04]  /*13de0*/  LDSM.16.M88.4 R40, [R199+0x2800] ;  /* 0x00280000c728783b */ /* 0x000e680000000200 */
[----:B------:R-:W1:Y:S03]  /*13df0*/  LDSM.16.M88.4 R28, [R192+0x2000] ;  /* 0x00200000c01c783b */ /* 0x000e660000000200 */
[C---:B----4-:R-:W-:Y:S08]  /*13e00*/  HMMA.16816.F32.BF16 R32, R36.reuse, R8, R32 ;  /* 0x000000082420723c */ /* 0x050ff00000041820 */
[----:B------:R-:W-:Y:S01]  /*13e10*/  HMMA.16816.F32.BF16 R44, R36, R10, R44 ;  /* 0x0000000a242c723c */ /* 0x000fe2000004182c */
[----:B------:R-:W4:Y:S07]  /*13e20*/  LDSM.16.M88.4 R8, [R199+0x3000] ;  /* 0x00300000c708783b */ /* 0x000f2e0000000200 */
[C---:B---3--:R-:W-:Y:S08]  /*13e30*/  HMMA.16816.F32.BF16 R4, R96.reuse, R24, R4 ;  /* 0x000000186004723c */ /* 0x048ff00000041804 */
[----:B------:R-:W-:Y:S01]  /*13e40*/  HMMA.16816.F32.BF16 R20, R96, R26, R20 ;  /* 0x0000001a6014723c */ /* 0x000fe20000041814 */
[----:B------:R-:W-:Y:S07]  /*13e50*/  LDSM.16.M88.4 R24, [R196+0x9000] ;  /* 0x00900000c418783b */ /* 0x000fee0000000200 */
[C---:B--2---:R-:W-:Y:S08]  /*13e60*/  HMMA.16816.F32.BF16 R72, R36.reuse, R60, R72 ;  /* 0x0000003c2448723c */ /* 0x044ff00000041848 */
[C---:B------:R-:W-:Y:S01]  /*13e70*/  HMMA.16816.F32.BF16 R64, R36.reuse, R62, R64 ;  /* 0x0000003e2440723c */ /* 0x040fe20000041840 */
[----:B------:R-:W-:Y:S07]  /*13e80*/  LDSM.16.M88.4 R60, [R202+0x4000] ;  /* 0x00400000ca3c783b */ /* 0x000fee0000000200 */
[C---:B------:R-:W-:Y:S08]  /*13e90*/  HMMA.16816.F32.BF16 R88, R36.reuse, R48, R88 ;  /* 0x000000302458723c */ /* 0x040ff00000041858 */
[----:B------:R-:W-:Y:S01]  /*13ea0*/  HMMA.16816.F32.BF16 R84, R36, R50, R84 ;  /* 0x000000322454723c */ /* 0x000fe20000041854 */
[----:B------:R-:W2:Y:S04]  /*13eb0*/  LDSM.16.M88.4 R36, [R201+0xa000] ;  /* 0x00a00000c924783b */ /* 0x000ea80000000200 */
[----:B------:R-:W-:Y:S03]  /*13ec0*/  LDSM.16.M88.4 R48, [R199+0x4000] ;  /* 0x00400000c730783b */ /* 0x000fe60000000200 */
[C---:B-1----:R-:W-:Y:S08]  /*13ed0*/  HMMA.16816.F32.BF16 R32, R12.reuse, R40, R32 ;  /* 0x000000280c20723c */ /* 0x042ff00000041820 */
[----:B------:R-:W-:Y:S01]  /*13ee0*/  HMMA.16816.F32.BF16 R44, R12, R42, R44 ;  /* 0x0000002a0c2c723c */ /* 0x000fe2000004182c */
[----:B------:R-:W-:Y:S07]  /*13ef0*/  LDSM.16.M88.4 R40, [R200+0x4000] ;  /* 0x00400000c828783b */ /* 0x000fee0000000200 */
[C---:B------:R-:W-:Y:S08]  /*13f00*/  HMMA.16816.F32.BF16 R4, R80.reuse, R28, R4 ;  /* 0x0000001c5004723c */ /* 0x040ff00000041804 */
[----:B------:R-:W-:Y:S01]  /*13f10*/  HMMA.16816.F32.BF16 R20, R80, R30, R20 ;  /* 0x0000001e5014723c */ /* 0x000fe20000041814 */
[----:B------:R-:W-:Y:S07]  /*13f20*/  LDSM.16.M88.4 R28, [R198+0x4000] ;  /* 0x00400000c61c783b */ /* 0x000fee0000000200 */
[C---:B----4-:R-:W-:Y:S08]  /*13f30*/  HMMA.16816.F32.BF16 R72, R12.reuse, R8, R72 ;  /* 0x000000080c48723c */ /* 0x050ff00000041848 */
[----:B------:R-:W-:Y:S01]  /*13f40*/  HMMA.16816.F32.BF16 R64, R12, R10, R64 ;  /* 0x0000000a0c40723c */ /* 0x000fe20000041840 */
[----:B------:R-:W1:Y:S07]  /*13f50*/  LDSM.16.M88.4 R8, [R192+0x2800] ;  /* 0x00280000c008783b */ /* 0x000e6e0000000200 */
[----:B------:R-:W-:Y:S08]  /*13f60*/  HMMA.16816.F32.BF16 R32, R96, R92, R32 ;  /* 0x0000005c6020723c */ /* 0x000ff00000041820 */
[----:B--2---:R-:W-:Y:S08]  /*13f70*/  HMMA.16816.F32.BF16 R4, R60, R36, R4 ;  /* 0x000000243c04723c */ /* 0x004ff00000041804 */
[----:B------:R-:W-:Y:S01]  /*13f80*/  HMMA.16816.F32.BF16 R44, R96, R94, R44 ;  /* 0x0000005e602c723c */ /* 0x000fe2000004182c */
[----:B------:R-:W-:Y:S07]  /*13f90*/  LDSM.16.M88.4 R92, [R196+0x9800] ;  /* 0x00980000c45c783b */ /* 0x000fee0000000200 */
[C---:B------:R-:W-:Y:S08]  /*13fa0*/  HMMA.16816.F32.BF16 R88, R12.reuse, R76, R88 ;  /* 0x0000004c0c58723c */ /* 0x040ff00000041858 */
[----:B------:R-:W-:Y:S01]  /*13fb0*/  HMMA.16816.F32.BF16 R84, R12, R78, R84 ;  /* 0x0000004e0c54723c */ /* 0x000fe20000041854 */
[----:B------:R-:W2:Y:S04]  /*13fc0*/  LDSM.16.M88.4 R76, [R192+0x3000] ;  /* 0x00300000c04c783b */ /* 0x000ea80000000200 */
[----:B------:R-:W-:Y:S03]  /*13fd0*/  LDSM.16.M88.4 R12, [R197+0x4000] ;  /* 0x00400000c50c783b */ /* 0x000fe60000000200 */
[----:B------:R-:W-:Y:S01]  /*13fe0*/  HMMA.16816.F32.BF16 R20, R60, R38, R20 ;  /* 0x000000263c14723c */ /* 0x000fe20000041814 */
[----:B------:R-:W-:Y:S07]  /*13ff0*/  LDSM.16.M88.4 R36, [R199+0x4800] ;  /* 0x00480000c724783b */ /* 0x000fee0000000200 */
[----:B------:R-:W-:Y:S08]  /*14000*/  HMMA.16816.F32.BF16 R72, R96, R24, R72 ;  /* 0x000000186048723c */ /* 0x000ff00000041848 */
[----:B-1----:R-:W-:Y:S08]  /*14010*/  HMMA.16816.F32.BF16 R32, R80, R8, R32 ;  /* 0x000000085020723c */ /* 0x002ff00000041820 */
[----:B------:R-:W-:Y:S08]  /*14020*/  HMMA.16816.F32.BF16 R4, R40, R48, R4 ;  /* 0x000000302804723c */ /* 0x000ff00000041804 */
[----:B------:R-:W-:Y:S01]  /*14030*/  HMMA.16816.F32.BF16 R44, R80, R10, R44 ;  /* 0x0000000a502c723c */ /* 0x000fe2000004182c */
[----:B------:R-:W-:Y:S07]  /*14040*/  LDSM.16.M88.4 R8, [R192+0x4000] ;  /* 0x00400000c008783b */ /* 0x000fee0000000200 */
[----:B------:R-:W-:Y:S01]  /*14050*/  HMMA.16816.F32.BF16 R20, R40, R50, R20 ;  /* 0x000000322814723c */ /* 0x000fe20000041814 */
[----:B------:R-:W1:Y:S07]  /*14060*/  LDSM.16.M88.4 R48, [R201+0xb000] ;  /* 0x00b00000c930783b */ /* 0x000e6e0000000200 */
[----:B--2---:R-:W-:Y:S08]  /*14070*/  HMMA.16816.F32.BF16 R72, R80, R76, R72 ;  /* 0x0000004c5048723c */ /* 0x004ff00000041848 */
[----:B------:R-:W-:Y:S08]  /*14080*/  HMMA.16816.F32.BF16 R32, R60, R104, R32 ;  /* 0x000000683c20723c */ /* 0x000ff00000041820 */
[----:B------:R-:W-:Y:S08]  /*14090*/  HMMA.16816.F32.BF16 R4, R28, R100, R4 ;  /* 0x000000641c04723c */ /* 0x000ff00000041804 */
[----:B------:R-:W-:Y:S08]  /*140a0*/  HMMA.16816.F32.BF16 R44, R60, R106, R44 ;  /* 0x0000006a3c2c723c */ /* 0x000ff0000004182c */
[----:B------:R-:W-:Y:S01]  /*140b0*/  HMMA.16816.F32.BF16 R20, R28, R102, R20 ;  /* 0x000000661c14723c */ /* 0x000fe20000041814 */
[----:B------:R-:W2:Y:S07]  /*140c0*/  LDSM.16.M88.4 R100, [R199+0x5000] ;  /* 0x00500000c764783b */ /* 0x000eae0000000200 */
[----:B------:R-:W-:Y:S01]  /*140d0*/  HMMA.16816.F32.BF16 R64, R96, R26, R64 ;  /* 0x0000001a6040723c */ /* 0x000fe20000041840 */
[----:B------:R-:W3:Y:S07]  /*140e0*/  LDSM.16.M88.4 R24, [R196+0xa800] ;  /* 0x00a80000c418783b */ /* 0x000eee0000000200 */
[----:B-1----:R-:W-:Y:S08]  /*140f0*/  HMMA.16816.F32.BF16 R72, R60, R48, R72 ;  /* 0x000000303c48723c */ /* 0x002ff00000041848 */
[----:B------:R-:W-:Y:S08]  /*14100*/  HMMA.16816.F32.BF16 R32, R40, R36, R32 ;  /* 0x000000242820723c */ /* 0x000ff00000041820 */
[----:B------:R-:W-:Y:S08]  /*14110*/  HMMA.16816.F32.BF16 R4, R12, R8, R4 ;  /* 0x000000080c04723c */ /* 0x000ff00000041804 */
[----:B------:R-:W-:Y:S01]  /*14120*/  HMMA.16816.F32.BF16 R44, R40, R38, R44 ;  /* 0x00000026282c723c */ /* 0x000fe2000004182c */
[----:B------:R-:W1:Y:S07]  /*14130*/  LDSM.16.M88.4 R36, [R192+0x3800] ;  /* 0x00380000c024783b */ /* 0x000e6e0000000200 */
[----:B------:R-:W-:Y:S08]  /*14140*/  HMMA.16816.F32.BF16 R88, R96, R92, R88 ;  /* 0x0000005c6058723c */ /* 0x000ff00000041858 */
[----:B------:R-:W-:Y:S01]  /*14150*/  HMMA.16816.F32.BF16 R20, R12, R10, R20 ;  /* 0x0000000a0c14723c */ /* 0x000fe20000041814 */
[----:B------:R-:W4:Y:S07]  /*14160*/  LDSM.16.M88.4 R8, [R196+0xb000] ;  /* 0x00b00000c408783b */ /* 0x000f2e0000000200 */
[----:B------:R-:W-:Y:S01]  /*14170*/  HMMA.16816.F32.BF16 R92, R96, R94, R84 ;  /* 0x0000005e605c723c */ /* 0x000fe20000041854 */
[----:B------:R-:W4:Y:S01]  /*14180*/  LDSM.16.M88.4 R84, [R192+0x4800] ;  /* 0x00480000c054783b */ /* 0x000f220000000200 */
[----:B------:R-:W-:-:S02]  /*14190*/  FMUL.FTZ R0, R4, R3 ;  /* 0x0000000304007220 */ /* 0x000fc40000410000 */
[-C--:B-----5:R-:W-:Y:S02]  /*141a0*/  FMUL.FTZ R16, R5, R3.reuse ;  /* 0x0000000305107220 */ /* 0x0a0fe40000410000 */
[-C--:B------:R-:W-:Y:S02]  /*141b0*/  FMUL.FTZ R17, R6, R3.reuse ;  /* 0x0000000306117220 */ /* 0x080fe40000410000 */
[----:B------:R-:W-:Y:S01]  /*141c0*/  HMMA.16816.F32.BF16 R64, R80, R78, R64 ;  /* 0x0000004e5040723c */ /* 0x000fe20000041840 */
[-C--:B------:R-:W-:Y:S02]  /*141d0*/  FMUL.FTZ R48, R7, R3.reuse ;  /* 0x0000000307307220 */ /* 0x080fe40000410000 */
[----:B------:R-:W4:Y:S05]  /*141e0*/  LDSM.16.M88.4 R4, [R201+0xb800] ;  /* 0x00b80000c904783b */ /* 0x000f2a0000000200 */
[----:B--2---:R-:W-:Y:S08]  /*141f0*/  HMMA.16816.F32.BF16 R72, R40, R100, R72 ;  /* 0x000000642848723c */ /* 0x004ff00000041848 */
[----:B---3--:R-:W-:Y:S01]  /*14200*/  HMMA.16816.F32.BF16 R32, R28, R24, R32 ;  /* 0x000000181c20723c */ /* 0x008fe20000041820 */
[----:B------:R-:W-:-:S07]  /*14210*/  FMUL.FTZ R49, R20, R3 ;  /* 0x0000000314317220 */ /* 0x000fce0000410000 */
[----:B-1----:R-:W-:Y:S07]  /*14220*/  HMMA.16816.F32.BF16 R88, R80, R36, R88 ;  /* 0x000000245058723c */ /* 0x002fee0000041858 */
[-C--:B------:R-:W-:Y:S01]  /*14230*/  FMUL.FTZ R36, R22, R3.reuse ;  /* 0x0000000316247220 */ /* 0x080fe20000410000 */
[----:B------:R-:W-:Y:S07]  /*14240*/  HMMA.16816.F32.BF16 R64, R60, R50, R64 ;  /* 0x000000323c40723c */ /* 0x000fee0000041840 */
[-C--:B------:R-:W-:Y:S01]  /*14250*/  FMUL.FTZ R50, R21, R3.reuse ;  /* 0x0000000315327220 */ /* 0x080fe20000410000 */
[----:B----4-:R-:W-:Y:S07]  /*14260*/  HMMA.16816.F32.BF16 R72, R28, R8, R72 ;  /* 0x000000081c48723c */ /* 0x010fee0000041848 */
[-C--:B------:R-:W-:Y:S01]  /*14270*/  FMUL.FTZ R8, R23, R3.reuse ;  /* 0x0000000317087220 */ /* 0x080fe20000410000 */
[----:B------:R-:W-:Y:S01]  /*14280*/  HMMA.16816.F32.BF16 R92, R80, R38, R92 ;  /* 0x00000026505c723c */ /* 0x000fe2000004185c */
[----:B------:R-:W1:Y:S07]  /*14290*/  LDSM.16.M88.4 R20, [R199+0x5800] ;  /* 0x00580000c714783b */ /* 0x000e6e0000000200 */
[----:B------:R-:W-:Y:S08]  /*142a0*/  HMMA.16816.F32.BF16 R32, R12, R84, R32 ;  /* 0x000000540c20723c */ /* 0x000ff00000041820 */
[C---:B------:R-:W-:Y:S08]  /*142b0*/  HMMA.16816.F32.BF16 R88, R60.reuse, R4, R88 ;  /* 0x000000043c58723c */ /* 0x040ff00000041858 */
[----:B------:R-:W-:Y:S01]  /*142c0*/  HMMA.16816.F32.BF16 R92, R60, R6, R92 ;  /* 0x000000063c5c723c */ /* 0x000fe2000004185c */
[----:B------:R-:W-:Y:S07]  /*142d0*/  LDSM.16.M88.4 R4, [R192+0x5800] ;  /* 0x00580000c004783b */ /* 0x000fee0000000200 */
[----:B------:R-:W-:-:S02]  /*142e0*/  FMUL.FTZ R9, R32, R3 ;  /* 0x0000000320097220 */ /* 0x000fc40000410000 */
[-C--:B------:R-:W-:Y:S02]  /*142f0*/  FMUL.FTZ R37, R33, R3.reuse ;  /* 0x0000000321257220 */ /* 0x080fe40000410000 */
[-C--:B------:R-:W-:Y:S02]  /*14300*/  FMUL.FTZ R51, R34, R3.reuse ;  /* 0x0000000322337220 */ /* 0x080fe40000410000 */
[----:B------:R-:W-:Y:S02]  /*14310*/  FMUL.FTZ R38, R35, R3 ;  /* 0x0000000323267220 */ /* 0x000fe40000410000 */
[----:B------:R-:W2:Y:S01]  /*14320*/  LDSM.16.M88.4 R32, [R196+0xb800] ;  /* 0x00b80000c420783b */ /* 0x000ea20000000200 */
[----:B------:R-:W-:Y:S03]  /*14330*/  HMMA.16816.F32.BF16 R44, R28, R26, R44 ;  /* 0x0000001a1c2c723c */ /* 0x000fe6000004182c */
[----:B------:R-:W3:Y:S05]  /*14340*/  LDSM.16.M88.4 R24, [R192+0x5000] ;  /* 0x00500000c018783b */ /* 0x000eea0000000200 */
[C---:B-1----:R-:W-:Y:S08]  /*14350*/  HMMA.16816.F32.BF16 R88, R40.reuse, R20, R88 ;  /* 0x000000142858723c */ /* 0x042ff00000041858 */
[C---:B------:R-:W-:Y:S08]  /*14360*/  HMMA.16816.F32.BF16 R64, R40.reuse, R102, R64 ;  /* 0x000000662840723c */ /* 0x040ff00000041840 */
[----:B------:R-:W-:Y:S01]  /*14370*/  HMMA.16816.F32.BF16 R92, R40, R22, R92 ;  /* 0x00000016285c723c */ /* 0x000fe2000004185c */
[----:B------:R-:W1:Y:S01]  /*14380*/  MUFU.TANH R0, R0 ;  /* 0x0000000000007308 */ /* 0x000e620000002400 */
[----:B------:R-:W-:-:S06]  /*14390*/  DEPBAR.LE SB0, 0x0 ;  /* 0x000080000000791a */ /* 0x000fcc0000000000 */
[C---:B--2---:R-:W-:Y:S08]  /*143a0*/  HMMA.16816.F32.BF16 R88, R28.reuse, R32, R88 ;  /* 0x000000201c58723c */ /* 0x044ff00000041858 */
[C---:B------:R-:W-:Y:S08]  /*143b0*/  HMMA.16816.F32.BF16 R64, R28.reuse, R10, R64 ;  /* 0x0000000a1c40723c */ /* 0x040ff00000041840 */
[----:B------:R-:W-:Y:S01]  /*143c0*/  HMMA.16816.F32.BF16 R92, R28, R34, R92 ;  /* 0x000000221c5c723c */ /* 0x000fe2000004185c */
[----:B------:R-:W-:-:S05]  /*143d0*/  IMAD.SHL.U32 R10, R56, 0x2, RZ ;  /* 0x00000002380a7824 */ /* 0x000fca00078e00ff */
[----:B------:R-:W-:Y:S02]  /*143e0*/  LOP3.LUT R10, R10, 0x6, RZ, 0xc0, !PT ;  /* 0x000000060a0a7812 */ /* 0x000fe400078ec0ff */
[C---:B---3--:R-:W-:Y:S01]  /*143f0*/  HMMA.16816.F32.BF16 R72, R12.reuse, R24, R72 ;  /* 0x000000180c48723c */ /* 0x048fe20000041848 */
[----:B------:R-:W-:Y:S07]  /*14400*/  MUFU.TANH R16, R16 ;  /* 0x0000001000107308 */ /* 0x000fee0000002400 */
[----:B------:R-:W-:Y:S01]  /*14410*/  HMMA.16816.F32.BF16 R44, R12, R86, R44 ;  /* 0x000000560c2c723c */ /* 0x000fe2000004182c */
[----:B------:R-:W-:Y:S01]  /*14420*/  IMAD R25, R133, 0x40, R10 ;  /* 0x0000004085197824 */ /* 0x000fe200078e020a */
[----:B------:R-:W2:Y:S04]  /*14430*/  MUFU.TANH R48, R48 ;  /* 0x0000003000307308 */ /* 0x000ea80000002400 */
[----:B------:R-:W-:-:S02]  /*14440*/  IADD3 R22, R25, -0x3f, RZ ;  /* 0xffffffc119167810 */ /* 0x000fc40007ffe0ff */
[----:B------:R-:W-:Y:S02]  /*14450*/  HMMA.16816.F32.BF16 R88, R12, R4, R88 ;  /* 0x000000040c58723c */ /* 0x000fe40000041858 */
[----:B------:R-:W-:Y:S01]  /*14460*/  MUFU.TANH R49, R49 ;  /* 0x0000003100317308 */ /* 0x000fe20000002400 */
[----:B------:R-:W-:-:S04]  /*14470*/  ISETP.GE.AND P0, PT, R22, R69, PT ;  /* 0x000000451600720c */ /* 0x000fc80003f06270 */
[----:B------:R-:W-:-:S03]  /*14480*/  IADD3 R4, R25, -0x40, RZ ;  /* 0xffffffc019047810 */ /* 0x000fc60007ffe0ff */
[----:B------:R-:W3:Y:S01]  /*14490*/  MUFU.TANH R36, R36 ;  /* 0x0000002400247308 */ /* 0x000ee20000002400 */
[----:B------:R-:W-:Y:S01]  /*144a0*/  IADD3 R22, R25, -0x30, RZ ;  /* 0xffffffd019167810 */ /* 0x000fe20007ffe0ff */
[----:B------:R-:W-:Y:S01]  /*144b0*/  HMMA.16816.F32.BF16 R64, R12, R26, R64 ;  /* 0x0000001a0c40723c */ /* 0x000fe20000041840 */
[-C--:B------:R-:W-:Y:S02]  /*144c0*/  ISETP.GE.AND P1, PT, R4, R69.reuse, PT ;  /* 0x000000450400720c */ /* 0x080fe40003f26270 */
[----:B------:R-:W-:-:S03]  /*144d0*/  ISETP.GE.AND P5, PT, R22, R69, PT ;  /* 0x000000451600720c */ /* 0x000fc60003fa6270 */
[----:B------:R-:W-:Y:S02]  /*144e0*/  MUFU.TANH R50, R50 ;  /* 0x0000003200327308 */ /* 0x000fe40000002400 */
[----:B------:R-:W-:Y:S01]  /*144f0*/  HMMA.16816.F32.BF16 R92, R12, R6, R92 ;  /* 0x000000060c5c723c */ /* 0x000fe2000004185c */
[----:B-1----:R-:W-:Y:S02]  /*14500*/  FSEL R22, R0, -INF , !P1 ;  /* 0xff80000000167808 */ /* 0x002fe40004800000 */
[----:B------:R-:W-:-:S03]  /*14510*/  IADD3 R10, R25, -0x38, RZ ;  /* 0xffffffc8190a7810 */ /* 0x000fc60007ffe0ff */
[----:B------:R-:W1:Y:S01]  /*14520*/  MUFU.TANH R8, R8 ;  /* 0x0000000800087308 */ /* 0x000e620000002400 */
[----:B------:R-:W-:Y:S01]  /*14530*/  IADD3 R0, R25, -0x20, RZ ;  /* 0xffffffe019007810 */ /* 0x000fe20007ffe0ff */
[-C--:B------:R-:W-:Y:S01]  /*14540*/  FMUL.FTZ R73, R73, R3.reuse ;  /* 0x0000000349497220 */ /* 0x080fe20000410000 */
[----:B--2---:R-:W-:Y:S01]  /*14550*/  FSEL R48, R48, -INF , !P0 ;  /* 0xff80000030307808 */ /* 0x004fe20004000000 */
[----:B------:R-:W-:Y:S01]  /*14560*/  FMUL.FTZ R75, R75, R3 ;  /* 0x000000034b4b7220 */ /* 0x000fe20000410000 */
[----:B------:R-:W-:-:S03]  /*14570*/  FSEL R23, R16, -INF , !P0 ;  /* 0xff80000010177808 */ /* 0x000fc60004000000 */
[----:B------:R-:W-:Y:S01]  /*14580*/  MUFU.TANH R9, R9 ;  /* 0x0000000900097308 */ /* 0x000fe20000002400 */
[-C--:B------:R-:W-:Y:S02]  /*14590*/  ISETP.GE.AND P4, PT, R10, R69.reuse, PT ;  /* 0x000000450a00720c */ /* 0x080fe40003f86270 */
[----:B------:R-:W-:Y:S01]  /*145a0*/  ISETP.GE.AND P0, PT, R0, R69, PT ;  /* 0x000000450000720c */ /* 0x000fe20003f06270 */
[----:B------:R-:W-:Y:S01]  /*145b0*/  FMUL.FTZ R24, R44, R3 ;  /* 0x000000032c187220 */ /* 0x000fe20000410000 */
[----:B------:R-:W-:-:S03]  /*145c0*/  IADD3 R4, R25, -0x37, RZ ;  /* 0xffffffc919047810 */ /* 0x000fc60007ffe0ff */
[----:B------:R-:W2:Y:S01]  /*145d0*/  MUFU.TANH R51, R51 ;  /* 0x0000003300337308 */ /* 0x000ea20000002400 */
[----:B------:R-:W-:Y:S01]  /*145e0*/  IADD3 R0, R25, -0x1f, RZ ;  /* 0xffffffe119007810 */ /* 0x000fe20007ffe0ff */
[-C--:B------:R-:W-:Y:S01]  /*145f0*/  FMUL.FTZ R20, R46, R3.reuse ;  /* 0x000000032e147220 */ /* 0x080fe20000410000 */
[----:B---3--:R-:W-:Y:S01]  /*14600*/  FSEL R36, R36, -INF , !P4 ;  /* 0xff80000024247808 */ /* 0x008fe20006000000 */
[-C--:B------:R-:W-:Y:S01]  /*14610*/  FMUL.FTZ R11, R45, R3.reuse ;  /* 0x000000032d0b7220 */ /* 0x080fe20000410000 */
[----:B------:R-:W-:Y:S01]  /*14620*/  FSEL R49, R49, -INF , !P4 ;  /* 0xff80000031317808 */ /* 0x000fe20006000000 */
[----:B------:R-:W-:Y:S02]  /*14630*/  FMUL.FTZ R21, R47, R3 ;  /* 0x000000032f157220 */ /* 0x000fe40000410000 */
[----:B------:R-:W-:Y:S01]  /*14640*/  MUFU.TANH R37, R37 ;  /* 0x0000002500257308 */ /* 0x000fe20000002400 */
[-C--:B------:R-:W-:Y:S02]  /*14650*/  ISETP.GE.AND P6, PT, R4, R69.reuse, PT ;  /* 0x000000450400720c */ /* 0x080fe40003fc6270 */
[----:B------:R-:W-:-:S02]  /*14660*/  ISETP.GE.AND P4, PT, R0, R69, PT ;  /* 0x000000450000720c */ /* 0x000fc40003f86270 */
[----:B------:R-:W-:-:S03]  /*14670*/  IADD3 R0, R25, -0x18, RZ ;  /* 0xffffffe819007810 */ /* 0x000fc60007ffe0ff */
[----:B------:R-:W3:Y:S01]  /*14680*/  MUFU.TANH R38, R38 ;  /* 0x0000002600267308 */ /* 0x000ee20000002400 */
[----:B------:R-:W-:Y:S02]  /*14690*/  IADD3 R10, R25, -0x2f, RZ ;  /* 0xffffffd1190a7810 */ /* 0x000fe40007ffe0ff */
[----:B-1----:R-:W-:-:S05]  /*146a0*/  FSEL R12, R8, -INF , !P6 ;  /* 0xff800000080c7808 */ /* 0x002fca0007000000 */
[----:B------:R-:W-:Y:S01]  /*146b0*/  MUFU.TANH R174, R73 ;  /* 0x0000004900ae7308 */ /* 0x000fe20000002400 */
[----:B------:R-:W-:-:S07]  /*146c0*/  FSEL R50, R50, -INF , !P6 ;  /* 0xff80000032327808 */ /* 0x000fce0007000000 */
[----:B------:R-:W1:Y:S01]  /*146d0*/  MUFU.TANH R165, R75 ;  /* 0x0000004b00a57308 */ /* 0x000e620000002400 */
[----:B------:R-:W-:Y:S01]  /*146e0*/  ISETP.GE.AND P6, PT, R0, R69, PT ;  /* 0x000000450000720c */ /* 0x000fe20003fc6270 */
[----:B------:R-:W-:-:S06]  /*146f0*/  FMUL.FTZ R72, R72, R3 ;  /* 0x0000000348487220 */ /* 0x000fcc0000410000 */
[----:B------:R-:W4:Y:S01]  /*14700*/  MUFU.TANH R17, R17 ;  /* 0x0000001100117308 */ /* 0x000f220000002400 */
[----:B------:R-:W-:Y:S01]  /*14710*/  FMUL.FTZ R74, R74, R3 ;  /* 0x000000034a4a7220 */ /* 0x000fe20000410000 */
[----:B------:R-:W-:-:S06]  /*14720*/  IADD3 R0, R25, -0x17, RZ ;  /* 0xffffffe919007810 */ /* 0x000fcc0007ffe0ff */
[----:B------:R-:W-:Y:S01]  /*14730*/  MUFU.TANH R24, R24 ;  /* 0x0000001800187308 */ /* 0x000fe20000002400 */
[----:B------:R-:W-:Y:S02]  /*14740*/  IADD3 R4, R25, -0x28, RZ ;  /* 0xffffffd819047810 */ /* 0x000fe40007ffe0ff */
[----:B------:R-:W-:-:S05]  /*14750*/  ISETP.GE.AND P3, PT, R10, R69, PT ;  /* 0x000000450a00720c */ /* 0x000fca0003f66270 */
[----:B------:R-:W1:Y:S01]  /*14760*/  MUFU.TANH R20, R20 ;  /* 0x0000001400147308 */ /* 0x000e620000002400 */
[----:B--2---:R-:W-:Y:S02]  /*14770*/  FSEL R10, R51, -INF , !P5 ;  /* 0xff800000330a7808 */ /* 0x004fe40006800000 */
[----:B------:R-:W-:-:S05]  /*14780*/  FSEL R7, R9, -INF , !P5 ;  /* 0xff80000009077808 */ /* 0x000fca0006800000 */
[----:B------:R-:W-:Y:S01]  /*14790*/  MUFU.TANH R11, R11 ;  /* 0x0000000b000b7308 */ /* 0x000fe20000002400 */
[----:B------:R-:W-:Y:S01]  /*147a0*/  ISETP.GE.AND P5, PT, R0, R69, PT ;  /* 0x000000450000720c */ /* 0x000fe20003fa6270 */
[----:B------:R-:W-:-:S06]  /*147b0*/  FMUL.FTZ R64, R64, R3 ;  /* 0x0000000340407220 */ /* 0x000fcc0000410000 */
[----:B------:R-:W2:Y:S01]  /*147c0*/  MUFU.TANH R21, R21 ;  /* 0x0000001500157308 */ /* 0x000ea20000002400 */
[-C--:B------:R-:W-:Y:S01]  /*147d0*/  FMUL.FTZ R65, R65, R3.reuse ;  /* 0x0000000341417220 */ /* 0x080fe20000410000 */
[----:B------:R-:W-:Y:S01]  /*147e0*/  IADD3 R0, R25, -0x10, RZ ;  /* 0xfffffff019007810 */ /* 0x000fe20007ffe0ff */
[----:B------:R-:W-:Y:S01]  /*147f0*/  FMUL.FTZ R66, R66, R3 ;  /* 0x0000000342427220 */ /* 0x000fe20000410000 */
[----:B------:R-:W-:Y:S01]  /*14800*/  ISETP.GE.AND P2, PT, R4, R69, PT ;  /* 0x000000450400720c */ /* 0x000fe20003f46270 */
[-C--:B------:R-:W-:Y:S02]  /*14810*/  FMUL.FTZ R67, R67, R3.reuse ;  /* 0x0000000343437220 */ /* 0x080fe40000410000 */
[-C--:B------:R-:W-:Y:S01]  /*14820*/  FMUL.FTZ R88, R88, R3.reuse ;  /* 0x0000000358587220 */ /* 0x080fe20000410000 */
[----:B------:R-:W-:Y:S01]  /*14830*/  MUFU.TANH R172, R72 ;  /* 0x0000004800ac7308 */ /* 0x000fe20000002400 */
[-C--:B------:R-:W-:Y:S02]  /*14840*/  FMUL.FTZ R89, R89, R3.reuse ;  /* 0x0000000359597220 */ /* 0x080fe40000410000 */
[----:B------:R-:W-:-:S02]  /*14850*/  FMUL.FTZ R90, R90, R3 ;  /* 0x000000035a5a7220 */ /* 0x000fc40000410000 */
[-C--:B------:R-:W-:Y:S02]  /*14860*/  FMUL.FTZ R91, R91, R3.reuse ;  /* 0x000000035b5b7220 */ /* 0x080fe40000410000 */
[-C--:B------:R-:W-:Y:S01]  /*14870*/  FMUL.FTZ R92, R92, R3.reuse ;  /* 0x000000035c5c7220 */ /* 0x080fe20000410000 */
[----:B------:R-:W2:Y:S01]  /*14880*/  MUFU.TANH R162, R74 ;  /* 0x0000004a00a27308 */ /* 0x000ea20000002400 */
[-C--:B------:R-:W-:Y:S02]  /*14890*/  FMUL.FTZ R94, R94, R3.reuse ;  /* 0x000000035e5e7220 */ /* 0x080fe40000410000 */
[-C--:B------:R-:W-:Y:S02]  /*148a0*/  FMUL.FTZ R93, R93, R3.reuse ;  /* 0x000000035d5d7220 */ /* 0x080fe40000410000 */
[----:B------:R-:W-:Y:S01]  /*148b0*/  FMUL.FTZ R95, R95, R3 ;  /* 0x000000035f5f7220 */ /* 0x000fe20000410000 */
[----:B------:R-:W-:Y:S02]  /*148c0*/  IADD3 R4, R25, -0x27, RZ ;  /* 0xffffffd919047810 */ /* 0x000fe40007ffe0ff */
[----:B---3--:R-:W-:Y:S01]  /*148d0*/  FSEL R9, R38, -INF , !P3 ;  /* 0xff80000026097808 */ /* 0x008fe20005800000 */
[----:B------:R-:W-:Y:S01]  /*148e0*/  MUFU.TANH R171, R64 ;  /* 0x0000004000ab7308 */ /* 0x000fe20000002400 */
[----:B------:R-:W-:-:S02]  /*148f0*/  FSEL R6, R37, -INF , !P3 ;  /* 0xff80000025067808 */ /* 0x000fc40005800000 */
[----:B------:R-:W-:Y:S02]  /*14900*/  ISETP.GE.AND P3, PT, R0, R69, PT ;  /* 0x000000450000720c */ /* 0x000fe40003f66270 */
[----:B-1----:R-:W-:Y:S02]  /*14910*/  FSEL R165, R165, -INF , !P4 ;  /* 0xff800000a5a57808 */ /* 0x002fe40006000000 */
[----:B------:R-:W-:Y:S01]  /*14920*/  FSEL R174, R174, -INF , !P4 ;  /* 0xff800000aeae7808 */ /* 0x000fe20006000000 */
[----:B------:R-:W-:Y:S01]  /*14930*/  MUFU.TANH R161, R65 ;  /* 0x0000004100a17308 */ /* 0x000fe20000002400 */
[----:B----4-:R-:W-:Y:S02]  /*14940*/  FSEL R17, R17, -INF , !P1 ;  /* 0xff80000011117808 */ /* 0x010fe40004800000 */
[----:B------:R-:W-:Y:S02]  /*14950*/  IADD3 R0, R25, -0xf, RZ ;  /* 0xfffffff119007810 */ /* 0x000fe40007ffe0ff */
[----:B------:R-:W-:-:S03]  /*14960*/  ISETP.GE.AND P4, PT, R133, 0x2, PT ;  /* 0x000000028500780c */ /* 0x000fc60003f86270 */
[----:B------:R-:W1:Y:S01]  /*14970*/  MUFU.TANH R164, R66 ;  /* 0x0000004200a47308 */ /* 0x000e620000002400 */
[----:B------:R-:W-:Y:S02]  /*14980*/  ISETP.GE.AND P1, PT, R4, R69, PT ;  /* 0x000000450400720c */ /* 0x000fe40003f26270 */
[----:B------:R-:W-:-:S05]  /*14990*/  IADD3 R14, R25, -0x8, RZ ;  /* 0xfffffff8190e7810 */ /* 0x000fca0007ffe0ff */
[----:B------:R-:W3:Y:S01]  /*149a0*/  MUFU.TANH R170, R67 ;  /* 0x0000004300aa7308 */ /* 0x000ee20000002400 */
[----:B------:R-:W-:Y:S02]  /*149b0*/  FSEL R8, R20, -INF , !P2 ;  /* 0xff80000014087808 */ /* 0x000fe40005000000 */
[----:B------:R-:W-:-:S05]  /*149c0*/  FSEL R5, R24, -INF , !P2 ;  /* 0xff80000018057808 */ /* 0x000fca0005000000 */
[----:B------:R-:W-:Y:S01]  /*149d0*/  MUFU.TANH R166, R88 ;  /* 0x0000005800a67308 */ /* 0x000fe20000002400 */
[----:B------:R-:W-:-:S07]  /*149e0*/  ISETP.GE.AND P2, PT, R0, R69, PT ;  /* 0x000000450000720c */ /* 0x000fce0003f46270 */
[----:B------:R-:W-:Y:S01]  /*149f0*/  MUFU.TANH R173, R89 ;  /* 0x0000005900ad7308 */ /* 0x000fe20000002400 */
[----:B--2---:R-:W-:-:S07]  /*14a00*/  FSEL R0, R21, -INF , !P1 ;  /* 0xff80000015007808 */ /* 0x004fce0004800000 */
[----:B------:R-:W2:Y:S01]  /*14a10*/  MUFU.TANH R142, R90 ;  /* 0x0000005a008e7308 */ /* 0x000ea20000002400 */
[----:B------:R-:W-:-:S07]  /*14a20*/  FSEL R4, R11, -INF , !P1 ;  /* 0xff8000000b047808 */ /* 0x000fce0004800000 */
[----:B------:R-:W4:Y:S01]  /*14a30*/  MUFU.TANH R141, R91 ;  /* 0x0000005b008d7308 */ /* 0x000f220000002400 */
[----:B------:R-:W-:-:S07]  /*14a40*/  ISETP.GE.AND P1, PT, R14, R69, PT ;  /* 0x000000450e00720c */ /* 0x000fce0003f26270 */
[----:B------:R-:W-:Y:S08]  /*14a50*/  MUFU.TANH R167, R92 ;  /* 0x0000005c00a77308 */ /* 0x000ff00000002400 */
[----:B------:R-:W1:Y:S08]  /*14a60*/  MUFU.TANH R140, R94 ;  /* 0x0000005e008c7308 */ /* 0x000e700000002400 */
[----:B------:R-:W1:Y:S08]  /*14a70*/  MUFU.TANH R160, R95 ;  /* 0x0000005f00a07308 */ /* 0x000e700000002400 */
[----:B------:R-:W1:Y:S01]  /*14a80*/  MUFU.TANH R143, R93 ;  /* 0x0000005d008f7308 */ /* 0x000e620000002400 */
[----:B------:R-:W-:-:S02]  /*14a90*/  IADD3 R14, R25, -0x7, RZ ;  /* 0xfffffff9190e7810 */ /* 0x000fc40007ffe0ff */
[----:B------:R-:W-:Y:S02]  /*14aa0*/  FSEL R162, R162, -INF , !P0 ;  /* 0xff800000a2a27808 */ /* 0x000fe40004000000 */
[----:B------:R-:W-:Y:S01]  /*14ab0*/  FSEL R172, R172, -INF , !P0 ;  /* 0xff800000acac7808 */ /* 0x000fe20004000000 */
[----:B------:R-:W-:Y:S01]  /*14ac0*/  BSSY B1, `(.L_x_1303) ;  /* 0x00000c1000017945 */ /* 0x000fe20003800000 */
[----:B------:R-:W-:Y:S02]  /*14ad0*/  ISETP.GE.AND P0, PT, R14, R69, PT ;  /* 0x000000450e00720c */ /* 0x000fe40003f06270 */
[C---:B------:R-:W-:Y:S02]  /*14ae0*/  IADD3 R195, R199.reuse, 0x800, RZ ;  /* 0x00000800c7c37810 */ /* 0x040fe40007ffe0ff */
[C---:B------:R-:W-:Y:S02]  /*14af0*/  IADD3 R194, R199.reuse, 0x1000, RZ ;  /* 0x00001000c7c27810 */ /* 0x040fe40007ffe0ff */
[----:B------:R-:W-:-:S02]  /*14b00*/  IADD3 R193, R199, 0x1800, RZ ;  /* 0x00001800c7c17810 */ /* 0x000fc40007ffe0ff */
[C---:B------:R-:W-:Y:S02]  /*14b10*/  IADD3 R191, R199.reuse, 0x2000, RZ ;  /* 0x00002000c7bf7810 */ /* 0x040fe40007ffe0ff */
[C---:B------:R-:W-:Y:S02]  /*14b20*/  IADD3 R190, R199.reuse, 0x2800, RZ ;  /* 0x00002800c7be7810 */ /* 0x040fe40007ffe0ff */
[C---:B------:R-:W-:Y:S02]  /*14b30*/  IADD3 R189, R199.reuse, 0x3000, RZ ;  /* 0x00003000c7bd7810 */ /* 0x040fe40007ffe0ff */
[C---:B------:R-:W-:Y:S02]  /*14b40*/  IADD3 R188, R199.reuse, 0x3800, RZ ;  /* 0x00003800c7bc7810 */ /* 0x040fe40007ffe0ff */
[C---:B------:R-:W-:Y:S02]  /*14b50*/  IADD3 R187, R199.reuse, 0x4000, RZ ;  /* 0x00004000c7bb7810 */ /* 0x040fe40007ffe0ff */
[----:B------:R-:W-:-:S02]  /*14b60*/  IADD3 R186, R199, 0x4800, RZ ;  /* 0x00004800c7ba7810 */ /* 0x000fc40007ffe0ff */
[C---:B------:R-:W-:Y:S02]  /*14b70*/  IADD3 R185, R199.reuse, 0x5000, RZ ;  /* 0x00005000c7b97810 */ /* 0x040fe40007ffe0ff */
[----:B------:R-:W-:Y:S02]  /*14b80*/  IADD3 R184, R199, 0x5800, RZ ;  /* 0x00005800c7b87810 */ /* 0x000fe40007ffe0ff */
[----:B-1----:R-:W-:Y:S02]  /*14b90*/  FSEL R164, R164, -INF , !P6 ;  /* 0xff800000a4a47808 */ /* 0x002fe40007000000 */
[----:B------:R-:W-:Y:S02]  /*14ba0*/  FSEL R171, R171, -INF , !P6 ;  /* 0xff800000abab7808 */ /* 0x000fe40007000000 */
[----:B---3--:R-:W-:Y:S02]  /*14bb0*/  FSEL R170, R170, -INF , !P5 ;  /* 0xff800000aaaa7808 */ /* 0x008fe40006800000 */
[----:B------:R-:W-:-:S02]  /*14bc0*/  FSEL R161, R161, -INF , !P5 ;  /* 0xff800000a1a17808 */ /* 0x000fc40006800000 */
[----:B--2---:R-:W-:Y:S02]  /*14bd0*/  FSEL R142, R142, -INF , !P3 ;  /* 0xff8000008e8e7808 */ /* 0x004fe40005800000 */
[----:B------:R-:W-:Y:S02]  /*14be0*/  FSEL R166, R166, -INF , !P3 ;  /* 0xff800000a6a67808 */ /* 0x000fe40005800000 */
[----:B----4-:R-:W-:Y:S02]  /*14bf0*/  FSEL R141, R141, -INF , !P2 ;  /* 0xff8000008d8d7808 */ /* 0x010fe40005000000 */
[----:B------:R-:W-:Y:S02]  /*14c00*/  FSEL R173, R173, -INF , !P2 ;  /* 0xff800000adad7808 */ /* 0x000fe40005000000 */
[----:B------:R-:W-:Y:S02]  /*14c10*/  FSEL R140, R140, -INF , !P1 ;  /* 0xff8000008c8c7808 */ /* 0x000fe40004800000 */
[----:B------:R-:W-:-:S02]  /*14c20*/  FSEL R167, R167, -INF , !P1 ;  /* 0xff800000a7a77808 */ /* 0x000fc40004800000 */
        /* <DEDUP_REMOVED lines=17> */
[-C--:B------:R-:W-:Y:S02]  /*14d40*/  LOP3.LUT R16, R16, R21.reuse, RZ, 0x3c, !PT ;  /* 0x0000001510107212 */ /* 0x080fe400078e3cff */
[----:B------:R-:W-:Y:S02]  /*14d50*/  ISETP.GE.AND P2, PT, R2, RZ, PT ;  /* 0x000000ff0200720c */ /* 0x000fe40003f46270 */
[----:B------:R-:W-:Y:S02]  /*14d60*/  ISETP.GE.AND P0, PT, R16, RZ, PT ;  /* 0x000000ff1000720c */ /* 0x000fe40003f06270 */
[----:B------:R-:W-:Y:S01]  /*14d70*/  LOP3.LUT R2, RZ, R21, RZ, 0x33, !PT ;  /* 0x00000015ff027212 */ /* 0x000fe200078e33ff */
[----:B-1----:R-:W1:Y:S02]  /*14d80*/  MUFU.RCP R26, R15 ;  /* 0x0000000f001a7308 */ /* 0x002e640000001000 */
[----:B-1----:R-:W-:-:S06]  /*14d90*/  IADD3 R26, R26, 0xffffffe, RZ ;  /* 0x0ffffffe1a1a7810 */ /* 0x002fcc0007ffe0ff */
[----:B------:R-:W1:Y:S02]  /*14da0*/  F2I.FTZ.U32.TRUNC.NTZ R27, R26 ;  /* 0x0000001a001b7305 */ /* 0x000e64000021f000 */
[----:B-1----:R-:W-:Y:S02]  /*14db0*/  IMAD.MOV R24, RZ, RZ, -R27 ;  /* 0x000000ffff187224 */ /* 0x002fe400078e0a1b */
[----:B------:R-:W-:Y:S02]  /*14dc0*/  IMAD.MOV.U32 R26, RZ, RZ, RZ ;  /* 0x000000ffff1a7224 */ /* 0x000fe400078e00ff */
[----:B------:R-:W-:-:S04]  /*14dd0*/  IMAD R24, R24, R13, RZ ;  /* 0x0000000d18187224 */ /* 0x000fc800078e02ff */
[----:B------:R-:W-:Y:S02]  /*14de0*/  IMAD.HI.U32 R24, R27, R24, R26 ;  /* 0x000000181b187227 */ /* 0x000fe400078e001a */
[----:B------:R-:W2:Y:S04]  /*14df0*/  LD.E.64 R26, [R18.64+0x20] ;  /* 0x00002006121a7980 */ /* 0x000ea8000c101b00 */
[----:B------:R-:W-:-:S04]  /*14e00*/  IMAD.HI.U32 R20, R24, R11, RZ ;  /* 0x0000000b18147227 */ /* 0x000fc800078e00ff */
[----:B------:R-:W-:-:S04]  /*14e10*/  IMAD.HI.U32 R15, R24, R3, RZ ;  /* 0x00000003180f7227 */ /* 0x000fc800078e00ff */
[-C--:B------:R-:W-:Y:S02]  /*14e20*/  IMAD R24, R20, R14.reuse, R11 ;  /* 0x0000000e14187224 */ /* 0x080fe400078e020b */
[----:B------:R-:W-:-:S03]  /*14e30*/  IMAD R14, R15, R14, R3 ;  /* 0x0000000e0f0e7224 */ /* 0x000fc600078e0203 */
[C---:B------:R-:W-:Y:S02]  /*14e40*/  ISETP.GT.U32.AND P3, PT, R13.reuse, R24, PT ;  /* 0x000000180d00720c */ /* 0x040fe40003f64070 */
[----:B------:R-:W-:-:S11]  /*14e50*/  ISETP.GT.U32.AND P1, PT, R13, R14, PT ;  /* 0x0000000e0d00720c */ /* 0x000fd60003f24070 */
[----:B------:R-:W-:Y:S01]  /*14e60*/  @!P3 IMAD.IADD R24, R24, 0x1, -R13 ;  /* 0x000000011818b824 */ /* 0x000fe200078e0a0d */
[----:B------:R-:W-:Y:S02]  /*14e70*/  @!P3 IADD3 R20, R20, 0x1, RZ ;  /* 0x000000011414b810 */ /* 0x000fe40007ffe0ff */
[-C--:B------:R-:W-:Y:S02]  /*14e80*/  @!P1 IADD3 R14, R14, -R13.reuse, RZ ;  /* 0x8000000d0e0e9210 */ /* 0x080fe40007ffe0ff */
[-C--:B------:R-:W-:Y:S02]  /*14e90*/  ISETP.GE.U32.AND P6, PT, R24, R13.reuse, PT ;  /* 0x0000000d1800720c */ /* 0x080fe40003fc6070 */
[----:B------:R-:W-:Y:S01]  /*14ea0*/  ISETP.GE.U32.AND P5, PT, R14, R13, PT ;  /* 0x0000000d0e00720c */ /* 0x000fe20003fa6070 */
[----:B------:R-:W3:Y:S01]  /*14eb0*/  LD.E.64 R24, [R18.64+0x38] ;  /* 0x0000380612187980 */ /* 0x000ee2000c101b00 */
[----:B------:R-:W-:Y:S02]  /*14ec0*/  @!P1 IADD3 R15, R15, 0x1, RZ ;  /* 0x000000010f0f9810 */ /* 0x000fe40007ffe0ff */
[----:B------:R-:W-:-:S07]  /*14ed0*/  ISETP.NE.AND P1, PT, R21, RZ, PT ;  /* 0x000000ff1500720c */ /* 0x000fce0003f25270 */
        /* <DEDUP_REMOVED lines=15> */
[----:B------:R-:W-:-:S04]  /*14fd0*/  IMAD R11, R24, R14, R11 ;  /* 0x0000000e180b7224 */ /* 0x000fc800078e020b */
[----:B------:R-:W-:Y:S02]  /*14fe0*/  IMAD.IADD R21, R21, 0x1, R11 ;  /* 0x0000000115157824 */ /* 0x000fe400078e020b */
[----:B----4-:R-:W-:-:S04]  /*14ff0*/  IMAD.IADD R2, R2, 0x1, -R3 ;  /* 0x0000000102027824 */ /* 0x010fc800078e0a03 */
[----:B--2---:R-:W-:Y:S01]  /*15000*/  IMAD R3, R27, R2, RZ ;  /* 0x000000021b037224 */ /* 0x004fe200078e02ff */
[----:B------:R-:W-:Y:S01]  /*15010*/  SHF.R.S32.HI R13, RZ, 0x1f, R2 ;  /* 0x0000001fff0d7819 */ /* 0x000fe20000011402 */
[----:B------:R-:W-:-:S04]  /*15020*/  IMAD.WIDE.U32 R20, R2, R26, R20 ;  /* 0x0000001a02147225 */ /* 0x000fc800078e0014 */
[----:B------:R-:W-:Y:S02]  /*15030*/  IMAD R3, R26, R13, R3 ;  /* 0x0000000d1a037224 */ /* 0x000fe400078e0203 */
[----:B------:R-:W-:-:S03]  /*15040*/  IMAD.MOV.U32 R2, RZ, RZ, R20 ;  /* 0x000000ffff027224 */ /* 0x000fc600078e0014 */
[----:B------:R-:W-:Y:S01]  /*15050*/  IADD3 R3, R21, R3, RZ ;  /* 0x0000000315037210 */ /* 0x000fe20007ffe0ff */
[----:B------:R-:W-:Y:S05]  /*15060*/  BRA `(.L_x_1307) ;  /* 0x0000003000007947 */ /* 0x000fea0003800000 */
.L_x_1306:
[----:B------:R-:W2:Y:S02]  /*15070*/  LD.E R2, [R18.64+0x38] ;  /* 0x0000380612027980 */ /* 0x000ea4000c101900 */
[----:B--2---:R-:W-:-:S04]  /*15080*/  LEA R2, -R2, RZ, 0x6 ;  /* 0x000000ff02027211 */ /* 0x004fc800078e31ff */
[----:B------:R-:W-:Y:S02]  /*15090*/  SHF.R.S32.HI R3, RZ, 0x1f, R2 ;  /* 0x0000001fff037819 */ /* 0x000fe40000011402 */
.L_x_1307:
[----:B------:R-:W-:Y:S05]  /*150a0*/  BSYNC B0 ;  /* 0x0000000000007941 */ /* 0x000fea0003800000 */
.L_x_1305:
        /* <DEDUP_REMOVED lines=98> */
.L_x_1304:
[----:B------:R-:W-:Y:S05]  /*156d0*/  BSYNC B1 ;  /* 0x0000000000017941 */ /* 0x000fea0003800000 */
.L_x_1303:
[----:B------:R-:W2:Y:S01]  /*156e0*/  LD.E R158, [R18.64+0xdc] ;  /* 0x0000dc06129e7980 */ /* 0x000ea2000c101900 */
[----:B------:R-:W-:-:S02]  /*156f0*/  FMNMX.FTZ R2, R22, R23, !PT ;  /* 0x0000001716027209 */ /* 0x000fc40007810000 */
[----:B------:R-:W-:Y:S02]  /*15700*/  FMNMX.FTZ R11, R17, R48, !PT ;  /* 0x00000030110b7209 */ /* 0x000fe40007810000 */
[----:B------:R-:W-:Y:S02]  /*15710*/  FMNMX.FTZ R3, R49, R2, !PT ;  /* 0x0000000231037209 */ /* 0x000fe40007810000 */
[----:B------:R-:W-:Y:S02]  /*15720*/  FMNMX.FTZ R11, R36, R11, !PT ;  /* 0x0000000b240b7209 */ /* 0x000fe40007810000 */
[----:B------:R-:W-:Y:S02]  /*15730*/  FMNMX.FTZ R2, R50, R3, !PT ;  /* 0x0000000332027209 */ /* 0x000fe40007810000 */
[----:B------:R-:W-:Y:S02]  /*15740*/  FMNMX.FTZ R11, R12, R11, !PT ;  /* 0x0000000b0c0b7209 */ /* 0x000fe40007810000 */
[----:B------:R-:W-:-:S02]  /*15750*/  FMNMX.FTZ R3, R7, R2, !PT ;  /* 0x0000000207037209 */ /* 0x000fc40007810000 */
[----:B-1----:R-:W-:Y:S02]  /*15760*/  FMNMX.FTZ R14, R10, R11, !PT ;  /* 0x0000000b0a0e7209 */ /* 0x002fe40007810000 */
[----:B------:R-:W-:Y:S02]  /*15770*/  FMNMX.FTZ R2, R6, R3, !PT ;  /* 0x0000000306027209 */ /* 0x000fe40007810000 */
[----:B------:R-:W-:Y:S02]  /*15780*/  SHF.L.U32 R206, R54, 0x1, RZ ;  /* 0x0000000136ce7819 */ /* 0x000fe400000006ff */
[----:B------:R-:W-:Y:S02]  /*15790*/  FMNMX.FTZ R3, R5, R2, !PT ;  /* 0x0000000205037209 */ /* 0x000fe40007810000 */
[----:B------:R-:W-:Y:S01]  /*157a0*/  LEA R204, R55, R206, 0x1 ;  /* 0x000000ce37cc7211 */ /* 0x000fe200078e08ff */
[----:B------:R-:W-:Y:S01]  /*157b0*/  LDSM.16.MT88.4 R40, [R206+0xe000] ;  /* 0x00e00000ce28783b */ /* 0x000fe20000004200 */
[----:B------:R-:W-:-:S02]  /*157c0*/  FMNMX.FTZ R3, R4, R3, !PT ;  /* 0x0000000304037209 */ /* 0x000fc40007810000 */
[----:B------:R-:W-:Y:S01]  /*157d0*/  LEA R205, R57, R206, 0x1 ;  /* 0x000000ce39cd7211 */ /* 0x000fe200078e08ff */
[----:B------:R-:W-:Y:S01]  /*157e0*/  LDSM.16.MT88.4 R124, [R206+0xc000] ;  /* 0x00c00000ce7c783b */ /* 0x000fe20000004200 */
[----:B------:R-:W-:Y:S02]  /*157f0*/  FMNMX.FTZ R3, R172, R3, !PT ;  /* 0x00000003ac037209 */ /* 0x000fe40007810000 */
[----:B------:R-:W-:Y:S01]  /*15800*/  LEA R203, R55, R205, 0x1 ;  /* 0x000000cd37cb7211 */ /* 0x000fe200078e08ff */
        /* <DEDUP_REMOVED lines=21> */
[----:B------:R-:W-:Y:S03]  /*15960*/  LDSM.16.MT88.4 R88, [R204+0x10000] ;  /* 0x01000000cc58783b */ /* 0x000fe60000004200 */
[----:B------:R-:W-:Y:S01]  /*15970*/  FMNMX.FTZ R2, R142, R3, !PT ;  /* 0x000000038e027209 */ /* 0x000fe20007810000 */
[----:B------:R-:W1:Y:S03]  /*15980*/  SHFL.BFLY PT, R11, R14, 0x2, 0x1f ;  /* 0x0c401f000e0b7f89 */ /* 0x000e6600000e0000 */
[----:B------:R-:W-:Y:S01]  /*15990*/  FMNMX.FTZ R13, R141, R2, !PT ;  /* 0x000000028d0d7209 */ /* 0x000fe20007810000 */
[----:B------:R-:W-:Y:S03]  /*159a0*/  LDSM.16.MT88.4 R136, [R205+0xc800] ;  /* 0x00c80000cd88783b */ /* 0x000fe60000004200 */
[----:B------:R-:W-:Y:S01]  /*159b0*/  FMNMX.FTZ R13, R140, R13, !PT ;  /* 0x0000000d8c0d7209 */ /* 0x000fe20007810000 */
[----:B------:R-:W-:Y:S03]  /*159c0*/  LDSM.16.MT88.4 R32, [R204+0xc800] ;  /* 0x00c80000cc20783b */ /* 0x000fe60000004200 */
[----:B------:R-:W-:Y:S01]  /*159d0*/  FMNMX.FTZ R13, R160, R13, !PT ;  /* 0x0000000da00d7209 */ /* 0x000fe20007810000 */
[----:B------:R-:W-:Y:S04]  /*159e0*/  LDSM.16.MT88.4 R28, [R203+0xc800] ;  /* 0x00c80000cb1c783b */ /* 0x000fe80000004200 */
[----:B------:R-:W3:Y:S04]  /*159f0*/  SHFL.BFLY PT, R2, R13, 0x2, 0x1f ;  /* 0x0c401f000d027f89 */ /* 0x000ee800000e0000 */
[----:B------:R-:W-:Y:S01]  /*15a00*/  LDSM.16.MT88.4 R24, [R205+0xe800] ;  /* 0x00e80000cd18783b */ /* 0x000fe20000004200 */
[----:B-1----:R-:W-:-:S05]  /*15a10*/  FMNMX.FTZ R11, R14, R11, !PT ;  /* 0x0000000b0e0b7209 */ /* 0x002fca0007810000 */
[----:B------:R-:W1:Y:S01]  /*15a20*/  SHFL.BFLY PT, R132, R11, 0x1, 0x1f ;  /* 0x0c201f000b847f89 */ /* 0x000e6200000e0000 */
[----:B---3--:R-:W-:-:S05]  /*15a30*/  FMNMX.FTZ R2, R13, R2, !PT ;  /* 0x000000020d027209 */ /* 0x008fca0007810000 */
[----:B------:R-:W3:Y:S01]  /*15a40*/  SHFL.BFLY PT, R3, R2, 0x1, 0x1f ;  /* 0x0c201f0002037f89 */ /* 0x000ee200000e0000 */
[----:B-1----:R-:W-:-:S04]  /*15a50*/  FMNMX.FTZ R132, R11, R132, !PT ;  /* 0x000000840b847209 */ /* 0x002fc80007810000 */
[----:B------:R-:W-:Y:S02]  /*15a60*/  FSETP.NEU.FTZ.AND P0, PT, R132, -INF , PT ;  /* 0xff8000008400780b */ /* 0x000fe40003f1d000 */
[----:B---3--:R-:W-:Y:S01]  /*15a70*/  FMNMX.FTZ R3, R2, R3, !PT ;  /* 0x0000000302037209 */ /* 0x008fe20007810000 */
[----:B--2---:R-:W-:-:S04]  /*15a80*/  FMUL.FTZ R175, R158, R132 ;  /* 0x000000849eaf7220 */ /* 0x004fc80000410000 */
[----:B------:R-:W-:Y:S01]  /*15a90*/  FMUL.FTZ R163, R158, R3 ;  /* 0x000000039ea37220 */ /* 0x000fe20000410000 */
[----:B------:R-:W-:Y:S02]  /*15aa0*/  FSEL R175, R175, RZ, P0 ;  /* 0x000000ffafaf7208 */ /* 0x000fe40000000000 */
[----:B------:R-:W-:-:S03]  /*15ab0*/  FSETP.NEU.FTZ.AND P0, PT, R3, -INF , PT ;  /* 0xff8000000300780b */ /* 0x000fc60003f1d000 */
[-CC-:B------:R-:W-:Y:S01]  /*15ac0*/  FFMA.FTZ R153, R22, R158.reuse, -R175.reuse ;  /* 0x0000009e16997223 */ /* 0x180fe200000108af */
[----:B------:R-:W-:Y:S01]  /*15ad0*/  FSEL R163, R163, RZ, P0 ;  /* 0x000000ffa3a37208 */ /* 0x000fe20000000000 */
[-CC-:B------:R-:W-:Y:S02]  /*15ae0*/  FFMA.FTZ R150, R23, R158.reuse, -R175.reuse ;  /* 0x0000009e17967223 */ /* 0x180fe400000108af */
[-CC-:B------:R-:W-:Y:S01]  /*15af0*/  FFMA.FTZ R151, R49, R158.reuse, -R175.reuse ;  /* 0x0000009e31977223 */ /* 0x180fe200000108af */
[----:B------:R-:W-:Y:S01]  /*15b00*/  LDSM.16.MT88.4 R20, [R206+0xc800] ;  /* 0x00c80000ce14783b */ /* 0x000fe20000004200 */
[-C--:B------:R-:W-:Y:S01]  /*15b10*/  FFMA.FTZ R146, R50, R158.reuse, -R175 ;  /* 0x0000009e32927223 */ /* 0x080fe200000108af */
[----:B------:R-:W-:Y:S01]  /*15b20*/  MUFU.EX2 R153, R153 ;  /* 0x0000009900997308 */ /* 0x000fe20000000800 */
[-CC-:B------:R-:W-:Y:S02]  /*15b30*/  FFMA.FTZ R152, R17, R158.reuse, -R163.reuse ;  /* 0x0000009e11987223 */ /* 0x180fe400000108a3 */
[-CC-:B------:R-:W-:Y:S01]  /*15b40*/  FFMA.FTZ R155, R48, R158.reuse, -R163.reuse ;  /* 0x0000009e309b7223 */ /* 0x180fe200000108a3 */
[----:B------:R-:W-:Y:S01]  /*15b50*/  LDSM.16.MT88.4 R16, [R204+0xe800] ;  /* 0x00e80000cc10783b */ /* 0x000fe20000004200 */
[----:B------:R-:W-:-:S02]  /*15b60*/  FFMA.FTZ R157, R36, R158, -R163 ;  /* 0x0000009e249d7223 */ /* 0x000fc400000108a3 */
[-C--:B------:R-:W-:Y:S01]  /*15b70*/  FFMA.FTZ R148, R12, R158.reuse, -R163 ;  /* 0x0000009e0c947223 */ /* 0x080fe200000108a3 */
[----:B------:R-:W1:Y:S01]  /*15b80*/  LDSM.16.MT88.4 R48, [R205+0xe000] ;  /* 0x00e00000cd30783b */ /* 0x000e620000004200 */
[-CC-:B------:R-:W-:Y:S01]  /*15b90*/  FFMA.FTZ R149, R7, R158.reuse, -R175.reuse ;  /* 0x0000009e07957223 */ /* 0x180fe200000108af */
[----:B------:R-:W2:Y:S01]  /*15ba0*/  MUFU.EX2 R150, R150 ;  /* 0x0000009600967308 */ /* 0x000ea20000000800 */
[-CC-:B------:R-:W-:Y:S01]  /*15bb0*/  FFMA.FTZ R144, R6, R158.reuse, -R175.reuse ;  /* 0x0000009e06907223 */ /* 0x180fe200000108af */
[----:B------:R-:W-:Y:S01]  /*15bc0*/  LDSM.16.MT88.4 R12, [R203+0xe800] ;  /* 0x00e80000cb0c783b */ /* 0x000fe20000004200 */
[-CC-:B------:R-:W-:Y:S02]  /*15bd0*/  FFMA.FTZ R145, R5, R158.reuse, -R175.reuse ;  /* 0x0000009e05917223 */ /* 0x180fe400000108af */
[-C--:B------:R-:W-:Y:S02]  /*15be0*/  FFMA.FTZ R2, R4, R158.reuse, -R175 ;  /* 0x0000009e04027223 */ /* 0x080fe400000108af */
[----:B------:R-:W3:Y:S01]  /*15bf0*/  LDSM.16.MT88.4 R4, [R203+0x10000] ;  /* 0x01000000cb04783b */ /* 0x000ee20000004200 */
[----:B------:R-:W-:Y:S01]  /*15c00*/  MUFU.EX2 R151, R151 ;  /* 0x0000009700977308 */ /* 0x000fe20000000800 */
[----:B------:R-:W-:-:S02]  /*15c10*/  FFMA.FTZ R147, R10, R158, -R163 ;  /* 0x0000009e0a937223 */ /* 0x000fc400000108a3 */
[-CC-:B------:R-:W-:Y:S02]  /*15c20*/  FFMA.FTZ R134, R9, R158.reuse, -R163.reuse ;  /* 0x0000009e09867223 */ /* 0x180fe400000108a3 */
[-CC-:B------:R-:W-:Y:S02]  /*15c30*/  FFMA.FTZ R135, R8, R158.reuse, -R163.reuse ;  /* 0x0000009e08877223 */ /* 0x180fe400000108a3 */
[----:B------:R-:W4:Y:S01]  /*15c40*/  LDSM.16.MT88.4 R8, [R206+0xe800] ;  /* 0x00e80000ce08783b */ /* 0x000f220000004200 */
[----:B------:R-:W5:Y:S01]  /*15c50*/  MUFU.EX2 R146, R146 ;  /* 0x0000009200927308 */ /* 0x000f620000000800 */
[----:B--2---:R-:W-:Y:S01]  /*15c60*/  F2FP.BF16.PACK_AB R96, R150, R153 ;  /* 0x000000999660723e */ /* 0x004fe200000010ff */
[-C--:B------:R-:W-:Y:S02]  /*15c70*/  FFMA.FTZ R0, R0, R158.reuse, -R163 ;  /* 0x0000009e00007223 */ /* 0x080fe400000108a3 */
[-CC-:B------:R-:W-:Y:S02]  /*15c80*/  FFMA.FTZ R156, R171, R158.reuse, -R175.reuse ;  /* 0x0000009eab9c7223 */ /* 0x180fe400000108af */
[----:B------:R-:W-:-:S02]  /*15c90*/  FFMA.FTZ R154, R172, R158, -R175 ;  /* 0x0000009eac9a7223 */ /* 0x000fc400000108af */
[----:B------:R-:W-:Y:S01]  /*15ca0*/  MUFU.EX2 R152, R152 ;  /* 0x0000009800987308 */ /* 0x000fe20000000800 */
[-CC-:B------:R-:W-:Y:S02]  /*15cb0*/  FFMA.FTZ R159, R174, R158.reuse, -R175.reuse ;  /* 0x0000009eae9f7223 */ /* 0x180fe400000108af */
[-C--:B------:R-:W-:Y:S02]  /*15cc0*/  FFMA.FTZ R161, R161, R158.reuse, -R175 ;  /* 0x0000009ea1a17223 */ /* 0x080fe400000108af */
[-CC-:B------:R-:W-:Y:S02]  /*15cd0*/  FFMA.FTZ R162, R162, R158.reuse, -R163.reuse ;  /* 0x0000009ea2a27223 */ /* 0x180fe400000108a3 */
[-CC-:B------:R-:W-:Y:S01]  /*15ce0*/  FFMA.FTZ R165, R165, R158.reuse, -R163.reuse ;  /* 0x0000009ea5a57223 */ /* 0x180fe200000108a3 */
[----:B------:R-:W2:Y:S01]  /*15cf0*/  MUFU.EX2 R155, R155 ;  /* 0x0000009b009b7308 */ /* 0x000ea20000000800 */
[----:B-----5:R-:W-:Y:S01]  /*15d00*/  F2FP.BF16.PACK_AB R98, R146, R151 ;  /* 0x000000979262723e */ /* 0x020fe200000010ff */
        /* <DEDUP_REMOVED lines=8> */
[----:B------:R-:W5:Y:S01]  /*15d90*/  MUFU.EX2 R148, R148 ;  /* 0x0000009400947308 */ /* 0x000f620000000800 */
[----:B--2---:R-:W-:Y:S01]  /*15da0*/  F2FP.BF16.PACK_AB R97, R155, R152 ;  /* 0x000000989b61723e */ /* 0x004fe200000010ff */
        /* <DEDUP_REMOVED lines=8> */
[----:B-----5:R-:W-:-:S02]  /*15e30*/  F2FP.BF16.PACK_AB R99, R148, R157 ;  /* 0x0000009d9463723e */ /* 0x020fc400000010ff */
[----:B------:R-:W2:Y:S01]  /*15e40*/  MUFU.EX2 R144, R144 ;  /* 0x0000009000907308 */ /* 0x000ea20000000800 */
        /* <DEDUP_REMOVED lines=19> */
[C---:B-1----:R-:W-:Y:S02]  /*15f80*/  HMMA.16816.F32.BF16 R44, R96.reuse, R48, RZ ;  /* 0x00000030602c723c */ /* 0x042fe400000418ff */
        /* <DEDUP_REMOVED lines=28> */
[----:B--2---:R-:W-:Y:S01]  /*16150*/  F2FP.BF16.PACK_AB R4, R144, R149 ;  /* 0x000000959004723e */ /* 0x004fe200000010ff */
        /* <DEDUP_REMOVED lines=48> */
[----:B------:R-:W-:Y:S01]  /*16460*/  F2FP.BF16.PACK_AB R4, R159, R154 ;  /* 0x0000009a9f04723e */ /* 0x000fe200000010ff */
[----:B------:R-:W-:Y:S01]  /*16470*/  FADD.FTZ R154, R154, R145 ;  /* 0x000000919a9a7221 */ /* 0x000fe20000010000 */
[----:B-1----:R-:W-:Y:S01]  /*16480*/  F2FP.BF16.PACK_AB R5, R165, R162 ;  /* 0x000000a2a505723e */ /* 0x002fe200000010ff */
        /* <DEDUP_REMOVED lines=89> */
.L_x_1317:
        /* <DEDUP_REMOVED lines=75> */
.L_x_1310:
[----:B------:R-:W-:Y:S02]  /*16ed0*/  ULDC.64 UR4, c[0x0][0x118] ;  /* 0x0000460000047ab9 */ /* 0x000fe40000000a00 */
[----:B------:R-:W2:Y:S02]  /*16ee0*/  LD.E R10, [R2.64+0x40] ;  /* 0x00004004020a7980 */ /* 0x000ea4000c101900 */
[----:B--2---:R-:W-:Y:S04]  /*16ef0*/  LEA R10, -R10, RZ, 0x6 ;  /* 0x000000ff0a0a7211 */ /* 0x004fe800078e31ff */
[----:B------:R-:W-:Y:S02]  /*16f00*/  SHF.R.S32.HI R7, RZ, 0x1f, R10 ;  /* 0x0000001fff077819 */ /* 0x000fe4000001140a */
.L_x_1311:
[----:B------:R-:W-:Y:S05]  /*16f10*/  BSYNC B0 ;  /* 0x0000000000007941 */ /* 0x000fea0003800000 */
.L_x_1309:
[----:B------:R-:W-:Y:S01]  /*16f20*/  LOP3.LUT P5, RZ, R222, 0x1, RZ, 0xc0, !PT ;  /* 0x00000001deff7812 */ /* 0x000fe200078ac0ff */
[----:B------:R-:W-:Y:S01]  /*16f30*/  ULDC.64 UR4, c[0x0][0x118] ;  /* 0x0000460000047ab9 */ /* 0x000fe20000000a00 */
[-C--:B------:R-:W-:Y:S01]  /*16f40*/  LEA R138, P0, R10, R168.reuse, 0x1 ;  /* 0x000000a80a8a7211 */ /* 0x080fe200078008ff */
[----:B------:R-:W-:Y:S01]  /*16f50*/  BSSY B1, `(.L_x_1312) ;  /* 0x00001df000017945 */ /* 0x000fe20003800000 */
[----:B------:R-:W-:Y:S02]  /*16f60*/  LOP3.LUT P4, RZ, R222, 0x2, RZ, 0xc0, !PT ;  /* 0x00000002deff7812 */ /* 0x000fe4000788c0ff */
[----:B------:R-:W-:Y:S02]  /*16f70*/  LEA.HI.X R139, R10, R169, R7, 0x1, P0 ;  /* 0x000000a90a8b7211 */ /* 0x000fe400000f0c07 */
[----:B------:R-:W-:Y:S02]  /*16f80*/  LOP3.LUT P3, RZ, R222, 0x4, RZ, 0xc0, !PT ;  /* 0x00000004deff7812 */ /* 0x000fe4000786c0ff */
[----:B------:R-:W-:Y:S03]  /*16f90*/  IADD3 R5, P0, R10, R207, RZ ;  /* 0x000000cf0a057210 */ /* 0x000fe60007f1e0ff */
[----:B------:R-:W-:Y:S01]  /*16fa0*/  @!PT LDS RZ, [RZ] ;  /* 0x00000000fffff984 */ /* 0x000fe20000000800 */
[----:B------:R-:W-:Y:S01]  /*16fb0*/  @!PT LDS RZ, [RZ] ;  /* 0x00000000fffff984 */ /* 0x000fe20000000800 */
[----:B------:R-:W-:Y:S01]  /*16fc0*/  @!PT LDS RZ, [RZ] ;  /* 0x00000000fffff984 */ /* 0x000fe20000000800 */
[----:B------:R1:W-:Y:S01]  /*16fd0*/  @P5 LDGSTS.E.BYPASS.LTC128B.128 [R219+0xc000], [R138.64] ;  /* 0x0c0000008adb5fae */ /* 0x0003e2000b901d44 */
[----:B------:R-:W-:Y:S02]  /*16fe0*/  @P5 LEA R22, P6, R5, R168, 0x1 ;  /* 0x000000a805165211 */ /* 0x000fe400078c08ff */
[----:B------:R-:W-:Y:S02]  /*16ff0*/  IADD3.X R6, R7, R208, RZ, P0, !PT ;  /* 0x000000d007067210 */ /* 0x000fe400007fe4ff */
[----:B------:R-:W-:Y:S01]  /*17000*/  @!P5 STS.128 [R219+0xc000], RZ ;  /* 0x00c000ffdb00d388 */ /* 0x000fe20000000c00 */
[CC--:B------:R-:W-:Y:S02]  /*17010*/  @P4 LEA R16, P1, R5.reuse, R168.reuse, 0x1 ;  /* 0x000000a805104211 */ /* 0x0c0fe400078208ff */
[CCC-:B------:R-:W-:Y:S02]  /*17020*/  @P5 LEA.HI.X R23, R5.reuse, R169.reuse, R6.reuse, 0x1, P6 ;  /* 0x000000a905175211 */ /* 0x1c0fe400030f0c06 */
[----:B------:R-:W-:Y:S01]  /*17030*/  @!PT LDS RZ, [RZ] ;  /* 0x00000000fffff984 */ /* 0x000fe20000000800 */
[----:B------:R-:W-:Y:S01]  /*17040*/  @!PT LDS RZ, [RZ] ;  /* 0x00000000fffff984 */ /* 0x000fe20000000800 */
[----:B------:R-:W-:Y:S01]  /*17050*/  @!PT LDS RZ, [RZ] ;  /* 0x00000000fffff984 */ /* 0x000fe20000000800 */
[----:B------:R1:W-:Y:S01]  /*17060*/  @P4 LDGSTS.E.BYPASS.LTC128B.128 [R219+0xe000], [R138.64+0x80] ;  /* 0x0e0000808adb4fae */ /* 0x0003e2000b901d44 */
[C-C-:B------:R-:W-:Y:S02]  /*17070*/  @P4 LEA.HI.X R17, R5.reuse, R169, R6.reuse, 0x1, P1 ;  /* 0x000000a905114211 */ /* 0x140fe400008f0c06 */
[CC--:B------:R-:W-:Y:S02]  /*17080*/  @P3 LEA R14, P0, R5.reuse, R168.reuse, 0x1 ;  /* 0x000000a8050e3211 */ /* 0x0c0fe400078008ff */
[----:B------:R-:W-:Y:S01]  /*17090*/  @!P4 STS.128 [R219+0xe000], RZ ;  /* 0x00e000ffdb00c388 */ /* 0x000fe20000000c00 */
[C---:B------:R-:W-:Y:S02]  /*170a0*/  IADD3 R7, P2, R5.reuse, R207, RZ ;  /* 0x000000cf05077210 */ /* 0x040fe40007f5e0ff */
[-C--:B------:R-:W-:Y:S02]  /*170b0*/  @P3 LEA.HI.X R15, R5, R169.reuse, R6, 0x1, P0 ;  /* 0x000000a9050f3211 */ /* 0x080fe400000f0c06 */
[----:B------:R-:W-:Y:S01]  /*170c0*/  @!PT LDS RZ, [RZ] ;  /* 0x00000000fffff984 */ /* 0x000fe20000000800 */
[----:B------:R-:W-:Y:S01]  /*170d0*/  @!PT LDS RZ, [RZ] ;  /* 0x00000000fffff984 */ /* 0x000fe20000000800 */
[----:B------:R-:W-:Y:S01]  /*170e0*/  @!PT LDS RZ, [RZ] ;  /* 0x00000000fffff984 */ /* 0x000fe20000000800 */
[----:B------:R1:W-:Y:S01]  /*170f0*/  @P3 LDGSTS.E.BYPASS.LTC128B.128 [R219+0x10000], [R138.64+0x100] ;  /* 0x100001008adb3fae */ /* 0x0003e2000b901d44 */
[C---:B------:R-:W-:Y:S02]  /*17100*/  @P5 LEA R20, P1, R7.reuse, R168, 0x1 ;  /* 0x000000a807145211 */ /* 0x040fe400078208ff */
[----:B------:R-:W-:Y:S02]  /*17110*/  IADD3.X R6, R6, R208, RZ, P2, !PT ;  /* 0x000000d006067210 */ /* 0x000fe400017fe4ff */
[----:B------:R-:W-:Y:S01]  /*17120*/  @!P3 STS.128 [R219+0x10000], RZ ;  /* 0x010000ffdb00b388 */ /* 0x000fe20000000c00 */
[CC--:B------:R-:W-:Y:S02]  /*17130*/  @P4 LEA R12, P0, R7.reuse, R168.reuse, 0x1 ;  /* 0x000000a8070c4211 */ /* 0x0c0fe400078008ff */
[CCC-:B------:R-:W-:Y:S02]  /*17140*/  @P5 LEA.HI.X R21, R7.reuse, R169.reuse, R6.reuse, 0x1, P1 ;  /* 0x000000a907155211 */ /* 0x1c0fe400008f0c06 */
[----:B------:R-:W-:Y:S01]  /*17150*/  @!PT LDS RZ, [RZ] ;  /* 0x00000000fffff984 */ /* 0x000fe20000000800 */
[----:B------:R-:W-:Y:S01]  /*17160*/  @!PT LDS RZ, [RZ] ;  /* 0x00000000fffff984 */ /* 0x000fe20000000800 */
[----:B------:R-:W-:Y:S01]  /*17170*/  @!PT LDS RZ, [RZ] ;  /* 0x00000000fffff984 */ /* 0x000fe20000000800 */
[----:B------:R2:W-:Y:S01]  /*17180*/  @P5 LDGSTS.E.BYPASS.LTC128B.128 [R219+0xc800], [R22.64] ;  /* 0x0c80000016db5fae */ /* 0x0005e2000b901d44 */
[C-C-:B------:R-:W-:Y:S02]  /*17190*/  @P4 LEA.HI.X R13, R7.reuse, R169, R6.reuse, 0x1, P0 ;  /* 0x000000a9070d4211 */ /* 0x140fe400000f0c06 */
[C---:B------:R-:W-:Y:S02]  /*171a0*/  @P3 LEA R10, P2, R7.reuse, R168, 0x1 ;  /* 0x000000a8070a3211 */ /* 0x040fe400078408ff */
[----:B------:R-:W-:Y:S01]  /*171b0*/  @!P5 STS.128 [R219+0xc800], RZ ;  /* 0x00c800ffdb00d388 */ /* 0x000fe20000000c00 */
[C---:B------:R-:W-:Y:S02]  /*171c0*/  IADD3 R5, P6, R7.reuse, R207, RZ ;  /* 0x000000cf07057210 */ /* 0x040fe40007fde0ff */
[-C--:B------:R-:W-:Y:S02]  /*171d0*/  @P3 LEA.HI.X R11, R7, R169.reuse, R6, 0x1, P2 ;  /* 0x000000a9070b3211 */ /* 0x080fe400010f0c06 */
[----:B------:R-:W-:Y:S01]  /*171e0*/  @!PT LDS RZ, [RZ] ;  /* 0x00000000fffff984 */ /* 0x000fe20000000800 */
[----:B------:R-:W-:Y:S01]  /*171f0*/  @!PT LDS RZ, [RZ] ;  /* 0x00000000fffff984 */ /* 0x000fe20000000800 */
[----:B------:R-:W-:Y:S01]  /*17200*/  @!PT LDS RZ, [RZ] ;  /* 0x00000000fffff984 */ /* 0x000fe20000000800 */
[----:B------:R3:W-:Y:S01]  /*17210*/  @P4 LDGSTS.E.BYPASS.LTC128B.128 [R219+0xe800], [R16.64+0x80] ;  /* 0x0e80008010db4fae */ /* 0x0007e2000b901d44 */
[----:B------:R-:W-:Y:S02]  /*17220*/  IADD3.X R4, R6, R208, RZ, P6, !PT ;  /* 0x000000d006047210 */ /* 0x000fe400037fe4ff */
[CC--:B------:R-:W-:Y:S02]  /*17230*/  @P5 LEA R18, P6, R5.reuse, R168.reuse, 0x1 ;  /* 0x000000a805125211 */ /* 0x0c0fe400078c08ff */
[----:B------:R-:W-:Y:S01]  /*17240*/  @!P4 STS.128 [R219+0xe800], RZ ;  /* 0x00e800ffdb00c388 */ /* 0x000fe20000000c00 */
[CC--:B------:R-:W-:Y:S02]  /*17250*/  @P4 LEA R8, P1, R5.reuse, R168.reuse, 0x1 ;  /* 0x000000a805084211 */ /* 0x0c0fe400078208ff */
[CCC-:B------:R-:W-:Y:S02]  /*17260*/  @P5 LEA.HI.X R19, R5.reuse, R169.reuse, R4.reuse, 0x1, P6 ;  /* 0x000000a905135211 */ /* 0x1c0fe400030f0c04 */
[----:B------:R-:W-:Y:S01]  /*17270*/  @!PT LDS RZ, [RZ] ;  /* 0x00000000fffff984 */ /* 0x000fe20000000800 */
[----:B------:R-:W-:Y:S01]  /*17280*/  @!PT LDS RZ, [RZ] ;  /* 0x00000000fffff984 */ /* 0x000fe20000000800 */
[----:B------:R-:W-:Y:S01]  /*17290*/  @!PT LDS RZ, [RZ] ;  /* 0x00000000fffff984 */ /* 0x000fe20000000800 */
[----:B------:R4:W-:Y:S01]  /*172a0*/  @P3 LDGSTS.E.BYPASS.LTC128B.128 [R219+0x10800], [R14.64+0x100] ;  /* 0x108001000edb3fae */ /* 0x0009e2000b901d44 */
[CCC-:B------:R-:W-:Y:S02]  /*172b0*/  @P4 LEA.HI.X R9, R5.reuse, R169.reuse, R4.reuse, 0x1, P1 ;  /* 0x000000a905094211 */ /* 0x1c0fe400008f0c04 */
[C---:B------:R-:W-:Y:S02]  /*172c0*/  @P3 LEA R24, P0, R5.reuse, R168, 0x1 ;  /* 0x000000a805183211 */ /* 0x040fe400078008ff */
[----:B------:R-:W-:Y:S02]  /*172d0*/  @!P3 STS.128 [R219+0x10800], RZ ;  /* 0x010800ffdb00b388 */ /* 0x000fe40000000c00 */
[----:B------:R-:W-:Y:S02]  /*172e0*/  @P3 LEA.HI.X R25, R5, R169, R4, 0x1, P0 ;  /* 0x000000a905193211 */ /* 0x000fe400000f0c04 */
[----:B------:R-:W-:Y:S01]  /*172f0*/  ISETP.GE.AND P0, PT, R223, 0x1, PT ;  /* 0x00000001df00780c */ /* 0x000fe20003f06270 */
[----:B------:R-:W-:Y:S01]  /*17300*/  @!PT LDS RZ, [RZ] ;  /* 0x00000000fffff984 */ /* 0x000fe20000000800 */
[----:B------:R-:W-:Y:S01]  /*17310*/  @!PT LDS RZ, [RZ] ;  /* 0x00000000fffff984 */ /* 0x000fe20000000800 */
[----:B------:R-:W-:Y:S01]  /*17320*/  @!PT LDS RZ, [RZ] ;  /* 0x00000000fffff984 */ /* 0x000fe20000000800 */
[----:B------:R2:W-:Y:S05]  /*17330*/  @P5 LDGSTS.E.BYPASS.LTC128B.128 [R219+0xd000], [R20.64] ;  /* 0x0d00000014db5fae */ /* 0x0005ea000b901d44 */
[----:B------:R-:W-:Y:S05]  /*17340*/  @!P5 STS.128 [R219+0xd000], RZ ;  /* 0x00d000ffdb00d388 */ /* 0x000fea0000000c00 */
[----:B------:R-:W-:Y:S01]  /*17350*/  @!PT LDS RZ, [RZ] ;  /* 0x00000000fffff984 */ /* 0x000fe20000000800 */
[----:B------:R-:W-:Y:S01]  /*17360*/  @!PT LDS RZ, [RZ] ;  /* 0x00000000fffff984 */ /* 0x000fe20000000800 */
[----:B------:R-:W-:Y:S01]  /*17370*/  @!PT LDS RZ, [RZ] ;  /* 0x00000000fffff984 */ /* 0x000fe20000000800 */
[----:B------:R4:W-:Y:S05]  /*17380*/  @P4 LDGSTS.E.BYPASS.LTC128B.128 [R219+0xf000], [R12.64+0x80] ;  /* 0x0f0000800cdb4fae */ /* 0x0009ea000b901d44 */
        /* <DEDUP_REMOVED lines=21> */
[----:B------:R-:W-:Y:S05]  /*174e0*/  LDSM.16.M88.4 R140, [R202] ;  /* 0x00000000ca8c783b */ /* 0x000fea0000000200 */
[----:B------:R-:W1:Y:S05]  /*174f0*/  LDSM.16.M88.4 R144, [R201+0x6000] ;  /* 0x00600000c990783b */ /* 0x000e6a0000000200 */
[----:B------:R-:W4:Y:S05]  /*17500*/  LDSM.16.M88.4 R148, [R201+0x6800] ;  /* 0x00680000c994783b */ /* 0x000f2a0000000200 */
[----:B------:R-:W2:Y:S05]  /*17510*/  LDSM.16.M88.4 R152, [R201+0x7000] ;  /* 0x00700000c998783b */ /* 0x000eaa0000000200 */
[----:B------:R-:W0:Y:S05]  /*17520*/  LDGDEPBAR ;  /* 0x00000000000079af */ /* 0x000e2a0000000000 */
[----:B------:R-:W2:Y:S05]  /*17530*/  LDSM.16.M88.4 R156, [R201+0x7800] ;  /* 0x00780000c99c783b */ /* 0x000eaa0000000200 */
[----:B------:R-:W-:Y:S05]  /*17540*/  LDSM.16.M88.4 R132, [R200] ;  /* 0x00000000c884783b */ /* 0x000fea0000000200 */
[----:B------:R-:W2:Y:S05]  /*17550*/  LDSM.16.M88.4 R160, [R199] ;  /* 0x00000000c7a0783b */ /* 0x000eaa0000000200 */
[----:B------:R-:W2:Y:S01]  /*17560*/  LDSM.16.M88.4 R164, [R195] ;  /* 0x00000000c3a4783b */ /* 0x000ea20000000200 */
[C---:B-1----:R-:W-:Y:S04]  /*17570*/  HMMA.16816.F32.BF16 R4, R140.reuse, R144, RZ ;  /* 0x000000908c04723c */ /* 0x042fe800000418ff */
[----:B------:R-:W1:Y:S05]  /*17580*/  LDSM.16.M88.4 R168, [R194] ;  /* 0x00000000c2a8783b */ /* 0x000e6a0000000200 */
[----:B------:R-:W1:Y:S01]  /*17590*/  LDSM.16.M88.4 R172, [R193] ;  /* 0x00000000c1ac783b */ /* 0x000e620000000200 */
[C---:B-----5:R-:W-:Y:S04]  /*175a0*/  HMMA.16816.F32.BF16 R8, R140.reuse, R146, RZ ;  /* 0x000000928c08723c */ /* 0x060fe800000418ff */
[----:B------:R-:W-:Y:S04]  /*175b0*/  LDSM.16.M88.4 R176, [R198] ;  /* 0x00000000c6b0783b */ /* 0x000fe80000000200 */
[C---:B----4-:R-:W-:Y:S01]  /*175c0*/  HMMA.16816.F32.BF16 R12, R140.reuse, R148, RZ ;  /* 0x000000948c0c723c */ /* 0x050fe200000418ff */
[----:B------:R-:W4:Y:S05]  /*175d0*/  LDSM.16.M88.4 R180, [R196+0x6000] ;  /* 0x00600000c4b4783b */ /* 0x000f2a0000000200 */
[----:B------:R-:W-:Y:S02]  /*175e0*/  LDSM.16.M88.4 R144, [R196+0x7000] ;  /* 0x00700000c490783b */ /* 0x000fe40000000200 */
[C---:B---3--:R-:W-:Y:S03]  /*175f0*/  HMMA.16816.F32.BF16 R16, R140.reuse, R150, RZ ;  /* 0x000000968c10723c */ /* 0x048fe600000418ff */
[----:B------:R-:W-:Y:S05]  /*17600*/  LDSM.16.M88.4 R148, [R196+0x7800] ;  /* 0x00780000c494783b */ /* 0x000fea0000000200 */
[C---:B--2---:R-:W-:Y:S01]  /*17610*/  HMMA.16816.F32.BF16 R20, R140.reuse, R152, RZ ;  /* 0x000000988c14723c */ /* 0x044fe200000418ff */
[----:B------:R-:W2:Y:S07]  /*17620*/  LD.E R136, [R2.64+0x18c] ;  /* 0x00018c0402887980 */ /* 0x000eae000c101900 */
[C---:B------:R-:W-:Y:S01]  /*17630*/  HMMA.16816.F32.BF16 R24, R140.reuse, R154, RZ ;  /* 0x0000009a8c18723c */ /* 0x040fe200000418ff */
[----:B------:R-:W-:Y:S07]  /*17640*/  LDSM.16.M88.4 R152, [R197] ;  /* 0x00000000c598783b */ /* 0x000fee0000000200 */
[C---:B------:R-:W-:Y:S08]  /*17650*/  HMMA.16816.F32.BF16 R28, R140.reuse, R156, RZ ;  /* 0x0000009c8c1c723c */ /* 0x040ff000000418ff */
[----:B------:R-:W-:Y:S01]  /*17660*/  HMMA.16816.F32.BF16 R32, R140, R158, RZ ;  /* 0x0000009e8c20723c */ /* 0x000fe200000418ff */
[----:B------:R-:W3:Y:S05]  /*17670*/  LDSM.16.M88.4 R140, [R196+0x6800] ;  /* 0x00680000c48c783b */ /* 0x000eea0000000200 */
[----:B------:R-:W5:Y:S02]  /*17680*/  LDSM.16.M88.4 R156, [R192] ;  /* 0x00000000c09c783b */ /* 0x000f640000000200 */
[C---:B------:R-:W-:Y:S08]  /*17690*/  HMMA.16816.F32.BF16 R4, R132.reuse, R160, R4 ;  /* 0x000000a08404723c */ /* 0x040ff00000041804 */
[C---:B------:R-:W-:Y:S01]  /*176a0*/  HMMA.16816.F32.BF16 R8, R132.reuse, R162, R8 ;  /* 0x000000a28408723c */ /* 0x040fe20000041808 */
[----:B------:R-:W-:Y:S07]  /*176b0*/  LDSM.16.M88.4 R160, [R192+0x1000] ;  /* 0x00100000c0a0783b */ /* 0x000fee0000000200 */
[C---:B------:R-:W-:Y:S08]  /*176c0*/  HMMA.16816.F32.BF16 R12, R132.reuse, R164, R12 ;  /* 0x000000a4840c723c */ /* 0x040ff0000004180c */
[C---:B------:R-:W-:Y:S01]  /*176d0*/  HMMA.16816.F32.BF16 R16, R132.reuse, R166, R16 ;  /* 0x000000a68410723c */ /* 0x040fe20000041810 */
[----:B------:R-:W-:Y:S07]  /*176e0*/  LDSM.16.M88.4 R164, [R192+0x1800] ;  /* 0x00180000c0a4783b */ /* 0x000fee0000000200 */
[C---:B-1----:R-:W-:Y:S08]  /*176f0*/  HMMA.16816.F32.BF16 R20, R132.reuse, R168, R20 ;  /* 0x000000a88414723c */ /* 0x042ff00000041814 */
[C---:B------:R-:W-:Y:S01]  /*17700*/  HMMA.16816.F32.BF16 R24, R132.reuse, R170, R24 ;  /* 0x000000aa8418723c */ /* 0x040fe20000041818 */
[----:B------:R-:W-:Y:S07]  /*17710*/  LDSM.16.M88.4 R168, [R202+0x2000] ;  /* 0x00200000caa8783b */ /* 0x000fee0000000200 */
[C---:B------:R-:W-:Y:S08]  /*17720*/  HMMA.16816.F32.BF16 R28, R132.reuse, R172, R28 ;  /* 0x000000ac841c723c */ /* 0x040ff0000004181c */
[----:B------:R-:W-:Y:S01]  /*17730*/  HMMA.16816.F32.BF16 R32, R132, R174, R32 ;  /* 0x000000ae8420723c */ /* 0x000fe20000041820 */
[----:B------:R-:W1:Y:S05]  /*17740*/  LDSM.16.M88.4 R132, [R192+0x800] ;  /* 0x00080000c084783b */ /* 0x000e6a0000000200 */
[----:B------:R-:W1:Y:S02]  /*17750*/  LDSM.16.M88.4 R172, [R201+0x8000] ;  /* 0x00800000c9ac783b */ /* 0x000e640000000200 */
[C---:B----4-:R-:W-:Y:S08]  /*17760*/  HMMA.16816.F32.BF16 R4, R176.reuse, R180, R4 ;  /* 0x000000b4b004723c */ /* 0x050ff00000041804 */
[C---:B------:R-:W-:Y:S01]  /*17770*/  HMMA.16816.F32.BF16 R8, R176.reuse, R182, R8 ;  /* 0x000000b6b008723c */ /* 0x040fe20000041808 */
[----:B------:R-:W-:Y:S07]  /*17780*/  LDSM.16.M88.4 R180, [R191] ;  /* 0x00000000bfb4783b */ /* 0x000fee0000000200 */
[C---:B---3--:R-:W-:Y:S08]  /*17790*/  HMMA.16816.F32.BF16 R12, R176.reuse, R140, R12 ;  /* 0x0000008cb00c723c */ /* 0x048ff0000004180c */
[C---:B------:R-:W-:Y:S01]  /*177a0*/  HMMA.16816.F32.BF16 R16, R176.reuse, R142, R16 ;  /* 0x0000008eb010723c */ /* 0x040fe20000041810 */
[----:B------:R-:W3:Y:S07]  /*177b0*/  LDSM.16.M88.4 R140, [R201+0x8800] ;  /* 0x00880000c98c783b */ /* 0x000eee0000000200 */
[C---:B------:R-:W-:Y:S08]  /*177c0*/  HMMA.16816.F32.BF16 R20, R176.reuse, R144, R20 ;  /* 0x00000090b014723c */ /* 0x040ff00000041814 */
[C---:B------:R-:W-:Y:S01]  /*177d0*/  HMMA.16816.F32.BF16 R24, R176.reuse, R146, R24 ;  /* 0x00000092b018723c */ /* 0x040fe20000041818 */
[----:B------:R-:W4:Y:S07]  /*177e0*/  LDSM.16.M88.4 R144, [R201+0x9000] ;  /* 0x00900000c990783b */ /* 0x000f2e0000000200 */
[C---:B------:R-:W-:Y:S08]  /*177f0*/  HMMA.16816.F32.BF16 R28, R176.reuse, R148, R28 ;  /* 0x00000094b01c723c */ /* 0x040ff0000004181c */
[----:B------:R-:W-:Y:S01]  /*17800*/  HMMA.16816.F32.BF16 R32, R176, R150, R32 ;  /* 0x00000096b020723c */ /* 0x000fe20000041820 */
[----:B------:R-:W3:Y:S05]  /*17810*/  LDSM.16.M88.4 R148, [R201+0x9800] ;  /* 0x00980000c994783b */ /* 0x000eea0000000200 */
[----:B------:R-:W3:Y:S02]  /*17820*/  LDSM.16.M88.4 R176, [R200+0x2000] ;  /* 0x00200000c8b0783b */ /* 0x000ee40000000200 */
[C---:B-----5:R-:W-:Y:S08]  /*17830*/  HMMA.16816.F32.BF16 R4, R152.reuse, R156, R4 ;  /* 0x0000009c9804723c */ /* 0x060ff00000041804 */
[C---:B------:R-:W-:Y:S01]  /*17840*/  HMMA.16816.F32.BF16 R8, R152.reuse, R158, R8 ;  /* 0x0000009e9808723c */ /* 0x040fe20000041808 */
[----:B------:R-:W-:Y:S07]  /*17850*/  LDSM.16.M88.4 R156, [R188] ;  /* 0x00000000bc9c783b */ /* 0x000fee0000000200 */
[C---:B-1----:R-:W-:Y:S08]  /*17860*/  HMMA.16816.F32.BF16 R12, R152.reuse, R132, R12 ;  /* 0x00000084980c723c */ /* 0x042ff0000004180c */
[C---:B------:R-:W-:Y:S01]  /*17870*/  HMMA.16816.F32.BF16 R16, R152.reuse, R134, R16 ;  /* 0x000000869810723c */ /* 0x040fe20000041810 */
[----:B------:R-:W1:Y:S07]  /*17880*/  LDSM.16.M88.4 R132, [R190] ;  /* 0x00000000be84783b */ /* 0x000e6e0000000200 */
[C---:B------:R-:W-:Y:S08]  /*17890*/  HMMA.16816.F32.BF16 R20, R152.reuse, R160, R20 ;  /* 0x000000a09814723c */ /* 0x040ff00000041814 */
[C---:B------:R-:W-:Y:S01]  /*178a0*/  HMMA.16816.F32.BF16 R24, R152.reuse, R162, R24 ;  /* 0x000000a29818723c */ /* 0x040fe20000041818 */
[----:B------:R-:W-:Y:S07]  /*178b0*/  LDSM.16.M88.4 R160, [R198+0x2000] ;  /* 0x00200000c6a0783b */ /* 0x000fee0000000200 */
[C---:B------:R-:W-:Y:S08]  /*178c0*/  HMMA.16816.F32.BF16 R28, R152.reuse, R164, R28 ;  /* 0x000000a4981c723c */ /* 0x040ff0000004181c */
[----:B------:R-:W-:Y:S01]  /*178d0*/  HMMA.16816.F32.BF16 R32, R152, R166, R32 ;  /* 0x000000a69820723c */ /* 0x000fe20000041820 */
[----:B------:R-:W5:Y:S05]  /*178e0*/  LDSM.16.M88.4 R152, [R189] ;  /* 0x00000000bd98783b */ /* 0x000f6a0000000200 */
[----:B------:R-:W1:Y:S02]  /*178f0*/  LDSM.16.M88.4 R164, [R196+0x8000] ;  /* 0x00800000c4a4783b */ /* 0x000e640000000200 */
[C---:B------:R-:W-:Y:S08]  /*17900*/  HMMA.16816.F32.BF16 R4, R168.reuse, R172, R4 ;  /* 0x000000aca804723c */ /* 0x040ff00000041804 */
[C---:B------:R-:W-:Y:S01]  /*17910*/  HMMA.16816.F32.BF16 R8, R168.reuse, R174, R8 ;  /* 0x000000aea808723c */ /* 0x040fe20000041808 */
[----:B------:R-:W-:Y:S07]  /*17920*/  LDSM.16.M88.4 R172, [R192+0x2000] ;  /* 0x00200000c0ac783b */ /* 0x000fee0000000200 */
[C---:B---3--:R-:W-:Y:S08]  /*17930*/  HMMA.16816.F32.BF16 R12, R168.reuse, R140, R12 ;  /* 0x0000008ca80c723c */ /* 0x048ff0000004180c */
[C---:B------:R-:W-:Y:S01]  /*17940*/  HMMA.16816.F32.BF16 R16, R168.reuse, R142, R16 ;  /* 0x0000008ea810723c */ /* 0x040fe20000041810 */
[----:B------:R-:W3:Y:S07]  /*17950*/  LDSM.16.M88.4 R140, [R196+0x8800] ;  /* 0x00880000c48c783b */ /* 0x000eee0000000200 */
[C---:B----4-:R-:W-:Y:S08]  /*17960*/  HMMA.16816.F32.BF16 R20, R168.reuse, R144, R20 ;  /* 0x00000090a814723c */ /* 0x050ff00000041814 */
[C---:B------:R-:W-:Y:S01]  /*17970*/  HMMA.16816.F32.BF16 R24, R168.reuse, R146, R24 ;  /* 0x00000092a818723c */ /* 0x040fe20000041818 */
[----:B------:R-:W4:Y:S07]  /*17980*/  LDSM.16.M88.4 R144, [R196+0x9000] ;  /* 0x00900000c490783b */ /* 0x000f2e0000000200 */
[C---:B------:R-:W-:Y:S08]  /*17990*/  HMMA.16816.F32.BF16 R28, R168.reuse, R148, R28 ;  /* 0x00000094a81c723c */ /* 0x040ff0000004181c */
[----:B------:R-:W-:Y:S01]  /*179a0*/  HMMA.16816.F32.BF16 R32, R168, R150, R32 ;  /* 0x00000096a820723c */ /* 0x000fe20000041820 */
[----:B------:R-:W2:Y:S05]  /*179b0*/  LDSM.16.M88.4 R148, [R196+0x9800] ;  /* 0x00980000c494783b */ /* 0x000eaa0000000200 */
[----:B------:R-:W2:Y:S02]  /*179c0*/  LDSM.16.M88.4 R168, [R197+0x2000] ;  /* 0x00200000c5a8783b */ /* 0x000ea40000000200 */
[C---:B------:R-:W-:Y:S08]  /*179d0*/  HMMA.16816.F32.BF16 R4, R176.reuse, R180, R4 ;  /* 0x000000b4b004723c */ /* 0x040ff00000041804 */
[C---:B------:R-:W-:Y:S01]  /*179e0*/  HMMA.16816.F32.BF16 R8, R176.reuse, R182, R8 ;  /* 0x000000b6b008723c */ /* 0x040fe20000041808 */
[----:B------:R-:W-:Y:S07]  /*179f0*/  LDSM.16.M88.4 R180, [R201+0xa000] ;  /* 0x00a00000c9b4783b */ /* 0x000fee0000000200 */
[C---:B-1----:R-:W-:Y:S08]  /*17a00*/  HMMA.16816.F32.BF16 R12, R176.reuse, R132, R12 ;  /* 0x00000084b00c723c */ /* 0x042ff0000004180c */
[C---:B------:R-:W-:Y:S01]  /*17a10*/  HMMA.16816.F32.BF16 R16, R176.reuse, R134, R16 ;  /* 0x00000086b010723c */ /* 0x040fe20000041810 */
[----:B------:R-:W1:Y:S07]  /*17a20*/  LDSM.16.M88.4 R132, [R192+0x2800] ;  /* 0x00280000c084783b */ /* 0x000e6e0000000200 */
[C---:B-----5:R-:W-:Y:S08]  /*17a30*/  HMMA.16816.F32.BF16 R20, R176.reuse, R152, R20 ;  /* 0x00000098b014723c */ /* 0x060ff00000041814 */
[C---:B------:R-:W-:Y:S01]  /*17a40*/  HMMA.16816.F32.BF16 R24, R176.reuse, R154, R24 ;  /* 0x0000009ab018723c */ /* 0x040fe20000041818 */
[----:B------:R-:W5:Y:S07]  /*17a50*/  LDSM.16.M88.4 R152, [R192+0x3000] ;  /* 0x00300000c098783b */ /* 0x000f6e0000000200 */
[C---:B------:R-:W-:Y:S08]  /*17a60*/  HMMA.16816.F32.BF16 R28, R176.reuse, R156, R28 ;  /* 0x0000009cb01c723c */ /* 0x040ff0000004181c */
[----:B------:R-:W-:Y:S01]  /*17a70*/  HMMA.16816.F32.BF16 R32, R176, R158, R32 ;  /* 0x0000009eb020723c */ /* 0x000fe20000041820 */
[----:B------:R-:W1:Y:S05]  /*17a80*/  LDSM.16.M88.4 R156, [R192+0x3800] ;  /* 0x00380000c09c783b */ /* 0x000e6a0000000200 */
[----:B------:R-:W1:Y:S02]  /*17a90*/  LDSM.16.M88.4 R176, [R202+0x4000] ;  /* 0x00400000cab0783b */ /* 0x000e640000000200 */
[C---:B------:R-:W-:Y:S08]  /*17aa0*/  HMMA.16816.F32.BF16 R4, R160.reuse, R164, R4 ;  /* 0x000000a4a004723c */ /* 0x040ff00000041804 */
[C---:B------:R-:W-:Y:S01]  /*17ab0*/  HMMA.16816.F32.BF16 R8, R160.reuse, R166, R8 ;  /* 0x000000a6a008723c */ /* 0x040fe20000041808 */
[----:B------:R-:W-:Y:S07]  /*17ac0*/  LDSM.16.M88.4 R164, [R187] ;  /* 0x00000000bba4783b */ /* 0x000fee0000000200 */
[C---:B---3--:R-:W-:Y:S08]  /*17ad0*/  HMMA.16816.F32.BF16 R12, R160.reuse, R140, R12 ;  /* 0x0000008ca00c723c */ /* 0x048ff0000004180c */
[C---:B------:R-:W-:Y:S01]  /*17ae0*/  HMMA.16816.F32.BF16 R16, R160.reuse, R142, R16 ;  /* 0x0000008ea010723c */ /* 0x040fe20000041810 */
[----:B------:R-:W3:Y:S07]  /*17af0*/  LDSM.16.M88.4 R140, [R201+0xa800] ;  /* 0x00a80000c98c783b */ /* 0x000eee0000000200 */
[C---:B----4-:R-:W-:Y:S08]  /*17b00*/  HMMA.16816.F32.BF16 R20, R160.reuse, R144, R20 ;  /* 0x00000090a014723c */ /* 0x050ff00000041814 */
[C---:B------:R-:W-:Y:S01]  /*17b10*/  HMMA.16816.F32.BF16 R24, R160.reuse, R146, R24 ;  /* 0x00000092a018723c */ /* 0x040fe20000041818 */
[----:B------:R-:W4:Y:S07]  /*17b20*/  LDSM.16.M88.4 R144, [R201+0xb000] ;  /* 0x00b00000c990783b */ /* 0x000f2e0000000200 */
[C---:B--2---:R-:W-:Y:S08]  /*17b30*/  HMMA.16816.F32.BF16 R28, R160.reuse, R148, R28 ;  /* 0x00000094a01c723c */ /* 0x044ff0000004181c */
        /* <DEDUP_REMOVED lines=8> */
[----:B------:R-:W1:Y:S07]  /*17bc0*/  LDSM.16.M88.4 R132, [R186] ;  /* 0x00000000ba84783b */ /* 0x000e6e0000000200 */
[C---:B-----5:R-:W-:Y:S08]  /*17bd0*/  HMMA.16816.F32.BF16 R20, R168.reuse, R152, R20 ;  /* 0x00000098a814723c */ /* 0x060ff00000041814 */
[C---:B------:R-:W-:Y:S01]  /*17be0*/  HMMA.16816.F32.BF16 R24, R168.reuse, R154, R24 ;  /* 0x0000009aa818723c */ /* 0x040fe20000041818 */
[----:B------:R-:W5:Y:S07]  /*17bf0*/  LDSM.16.M88.4 R152, [R185] ;  /* 0x00000000b998783b */ /* 0x000f6e0000000200 */
[C---:B------:R-:W-:Y:S08]  /*17c00*/  HMMA.16816.F32.BF16 R28, R168.reuse, R156, R28 ;  /* 0x0000009ca81c723c */ /* 0x040ff0000004181c */
[----:B------:R-:W-:Y:S01]  /*17c10*/  HMMA.16816.F32.BF16 R32, R168, R158, R32 ;  /* 0x0000009ea820723c */ /* 0x000fe20000041820 */
[----:B------:R-:W1:Y:S05]  /*17c20*/  LDSM.16.M88.4 R156, [R184] ;  /* 0x00000000b89c783b */ /* 0x000e6a0000000200 */
        /* <DEDUP_REMOVED lines=15> */
[C---:B------:R-:W-:Y:S08]  /*17d20*/  HMMA.16816.F32.BF16 R8, R160.reuse, R166, R8 ;  /* 0x000000a6a008723c */ /* 0x040ff00000041808 */
[C---:B-1----:R-:W-:Y:S08]  /*17d30*/  HMMA.16816.F32.BF16 R12, R160.reuse, R132, R12 ;  /* 0x00000084a00c723c */ /* 0x042ff0000004180c */
[C---:B------:R-:W-:Y:S01]  /*17d40*/  HMMA.16816.F32.BF16 R16, R160.reuse, R134, R16 ;  /* 0x00000086a010723c */ /* 0x040fe20000041810 */
[----:B------:R-:W1:Y:S07]  /*17d50*/  LDSM.16.M88.4 R132, [R192+0x4800] ;  /* 0x00480000c084783b */ /* 0x000e6e0000000200 */
[C---:B-----5:R-:W-:Y:S08]  /*17d60*/  HMMA.16816.F32.BF16 R20, R160.reuse, R152, R20 ;  /* 0x00000098a014723c */ /* 0x060ff00000041814 */
[C---:B------:R-:W-:Y:S08]  /*17d70*/  HMMA.16816.F32.BF16 R24, R160.reuse, R154, R24 ;  /* 0x0000009aa018723c */ /* 0x040ff00000041818 */
[C---:B------:R-:W-:Y:S08]  /*17d80*/  HMMA.16816.F32.BF16 R28, R160.reuse, R156, R28 ;  /* 0x0000009ca01c723c */ /* 0x040ff0000004181c */
[----:B------:R-:W-:Y:S08]  /*17d90*/  HMMA.16816.F32.BF16 R32, R160, R158, R32 ;  /* 0x0000009ea020723c */ /* 0x000ff00000041820 */
[C---:B------:R-:W-:Y:S08]  /*17da0*/  HMMA.16816.F32.BF16 R4, R168.reuse, R172, R4 ;  /* 0x000000aca804723c */ /* 0x040ff00000041804 */
[C---:B------:R-:W-:Y:S08]  /*17db0*/  HMMA.16816.F32.BF16 R8, R168.reuse, R174, R8 ;  /* 0x000000aea808723c */ /* 0x040ff00000041808 */
[C---:B---3--:R-:W-:Y:S08]  /*17dc0*/  HMMA.16816.F32.BF16 R12, R168.reuse, R140, R12 ;  /* 0x0000008ca80c723c */ /* 0x048ff0000004180c */
[C---:B------:R-:W-:Y:S08]  /*17dd0*/  HMMA.16816.F32.BF16 R16, R168.reuse, R142, R16 ;  /* 0x0000008ea810723c */ /* 0x040ff00000041810 */
[C---:B----4-:R-:W-:Y:S08]  /*17de0*/  HMMA.16816.F32.BF16 R20, R168.reuse, R144, R20 ;  /* 0x00000090a814723c */ /* 0x050ff00000041814 */
[C---:B------:R-:W-:Y:S08]  /*17df0*/  HMMA.16816.F32.BF16 R24, R168.reuse, R146, R24 ;  /* 0x00000092a818723c */ /* 0x040ff00000041818 */
[C---:B--2---:R-:W-:Y:S08]  /*17e00*/  HMMA.16816.F32.BF16 R28, R168.reuse, R148, R28 ;  /* 0x00000094a81c723c */ /* 0x044ff0000004181c */
[----:B------:R-:W-:Y:S07]  /*17e10*/  HMMA.16816.F32.BF16 R32, R168, R150, R32 ;  /* 0x00000096a820723c */ /* 0x000fee0000041820 */
[----:B------:R-:W-:Y:S01]  /*17e20*/  MOV R168, R138 ;  /* 0x0000008a00a87202 */ /* 0x000fe20000000f00 */
[C---:B------:R-:W-:Y:S05]  /*17e30*/  HMMA.16816.F32.BF16 R4, R176.reuse, R180, R4 ;  /* 0x000000b4b004723c */ /* 0x040fea0000041804 */
[----:B------:R-:W-:Y:S03]  /*17e40*/  MOV R169, R139 ;  /* 0x0000008b00a97202 */ /* 0x000fe60000000f00 */
[C---:B------:R-:W-:Y:S08]  /*17e50*/  HMMA.16816.F32.BF16 R8, R176.reuse, R182, R8 ;  /* 0x000000b6b008723c */ /* 0x040ff00000041808 */
[C---:B-1----:R-:W-:Y:S08]  /*17e60*/  HMMA.16816.F32.BF16 R12, R176.reuse, R132, R12 ;  /* 0x00000084b00c723c */ /* 0x042ff0000004180c */
[-C--:B------:R-:W-:Y:S01]  /*17e70*/  FMUL.FTZ R174, R4, R136.reuse ;  /* 0x0000008804ae7220 */ /* 0x080fe20000410000 */
[C---:B------:R-:W-:Y:S03]  /*17e80*/  HMMA.16816.F32.BF16 R16, R176.reuse, R134, R16 ;  /* 0x00000086b010723c */ /* 0x040fe60000041810 */
[-C--:B------:R-:W-:Y:S02]  /*17e90*/  FMUL.FTZ R172, R5, R136.reuse ;  /* 0x0000008805ac7220 */ /* 0x080fe40000410000 */
[----:B------:R-:W1:Y:S01]  /*17ea0*/  MUFU.TANH R174, R174 ;  /* 0x000000ae00ae7308 */ /* 0x000e620000002400 */
[-C--:B------:R-:W-:Y:S02]  /*17eb0*/  FMUL.FTZ R173, R6, R136.reuse ;  /* 0x0000008806ad7220 */ /* 0x080fe40000410000 */
[-C--:B------:R-:W-:Y:S04]  /*17ec0*/  FMUL.FTZ R9, R9, R136.reuse ;  /* 0x0000008809097220 */ /* 0x080fe80000410000 */
[-C--:B------:R-:W-:Y:S02]  /*17ed0*/  FMUL.FTZ R10, R10, R136.reuse ;  /* 0x000000880a0a7220 */ /* 0x080fe40000410000 */
[-C--:B------:R-:W-:Y:S01]  /*17ee0*/  FMUL.FTZ R11, R11, R136.reuse ;  /* 0x000000880b0b7220 */ /* 0x080fe20000410000 */
[----:B------:R-:W2:Y:S01]  /*17ef0*/  MUFU.TANH R238, R9 ;  /* 0x0000000900ee7308 */ /* 0x000ea20000002400 */
[-C--:B------:R-:W-:Y:S02]  /*17f00*/  FMUL.FTZ R171, R7, R136.reuse ;  /* 0x0000008807ab7220 */ /* 0x080fe40000410000 */
[----:B------:R-:W3:Y:S01]  /*17f10*/  LDSM.16.M88.4 R4, [R192+0x5000] ;  /* 0x00500000c004783b */ /* 0x000ee20000000200 */
[-C--:B------:R-:W-:Y:S02]  /*17f20*/  FMUL.FTZ R170, R8, R136.reuse ;  /* 0x0000008808aa7220 */ /* 0x080fe40000410000 */
[-C--:B------:R-:W-:Y:S02]  /*17f30*/  FMUL.FTZ R235, R12, R136.reuse ;  /* 0x000000880ceb7220 */ /* 0x080fe40000410000 */
[-C--:B------:R-:W-:Y:S02]  /*17f40*/  FMUL.FTZ R13, R13, R136.reuse ;  /* 0x000000880d0d7220 */ /* 0x080fe40000410000 */
[----:B------:R-:W4:Y:S01]  /*17f50*/  MUFU.TANH R237, R10 ;  /* 0x0000000a00ed7308 */ /* 0x000f220000002400 */
[-C--:B------:R-:W-:Y:S02]  /*17f60*/  FMUL.FTZ R183, R16, R136.reuse ;  /* 0x0000008810b77220 */ /* 0x080fe40000410000 */
[-C--:B------:R-:W-:Y:S02]  /*17f70*/  FMUL.FTZ R14, R14, R136.reuse ;  /* 0x000000880e0e7220 */ /* 0x080fe40000410000 */
[-C--:B------:R-:W-:Y:S02]  /*17f80*/  FMUL.FTZ R15, R15, R136.reuse ;  /* 0x000000880f0f7220 */ /* 0x080fe40000410000 */
[-C--:B------:R-:W-:Y:S02]  /*17f90*/  FMUL.FTZ R17, R17, R136.reuse ;  /* 0x0000008811117220 */ /* 0x080fe40000410000 */
[-C--:B------:R-:W-:Y:S01]  /*17fa0*/  FMUL.FTZ R18, R18, R136.reuse ;  /* 0x0000008812127220 */ /* 0x080fe20000410000 */
[----:B------:R5:W1:Y:S01]  /*17fb0*/  MUFU.TANH R236, R11 ;  /* 0x0000000b00ec7308 */ /* 0x000a620000002400 */
[-C--:B------:R-:W-:Y:S09]  /*17fc0*/  FMUL.FTZ R19, R19, R136.reuse ;  /* 0x0000008813137220 */ /* 0x080ff20000410000 */
[----:B------:R-:W1:Y:S10]  /*17fd0*/  MUFU.TANH R172, R172 ;  /* 0x000000ac00ac7308 */ /* 0x000e740000002400 */
[----:B------:R-:W1:Y:S01]  /*17fe0*/  MUFU.TANH R173, R173 ;  /* 0x000000ad00ad7308 */ /* 0x000e620000002400 */
[C---:B---3--:R-:W-:Y:S01]  /*17ff0*/  HMMA.16816.F32.BF16 R20, R176.reuse, R4, R20 ;  /* 0x00000004b014723c */ /* 0x048fe20000041814 */
[----:B-----5:R-:W3:Y:S01]  /*18000*/  LDSM.16.M88.4 R8, [R192+0x5800] ;  /* 0x00580000c008783b */ /* 0x020ee20000000200 */
[----:B------:R-:W-:Y:S07]  /*18010*/  DEPBAR.LE SB0, 0x0 ;  /* 0x000080000000791a */ /* 0x000fee0000000000 */
[----:B------:R-:W1:Y:S01]  /*18020*/  MUFU.TANH R171, R171 ;  /* 0x000000ab00ab7308 */ /* 0x000e620000002400 */
[----:B------:R-:W-:Y:S01]  /*18030*/  BAR.SYNC.DEFER_BLOCKING 0x0 ;  /* 0x0000000000007b1d */ /* 0x000fe20000010000 */
[C---:B------:R-:W-:Y:S08]  /*18040*/  HMMA.16816.F32.BF16 R24, R176.reuse, R6, R24 ;  /* 0x00000006b018723c */ /* 0x040ff00000041818 */
[----:B------:R-:W1:Y:S05]  /*18050*/  MUFU.TANH R170, R170 ;  /* 0x000000aa00aa7308 */ /* 0x000e6a0000002400 */
[-C--:B------:R-:W-:Y:S02]  /*18060*/  FMUL.FTZ R233, R20, R136.reuse ;  /* 0x0000008814e97220 */ /* 0x080fe40000410000 */
[-C--:B------:R-:W-:Y:S03]  /*18070*/  FMUL.FTZ R21, R21, R136.reuse ;  /* 0x0000008815157220 */ /* 0x080fe60000410000 */
[----:B------:R-:W1:Y:S01]  /*18080*/  MUFU.TANH R235, R235 ;  /* 0x000000eb00eb7308 */ /* 0x000e620000002400 */
[-C--:B------:R-:W-:Y:S02]  /*18090*/  FMUL.FTZ R22, R22, R136.reuse ;  /* 0x0000008816167220 */ /* 0x080fe40000410000 */
[-C--:B------:R-:W-:Y:S03]  /*180a0*/  FMUL.FTZ R23, R23, R136.reuse ;  /* 0x0000008817177220 */ /* 0x080fe60000410000 */
[-C--:B------:R-:W-:Y:S02]  /*180b0*/  FMUL.FTZ R228, R24, R136.reuse ;  /* 0x0000008818e47220 */ /* 0x080fe40000410000 */
[-C--:B------:R-:W-:Y:S02]  /*180c0*/  FMUL.FTZ R25, R25, R136.reuse ;  /* 0x0000008819197220 */ /* 0x080fe40000410000 */
[----:B------:R1:W1:Y:S01]  /*180d0*/  MUFU.TANH R234, R13 ;  /* 0x0000000d00ea7308 */ /* 0x0002620000002400 */
[-C--:B------:R-:W-:Y:S02]  /*180e0*/  FMUL.FTZ R26, R26, R136.reuse ;  /* 0x000000881a1a7220 */ /* 0x080fe40000410000 */
[-C--:B------:R-:W-:Y:S01]  /*180f0*/  FMUL.FTZ R27, R27, R136.reuse ;  /* 0x000000881b1b7220 */ /* 0x080fe20000410000 */
[C---:B---3--:R-:W-:Y:S06]  /*18100*/  HMMA.16816.F32.BF16 R28, R176.reuse, R8, R28 ;  /* 0x00000008b01c723c */ /* 0x048fec000004181c */
[----:B------:R3:W1:Y:S02]  /*18110*/  MUFU.TANH R180, R14 ;  /* 0x0000000e00b47308 */ /* 0x0006640000002400 */
[----:B------:R-:W-:Y:S08]  /*18120*/  HMMA.16816.F32.BF16 R32, R176, R10, R32 ;  /* 0x0000000ab020723c */ /* 0x000ff00000041820 */
[----:B------:R3:W1:Y:S08]  /*18130*/  MUFU.TANH R181, R15 ;  /* 0x0000000f00b57308 */ /* 0x0006700000002400 */
[-C--:B------:R-:W-:Y:S02]  /*18140*/  FMUL.FTZ R165, R28, R136.reuse ;  /* 0x000000881ca57220 */ /* 0x080fe40000410000 */
[----:B------:R-:W1:Y:S01]  /*18150*/  MUFU.TANH R183, R183 ;  /* 0x000000b700b77308 */ /* 0x000e620000002400 */
[-C--:B------:R-:W-:Y:S02]  /*18160*/  FMUL.FTZ R29, R29, R136.reuse ;  /* 0x000000881d1d7220 */ /* 0x080fe40000410000 */
[-C--:B------:R-:W-:Y:S02]  /*18170*/  FMUL.FTZ R30, R30, R136.reuse ;  /* 0x000000881e1e7220 */ /* 0x080fe40000410000 */
[-C--:B------:R-:W-:Y:S02]  /*18180*/  FMUL.FTZ R31, R31, R136.reuse ;  /* 0x000000881f1f7220 */ /* 0x080fe40000410000 */
[-C--:B------:R-:W-:Y:S02]  /*18190*/  FMUL.FTZ R163, R32, R136.reuse ;  /* 0x0000008820a37220 */ /* 0x080fe40000410000 */
[-C--:B------:R-:W-:Y:S01]  /*181a0*/  FMUL.FTZ R33, R33, R136.reuse ;  /* 0x0000008821217220 */ /* 0x080fe20000410000 */
[----:B------:R3:W1:Y:S01]  /*181b0*/  MUFU.TANH R182, R17 ;  /* 0x0000001100b67308 */ /* 0x0006620000002400 */
[-C--:B------:R-:W-:Y:S02]  /*181c0*/  FMUL.FTZ R34, R34, R136.reuse ;  /* 0x0000008822227220 */ /* 0x080fe40000410000 */
[----:B------:R-:W-:Y:S07]  /*181d0*/  FMUL.FTZ R35, R35, R136 ;  /* 0x0000008823237220 */ /* 0x000fee0000410000 */
[----:B------:R3:W1:Y:S10]  /*181e0*/  MUFU.TANH R224, R18 ;  /* 0x0000001200e07308 */ /* 0x0006740000002400 */
[----:B------:R3:W1:Y:S10]  /*181f0*/  MUFU.TANH R229, R19 ;  /* 0x0000001300e57308 */ /* 0x0006740000002400 */
[----:B------:R-:W1:Y:S10]  /*18200*/  MUFU.TANH R233, R233 ;  /* 0x000000e900e97308 */ /* 0x000e740000002400 */
[----:B------:R3:W1:Y:S10]  /*18210*/  MUFU.TANH R232, R21 ;  /* 0x0000001500e87308 */ /* 0x0006740000002400 */
        /* <DEDUP_REMOVED lines=13> */
[----:B------:R3:W1:Y:S01]  /*182f0*/  MUFU.TANH R133, R35 ;  /* 0x0000002300857308 */ /* 0x0006620000002400 */
[----:B------:R-:W-:-:S05]  /*18300*/  @!P0 BRA `(.L_x_1313) ;  /* 0x00000a3000008947 */ /* 0x000fca0003800000 */
[----:B--2-4-:R-:W-:Y:S01]  /*18310*/  ISETP.NE.U32.AND P0, PT, R220, RZ, PT ;  /* 0x000000ffdc00720c */ /* 0x014fe20003f05070 */
[----:B------:R-:W-:Y:S03]  /*18320*/  BSSY B0, `(.L_x_1314) ;  /* 0x0000047000007945 */ /* 0x000fe60003800000 */
[----:B------:R-:W-:Y:S11]  /*18330*/  ISETP.NE.AND.EX P0, PT, R221, RZ, PT, P0 ;  /* 0x000000ffdd00720c */ /* 0x000ff60003f05300 */
[----:B------:R-:W-:Y:S02]  /*18340*/  @!UPT UIADD3 URZ, URZ, URZ, URZ ;  /* 0x0000003f3f3ff290 */ /* 0x000fe4000fffe03f */
[----:B------:R-:W-:-:S05]  /*18350*/  @!P0 BRA `(.L_x_1315) ;  /* 0x000003f000008947 */ /* 0x000fca0003800000 */
[----:B------:R-:W-:Y:S02]  /*18360*/  ULDC.64 UR4, c[0x0][0x118] ;  /* 0x0000460000047ab9 */ /* 0x000fe40000000a00 */
[----:B-1----:R-:W2:Y:S02]  /*18370*/  LD.E R13, [R2.64+0x170] ;  /* 0x00017004020d7980 */ /* 0x002ea4000c101900 */
[-C--:B--2---:R-:W-:Y:S02]  /*18380*/  IABS R8, R13.reuse ;  /* 0x0000000d00087213 */ /* 0x084fe40000000000 */
[-C--:B------:R-:W-:Y:S02]  /*18390*/  IABS R6, R13.reuse ;  /* 0x0000000d00067213 */ /* 0x080fe40000000000 */
[----:B------:R-:W1:Y:S03]  /*183a0*/  I2F.RP R9, R8 ;  /* 0x0000000800097306 */ /* 0x000e660000209400 */
[----:B------:R-:W-:Y:S07]  /*183b0*/  IMAD.MOV R6, RZ, RZ, -R6 ;  /* 0x000000ffff067224 */ /* 0x000fee00078e0a06 */
[----:B-1----:R-:W1:Y:S02]  /*183c0*/  MUFU.RCP R4, R9 ;  /* 0x0000000900047308 */ /* 0x002e640000001000 */
[----:B-1-3--:R-:W-:Y:S01]  /*183d0*/  IADD3 R14, R4, 0xffffffe, RZ ;  /* 0x0ffffffe040e7810 */ /* 0x00afe20007ffe0ff */
[----:B------:R-:W-:Y:S07]  /*183e0*/  IMAD.SHL.U32 R4, R223, 0x40, RZ ;  /* 0x00000040df047824 */ /* 0x000fee00078e00ff */
[----:B------:R-:W1:Y:S01]  /*183f0*/  F2I.FTZ.U32.TRUNC.NTZ R15, R14 ;  /* 0x0000000e000f7305 */ /* 0x000e62000021f000 */
[C---:B------:R-:W-:Y:S02]  /*18400*/  IADD3 R10, R4.reuse, -0x40, RZ ;  /* 0xffffffc0040a7810 */ /* 0x040fe40007ffe0ff */
[----:B------:R-:W-:Y:S02]  /*18410*/  IABS R7, R4 ;  /* 0x0000000400077213 */ /* 0x000fe40000000000 */
[-C--:B------:R-:W-:Y:S01]  /*18420*/  LOP3.LUT R4, R4, R13.reuse, RZ, 0x3c, !PT ;  /* 0x0000000d04047212 */ /* 0x080fe200078e3cff */
[--C-:B-1----:R-:W-:Y:S02]  /*18430*/  IMAD.MOV R5, RZ, RZ, -R15.reuse ;  /* 0x000000ffff057224 */ /* 0x102fe400078e0a0f */
[----:B------:R-:W-:Y:S02]  /*18440*/  IMAD.MOV.U32 R14, RZ, RZ, RZ ;  /* 0x000000ffff0e7224 */ /* 0x000fe400078e00ff */
[----:B------:R-:W-:Y:S01]  /*18450*/  IMAD R12, R5, R8, RZ ;  /* 0x00000008050c7224 */ /* 0x000fe200078e02ff */
[----:B------:R-:W-:Y:S02]  /*18460*/  IABS R5, R10 ;  /* 0x0000000a00057213 */ /* 0x000fe40000000000 */
[----:B------:R-:W-:Y:S01]  /*18470*/  LOP3.LUT R10, R10, R13, RZ, 0x3c, !PT ;  /* 0x0000000d0a0a7212 */ /* 0x000fe200078e3cff */
        /* <DEDUP_REMOVED lines=45> */
.L_x_1315:
[----:B------:R-:W-:Y:S02]  /*18750*/  ULDC.64 UR4, c[0x0][0x118] ;  /* 0x0000460000047ab9 */ /* 0x000fe40000000a00 */
[----:B------:R-:W2:Y:S02]  /*18760*/  LD.E R10, [R2.64+0x38] ;  /* 0x00003804020a7980 */ /* 0x000ea4000c101900 */
[----:B--2---:R-:W-:Y:S04]  /*18770*/  LEA R10, -R10, RZ, 0x6 ;  /* 0x000000ff0a0a7211 */ /* 0x004fe800078e31ff */
[----:B------:R-:W-:Y:S02]  /*18780*/  SHF.R.S32.HI R7, RZ, 0x1f, R10 ;  /* 0x0000001fff077819 */ /* 0x000fe4000001140a */
.L_x_1316:
[----:B------:R-:W-:Y:S05]  /*18790*/  BSYNC B0 ;  /* 0x0000000000007941 */ /* 0x000fea0003800000 */
.L_x_1314:
[CC--:B------:R-:W-:Y:S01]  /*187a0*/  LEA R24, P1, R10.reuse, R212.reuse, 0x1 ;  /* 0x000000d40a187211 */ /* 0x0c0fe200078208ff */
[----:B------:R-:W-:Y:S01]  /*187b0*/  ULDC.64 UR4, c[0x0][0x118] ;  /* 0x0000460000047ab9 */ /* 0x000fe20000000a00 */
[C---:B------:R-:W-:Y:S02]  /*187c0*/  IADD3 R5, P0, R10.reuse, R209, RZ ;  /* 0x000000d10a057210 */ /* 0x040fe40007f1e0ff */
[-C--:B---3--:R-:W-:Y:S02]  /*187d0*/  LEA.HI.X R25, R10, R211.reuse, R7, 0x1, P1 ;  /* 0x000000d30a197211 */ /* 0x088fe400008f0c07 */
        /* <DEDUP_REMOVED lines=28> */
[CCC-:B-1----:R-:W-:Y:S02]  /*189a0*/  @P4 LEA.HI.X R13, R7.reuse, R211.reuse, R6.reuse, 0x1, P0 ;  /* 0x000000d3070d4211 */ /* 0x1c2fe400000f0c06 */
        /* <DEDUP_REMOVED lines=57> */
.L_x_1313:
[----:B--2-4-:R-:W-:Y:S05]  /*18d40*/  BSYNC B1 ;  /* 0x0000000000017941 */ /* 0x014fea0003800000 */
.L_x_1312:
[----:B------:R-:W-:Y:S01]  /*18d50*/  ULDC.64 UR4, c[0x0][0x118] ;  /* 0x0000460000047ab9 */ /* 0x000fe20000000a00 */
[----:B-1----:R-:W-:Y:S01]  /*18d60*/  FMNMX.FTZ R5, R174, R137, !PT ;  /* 0x00000089ae057209 */ /* 0x002fe20007810000 */
[----:B------:R1:W2:Y:S01]  /*18d70*/  LD.E R134, [R2.64+0xdc] ;  /* 0x0000dc0402867980 */ /* 0x0002a2000c101900 */
[----:B------:R-:W-:Y:S02]  /*18d80*/  FMNMX.FTZ R6, R173, R0, !PT ;  /* 0x00000000ad067209 */ /* 0x000fe40007810000 */
[----:B------:R-:W-:Y:S01]  /*18d90*/  FMNMX.FTZ R5, R172, R5, !PT ;  /* 0x00000005ac057209 */ /* 0x000fe20007810000 */
[----:B---3--:R-:W-:Y:S01]  /*18da0*/  LDSM.16.MT88.4 R12, [R206+0xc000] ;  /* 0x00c00000ce0c783b */ /* 0x008fe20000004200 */
[----:B------:R-:W-:Y:S02]  /*18db0*/  FMNMX.FTZ R6, R171, R6, !PT ;  /* 0x00000006ab067209 */ /* 0x000fe40007810000 */
[----:B------:R-:W-:Y:S04]  /*18dc0*/  FMNMX.FTZ R5, R170, R5, !PT ;  /* 0x00000005aa057209 */ /* 0x000fe80007810000 */
        /* <DEDUP_REMOVED lines=8> */
[----:B------:R-:W-:Y:S05]  /*18e50*/  FMNMX.FTZ R5, R183, R4, !PT ;  /* 0x00000004b7057209 */ /* 0x000fea0007810000 */
        /* <DEDUP_REMOVED lines=25> */
[----:B------:R-:W3:Y:S01]  /*18ff0*/  SHFL.BFLY PT, R3, R6, 0x2, 0x1f ;  /* 0x0c401f0006037f89 */ /* 0x000ee200000e0000 */
[----:B-1----:R-:W-:Y:S07]  /*19000*/  FMNMX.FTZ R7, R8, R5, !PT ;  /* 0x0000000508077209 */ /* 0x002fee0007810000 */
[----:B------:R-:W1:Y:S01]  /*19010*/  SHFL.BFLY PT, R132, R7, 0x1, 0x1f ;  /* 0x0c201f0007847f89 */ /* 0x000e6200000e0000 */
[----:B---3--:R-:W-:Y:S07]  /*19020*/  FMNMX.FTZ R4, R6, R3, !PT ;  /* 0x0000000306047209 */ /* 0x008fee0007810000 */
[----:B------:R-:W3:Y:S01]  /*19030*/  SHFL.BFLY PT, R3, R4, 0x1, 0x1f ;  /* 0x0c201f0004037f89 */ /* 0x000ee200000e0000 */
[----:B-1----:R-:W-:Y:S04]  /*19040*/  FMNMX.FTZ R132, R7, R132, !PT ;  /* 0x0000008407847209 */ /* 0x002fe80007810000 */
[C---:B------:R-:W-:Y:S01]  /*19050*/  FSETP.NEU.FTZ.AND P0, PT, R132.reuse, -INF , PT ;  /* 0xff8000008400780b */ /* 0x040fe20003f1d000 */
[----:B------:R-:W-:Y:S02]  /*19060*/  FADD.FTZ R5, -R132, R137 ;  /* 0x0000008984057221 */ /* 0x000fe40000010100 */
[----:B------:R-:W-:Y:S01]  /*19070*/  LDSM.16.MT88.4 R136, [R205+0xe800] ;  /* 0x00e80000cd88783b */ /* 0x000fe20000004200 */
[----:B---3--:R-:W-:Y:S01]  /*19080*/  FMNMX.FTZ R3, R4, R3, !PT ;  /* 0x0000000304037209 */ /* 0x008fe20007810000 */
[C---:B--2---:R-:W-:Y:S04]  /*19090*/  FMUL.FTZ R147, R134.reuse, R132 ;  /* 0x0000008486937220 */ /* 0x044fe80000410000 */
[C---:B------:R-:W-:Y:S02]  /*190a0*/  FMUL.FTZ R145, R134.reuse, R3 ;  /* 0x0000000386917220 */ /* 0x040fe40000410000 */
[C---:B------:R-:W-:Y:S01]  /*190b0*/  FMUL.FTZ R2, R134.reuse, R5 ;  /* 0x0000000586027220 */ /* 0x040fe20000410000 */
[----:B------:R-:W-:Y:S01]  /*190c0*/  FSEL R147, R147, RZ, P0 ;  /* 0x000000ff93937208 */ /* 0x000fe20000000000 */
[C---:B------:R-:W-:Y:S01]  /*190d0*/  FADD.FTZ R5, -R3.reuse, R0 ;  /* 0x0000000003057221 */ /* 0x040fe20000010100 */
[----:B------:R-:W-:Y:S03]  /*190e0*/  FSETP.NEU.FTZ.AND P0, PT, R3, -INF , PT ;  /* 0xff8000000300780b */ /* 0x000fe60003f1d000 */
[----:B------:R-:W-:Y:S01]  /*190f0*/  FMUL.FTZ R0, R134, R5 ;  /* 0x0000000586007220 */ /* 0x000fe20000410000 */
[----:B------:R-:W-:Y:S01]  /*19100*/  FSEL R145, R145, RZ, P0 ;  /* 0x000000ff91917208 */ /* 0x000fe20000000000 */
[-CC-:B------:R-:W-:Y:S01]  /*19110*/  FFMA.FTZ R177, R174, R134.reuse, -R147.reuse ;  /* 0x00000086aeb17223 */ /* 0x180fe20000010893 */
[----:B------:R-:W1:Y:S01]  /*19120*/  MUFU.EX2 R2, R2 ;  /* 0x0000000200027308 */ /* 0x000e620000000800 */
[-C--:B------:R-:W-:Y:S01]  /*19130*/  FFMA.FTZ R176, R172, R134.reuse, -R147 ;  /* 0x00000086acb07223 */ /* 0x080fe20000010893 */
[----:B------:R-:W-:Y:S01]  /*19140*/  ISETP.GT.AND P0, PT, R223, RZ, PT ;  /* 0x000000ffdf00720c */ /* 0x000fe20003f04270 */
[-CC-:B------:R-:W-:Y:S02]  /*19150*/  FFMA.FTZ R173, R173, R134.reuse, -R145.reuse ;  /* 0x00000086adad7223 */ /* 0x180fe40000010891 */
[-C--:B------:R-:W-:Y:S02]  /*19160*/  FFMA.FTZ R172, R171, R134.reuse, -R145 ;  /* 0x00000086abac7223 */ /* 0x080fe40000010891 */
[-CC-:B------:R-:W-:Y:S02]  /*19170*/  FFMA.FTZ R175, R170, R134.reuse, -R147.reuse ;  /* 0x00000086aaaf7223 */ /* 0x180fe40000010893 */
[-C--:B------:R-:W-:Y:S01]  /*19180*/  FFMA.FTZ R174, R238, R134.reuse, -R147 ;  /* 0x00000086eeae7223 */ /* 0x080fe20000010893 */
[----:B------:R-:W2:Y:S01]  /*19190*/  MUFU.EX2 R0, R0 ;  /* 0x0000000000007308 */ /* 0x000ea20000000800 */
[-CC-:B------:R-:W-:Y:S02]  /*191a0*/  FFMA.FTZ R171, R237, R134.reuse, -R145.reuse ;  /* 0x00000086edab7223 */ /* 0x180fe40000010891 */
[-CC-:B------:R-:W-:Y:S02]  /*191b0*/  FFMA.FTZ R170, R236, R134.reuse, -R145.reuse ;  /* 0x00000086ecaa7223 */ /* 0x180fe40000010891 */
[-C--:B------:R-:W-:Y:S02]  /*191c0*/  FFMA.FTZ R237, R164, R134.reuse, -R145 ;  /* 0x00000086a4ed7223 */ /* 0x080fe40000010891 */
[-C--:B------:R-:W-:Y:S02]  /*191d0*/  FFMA.FTZ R239, R167, R134.reuse, -R147 ;  /* 0x00000086a7ef7223 */ /* 0x080fe40000010893 */
[-CC-:B------:R-:W-:Y:S01]  /*191e0*/  FFMA.FTZ R236, R162, R134.reuse, -R145.reuse ;  /* 0x00000086a2ec7223 */ /* 0x180fe20000010891 */
[----:B------:R-:W-:Y:S01]  /*191f0*/  MUFU.EX2 R177, R177 ;  /* 0x000000b100b17308 */ /* 0x000fe20000000800 */
[-C--:B------:R-:W-:Y:S02]  /*19200*/  FFMA.FTZ R241, R160, R134.reuse, -R145 ;  /* 0x00000086a0f17223 */ /* 0x080fe40000010891 */
[--C-:B------:R-:W-:Y:S02]  /*19210*/  FFMA.FTZ R238, R163, R134, -R147.reuse ;  /* 0x00000086a3ee7223 */ /* 0x100fe40000010893 */
[C---:B-1----:R-:W-:Y:S02]  /*19220*/  FMUL.FTZ R4, R2.reuse, R128 ;  /* 0x0000008002047220 */ /* 0x042fe40000410000 */
[C---:B------:R-:W-:Y:S02]  /*19230*/  FMUL.FTZ R5, R2.reuse, R129 ;  /* 0x0000008102057220 */ /* 0x040fe40000410000 */
[C---:B------:R-:W-:Y:S01]  /*19240*/  FMUL.FTZ R8, R2.reuse, R124 ;  /* 0x0000007c02087220 */ /* 0x040fe20000410000 */
[----:B------:R-:W1:Y:S01]  /*19250*/  MUFU.EX2 R176, R176 ;  /* 0x000000b000b07308 */ /* 0x000e620000000800 */
[C---:B------:R-:W-:Y:S02]  /*19260*/  FMUL.FTZ R9, R2.reuse, R125 ;  /* 0x0000007d02097220 */ /* 0x040fe40000410000 */
[----:B------:R-:W-:Y:S02]  /*19270*/  FMUL.FTZ R16, R2, R116 ;  /* 0x0000007402107220 */ /* 0x000fe40000410000 */
[C---:B--2---:R-:W-:Y:S02]  /*19280*/  FMUL.FTZ R6, R0.reuse, R130 ;  /* 0x0000008200067220 */ /* 0x044fe40000410000 */
[C---:B------:R-:W-:Y:S02]  /*19290*/  FMUL.FTZ R7, R0.reuse, R131 ;  /* 0x0000008300077220 */ /* 0x040fe40000410000 */
[C---:B------:R-:W-:Y:S01]  /*192a0*/  FMUL.FTZ R10, R0.reuse, R126 ;  /* 0x0000007e000a7220 */ /* 0x040fe20000410000 */
[----:B------:R-:W-:Y:S01]  /*192b0*/  MUFU.EX2 R173, R173 ;  /* 0x000000ad00ad7308 */ /* 0x000fe20000000800 */
[----:B------:R-:W-:Y:S02]  /*192c0*/  FMUL.FTZ R11, R0, R127 ;  /* 0x0000007f000b7220 */ /* 0x000fe40000410000 */
[----:B------:R-:W-:Y:S01]  /*192d0*/  FMUL.FTZ R17, R2, R117 ;  /* 0x0000007502117220 */ /* 0x000fe20000410000 */
[----:B------:R-:W-:Y:S01]  /*192e0*/  LDSM.16.MT88.4 R124, [R206+0xe800] ;  /* 0x00e80000ce7c783b */ /* 0x000fe20000004200 */
[C---:B------:R-:W-:Y:S02]  /*192f0*/  FMUL.FTZ R18, R0.reuse, R118 ;  /* 0x0000007600127220 */ /* 0x040fe40000410000 */
[----:B------:R-:W-:Y:S02]  /*19300*/  FMUL.FTZ R19, R0, R119 ;  /* 0x0000007700137220 */ /* 0x000fe40000410000 */
[C---:B------:R-:W-:Y:S01]  /*19310*/  FMUL.FTZ R24, R2.reuse, R108 ;  /* 0x0000006c02187220 */ /* 0x040fe20000410000 */
[----:B------:R-:W2:Y:S01]  /*19320*/  MUFU.EX2 R172, R172 ;  /* 0x000000ac00ac7308 */ /* 0x000ea20000000800 */
[----:B------:R-:W-:Y:S01]  /*19330*/  FMUL.FTZ R25, R2, R109 ;  /* 0x0000006d02197220 */ /* 0x000fe20000410000 */
[----:B------:R-:W-:Y:S01]  /*19340*/  LDSM.16.MT88.4 R116, [R205+0xc800] ;  /* 0x00c80000cd74783b */ /* 0x000fe20000004200 */
[----:B------:R-:W-:Y:S01]  /*19350*/  FMUL.FTZ R26, R0, R110 ;  /* 0x0000006e001a7220 */ /* 0x000fe20000410000 */
[----:B-1----:R-:W-:Y:S01]  /*19360*/  F2FP.BF16.PACK_AB R128, R176, R177 ;  /* 0x000000b1b080723e */ /* 0x002fe200000010ff */
[----:B------:R-:W-:Y:S02]  /*19370*/  FMUL.FTZ R27, R0, R111 ;  /* 0x0000006f001b7220 */ /* 0x000fe40000410000 */
[C---:B------:R-:W-:Y:S02]  /*19380*/  FMUL.FTZ R32, R2.reuse, R100 ;  /* 0x0000006402207220 */ /* 0x040fe40000410000 */
[----:B------:R-:W-:Y:S01]  /*19390*/  FMUL.FTZ R33, R2, R101 ;  /* 0x0000006502217220 */ /* 0x000fe20000410000 */
[----:B------:R-:W-:Y:S01]  /*193a0*/  MUFU.EX2 R175, R175 ;  /* 0x000000af00af7308 */ /* 0x000fe20000000800 */
[----:B------:R-:W-:Y:S01]  /*193b0*/  LDSM.16.MT88.4 R108, [R203+0xe000] ;  /* 0x00e00000cb6c783b */ /* 0x000fe20000004200 */
[C---:B------:R-:W-:Y:S02]  /*193c0*/  FMUL.FTZ R34, R0.reuse, R102 ;  /* 0x0000006600227220 */ /* 0x040fe40000410000 */
[----:B------:R-:W-:Y:S02]  /*193d0*/  FMUL.FTZ R35, R0, R103 ;  /* 0x0000006700237220 */ /* 0x000fe40000410000 */
[C---:B------:R-:W-:Y:S02]  /*193e0*/  FMUL.FTZ R36, R2.reuse, R36 ;  /* 0x0000002402247220 */ /* 0x040fe40000410000 */
[----:B------:R-:W-:Y:S01]  /*193f0*/  FMUL.FTZ R37, R2, R37 ;  /* 0x0000002502257220 */ /* 0x000fe20000410000 */
[----:B------:R-:W-:Y:S01]  /*19400*/  LDSM.16.MT88.4 R100, [R204+0xe000] ;  /* 0x00e00000cc64783b */ /* 0x000fe20000004200 */
        /* <DEDUP_REMOVED lines=37> */
[C---:B------:R-:W-:Y:S01]  /*19660*/  HMMA.16816.F32.BF16 R8, R128.reuse, R14, R8 ;  /* 0x0000000e8008723c */ /* 0x040fe20000041808 */
[----:B------:R-:W-:Y:S03]  /*19670*/  MUFU.EX2 R241, R241 ;  /* 0x000000f100f17308 */ /* 0x000fe60000000800 */
[C---:B------:R-:W-:Y:S02]  /*19680*/  FMUL.FTZ R13, R2.reuse, R121 ;  /* 0x00000079020d7220 */ /* 0x040fe40000410000 */
[----:B------:R-:W-:Y:S02]  /*19690*/  FMUL.FTZ R64, R2, R64 ;  /* 0x0000004002407220 */ /* 0x000fe40000410000 */
[C---:B------:R-:W-:Y:S03]  /*196a0*/  FMUL.FTZ R14, R0.reuse, R122 ;  /* 0x0000007a000e7220 */ /* 0x040fe60000410000 */
[----:B------:R-:W-:Y:S01]  /*196b0*/  MUFU.EX2 R238, R238 ;  /* 0x000000ee00ee7308 */ /* 0x000fe20000000800 */
[----:B------:R-:W-:Y:S02]  /*196c0*/  FMUL.FTZ R15, R0, R123 ;  /* 0x0000007b000f7220 */ /* 0x000fe40000410000 */
[----:B------:R-:W1:Y:S01]  /*196d0*/  LDSM.16.MT88.4 R120, [R203+0xc000] ;  /* 0x00c00000cb78783b */ /* 0x000e620000004200 */
        /* <DEDUP_REMOVED lines=11> */
[----:B------:R-:W2:Y:S01]  /*19790*/  LDSM.16.MT88.4 R112, [R206+0xe000] ;  /* 0x00e00000ce70783b */ /* 0x000ea20000004200 */
        /* <DEDUP_REMOVED lines=11> */
[----:B------:R-:W3:Y:S01]  /*19850*/  LDSM.16.MT88.4 R104, [R205+0xe000] ;  /* 0x00e00000cd68783b */ /* 0x000ee20000004200 */
[----:B------:R-:W-:Y:S02]  /*19860*/  FMUL.FTZ R75, R0, R75 ;  /* 0x0000004b004b7220 */ /* 0x000fe40000410000 */
[C---:B------:R-:W-:Y:S02]  /*19870*/  FMUL.FTZ R76, R2.reuse, R76 ;  /* 0x0000004c024c7220 */ /* 0x040fe40000410000 */
[C---:B-1----:R-:W-:Y:S03]  /*19880*/  HMMA.16816.F32.BF16 R28, R128.reuse, R120, R28 ;  /* 0x00000078801c723c */ /* 0x042fe6000004181c */
[----:B------:R-:W-:Y:S02]  /*19890*/  FMUL.FTZ R77, R2, R77 ;  /* 0x0000004d024d7220 */ /* 0x000fe40000410000 */
[C---:B------:R-:W-:Y:S02]  /*198a0*/  FMUL.FTZ R78, R0.reuse, R78 ;  /* 0x0000004e004e7220 */ /* 0x040fe40000410000 */
[----:B------:R-:W-:Y:S01]  /*198b0*/  FMUL.FTZ R79, R0, R79 ;  /* 0x0000004f004f7220 */ /* 0x000fe20000410000 */
[C---:B------:R-:W-:Y:S01]  /*198c0*/  HMMA.16816.F32.BF16 R32, R128.reuse, R122, R32 ;  /* 0x0000007a8020723c */ /* 0x040fe20000041820 */
[----:B------:R-:W-:Y:S03]  /*198d0*/  LDSM.16.MT88.4 R120, [R203+0xc800] ;  /* 0x00c80000cb78783b */ /* 0x000fe60000004200 */
[C---:B------:R-:W-:Y:S02]  /*198e0*/  FMUL.FTZ R80, R2.reuse, R80 ;  /* 0x0000005002507220 */ /* 0x040fe40000410000 */
[----:B------:R-:W-:Y:S02]  /*198f0*/  FMUL.FTZ R81, R2, R81 ;  /* 0x0000005102517220 */ /* 0x000fe40000410000 */
[C---:B--2---:R-:W-:Y:S04]  /*19900*/  HMMA.16816.F32.BF16 R36, R128.reuse, R112, R36 ;  /* 0x000000708024723c */ /* 0x044fe80000041824 */
[C---:B------:R-:W-:Y:S02]  /*19910*/  FMUL.FTZ R82, R0.reuse, R82 ;  /* 0x0000005200527220 */ /* 0x040fe40000410000 */
[----:B------:R-:W-:Y:S02]  /*19920*/  FMUL.FTZ R83, R0, R83 ;  /* 0x0000005300537220 */ /* 0x000fe40000410000 */
[C---:B------:R-:W-:Y:S01]  /*19930*/  HMMA.16816.F32.BF16 R40, R128.reuse, R114, R40 ;  /* 0x000000728028723c */ /* 0x040fe20000041828 */
[----:B------:R-:W-:Y:S03]  /*19940*/  LDSM.16.MT88.4 R112, [R206+0xc800] ;  /* 0x00c80000ce70783b */ /* 0x000fe60000004200 */
[C---:B------:R-:W-:Y:S02]  /*19950*/  FMUL.FTZ R84, R2.reuse, R84 ;  /* 0x0000005402547220 */ /* 0x040fe40000410000 */
[----:B------:R-:W-:Y:S02]  /*19960*/  FMUL.FTZ R85, R2, R85 ;  /* 0x0000005502557220 */ /* 0x000fe40000410000 */
[C---:B------:R-:W-:Y:S01]  /*19970*/  FMUL.FTZ R86, R0.reuse, R86 ;  /* 0x0000005600567220 */ /* 0x040fe20000410000 */
[C---:B---3--:R-:W-:Y:S03]  /*19980*/  HMMA.16816.F32.BF16 R44, R128.reuse, R104, R44 ;  /* 0x00000068802c723c */ /* 0x048fe6000004182c */
[----:B------:R-:W-:Y:S02]  /*19990*/  FMUL.FTZ R87, R0, R87 ;  /* 0x0000005700577220 */ /* 0x000fe40000410000 */
[-CC-:B------:R-:W-:Y:S02]  /*199a0*/  FFMA.FTZ R178, R235, R134.reuse, -R147.reuse ;  /* 0x00000086ebb27223 */ /* 0x180fe40000010893 */
[-CC-:B------:R-:W-:Y:S01]  /*199b0*/  FFMA.FTZ R179, R234, R134.reuse, -R147.reuse ;  /* 0x00000086eab37223 */ /* 0x180fe20000010893 */
[C---:B------:R-:W-:Y:S01]  /*199c0*/  HMMA.16816.F32.BF16 R48, R128.reuse, R106, R48 ;  /* 0x0000006a8030723c */ /* 0x040fe20000041830 */
[----:B------:R-:W1:Y:S02]  /*199d0*/  LDSM.16.MT88.4 R104, [R206+0x10000] ;  /* 0x01000000ce68783b */ /* 0x000e640000004200 */
[----:B------:R-:W-:Y:S01]  /*199e0*/  MUFU.EX2 R178, R178 ;  /* 0x000000b200b27308 */ /* 0x000fe20000000800 */
[-C--:B------:R-:W-:Y:S02]  /*199f0*/  FFMA.FTZ R234, R165, R134.reuse, -R147 ;  /* 0x00000086a5ea7223 */ /* 0x080fe40000010893 */
[-CC-:B------:R-:W-:Y:S02]  /*19a00*/  FFMA.FTZ R180, R180, R134.reuse, -R145.reuse ;  /* 0x00000086b4b47223 */ /* 0x180fe40000010891 */
[C---:B------:R-:W-:Y:S04]  /*19a10*/  HMMA.16816.F32.BF16 R52, R128.reuse, R100, R52 ;  /* 0x000000648034723c */ /* 0x040fe80000041834 */
[-C--:B------:R-:W-:Y:S01]  /*19a20*/  FFMA.FTZ R181, R181, R134.reuse, -R145 ;  /* 0x00000086b5b57223 */ /* 0x080fe20000010891 */
[----:B------:R-:W2:Y:S01]  /*19a30*/  MUFU.EX2 R179, R179 ;  /* 0x000000b300b37308 */ /* 0x000ea20000000800 */
[-CC-:B------:R-:W-:Y:S02]  /*19a40*/  FFMA.FTZ R183, R183, R134.reuse, -R147.reuse ;  /* 0x00000086b7b77223 */ /* 0x180fe40000010893 */
[C---:B------:R-:W-:Y:S01]  /*19a50*/  HMMA.16816.F32.BF16 R56, R128.reuse, R102, R56 ;  /* 0x000000668038723c */ /* 0x040fe20000041838 */
[----:B------:R-:W3:Y:S03]  /*19a60*/  LDSM.16.MT88.4 R100, [R205+0x10000] ;  /* 0x01000000cd64783b */ /* 0x000ee60000004200 */
[-C--:B------:R-:W-:Y:S02]  /*19a70*/  FFMA.FTZ R182, R182, R134.reuse, -R147 ;  /* 0x00000086b6b67223 */ /* 0x080fe40000010893 */
[-CC-:B------:R-:W-:Y:S01]  /*19a80*/  FFMA.FTZ R224, R224, R134.reuse, -R145.reuse ;  /* 0x00000086e0e07223 */ /* 0x180fe20000010891 */
[----:B------:R-:W-:Y:S01]  /*19a90*/  MUFU.EX2 R180, R180 ;  /* 0x000000b400b47308 */ /* 0x000fe20000000800 */
[C---:B------:R-:W-:Y:S04]  /*19aa0*/  HMMA.16816.F32.BF16 R60, R128.reuse, R108, R60 ;  /* 0x0000006c803c723c */ /* 0x040fe8000004183c */
[----:B------:R-:W-:Y:S02]  /*19ab0*/  FFMA.FTZ R229, R229, R134, -R145 ;  /* 0x00000086e5e57223 */ /* 0x000fe40000010891 */
[C---:B------:R-:W-:Y:S02]  /*19ac0*/  FMUL.FTZ R88, R2.reuse, R88 ;  /* 0x0000005802587220 */ /* 0x040fe40000410000 */
[C---:B------:R-:W-:Y:S01]  /*19ad0*/  HMMA.16816.F32.BF16 R64, R128.reuse, R110, R64 ;  /* 0x0000006e8040723c */ /* 0x040fe20000041840 */
[----:B------:R-:W4:Y:S01]  /*19ae0*/  LDSM.16.MT88.4 R108, [R204+0x10000] ;  /* 0x01000000cc6c783b */ /* 0x000f220000004200 */
[----:B------:R-:W5:Y:S02]  /*19af0*/  MUFU.EX2 R181, R181 ;  /* 0x000000b500b57308 */ /* 0x000f640000000800 */
[----:B------:R-:W-:Y:S02]  /*19b00*/  FMUL.FTZ R89, R2, R89 ;  /* 0x0000005902597220 */ /* 0x000fe40000410000 */
[C---:B------:R-:W-:Y:S02]  /*19b10*/  FMUL.FTZ R90, R0.reuse, R90 ;  /* 0x0000005a005a7220 */ /* 0x040fe40000410000 */
[----:B------:R-:W-:Y:S01]  /*19b20*/  FMUL.FTZ R91, R0, R91 ;  /* 0x0000005b005b7220 */ /* 0x000fe20000410000 */
[C---:B-1----:R-:W-:Y:S03]  /*19b30*/  HMMA.16816.F32.BF16 R68, R128.reuse, R104, R68 ;  /* 0x000000688044723c */ /* 0x042fe60000041844 */
[C---:B------:R-:W-:Y:S01]  /*19b40*/  FMUL.FTZ R92, R2.reuse, R92 ;  /* 0x0000005c025c7220 */ /* 0x040fe20000410000 */
[----:B------:R-:W-:Y:S01]  /*19b50*/  MUFU.EX2 R183, R183 ;  /* 0x000000b700b77308 */ /* 0x000fe20000000800 */
[----:B------:R-:W-:Y:S02]  /*19b60*/  FMUL.FTZ R93, R2, R93 ;  /* 0x0000005d025d7220 */ /* 0x000fe40000410000 */
[C---:B------:R-:W-:Y:S01]  /*19b70*/  FMUL.FTZ R94, R0.reuse, R94 ;  /* 0x0000005e005e7220 */ /* 0x040fe20000410000 */
[C---:B------:R-:W-:Y:S01]  /*19b80*/  HMMA.16816.F32.BF16 R72, R128.reuse, R106, R72 ;  /* 0x0000006a8048723c */ /* 0x040fe20000041848 */
[----:B------:R-:W1:Y:S03]  /*19b90*/  LDSM.16.MT88.4 R104, [R203+0x10000] ;  /* 0x01000000cb68783b */ /* 0x000e660000004200 */
[----:B------:R-:W-:Y:S02]  /*19ba0*/  FMUL.FTZ R95, R0, R95 ;  /* 0x0000005f005f7220 */ /* 0x000fe40000410000 */
[C---:B------:R-:W-:Y:S01]  /*19bb0*/  FMUL.FTZ R96, R2.reuse, R96 ;  /* 0x0000006002607220 */ /* 0x040fe20000410000 */
[----:B------:R-:W4:Y:S01]  /*19bc0*/  MUFU.EX2 R182, R182 ;  /* 0x000000b600b67308 */ /* 0x000f220000000800 */
[C---:B---3--:R-:W-:Y:S04]  /*19bd0*/  HMMA.16816.F32.BF16 R76, R128.reuse, R100, R76 ;  /* 0x00000064804c723c */ /* 0x048fe8000004184c */
[----:B------:R-:W-:Y:S02]  /*19be0*/  FMUL.FTZ R97, R2, R97 ;  /* 0x0000006102617220 */ /* 0x000fe40000410000 */
[C---:B------:R-:W-:Y:S01]  /*19bf0*/  FMUL.FTZ R98, R0.reuse, R98 ;  /* 0x0000006200627220 */ /* 0x040fe20000410000 */
[----:B--2---:R-:W-:Y:S01]  /*19c00*/  F2FP.BF16.PACK_AB R100, R179, R178 ;  /* 0x000000b2b364723e */ /* 0x004fe200000010ff */
[C---:B------:R-:W-:Y:S01]  /*19c10*/  HMMA.16816.F32.BF16 R80, R128.reuse, R102, R80 ;  /* 0x000000668050723c */ /* 0x040fe20000041850 */
[----:B------:R-:W-:Y:S03]  /*19c20*/  MUFU.EX2 R224, R224 ;  /* 0x000000e000e07308 */ /* 0x000fe60000000800 */
[----:B------:R-:W-:Y:S01]  /*19c30*/  FMUL.FTZ R99, R0, R99 ;  /* 0x0000006300637220 */ /* 0x000fe20000410000 */
[----:B-----5:R-:W-:Y:S01]  /*19c40*/  F2FP.BF16.PACK_AB R101, R181, R180 ;  /* 0x000000b4b565723e */ /* 0x020fe200000010ff */
[-CC-:B------:R-:W-:Y:S02]  /*19c50*/  FFMA.FTZ R233, R233, R134.reuse, -R147.reuse ;  /* 0x00000086e9e97223 */ /* 0x180fe40000010893 */
[C---:B----4-:R-:W-:Y:S03]  /*19c60*/  HMMA.16816.F32.BF16 R84, R128.reuse, R108, R84 ;  /* 0x0000006c8054723c */ /* 0x050fe60000041854 */
[----:B------:R-:W2:Y:S01]  /*19c70*/  MUFU.EX2 R229, R229 ;  /* 0x000000e500e57308 */ /* 0x000ea20000000800 */
[-C--:B------:R-:W-:Y:S02]  /*19c80*/  FFMA.FTZ R232, R232, R134.reuse, -R147 ;  /* 0x00000086e8e87223 */ /* 0x080fe40000010893 */
[-CC-:B------:R-:W-:Y:S01]  /*19c90*/  FFMA.FTZ R231, R231, R134.reuse, -R145.reuse ;  /* 0x00000086e7e77223 */ /* 0x180fe20000010891 */
[----:B------:R-:W-:Y:S01]  /*19ca0*/  F2FP.BF16.PACK_AB R102, R182, R183 ;  /* 0x000000b7b666723e */ /* 0x000fe200000010ff */
[C---:B------:R-:W-:Y:S01]  /*19cb0*/  HMMA.16816.F32.BF16 R88, R128.reuse, R110, R88 ;  /* 0x0000006e8058723c */ /* 0x040fe20000041858 */
[----:B------:R-:W3:Y:S03]  /*19cc0*/  LDSM.16.MT88.4 R108, [R204+0xc800] ;  /* 0x00c80000cc6c783b */ /* 0x000ee60000004200 */
[-C--:B------:R-:W-:Y:S01]  /*19cd0*/  FFMA.FTZ R230, R230, R134.reuse, -R145 ;  /* 0x00000086e6e67223 */ /* 0x080fe20000010891 */
[----:B------:R-:W-:Y:S01]  /*19ce0*/  MUFU.EX2 R233, R233 ;  /* 0x000000e900e97308 */ /* 0x000fe20000000800 */
[-CC-:B------:R-:W-:Y:S02]  /*19cf0*/  FFMA.FTZ R228, R228, R134.reuse, -R147.reuse ;  /* 0x00000086e4e47223 */ /* 0x180fe40000010893 */
[-C--:B------:R-:W-:Y:S01]  /*19d00*/  FFMA.FTZ R235, R226, R134.reuse, -R147 ;  /* 0x00000086e2eb7223 */ /* 0x080fe20000010893 */
[C---:B-1----:R-:W-:Y:S03]  /*19d10*/  HMMA.16816.F32.BF16 R92, R128.reuse, R104, R92 ;  /* 0x00000068805c723c */ /* 0x042fe6000004185c */
[-C--:B------:R-:W-:Y:S02]  /*19d20*/  FFMA.FTZ R226, R166, R134.reuse, -R145 ;  /* 0x00000086a6e27223 */ /* 0x080fe40000010891 */
[----:B------:R-:W-:Y:S01]  /*19d30*/  LDSM.16.MT88.4 R164, [R206+0x11800] ;  /* 0x01180000cea4783b */ /* 0x000fe20000004200 */
[----:B------:R-:W-:Y:S01]  /*19d40*/  FFMA.FTZ R147, R161, R134, -R147 ;  /* 0x00000086a1937223 */ /* 0x000fe20000010893 */
[----:B------:R-:W1:Y:S01]  /*19d50*/  MUFU.EX2 R232, R232 ;  /* 0x000000e800e87308 */ /* 0x000e620000000800 */
[----:B------:R-:W-:Y:S04]  /*19d60*/  HMMA.16816.F32.BF16 R96, R128, R106, R96 ;  /* 0x0000006a8060723c */ /* 0x000fe80000041860 */
[----:B--2---:R-:W-:Y:S01]  /*19d70*/  F2FP.BF16.PACK_AB R103, R229, R224 ;  /* 0x000000e0e567723e */ /* 0x004fe200000010ff */
[----:B------:R-:W2:Y:S01]  /*19d80*/  LDSM.16.MT88.4 R104, [R203+0xe800] ;  /* 0x00e80000cb68783b */ /* 0x000ea20000004200 */
[-CC-:B------:R-:W-:Y:S02]  /*19d90*/  FFMA.FTZ R135, R135, R134.reuse, -R145.reuse ;  /* 0x0000008687877223 */ /* 0x180fe40000010891 */
[----:B------:R-:W-:Y:S01]  /*19da0*/  FFMA.FTZ R145, R133, R134, -R145 ;  /* 0x0000008685917223 */ /* 0x000fe20000010891 */
[----:B------:R-:W-:Y:S02]  /*19db0*/  MUFU.EX2 R243, R147 ;  /* 0x0000009300f37308 */ /* 0x000fe40000000800 */
[C---:B------:R-:W-:Y:S02]  /*19dc0*/  HMMA.16816.F32.BF16 R4, R100.reuse, R112, R4 ;  /* 0x000000706404723c */ /* 0x040fe40000041804 */
[----:B------:R-:W-:Y:S03]  /*19dd0*/  LDSM.16.MT88.4 R128, [R205+0xf000] ;  /* 0x00f00000cd80783b */ /* 0x000fe60000004200 */
[----:B------:R-:W-:Y:S02]  /*19de0*/  FFMA.FTZ R177, R2, R227, R177 ;  /* 0x000000e302b17223 */ /* 0x000fe400000100b1 */
[----:B------:R-:W-:Y:S01]  /*19df0*/  FFMA.FTZ R173, R0, R225, R173 ;  /* 0x000000e100ad7223 */ /* 0x000fe200000100ad */
[C---:B------:R-:W-:Y:S01]  /*19e00*/  HMMA.16816.F32.BF16 R8, R100.reuse, R114, R8 ;  /* 0x000000726408723c */ /* 0x040fe20000041808 */
[----:B------:R4:W-:Y:S01]  /*19e10*/  MUFU.EX2 R134, R145 ;  /* 0x0000009100867308 */ /* 0x0009e20000000800 */
[----:B------:R-:W-:Y:S02]  /*19e20*/  LDSM.16.MT88.4 R112, [R205+0x10800] ;  /* 0x01080000cd70783b */ /* 0x000fe40000004200 */
[----:B------:R-:W-:Y:S02]  /*19e30*/  FADD.FTZ R176, R176, R177 ;  /* 0x000000b1b0b07221 */ /* 0x000fe40000010000 */
[----:B------:R-:W-:Y:S02]  /*19e40*/  FADD.FTZ R172, R172, R173 ;  /* 0x000000adacac7221 */ /* 0x000fe40000010000 */
[C---:B------:R-:W-:Y:S02]  /*19e50*/  HMMA.16816.F32.BF16 R12, R100.reuse, R116, R12 ;  /* 0x00000074640c723c */ /* 0x040fe4000004180c */
[----:B------:R-:W-:Y:S01]  /*19e60*/  LDSM.16.MT88.4 R160, [R203+0xf800] ;  /* 0x00f80000cba0783b */ /* 0x000fe20000004200 */
[----:B------:R-:W-:Y:S01]  /*19e70*/  MUFU.EX2 R231, R231 ;  /* 0x000000e700e77308 */ /* 0x000fe20000000800 */
[----:B------:R-:W-:Y:S04]  /*19e80*/  FADD.FTZ R175, R175, R176 ;  /* 0x000000b0afaf7221 */ /* 0x000fe80000010000 */
[C---:B------:R-:W-:Y:S02]  /*19e90*/  HMMA.16816.F32.BF16 R16, R100.reuse, R118, R16 ;  /* 0x000000766410723c */ /* 0x040fe40000041810 */
[----:B------:R-:W-:Y:S02]  /*19ea0*/  LDSM.16.MT88.4 R116, [R204+0x10800] ;  /* 0x01080000cc74783b */ /* 0x000fe40000004200 */
[----:B------:R-:W-:Y:S01]  /*19eb0*/  FADD.FTZ R175, R174, R175 ;  /* 0x000000afaeaf7221 */ /* 0x000fe20000010000 */
[----:B------:R-:W5:Y:S03]  /*19ec0*/  MUFU.EX2 R230, R230 ;  /* 0x000000e600e67308 */ /* 0x000f660000000800 */
[C---:B---3--:R-:W-:Y:S02]  /*19ed0*/  HMMA.16816.F32.BF16 R20, R100.reuse, R108, R20 ;  /* 0x0000006c6414723c */ /* 0x048fe40000041814 */
[----:B----4-:R-:W-:Y:S02]  /*19ee0*/  LDSM.16.MT88.4 R144, [R203+0xd800] ;  /* 0x00d80000cb90783b */ /* 0x010fe40000004200 */
[----:B------:R-:W-:Y:S03]  /*19ef0*/  FADD.FTZ R178, R178, R175 ;  /* 0x000000afb2b27221 */ /* 0x000fe60000010000 */
[----:B------:R-:W-:Y:S01]  /*19f00*/  MUFU.EX2 R228, R228 ;  /* 0x000000e400e47308 */ /* 0x000fe20000000800 */
[C---:B------:R-:W-:Y:S02]  /*19f10*/  HMMA.16816.F32.BF16 R24, R100.reuse, R110, R24 ;  /* 0x0000006e6418723c */ /* 0x040fe40000041818 */
[----:B------:R-:W3:Y:S02]  /*19f20*/  LDSM.16.MT88.4 R108, [R206+0x10800] ;  /* 0x01080000ce6c783b */ /* 0x000ee40000004200 */
[----:B------:R-:W-:Y:S04]  /*19f30*/  FADD.FTZ R178, R179, R178 ;  /* 0x000000b2b3b27221 */ /* 0x000fe80000010000 */
[C---:B------:R-:W-:Y:S01]  /*19f40*/  HMMA.16816.F32.BF16 R28, R100.reuse, R120, R28 ;  /* 0x00000078641c723c */ /* 0x040fe2000004181c */
[----:B------:R-:W4:Y:S03]  /*19f50*/  MUFU.EX2 R235, R235 ;  /* 0x000000eb00eb7308 */ /* 0x000f260000000800 */
[----:B------:R-:W-:Y:S04]  /*19f60*/  FADD.FTZ R183, R183, R178 ;  /* 0x000000b2b7b77221 */ /* 0x000fe80000010000 */
[C---:B------:R-:W-:Y:S01]  /*19f70*/  HMMA.16816.F32.BF16 R32, R100.reuse, R122, R32 ;  /* 0x0000007a6420723c */ /* 0x040fe20000041820 */
[----:B------:R-:W-:Y:S02]  /*19f80*/  LDSM.16.MT88.4 R120, [R205+0xd000] ;  /* 0x00d00000cd78783b */ /* 0x000fe40000004200 */
[----:B------:R-:W1:Y:S01]  /*19f90*/  MUFU.EX2 R226, R226 ;  /* 0x000000e200e27308 */ /* 0x000e620000000800 */
[----:B------:R-:W-:Y:S04]  /*19fa0*/  FADD.FTZ R182, R182, R183 ;  /* 0x000000b7b6b67221 */ /* 0x000fe80000010000 */
[C---:B------:R-:W-:Y:S05]  /*19fb0*/  HMMA.16816.F32.BF16 R36, R100.reuse, R124, R36 ;  /* 0x0000007c6424723c */ /* 0x040fea0000041824 */
[----:B------:R-:W1:Y:S03]  /*19fc0*/  MUFU.EX2 R234, R234 ;  /* 0x000000ea00ea7308 */ /* 0x000e660000000800 */
[C---:B------:R-:W-:Y:S01]  /*19fd0*/  HMMA.16816.F32.BF16 R40, R100.reuse, R126, R40 ;  /* 0x0000007e6428723c */ /* 0x040fe20000041828 */
[----:B------:R-:W-:Y:S06]  /*19fe0*/  LDSM.16.MT88.4 R124, [R203+0xd000] ;  /* 0x00d00000cb7c783b */ /* 0x000fec0000004200 */
[----:B------:R-:W1:Y:S01]  /*19ff0*/  MUFU.EX2 R135, R135 ;  /* 0x0000008700877308 */ /* 0x000e620000000800 */
[C---:B------:R-:W-:Y:S08]  /*1a000*/  HMMA.16816.F32.BF16 R44, R100.reuse, R136, R44 ;  /* 0x00000088642c723c */ /* 0x040ff0000004182c */
[C---:B------:R-:W-:Y:S01]  /*1a010*/  HMMA.16816.F32.BF16 R48, R100.reuse, R138, R48 ;  /* 0x0000008a6430723c */ /* 0x040fe20000041830 */
[----:B------:R-:W-:Y:S07]  /*1a020*/  LDSM.16.MT88.4 R136, [R204+0xf000] ;  /* 0x00f00000cc88783b */ /* 0x000fee0000004200 */
[C---:B------:R-:W-:Y:S08]  /*1a030*/  HMMA.16816.F32.BF16 R52, R100.reuse, R140, R52 ;  /* 0x0000008c6434723c */ /* 0x040ff00000041834 */
[C---:B------:R-:W-:Y:S01]  /*1a040*/  HMMA.16816.F32.BF16 R56, R100.reuse, R142, R56 ;  /* 0x0000008e6438723c */ /* 0x040fe20000041838 */
[----:B------:R-:W-:Y:S07]  /*1a050*/  LDSM.16.MT88.4 R140, [R204+0xd800] ;  /* 0x00d80000cc8c783b */ /* 0x000fee0000004200 */
        /* <DEDUP_REMOVED lines=8> */
[----:B------:R-:W3:Y:S07]  /*1a0e0*/  LDSM.16.MT88.4 R112, [R204+0xd000] ;  /* 0x00d00000cc70783b */ /* 0x000eee0000004200 */
[C---:B------:R-:W-:Y:S08]  /*1a0f0*/  HMMA.16816.F32.BF16 R84, R100.reuse, R116, R84 ;  /* 0x000000746454723c */ /* 0x040ff00000041854 */
[C---:B------:R-:W-:Y:S01]  /*1a100*/  HMMA.16816.F32.BF16 R88, R100.reuse, R118, R88 ;  /* 0x000000766458723c */ /* 0x040fe20000041858 */
[----:B------:R-:W3:Y:S07]  /*1a110*/  LDSM.16.MT88.4 R116, [R206+0xf000] ;  /* 0x00f00000ce74783b */ /* 0x000eee0000004200 */
[C---:B--2---:R-:W-:Y:S08]  /*1a120*/  HMMA.16816.F32.BF16 R92, R100.reuse, R104, R92 ;  /* 0x00000068645c723c */ /* 0x044ff0000004185c */
[----:B------:R-:W-:Y:S01]  /*1a130*/  HMMA.16816.F32.BF16 R96, R100, R106, R96 ;  /* 0x0000006a6460723c */ /* 0x000fe20000041860 */
[----:B------:R-:W2:Y:S06]  /*1a140*/  LDSM.16.MT88.4 R104, [R203+0xf000] ;  /* 0x00f00000cb68783b */ /* 0x000eac0000004200 */
[----:B-1----:R-:W-:Y:S01]  /*1a150*/  F2FP.BF16.PACK_AB R100, R232, R233 ;  /* 0x000000e9e864723e */ /* 0x002fe200000010ff */
[----:B------:R-:W-:Y:S01]  /*1a160*/  FADD.FTZ R233, R233, R182 ;  /* 0x000000b6e9e97221 */ /* 0x000fe20000010000 */
[----:B-----5:R-:W-:Y:S03]  /*1a170*/  F2FP.BF16.PACK_AB R101, R230, R231 ;  /* 0x000000e7e665723e */ /* 0x020fe600000010ff */
[----:B----4-:R-:W-:Y:S01]  /*1a180*/  F2FP.BF16.PACK_AB R102, R235, R228 ;  /* 0x000000e4eb66723e */ /* 0x010fe200000010ff */
[----:B------:R-:W-:Y:S01]  /*1a190*/  FADD.FTZ R233, R232, R233 ;  /* 0x000000e9e8e97221 */ /* 0x000fe20000010000 */
[----:B------:R-:W-:Y:S03]  /*1a1a0*/  F2FP.BF16.PACK_AB R103, R237, R226 ;  /* 0x000000e2ed67723e */ /* 0x000fe600000010ff */
[----:B------:R-:W-:Y:S04]  /*1a1b0*/  FADD.FTZ R228, R228, R233 ;  /* 0x000000e9e4e47221 */ /* 0x000fe80000010000 */
[C---:B---3--:R-:W-:Y:S03]  /*1a1c0*/  HMMA.16816.F32.BF16 R4, R100.reuse, R108, R4 ;  /* 0x0000006c6404723c */ /* 0x048fe60000041804 */
[----:B------:R-:W-:Y:S05]  /*1a1d0*/  FADD.FTZ R235, R235, R228 ;  /* 0x000000e4ebeb7221 */ /* 0x000fea0000010000 */
[C---:B------:R-:W-:Y:S01]  /*1a1e0*/  HMMA.16816.F32.BF16 R8, R100.reuse, R110, R8 ;  /* 0x0000006e6408723c */ /* 0x040fe20000041808 */
[----:B------:R-:W1:Y:S07]  /*1a1f0*/  LDSM.16.MT88.4 R108, [R206+0x11000] ;  /* 0x01100000ce6c783b */ /* 0x000e6e0000004200 */
        /* <DEDUP_REMOVED lines=8> */
[C---:B------:R-:W-:Y:S08]  /*1a280*/  HMMA.16816.F32.BF16 R36, R100.reuse, R116, R36 ;  /* 0x000000746424723c */ /* 0x040ff00000041824 */
        /* <DEDUP_REMOVED lines=10> */
[C---:B--2---:R-:W-:Y:S04]  /*1a330*/  HMMA.16816.F32.BF16 R60, R100.reuse, R104, R60 ;  /* 0x00000068643c723c */ /* 0x044fe8000004183c */
[----:B------:R-:W-:Y:S01]  /*1a340*/  F2FP.BF16.PACK_AB R139, R134, R135 ;  /* 0x00000087868b723e */ /* 0x000fe200000010ff */
[----:B------:R-:W-:Y:S03]  /*1a350*/  FADD.FTZ R239, R239, R234 ;  /* 0x000000eaefef7221 */ /* 0x000fe60000010000 */
[C---:B------:R-:W-:Y:S01]  /*1a360*/  HMMA.16816.F32.BF16 R64, R100.reuse, R106, R64 ;  /* 0x0000006a6440723c */ /* 0x040fe20000041840 */
[----:B------:R-:W2:Y:S03]  /*1a370*/  LDSM.16.MT88.4 R104, [R203+0x11000] ;  /* 0x01100000cb68783b */ /* 0x000ea60000004200 */
[----:B------:R-:W-:Y:S04]  /*1a380*/  FADD.FTZ R238, R238, R239 ;  /* 0x000000efeeee7221 */ /* 0x000fe80000010000 */
[C---:B-1----:R-:W-:Y:S04]  /*1a390*/  HMMA.16816.F32.BF16 R68, R100.reuse, R108, R68 ;  /* 0x0000006c6444723c */ /* 0x042fe80000041844 */
[----:B------:R-:W-:Y:S04]  /*1a3a0*/  FADD.FTZ R227, R243, R238 ;  /* 0x000000eef3e37221 */ /* 0x000fe80000010000 */
[C---:B------:R-:W-:Y:S01]  /*1a3b0*/  HMMA.16816.F32.BF16 R72, R100.reuse, R110, R72 ;  /* 0x0000006e6448723c */ /* 0x040fe20000041848 */
[----:B------:R-:W1:Y:S07]  /*1a3c0*/  LDSM.16.MT88.4 R108, [R205+0xd800] ;  /* 0x00d80000cd6c783b */ /* 0x000e6e0000004200 */
[C---:B---3--:R-:W-:Y:S08]  /*1a3d0*/  HMMA.16816.F32.BF16 R76, R100.reuse, R112, R76 ;  /* 0x00000070644c723c */ /* 0x048ff0000004184c */
[C---:B------:R-:W-:Y:S08]  /*1a3e0*/  HMMA.16816.F32.BF16 R80, R100.reuse, R114, R80 ;  /* 0x000000726450723c */ /* 0x040ff00000041850 */
[C---:B----4-:R-:W-:Y:S08]  /*1a3f0*/  HMMA.16816.F32.BF16 R84, R100.reuse, R116, R84 ;  /* 0x000000746454723c */ /* 0x050ff00000041854 */
[C---:B------:R-:W-:Y:S08]  /*1a400*/  HMMA.16816.F32.BF16 R88, R100.reuse, R118, R88 ;  /* 0x000000766458723c */ /* 0x040ff00000041858 */
[C---:B--2---:R-:W-:Y:S08]  /*1a410*/  HMMA.16816.F32.BF16 R92, R100.reuse, R104, R92 ;  /* 0x00000068645c723c */ /* 0x044ff0000004185c */
[----:B------:R-:W-:Y:S08]  /*1a420*/  HMMA.16816.F32.BF16 R96, R100, R106, R96 ;  /* 0x0000006a6460723c */ /* 0x000ff00000041860 */
[C---:B------:R-:W-:Y:S01]  /*1a430*/  HMMA.16816.F32.BF16 R128, R136.reuse, R124, R4 ;  /* 0x0000007c8880723c */ /* 0x040fe20000041804 */
[----:B------:R-:W2:Y:S07]  /*1a440*/  LDSM.16.MT88.4 R4, [R205+0x11800] ;  /* 0x01180000cd04783b */ /* 0x000eae0000004200 */
[C---:B------:R-:W-:Y:S01]  /*1a450*/  HMMA.16816.F32.BF16 R124, R136.reuse, R126, R8 ;  /* 0x0000007e887c723c */ /* 0x040fe20000041808 */
[----:B------:R-:W3:Y:S07]  /*1a460*/  LDSM.16.MT88.4 R8, [R204+0x11800] ;  /* 0x01180000cc08783b */ /* 0x000eee0000004200 */
[C---:B-1----:R-:W-:Y:S01]  /*1a470*/  HMMA.16816.F32.BF16 R120, R136.reuse, R108, R12 ;  /* 0x0000006c8878723c */ /* 0x042fe2000004180c */
[----:B------:R-:W1:Y:S07]  /*1a480*/  LDSM.16.MT88.4 R12, [R203+0x11800] ;  /* 0x01180000cb0c783b */ /* 0x000e6e0000004200 */
        /* <DEDUP_REMOVED lines=15> */
[C---:B--2---:R-:W-:Y:S07]  /*1a580*/  HMMA.16816.F32.BF16 R76, R136.reuse, R4, R76 ;  /* 0x00000004884c723c */ /* 0x044fee000004184c */
        /* <DEDUP_REMOVED lines=8> */
[C---:B-1----:R-:W-:Y:S03]  /*1a610*/  HMMA.16816.F32.BF16 R92, R136.reuse, R12, R92 ;  /* 0x0000000c885c723c */ /* 0x042fe6000004185c */
[----:B------:R-:W-:Y:S04]  /*1a620*/  FADD.FTZ R0, R229, R0 ;  /* 0x00000000e5007221 */ /* 0x000fe80000010000 */
[----:B------:R-:W-:Y:S01]  /*1a630*/  FADD.FTZ R5, R231, R0 ;  /* 0x00000000e7057221 */ /* 0x000fe20000010000 */
[----:B------:R-:W-:Y:S01]  /*1a640*/  IADD3 R0, R223, -0x1, RZ ;  /* 0xffffffffdf007810 */ /* 0x000fe20007ffe0ff */
[----:B------:R-:W-:Y:S03]  /*1a650*/  HMMA.16816.F32.BF16 R96, R136, R14, R96 ;  /* 0x0000000e8860723c */ /* 0x000fe60000041860 */
[----:B------:R-:W-:Y:S01]  /*1a660*/  FADD.FTZ R5, R230, R5 ;  /* 0x00000005e6057221 */ /* 0x000fe20000010000 */
[----:B------:R-:W-:Y:S02]  /*1a670*/  MOV R223, R0 ;  /* 0x0000000000df7202 */ /* 0x000fe40000000f00 */
[----:B------:R-:W-:Y:S01]  /*1a680*/  MOV R0, R3 ;  /* 0x0000000300007202 */ /* 0x000fe20000000f00 */
[----:B------:R-:W-:Y:S01]  /*1a690*/  FADD.FTZ R226, R226, R5 ;  /* 0x00000005e2e27221 */ /* 0x000fe20000010000 */
[----:B------:R-:W-:Y:S04]  /*1a6a0*/  MOV R137, R132 ;  /* 0x0000008400897202 */ /* 0x000fe80000000f00 */
[----:B------:R-:W-:Y:S04]  /*1a6b0*/  FADD.FTZ R237, R237, R226 ;  /* 0x000000e2eded7221 */ /* 0x000fe80000010000 */
[----:B------:R-:W-:Y:S04]  /*1a6c0*/  FADD.FTZ R236, R236, R237 ;  /* 0x000000edecec7221 */ /* 0x000fe80000010000 */
[----:B------:R-:W-:Y:S04]  /*1a6d0*/  FADD.FTZ R236, R241, R236 ;  /* 0x000000ecf1ec7221 */ /* 0x000fe80000010000 */
[----:B------:R-:W-:Y:S04]  /*1a6e0*/  FADD.FTZ R135, R135, R236 ;  /* 0x000000ec87877221 */ /* 0x000fe80000010000 */
[----:B------:R-:W-:Y:S01]  /*1a6f0*/  FADD.FTZ R225, R134, R135 ;  /* 0x0000008786e17221 */ /* 0x000fe20000010000 */
[----:B------:R-:W-:-:S05]  /*1a700*/  @P0 BRA `(.L_x_1317) ;  /* 0xffffc31000000947 */ /* 0x000fca000383ffff */
.L_x_1308:
        /* <DEDUP_REMOVED lines=11> */
.L_x_1331:
[----:B--23--:R-:W-:Y:S01]  /*1a7c0*/  FADD.FTZ R227, R6, R227 ;  /* 0x000000e306e37221 */ /* 0x00cfe20000010000 */
[----:B------:R-:W-:Y:S05]  /*1a7d0*/  BRA.DIV ~URZ, `(.L_x_1319) ;  /* 0x00001bb27f007947 */ /* 0x000fea000b800000 */
[----:B------:R-:W2:Y:S04]  /*1a7e0*/  SHFL.BFLY PT, R0, R225, 0x2, 0x1f ;  /* 0x0c401f00e1007f89 */ /* 0x000ea800000e0000 */
[----:B------:R-:W3:Y:S01]  /*1a7f0*/  SHFL.BFLY PT, R10, R227, 0x1, 0x1f ;  /* 0x0c201f00e30a7f89 */ /* 0x000ee200000e0000 */
[----:B--2---:R-:W-:Y:S02]  /*1a800*/  FADD.FTZ R7, R0, R225 ;  /* 0x000000e100077221 */ /* 0x004fe40000010000 */
[----:B---3--:R-:W-:-:S03]  /*1a810*/  FADD.FTZ R10, R227, R10 ;  /* 0x0000000ae30a7221 */ /* 0x008fc60000010000 */
[----:B------:R2:W3:Y:S04]  /*1a820*/  SHFL.BFLY PT, R6, R7, 0x1, 0x1f ;  /* 0x0c201f0007067f89 */ /* 0x0004e800000e0000 */
.L_x_1332:
        /* <DEDUP_REMOVED lines=266> */
.L_x_1321:
[----:B------:R-:W-:Y:S02]  /*1b8d0*/  ULDC.64 UR4, c[0x0][0x118] ;  /* 0x0000460000047ab9 */ /* 0x000fe40000000a00 */
[----:B------:R-:W2:Y:S04]  /*1b8e0*/  LD.E R2, [R8.64+0x60] ;  /* 0x0000600408027980 */ /* 0x000ea8000c101900 */
[----:B------:R-:W3:Y:S01]  /*1b8f0*/  LD.E R3, [R8.64+0xb4] ;  /* 0x0000b40408037980 */ /* 0x000ee2000c101900 */
[----:B--2---:R-:W-:-:S04]  /*1b900*/  IMAD R2, R2, R215, R213 ;  /* 0x000000d702027224 */ /* 0x004fc800078e02d5 */
[----:B---3--:R-:W-:Y:S02]  /*1b910*/  IMAD R3, R3, R2, RZ ;  /* 0x0000000203037224 */ /* 0x008fe400078e02ff */
.L_x_1322:
[----:B------:R-:W-:Y:S05]  /*1b920*/  BSYNC B0 ;  /* 0x0000000000007941 */ /* 0x000fea0003800000 */
.L_x_1320:
        /* <DEDUP_REMOVED lines=43> */
.L_x_1324:
[----:B--23--:R-:W-:Y:S05]  /*1bbe0*/  BSYNC B0 ;  /* 0x0000000000007941 */ /* 0x00cfea0003800000 */
.L_x_1323:
        /* <DEDUP_REMOVED lines=47> */
.L_x_1326:
[----:B------:R-:W-:Y:S05]  /*1bee0*/  BSYNC B0 ;  /* 0x0000000000007941 */ /* 0x000fea0003800000 */
.L_x_1325:
        /* <DEDUP_REMOVED lines=21> */
.L_x_1328:
[----:B------:R-:W-:Y:S05]  /*1c040*/  BSYNC B0 ;  /* 0x0000000000007941 */ /* 0x000fea0003800000 */
.L_x_1327:
        /* <DEDUP_REMOVED lines=21> */
.L_x_1330:
[----:B------:R-:W-:Y:S05]  /*1c1a0*/  BSYNC B0 ;  /* 0x0000000000007941 */ /* 0x000fea0003800000 */
.L_x_1329:
[----:B------:R-:W-:Y:S01]  /*1c1b0*/  IADD3 R0, R9, 0x30, RZ ;  /* 0x0000003009007810 */ /* 0x000fe20007ffe0ff */
[----:B------:R-:W-:-:S03]  /*1c1c0*/  IMAD.MOV.U32 R215, RZ, RZ, 0x0 ;  /* 0x00000000ffd77424 */ /* 0x000fc600078e00ff */
[----:B------:R-:W-:-:S13]  /*1c1d0*/  ISETP.GE.AND P0, PT, R0, R11, PT ;  /* 0x0000000b0000720c */ /* 0x000fda0003f06270 */
[----:B------:R-:W-:Y:S05]  /*1c1e0*/  @P0 RET.REL.NODEC R214 `(_ZN5flash24flash_fwd_splitkv_kernelI23Flash_fwd_kernel_traitsILi192ELi64ELi64ELi4ELb0ELb0EN7cutlass10bfloat16_tE19Flash_kernel_traitsILi192ELi64ELi64ELi4ES3_EELb0ELb0ELb0ELb0ELb0ELb1ELb0ELb1EEEvNS_16Flash_fwd_paramsE) ;  /* 0xfffe3e10d6000950 */ /* 0x000fea0003c3ffff */
        /* <DEDUP_REMOVED lines=17> */
[----:B------:R-:W-:Y:S05]  /*1c300*/  @P0 RET.REL.NODEC R214 `(_ZN5flash24flash_fwd_splitkv_kernelI23Flash_fwd_kernel_traitsILi192ELi64ELi64ELi4ELb0ELb0EN7cutlass10bfloat16_tE19Flash_kernel_traitsILi192ELi64ELi64ELi4ES3_EELb0ELb0ELb0ELb0ELb0ELb1ELb0ELb1EEEvNS_16Flash_fwd_paramsE) ;  /* 0xfffe3cf0d6000950 */ /* 0x000fea0003c3ffff */
[----:B------:R-:W-:Y:S01]  /*1c310*/  MOV R215, 0x0 ;  /* 0x0000000000d77802 */ /* 0x000fe20000000f00 */
[----:B------:R-:W-:-:S02]  /*1c320*/  ULDC.64 UR4, c[0x0][0x118] ;  /* 0x0000460000047ab9 */ /* 0x000fc40000000a00 */
[----:B------:R3:W-:Y:S01]  /*1c330*/  ST.E.128 [R4.64+0x100], R60 ;  /* 0x0001003c04007985 */ /* 0x0007e2000c101d04 */
[----:B------:R-:W-:Y:S05]  /*1c340*/  RET.REL.NODEC R214 `(_ZN5flash24flash_fwd_splitkv_kernelI23Flash_fwd_kernel_traitsILi192ELi64ELi64ELi4ELb0ELb0EN7cutlass10bfloat16_tE19Flash_kernel_traitsILi192ELi64ELi64ELi4ES3_EELb0ELb0ELb0ELb0ELb0ELb1ELb0ELb1EEEvNS_16Flash_fwd_paramsE) ;  /* 0xfffe3cb0d6007950 */ /* 0x000fea0003c3ffff */
.L_x_1318:
[----:B------:R-:W-:Y:S02]  /*1c350*/  MOV R6, 0x2 ;  /* 0x0000000200067802 */ /* 0x000fe40000000f00 */
[----:B------:R-:W-:Y:S02]  /*1c360*/  MOV R4, 0x1c380 ;  /* 0x0001c38000047802 */ /* 0x000fe40000000f00 */
[----:B-1---5:R-:W-:Y:S05]  /*1c370*/  CALL.REL.NOINC `($__internal_15_$__cuda_sm70_shflsync_bfly_p) ;  /* 0x000000f000007944 */ /* 0x022fea0003c00000 */
[----:B-12---:R-:W-:Y:S05]  /*1c380*/  BRA `(.L_x_1331) ;  /* 0xffffe43000007947 */ /* 0x006fea000383ffff */
.L_x_1319:
[----:B------:R-:W-:Y:S02]  /*1c390*/  MOV R6, 0x1 ;  /* 0x0000000100067802 */ /* 0x000fe40000000f00 */
[----:B------:R-:W-:Y:S02]  /*1c3a0*/  MOV R4, 0x1c3c0 ;  /* 0x0001c3c000047802 */ /* 0x000fe40000000f00 */
[----:B-1---5:R-:W-:Y:S05]  /*1c3b0*/  CALL.REL.NOINC `($__internal_15_$__cuda_sm70_shflsync_bfly_p) ;  /* 0x000000b000007944 */ /* 0x022fea0003c00000 */
[----:B--2---:R-:W-:Y:S01]  /*1c3c0*/  FADD.FTZ R10, R227, R6 ;  /* 0x00000006e30a7221 */ /* 0x004fe20000010000 */
[----:B-1----:R-:W-:Y:S02]  /*1c3d0*/  MOV R227, R225 ;  /* 0x000000e100e37202 */ /* 0x002fe40000000f00 */
[----:B------:R-:W-:Y:S02]  /*1c3e0*/  MOV R6, 0x2 ;  /* 0x0000000200067802 */ /* 0x000fe40000000f00 */
[----:B------:R-:W-:-:S02]  /*1c3f0*/  MOV R4, 0x1c410 ;  /* 0x0001c41000047802 */ /* 0x000fc40000000f00 */
[----:B------:R-:W-:Y:S05]  /*1c400*/  CALL.REL.NOINC `($__internal_15_$__cuda_sm70_shflsync_bfly_p) ;  /* 0x0000006000007944 */ /* 0x000fea0003c00000 */
[----:B--2---:R-:W-:Y:S01]  /*1c410*/  FADD.FTZ R7, R225, R6 ;  /* 0x00000006e1077221 */ /* 0x004fe20000010000 */
[----:B------:R-:W-:-:S02]  /*1c420*/  MOV R6, 0x1 ;  /* 0x0000000100067802 */ /* 0x000fc40000000f00 */
[----:B------:R-:W-:Y:S02]  /*1c430*/  MOV R4, 0x1c460 ;  /* 0x0001c46000047802 */ /* 0x000fe40000000f00 */
[----:B-1----:R-:W-:Y:S02]  /*1c440*/  MOV R227, R7 ;  /* 0x0000000700e37202 */ /* 0x002fe40000000f00 */
[----:B------:R-:W-:Y:S05]  /*1c450*/  CALL.REL.NOINC `($__internal_15_$__cuda_sm70_shflsync_bfly_p) ;  /* 0x0000001000007944 */ /* 0x000fea0003c00000 */
[----:B-12---:R-:W-:Y:S05]  /*1c460*/  BRA `(.L_x_1332) ;  /* 0xffffe3c000007947 */ /* 0x006fea000383ffff */
        .weak           $__internal_15_$__cuda_sm70_shflsync_bfly_p
        .type           $__internal_15_$__cuda_sm70_shflsync_bfly_p,@function
        .size           $__internal_15_$__cuda_sm70_shflsync_bfly_p,(.L_x_7785 - $__internal_15_$__cuda_sm70_shflsync_bfly_p)
$__internal_15_$__cuda_sm70_shflsync_bfly_p:
[----:B------:R-:W-:Y:S01]  /*1c470*/  MOV R12, R4 ;  /* 0x00000004000c7202 */ /* 0x000fe20000000f00 */
[----:B------:R-:W-:Y:S04]  /*1c480*/  WARPSYNC R0 ;  /* 0x0000000000007348 */ /* 0x000fe80003800000 */
[----:B------:R-:W-:Y:S01]  /*1c490*/  MOV R13, 0x0 ;  /* 0x00000000000d7802 */ /* 0x000fe20000000f00 */
[----:B------:R1:W2:Y:S03]  /*1c4a0*/  SHFL.BFLY PT, R6, R227, R6, R5 ;  /* 0x0c000006e3067389 */ /* 0x0002a600000e0005 */
[----:B------:R-:W-:Y:S05]  /*1c4b0*/  RET.REL.NODEC R12 `(_ZN5flash24flash_fwd_splitkv_kernelI23Flash_fwd_kernel_traitsILi192ELi64ELi64ELi4ELb0ELb0EN7cutlass10bfloat16_tE19Flash_kernel_traitsILi192ELi64ELi64ELi4ES3_EELb0ELb0ELb0ELb0ELb0ELb1ELb0ELb1EEEvNS_16Flash_fwd_paramsE) ;  /* 0xfffe3b400c007950 */ /* 0x000fea0003c3ffff */
.L_x_1333:
        /* <DEDUP_REMOVED lines=12> */
.L_x_7785:


//--------------------- .text._ZN5flash24flash_fwd_splitkv_kernelI23Flash_fwd_kernel_traitsILi192ELi64ELi64ELi4ELb0ELb0EN7cutlass10bfloat16_tE19Flash_kernel_traitsILi192ELi64ELi64ELi4ES3_EELb0ELb0ELb0ELb0ELb0ELb0ELb1ELb0EEEvNS_16Flash_fwd_paramsE --------------------------
	.section	.text._ZN5flash24flash_fwd_splitkv_kernelI23Flash_fwd_kernel_traitsILi192ELi64ELi64ELi4ELb0ELb0EN7cutlass10bfloat16_tE19Flash_kernel_traitsILi192ELi64ELi64ELi4ES3_EELb0ELb0ELb0ELb0ELb0ELb0ELb1ELb0EEEvNS_16Flash_fwd_paramsE,"ax",@progbits
	.sectioninfo	@"SHI_REGISTERS=240"
	.align	128
        .global         _ZN5flash24flash_fwd_splitkv_kernelI23Flash_fwd_kernel_traitsILi192ELi64ELi64ELi4ELb0ELb0EN7cutlass10bfloat16_tE19Flash_kernel_traitsILi192ELi64ELi64ELi4ES3_EELb0ELb0ELb0ELb0ELb0ELb0ELb1ELb0EEEvNS_16Flash_fwd_paramsE
        .type           _ZN5flash24flash_fwd_splitkv_kernelI23Flash_fwd_kernel_traitsILi192ELi64ELi64ELi4ELb0ELb0EN7cutlass10bfloat16_tE19Flash_kernel_traitsILi192ELi64ELi64ELi4ES3_EELb0ELb0ELb0ELb0ELb0ELb0ELb1ELb0EEEvNS_16Flash_fwd_paramsE,@function
        .size           _ZN5flash24flash_fwd_splitkv_kernelI23Flash_fwd_kernel_traitsILi192ELi64ELi64ELi4ELb0ELb0EN7cutlass10bfloat16_tE19Flash_kernel_traitsILi192ELi64ELi64ELi4ES3_EELb0ELb0ELb0ELb0ELb0ELb0ELb1ELb0EEEvNS_16Flash_fwd_paramsE,(.L_x_7840 - _ZN5flash24flash_fwd_splitkv_kernelI23Flash_fwd_kernel_traitsILi192ELi64ELi64ELi4ELb0ELb0EN7cutlass10bfloat16_tE19Flash_kernel_traitsILi192ELi64ELi64ELi4ES3_EELb0ELb0ELb0ELb0ELb0ELb0ELb1ELb0EEEvNS_16Flash_fwd_paramsE)
        .other          _ZN5flash24flash_fwd_splitkv_kernelI23Flash_fwd_kernel_traitsILi192ELi64ELi64ELi4ELb0ELb0EN7cutlass10bfloat16_tE19Flash_kernel_traitsILi192ELi64ELi64ELi4ES3_EELb0ELb0ELb0ELb0ELb0ELb0ELb1ELb0EEEvNS_16Flash_fwd_paramsE,@"STO_CUDA_ENTRY STV_DEFAULT"
_ZN5flash24flash_fwd_splitkv_kernelI23Flash_fwd_kernel_traitsILi192ELi64ELi64ELi4ELb0ELb0EN7cutlass10bfloat16_tE19Flash_kernel_traitsILi192ELi64ELi64ELi4ES3_EELb0ELb0ELb0ELb0ELb0ELb0ELb1ELb0EEEvNS_16Flash_fwd_paramsE:
.text._ZN5flash24flash_fwd_splitkv_kernelI23Flash_fwd_kernel_traitsILi192ELi64ELi64ELi4ELb0ELb0EN7cutlass10bfloat16_tE19Flash_kernel_traitsILi192ELi64ELi64ELi4ES3_EELb0ELb0ELb0ELb0ELb0ELb0ELb1ELb0EEEvNS_16Flash_fwd_paramsE:
[----:B------:R-:W-:Y:S02]  /*0000*/  MOV R1, c[0x0][0x28] ;  /* 0x00000a0000017a02 */ /* 0x000fe40000000f00 */
[----:B------:R-:W1:Y:S01]  /*0010*/  I2F.U32.RP R6, c[0x0][0x1c0] ;  /* 0x0000700000067b06 */ /* 0x000e620000209000 */
[----:B------:R-:W2:Y:S01]  /*0020*/  S2R R3, SR_CTAID.Z ;  /* 0x0000000000037919 */ /* 0x000ea20000002700 */
[----:B------:R-:W-:Y:S01]  /*0030*/  IMAD.MOV.U32 R4, RZ, RZ, RZ ;  /* 0x000000ffff047224 */ /* 0x000fe200078e00ff */
[----:B------:R-:W-:Y:S01]  /*0040*/  ISETP.NE.U32.AND P1, PT, RZ, c[0x0][0x1c0], PT ;  /* 0x00007000ff007a0c */ /* 0x000fe20003f25070 */
[----:B------:R-:W-:Y:S01]  /*0050*/  IMAD.MOV.U32 R8, RZ, RZ, 0x4 ;  /* 0x00000004ff087424 */ /* 0x000fe200078e00ff */
[----:B------:R-:W-:Y:S01]  /*0060*/  ULDC.64 UR6, c[0x0][0x118] ;  /* 0x0000460000067ab9 */ /* 0x000fe20000000a00 */
[----:B------:R-:W-:Y:S02]  /*0070*/  IMAD.MOV.U32 R13, RZ, RZ, -0x1 ;  /* 0xffffffffff0d7424 */ /* 0x000fe400078e00ff */
[----:B-1----:R-:W1:Y:S02]  /*0080*/  MUFU.RCP R5, R6 ;  /* 0x0000000600057308 */ /* 0x002e640000001000 */
[----:B-1----:R-:W-:-:S06]  /*0090*/  IADD3 R5, R5, 0xffffffe, RZ ;  /* 0x0ffffffe05057810 */ /* 0x002fcc0007ffe0ff */
[----:B------:R-:W1:Y:S02]  /*00a0*/  F2I.FTZ.U32.TRUNC.NTZ R5, R5 ;  /* 0x0000000500057305 */ /* 0x000e64000021f000 */
[----:B-1----:R-:W-:-:S04]  /*00b0*/  IMAD.MOV R0, RZ, RZ, -R5 ;  /* 0x000000ffff007224 */ /* 0x002fc800078e0a05 */
[----:B------:R-:W-:Y:S02]  /*00c0*/  IMAD R7, R0, c[0x0][0x1c0], RZ ;  /* 0x0000700000077a24 */ /* 0x000fe400078e02ff */
[----:B------:R-:W1:Y:S02]  /*00d0*/  LDC.U8 R0, c[0x0][0x312] ;  /* 0x0000c480ff007b82 */ /* 0x000e640000000000 */
[----:B------:R-:W-:-:S06]  /*00e0*/  IMAD.HI.U32 R4, R5, R7, R4 ;  /* 0x0000000705047227 */ /* 0x000fcc00078e0004 */
[----:B--2---:R-:W-:-:S04]  /*00f0*/  IMAD.HI.U32 R207, R4, R3, RZ ;  /* 0x0000000304cf7227 */ /* 0x004fc800078e00ff */
[----:B------:R-:W-:-:S04]  /*0100*/  IMAD.MOV R2, RZ, RZ, -R207 ;  /* 0x000000ffff027224 */ /* 0x000fc800078e0acf */
[----:B------:R-:W-:-:S05]  /*0110*/  IMAD R2, R2, c[0x0][0x1c0], R3 ;  /* 0x0000700002027a24 */ /* 0x000fca00078e0203 */
[----:B------:R-:W-:Y:S02]  /*0120*/  ISETP.GE.U32.AND P2, PT, R2, c[0x0][0x1c0], PT ;  /* 0x0000700002007a0c */ /* 0x000fe40003f46070 */
[----:B-1----:R-:W-:-:S11]  /*0130*/  ISETP.NE.AND P3, PT, R0, RZ, PT ;  /* 0x000000ff0000720c */ /* 0x002fd60003f65270 */
[----:B------:R-:W-:Y:S02]  /*0140*/  @P2 IADD3 R2, R2, -c[0x0][0x1c0], RZ ;  /* 0x8000700002022a10 */ /* 0x000fe40007ffe0ff */
[----:B------:R-:W-:Y:S02]  /*0150*/  @P2 IADD3 R207, R207, 0x1, RZ ;  /* 0x00000001cfcf2810 */ /* 0x000fe40007ffe0ff */
[----:B------:R-:W-:Y:S02]  /*0160*/  ISETP.GE.U32.AND P0, PT, R2, c[0x0][0x1c0], PT ;  /* 0x0000700002007a0c */ /* 0x000fe40003f06070 */
[----:B------:R-:W-:-:S04]  /*0170*/  ISETP.NE.U32.AND P2, PT, RZ, c[0x0][0x240], PT ;  /* 0x00009000ff007a0c */ /* 0x000fc80003f45070 */
[----:B------:R-:W-:-:S07]  /*0180*/  ISETP.NE.AND.EX P2, PT, RZ, c[0x0][0x244], PT, P2 ;  /* 0x00009100ff007a0c */ /* 0x000fce0003f45320 */
[----:B------:R-:W-:Y:S02]  /*0190*/  @P0 IADD3 R207, R207, 0x1, RZ ;  /* 0x00000001cfcf0810 */ /* 0x000fe40007ffe0ff */
[----:B------:R-:W-:Y:S02]  /*01a0*/  @!P1 LOP3.LUT R207, RZ, c[0x0][0x1c0], RZ, 0x33, !PT ;  /* 0x00007000ffcf9a12 */ /* 0x000fe400078e33ff */
[----:B------:R-:W-:Y:S01]  /*01b0*/  ISETP.EQ.U32.AND P1, PT, RZ, c[0x0][0x248], PT ;  /* 0x00009200ff007a0c */ /* 0x000fe20003f22070 */
[----:B------:R-:W-:Y:S01]  /*01c0*/  IMAD.MOV.U32 R12, RZ, RZ, -0x1 ;  /* 0xffffffffff0c7424 */ /* 0x000fe200078e00ff */
[----:B------:R-:W-:Y:S01]  /*01d0*/  ISETP.NE.U32.AND P0, PT, RZ, c[0x0][0x250], PT ;  /* 0x00009400ff007a0c */ /* 0x000fe20003f05070 */
[CC--:B------:R-:W-:Y:S01]  /*01e0*/  IMAD.WIDE R14, R207.reuse, R8.reuse, c[0x0][0x240] ;  /* 0x00009000cf0e7625 */ /* 0x0c0fe200078e0208 */
[----:B------:R-:W-:Y:S02]  /*01f0*/  ISETP.EQ.OR.EX P1, PT, RZ, c[0x0][0x24c], !P3, P1 ;  /* 0x00009300ff007a0c */ /* 0x000fe40005f22710 */
[----:B------:R-:W-:Y:S01]  /*0200*/  ISETP.NE.AND.EX P0, PT, RZ, c[0x0][0x254], PT, P0 ;  /* 0x00009500ff007a0c */ /* 0x000fe20003f05300 */
[----:B------:R-:W-:Y:S01]  /*0210*/  IMAD.WIDE R4, R207, R8, c[0x0][0x248] ;  /* 0x00009200cf047625 */ /* 0x000fe200078e0208 */
[----:B------:R-:W2:Y:S04]  /*0220*/  @P2 LDG.E R13, [R14.64] ;  /* 0x000000060e0d2981 */ /* 0x000ea8000c1e1900 */
[----:B------:R-:W2:Y:S01]  /*0230*/  @P2 LDG.E R0, [R14.64+0x4] ;  /* 0x000004060e002981 */ /* 0x000ea2000c1e1900 */
[----:B------:R-:W-:-:S04]  /*0240*/  MOV R7, RZ ;  /* 0x000000ff00077202 */ /* 0x000fc80000000f00 */
[----:B------:R1:W5:Y:S02]  /*0250*/  @!P1 LDG.E R12, [R4.64] ;  /* 0x00000006040c9981 */ /* 0x000364000c1e1900 */
[----:B------:R-:W-:Y:S02]  /*0260*/  @P0 IMAD.WIDE R10, R207, R8, c[0x0][0x250] ;  /* 0x00009400cf0a0625 */ /* 0x000fe400078e0208 */
[----:B------:R-:W3:Y:S04]  /*0270*/  S2R R27, SR_CTAID.X ;  /* 0x00000000001b7919 */ /* 0x000ee80000002500 */
[----:B------:R1:W5:Y:S01]  /*0280*/  @P0 LDG.E R7, [R10.64] ;  /* 0x000000060a070981 */ /* 0x000362000c1e1900 */
[----:B------:R-:W-:-:S03]  /*0290*/  ISETP.NE.U32.AND P0, PT, RZ, c[0x0][0x248], PT ;  /* 0x00009200ff007a0c */ /* 0x000fc60003f05070 */
[----:B------:R-:W4:Y:S04]  /*02a0*/  S2R R2, SR_CTAID.Y ;  /* 0x0000000000027919 */ /* 0x000f280000002600 */
[----:B------:R-:W1:Y:S01]  /*02b0*/  S2R R86, SR_TID.X ;  /* 0x0000000000567919 */ /* 0x000e620000002100 */
[----:B------:R-:W-:Y:S01]  /*02c0*/  ISETP.NE.AND.EX P0, PT, RZ, c[0x0][0x24c], PT, P0 ;  /* 0x00009300ff007a0c */ /* 0x000fe20003f05300 */
[----:B------:R-:W-:-:S04]  /*02d0*/  IMAD.MOV R22, RZ, RZ, -R207 ;  /* 0x000000ffff167224 */ /* 0x000fc800078e0acf */
[----:B------:R-:W-:Y:S01]  /*02e0*/  IMAD R22, R22, c[0x0][0x1c0], R3 ;  /* 0x0000700016167a24 */ /* 0x000fe200078e0203 */
[----:B--2---:R-:W-:Y:S01]  /*02f0*/  @P2 IADD3 R0, R0, -R13, RZ ;  /* 0x8000000d00002210 */ /* 0x004fe20007ffe0ff */
[----:B------:R-:W-:-:S06]  /*0300*/  @!P2 IMAD.MOV.U32 R0, RZ, RZ, c[0x0][0x214] ;  /* 0x00008500ff00a624 */ /* 0x000fcc00078e00ff */
[----:B------:R-:W-:Y:S05]  /*0310*/  @!P0 BRA `(.L_x_1334) ;  /* 0x0000004000008947 */ /* 0x000fea0003800000 */
[----:B-1-34-:R-:W2:Y:S02]  /*0320*/  @P3 LDG.E R3, [R4.64+0x4] ;  /* 0x0000040604033981 */ /* 0x01aea4000c1e1900 */
[----:B--2--5:R-:W-:-:S06]  /*0330*/  @P3 IADD3 R3, R3, -R12, RZ ;  /* 0x8000000c03033210 */ /* 0x024fcc0007ffe0ff */
[----:B------:R1:W5:Y:S01]  /*0340*/  @!P3 LDG.E R3, [R4.64] ;  /* 0x000000060403b981 */ /* 0x000362000c1e1900 */
[----:B------:R-:W-:Y:S05]  /*0350*/  BRA `(.L_x_1335) ;  /* 0x0000001000007947 */ /* 0x000fea0003800000 */
.L_x_1334:
[----:B-1-34-:R-:W-:Y:S02]  /*0360*/  MOV R3, c[0x0][0x218] ;  /* 0x0000860000037a02 */ /* 0x01afe40000000f00 */
.L_x_1335:
[----:B------:R-:W-:-:S04]  /*0370*/  ISETP.NE.U32.AND P2, PT, RZ, c[0x0][0x258], PT ;  /* 0x00009600ff007a0c */ /* 0x000fc80003f45070 */
[----:B------:R-:W-:-:S13]  /*0380*/  ISETP.NE.AND.EX P2, PT, RZ, c[0x0][0x25c], PT, P2 ;  /* 0x00009700ff007a0c */ /* 0x000fda0003f45320 */
[----:B------:R-:W-:-:S05]  /*0390*/  @P2 IMAD.WIDE R10, R207, R8, c[0x0][0x258] ;  /* 0x00009600cf0a2625 */ /* 0x000fca00078e0208 */
[----:B------:R-:W2:Y:S01]  /*03a0*/  @P2 LDG.E R88, [R10.64] ;  /* 0x000000060a582981 */ /* 0x000ea2000c1e1900 */
[----:B------:R-:W-:Y:S01]  /*03b0*/  IMAD.SHL.U32 R199, R27, 0x40, RZ ;  /* 0x000000401bc77824 */ /* 0x000fe200078e00ff */
[----:B------:R-:W-:-:S04]  /*03c0*/  @!P2 ISETP.NE.U32.AND P1, PT, RZ, c[0x0][0x268], PT ;  /* 0x00009a00ff00aa0c */ /* 0x000fc80003f25070 */
[----:B------:R-:W-:Y:S02]  /*03d0*/  ISETP.GT.AND P0, PT, R0, R199, PT ;  /* 0x000000c70000720c */ /* 0x000fe40003f04270 */
[----:B------:R-:W-:-:S04]  /*03e0*/  @!P2 ISETP.NE.AND.EX P1, PT, RZ, c[0x0][0x26c], PT, P1 ;  /* 0x00009b00ff00aa0c */ /* 0x000fc80003f25310 */
[----:B-1----:R-:W-:Y:S01]  /*03f0*/  @!P2 SEL R4, RZ, c[0x0][0x21c], !P1 ;  /* 0x00008700ff04aa07 */ /* 0x002fe20004800000 */
[----:B--2--5:R-:W-:-:S03]  /*0400*/  @P2 IMAD.IADD R88, R88, 0x1, -R7 ;  /* 0x0000000158582824 */ /* 0x024fc600078e0a07 */
[----:B------:R-:W-:-:S03]  /*0410*/  @!P2 IADD3 R88, R4, R3, -R7 ;  /* 0x000000030458a210 */ /* 0x000fc60007ffe807 */
[----:B------:R-:W-:Y:S05]  /*0420*/  @!P0 EXIT ;  /* 0x000000000000894d */ /* 0x000fea0003800000 */
[----:B------:R-:W-:Y:S01]  /*0430*/  IABS R5, c[0x0][0x10] ;  /* 0x0000040000057a13 */ /* 0x000fe20000000000 */
[----:B------:R-:W-:-:S03]  /*0440*/  IMAD.MOV.U32 R3, RZ, RZ, c[0x0][0x218] ;  /* 0x00008600ff037624 */ /* 0x000fc600078e00ff */
[----:B------:R-:W1:Y:S02]  /*0450*/  I2F.RP R9, R5 ;  /* 0x0000000500097306 */ /* 0x000e640000209400 */
[----:B------:R-:W-:-:S04]  /*0460*/  IADD3 R3, R3, 0x3f, RZ ;  /* 0x0000003f03037810 */ /* 0x000fc80007ffe0ff */
[----:B------:R-:W-:-:S04]  /*0470*/  SHF.R.S32.HI R6, RZ, 0x1f, R3 ;  /* 0x0000001fff067819 */ /* 0x000fc80000011403 */
[----:B------:R-:W-:-:S04]  /*0480*/  LEA.HI R6, R6, R3, RZ, 0x6 ;  /* 0x0000000306067211 */ /* 0x000fc800078f30ff */
[----:B------:R-:W-:Y:S01]  /*0490*/  LEA.HI.SX32 R6, R6, c[0x0][0x10], 0x1a ;  /* 0x0000040006067a11 */ /* 0x000fe200078fd2ff */
[----:B-1----:R-:W1:Y:S03]  /*04a0*/  MUFU.RCP R10, R9 ;  /* 0x00000009000a7308 */ /* 0x002e660000001000 */
[----:B------:R-:W-:-:S04]  /*04b0*/  IADD3 R6, R6, -0x1, RZ ;  /* 0xffffffff06067810 */ /* 0x000fc80007ffe0ff */
[----:B------:R-:W-:Y:S02]  /*04c0*/  IABS R3, R6 ;  /* 0x0000000600037213 */ /* 0x000fe40000000000 */
[----:B------:R-:W-:-:S04]  /*04d0*/  LOP3.LUT R6, R6, c[0x0][0x10], RZ, 0x3c, !PT ;  /* 0x0000040006067a12 */ /* 0x000fc800078e3cff */
[----:B------:R-:W-:Y:S02]  /*04e0*/  ISETP.GE.AND P0, PT, R6, RZ, PT ;  /* 0x000000ff0600720c */ /* 0x000fe40003f06270 */
[----:B-1----:R-:W-:-:S04]  /*04f0*/  IADD3 R10, R10, 0xffffffe, RZ ;  /* 0x0ffffffe0a0a7810 */ /* 0x002fc80007ffe0ff */
[----:B------:R-:W1:Y:S02]  /*0500*/  F2I.FTZ.U32.TRUNC.NTZ R11, R10 ;  /* 0x0000000a000b7305 */ /* 0x000e64000021f000 */
[----:B-1----:R-:W-:Y:S02]  /*0510*/  IMAD.MOV R4, RZ, RZ, -R11 ;  /* 0x000000ffff047224 */ /* 0x002fe400078e0a0b */
[----:B------:R-:W-:Y:S02]  /*0520*/  IMAD.MOV.U32 R10, RZ, RZ, RZ ;  /* 0x000000ffff0a7224 */ /* 0x000fe400078e00ff */
[----:B------:R-:W-:-:S04]  /*0530*/  IMAD R4, R4, R5, RZ ;  /* 0x0000000504047224 */ /* 0x000fc800078e02ff */
[----:B------:R-:W-:-:S06]  /*0540*/  IMAD.HI.U32 R4, R11, R4, R10 ;  /* 0x000000040b047227 */ /* 0x000fcc00078e000a */
[----:B------:R-:W-:-:S04]  /*0550*/  IMAD.HI.U32 R9, R4, R3, RZ ;  /* 0x0000000304097227 */ /* 0x000fc800078e00ff */
[----:B------:R-:W-:-:S04]  /*0560*/  IMAD.MOV R4, RZ, RZ, -R9 ;  /* 0x000000ffff047224 */ /* 0x000fc800078e0a09 */
[----:B------:R-:W-:Y:S01]  /*0570*/  IMAD R4, R5, R4, R3 ;  /* 0x0000000405047224 */ /* 0x000fe200078e0203 */
[----:B------:R-:W-:-:S04]  /*0580*/  IADD3 R3, R88, 0x3f, RZ ;  /* 0x0000003f58037810 */ /* 0x000fc80007ffe0ff */
[----:B------:R-:W-:-:S13]  /*0590*/  ISETP.GT.U32.AND P1, PT, R5, R4, PT ;  /* 0x000000040500720c */ /* 0x000fda0003f24070 */
[----:B------:R-:W-:Y:S01]  /*05a0*/  @!P1 IMAD.IADD R4, R4, 0x1, -R5 ;  /* 0x0000000104049824 */ /* 0x000fe200078e0a05 */
[----:B------:R-:W-:Y:S02]  /*05b0*/  @!P1 IADD3 R9, R9, 0x1, RZ ;  /* 0x0000000109099810 */ /* 0x000fe40007ffe0ff */
[----:B------:R-:W-:Y:S02]  /*05c0*/  ISETP.NE.AND P1, PT, RZ, c[0x0][0x10], PT ;  /* 0x00000400ff007a0c */ /* 0x000fe40003f25270 */
[----:B------:R-:W-:Y:S02]  /*05d0*/  ISETP.GE.U32.AND P2, PT, R4, R5, PT ;  /* 0x000000050400720c */ /* 0x000fe40003f46070 */
[----:B------:R-:W-:-:S04]  /*05e0*/  SHF.R.S32.HI R4, RZ, 0x1f, R3 ;  /* 0x0000001fff047819 */ /* 0x000fc80000011403 */
[----:B------:R-:W-:-:S04]  /*05f0*/  LEA.HI R4, R4, R3, RZ, 0x6 ;  /* 0x0000000304047211 */ /* 0x000fc800078f30ff */
[----:B------:R-:W-:-:S03]  /*0600*/  SHF.R.S32.HI R4, RZ, 0x6, R4 ;  /* 0x00000006ff047819 */ /* 0x000fc60000011404 */
[----:B------:R-:W-:-:S05]  /*0610*/  @P2 IADD3 R9, R9, 0x1, RZ ;  /* 0x0000000109092810 */ /* 0x000fca0007ffe0ff */
[----:B------:R-:W-:Y:S01]  /*0620*/  @!P0 IMAD.MOV R9, RZ, RZ, -R9 ;  /* 0x000000ffff098224 */ /* 0x000fe200078e0a09 */
[----:B------:R-:W-:-:S05]  /*0630*/  @!P1 LOP3.LUT R9, RZ, c[0x0][0x10], RZ, 0x33, !PT ;  /* 0x00000400ff099a12 */ /* 0x000fca00078e33ff */
[----:B------:R-:W-:-:S04]  /*0640*/  IMAD R200, R9, R2, RZ ;  /* 0x0000000209c87224 */ /* 0x000fc800078e02ff */
[----:B------:R-:W-:-:S05]  /*0650*/  IMAD.IADD R133, R9, 0x1, R200 ;  /* 0x0000000109857824 */ /* 0x000fca00078e02c8 */
[----:B------:R-:W-:-:S04]  /*0660*/  IMNMX R133, R4, R133, PT ;  /* 0x0000008504857217 */ /* 0x000fc80003800200 */
[----:B------:R-:W-:-:S13]  /*0670*/  ISETP.GE.AND P0, PT, R200, R133, PT ;  /* 0x00000085c800720c */ /* 0x000fda0003f06270 */
[----:B------:R-:W-:Y:S05]  /*0680*/  @!P0 BRA `(.L_x_1336) ;  /* 0x000008a000008947 */ /* 0x000fea0003800000 */
[----:B------:R-:W-:Y:S01]  /*0690*/  SHF.R.S32.HI R3, RZ, 0x1f, R86 ;  /* 0x0000001fff037819 */ /* 0x000fe20000011456 */
[----:B------:R-:W-:Y:S01]  /*06a0*/  IMAD R207, R2, c[0x0][0x210], R207 ;  /* 0x0000840002cf7a24 */ /* 0x000fe200078e02cf */
[----:B------:R-:W-:Y:S02]  /*06b0*/  BSSY B0, `(.L_x_1337) ;  /* 0x000001a000007945 */ /* 0x000fe40003800000 */
[----:B------:R-:W-:Y:S01]  /*06c0*/  LEA.HI R6, R3, R86, RZ, 0x4 ;  /* 0x0000005603067211 */ /* 0x000fe200078f20ff */
[----:B------:R-:W-:-:S03]  /*06d0*/  IMAD R22, R207, c[0x0][0x1c0], R22 ;  /* 0x00007000cf167a24 */ /* 0x000fc600078e0216 */
[----:B------:R-:W-:Y:S02]  /*06e0*/  LOP3.LUT R3, R6, 0xfffffff0, RZ, 0xc0, !PT ;  /* 0xfffffff006037812 */ /* 0x000fe400078ec0ff */
[----:B------:R-:W-:-:S03]  /*06f0*/  SHF.R.S32.HI R2, RZ, 0x4, R6 ;  /* 0x00000004ff027819 */ /* 0x000fc60000011406 */
[----:B------:R-:W-:Y:S02]  /*0700*/  IMAD.IADD R86, R86, 0x1, -R3 ;  /* 0x0000000156567824 */ /* 0x000fe400078e0a03 */
[--C-:B------:R-:W-:Y:S02]  /*0710*/  IMAD R3, R22, c[0x0][0x214], R199.reuse ;  /* 0x0000850016037a24 */ /* 0x100fe400078e02c7 */
[----:B------:R-:W-:Y:S02]  /*0720*/  IMAD.SHL.U32 R4, R86, 0x4, RZ ;  /* 0x0000000456047824 */ /* 0x000fe400078e00ff */
[----:B------:R-:W-:Y:S02]  /*0730*/  IMAD.IADD R199, R0, 0x1, -R199 ;  /* 0x0000000100c77824 */ /* 0x000fe400078e0ac7 */
[----:B------:R-:W-:Y:S01]  /*0740*/  IMAD R7, R3, c[0x0][0x22c], RZ ;  /* 0x00008b0003077a24 */ /* 0x000fe200078e02ff */
[----:B------:R-:W-:Y:S02]  /*0750*/  SHF.R.S32.HI R5, RZ, 0x1f, R4 ;  /* 0x0000001fff057819 */ /* 0x000fe40000011404 */
[----:B------:R-:W-:-:S03]  /*0760*/  ISETP.GE.AND P1, PT, R2, R199, PT ;  /* 0x000000c70200720c */ /* 0x000fc60003f26270 */
[----:B------:R-:W-:-:S05]  /*0770*/  IMAD.WIDE R8, R2, 0xc0, R4 ;  /* 0x000000c002087825 */ /* 0x000fca00078e0204 */
[----:B------:R-:W-:-:S04]  /*0780*/  IADD3 R6, P0, R7, R8, RZ ;  /* 0x0000000807067210 */ /* 0x000fc80007f1e0ff */
[----:B------:R-:W-:Y:S02]  /*0790*/  LEA.HI.X.SX32 R7, R7, R9, 0x1, P0 ;  /* 0x0000000907077211 */ /* 0x000fe400000f0eff */
[----:B------:R-:W-:Y:S02]  /*07a0*/  LEA R18, P0, R6, c[0x0][0x1d8], 0x2 ;  /* 0x0000760006127a11 */ /* 0x000fe400078010ff */
[----:B------:R-:W-:Y:S02]  /*07b0*/  IADD3 R9, R4, 0x40, RZ ;  /* 0x0000004004097810 */ /* 0x000fe40007ffe0ff */
[----:B------:R-:W-:Y:S02]  /*07c0*/  LEA.HI.X R19, R6, c[0x0][0x1dc], R7, 0x2, P0 ;  /* 0x0000770006137a11 */ /* 0x000fe400000f1407 */
[----:B------:R-:W-:Y:S01]  /*07d0*/  IADD3 R7, R4, 0x80, RZ ;  /* 0x0000008004077810 */ /* 0x000fe20007ffe0ff */
[----:B------:R-:W-:Y:S05]  /*07e0*/  @P1 BRA `(.L_x_1338) ;  /* 0x0000006000001947 */ /* 0x000fea0003800000 */
[----:B------:R-:W-:Y:S02]  /*07f0*/  ISETP.GE.AND P2, PT, R4, c[0x0][0x220], PT ;  /* 0x0000880004007a0c */ /* 0x000fe40003f46270 */
[----:B------:R-:W-:-:S02]  /*0800*/  ISETP.GE.AND P1, PT, R9, c[0x0][0x220], PT ;  /* 0x0000880009007a0c */ /* 0x000fc40003f26270 */
[----:B------:R-:W-:-:S09]  /*0810*/  ISETP.GE.AND P0, PT, R7, c[0x0][0x220], PT ;  /* 0x0000880007007a0c */ /* 0x000fd20003f06270 */
[----:B------:R1:W-:Y:S04]  /*0820*/  @!P2 STG.E.128 [R18.64], RZ ;  /* 0x000000ff1200a986 */ /* 0x0003e8000c101d06 */
[----:B------:R1:W-:Y:S04]  /*0830*/  @!P1 STG.E.128 [R18.64+0x100], RZ ;  /* 0x000100ff12009986 */ /* 0x0003e8000c101d06 */
[----:B------:R1:W-:Y:S02]  /*0840*/  @!P0 STG.E.128 [R18.64+0x200], RZ ;  /* 0x000200ff12008986 */ /* 0x0003e4000c101d06 */
.L_x_1338:
[----:B------:R-:W-:Y:S05]  /*0850*/  BSYNC B0 ;  /* 0x0000000000007941 */ /* 0x000fea0003800000 */
.L_x_1337:
[----:B------:R-:W-:Y:S01]  /*0860*/  IADD3 R16, R2, 0x8, RZ ;  /* 0x0000000802107810 */ /* 0x000fe20007ffe0ff */
[----:B------:R-:W-:Y:S03]  /*0870*/  BSSY B0, `(.L_x_1339) ;  /* 0x0000009000007945 */ /* 0x000fe60003800000 */
[----:B------:R-:W-:-:S13]  /*0880*/  ISETP.GE.AND P0, PT, R16, R199, PT ;  /* 0x000000c71000720c */ /* 0x000fda0003f06270 */
[----:B------:R-:W-:Y:S05]  /*0890*/  @P0 BRA `(.L_x_1340) ;  /* 0x0000006000000947 */ /* 0x000fea0003800000 */
[----:B------:R-:W-:Y:S02]  /*08a0*/  ISETP.GE.AND P2, PT, R4, c[0x0][0x220], PT ;  /* 0x0000880004007a0c */ /* 0x000fe40003f46270 */
[----:B------:R-:W-:Y:S02]  /*08b0*/  ISETP.GE.AND P1, PT, R9, c[0x0][0x220], PT ;  /* 0x0000880009007a0c */ /* 0x000fe40003f26270 */
[----:B------:R-:W-:-:S09]  /*08c0*/  ISETP.GE.AND P0, PT, R7, c[0x0][0x220], PT ;  /* 0x0000880007007a0c */ /* 0x000fd20003f06270 */
[----:B------:R2:W-:Y:S04]  /*08d0*/  @!P2 STG.E.128 [R18.64+0x1800], RZ ;  /* 0x001800ff1200a986 */ /* 0x0005e8000c101d06 */
[----:B------:R2:W-:Y:S04]  /*08e0*/  @!P1 STG.E.128 [R18.64+0x1900], RZ ;  /* 0x001900ff12009986 */ /* 0x0005e8000c101d06 */
[----:B------:R2:W-:Y:S02]  /*08f0*/  @!P0 STG.E.128 [R18.64+0x1a00], RZ ;  /* 0x001a00ff12008986 */ /* 0x0005e4000c101d06 */
.L_x_1340:
[----:B------:R-:W-:Y:S05]  /*0900*/  BSYNC B0 ;  /* 0x0000000000007941 */ /* 0x000fea0003800000 */
.L_x_1339:
        /* <DEDUP_REMOVED lines=10> */
.L_x_1342:
[----:B------:R-:W-:Y:S05]  /*09b0*/  BSYNC B0 ;  /* 0x0000000000007941 */ /* 0x000fea0003800000 */
.L_x_1341:
        /* <DEDUP_REMOVED lines=10> */
.L_x_1344:
[----:B------:R-:W-:Y:S05]  /*0a60*/  BSYNC B0 ;  /* 0x0000000000007941 */ /* 0x000fea0003800000 */
.L_x_1343:
        /* <DEDUP_REMOVED lines=10> */
.L_x_1346:
[----:B------:R-:W-:Y:S05]  /*0b10*/  BSYNC B0 ;  /* 0x0000000000007941 */ /* 0x000fea0003800000 */
.L_x_1345:
        /* <DEDUP_REMOVED lines=10> */
.L_x_1348:
[----:B------:R-:W-:Y:S05]  /*0bc0*/  BSYNC B0 ;  /* 0x0000000000007941 */ /* 0x000fea0003800000 */
.L_x_1347:
        /* <DEDUP_REMOVED lines=10> */
.L_x_1350:
[----:B------:R-:W-:Y:S05]  /*0c70*/  BSYNC B0 ;  /* 0x0000000000007941 */ /* 0x000fea0003800000 */
.L_x_1349:
        /* <DEDUP_REMOVED lines=10> */
.L_x_1352:
[----:B------:R-:W-:Y:S05]  /*0d20*/  BSYNC B0 ;  /* 0x0000000000007941 */ /* 0x000fea0003800000 */
.L_x_1351:
[----:B------:R-:W-:Y:S02]  /*0d30*/  ISETP.NE.AND P6, PT, R86, RZ, PT ;  /* 0x000000ff5600720c */ /* 0x000fe40003fc5270 */
[----:B------:R-:W-:-:S02]  /*0d40*/  SHF.R.S32.HI R5, RZ, 0x1f, R3 ;  /* 0x0000001fff057819 */ /* 0x000fc40000011403 */
[-C--:B------:R-:W-:Y:S02]  /*0d50*/  ISETP.GE.OR P0, PT, R2, R199.reuse, P6 ;  /* 0x000000c70200720c */ /* 0x080fe40003706670 */
[----:B------:R-:W-:Y:S02]  /*0d60*/  IADD3 R3, P1, R3, R2, RZ ;  /* 0x0000000203037210 */ /* 0x000fe40007f3e0ff */
[----:B------:R-:W-:Y:S02]  /*0d70*/  ISETP.GE.OR P5, PT, R16, R199, P6 ;  /* 0x000000c71000720c */ /* 0x000fe400037a6670 */
[----:B------:R-:W-:Y:S02]  /*0d80*/  LEA.HI.X.SX32 R2, R2, R5, 0x1, P1 ;  /* 0x0000000502027211 */ /* 0x000fe400008f0eff */
[----:B------:R-:W-:Y:S02]  /*0d90*/  LEA R4, P1, R3, c[0x0][0x208], 0x2 ;  /* 0x0000820003047a11 */ /* 0x000fe400078210ff */
[----:B------:R-:W-:-:S02]  /*0da0*/  ISETP.GE.OR P4, PT, R14, R199, P6 ;  /* 0x000000c70e00720c */ /* 0x000fc40003786670 */
[----:B------:R-:W-:Y:S01]  /*0db0*/  LEA.HI.X R5, R3, c[0x0][0x20c], R2, 0x2, P1 ;  /* 0x0000830003057a11 */ /* 0x000fe200008f1402 */
[----:B------:R-:W-:Y:S01]  /*0dc0*/  @!P0 IMAD.MOV.U32 R15, RZ, RZ, -0x800000 ;  /* 0xff800000ff0f8424 */ /* 0x000fe200078e00ff */
[-C--:B------:R-:W-:Y:S02]  /*0dd0*/  ISETP.GE.OR P3, PT, R12, R199.reuse, P6 ;  /* 0x000000c70c00720c */ /* 0x080fe40003766670 */
[-C--:B------:R-:W-:Y:S01]  /*0de0*/  ISETP.GE.OR P2, PT, R10, R199.reuse, P6 ;  /* 0x000000c70a00720c */ /* 0x080fe20003746670 */
[----:B------:R-:W-:Y:S01]  /*0df0*/  @!P5 IMAD.MOV.U32 R17, RZ, RZ, -0x800000 ;  /* 0xff800000ff11d424 */ /* 0x000fe200078e00ff */
[----:B------:R1:W-:Y:S01]  /*0e00*/  @!P0 STG.E [R4.64], R15 ;  /* 0x0000000f04008986 */ /* 0x0003e2000c101906 */
[-C--:B------:R-:W-:Y:S02]  /*0e10*/  ISETP.GE.OR P1, PT, R8, R199.reuse, P6 ;  /* 0x000000c70800720c */ /* 0x080fe40003726670 */
[-C--:B------:R-:W-:Y:S01]  /*0e20*/  ISETP.GE.OR P0, PT, R6, R199.reuse, P6 ;  /* 0x000000c70600720c */ /* 0x080fe20003706670 */
[----:B------:R1:W-:Y:S01]  /*0e30*/  @!P5 STG.E [R4.64+0x20], R17 ;  /* 0x000020110400d986 */ /* 0x0003e2000c101906 */
[----:B------:R-:W-:Y:S01]  /*0e40*/  ISETP.GE.OR P6, PT, R0, R199, P6 ;  /* 0x000000c70000720c */ /* 0x000fe200037c6670 */
[----:B------:R-:W-:-:S03]  /*0e50*/  @!P4 IMAD.MOV.U32 R13, RZ, RZ, -0x800000 ;  /* 0xff800000ff0dc424 */ /* 0x000fc600078e00ff */
[----:B------:R-:W-:Y:S02]  /*0e60*/  @!P3 IMAD.MOV.U32 R11, RZ, RZ, -0x800000 ;  /* 0xff800000ff0bb424 */ /* 0x000fe400078e00ff */
[----:B------:R-:W-:Y:S01]  /*0e70*/  @!P2 IMAD.MOV.U32 R9, RZ, RZ, -0x800000 ;  /* 0xff800000ff09a424 */ /* 0x000fe200078e00ff */
[----:B------:R1:W-:Y:S02]  /*0e80*/  @!P4 STG.E [R4.64+0x40], R13 ;  /* 0x0000400d0400c986 */ /* 0x0003e4000c101906 */
[----:B------:R-:W-:Y:S02]  /*0e90*/  @!P1 IMAD.MOV.U32 R7, RZ, RZ, -0x800000 ;  /* 0xff800000ff079424 */ /* 0x000fe400078e00ff */
[----:B------:R-:W-:Y:S01]  /*0ea0*/  @!P0 IMAD.MOV.U32 R3, RZ, RZ, -0x800000 ;  /* 0xff800000ff038424 */ /* 0x000fe200078e00ff */
[----:B------:R1:W-:Y:S04]  /*0eb0*/  @!P3 STG.E [R4.64+0x60], R11 ;  /* 0x0000600b0400b986 */ /* 0x0003e8000c101906 */
[----:B------:R1:W-:Y:S04]  /*0ec0*/  @!P2 STG.E [R4.64+0x80], R9 ;  /* 0x000080090400a986 */ /* 0x0003e8000c101906 */
[----:B------:R1:W-:Y:S04]  /*0ed0*/  @!P1 STG.E [R4.64+0xa0], R7 ;  /* 0x0000a00704009986 */ /* 0x0003e8000c101906 */
[----:B------:R1:W-:Y:S01]  /*0ee0*/  @!P0 STG.E [R4.64+0xc0], R3 ;  /* 0x0000c00304008986 */ /* 0x0003e2000c101906 */
[----:B------:R-:W-:Y:S05]  /*0ef0*/  @P6 EXIT ;  /* 0x000000000000694d */ /* 0x000fea0003800000 */
[----:B-1----:R-:W-:-:S05]  /*0f00*/  MOV R3, 0xff800000 ;  /* 0xff80000000037802 */ /* 0x002fca0000000f00 */
[----:B------:R-:W-:Y:S01]  /*0f10*/  STG.E [R4.64+0xe0], R3 ;  /* 0x0000e00304007986 */ /* 0x000fe2000c101906 */
[----:B------:R-:W-:Y:S05]  /*0f20*/  EXIT ;  /* 0x000000000000794d */ /* 0x000fea0003800000 */
.L_x_1336:
        /* <DEDUP_REMOVED lines=52> */
[----:B-1----:R-:W-:-:S05]  /*1270*/  IADD3 R4, RZ, -R11, RZ ;  /* 0x8000000bff047210 */ /* 0x002fca0007ffe0ff */
[----:B------:R-:W-:Y:S01]  /*1280*/  IMAD R7, R4, R2, RZ ;  /* 0x0000000204077224 */ /* 0x000fe200078e02ff */
[----:B------:R-:W-:-:S03]  /*1290*/  IABS R4, R22 ;  /* 0x0000001600047213 */ /* 0x000fc60000000000 */
[----:B------:R-:W-:-:S04]  /*12a0*/  IMAD.HI.U32 R10, R11, R7, R10 ;  /* 0x000000070b0a7227 */ /* 0x000fc800078e000a */
[----:B------:R-:W-:-:S04]  /*12b0*/  IMAD.MOV.U32 R9, RZ, RZ, R4 ;  /* 0x000000ffff097224 */ /* 0x000fc800078e0004 */
[----:B------:R-:W-:-:S05]  /*12c0*/  IMAD.HI.U32 R4, R10, R9, RZ ;  /* 0x000000090a047227 */ /* 0x000fca00078e00ff */
[----:B------:R-:W-:-:S05]  /*12d0*/  IADD3 R7, -R4, RZ, RZ ;  /* 0x000000ff04077210 */ /* 0x000fca0007ffe1ff */
[----:B------:R-:W-:-:S05]  /*12e0*/  IMAD R7, R2, R7, R9 ;  /* 0x0000000702077224 */ /* 0x000fca00078e0209 */
[----:B------:R-:W-:-:S13]  /*12f0*/  ISETP.GT.U32.AND P1, PT, R2, R7, PT ;  /* 0x000000070200720c */ /* 0x000fda0003f24070 */
[----:B------:R-:W-:Y:S01]  /*1300*/  @!P1 IMAD.IADD R7, R7, 0x1, -R2 ;  /* 0x0000000107079824 */ /* 0x000fe200078e0a02 */
[----:B------:R-:W-:-:S04]  /*1310*/  @!P1 IADD3 R4, R4, 0x1, RZ ;  /* 0x0000000104049810 */ /* 0x000fc80007ffe0ff */
[----:B------:R-:W-:Y:S02]  /*1320*/  ISETP.GE.U32.AND P2, PT, R7, R2, PT ;  /* 0x000000020700720c */ /* 0x000fe40003f46070 */
[----:B------:R-:W-:Y:S02]  /*1330*/  LOP3.LUT R7, R22, c[0x0][0x1c8], RZ, 0x3c, !PT ;  /* 0x0000720016077a12 */ /* 0x000fe400078e3cff */
[----:B------:R-:W-:Y:S02]  /*1340*/  IADD3 R2, -R3, RZ, RZ ;  /* 0x000000ff03027210 */ /* 0x000fe40007ffe1ff */
[----:B------:R-:W-:-:S03]  /*1350*/  ISETP.GE.AND P1, PT, R7, RZ, PT ;  /* 0x000000ff0700720c */ /* 0x000fc60003f26270 */
[----:B------:R-:W-:-:S04]  /*1360*/  IMAD R5, R2, c[0x0][0x2d0], R5 ;  /* 0x0000b40002057a24 */ /* 0x000fc800078e0205 */
[----:B------:R-:W-:Y:S02]  /*1370*/  @P2 IADD3 R4, R4, 0x1, RZ ;  /* 0x0000000104042810 */ /* 0x000fe40007ffe0ff */
[----:B------:R-:W-:Y:S02]  /*1380*/  ISETP.NE.AND P2, PT, RZ, c[0x0][0x1c8], PT ;  /* 0x00007200ff007a0c */ /* 0x000fe40003f45270 */
[----:B------:R-:W-:Y:S02]  /*1390*/  SHF.R.S32.HI R3, RZ, 0x1f, R5 ;  /* 0x0000001fff037819 */ /* 0x000fe40000011405 */
[----:B------:R-:W-:-:S03]  /*13a0*/  @!P1 IMAD.MOV R4, RZ, RZ, -R4 ;  /* 0x000000ffff049224 */ /* 0x000fc600078e0a04 */
[----:B------:R-:W-:-:S06]  /*13b0*/  IMAD R2, R3, c[0x0][0x198], RZ ;  /* 0x0000660003027a24 */ /* 0x000fcc00078e02ff */
[----:B------:R-:W-:Y:S02]  /*13c0*/  @!P2 LOP3.LUT R4, RZ, c[0x0][0x1c8], RZ, 0x33, !PT ;  /* 0x00007200ff04aa12 */ /* 0x000fe400078e33ff */
[----:B--2---:R-:W-:Y:S01]  /*13d0*/  SHF.R.S32.HI R7, RZ, 0x1f, R24 ;  /* 0x0000001fff077819 */ /* 0x004fe20000011418 */
[----:B------:R-:W-:-:S04]  /*13e0*/  IMAD.WIDE.U32 R10, R24, c[0x0][0x180], RZ ;  /* 0x00006000180a7a25 */ /* 0x000fc800078e00ff */
[C---:B------:R-:W-:Y:S02]  /*13f0*/  IMAD R9, R7.reuse, c[0x0][0x180], RZ ;  /* 0x0000600007097a24 */ /* 0x040fe400078e02ff */
[----:B------:R-:W-:Y:S02]  /*1400*/  IMAD R7, R7, c[0x0][0x188], RZ ;  /* 0x0000620007077a24 */ /* 0x000fe400078e02ff */
[C---:B------:R-:W-:Y:S02]  /*1410*/  IMAD R9, R24.reuse, c[0x0][0x184], R9 ;  /* 0x0000610018097a24 */ /* 0x040fe400078e0209 */
[C---:B------:R-:W-:Y:S02]  /*1420*/  IMAD R12, R24.reuse, c[0x0][0x18c], R7 ;  /* 0x00006300180c7a24 */ /* 0x040fe400078e0207 */
[----:B------:R-:W-:Y:S01]  /*1430*/  IMAD.WIDE.U32 R24, R24, c[0x0][0x188], RZ ;  /* 0x0000620018187a25 */ /* 0x000fe200078e00ff */
[----:B------:R-:W-:-:S03]  /*1440*/  IADD3 R11, R11, R9, RZ ;  /* 0x000000090b0b7210 */ /* 0x000fc60007ffe0ff */
[----:B------:R-:W-:Y:S01]  /*1450*/  IMAD R9, R5, c[0x0][0x19c], R2 ;  /* 0x0000670005097a24 */ /* 0x000fe200078e0202 */
[----:B------:R-:W-:Y:S01]  /*1460*/  IADD3 R12, R25, R12, RZ ;  /* 0x0000000c190c7210 */ /* 0x000fe20007ffe0ff */
[----:B------:R-:W-:Y:S01]  /*1470*/  IMAD.WIDE.U32 R28, R5, c[0x0][0x198], R10 ;  /* 0x00006600051c7a25 */ /* 0x000fe200078e000a */
[----:B------:R-:W-:-:S03]  /*1480*/  SHF.R.S32.HI R10, RZ, 0x1f, R4 ;  /* 0x0000001fff0a7819 */ /* 0x000fc60000011404 */
[----:B------:R-:W-:Y:S02]  /*1490*/  IMAD.IADD R29, R29, 0x1, R9 ;  /* 0x000000011d1d7824 */ /* 0x000fe400078e0209 */
[----:B------:R-:W-:Y:S02]  /*14a0*/  IMAD R11, R10, c[0x0][0x1b0], RZ ;  /* 0x00006c000a0b7a24 */ /* 0x000fe400078e02ff */
[----:B------:R-:W-:-:S04]  /*14b0*/  IMAD.WIDE.U32 R28, R4, c[0x0][0x1b0], R28 ;  /* 0x00006c00041c7a25 */ /* 0x000fc800078e001c */
[----:B------:R-:W-:-:S04]  /*14c0*/  IMAD R11, R4, c[0x0][0x1b4], R11 ;  /* 0x00006d00040b7a24 */ /* 0x000fc800078e020b */
[----:B------:R-:W-:Y:S01]  /*14d0*/  IMAD.IADD R11, R29, 0x1, R11 ;  /* 0x000000011d0b7824 */ /* 0x000fe200078e020b */
[----:B------:R-:W-:Y:S05]  /*14e0*/  BRA `(.L_x_1354) ;  /* 0x0000040000007947 */ /* 0x000fea0003800000 */
.L_x_1353:
        /* <DEDUP_REMOVED lines=15> */
.L_x_1355:
[----:B------:R-:W-:Y:S01]  /*15e0*/  IABS R5, c[0x0][0x1c8] ;  /* 0x0000720000057a13 */ /* 0x000fe20000000000 */
[----:B------:R-:W-:Y:S01]  /*15f0*/  @P4 IMAD.IADD R12, R7, 0x1, R12 ;  /* 0x00000001070c4824 */ /* 0x000fe200078e020c */
[----:B------:R-:W-:Y:S02]  /*1600*/  MOV R10, RZ ;  /* 0x000000ff000a7202 */ /* 0x000fe40000000f00 */
[----:B------:R-:W1:Y:S01]  /*1610*/  I2F.RP R15, R5 ;  /* 0x00000005000f7306 */ /* 0x000e620000209400 */
[----:B------:R-:W-:-:S04]  /*1620*/  @P4 IMAD.WIDE.U32 R24, R12, c[0x0][0x1a0], RZ ;  /* 0x000068000c184a25 */ /* 0x000fc800078e00ff */
[----:B------:R-:W-:-:S03]  /*1630*/  @P4 IMAD R12, R12, c[0x0][0x1a4], R25 ;  /* 0x000069000c0c4a24 */ /* 0x000fc600078e0219 */
[----:B-1----:R-:W1:Y:S02]  /*1640*/  MUFU.RCP R11, R15 ;  /* 0x0000000f000b7308 */ /* 0x002e640000001000 */
[----:B-1----:R-:W-:Y:S02]  /*1650*/  IADD3 R11, R11, 0xffffffe, RZ ;  /* 0x0ffffffe0b0b7810 */ /* 0x002fe40007ffe0ff */
[----:B------:R-:W-:-:S04]  /*1660*/  MOV R15, R9 ;  /* 0x00000009000f7202 */ /* 0x000fc80000000f00 */
[----:B------:R-:W1:Y:S02]  /*1670*/  F2I.FTZ.U32.TRUNC.NTZ R11, R11 ;  /* 0x0000000b000b7305 */ /* 0x000e64000021f000 */
[----:B-1----:R-:W-:-:S04]  /*1680*/  IMAD.MOV R3, RZ, RZ, -R11 ;  /* 0x000000ffff037224 */ /* 0x002fc800078e0a0b */
[----:B------:R-:W-:Y:S01]  /*1690*/  IMAD R4, R3, R5, RZ ;  /* 0x0000000503047224 */ /* 0x000fe200078e02ff */
[----:B------:R-:W-:-:S03]  /*16a0*/  IABS R3, R22 ;  /* 0x0000001600037213 */ /* 0x000fc60000000000 */
[----:B------:R-:W-:-:S06]  /*16b0*/  IMAD.HI.U32 R4, R11, R4, R10 ;  /* 0x000000040b047227 */ /* 0x000fcc00078e000a */
[----:B------:R-:W-:-:S04]  /*16c0*/  IMAD.HI.U32 R4, R4, R3, RZ ;  /* 0x0000000304047227 */ /* 0x000fc800078e00ff */
[----:B------:R-:W-:-:S04]  /*16d0*/  IMAD.MOV R10, RZ, RZ, -R4 ;  /* 0x000000ffff0a7224 */ /* 0x000fc800078e0a04 */
[----:B------:R-:W-:Y:S01]  /*16e0*/  IMAD R10, R5, R10, R3 ;  /* 0x0000000a050a7224 */ /* 0x000fe200078e0203 */
[----:B------:R-:W-:-:S04]  /*16f0*/  LOP3.LUT R3, R22, c[0x0][0x1c8], RZ, 0x3c, !PT ;  /* 0x0000720016037a12 */ /* 0x000fc800078e3cff */
[----:B------:R-:W-:Y:S02]  /*1700*/  ISETP.GT.U32.AND P1, PT, R5, R10, PT ;  /* 0x0000000a0500720c */ /* 0x000fe40003f24070 */
[----:B------:R-:W-:-:S11]  /*1710*/  ISETP.GE.AND P2, PT, R3, RZ, PT ;  /* 0x000000ff0300720c */ /* 0x000fd60003f46270 */
[-C--:B------:R-:W-:Y:S02]  /*1720*/  @!P1 IADD3 R10, R10, -R5.reuse, RZ ;  /* 0x800000050a0a9210 */ /* 0x080fe40007ffe0ff */
[----:B------:R-:W-:Y:S02]  /*1730*/  @!P1 IADD3 R4, R4, 0x1, RZ ;  /* 0x0000000104049810 */ /* 0x000fe40007ffe0ff */
[----:B------:R-:W-:Y:S02]  /*1740*/  ISETP.GE.U32.AND P3, PT, R10, R5, PT ;  /* 0x000000050a00720c */ /* 0x000fe40003f66070 */
[----:B------:R-:W-:Y:S02]  /*1750*/  ISETP.NE.AND P1, PT, RZ, c[0x0][0x1c8], PT ;  /* 0x00007200ff007a0c */ /* 0x000fe40003f25270 */
[----:B------:R-:W-:-:S04]  /*1760*/  LEA R5, R133, 0xffffffc0, 0x6 ;  /* 0xffffffc085057811 */ /* 0x000fc800078e30ff */
[----:B------:R-:W-:Y:S01]  /*1770*/  SHF.R.S32.HI R3, RZ, 0x1f, R5 ;  /* 0x0000001fff037819 */ /* 0x000fe20000011405 */
[----:B------:R-:W-:-:S04]  /*1780*/  IMAD.WIDE.U32 R14, R5, c[0x0][0x198], R14 ;  /* 0x00006600050e7a25 */ /* 0x000fc800078e000e */
[----:B------:R-:W-:Y:S01]  /*1790*/  @P3 IADD3 R4, R4, 0x1, RZ ;  /* 0x0000000104043810 */ /* 0x000fe20007ffe0ff */
        /* <DEDUP_REMOVED lines=8> */
[----:B------:R-:W-:-:S04]  /*1820*/  IMAD R11, R4, c[0x0][0x1b4], R11 ;  /* 0x00006d00040b7a24 */ /* 0x000fc800078e020b */
        /* <DEDUP_REMOVED lines=12> */
.L_x_1354:
[----:B------:R-:W-:Y:S01]  /*18f0*/  ISETP.NE.AND P1, PT, R13, -0x1, PT ;  /* 0xffffffff0d00780c */ /* 0x000fe20003f25270 */
[----:B------:R-:W-:Y:S01]  /*1900*/  IMAD.IADD R199, R0, 0x1, -R199 ;  /* 0x0000000100c77824 */ /* 0x000fe200078e0ac7 */
[----:B------:R-:W-:Y:S01]  /*1910*/  SHF.R.S32.HI R9, RZ, 0x1f, R86 ;  /* 0x0000001fff097819 */ /* 0x000fe20000011456 */
[----:B------:R-:W-:Y:S03]  /*1920*/  BSSY B0, `(.L_x_1356) ;  /* 0x0000071000007945 */ /* 0x000fe60003800000 */
[CC--:B------:R-:W-:Y:S02]  /*1930*/  LEA.HI R7, R9.reuse, R86.reuse, RZ, 0x4 ;  /* 0x0000005609077211 */ /* 0x0c0fe400078f20ff */
[----:B------:R-:W-:Y:S02]  /*1940*/  LEA.HI R15, R9, R86, RZ, 0x3 ;  /* 0x00000056090f7211 */ /* 0x000fe400078f18ff */
[----:B------:R-:W-:-:S02]  /*1950*/  SHF.R.S32.HI R0, RZ, 0x4, R7 ;  /* 0x00000004ff007819 */ /* 0x000fc40000011407 */
[----:B------:R-:W-:Y:S01]  /*1960*/  SHF.R.S32.HI R20, RZ, 0x3, R15 ;  /* 0x00000003ff147819 */ /* 0x000fe2000001140f */
[----:B------:R-:W-:Y:S01]  /*1970*/  @P1 IMAD.WIDE.U32 R30, R13, c[0x0][0x190], RZ ;  /* 0x000064000d1e1a25 */ /* 0x000fe200078e00ff */
[----:B-----5:R-:W-:Y:S02]  /*1980*/  @!P1 SHF.R.S32.HI R2, RZ, 0x1f, R207 ;  /* 0x0000001fff029819 */ /* 0x020fe400000114cf */
[----:B------:R-:W-:Y:S01]  /*1990*/  LOP3.LUT R15, R15, 0xfffffff8, RZ, 0xc0, !PT ;  /* 0xfffffff80f0f7812 */ /* 0x000fe200078ec0ff */
[----:B------:R-:W-:Y:S01]  /*19a0*/  @!P1 IMAD.WIDE.U32 R16, R207, c[0x0][0x178], RZ ;  /* 0x00005e00cf109a25 */ /* 0x000fe200078e00ff */
[C---:B------:R-:W-:Y:S02]  /*19b0*/  LEA.HI R14, R7.reuse, R0, RZ, 0x1 ;  /* 0x00000000070e7211 */ /* 0x040fe400078f08ff */
[----:B------:R-:W-:Y:S01]  /*19c0*/  LOP3.LUT R7, R7, 0xfffffff0, RZ, 0xc0, !PT ;  /* 0xfffffff007077812 */ /* 0x000fe200078ec0ff */
[----:B------:R-:W-:Y:S01]  /*19d0*/  @!P1 IMAD R2, R2, c[0x0][0x178], RZ ;  /* 0x00005e0002029a24 */ /* 0x000fe200078e02ff */
[----:B------:R-:W-:Y:S01]  /*19e0*/  LOP3.LUT R197, R14, 0xfffffffe, RZ, 0xc0, !PT ;  /* 0xfffffffe0ec57812 */ /* 0x000fe200078ec0ff */
[----:B------:R-:W-:Y:S01]  /*19f0*/  @P1 IMAD R13, R13, c[0x0][0x194], R31 ;  /* 0x000065000d0d1a24 */ /* 0x000fe200078e021f */
[----:B------:R-:W-:Y:S01]  /*1a00*/  IADD3 R7, -R7, R86, RZ ;  /* 0x0000005607077210 */ /* 0x000fe20007ffe1ff */
[----:B------:R-:W-:Y:S01]  /*1a10*/  @!P1 IMAD R2, R207, c[0x0][0x17c], R2 ;  /* 0x00005f00cf029a24 */ /* 0x000fe200078e0202 */
[----:B------:R-:W-:Y:S01]  /*1a20*/  SHF.R.S32.HI R21, RZ, 0x1f, R20 ;  /* 0x0000001fff157819 */ /* 0x000fe20000011414 */
[----:B------:R-:W-:Y:S01]  /*1a30*/  IMAD.IADD R197, R0, 0x1, -R197 ;  /* 0x0000000100c57824 */ /* 0x000fe200078e0ac5 */
[----:B------:R-:W-:Y:S01]  /*1a40*/  SHF.R.S32.HI R0, RZ, 0x1f, R7 ;  /* 0x0000001fff007819 */ /* 0x000fe20000011407 */
[----:B------:R-:W-:-:S02]  /*1a50*/  @!P1 IMAD.IADD R13, R17, 0x1, R2 ;  /* 0x00000001110d9824 */ /* 0x000fc400078e0202 */
[----:B------:R-:W-:Y:S01]  /*1a60*/  IMAD.IADD R2, R86, 0x1, -R15 ;  /* 0x0000000156027824 */ /* 0x000fe200078e0a0f */
[----:B------:R-:W-:Y:S01]  /*1a70*/  LEA.HI R0, R0, R7, RZ, 0x3 ;  /* 0x0000000700007211 */ /* 0x000fe200078f18ff */
[----:B------:R-:W-:Y:S02]  /*1a80*/  IMAD.SHL.U32 R15, R20, 0x40, RZ ;  /* 0x00000040140f7824 */ /* 0x000fe400078e00ff */
[----:B------:R-:W-:Y:S02]  /*1a90*/  IMAD.SHL.U32 R206, R2, 0x8, RZ ;  /* 0x0000000802ce7824 */ /* 0x000fe400078e00ff */
[----:B------:R-:W-:Y:S01]  /*1aa0*/  @!P1 IMAD.MOV.U32 R30, RZ, RZ, R16 ;  /* 0x000000ffff1e9224 */ /* 0x000fe200078e0010 */
[----:B------:R-:W-:Y:S01]  /*1ab0*/  LOP3.LUT R15, R15, 0x1c0, RZ, 0xc0, !PT ;  /* 0x000001c00f0f7812 */ /* 0x000fe200078ec0ff */
[----:B------:R-:W-:Y:S01]  /*1ac0*/  IMAD.WIDE R26, R27, 0x40, R20 ;  /* 0x000000401b1a7825 */ /* 0x000fe200078e0214 */
[----:B------:R-:W-:Y:S02]  /*1ad0*/  IADD3 R24, P2, R206, R24, RZ ;  /* 0x00000018ce187210 */ /* 0x000fe40007f5e0ff */
[----:B------:R-:W-:-:S02]  /*1ae0*/  SHF.R.S32.HI R14, RZ, 0x1f, R206 ;  /* 0x0000001fff0e7819 */ /* 0x000fc400000114ce */
[----:B------:R-:W-:Y:S02]  /*1af0*/  LEA.HI R16, R9, R86, RZ, 0x6 ;  /* 0x0000005609107211 */ /* 0x000fe400078f30ff */
[----:B------:R-:W-:Y:S01]  /*1b00*/  IADD3 R28, P3, R206, R28, RZ ;  /* 0x0000001cce1c7210 */ /* 0x000fe20007f7e0ff */
[----:B------:R-:W-:Y:S01]  /*1b10*/  IMAD.X R25, R14, 0x1, R12, P2 ;  /* 0x000000010e197824 */ /* 0x000fe200010e060c */
[----:B------:R-:W-:Y:S01]  /*1b20*/  IADD3 R30, P1, R206, R30, RZ ;  /* 0x0000001ece1e7210 */ /* 0x000fe20007f3e0ff */
[----:B------:R-:W-:Y:S01]  /*1b30*/  IMAD.SHL.U32 R16, R16, 0x8, RZ ;  /* 0x0000000810107824 */ /* 0x000fe200078e00ff */
[----:B------:R-:W-:Y:S01]  /*1b40*/  LOP3.LUT R18, R15, 0x38, R206, 0xf8, !PT ;  /* 0x000000380f127812 */ /* 0x000fe200078ef8ce */
[C---:B------:R-:W-:Y:S01]  /*1b50*/  IMAD.X R29, R14.reuse, 0x1, R11, P3 ;  /* 0x000000010e1d7824 */ /* 0x040fe200018e060b */
[----:B------:R-:W-:Y:S01]  /*1b60*/  SHF.R.U32.HI R15, RZ, 0x3, R15 ;  /* 0x00000003ff0f7819 */ /* 0x000fe2000001160f */
[----:B------:R-:W-:Y:S01]  /*1b70*/  IMAD.X R31, R14, 0x1, R13, P1 ;  /* 0x000000010e1f7824 */ /* 0x000fe200008e060d */
[----:B------:R-:W-:Y:S01]  /*1b80*/  LOP3.LUT R12, R0, 0xfffffff8, RZ, 0xc0, !PT ;  /* 0xfffffff8000c7812 */ /* 0x000fe200078ec0ff */
[----:B------:R-:W-:Y:S01]  /*1b90*/  IMAD R13, R10, c[0x0][0x1b8], RZ ;  /* 0x00006e000a0d7a24 */ /* 0x000fe200078e02ff */
[----:B------:R-:W-:Y:S01]  /*1ba0*/  LOP3.LUT R15, R18, R15, RZ, 0x3c, !PT ;  /* 0x0000000f120f7212 */ /* 0x000fe200078e3cff */
[----:B------:R-:W-:Y:S01]  /*1bb0*/  IMAD.WIDE.U32 R28, R20, c[0x0][0x198], R28 ;  /* 0x00006600141c7a25 */ /* 0x000fe200078e001c */
[----:B------:R-:W-:-:S02]  /*1bc0*/  SHF.R.S32.HI R11, RZ, 0x1f, R22 ;  /* 0x0000001fff0b7819 */ /* 0x000fc40000011416 */
[----:B------:R-:W-:Y:S01]  /*1bd0*/  IADD3 R10, R7, -R12, RZ ;  /* 0x8000000c070a7210 */ /* 0x000fe20007ffe0ff */
[----:B------:R-:W-:Y:S01]  /*1be0*/  IMAD R7, R4, c[0x0][0x1bc], R13 ;  /* 0x00006f0004077a24 */ /* 0x000fe200078e020d */
[----:B------:R-:W-:Y:S01]  /*1bf0*/  LOP3.LUT R205, R15, 0xfffffe00, R16, 0xf8, !PT ;  /* 0xfffffe000fcd7812 */ /* 0x000fe200078ef810 */
[----:B------:R-:W-:Y:S01]  /*1c00*/  IMAD R11, R11, c[0x0][0x1a8], RZ ;  /* 0x00006a000b0b7a24 */ /* 0x000fe200078e02ff */
[----:B------:R-:W-:Y:S01]  /*1c10*/  IADD3 R5, P1, R20, R5, RZ ;  /* 0x0000000514057210 */ /* 0x000fe20007f3e0ff */
[----:B------:R-:W-:Y:S01]  /*1c20*/  IMAD.WIDE.U32 R14, R4, c[0x0][0x1b8], R24 ;  /* 0x00006e00040e7a25 */ /* 0x000fe200078e0018 */
[----:B------:R-:W-:Y:S02]  /*1c30*/  MOV R135, R28 ;  /* 0x0000001c00877202 */ /* 0x000fe40000000f00 */
[----:B------:R-:W-:Y:S01]  /*1c40*/  IADD3 R85, R206, 0x40, RZ ;  /* 0x00000040ce557810 */ /* 0x000fe20007ffe0ff */
[----:B------:R-:W-:Y:S01]  /*1c50*/  IMAD.SHL.U32 R4, R10, 0x40, RZ ;  /* 0x000000400a047824 */ /* 0x000fe200078e00ff */
[----:B------:R-:W-:Y:S01]  /*1c60*/  IADD3 R84, R206, 0x80, RZ ;  /* 0x00000080ce547810 */ /* 0x000fe20007ffe0ff */
[----:B------:R-:W-:Y:S01]  /*1c70*/  IMAD.X R3, R21, 0x1, R3, P1 ;  /* 0x0000000115037824 */ /* 0x000fe200008e0603 */
[----:B------:R-:W-:Y:S01]  /*1c80*/  R2P PR, R10, 0x6 ;  /* 0x000000060a007804 */ /* 0x000fe20000000000 */
[----:B------:R-:W-:Y:S01]  /*1c90*/  IMAD R25, R22, c[0x0][0x1ac], R11 ;  /* 0x00006b0016197a24 */ /* 0x000fe200078e020b */
[----:B------:R-:W-:Y:S01]  /*1ca0*/  LOP3.LUT R4, R4, 0x1c0, RZ, 0xc0, !PT ;  /* 0x000001c004047812 */ /* 0x000fe200078ec0ff */
[----:B------:R-:W-:Y:S01]  /*1cb0*/  IMAD.SHL.U32 R11, R197, 0x8, RZ ;  /* 0x00000008c50b7824 */ /* 0x000fe200078e00ff */
[----:B------:R-:W-:Y:S01]  /*1cc0*/  ISETP.GE.AND P3, PT, R20, R199, PT ;  /* 0x000000c71400720c */ /* 0x000fe20003f66270 */
[----:B------:R-:W-:Y:S01]  /*1cd0*/  IMAD.IADD R15, R15, 0x1, R7 ;  /* 0x000000010f0f7824 */ /* 0x000fe200078e0207 */
[----:B------:R-:W-:Y:S01]  /*1ce0*/  SHF.R.U32.HI R10, RZ, 0x3, R4 ;  /* 0x00000003ff0a7819 */ /* 0x000fe20000011604 */
[----:B------:R-:W-:Y:S01]  /*1cf0*/  IMAD R13, R21, c[0x0][0x198], RZ ;  /* 0x00006600150d7a24 */ /* 0x000fe200078e02ff */
[----:B------:R-:W-:Y:S01]  /*1d00*/  LOP3.LUT R11, R4, 0x8, R11, 0xf8, !PT ;  /* 0x00000008040b7812 */ /* 0x000fe200078ef80b */
[----:B------:R-:W-:-:S02]  /*1d10*/  IMAD R4, R3, c[0x0][0x1a0], RZ ;  /* 0x0000680003047a24 */ /* 0x000fc400078e02ff */
[----:B------:R-:W-:Y:S01]  /*1d20*/  IMAD.WIDE.U32 R16, R5, c[0x0][0x1a0], R14 ;  /* 0x0000680005107a25 */ /* 0x000fe200078e000e */
[----:B------:R-:W-:-:S03]  /*1d30*/  LOP3.LUT R3, R11, R10, RZ, 0x3c, !PT ;  /* 0x0000000a0b037212 */ /* 0x000fc600078e3cff */
[----:B------:R-:W-:Y:S02]  /*1d40*/  IMAD R19, R5, c[0x0][0x1a4], R4 ;  /* 0x0000690005137a24 */ /* 0x000fe400078e0204 */
[----:B------:R-:W-:Y:S02]  /*1d50*/  IMAD.SHL.U32 R0, R0, 0x40, RZ ;  /* 0x0000004000007824 */ /* 0x000fe400078e00ff */
[----:B------:R-:W-:Y:S02]  /*1d60*/  IMAD.MOV.U32 R12, RZ, RZ, c[0x0][0x1a0] ;  /* 0x00006800ff0c7624 */ /* 0x000fe400078e00ff */
[----:B------:R-:W-:Y:S01]  /*1d70*/  IMAD.MOV.U32 R7, RZ, RZ, 0x10 ;  /* 0x00000010ff077424 */ /* 0x000fe200078e00ff */
[----:B------:R-:W-:Y:S01]  /*1d80*/  LOP3.LUT R0, R3, 0xfffffe00, R0, 0xf8, !PT ;  /* 0xfffffe0003007812 */ /* 0x000fe200078ef800 */
[----:B------:R-:W-:Y:S01]  /*1d90*/  IMAD.MOV.U32 R5, RZ, RZ, 0x20 ;  /* 0x00000020ff057424 */ /* 0x000fe200078e00ff */
[----:B------:R-:W-:Y:S01]  /*1da0*/  SHF.L.U64.HI R201, R12, R8, c[0x0][0x1a4] ;  /* 0x000069000cc97619 */ /* 0x000fe20000010208 */
[----:B------:R-:W-:Y:S01]  /*1db0*/  IMAD.WIDE.U32 R22, R22, c[0x0][0x1a8], R30 ;  /* 0x00006a0016167a25 */ /* 0x000fe200078e001e */
[----:B------:R-:W-:-:S02]  /*1dc0*/  SHF.L.U32 R202, R12, 0x4, RZ ;  /* 0x000000040cca7819 */ /* 0x000fc400000006ff */
[----:B------:R-:W-:Y:S01]  /*1dd0*/  SEL R7, R7, 0xfffffff0, !P1 ;  /* 0xfffffff007077807 */ /* 0x000fe20004800000 */
[----:B------:R-:W-:Y:S01]  /*1de0*/  IMAD R13, R20, c[0x0][0x19c], R13 ;  /* 0x00006700140d7a24 */ /* 0x000fe200078e020d */
[----:B------:R-:W-:Y:S01]  /*1df0*/  SEL R5, R5, 0xffffffe0, !P2 ;  /* 0xffffffe005057807 */ /* 0x000fe20005000000 */
[----:B------:R-:W-:Y:S02]  /*1e00*/  IMAD.SHL.U32 R205, R205, 0x2, RZ ;  /* 0x00000002cdcd7824 */ /* 0x000fe400078e00ff */
[----:B------:R-:W-:Y:S02]  /*1e10*/  IMAD.IADD R134, R29, 0x1, R13 ;  /* 0x000000011d867824 */ /* 0x000fe400078e020d */
[----:B------:R-:W-:Y:S02]  /*1e20*/  IMAD.IADD R25, R23, 0x1, R25 ;  /* 0x0000000117197824 */ /* 0x000fe400078e0219 */
[----:B------:R-:W-:Y:S01]  /*1e30*/  IMAD.IADD R19, R17, 0x1, R19 ;  /* 0x0000000111137824 */ /* 0x000fe200078e0213 */
[----:B------:R-:W-:Y:S05]  /*1e40*/  @P3 BRA `(.L_x_1357) ;  /* 0x000001e000003947 */ /* 0x000fea0003800000 */
[----:B------:R-:W-:Y:S01]  /*1e50*/  ISETP.GE.AND P5, PT, R206, c[0x0][0x220], PT ;  /* 0x00008800ce007a0c */ /* 0x000fe20003fa6270 */
[----:B------:R-:W-:Y:S01]  /*1e60*/  IMAD R3, R27, c[0x0][0x190], RZ ;  /* 0x000064001b037a24 */ /* 0x000fe200078e02ff */
[----:B------:R-:W-:Y:S01]  /*1e70*/  ISETP.GE.AND P4, PT, R85, c[0x0][0x220], PT ;  /* 0x0000880055007a0c */ /* 0x000fe20003f86270 */
[----:B------:R-:W-:Y:S01]  /*1e80*/  IMAD.MOV.U32 R24, RZ, RZ, R22 ;  /* 0x000000ffff187224 */ /* 0x000fe200078e0016 */
[----:B------:R-:W-:Y:S01]  /*1e90*/  ISETP.GE.AND P3, PT, R84, c[0x0][0x220], PT ;  /* 0x0000880054007a0c */ /* 0x000fe20003f66270 */
[----:B------:R-:W-:-:S02]  /*1ea0*/  IMAD R3, R26, c[0x0][0x194], R3 ;  /* 0x000065001a037a24 */ /* 0x000fc400078e0203 */
        /* <DEDUP_REMOVED lines=24> */
.L_x_1357:
[----:B------:R-:W-:Y:S05]  /*2030*/  BSYNC B0 ;  /* 0x0000000000007941 */ /* 0x000fea0003800000 */
.L_x_1356:
[----:B------:R-:W-:Y:S01]  /*2040*/  IADD3 R11, R20, 0x10, RZ ;  /* 0x00000010140b7810 */ /* 0x000fe20007ffe0ff */
[----:B------:R-:W-:Y:S03]  /*2050*/  BSSY B0, `(.L_x_1358) ;  /* 0x0000024000007945 */ /* 0x000fe60003800000 */
[----:B------:R-:W-:-:S13]  /*2060*/  ISETP.GE.AND P1, PT, R11, R199, PT ;  /* 0x000000c70b00720c */ /* 0x000fda0003f26270 */
[----:B------:R-:W-:Y:S05]  /*2070*/  @P1 BRA `(.L_x_1359) ;  /* 0x0000021000001947 */ /* 0x000fea0003800000 */
[----:B------:R-:W-:Y:S01]  /*2080*/  IADD3 R4, P1, R26, 0x10, RZ ;  /* 0x000000101a047810 */ /* 0x000fe20007f3e0ff */
[----:B-1----:R-:W-:Y:S01]  /*2090*/  IMAD.MOV.U32 R14, RZ, RZ, R22 ;  /* 0x000000ffff0e7224 */ /* 0x002fe200078e0016 */
        /* <DEDUP_REMOVED lines=31> */
.L_x_1359:
[----:B------:R-:W-:Y:S05]  /*2290*/  BSYNC B0 ;  /* 0x0000000000007941 */ /* 0x000fea0003800000 */
.L_x_1358:
        /* <DEDUP_REMOVED lines=37> */
.L_x_1361:
[----:B------:R-:W-:Y:S05]  /*24f0*/  BSYNC B0 ;  /* 0x0000000000007941 */ /* 0x000fea0003800000 */
.L_x_1360:
[----:B-1----:R-:W-:Y:S01]  /*2500*/  IADD3 R15, R20, 0x30, RZ ;  /* 0x00000030140f7810 */ /* 0x002fe20007ffe0ff */
        /* <DEDUP_REMOVED lines=35> */
.L_x_1363:
[----:B------:R-:W-:Y:S05]  /*2740*/  BSYNC B0 ;  /* 0x0000000000007941 */ /* 0x000fea0003800000 */
.L_x_1362:
[----:B------:R-:W-:Y:S01]  /*2750*/  IADD3 R87, R133, -0x1, RZ ;  /* 0xffffffff85577810 */ /* 0x000fe20007ffe0ff */
[----:B------:R-:W-:Y:S04]  /*2760*/  BSSY B0, `(.L_x_1364) ;  /* 0x000001e000007945 */ /* 0x000fe80003800000 */
[----:B------:R-:W-:-:S04]  /*2770*/  IMAD.SHL.U32 R3, R87, 0x40, RZ ;  /* 0x0000004057037824 */ /* 0x000fc800078e00ff */
[----:B------:R-:W-:-:S05]  /*2780*/  IMAD.IADD R10, R88, 0x1, -R3 ;  /* 0x00000001580a7824 */ /* 0x000fca00078e0a03 */
[----:B------:R-:W-:-:S13]  /*2790*/  ISETP.GE.AND P1, PT, R20, R10, PT ;  /* 0x0000000a1400720c */ /* 0x000fda0003f26270 */
[----:B------:R-:W-:Y:S05]  /*27a0*/  @P1 BRA `(.L_x_1365) ;  /* 0x0000019000001947 */ /* 0x000fea0003800000 */
[----:B------:R-:W-:Y:S02]  /*27b0*/  ISETP.GE.AND P4, PT, R206, c[0x0][0x220], PT ;  /* 0x00008800ce007a0c */ /* 0x000fe40003f86270 */
[----:B------:R-:W-:Y:S02]  /*27c0*/  ISETP.GE.AND P3, PT, R85, c[0x0][0x220], PT ;  /* 0x0000880055007a0c */ /* 0x000fe40003f66270 */
[----:B------:R-:W-:-:S09]  /*27d0*/  ISETP.GE.AND P1, PT, R84, c[0x0][0x220], PT ;  /* 0x0000880054007a0c */ /* 0x000fd20003f26270 */
[C---:B-1----:R-:W-:Y:S01]  /*27e0*/  @!P4 LEA R24, P5, R135.reuse, c[0x0][0x168], 0x1 ;  /* 0x00005a008718ca11 */ /* 0x042fe200078a08ff */
        /* <DEDUP_REMOVED lines=21> */
.L_x_1365:
[----:B------:R-:W-:Y:S05]  /*2940*/  BSYNC B0 ;  /* 0x0000000000007941 */ /* 0x000fea0003800000 */
.L_x_1364:
        /* <DEDUP_REMOVED lines=8> */
[----:B-1----:R-:W-:Y:S02]  /*29d0*/  IADD3 R23, P2, R204, R135, RZ ;  /* 0x00000087cc177210 */ /* 0x002fe40007f5e0ff */
        /* <DEDUP_REMOVED lines=24> */
.L_x_1367:
[----:B------:R-:W-:Y:S05]  /*2b60*/  BSYNC B0 ;  /* 0x0000000000007941 */ /* 0x000fea0003800000 */
.L_x_1366:
[----:B------:R-:W-:Y:S01]  /*2b70*/  ISETP.GE.AND P1, PT, R13, R10, PT ;  /* 0x0000000a0d00720c */ /* 0x000fe20003f26270 */
[----:B------:R-:W-:-:S12]  /*2b80*/  BSSY B0, `(.L_x_1368) ;  /* 0x000001e000007945 */ /* 0x000fd80003800000 */
[----:B------:R-:W-:Y:S05]  /*2b90*/  @P1 BRA `(.L_x_1369) ;  /* 0x000001c000001947 */ /* 0x000fea0003800000 */
[----:B------:R-:W-:Y:S01]  /*2ba0*/  ISETP.GE.AND P4, PT, R206, c[0x0][0x220], PT ;  /* 0x00008800ce007a0c */ /* 0x000fe20003f86270 */
[----:B-1----:R-:W-:Y:S01]  /*2bb0*/  IMAD.MOV.U32 R25, RZ, RZ, c[0x0][0x19c] ;  /* 0x00006700ff197624 */ /* 0x002fe200078e00ff */
        /* <DEDUP_REMOVED lines=26> */
.L_x_1369:
[----:B------:R-:W-:Y:S05]  /*2d60*/  BSYNC B0 ;  /* 0x0000000000007941 */ /* 0x000fea0003800000 */
.L_x_1368:
[----:B------:R-:W-:Y:S01]  /*2d70*/  ISETP.GE.AND P1, PT, R15, R10, PT ;  /* 0x0000000a0f00720c */ /* 0x000fe20003f26270 */
[----:B------:R-:W-:-:S12]  /*2d80*/  BSSY B0, `(.L_x_1370) ;  /* 0x0000021000007945 */ /* 0x000fd80003800000 */
[----:B------:R-:W-:Y:S05]  /*2d90*/  @P1 BRA `(.L_x_1371) ;  /* 0x000001f000001947 */ /* 0x000fea0003800000 */
[----:B------:R-:W-:Y:S01]  /*2da0*/  ISETP.GE.AND P4, PT, R206, c[0x0][0x220], PT ;  /* 0x00008800ce007a0c */ /* 0x000fe20003f86270 */
[----:B-12---:R-:W-:Y:S01]  /*2db0*/  IMAD.MOV.U32 R22, RZ, RZ, R135 ;  /* 0x000000ffff167224 */ /* 0x006fe200078e0087 */
[----:B------:R-:W-:Y:S01]  /*2dc0*/  ISETP.GE.AND P3, PT, R85, c[0x0][0x220], PT ;  /* 0x0000880055007a0c */ /* 0x000fe20003f66270 */
[----:B------:R-:W-:Y:S01]  /*2dd0*/  IMAD.MOV.U32 R23, RZ, RZ, R134 ;  /* 0x000000ffff177224 */ /* 0x000fe200078e0086 */
[----:B------:R-:W-:Y:S01]  /*2de0*/  ULDC UR4, c[0x0][0x19c] ;  /* 0x0000670000047ab9 */ /* 0x000fe20000000800 */
[----:B------:R-:W-:Y:S01]  /*2df0*/  ISETP.GE.AND P1, PT, R84, c[0x0][0x220], PT ;  /* 0x0000880054007a0c */ /* 0x000fe20003f26270 */
[----:B------:R-:W-:Y:S01]  /*2e00*/  UIMAD UR4, UR4, 0x30, URZ ;  /* 0x00000030040478a4 */ /* 0x000fe2000f8e023f */
[----:B------:R-:W-:-:S05]  /*2e10*/  IMAD.WIDE.U32 R24, R4, 0x30, R22 ;  /* 0x0000003004187825 */ /* 0x000fca00078e0016 */
[----:B------:R-:W-:Y:S01]  /*2e20*/  IADD3 R8, R25, UR4, RZ ;  /* 0x0000000419087c10 */ /* 0x000fe2000fffe0ff */
[----:B------:R1:W-:Y:S01]  /*2e30*/  @P4 STS.128 [R205+0x7800], RZ ;  /* 0x007800ffcd004388 */ /* 0x0003e20000000c00 */
[C---:B------:R-:W-:Y:S02]  /*2e40*/  @!P4 LEA R26, P5, R24.reuse, c[0x0][0x168], 0x1 ;  /* 0x00005a00181aca11 */ /* 0x040fe400078a08ff */
        /* <DEDUP_REMOVED lines=20> */
.L_x_1371:
[----:B------:R-:W-:Y:S05]  /*2f90*/  BSYNC B0 ;  /* 0x0000000000007941 */ /* 0x000fea0003800000 */
.L_x_1370:
        /* <DEDUP_REMOVED lines=14> */
[----:B-12---:R-:W-:Y:S01]  /*3080*/  @!P3 IMAD.MOV.U32 R22, RZ, RZ, R220 ;  /* 0x000000ffff16b224 */ /* 0x006fe200078e00dc */
        /* <DEDUP_REMOVED lines=17> */
.L_x_1373:
[----:B------:R-:W-:Y:S05]  /*31a0*/  BSYNC B0 ;  /* 0x0000000000007941 */ /* 0x000fea0003800000 */
.L_x_1372:
        /* <DEDUP_REMOVED lines=11> */
[C---:B-1----:R-:W-:Y:S01]  /*3260*/  @!P3 LEA R24, P5, R202.reuse, R220, 0x1 ;  /* 0x000000dcca18b211 */ /* 0x042fe200078a08ff */
[----:B------:R1:W-:Y:S01]  /*3270*/  @P3 STS.128 [R205+0xc800], RZ ;  /* 0x00c800ffcd003388 */ /* 0x0003e20000000c00 */
[C---:B--2---:R-:W-:Y:S02]  /*3280*/  @!P2 LEA R22, P4, R11.reuse, c[0x0][0x170], 0x1 ;  /* 0x00005c000b16aa11 */ /* 0x044fe400078808ff */
        /* <DEDUP_REMOVED lines=19> */
.L_x_1375:
[----:B------:R-:W-:Y:S05]  /*33c0*/  BSYNC B0 ;  /* 0x0000000000007941 */ /* 0x000fea0003800000 */
.L_x_1374:
        /* <DEDUP_REMOVED lines=13> */
[----:B-1----:R-:W-:Y:S01]  /*34a0*/  @!P3 LEA R24, P5, R13, R220, 0x1 ;  /* 0x000000dc0d18b211 */ /* 0x002fe200078a08ff */
[----:B------:R-:W-:Y:S01]  /*34b0*/  IMAD.X R8, R14, 0x1, R19, P4 ;  /* 0x000000010e087824 */ /* 0x000fe200020e0613 */
[----:B--2---:R-:W-:Y:S01]  /*34c0*/  @!P2 LEA R22, P4, R11, c[0x0][0x170], 0x1 ;  /* 0x00005c000b16aa11 */ /* 0x004fe200078808ff */
        /* <DEDUP_REMOVED lines=20> */
.L_x_1377:
[----:B------:R-:W-:Y:S05]  /*3610*/  BSYNC B0 ;  /* 0x0000000000007941 */ /* 0x000fea0003800000 */
.L_x_1376:
        /* <DEDUP_REMOVED lines=17> */
[----:B------:R1:W-:Y:S01]  /*3730*/  @P3 STS.128 [R205+0xd800], RZ ;  /* 0x00d800ffcd003388 */ /* 0x0003e20000000c00 */
[----:B------:R-:W-:Y:S02]  /*3740*/  @!P2 LEA R14, P4, R18, c[0x0][0x170], 0x1 ;  /* 0x00005c00120eaa11 */ /* 0x000fe400078808ff */
[----:B------:R-:W-:Y:S02]  /*3750*/  @!P3 IMAD R8, R8, 0x60, RZ ;  /* 0x000000600808b824 */ /* 0x000fe400078e02ff */
[----:B------:R-:W-:-:S03]  /*3760*/  @!P2 LEA.HI.X R15, R18, c[0x0][0x174], R10, 0x1, P4 ;  /* 0x00005d00120faa11 */ /* 0x000fc600020f0c0a */
        /* <DEDUP_REMOVED lines=18> */
.L_x_1379:
[----:B------:R-:W-:Y:S05]  /*3890*/  BSYNC B0 ;  /* 0x0000000000007941 */ /* 0x000fea0003800000 */
.L_x_1378:
[C---:B------:R-:W-:Y:S01]  /*38a0*/  IMAD.SHL.U32 R8, R2.reuse, 0x40, RZ ;  /* 0x0000004002087824 */ /* 0x040fe200078e00ff */
[----:B------:R-:W-:Y:S01]  /*38b0*/  R2P PR, R2, 0x6 ;  /* 0x0000000602007804 */ /* 0x000fe20000000000 */
[----:B------:R-:W-:Y:S01]  /*38c0*/  IMAD.SHL.U32 R20, R20, 0x8, RZ ;  /* 0x0000000814147824 */ /* 0x000fe200078e00ff */
[----:B------:R-:W0:Y:S01]  /*38d0*/  LDGDEPBAR ;  /* 0x00000000000079af */ /* 0x000e220000000000 */
[----:B------:R-:W-:Y:S01]  /*38e0*/  IMAD R198, R9, 0x400, R0 ;  /* 0x0000040009c67824 */ /* 0x000fe200078e0200 */
[----:B------:R-:W-:Y:S01]  /*38f0*/  LOP3.LUT R11, R8, 0x1c0, RZ, 0xc0, !PT ;  /* 0x000001c0080b7812 */ /* 0x000fe200078ec0ff */
[----:B------:R-:W-:Y:S01]  /*3900*/  IMAD.SHL.U32 R86, R86, 0x2, RZ ;  /* 0x0000000256567824 */ /* 0x000fe200078e00ff */
[----:B------:R-:W-:Y:S01]  /*3910*/  ISETP.GT.AND P6, PT, R87, R200, PT ;  /* 0x000000c85700720c */ /* 0x000fe20003fc4270 */
[----:B------:R-:W-:Y:S01]  /*3920*/  IMAD.SHL.U32 R198, R198, 0x2, RZ ;  /* 0x00000002c6c67824 */ /* 0x000fe200078e00ff */
[----:B------:R-:W-:Y:S02]  /*3930*/  LOP3.LUT R8, R11, 0x8, R20, 0xf8, !PT ;  /* 0x000000080b087812 */ /* 0x000fe400078ef814 */
[----:B------:R-:W-:Y:S01]  /*3940*/  SHF.R.U32.HI R11, RZ, 0x3, R11 ;  /* 0x00000003ff0b7819 */ /* 0x000fe2000001160b */
[--C-:B------:R-:W-:Y:S01]  /*3950*/  IMAD R196, R7, 0x2, R198.reuse ;  /* 0x0000000207c47824 */ /* 0x100fe200078e02c6 */
[----:B-1----:R-:W-:Y:S01]  /*3960*/  LDSM.16.M88.4 R24, [R198] ;  /* 0x00000000c618783b */ /* 0x002fe20000000200 */
[C---:B------:R-:W-:Y:S01]  /*3970*/  IMAD R194, R5.reuse, 0x2, R198 ;  /* 0x0000000205c27824 */ /* 0x040fe200078e02c6 */
[----:B------:R-:W-:Y:S01]  /*3980*/  LOP3.LUT R8, R8, R11, RZ, 0x3c, !PT ;  /* 0x0000000b08087212 */ /* 0x000fe200078e3cff */
[----:B------:R-:W-:Y:S01]  /*3990*/  IMAD R193, R5, 0x2, R196 ;  /* 0x0000000205c17824 */ /* 0x000fe200078e02c4 */
[----:B------:R-:W-:Y:S01]  /*39a0*/  LDSM.16.M88.4 R60, [R196] ;  /* 0x00000000c43c783b */ /* 0x000fe20000000200 */
[----:B------:R-:W-:-:S02]  /*39b0*/  LOP3.LUT R86, R86, 0x6, RZ, 0xc0, !PT ;  /* 0x0000000656567812 */ /* 0x000fc400078ec0ff */
[----:B------:R-:W-:Y:S01]  /*39c0*/  IMAD R197, R197, 0x200, R8 ;  /* 0x00000200c5c57824 */ /* 0x000fe200078e0208 */
[----:B--2---:R-:W-:Y:S03]  /*39d0*/  LDSM.16.M88.4 R20, [R194] ;  /* 0x00000000c214783b */ /* 0x004fe60000000200 */
[----:B------:R-:W-:Y:S01]  /*39e0*/  IMAD.SHL.U32 R197, R197, 0x2, RZ ;  /* 0x00000002c5c57824 */ /* 0x000fe200078e00ff */
[----:B------:R-:W-:Y:S04]  /*39f0*/  LDSM.16.M88.4 R68, [R193] ;  /* 0x00000000c144783b */ /* 0x000fe80000000200 */
[----:B------:R-:W1:Y:S01]  /*3a00*/  LDSM.16.M88.4 R72, [R197+0x6000] ;  /* 0x00600000c548783b */ /* 0x000e620000000200 */
[----:B------:R-:W-:-:S02]  /*3a10*/  IADD3 R2, R197, 0x6000, RZ ;  /* 0x00006000c5027810 */ /* 0x000fc40007ffe0ff */
[----:B------:R-:W-:Y:S01]  /*3a20*/  IADD3 R195, R197, 0x6020, RZ ;  /* 0x00006020c5c37810 */ /* 0x000fe20007ffe0ff */
[----:B------:R-:W2:Y:S01]  /*3a30*/  LDSM.16.M88.4 R40, [R197+0x6800] ;  /* 0x00680000c528783b */ /* 0x000ea20000000200 */
[----:B------:R-:W-:Y:S01]  /*3a40*/  @P1 IADD3 R195, R2, -0x20, RZ ;  /* 0xffffffe002c31810 */ /* 0x000fe20007ffe0ff */
[----:B------:R-:W-:Y:S02]  /*3a50*/  IMAD.MOV.U32 R2, RZ, RZ, 0x40 ;  /* 0x00000040ff027424 */ /* 0x000fe400078e00ff */
[----:B------:R-:W5:Y:S01]  /*3a60*/  LDSM.16.M88.4 R32, [R197+0x7000] ;  /* 0x00700000c520783b */ /* 0x000f620000000200 */
[C---:B------:R-:W-:Y:S02]  /*3a70*/  IADD3 R187, R195.reuse, 0x800, RZ ;  /* 0x00000800c3bb7810 */ /* 0x040fe40007ffe0ff */
[----:B------:R-:W-:Y:S01]  /*3a80*/  SEL R2, R2, 0xffffffc0, !P2 ;  /* 0xffffffc002027807 */ /* 0x000fe20005000000 */
[----:B------:R-:W3:Y:S01]  /*3a90*/  LDSM.16.M88.4 R12, [R197+0x7800] ;  /* 0x00780000c50c783b */ /* 0x000ee20000000200 */
[----:B------:R-:W-:-:S02]  /*3aa0*/  IADD3 R186, R195, 0x1000, RZ ;  /* 0x00001000c3ba7810 */ /* 0x000fc40007ffe0ff */
[----:B------:R-:W-:Y:S01]  /*3ab0*/  IADD3 R185, R195, 0x1800, RZ ;  /* 0x00001800c3b97810 */ /* 0x000fe20007ffe0ff */
[----:B------:R-:W4:Y:S01]  /*3ac0*/  LDSM.16.M88.4 R64, [R195] ;  /* 0x00000000c340783b */ /* 0x000f220000000200 */
[----:B------:R-:W-:Y:S01]  /*3ad0*/  IMAD.IADD R191, R197, 0x1, R2 ;  /* 0x00000001c5bf7824 */ /* 0x000fe200078e0202 */
[C---:B------:R-:W-:Y:S01]  /*3ae0*/  IADD3 R183, R195.reuse, 0x2000, RZ ;  /* 0x00002000c3b77810 */ /* 0x040fe20007ffe0ff */
[----:B------:R-:W-:Y:S01]  /*3af0*/  IMAD.IADD R184, R2, 0x1, R195 ;  /* 0x0000000102b87824 */ /* 0x000fe200078e02c3 */
[----:B------:R-:W3:Y:S01]  /*3b00*/  LDSM.16.M88.4 R56, [R195+0x800] ;  /* 0x00080000c338783b */ /* 0x000ee20000000200 */
        /* <DEDUP_REMOVED lines=10> */
[----:B------:R-:W-:Y:S01]  /*3bb0*/  LDSM.16.M88.4 R80, [R191+0x7000] ;  /* 0x00700000bf50783b */ /* 0x000fe20000000200 */
[C---:B-1----:R-:W-:Y:S03]  /*3bc0*/  HMMA.16816.F32.BF16 R8, R24.reuse, R72, RZ ;  /* 0x000000481808723c */ /* 0x042fe600000418ff */
[----:B------:R-:W-:Y:S05]  /*3bd0*/  LDSM.16.M88.4 R76, [R191+0x7800] ;  /* 0x00780000bf4c783b */ /* 0x000fea0000000200 */
[C---:B------:R-:W-:Y:S08]  /*3be0*/  HMMA.16816.F32.BF16 R72, R24.reuse, R74, RZ ;  /* 0x0000004a1848723c */ /* 0x040ff000000418ff */
[C---:B--2---:R-:W-:Y:S08]  /*3bf0*/  HMMA.16816.F32.BF16 R44, R24.reuse, R40, RZ ;  /* 0x00000028182c723c */ /* 0x044ff000000418ff */
[C---:B------:R-:W-:Y:S08]  /*3c00*/  HMMA.16816.F32.BF16 R40, R24.reuse, R42, RZ ;  /* 0x0000002a1828723c */ /* 0x040ff000000418ff */
[C---:B-----5:R-:W-:Y:S08]  /*3c10*/  HMMA.16816.F32.BF16 R36, R24.reuse, R32, RZ ;  /* 0x000000201824723c */ /* 0x060ff000000418ff */
[C---:B------:R-:W-:Y:S08]  /*3c20*/  HMMA.16816.F32.BF16 R32, R24.reuse, R34, RZ ;  /* 0x000000221820723c */ /* 0x040ff000000418ff */
[C---:B---3--:R-:W-:Y:S08]  /*3c30*/  HMMA.16816.F32.BF16 R28, R24.reuse, R12, RZ ;  /* 0x0000000c181c723c */ /* 0x048ff000000418ff */
[----:B------:R-:W-:Y:S01]  /*3c40*/  HMMA.16816.F32.BF16 R24, R24, R14, RZ ;  /* 0x0000000e1818723c */ /* 0x000fe200000418ff */
[----:B------:R-:W1:Y:S07]  /*3c50*/  LDSM.16.M88.4 R12, [R191+0x6800] ;  /* 0x00680000bf0c783b */ /* 0x000e6e0000000200 */
[C---:B----4-:R-:W-:Y:S08]  /*3c60*/  HMMA.16816.F32.BF16 R8, R60.reuse, R64, R8 ;  /* 0x000000403c08723c */ /* 0x050ff00000041808 */
[C---:B------:R-:W-:Y:S01]  /*3c70*/  HMMA.16816.F32.BF16 R72, R60.reuse, R66, R72 ;  /* 0x000000423c48723c */ /* 0x040fe20000041848 */
[----:B------:R-:W-:Y:S07]  /*3c80*/  LDSM.16.M88.4 R64, [R184] ;  /* 0x00000000b840783b */ /* 0x000fee0000000200 */
[C---:B------:R-:W-:Y:S08]  /*3c90*/  HMMA.16816.F32.BF16 R44, R60.reuse, R56, R44 ;  /* 0x000000383c2c723c */ /* 0x040ff0000004182c */
[C---:B------:R-:W-:Y:S01]  /*3ca0*/  HMMA.16816.F32.BF16 R40, R60.reuse, R58, R40 ;  /* 0x0000003a3c28723c */ /* 0x040fe20000041828 */
[----:B------:R-:W-:Y:S07]  /*3cb0*/  LDSM.16.M88.4 R56, [R197+0x9800] ;  /* 0x00980000c538783b */ /* 0x000fee0000000200 */
[C---:B------:R-:W-:Y:S08]  /*3cc0*/  HMMA.16816.F32.BF16 R28, R60.reuse, R48, R28 ;  /* 0x000000303c1c723c */ /* 0x040ff0000004181c */
[C---:B------:R-:W-:Y:S01]  /*3cd0*/  HMMA.16816.F32.BF16 R24, R60.reuse, R50, R24 ;  /* 0x000000323c18723c */ /* 0x040fe20000041818 */
[----:B------:R-:W2:Y:S07]  /*3ce0*/  LDSM.16.M88.4 R48, [R184+0x800] ;  /* 0x00080000b830783b */ /* 0x000eae0000000200 */
[C---:B------:R-:W-:Y:S08]  /*3cf0*/  HMMA.16816.F32.BF16 R36, R60.reuse, R52, R36 ;  /* 0x000000343c24723c */ /* 0x040ff00000041824 */
[----:B------:R-:W-:Y:S01]  /*3d00*/  HMMA.16816.F32.BF16 R32, R60, R54, R32 ;  /* 0x000000363c20723c */ /* 0x000fe20000041820 */
[----:B------:R-:W-:Y:S04]  /*3d10*/  LDSM.16.M88.4 R52, [R198+0x2000] ;  /* 0x00200000c634783b */ /* 0x000fe80000000200 */
[----:B------:R-:W-:Y:S03]  /*3d20*/  LDSM.16.M88.4 R60, [R197+0x9000] ;  /* 0x00900000c53c783b */ /* 0x000fe60000000200 */
[C---:B------:R-:W-:Y:S08]  /*3d30*/  HMMA.16816.F32.BF16 R8, R20.reuse, R16, R8 ;  /* 0x000000101408723c */ /* 0x040ff00000041808 */
[C---:B------:R-:W-:Y:S01]  /*3d40*/  HMMA.16816.F32.BF16 R72, R20.reuse, R18, R72 ;  /* 0x000000121448723c */ /* 0x040fe20000041848 */
[----:B------:R-:W3:Y:S07]  /*3d50*/  LDSM.16.M88.4 R16, [R184+0x1000] ;  /* 0x00100000b810783b */ /* 0x000eee0000000200 */
[C---:B-1----:R-:W-:Y:S08]  /*3d60*/  HMMA.16816.F32.BF16 R44, R20.reuse, R12, R44 ;  /* 0x0000000c142c723c */ /* 0x042ff0000004182c */
[C---:B------:R-:W-:Y:S01]  /*3d70*/  HMMA.16816.F32.BF16 R40, R20.reuse, R14, R40 ;  /* 0x0000000e1428723c */ /* 0x040fe20000041828 */
[----:B------:R-:W1:Y:S07]  /*3d80*/  LDSM.16.M88.4 R12, [R184+0x1800] ;  /* 0x00180000b80c783b */ /* 0x000e6e0000000200 */
[C---:B------:R-:W-:Y:S08]  /*3d90*/  HMMA.16816.F32.BF16 R36, R20.reuse, R80, R36 ;  /* 0x000000501424723c */ /* 0x040ff00000041824 */
[C---:B------:R-:W-:Y:S01]  /*3da0*/  HMMA.16816.F32.BF16 R32, R20.reuse, R82, R32 ;  /* 0x000000521420723c */ /* 0x040fe20000041820 */
[----:B------:R-:W-:Y:S07]  /*3db0*/  LDSM.16.M88.4 R80, [R191+0x9800] ;  /* 0x00980000bf50783b */ /* 0x000fee0000000200 */
[C---:B------:R-:W-:Y:S08]  /*3dc0*/  HMMA.16816.F32.BF16 R28, R20.reuse, R76, R28 ;  /* 0x0000004c141c723c */ /* 0x040ff0000004181c */
[----:B------:R-:W-:Y:S01]  /*3dd0*/  HMMA.16816.F32.BF16 R24, R20, R78, R24 ;  /* 0x0000004e1418723c */ /* 0x000fe20000041818 */
[----:B------:R-:W4:Y:S07]  /*3de0*/  LDSM.16.M88.4 R20, [R197+0x8000] ;  /* 0x00800000c514783b */ /* 0x000f2e0000000200 */
[C---:B--2---:R-:W-:Y:S08]  /*3df0*/  HMMA.16816.F32.BF16 R44, R68.reuse, R48, R44 ;  /* 0x00000030442c723c */ /* 0x044ff0000004182c */
[C---:B------:R-:W-:Y:S01]  /*3e00*/  HMMA.16816.F32.BF16 R40, R68.reuse, R50, R40 ;  /* 0x000000324428723c */ /* 0x040fe20000041828 */
[----:B------:R-:W2:Y:S07]  /*3e10*/  LDSM.16.M88.4 R48, [R197+0x8800] ;  /* 0x00880000c530783b */ /* 0x000eae0000000200 */
[C---:B------:R-:W-:Y:S08]  /*3e20*/  HMMA.16816.F32.BF16 R8, R68.reuse, R64, R8 ;  /* 0x000000404408723c */ /* 0x040ff00000041808 */
[C---:B------:R-:W-:Y:S08]  /*3e30*/  HMMA.16816.F32.BF16 R72, R68.reuse, R66, R72 ;  /* 0x000000424448723c */ /* 0x040ff00000041848 */
[C---:B---3--:R-:W-:Y:S08]  /*3e40*/  HMMA.16816.F32.BF16 R36, R68.reuse, R16, R36 ;  /* 0x000000104424723c */ /* 0x048ff00000041824 */
[C---:B------:R-:W-:Y:S01]  /*3e50*/  HMMA.16816.F32.BF16 R64, R68.reuse, R18, R32 ;  /* 0x000000124440723c */ /* 0x040fe20000041820 */
[----:B------:R-:W-:Y:S04]  /*3e60*/  LDSM.16.M88.4 R32, [R196+0x2000] ;  /* 0x00200000c420783b */ /* 0x000fe80000000200 */
[----:B------:R-:W3:Y:S03]  /*3e70*/  LDSM.16.M88.4 R16, [R195+0x2000] ;  /* 0x00200000c310783b */ /* 0x000ee60000000200 */
[C---:B-1----:R-:W-:Y:S08]  /*3e80*/  HMMA.16816.F32.BF16 R28, R68.reuse, R12, R28 ;  /* 0x0000000c441c723c */ /* 0x042ff0000004181c */
[----:B------:R-:W-:Y:S01]  /*3e90*/  HMMA.16816.F32.BF16 R24, R68, R14, R24 ;  /* 0x0000000e4418723c */ /* 0x000fe20000041818 */
[----:B------:R-:W1:Y:S04]  /*3ea0*/  LDSM.16.M88.4 R12, [R195+0x2800] ;  /* 0x00280000c30c783b */ /* 0x000e680000000200 */
[----:B------:R-:W-:Y:S03]  /*3eb0*/  LDSM.16.M88.4 R68, [R193+0x2000] ;  /* 0x00200000c144783b */ /* 0x000fe60000000200 */
[C---:B----4-:R-:W-:Y:S08]  /*3ec0*/  HMMA.16816.F32.BF16 R8, R52.reuse, R20, R8 ;  /* 0x000000143408723c */ /* 0x050ff00000041808 */
[C---:B------:R-:W-:Y:S01]  /*3ed0*/  HMMA.16816.F32.BF16 R72, R52.reuse, R22, R72 ;  /* 0x000000163448723c */ /* 0x040fe20000041848 */
[----:B------:R-:W4:Y:S07]  /*3ee0*/  LDSM.16.M88.4 R20, [R195+0x3000] ;  /* 0x00300000c314783b */ /* 0x000f2e0000000200 */
        /* <DEDUP_REMOVED lines=13> */
[C---:B-1----:R-:W-:Y:S08]  /*3fc0*/  HMMA.16816.F32.BF16 R44, R32.reuse, R12, R44 ;  /* 0x0000000c202c723c */ /* 0x042ff0000004182c */
[C---:B------:R-:W-:Y:S01]  /*3fd0*/  HMMA.16816.F32.BF16 R40, R32.reuse, R14, R40 ;  /* 0x0000000e2028723c */ /* 0x040fe20000041828 */
[----:B------:R-:W1:Y:S07]  /*3fe0*/  LDSM.16.M88.4 R12, [R184+0x2800] ;  /* 0x00280000b80c783b */ /* 0x000e6e0000000200 */
[C---:B----4-:R-:W-:Y:S01]  /*3ff0*/  HMMA.16816.F32.BF16 R76, R32.reuse, R20, R36 ;  /* 0x00000014204c723c */ /* 0x050fe20000041824 */
[----:B------:R-:W4:Y:S07]  /*4000*/  LDSM.16.M88.4 R36, [R184+0x2000] ;  /* 0x00200000b824783b */ /* 0x000f2e0000000200 */
[C---:B------:R-:W-:Y:S01]  /*4010*/  HMMA.16816.F32.BF16 R64, R32.reuse, R22, R64 ;  /* 0x000000162040723c */ /* 0x040fe20000041840 */
[----:B------:R-:W-:Y:S07]  /*4020*/  LDSM.16.M88.4 R20, [R184+0x3000] ;  /* 0x00300000b814783b */ /* 0x000fee0000000200 */
[C---:B--2---:R-:W-:Y:S08]  /*4030*/  HMMA.16816.F32.BF16 R28, R32.reuse, R56, R28 ;  /* 0x00000038201c723c */ /* 0x044ff0000004181c */
[----:B------:R-:W-:Y:S01]  /*4040*/  HMMA.16816.F32.BF16 R52, R32, R58, R52 ;  /* 0x0000003a2034723c */ /* 0x000fe20000041834 */
[----:B------:R-:W-:Y:S04]  /*4050*/  LDSM.16.M88.4 R32, [R198+0x4000] ;  /* 0x00400000c620783b */ /* 0x000fe80000000200 */
[----:B------:R-:W-:Y:S03]  /*4060*/  LDSM.16.M88.4 R56, [R197+0xb800] ;  /* 0x00b80000c538783b */ /* 0x000fe60000000200 */
[C---:B------:R-:W-:Y:S08]  /*4070*/  HMMA.16816.F32.BF16 R44, R48.reuse, R60, R44 ;  /* 0x0000003c302c723c */ /* 0x040ff0000004182c */
[C---:B------:R-:W-:Y:S08]  /*4080*/  HMMA.16816.F32.BF16 R40, R48.reuse, R62, R40 ;  /* 0x0000003e3028723c */ /* 0x040ff00000041828 */
[C---:B---3--:R-:W-:Y:S08]  /*4090*/  HMMA.16816.F32.BF16 R76, R48.reuse, R16, R76 ;  /* 0x00000010304c723c */ /* 0x048ff0000004184c */
[C---:B------:R-:W-:Y:S01]  /*40a0*/  HMMA.16816.F32.BF16 R64, R48.reuse, R18, R64 ;  /* 0x000000123040723c */ /* 0x040fe20000041840 */
[----:B------:R-:W2:Y:S07]  /*40b0*/  LDSM.16.M88.4 R16, [R184+0x3800] ;  /* 0x00380000b810783b */ /* 0x000eae0000000200 */
[C---:B------:R-:W-:Y:S08]  /*40c0*/  HMMA.16816.F32.BF16 R8, R48.reuse, R24, R8 ;  /* 0x000000183008723c */ /* 0x040ff00000041808 */
[C---:B------:R-:W-:Y:S01]  /*40d0*/  HMMA.16816.F32.BF16 R72, R48.reuse, R26, R72 ;  /* 0x0000001a3048723c */ /* 0x040fe20000041848 */
[----:B------:R-:W3:Y:S07]  /*40e0*/  LDSM.16.M88.4 R24, [R197+0xa000] ;  /* 0x00a00000c518783b */ /* 0x000eee0000000200 */
[C---:B------:R-:W-:Y:S08]  /*40f0*/  HMMA.16816.F32.BF16 R28, R48.reuse, R80, R28 ;  /* 0x00000050301c723c */ /* 0x040ff0000004181c */
[----:B------:R-:W-:Y:S08]  /*4100*/  HMMA.16816.F32.BF16 R52, R48, R82, R52 ;  /* 0x000000523034723c */ /* 0x000ff00000041834 */
[C---:B-1----:R-:W-:Y:S08]  /*4110*/  HMMA.16816.F32.BF16 R44, R68.reuse, R12, R44 ;  /* 0x0000000c442c723c */ /* 0x042ff0000004182c */
[C---:B------:R-:W-:Y:S01]  /*4120*/  HMMA.16816.F32.BF16 R40, R68.reuse, R14, R40 ;  /* 0x0000000e4428723c */ /* 0x040fe20000041828 */
[----:B------:R-:W1:Y:S07]  /*4130*/  LDSM.16.M88.4 R12, [R197+0xa800] ;  /* 0x00a80000c50c783b */ /* 0x000e6e0000000200 */
[C---:B----4-:R-:W-:Y:S08]  /*4140*/  HMMA.16816.F32.BF16 R8, R68.reuse, R36, R8 ;  /* 0x000000244408723c */ /* 0x050ff00000041808 */
[C---:B------:R-:W-:Y:S01]  /*4150*/  HMMA.16816.F32.BF16 R72, R68.reuse, R38, R72 ;  /* 0x000000264448723c */ /* 0x040fe20000041848 */
[----:B------:R-:W-:Y:S07]  /*4160*/  LDSM.16.M88.4 R36, [R196+0x4000] ;  /* 0x00400000c424783b */ /* 0x000fee0000000200 */
[C---:B--2---:R-:W-:Y:S01]  /*4170*/  HMMA.16816.F32.BF16 R48, R68.reuse, R16, R28 ;  /* 0x000000104430723c */ /* 0x044fe2000004181c */
[----:B------:R-:W2:Y:S07]  /*4180*/  LDSM.16.M88.4 R28, [R195+0x4000] ;  /* 0x00400000c31c783b */ /* 0x000eae0000000200 */
[C---:B------:R-:W-:Y:S08]  /*4190*/  HMMA.16816.F32.BF16 R76, R68.reuse, R20, R76 ;  /* 0x00000014444c723c */ /* 0x040ff0000004184c */
[C---:B------:R-:W-:Y:S01]  /*41a0*/  HMMA.16816.F32.BF16 R64, R68.reuse, R22, R64 ;  /* 0x000000164440723c */ /* 0x040fe20000041840 */
[----:B------:R-:W4:Y:S07]  /*41b0*/  LDSM.16.M88.4 R20, [R197+0xb000] ;  /* 0x00b00000c514783b */ /* 0x000f2e0000000200 */
[----:B------:R-:W-:Y:S01]  /*41c0*/  HMMA.16816.F32.BF16 R52, R68, R18, R52 ;  /* 0x000000124434723c */ /* 0x000fe20000041834 */
[----:B------:R-:W5:Y:S04]  /*41d0*/  LDSM.16.M88.4 R16, [R195+0x4800] ;  /* 0x00480000c310783b */ /* 0x000f680000000200 */
[----:B------:R-:W-:Y:S03]  /*41e0*/  LDSM.16.M88.4 R68, [R195+0x5800] ;  /* 0x00580000c344783b */ /* 0x000fe60000000200 */
[C---:B---3--:R-:W-:Y:S08]  /*41f0*/  HMMA.16816.F32.BF16 R8, R32.reuse, R24, R8 ;  /* 0x000000182008723c */ /* 0x048ff00000041808 */
[C---:B------:R-:W-:Y:S01]  /*4200*/  HMMA.16816.F32.BF16 R72, R32.reuse, R26, R72 ;  /* 0x0000001a2048723c */ /* 0x040fe20000041848 */
[----:B------:R-:W-:Y:S07]  /*4210*/  LDSM.16.M88.4 R24, [R195+0x5000] ;  /* 0x00500000c318783b */ /* 0x000fee0000000200 */
[C---:B-1----:R-:W-:Y:S08]  /*4220*/  HMMA.16816.F32.BF16 R44, R32.reuse, R12, R44 ;  /* 0x0000000c202c723c */ /* 0x042ff0000004182c */
[----:B------:R-:W-:Y:S01]  /*4230*/  HMMA.16816.F32.BF16 R60, R32, R14, R40 ;  /* 0x0000000e203c723c */ /* 0x000fe20000041828 */
[----:B------:R-:W-:Y:S04]  /*4240*/  LDSM.16.M88.4 R40, [R194+0x4000] ;  /* 0x00400000c228783b */ /* 0x000fe80000000200 */
[----:B------:R-:W1:Y:S03]  /*4250*/  LDSM.16.M88.4 R12, [R191+0xa000] ;  /* 0x00a00000bf0c783b */ /* 0x000e660000000200 */
[C---:B--2---:R-:W-:Y:S08]  /*4260*/  HMMA.16816.F32.BF16 R8, R36.reuse, R28, R8 ;  /* 0x0000001c2408723c */ /* 0x044ff00000041808 */
[----:B------:R-:W-:Y:S01]  /*4270*/  HMMA.16816.F32.BF16 R72, R36, R30, R72 ;  /* 0x0000001e2448723c */ /* 0x000fe20000041848 */
[----:B------:R-:W-:Y:S07]  /*4280*/  LDSM.16.M88.4 R28, [R191+0xb000] ;  /* 0x00b00000bf1c783b */ /* 0x000fee0000000200 */
[C---:B----4-:R-:W-:Y:S08]  /*4290*/  HMMA.16816.F32.BF16 R76, R32.reuse, R20, R76 ;  /* 0x00000014204c723c */ /* 0x050ff0000004184c */
[C---:B------:R-:W-:Y:S01]  /*42a0*/  HMMA.16816.F32.BF16 R64, R32.reuse, R22, R64 ;  /* 0x000000162040723c */ /* 0x040fe20000041840 */
[----:B------:R-:W-:Y:S07]  /*42b0*/  LDSM.16.M88.4 R20, [R191+0xa800] ;  /* 0x00a80000bf14783b */ /* 0x000fee0000000200 */
[C---:B------:R-:W-:Y:S08]  /*42c0*/  HMMA.16816.F32.BF16 R48, R32.reuse, R56, R48 ;  /* 0x000000382030723c */ /* 0x040ff00000041830 */
[----:B------:R-:W-:Y:S01]  /*42d0*/  HMMA.16816.F32.BF16 R52, R32, R58, R52 ;  /* 0x0000003a2034723c */ /* 0x000fe20000041834 */
[----:B------:R-:W-:Y:S04]  /*42e0*/  LDSM.16.M88.4 R32, [R193+0x4000] ;  /* 0x00400000c120783b */ /* 0x000fe80000000200 */
[----:B------:R-:W-:Y:S03]  /*42f0*/  LDSM.16.M88.4 R56, [R191+0xb800] ;  /* 0x00b80000bf38783b */ /* 0x000fe60000000200 */
[C---:B-----5:R-:W-:Y:S08]  /*4300*/  HMMA.16816.F32.BF16 R44, R36.reuse, R16, R44 ;  /* 0x00000010242c723c */ /* 0x060ff0000004182c */
[----:B------:R-:W-:Y:S01]  /*4310*/  HMMA.16816.F32.BF16 R60, R36, R18, R60 ;  /* 0x00000012243c723c */ /* 0x000fe2000004183c */
[----:B------:R-:W2:Y:S07]  /*4320*/  LDSM.16.M88.4 R16, [R184+0x4000] ;  /* 0x00400000b810783b */ /* 0x000eae0000000200 */
[C---:B-1----:R-:W-:Y:S08]  /*4330*/  HMMA.16816.F32.BF16 R8, R40.reuse, R12, R8 ;  /* 0x0000000c2808723c */ /* 0x042ff00000041808 */
[----:B------:R-:W-:Y:S01]  /*4340*/  HMMA.16816.F32.BF16 R72, R40, R14, R72 ;  /* 0x0000000e2848723c */ /* 0x000fe20000041848 */
[----:B------:R-:W-:Y:S07]  /*4350*/  LDSM.16.M88.4 R12, [R184+0x5000] ;  /* 0x00500000b80c783b */ /* 0x000fee0000000200 */
[C---:B------:R-:W-:Y:S08]  /*4360*/  HMMA.16816.F32.BF16 R76, R36.reuse, R24, R76 ;  /* 0x00000018244c723c */ /* 0x040ff0000004184c */
[C---:B------:R-:W-:Y:S01]  /*4370*/  HMMA.16816.F32.BF16 R64, R36.reuse, R26, R64 ;  /* 0x0000001a2440723c */ /* 0x040fe20000041840 */
[----:B------:R-:W1:Y:S07]  /*4380*/  LDSM.16.M88.4 R24, [R184+0x4800] ;  /* 0x00480000b818783b */ /* 0x000e6e0000000200 */
[C---:B------:R-:W-:Y:S08]  /*4390*/  HMMA.16816.F32.BF16 R48, R36.reuse, R68, R48 ;  /* 0x000000442430723c */ /* 0x040ff00000041830 */
[----:B------:R-:W-:Y:S08]  /*43a0*/  HMMA.16816.F32.BF16 R52, R36, R70, R52 ;  /* 0x000000462434723c */ /* 0x000ff00000041834 */
[C---:B--2---:R-:W-:Y:S08]  /*43b0*/  HMMA.16816.F32.BF16 R8, R32.reuse, R16, R8 ;  /* 0x000000102008723c */ /* 0x044ff00000041808 */
[----:B------:R-:W-:Y:S01]  /*43c0*/  HMMA.16816.F32.BF16 R72, R32, R18, R72 ;  /* 0x000000122048723c */ /* 0x000fe20000041848 */
[----:B------:R-:W2:Y:S01]  /*43d0*/  LDSM.16.M88.4 R16, [R184+0x5800] ;  /* 0x00580000b810783b */ /* 0x000ea20000000200 */
[----:B------:R-:W-:-:S06]  /*43e0*/  DEPBAR.LE SB0, 0x0 ;  /* 0x000080000000791a */ /* 0x000fcc0000000000 */
[C---:B------:R-:W-:Y:S08]  /*43f0*/  HMMA.16816.F32.BF16 R44, R40.reuse, R20, R44 ;  /* 0x00000014282c723c */ /* 0x040ff0000004182c */
[C---:B------:R-:W-:Y:S07]  /*4400*/  HMMA.16816.F32.BF16 R76, R40.reuse, R28, R76 ;  /* 0x0000001c284c723c */ /* 0x040fee000004184c */
[----:B------:R-:W-:Y:S01]  /*4410*/  IMAD.IADD R29, R3, 0x1, R86 ;  /* 0x00000001031d7824 */ /* 0x000fe200078e0256 */
[----:B------:R-:W-:Y:S04]  /*4420*/  HMMA.16816.F32.BF16 R60, R40, R22, R60 ;  /* 0x00000016283c723c */ /* 0x000fe8000004183c */
[----:B------:R-:W-:-:S02]  /*4430*/  IADD3 R21, R29, 0x8, RZ ;  /* 0x000000081d157810 */ /* 0x000fc40007ffe0ff */
[CC--:B------:R-:W-:Y:S02]  /*4440*/  ISETP.GE.AND P1, PT, R29.reuse, R88.reuse, PT ;  /* 0x000000581d00720c */ /* 0x0c0fe40003f26270 */
[C---:B------:R-:W-:Y:S01]  /*4450*/  HMMA.16816.F32.BF16 R64, R40.reuse, R30, R64 ;  /* 0x0000001e2840723c */ /* 0x040fe20000041840 */
[----:B------:R-:W-:Y:S02]  /*4460*/  IADD3 R23, R29, 0x1, RZ ;  /* 0x000000011d177810 */ /* 0x000fe40007ffe0ff */
[-C--:B------:R-:W-:Y:S02]  /*4470*/  ISETP.GE.AND P4, PT, R21, R88.reuse, PT ;  /* 0x000000581500720c */ /* 0x080fe40003f86270 */
[----:B------:R-:W-:Y:S02]  /*4480*/  IADD3 R21, R29, 0x9, RZ ;  /* 0x000000091d157810 */ /* 0x000fe40007ffe0ff */
[----:B------:R-:W-:Y:S01]  /*4490*/  ISETP.GE.AND P5, PT, R23, R88, PT ;  /* 0x000000581700720c */ /* 0x000fe20003fa6270 */
[----:B------:R-:W-:Y:S01]  /*44a0*/  HMMA.16816.F32.BF16 R48, R40, R56, R48 ;  /* 0x000000382830723c */ /* 0x000fe20000041830 */
[----:B------:R-:W-:-:S02]  /*44b0*/  IADD3 R23, R29, 0x10, RZ ;  /* 0x000000101d177810 */ /* 0x000fc40007ffe0ff */
[-C--:B------:R-:W-:Y:S02]  /*44c0*/  ISETP.GE.AND P3, PT, R21, R88.reuse, PT ;  /* 0x000000581500720c */ /* 0x080fe40003f66270 */
[----:B------:R-:W-:Y:S02]  /*44d0*/  IADD3 R21, R29, 0x11, RZ ;  /* 0x000000111d157810 */ /* 0x000fe40007ffe0ff */
[----:B------:R-:W-:Y:S01]  /*44e0*/  ISETP.GE.AND P2, PT, R23, R88, PT ;  /* 0x000000581700720c */ /* 0x000fe20003f46270 */
[----:B------:R-:W-:Y:S01]  /*44f0*/  HMMA.16816.F32.BF16 R52, R40, R58, R52 ;  /* 0x0000003a2834723c */ /* 0x000fe20000041834 */
[----:B------:R-:W-:Y:S02]  /*4500*/  FSEL R22, R9, -INF , !P5 ;  /* 0xff80000009167808 */ /* 0x000fe40006800000 */
[----:B------:R-:W-:Y:S02]  /*4510*/  FSEL R20, R10, -INF , !P1 ;  /* 0xff8000000a147808 */ /* 0x000fe40004800000 */
[----:B------:R-:W-:-:S02]  /*4520*/  FSEL R23, R8, -INF , !P1 ;  /* 0xff80000008177808 */ /* 0x000fc40004800000 */
[----:B------:R-:W-:Y:S01]  /*4530*/  IADD3 R9, R29, 0x19, RZ ;  /* 0x000000191d097810 */ /* 0x000fe20007ffe0ff */
[C---:B-1----:R-:W-:Y:S01]  /*4540*/  HMMA.16816.F32.BF16 R44, R32.reuse, R24, R44 ;  /* 0x00000018202c723c */ /* 0x042fe2000004182c */
[----:B------:R-:W-:Y:S02]  /*4550*/  ISETP.GE.AND P1, PT, R21, R88, PT ;  /* 0x000000581500720c */ /* 0x000fe40003f26270 */
[----:B------:R-:W-:Y:S02]  /*4560*/  FSEL R21, R11, -INF , !P5 ;  /* 0xff8000000b157808 */ /* 0x000fe40006800000 */
[----:B------:R-:W-:Y:S02]  /*4570*/  FSEL R74, R74, -INF , !P4 ;  /* 0xff8000004a4a7808 */ /* 0x000fe40006000000 */
[----:B------:R-:W-:Y:S01]  /*4580*/  FSEL R25, R72, -INF , !P4 ;  /* 0xff80000048197808 */ /* 0x000fe20006000000 */
[----:B------:R-:W-:Y:S01]  /*4590*/  HMMA.16816.F32.BF16 R76, R32, R12, R76 ;  /* 0x0000000c204c723c */ /* 0x000fe2000004184c */
[----:B------:R-:W-:-:S02]  /*45a0*/  IADD3 R11, R29, 0x20, RZ ;  /* 0x000000201d0b7810 */ /* 0x000fc40007ffe0ff */
[-C--:B------:R-:W-:Y:S02]  /*45b0*/  ISETP.GE.AND P4, PT, R9, R88.reuse, PT ;  /* 0x000000580900720c */ /* 0x080fe40003f86270 */
[----:B------:R-:W-:Y:S02]  /*45c0*/  IADD3 R9, R29, 0x21, RZ ;  /* 0x000000211d097810 */ /* 0x000fe40007ffe0ff */
[----:B------:R-:W-:Y:S01]  /*45d0*/  FSEL R2, R75, -INF , !P3 ;  /* 0xff8000004b027808 */ /* 0x000fe20005800000 */
[----:B------:R-:W-:Y:S01]  /*45e0*/  HMMA.16816.F32.BF16 R60, R32, R26, R60 ;  /* 0x0000001a203c723c */ /* 0x000fe2000004183c */
[----:B------:R-:W-:Y:S01]  /*45f0*/  FSEL R73, R73, -INF , !P3 ;  /* 0xff80000049497808 */ /* 0x000fe20005800000 */
[----:B------:R-:W-:Y:S01]  /*4600*/  BAR.SYNC.DEFER_BLOCKING 0x0 ;  /* 0x0000000000007b1d */ /* 0x000fe20000010000 */
[----:B------:R-:W-:Y:S02]  /*4610*/  ISETP.GE.AND P3, PT, R11, R88, PT ;  /* 0x000000580b00720c */ /* 0x000fe40003f66270 */
[----:B------:R-:W-:-:S03]  /*4620*/  IADD3 R13, R29, 0x18, RZ ;  /* 0x000000181d0d7810 */ /* 0x000fc60007ffe0ff */
[C---:B------:R-:W-:Y:S01]  /*4630*/  HMMA.16816.F32.BF16 R64, R32.reuse, R14, R64 ;  /* 0x0000000e2040723c */ /* 0x040fe20000041840 */
[----:B------:R-:W-:Y:S02]  /*4640*/  FSEL R12, R46, -INF , !P2 ;  /* 0xff8000002e0c7808 */ /* 0x000fe40005000000 */
[----:B------:R-:W-:Y:S02]  /*4650*/  FSEL R11, R44, -INF , !P2 ;  /* 0xff8000002c0b7808 */ /* 0x000fe40005000000 */
[-C--:B------:R-:W-:Y:S02]  /*4660*/  ISETP.GE.AND P2, PT, R9, R88.reuse, PT ;  /* 0x000000580900720c */ /* 0x080fe40003f46270 */
[----:B------:R-:W-:Y:S01]  /*4670*/  IADD3 R9, R29, 0x28, RZ ;  /* 0x000000281d097810 */ /* 0x000fe20007ffe0ff */
[----:B--2---:R-:W-:Y:S01]  /*4680*/  HMMA.16816.F32.BF16 R48, R32, R16, R48 ;  /* 0x000000102030723c */ /* 0x004fe20000041830 */
[----:B------:R-:W-:Y:S02]  /*4690*/  ISETP.GE.AND P5, PT, R13, R88, PT ;  /* 0x000000580d00720c */ /* 0x000fe40003fa6270 */
[----:B------:R-:W-:-:S02]  /*46a0*/  FSEL R162, R78, -INF , !P3 ;  /* 0xff8000004ea27808 */ /* 0x000fc40005800000 */
[----:B------:R-:W-:Y:S02]  /*46b0*/  FSEL R169, R76, -INF , !P3 ;  /* 0xff8000004ca97808 */ /* 0x000fe40005800000 */
[----:B------:R-:W-:Y:S01]  /*46c0*/  IADD3 R17, R29, 0x31, RZ ;  /* 0x000000311d117810 */ /* 0x000fe20007ffe0ff */
[----:B------:R-:W-:Y:S01]  /*46d0*/  HMMA.16816.F32.BF16 R52, R32, R18, R52 ;  /* 0x000000122034723c */ /* 0x000fe20000041834 */
[----:B------:R-:W-:Y:S02]  /*46e0*/  FSEL R14, R47, -INF , !P1 ;  /* 0xff8000002f0e7808 */ /* 0x000fe40004800000 */
[----:B------:R-:W-:Y:S02]  /*46f0*/  FSEL R15, R45, -INF , !P1 ;  /* 0xff8000002d0f7808 */ /* 0x000fe40004800000 */
[----:B------:R-:W-:Y:S02]  /*4700*/  IADD3 R13, R29, 0x29, RZ ;  /* 0x000000291d0d7810 */ /* 0x000fe40007ffe0ff */
[----:B------:R-:W-:-:S02]  /*4710*/  ISETP.GE.AND P3, PT, R17, R88, PT ;  /* 0x000000581100720c */ /* 0x000fc40003f66270 */
[----:B------:R-:W-:Y:S02]  /*4720*/  ISETP.GE.AND P1, PT, R9, R88, PT ;  /* 0x000000580900720c */ /* 0x000fe40003f26270 */
[C---:B------:R-:W-:Y:S02]  /*4730*/  IADD3 R19, R29.reuse, 0x30, RZ ;  /* 0x000000301d137810 */ /* 0x040fe40007ffe0ff */
[C---:B------:R-:W-:Y:S02]  /*4740*/  IADD3 R17, R29.reuse, 0x38, RZ ;  /* 0x000000381d117810 */ /* 0x040fe40007ffe0ff */
[----:B------:R-:W-:Y:S02]  /*4750*/  IADD3 R29, R29, 0x39, RZ ;  /* 0x000000391d1d7810 */ /* 0x000fe40007ffe0ff */
[----:B------:R-:W-:Y:S02]  /*4760*/  FSEL R8, R62, -INF , !P5 ;  /* 0xff8000003e087808 */ /* 0x000fe40006800000 */
[----:B------:R-:W-:-:S02]  /*4770*/  FSEL R9, R60, -INF , !P5 ;  /* 0xff8000003c097808 */ /* 0x000fc40006800000 */
[----:B------:R-:W-:Y:S02]  /*4780*/  ISETP.GE.AND P5, PT, R13, R88, PT ;  /* 0x000000580d00720c */ /* 0x000fe40003fa6270 */
[----:B------:R-:W-:Y:S02]  /*4790*/  FSEL R10, R63, -INF , !P4 ;  /* 0xff8000003f0a7808 */ /* 0x000fe40006000000 */
[----:B------:R-:W-:Y:S02]  /*47a0*/  FSEL R13, R61, -INF , !P4 ;  /* 0xff8000003d0d7808 */ /* 0x000fe40006000000 */
[----:B------:R-:W-:Y:S02]  /*47b0*/  FSEL R172, R79, -INF , !P2 ;  /* 0xff8000004fac7808 */ /* 0x000fe40005000000 */
[----:B------:R-:W-:Y:S02]  /*47c0*/  FSEL R161, R77, -INF , !P2 ;  /* 0xff8000004da17808 */ /* 0x000fe40005000000 */
[----:B------:R-:W-:-:S02]  /*47d0*/  FSEL R164, R66, -INF , !P1 ;  /* 0xff80000042a47808 */ /* 0x000fc40004800000 */
[----:B------:R-:W-:Y:S02]  /*47e0*/  FSEL R167, R64, -INF , !P1 ;  /* 0xff80000040a77808 */ /* 0x000fe40004800000 */
[-C--:B------:R-:W-:Y:S02]  /*47f0*/  ISETP.GE.AND P4, PT, R19, R88.reuse, PT ;  /* 0x000000581300720c */ /* 0x080fe40003f86270 */
[-C--:B------:R-:W-:Y:S02]  /*4800*/  ISETP.GE.AND P2, PT, R17, R88.reuse, PT ;  /* 0x000000581100720c */ /* 0x080fe40003f46270 */
[----:B------:R-:W-:Y:S02]  /*4810*/  ISETP.GE.AND P1, PT, R29, R88, PT ;  /* 0x000000581d00720c */ /* 0x000fe40003f26270 */
[----:B------:R-:W-:Y:S02]  /*4820*/  FSEL R170, R67, -INF , !P5 ;  /* 0xff80000043aa7808 */ /* 0x000fe40006800000 */
[----:B------:R-:W-:-:S02]  /*4830*/  FSEL R163, R65, -INF , !P5 ;  /* 0xff80000041a37808 */ /* 0x000fc40006800000 */
[----:B------:R-:W-:Y:S02]  /*4840*/  FSEL R166, R50, -INF , !P4 ;  /* 0xff80000032a67808 */ /* 0x000fe40006000000 */
[----:B------:R-:W-:Y:S02]  /*4850*/  FSEL R173, R48, -INF , !P4 ;  /* 0xff80000030ad7808 */ /* 0x000fe40006000000 */
[----:B------:R-:W-:Y:S02]  /*4860*/  FSEL R142, R51, -INF , !P3 ;  /* 0xff800000338e7808 */ /* 0x000fe40005800000 */
[----:B------:R-:W-:Y:S02]  /*4870*/  FSEL R171, R49, -INF , !P3 ;  /* 0xff80000031ab7808 */ /* 0x000fe40005800000 */
[----:B------:R-:W-:Y:S02]  /*4880*/  FSEL R140, R54, -INF , !P2 ;  /* 0xff800000368c7808 */ /* 0x000fe40005000000 */
[----:B------:R-:W-:-:S02]  /*4890*/  FSEL R143, R52, -INF , !P2 ;  /* 0xff800000348f7808 */ /* 0x000fc40005000000 */
[----:B------:R-:W-:Y:S02]  /*48a0*/  FSEL R160, R55, -INF , !P1 ;  /* 0xff80000037a07808 */ /* 0x000fe40004800000 */
[----:B------:R-:W-:Y:S01]  /*48b0*/  FSEL R141, R53, -INF , !P1 ;  /* 0xff800000358d7808 */ /* 0x000fe20004800000 */
[----:B------:R-:W-:Y:S05]  /*48c0*/  @!P6 BRA `(.L_x_1380) ;  /* 0x00000b700000e947 */ /* 0x000fea0003800000 */
[----:B------:R-:W-:Y:S05]  /*48d0*/  @!P0 BRA `(.L_x_1381) ;  /* 0x0000039000008947 */ /* 0x000fea0003800000 */
[----:B------:R-:W1:Y:S01]  /*48e0*/  I2F.RP R26, R6 ;  /* 0x00000006001a7306 */ /* 0x000e620000209400 */
[C---:B------:R-:W-:Y:S02]  /*48f0*/  IADD3 R24, R3.reuse, -0x40, RZ ;  /* 0xffffffc003187810 */ /* 0x040fe40007ffe0ff */
[----:B------:R-:W-:Y:S02]  /*4900*/  IABS R16, R3 ;  /* 0x0000000300107213 */ /* 0x000fe40000000000 */
[----:B------:R-:W-:Y:S02]  /*4910*/  IABS R4, R24 ;  /* 0x0000001800047213 */ /* 0x000fe40000000000 */
[----:B------:R-:W-:-:S02]  /*4920*/  LOP3.LUT R3, R3, c[0x0][0x2d0], RZ, 0x3c, !PT ;  /* 0x0000b40003037a12 */ /* 0x000fc400078e3cff */
        /* <DEDUP_REMOVED lines=47> */
[----:B------:R-:W-:Y:S01]  /*4c20*/  IMAD R17, R4, c[0x0][0x180], RZ ;  /* 0x0000600004117a24 */ /* 0x000fe200078e02ff */
[----:B------:R-:W-:-:S03]  /*4c30*/  MOV R4, R18 ;  /* 0x0000001200047202 */ /* 0x000fc60000000f00 */
[----:B------:R-:W-:-:S04]  /*4c40*/  IMAD R17, R16, c[0x0][0x184], R17 ;  /* 0x0000610010117a24 */ /* 0x000fc800078e0211 */
[----:B------:R-:W-:Y:S01]  /*4c50*/  IMAD.IADD R3, R19, 0x1, R17 ;  /* 0x0000000113037824 */ /* 0x000fe200078e0211 */
[----:B------:R-:W-:Y:S05]  /*4c60*/  BRA `(.L_x_1382) ;  /* 0x0000002000007947 */ /* 0x000fea0003800000 */
.L_x_1381:
[----:B------:R-:W-:-:S04]  /*4c70*/  LEA R4, -R4, RZ, 0x6 ;  /* 0x000000ff04047211 */ /* 0x000fc800078e31ff */
[----:B------:R-:W-:Y:S02]  /*4c80*/  SHF.R.S32.HI R3, RZ, 0x1f, R4 ;  /* 0x0000001fff037819 */ /* 0x000fe40000011404 */
.L_x_1382:
        /* <DEDUP_REMOVED lines=119> */
.L_x_1384:
[----:B------:R-:W-:Y:S05]  /*5400*/  BSYNC B0 ;  /* 0x0000000000007941 */ /* 0x000fea0003800000 */
.L_x_1383:
[----:B------:R-:W0:Y:S01]  /*5410*/  LDGDEPBAR ;  /* 0x00000000000079af */ /* 0x000e220000000000 */
[----:B------:R-:W-:-:S04]  /*5420*/  IADD3 R135, P1, R4, R135, RZ ;  /* 0x0000008704877210 */ /* 0x000fc80007f3e0ff */
[----:B------:R-:W-:Y:S02]  /*5430*/  IADD3.X R134, R3, R134, RZ, P1, !PT ;  /* 0x0000008603867210 */ /* 0x000fe40000ffe4ff */
.L_x_1380:
        /* <DEDUP_REMOVED lines=31> */
[----:B-1----:R-:W1:Y:S03]  /*5630*/  SHFL.BFLY PT, R17, R6, 0x2, 0x1f ;  /* 0x0c401f0006117f89 */ /* 0x002e6600000e0000 */
[-C--:B------:R-:W-:Y:S01]  /*5640*/  LEA R189, R5, R192.reuse, 0x1 ;  /* 0x000000c005bd7211 */ /* 0x080fe200078e08ff */
[----:B------:R-:W2:Y:S01]  /*5650*/  SHFL.BFLY PT, R4, R19, 0x2, 0x1f ;  /* 0x0c401f0013047f89 */ /* 0x000ea200000e0000 */
[----:B------:R-:W-:-:S03]  /*5660*/  LEA R190, R7, R192, 0x1 ;  /* 0x000000c007be7211 */ /* 0x000fc600078e08ff */
[----:B------:R-:W-:Y:S01]  /*5670*/  LDSM.16.MT88.4 R68, [R192+0xe000] ;  /* 0x00e00000c044783b */ /* 0x000fe20000004200 */
[----:B------:R-:W-:-:S03]  /*5680*/  LEA R188, R5, R190, 0x1 ;  /* 0x000000be05bc7211 */ /* 0x000fc600078e08ff */
[----:B------:R-:W-:Y:S04]  /*5690*/  LDSM.16.MT88.4 R84, [R189+0xe000] ;  /* 0x00e00000bd54783b */ /* 0x000fe80000004200 */
[----:B------:R-:W-:Y:S04]  /*56a0*/  LDSM.16.MT88.4 R36, [R192+0xc000] ;  /* 0x00c00000c024783b */ /* 0x000fe80000004200 */
[----:B------:R-:W-:Y:S01]  /*56b0*/  LDSM.16.MT88.4 R44, [R190+0xc000] ;  /* 0x00c00000be2c783b */ /* 0x000fe20000004200 */
[----:B-1----:R-:W-:-:S03]  /*56c0*/  FMNMX.FTZ R17, R6, R17, !PT ;  /* 0x0000001106117209 */ /* 0x002fc60007810000 */
[----:B------:R-:W-:Y:S01]  /*56d0*/  LDSM.16.MT88.4 R52, [R189+0xc000] ;  /* 0x00c00000bd34783b */ /* 0x000fe20000004200 */
[----:B--2---:R-:W-:-:S03]  /*56e0*/  FMNMX.FTZ R4, R19, R4, !PT ;  /* 0x0000000413047209 */ /* 0x004fc60007810000 */
[----:B------:R-:W1:Y:S04]  /*56f0*/  SHFL.BFLY PT, R132, R17, 0x1, 0x1f ;  /* 0x0c201f0011847f89 */ /* 0x000e6800000e0000 */
[----:B------:R-:W2:Y:S04]  /*5700*/  SHFL.BFLY PT, R3, R4, 0x1, 0x1f ;  /* 0x0c201f0004037f89 */ /* 0x000ea800000e0000 */
[----:B------:R-:W3:Y:S04]  /*5710*/  LDSM.16.MT88.4 R60, [R188+0xc000] ;  /* 0x00c00000bc3c783b */ /* 0x000ee80000004200 */
[----:B------:R-:W4:Y:S04]  /*5720*/  LDSM.16.MT88.4 R76, [R190+0xe000] ;  /* 0x00e00000be4c783b */ /* 0x000f280000004200 */
[----:B------:R-:W5:Y:S04]  /*5730*/  LDSM.16.MT88.4 R92, [R188+0xe000] ;  /* 0x00e00000bc5c783b */ /* 0x000f680000004200 */
[----:B------:R-:W3:Y:S01]  /*5740*/  LDSM.16.MT88.4 R100, [R192+0x10000] ;  /* 0x01000000c064783b */ /* 0x000ee20000004200 */
[----:B-1----:R-:W-:-:S03]  /*5750*/  FMNMX.FTZ R132, R17, R132, !PT ;  /* 0x0000008411847209 */ /* 0x002fc60007810000 */
[----:B------:R-:W1:Y:S01]  /*5760*/  LDSM.16.MT88.4 R124, [R190+0x10000] ;  /* 0x01000000be7c783b */ /* 0x000e620000004200 */
[----:B--2---:R-:W-:Y:S01]  /*5770*/  FMNMX.FTZ R3, R4, R3, !PT ;  /* 0x0000000304037209 */ /* 0x004fe20007810000 */
[C---:B------:R-:W-:Y:S01]  /*5780*/  FMUL.FTZ R168, R132.reuse, c[0x0][0x23c] ;  /* 0x00008f0084a87a20 */ /* 0x040fe20000410000 */
[----:B------:R-:W-:Y:S01]  /*5790*/  FSETP.NEU.FTZ.AND P1, PT, R132, -INF , PT ;  /* 0xff8000008400780b */ /* 0x000fe20003f3d000 */
[----:B------:R-:W2:Y:S02]  /*57a0*/  LDSM.16.MT88.4 R112, [R189+0x10000] ;  /* 0x01000000bd70783b */ /* 0x000ea40000004200 */
[C---:B------:R-:W-:Y:S01]  /*57b0*/  FMUL.FTZ R165, R3.reuse, c[0x0][0x23c] ;  /* 0x00008f0003a57a20 */ /* 0x040fe20000410000 */
[----:B------:R-:W-:Y:S01]  /*57c0*/  FSEL R168, R168, RZ, P1 ;  /* 0x000000ffa8a87208 */ /* 0x000fe20000800000 */
[----:B------:R-:W1:Y:S01]  /*57d0*/  LDSM.16.MT88.4 R4, [R188+0x10000] ;  /* 0x01000000bc04783b */ /* 0x000e620000004200 */
[----:B------:R-:W-:-:S03]  /*57e0*/  FSETP.NEU.FTZ.AND P1, PT, R3, -INF , PT ;  /* 0xff8000000300780b */ /* 0x000fc60003f3d000 */
[--C-:B------:R-:W-:Y:S01]  /*57f0*/  FFMA.FTZ R155, R23, c[0x0][0x23c], -R168.reuse ;  /* 0x00008f00179b7a23 */ /* 0x100fe200000108a8 */
[----:B------:R-:W-:Y:S01]  /*5800*/  FSEL R165, R165, RZ, P1 ;  /* 0x000000ffa5a57208 */ /* 0x000fe20000800000 */
[--C-:B------:R-:W-:Y:S01]  /*5810*/  FFMA.FTZ R152, R22, c[0x0][0x23c], -R168.reuse ;  /* 0x00008f0016987a23 */ /* 0x100fe200000108a8 */
[----:B------:R-:W-:Y:S01]  /*5820*/  LDSM.16.MT88.4 R16, [R189+0xe800] ;  /* 0x00e80000bd10783b */ /* 0x000fe20000004200 */
[--C-:B------:R-:W-:Y:S01]  /*5830*/  FFMA.FTZ R153, R25, c[0x0][0x23c], -R168.reuse ;  /* 0x00008f0019997a23 */ /* 0x100fe200000108a8 */
[----:B------:R-:W-:Y:S01]  /*5840*/  LEA R212, P1, R135, c[0x0][0x168], 0x1 ;  /* 0x00005a0087d47a11 */ /* 0x000fe200078208ff */
[----:B------:R-:W-:Y:S01]  /*5850*/  FFMA.FTZ R148, R73, c[0x0][0x23c], -R168 ;  /* 0x00008f0049947a23 */ /* 0x000fe200000108a8 */
[----:B------:R-:W-:Y:S01]  /*5860*/  MUFU.EX2 R155, R155 ;  /* 0x0000009b009b7308 */ /* 0x000fe20000000800 */
[--C-:B------:R-:W-:Y:S01]  /*5870*/  FFMA.FTZ R154, R20, c[0x0][0x23c], -R165.reuse ;  /* 0x00008f00149a7a23 */ /* 0x100fe200000108a5 */
[----:B------:R-:W-:Y:S01]  /*5880*/  LDSM.16.MT88.4 R136, [R190+0xc800] ;  /* 0x00c80000be88783b */ /* 0x000fe20000004200 */
[--C-:B------:R-:W-:Y:S01]  /*5890*/  FFMA.FTZ R157, R21, c[0x0][0x23c], -R165.reuse ;  /* 0x00008f00159d7a23 */ /* 0x100fe200000108a5 */
[----:B------:R-:W-:Y:S01]  /*58a0*/  LEA.HI.X R213, R135, c[0x0][0x16c], R134, 0x1, P1 ;  /* 0x00005b0087d57a11 */ /* 0x000fe200008f0c86 */
[--C-:B------:R-:W-:Y:S01]  /*58b0*/  FFMA.FTZ R159, R74, c[0x0][0x23c], -R165.reuse ;  /* 0x00008f004a9f7a23 */ /* 0x100fe200000108a5 */
[----:B------:R-:W-:Y:S01]  /*58c0*/  LDSM.16.MT88.4 R20, [R192+0xc800] ;  /* 0x00c80000c014783b */ /* 0x000fe20000004200 */
        /* <DEDUP_REMOVED lines=10> */
[----:B------:R-:W1:Y:S01]  /*5970*/  LDSM.16.MT88.4 R8, [R192+0xe800] ;  /* 0x00e80000c008783b */ /* 0x000e620000004200 */
[--C-:B------:R-:W-:Y:S02]  /*5980*/  FFMA.FTZ R2, R13, c[0x0][0x23c], -R168.reuse ;  /* 0x00008f000d027a23 */ /* 0x100fe400000108a8 */
[--C-:B------:R-:W-:Y:S01]  /*5990*/  FFMA.FTZ R149, R12, c[0x0][0x23c], -R165.reuse ;  /* 0x00008f000c957a23 */ /* 0x100fe200000108a5 */
[----:B------:R-:W-:Y:S01]  /*59a0*/  LDSM.16.MT88.4 R24, [R190+0xe800] ;  /* 0x00e80000be18783b */ /* 0x000fe20000004200 */
[----:B------:R-:W-:Y:S01]  /*59b0*/  FFMA.FTZ R144, R14, c[0x0][0x23c], -R165 ;  /* 0x00008f000e907a23 */ /* 0x000fe200000108a5 */
[----:B------:R-:W3:Y:S01]  /*59c0*/  MUFU.EX2 R148, R148 ;  /* 0x0000009400947308 */ /* 0x000ee20000000800 */
        /* <DEDUP_REMOVED lines=10> */
[----:B------:R-:W4:Y:S01]  /*5a70*/  MUFU.EX2 R157, R157 ;  /* 0x0000009d009d7308 */ /* 0x000f220000000800 */
[----:B---3--:R-:W-:Y:S01]  /*5a80*/  F2FP.BF16.PACK_AB R118, R148, R153 ;  /* 0x000000999476723e */ /* 0x008fe200000010ff */
        /* <DEDUP_REMOVED lines=8> */
[----:B------:R-:W3:Y:S01]  /*5b10*/  MUFU.EX2 R150, R150 ;  /* 0x0000009600967308 */ /* 0x000ee20000000800 */
[----:B----4-:R-:W-:Y:S01]  /*5b20*/  F2FP.BF16.PACK_AB R117, R157, R154 ;  /* 0x0000009a9d75723e */ /* 0x010fe200000010ff */
        /* <DEDUP_REMOVED lines=8> */
[----:B---3--:R-:W-:Y:S01]  /*5bb0*/  F2FP.BF16.PACK_AB R119, R150, R159 ;  /* 0x0000009f9677723e */ /* 0x008fe200000010ff */
[----:B------:R-:W3:Y:S01]  /*5bc0*/  MUFU.EX2 R146, R146 ;  /* 0x0000009200927308 */ /* 0x000ee20000000800 */
        /* <DEDUP_REMOVED lines=9> */
[----:B------:R-:W4:Y:S06]  /*5c60*/  MUFU.EX2 R144, R144 ;  /* 0x0000009000907308 */ /* 0x000f2c0000000800 */
        /* <DEDUP_REMOVED lines=10> */
[C---:B-----5:R-:W-:Y:S02]  /*5d10*/  HMMA.16816.F32.BF16 R88, R116.reuse, R92, RZ ;  /* 0x0000005c7458723c */ /* 0x060fe400000418ff */
[----:B------:R-:W-:Y:S06]  /*5d20*/  MUFU.EX2 R163, R163 ;  /* 0x000000a300a37308 */ /* 0x000fec0000000800 */
[C---:B------:R-:W-:Y:S02]  /*5d30*/  HMMA.16816.F32.BF16 R96, R116.reuse, R100, RZ ;  /* 0x000000647460723c */ /* 0x040fe400000418ff */
[----:B------:R-:W-:Y:S06]  /*5d40*/  MUFU.EX2 R162, R162 ;  /* 0x000000a200a27308 */ /* 0x000fec0000000800 */
[C---:B-1----:R-:W-:Y:S02]  /*5d50*/  HMMA.16816.F32.BF16 R104, R116.reuse, R124, RZ ;  /* 0x0000007c7468723c */ /* 0x042fe400000418ff */
[----:B------:R-:W1:Y:S06]  /*5d60*/  MUFU.EX2 R167, R167 ;  /* 0x000000a700a77308 */ /* 0x000e6c0000000800 */
        /* <DEDUP_REMOVED lines=23> */
[----:B----4-:R-:W-:Y:S01]  /*5ee0*/  F2FP.BF16.PACK_AB R5, R144, R149 ;  /* 0x000000959005723e */ /* 0x010fe200000010ff */
        /* <DEDUP_REMOVED lines=9> */
[----:B------:R-:W-:Y:S01]  /*5f80*/  HMMA.16816.F32.BF16 R64, R4, R8, R64 ;  /* 0x000000080440723c */ /* 0x000fe20000041840 */
[----:B------:R-:W-:-:S07]  /*5f90*/  FADD.FTZ R145, R0, R145 ;  /* 0x0000009100917221 */ /* 0x000fce0000010000 */
[C---:B------:R-:W-:Y:S01]  /*5fa0*/  HMMA.16816.F32.BF16 R68, R4.reuse, R10, R68 ;  /* 0x0000000a0444723c */ /* 0x040fe20000041844 */
[----:B------:R-:W3:Y:S07]  /*5fb0*/  LDSM.16.MT88.4 R8, [R190+0x10800] ;  /* 0x01080000be08783b */ /* 0x000eee0000004200 */
[C---:B------:R-:W-:Y:S08]  /*5fc0*/  HMMA.16816.F32.BF16 R80, R4.reuse, R16, R80 ;  /* 0x000000100450723c */ /* 0x040ff00000041850 */
[C---:B------:R-:W-:Y:S01]  /*5fd0*/  HMMA.16816.F32.BF16 R84, R4.reuse, R18, R84 ;  /* 0x000000120454723c */ /* 0x040fe20000041854 */
[----:B------:R-:W4:Y:S07]  /*5fe0*/  LDSM.16.MT88.4 R16, [R189+0x10800] ;  /* 0x01080000bd10783b */ /* 0x000f2e0000004200 */
[C---:B------:R-:W-:Y:S08]  /*5ff0*/  HMMA.16816.F32.BF16 R128, R4.reuse, R20, R128 ;  /* 0x000000140480723c */ /* 0x040ff00000041880 */
        /* <DEDUP_REMOVED lines=23> */
[C---:B-1----:R-:W-:Y:S08]  /*6170*/  HMMA.16816.F32.BF16 R96, R4.reuse, R20, R96 ;  /* 0x000000140460723c */ /* 0x042ff00000041860 */
[C---:B------:R-:W-:Y:S01]  /*6180*/  HMMA.16816.F32.BF16 R100, R4.reuse, R22, R100 ;  /* 0x000000160464723c */ /* 0x040fe20000041864 */
[----:B------:R-:W-:Y:S07]  /*6190*/  LDSM.16.MT88.4 R20, [R192+0x11000] ;  /* 0x01100000c014783b */ /* 0x000fee0000004200 */
[C---:B--2---:R-:W-:Y:S08]  /*61a0*/  HMMA.16816.F32.BF16 R120, R4.reuse, R12, R120 ;  /* 0x0000000c0478723c */ /* 0x044ff00000041878 */
[----:B------:R-:W-:Y:S01]  /*61b0*/  HMMA.16816.F32.BF16 R116, R4, R14, R116 ;  /* 0x0000000e0474723c */ /* 0x000fe20000041874 */
[----:B------:R-:W1:Y:S06]  /*61c0*/  LDSM.16.MT88.4 R12, [R192+0xf000] ;  /* 0x00f00000c00c783b */ /* 0x000e6c0000004200 */
[----:B------:R-:W-:Y:S01]  /*61d0*/  F2FP.BF16.PACK_AB R4, R161, R156 ;  /* 0x0000009ca104723e */ /* 0x000fe200000010ff */
[----:B------:R-:W-:Y:S01]  /*61e0*/  FADD.FTZ R156, R156, R147 ;  /* 0x000000939c9c7221 */ /* 0x000fe20000010000 */
[----:B------:R-:W-:Y:S01]  /*61f0*/  F2FP.BF16.PACK_AB R5, R167, R162 ;  /* 0x000000a2a705723e */ /* 0x000fe200000010ff */
[----:B------:R-:W-:Y:S01]  /*6200*/  FADD.FTZ R162, R162, R145 ;  /* 0x00000091a2a27221 */ /* 0x000fe20000010000 */
[----:B------:R-:W-:Y:S01]  /*6210*/  F2FP.BF16.PACK_AB R6, R163, R158 ;  /* 0x0000009ea306723e */ /* 0x000fe200000010ff */
[----:B------:R-:W-:Y:S01]  /*6220*/  FADD.FTZ R161, R161, R156 ;  /* 0x0000009ca1a17221 */ /* 0x000fe20000010000 */
[----:B-----5:R-:W-:Y:S01]  /*6230*/  F2FP.BF16.PACK_AB R7, R169, R164 ;  /* 0x000000a4a907723e */ /* 0x020fe200000010ff */
[----:B------:R-:W-:-:S02]  /*6240*/  FADD.FTZ R167, R167, R162 ;  /* 0x000000a2a7a77221 */ /* 0x000fc40000010000 */
[----:B------:R-:W-:Y:S02]  /*6250*/  FADD.FTZ R158, R158, R161 ;  /* 0x000000a19e9e7221 */ /* 0x000fe40000010000 */
[----:B------:R-:W-:Y:S02]  /*6260*/  FADD.FTZ R164, R164, R167 ;  /* 0x000000a7a4a47221 */ /* 0x000fe40000010000 */
[----:B---3--:R-:W-:Y:S01]  /*6270*/  HMMA.16816.F32.BF16 R128, R4, R8, R128 ;  /* 0x000000080480723c */ /* 0x008fe20000041880 */
[----:B------:R-:W-:Y:S02]  /*6280*/  FADD.FTZ R163, R163, R158 ;  /* 0x0000009ea3a37221 */ /* 0x000fe40000010000 */
[----:B------:R-:W-:-:S05]  /*6290*/  FADD.FTZ R169, R169, R164 ;  /* 0x000000a4a9a97221 */ /* 0x000fca0000010000 */
[C---:B------:R-:W-:Y:S01]  /*62a0*/  HMMA.16816.F32.BF16 R36, R4.reuse, R10, R36 ;  /* 0x0000000a0424723c */ /* 0x040fe20000041824 */
[----:B------:R-:W2:Y:S07]  /*62b0*/  LDSM.16.MT88.4 R8, [R189+0xf000] ;  /* 0x00f00000bd08783b */ /* 0x000eae0000004200 */
[C---:B----4-:R-:W-:Y:S08]  /*62c0*/  HMMA.16816.F32.BF16 R40, R4.reuse, R16, R40 ;  /* 0x000000100428723c */ /* 0x050ff00000041828 */
[C---:B------:R-:W-:Y:S01]  /*62d0*/  HMMA.16816.F32.BF16 R44, R4.reuse, R18, R44 ;  /* 0x00000012042c723c */ /* 0x040fe2000004182c */
[----:B------:R-:W3:Y:S07]  /*62e0*/  LDSM.16.MT88.4 R16, [R188+0xf000] ;  /* 0x00f00000bc10783b */ /* 0x000eee0000004200 */
[C---:B-1----:R-:W-:Y:S08]  /*62f0*/  HMMA.16816.F32.BF16 R64, R4.reuse, R12, R64 ;  /* 0x0000000c0440723c */ /* 0x042ff00000041840 */
[C---:B------:R-:W-:Y:S01]  /*6300*/  HMMA.16816.F32.BF16 R68, R4.reuse, R14, R68 ;  /* 0x0000000e0444723c */ /* 0x040fe20000041844 */
[----:B------:R-:W1:Y:S07]  /*6310*/  LDSM.16.MT88.4 R12, [R190+0x11000] ;  /* 0x01100000be0c783b */ /* 0x000e6e0000004200 */
[C---:B------:R-:W-:Y:S08]  /*6320*/  HMMA.16816.F32.BF16 R96, R4.reuse, R20, R96 ;  /* 0x000000140460723c */ /* 0x040ff00000041860 */
[C---:B--2---:R-:W-:Y:S08]  /*6330*/  HMMA.16816.F32.BF16 R80, R4.reuse, R8, R80 ;  /* 0x000000080450723c */ /* 0x044ff00000041850 */
[C---:B------:R-:W-:Y:S01]  /*6340*/  HMMA.16816.F32.BF16 R84, R4.reuse, R10, R84 ;  /* 0x0000000a0454723c */ /* 0x040fe20000041854 */
[----:B------:R-:W2:Y:S07]  /*6350*/  LDSM.16.MT88.4 R8, [R189+0x11000] ;  /* 0x01100000bd08783b */ /* 0x000eae0000004200 */
[C---:B---3--:R-:W-:Y:S08]  /*6360*/  HMMA.16816.F32.BF16 R88, R4.reuse, R16, R88 ;  /* 0x000000100458723c */ /* 0x048ff00000041858 */
[C---:B------:R-:W-:Y:S01]  /*6370*/  HMMA.16816.F32.BF16 R92, R4.reuse, R18, R92 ;  /* 0x00000012045c723c */ /* 0x040fe2000004185c */
[----:B------:R-:W3:Y:S07]  /*6380*/  LDSM.16.MT88.4 R16, [R188+0x11000] ;  /* 0x01100000bc10783b */ /* 0x000eee0000004200 */
[C---:B-1----:R-:W-:Y:S08]  /*6390*/  HMMA.16816.F32.BF16 R104, R4.reuse, R12, R104 ;  /* 0x0000000c0468723c */ /* 0x042ff00000041868 */
[C---:B------:R-:W-:Y:S01]  /*63a0*/  HMMA.16816.F32.BF16 R124, R4.reuse, R14, R124 ;  /* 0x0000000e047c723c */ /* 0x040fe2000004187c */
[----:B------:R-:W1:Y:S07]  /*63b0*/  LDSM.16.MT88.4 R12, [R192+0xd800] ;  /* 0x00d80000c00c783b */ /* 0x000e6e0000004200 */
        /* <DEDUP_REMOVED lines=50> */
[C---:B-1----:R-:W-:Y:S08]  /*66e0*/  HMMA.16816.F32.BF16 R104, R4.reuse, R12, R104 ;  /* 0x0000000c0468723c */ /* 0x042ff00000041868 */
[C---:B------:R-:W-:Y:S08]  /*66f0*/  HMMA.16816.F32.BF16 R124, R4.reuse, R14, R124 ;  /* 0x0000000e047c723c */ /* 0x040ff0000004187c */
[C---:B--2---:R-:W-:Y:S08]  /*6700*/  HMMA.16816.F32.BF16 R108, R4.reuse, R8, R108 ;  /* 0x00000008046c723c */ /* 0x044ff0000004186c */
        /* <DEDUP_REMOVED lines=13> */
.L_x_1389:
        /* <DEDUP_REMOVED lines=59> */
[----:B------:R-:W-:Y:S01]  /*6b90*/  IMAD.WIDE.U32 R6, R5, c[0x0][0x188], R6 ;  /* 0x0000620005067a25 */ /* 0x000fe200078e0006 */
[----:B------:R-:W-:Y:S05]  /*6ba0*/  SHF.R.S32.HI R3, RZ, 0x1f, R5 ;  /* 0x0000001fff037819 */ /* 0x000fea0000011405 */
[----:B------:R-:W-:Y:S02]  /*6bb0*/  IMAD R2, R3, c[0x0][0x188], RZ ;  /* 0x0000620003027a24 */ /* 0x000fe400078e02ff */
[----:B------:R-:W-:Y:S02]  /*6bc0*/  IMAD.MOV.U32 R3, RZ, RZ, R6 ;  /* 0x000000ffff037224 */ /* 0x000fe400078e0006 */
[----:B------:R-:W-:Y:S04]  /*6bd0*/  IMAD R2, R5, c[0x0][0x18c], R2 ;  /* 0x0000630005027a24 */ /* 0x000fe800078e0202 */
[----:B------:R-:W-:Y:S02]  /*6be0*/  IMAD.IADD R132, R7, 0x1, R2 ;  /* 0x0000000107847824 */ /* 0x000fe400078e0202 */
.L_x_1386:
[C---:B------:R-:W-:Y:S02]  /*6bf0*/  ISETP.GE.AND P5, PT, R206.reuse, c[0x0][0x220], PT ;  /* 0x00008800ce007a0c */ /* 0x040fe40003fa6270 */
[C---:B------:R-:W-:Y:S02]  /*6c00*/  IADD3 R134, R206.reuse, 0x40, RZ ;  /* 0x00000040ce867810 */ /* 0x040fe40007ffe0ff */
[----:B------:R-:W-:Y:S02]  /*6c10*/  IADD3 R2, R206, 0x80, RZ ;  /* 0x00000080ce027810 */ /* 0x000fe40007ffe0ff */
[----:B------:R-:W-:Y:S02]  /*6c20*/  ISETP.GE.AND P4, PT, R134, c[0x0][0x220], PT ;  /* 0x0000880086007a0c */ /* 0x000fe40003f86270 */
[----:B------:R-:W-:Y:S02]  /*6c30*/  ISETP.GE.AND P3, PT, R2, c[0x0][0x220], PT ;  /* 0x0000880002007a0c */ /* 0x000fe40003f66270 */
[C---:B------:R-:W-:Y:S02]  /*6c40*/  LEA R2, P1, R3.reuse, R220, 0x1 ;  /* 0x000000dc03027211 */ /* 0x040fe400078208ff */
[C---:B------:R-:W-:Y:S01]  /*6c50*/  IADD3 R223, P2, R3.reuse, R202, RZ ;  /* 0x000000ca03df7210 */ /* 0x040fe20007f5e0ff */
[----:B------:R-:W-:Y:S01]  /*6c60*/  @P5 STS.128 [R205+0xc000], RZ ;  /* 0x00c000ffcd005388 */ /* 0x000fe20000000c00 */
[-C--:B------:R-:W-:Y:S02]  /*6c70*/  LEA.HI.X R3, R3, R221.reuse, R132, 0x1, P1 ;  /* 0x000000dd03037211 */ /* 0x080fe400008f0c84 */
[CC--:B------:R-:W-:Y:S01]  /*6c80*/  @!P5 LEA R226, P6, R223.reuse, R220.reuse, 0x1 ;  /* 0x000000dcdfe2d211 */ /* 0x0c0fe200078c08ff */
[--C-:B------:R-:W-:Y:S02]  /*6c90*/  IMAD.X R134, R132, 0x1, R201.reuse, P2 ;  /* 0x0000000184867824 */ /* 0x100fe400010e06c9 */
[----:B------:R-:W-:Y:S01]  /*6ca0*/  @!PT LDS RZ, [RZ] ;  /* 0x00000000fffff984 */ /* 0x000fe20000000800 */
[----:B------:R-:W-:Y:S01]  /*6cb0*/  @!PT LDS RZ, [RZ] ;  /* 0x00000000fffff984 */ /* 0x000fe20000000800 */
[----:B------:R-:W-:Y:S01]  /*6cc0*/  @!PT LDS RZ, [RZ] ;  /* 0x00000000fffff984 */ /* 0x000fe20000000800 */
[----:B------:R1:W-:Y:S01]  /*6cd0*/  @!P5 LDGSTS.E.BYPASS.LTC128B.128 [R205+0xc000], [R2.64] ;  /* 0x0c00000002cddfae */ /* 0x0003e2000b901d46 */
[CC--:B------:R-:W-:Y:S02]  /*6ce0*/  @!P4 LEA R224, P2, R223.reuse, R220.reuse, 0x1 ;  /* 0x000000dcdfe0c211 */ /* 0x0c0fe400078408ff */
[CCC-:B------:R-:W-:Y:S01]  /*6cf0*/  @!P5 LEA.HI.X R227, R223.reuse, R221.reuse, R134.reuse, 0x1, P6 ;  /* 0x000000dddfe3d211 */ /* 0x1c0fe200030f0c86 */
[----:B------:R-:W-:Y:S01]  /*6d00*/  @P4 STS.128 [R205+0xe000], RZ ;  /* 0x00e000ffcd004388 */ /* 0x000fe20000000c00 */
[CCC-:B------:R-:W-:Y:S02]  /*6d10*/  @!P4 LEA.HI.X R225, R223.reuse, R221.reuse, R134.reuse, 0x1, P2 ;  /* 0x000000dddfe1c211 */ /* 0x1c0fe400010f0c86 */
[C---:B------:R-:W-:Y:S01]  /*6d20*/  @!P3 LEA R222, P1, R223.reuse, R220, 0x1 ;  /* 0x000000dcdfdeb211 */ /* 0x040fe200078208ff */
        /* <DEDUP_REMOVED lines=8> */
[--C-:B------:R-:W-:Y:S01]  /*6db0*/  IMAD.X R134, R134, 0x1, R201.reuse, P6 ;  /* 0x0000000186867824 */ /* 0x100fe200030e06c9 */
[CC--:B------:R-:W-:Y:S01]  /*6dc0*/  @!P5 LEA R232, P6, R135.reuse, R220.reuse, 0x1 ;  /* 0x000000dc87e8d211 */ /* 0x0c0fe200078c08ff */
        /* <DEDUP_REMOVED lines=31> */
[----:B------:R-:W-:Y:S03]  /*6fc0*/  ISETP.GT.AND P1, PT, R215, R200, PT ;  /* 0x000000c8d700720c */ /* 0x000fe60003f24270 */
        /* <DEDUP_REMOVED lines=230> */
[----:B------:R-:W-:Y:S02]  /*7e30*/  ISETP.GE.AND P6, PT, R132, RZ, PT ;  /* 0x000000ff8400720c */ /* 0x000fe40003fc6270 */
[----:B------:R-:W-:Y:S02]  /*7e40*/  @!P2 IADD3 R137, -R137, RZ, RZ ;  /* 0x000000ff8989a210 */ /* 0x000fe40007ffe1ff */
        /* <DEDUP_REMOVED lines=26> */
.L_x_1388:
[----:B------:R1:W-:Y:S01]  /*7ff0*/  @P5 STS.128 [R205+0x6000], RZ ;  /* 0x006000ffcd005388 */ /* 0x0003e20000000c00 */
[CC--:B------:R-:W-:Y:S02]  /*8000*/  LEA R140, P1, R3.reuse, R212.reuse, 0x1 ;  /* 0x000000d4038c7211 */ /* 0x0c0fe400078208ff */
[C---:B------:R-:W-:Y:S02]  /*8010*/  IADD3 R135, P2, R204.reuse, R3, RZ ;  /* 0x00000003cc877210 */ /* 0x040fe40007f5e0ff */
[-CC-:B------:R-:W-:Y:S02]  /*8020*/  LEA.HI.X R141, R3, R213.reuse, R2.reuse, 0x1, P1 ;  /* 0x000000d5038d7211 */ /* 0x180fe400008f0c02 */
[-C--:B------:R-:W-:Y:S01]  /*8030*/  @!P5 LEA R138, P6, R135, R212.reuse, 0x1 ;  /* 0x000000d4878ad211 */ /* 0x080fe200078c08ff */
[----:B------:R-:W-:Y:S01]  /*8040*/  IMAD.X R132, R203, 0x1, R2, P2 ;  /* 0x00000001cb847824 */ /* 0x000fe200010e0602 */
        /* <DEDUP_REMOVED lines=8> */
[C-C-:B------:R-:W-:Y:S02]  /*80d0*/  @!P4 LEA.HI.X R137, R135.reuse, R213, R132.reuse, 0x1, P2 ;  /* 0x000000d58789c211 */ /* 0x140fe400010f0c84 */
[C---:B------:R-:W-:Y:S01]  /*80e0*/  IADD3 R3, P6, R204.reuse, R135, RZ ;  /* 0x00000087cc037210 */ /* 0x040fe20007fde0ff */
[----:B------:R-:W-:Y:S01]  /*80f0*/  @!PT LDS RZ, [RZ] ;  /* 0x00000000fffff984 */ /* 0x000fe20000000800 */
[----:B------:R-:W-:Y:S01]  /*8100*/  @!PT LDS RZ, [RZ] ;  /* 0x00000000fffff984 */ /* 0x000fe20000000800 */
[----:B------:R-:W-:Y:S01]  /*8110*/  @!PT LDS RZ, [RZ] ;  /* 0x00000000fffff984 */ /* 0x000fe20000000800 */
[----:B------:R1:W-:Y:S01]  /*8120*/  @!P4 LDGSTS.E.BYPASS.LTC128B.128 [R205+0x8000], [R140.64+0x80] ;  /* 0x080000808ccdcfae */ /* 0x0003e2000b901d46 */
[-CC-:B------:R-:W-:Y:S02]  /*8130*/  @!P3 LEA.HI.X R135, R135, R213.reuse, R132.reuse, 0x1, P1 ;  /* 0x000000d58787b211 */ /* 0x180fe400008f0c84 */
[CC--:B------:R-:W-:Y:S01]  /*8140*/  @!P4 LEA R144, P2, R3.reuse, R212.reuse, 0x1 ;  /* 0x000000d40390c211 */ /* 0x0c0fe200078408ff */
[----:B------:R1:W-:Y:S01]  /*8150*/  @P3 STS.128 [R205+0xa000], RZ ;  /* 0x00a000ffcd003388 */ /* 0x0003e20000000c00 */
[-C--:B------:R-:W-:Y:S01]  /*8160*/  @!P3 LEA R142, P1, R3, R212.reuse, 0x1 ;  /* 0x000000d4038eb211 */ /* 0x080fe200078208ff */
        /* <DEDUP_REMOVED lines=65> */
.L_x_1387:
        /* <DEDUP_REMOVED lines=61> */
[----:B------:R-:W-:Y:S01]  /*8950*/  ISETP.GT.AND P1, PT, R215, R200, PT ;  /* 0x000000c8d700720c */ /* 0x000fe20003f24270 */
        /* <DEDUP_REMOVED lines=348> */
.L_x_1385:
[----:B------:R-:W1:Y:S01]  /*9f20*/  SHFL.BFLY PT, R0, R217, 0x2, 0x1f ;  /* 0x0c401f00d9007f89 */ /* 0x000e6200000e0000 */
[----:B------:R-:W-:Y:S01]  /*9f30*/  MOV R7, 0x3f800000 ;  /* 0x3f80000000077802 */ /* 0x000fe20000000f00 */
[----:B------:R-:W-:Y:S01]  /*9f40*/  ULDC.64 UR4, c[0x0][0x118] ;  /* 0x0000460000047ab9 */ /* 0x000fe20000000a00 */
[----:B------:R-:W-:Y:S01]  /*9f50*/  MOV R6, 0x3f800000 ;  /* 0x3f80000000067802 */ /* 0x000fe20000000f00 */
[----:B------:R-:W2:Y:S01]  /*9f60*/  SHFL.BFLY PT, R2, R219, 0x2, 0x1f ;  /* 0x0c401f00db027f89 */ /* 0x000ea200000e0000 */
[----:B------:R-:W-:Y:S03]  /*9f70*/  BSSY B0, `(.L_x_1390) ;  /* 0x0000110000007945 */ /* 0x000fe60003800000 */
[----:B------:R-:W3:Y:S04]  /*9f80*/  S2R R11, SR_TID.X ;  /* 0x00000000000b7919 */ /* 0x000ee80000002100 */
[----:B------:R-:W-:Y:S01]  /*9f90*/  BAR.SYNC.DEFER_BLOCKING 0x0 ;  /* 0x0000000000007b1d */ /* 0x000fe20000010000 */
[----:B-1----:R-:W-:-:S05]  /*9fa0*/  FADD.FTZ R5, R0, R217 ;  /* 0x000000d900057221 */ /* 0x002fca0000010000 */
[----:B------:R-:W1:Y:S01]  /*9fb0*/  S2R R0, SR_TID.X ;  /* 0x0000000000007919 */ /* 0x000e620000002100 */
[----:B--2---:R-:W-:-:S03]  /*9fc0*/  FADD.FTZ R13, R2, R219 ;  /* 0x000000db020d7221 */ /* 0x004fc60000010000 */
[----:B------:R-:W2:Y:S01]  /*9fd0*/  SHFL.BFLY PT, R2, R5, 0x1, 0x1f ;  /* 0x0c201f0005027f89 */ /* 0x000ea200000e0000 */
[----:B---3--:R-:W-:-:S03]  /*9fe0*/  SHF.R.S32.HI R8, RZ, 0x1f, R11 ;  /* 0x0000001fff087819 */ /* 0x008fc6000001140b */
[----:B------:R-:W3:Y:S01]  /*9ff0*/  SHFL.BFLY PT, R4, R13, 0x1, 0x1f ;  /* 0x0c201f000d047f89 */ /* 0x000ee200000e0000 */
[----:B------:R-:W-:-:S04]  /*a000*/  LEA.HI R8, R8, R11, RZ, 0x4 ;  /* 0x0000000b08087211 */ /* 0x000fc800078f20ff */
[----:B------:R-:W-:Y:S02]  /*a010*/  SHF.R.S32.HI R8, RZ, 0x4, R8 ;  /* 0x00000004ff087819 */ /* 0x000fe40000011408 */
[----:B-1----:R-:W-:-:S04]  /*a020*/  SHF.R.S32.HI R9, RZ, 0x1f, R0 ;  /* 0x0000001fff097819 */ /* 0x002fc80000011400 */
[-C--:B------:R-:W-:Y:S01]  /*a030*/  LEA.HI R10, R9, R0.reuse, RZ, 0x2 ;  /* 0x00000000090a7211 */ /* 0x080fe200078f10ff */
[----:B--2---:R-:W-:Y:S01]  /*a040*/  FADD.FTZ R2, R5, R2 ;  /* 0x0000000205027221 */ /* 0x004fe20000010000 */
[----:B------:R-:W-:Y:S01]  /*a050*/  LEA.HI R11, R9, R0, RZ, 0x4 ;  /* 0x00000000090b7211 */ /* 0x000fe200078f20ff */
[----:B---3--:R-:W-:Y:S01]  /*a060*/  FADD.FTZ R4, R13, R4 ;  /* 0x000000040d047221 */ /* 0x008fe20000010000 */
[--C-:B------:R-:W-:Y:S02]  /*a070*/  SHF.R.S32.HI R12, RZ, 0x2, R10.reuse ;  /* 0x00000002ff0c7819 */ /* 0x100fe4000001140a */
[----:B------:R-:W-:Y:S02]  /*a080*/  SHF.R.S32.HI R5, RZ, 0x1f, R10 ;  /* 0x0000001fff057819 */ /* 0x000fe4000001140a */
[----:B------:R-:W-:Y:S02]  /*a090*/  FSETP.NE.FTZ.AND P4, PT, R4, RZ, PT ;  /* 0x000000ff0400720b */ /* 0x000fe40003f95000 */
[----:B------:R-:W-:-:S02]  /*a0a0*/  FSETP.NE.FTZ.AND P3, PT, R2, RZ, PT ;  /* 0x000000ff0200720b */ /* 0x000fc40003f75000 */
[----:B------:R-:W-:Y:S02]  /*a0b0*/  LEA.HI R5, R5, R12, RZ, 0x3 ;  /* 0x0000000c05057211 */ /* 0x000fe400078f18ff */
[----:B------:R-:W-:Y:S02]  /*a0c0*/  LEA.HI R9, R9, R0, RZ, 0x5 ;  /* 0x0000000009097211 */ /* 0x000fe400078f28ff */
[----:B------:R-:W-:Y:S02]  /*a0d0*/  LOP3.LUT R5, R5, 0xfffffff8, RZ, 0xc0, !PT ;  /* 0xfffffff805057812 */ /* 0x000fe400078ec0ff */
[----:B------:R-:W-:Y:S02]  /*a0e0*/  LOP3.LUT R15, R10, 0x1ffffffc, RZ, 0xc0, !PT ;  /* 0x1ffffffc0a0f7812 */ /* 0x000fe400078ec0ff */
[----:B------:R-:W-:Y:S01]  /*a0f0*/  LOP3.LUT R11, R11, 0xfffffff0, RZ, 0xc0, !PT ;  /* 0xfffffff00b0b7812 */ /* 0x000fe200078ec0ff */
[----:B------:R-:W1:Y:S01]  /*a100*/  @P4 MUFU.RCP R7, R4 ;  /* 0x0000000400074308 */ /* 0x000e620000001000 */
[----:B------:R-:W-:-:S02]  /*a110*/  IADD3 R5, R12, -R5, RZ ;  /* 0x800000050c057210 */ /* 0x000fc40007ffe0ff */
[----:B------:R-:W-:Y:S02]  /*a120*/  SHF.R.S32.HI R10, RZ, 0x5, R9 ;  /* 0x00000005ff0a7819 */ /* 0x000fe40000011409 */
[-C--:B------:R-:W-:Y:S02]  /*a130*/  IADD3 R15, -R15, R0.reuse, RZ ;  /* 0x000000000f0f7210 */ /* 0x080fe40007ffe1ff */
[----:B------:R-:W-:Y:S01]  /*a140*/  IADD3 R11, -R11, R0, RZ ;  /* 0x000000000b0b7210 */ /* 0x000fe20007ffe1ff */
[----:B------:R-:W2:Y:S01]  /*a150*/  @P3 MUFU.RCP R6, R2 ;  /* 0x0000000200063308 */ /* 0x000ea20000001000 */
[C---:B------:R-:W-:Y:S02]  /*a160*/  LOP3.LUT R14, R5.reuse, 0x1, RZ, 0xc0, !PT ;  /* 0x00000001050e7812 */ /* 0x040fe400078ec0ff */
[----:B------:R-:W-:Y:S02]  /*a170*/  LEA R12, R10, R15, 0x9 ;  /* 0x0000000f0a0c7211 */ /* 0x000fe400078e48ff */
[----:B------:R-:W-:-:S02]  /*a180*/  SHF.L.U32 R17, R5, 0x6, RZ ;  /* 0x0000000605117819 */ /* 0x000fc400000006ff */
[----:B------:R-:W-:Y:S01]  /*a190*/  SHF.L.U32 R13, R8, 0x6, RZ ;  /* 0x00000006080d7819 */ /* 0x000fe200000006ff */
[----:B-1----:R-:W-:Y:S01]  /*a1a0*/  FMUL.FTZ R128, R7, R128 ;  /* 0x0000008007807220 */ /* 0x002fe20000410000 */
[----:B------:R-:W-:Y:S01]  /*a1b0*/  LEA.HI R15, R11, R11, RZ, 0x1 ;  /* 0x0000000b0b0f7211 */ /* 0x000fe200078f08ff */
[C---:B------:R-:W-:Y:S01]  /*a1c0*/  FMUL.FTZ R129, R7.reuse, R129 ;  /* 0x0000008107817220 */ /* 0x040fe20000410000 */
[----:B------:R-:W-:Y:S01]  /*a1d0*/  ISETP.NE.U32.AND P0, PT, R14, 0x1, PT ;  /* 0x000000010e00780c */ /* 0x000fe20003f05070 */
[----:B------:R-:W-:Y:S01]  /*a1e0*/  FMUL.FTZ R36, R7, R36 ;  /* 0x0000002407247220 */ /* 0x000fe20000410000 */
[----:B------:R-:W-:Y:S01]  /*a1f0*/  LOP3.LUT R17, R17, 0x1c0, RZ, 0xc0, !PT ;  /* 0x000001c011117812 */ /* 0x000fe200078ec0ff */
[----:B------:R-:W-:Y:S01]  /*a200*/  FMUL.FTZ R37, R7, R37 ;  /* 0x0000002507257220 */ /* 0x000fe20000410000 */
[----:B------:R-:W-:Y:S01]  /*a210*/  LOP3.LUT R13, R13, 0x1c0, RZ, 0xc0, !PT ;  /* 0x000001c00d0d7812 */ /* 0x000fe200078ec0ff */
[C---:B--2---:R-:W-:Y:S01]  /*a220*/  FMUL.FTZ R131, R6.reuse, R131 ;  /* 0x0000008306837220 */ /* 0x044fe20000410000 */
[----:B------:R-:W-:Y:S01]  /*a230*/  SHF.L.U32 R14, R15, 0x2, RZ ;  /* 0x000000020f0e7819 */ /* 0x000fe200000006ff */
[C---:B------:R-:W-:Y:S01]  /*a240*/  FMUL.FTZ R130, R6.reuse, R130 ;  /* 0x0000008206827220 */ /* 0x040fe20000410000 */
[----:B------:R-:W-:Y:S01]  /*a250*/  LEA.HI R17, R17, R17, RZ, 0x1d ;  /* 0x0000001111117211 */ /* 0x000fe200078fe8ff */
[C---:B------:R-:W-:Y:S01]  /*a260*/  FMUL.FTZ R39, R6.reuse, R39 ;  /* 0x0000002706277220 */ /* 0x040fe20000410000 */
[----:B------:R-:W-:Y:S01]  /*a270*/  LOP3.LUT R14, R13, 0x38, R14, 0xf8, !PT ;  /* 0x000000380d0e7812 */ /* 0x000fe200078ef80e */
[----:B------:R-:W-:Y:S01]  /*a280*/  FMUL.FTZ R38, R6, R38 ;  /* 0x0000002606267220 */ /* 0x000fe20000410000 */
[----:B------:R-:W-:Y:S01]  /*a290*/  SHF.R.U32.HI R13, RZ, 0x3, R13 ;  /* 0x00000003ff0d7819 */ /* 0x000fe2000001160d */
[----:B------:R-:W-:Y:S01]  /*a2a0*/  FMUL.FTZ R40, R7, R40 ;  /* 0x0000002807287220 */ /* 0x000fe20000410000 */
[----:B------:R-:W-:Y:S01]  /*a2b0*/  LOP3.LUT R16, R15, 0xffffffe, RZ, 0xc0, !PT ;  /* 0x0ffffffe0f107812 */ /* 0x000fe200078ec0ff */
[----:B------:R-:W-:Y:S01]  /*a2c0*/  FMUL.FTZ R41, R7, R41 ;  /* 0x0000002907297220 */ /* 0x000fe20000410000 */
[----:B------:R-:W-:Y:S01]  /*a2d0*/  LEA R12, R12, R17, 0x1 ;  /* 0x000000110c0c7211 */ /* 0x000fe200078e08ff */
[----:B------:R-:W-:Y:S01]  /*a2e0*/  FMUL.FTZ R43, R6, R43 ;  /* 0x0000002b062b7220 */ /* 0x000fe20000410000 */
[----:B------:R-:W-:Y:S01]  /*a2f0*/  LOP3.LUT R13, R14, R13, RZ, 0x3c, !PT ;  /* 0x0000000d0e0d7212 */ /* 0x000fe200078e3cff */
[----:B------:R-:W-:Y:S01]  /*a300*/  FMUL.FTZ R42, R6, R42 ;  /* 0x0000002a062a7220 */ /* 0x000fe20000410000 */
[----:B------:R-:W-:Y:S01]  /*a310*/  IADD3 R16, R11, -R16, RZ ;  /* 0x800000100b107210 */ /* 0x000fe20007ffe0ff */
[----:B------:R-:W-:Y:S01]  /*a320*/  FMUL.FTZ R44, R7, R44 ;  /* 0x0000002c072c7220 */ /* 0x000fe20000410000 */
[----:B------:R-:W-:Y:S01]  /*a330*/  R2P PR, R5, 0x6 ;  /* 0x0000000605007804 */ /* 0x000fe20000000000 */
[C---:B------:R-:W-:Y:S01]  /*a340*/  FMUL.FTZ R45, R7.reuse, R45 ;  /* 0x0000002d072d7220 */ /* 0x040fe20000410000 */
[----:B------:R-:W-:Y:S01]  /*a350*/  LEA R5, R16, R13, 0x2 ;  /* 0x0000000d10057211 */ /* 0x000fe200078e10ff */
[C---:B------:R-:W-:Y:S01]  /*a360*/  FMUL.FTZ R47, R6.reuse, R47 ;  /* 0x0000002f062f7220 */ /* 0x040fe20000410000 */
[----:B------:R-:W-:Y:S01]  /*a370*/  MOV R13, 0x80 ;  /* 0x00000080000d7802 */ /* 0x000fe20000000f00 */
[C---:B------:R-:W-:Y:S01]  /*a380*/  FMUL.FTZ R46, R6.reuse, R46 ;  /* 0x0000002e062e7220 */ /* 0x040fe20000410000 */
[----:B------:R-:W-:Y:S01]  /*a390*/  STS.64 [R12.X4], R128 ;  /* 0x000000800c007388 */ /* 0x000fe20000004a00 */
[----:B------:R-:W-:Y:S01]  /*a3a0*/  FMUL.FTZ R48, R7, R48 ;  /* 0x0000003007307220 */ /* 0x000fe20000410000 */
[----:B------:R-:W-:Y:S01]  /*a3b0*/  SEL R13, R13, 0xffffff80, !P2 ;  /* 0xffffff800d0d7807 */ /* 0x000fe20005000000 */
[----:B------:R-:W-:Y:S01]  /*a3c0*/  FMUL.FTZ R49, R7, R49 ;  /* 0x0000003107317220 */ /* 0x000fe20000410000 */
[----:B------:R-:W-:Y:S01]  /*a3d0*/  STS.64 [R12.X4+0x800], R130 ;  /* 0x000800820c007388 */ /* 0x000fe20000004a00 */
[C---:B------:R-:W-:Y:S01]  /*a3e0*/  FMUL.FTZ R51, R6.reuse, R51 ;  /* 0x0000003306337220 */ /* 0x040fe20000410000 */
[----:B------:R-:W-:Y:S01]  /*a3f0*/  LOP3.LUT R9, R9, 0xffffffe0, RZ, 0xc0, !PT ;  /* 0xffffffe009097812 */ /* 0x000fe200078ec0ff */
[----:B------:R-:W-:Y:S01]  /*a400*/  FMUL.FTZ R50, R6, R50 ;  /* 0x0000003206327220 */ /* 0x000fe20000410000 */
[----:B------:R-:W-:Y:S01]  /*a410*/  @P4 MUFU.LG2 R4, R4 ;  /* 0x0000000400044308 */ /* 0x000fe20000000c00 */
[----:B------:R-:W-:Y:S01]  /*a420*/  FMUL.FTZ R52, R7, R52 ;  /* 0x0000003407347220 */ /* 0x000fe20000410000 */
[----:B------:R-:W-:Y:S01]  /*a430*/  IADD3 R9, -R9, R0, RZ ;  /* 0x0000000009097210 */ /* 0x000fe20007ffe1ff */
[----:B------:R-:W-:-:S02]  /*a440*/  FMUL.FTZ R53, R7, R53 ;  /* 0x0000003507357220 */ /* 0x000fc40000410000 */
[C---:B------:R-:W-:Y:S01]  /*a450*/  FMUL.FTZ R55, R6.reuse, R55 ;  /* 0x0000003706377220 */ /* 0x040fe20000410000 */
[----:B------:R-:W-:Y:S01]  /*a460*/  SHF.R.S32.HI R0, RZ, 0x1f, R9 ;  /* 0x0000001fff007819 */ /* 0x000fe20000011409 */
[----:B------:R-:W-:Y:S01]  /*a470*/  FMUL.FTZ R54, R6, R54 ;  /* 0x0000003606367220 */ /* 0x000fe20000410000 */
[----:B------:R-:W1:Y:S01]  /*a480*/  @P3 MUFU.LG2 R2, R2 ;  /* 0x0000000200023308 */ /* 0x000e620000000c00 */
[C---:B------:R-:W-:Y:S01]  /*a490*/  FMUL.FTZ R56, R7.reuse, R56 ;  /* 0x0000003807387220 */ /* 0x040fe20000410000 */
[----:B------:R-:W-:Y:S01]  /*a4a0*/  LEA.HI R0, R0, R9, RZ, 0x2 ;  /* 0x0000000900007211 */ /* 0x000fe200078f10ff */
[----:B------:R-:W-:Y:S02]  /*a4b0*/  FMUL.FTZ R57, R7, R57 ;  /* 0x0000003907397220 */ /* 0x000fe40000410000 */
[C---:B------:R-:W-:Y:S01]  /*a4c0*/  FMUL.FTZ R59, R6.reuse, R59 ;  /* 0x0000003b063b7220 */ /* 0x040fe20000410000 */
[----:B------:R-:W-:Y:S01]  /*a4d0*/  SHF.R.S32.HI R0, RZ, 0x2, R0 ;  /* 0x00000002ff007819 */ /* 0x000fe20000011400 */
[----:B------:R-:W-:-:S02]  /*a4e0*/  FMUL.FTZ R58, R6, R58 ;  /* 0x0000003a063a7220 */ /* 0x000fc40000410000 */
[C---:B------:R-:W-:Y:S02]  /*a4f0*/  FMUL.FTZ R60, R7.reuse, R60 ;  /* 0x0000003c073c7220 */ /* 0x040fe40000410000 */
[C---:B------:R-:W-:Y:S02]  /*a500*/  FMUL.FTZ R61, R7.reuse, R61 ;  /* 0x0000003d073d7220 */ /* 0x040fe40000410000 */
[C---:B------:R-:W-:Y:S02]  /*a510*/  FMUL.FTZ R63, R6.reuse, R63 ;  /* 0x0000003f063f7220 */ /* 0x040fe40000410000 */
[----:B------:R-:W-:Y:S02]  /*a520*/  FMUL.FTZ R62, R6, R62 ;  /* 0x0000003e063e7220 */ /* 0x000fe40000410000 */
[C---:B------:R-:W-:Y:S02]  /*a530*/  FMUL.FTZ R64, R7.reuse, R64 ;  /* 0x0000004007407220 */ /* 0x040fe40000410000 */
        /* <DEDUP_REMOVED lines=58> */
[C---:B------:R-:W-:Y:S02]  /*a8e0*/  FMUL.FTZ R122, R6.reuse, R122 ;  /* 0x0000007a067a7220 */ /* 0x040fe40000410000 */
[C---:B------:R-:W-:Y:S02]  /*a8f0*/  FMUL.FTZ R116, R7.reuse, R116 ;  /* 0x0000007407747220 */ /* 0x040fe40000410000 */
[----:B------:R-:W-:Y:S01]  /*a900*/  FMUL.FTZ R117, R7, R117 ;  /* 0x0000007507757220 */ /* 0x000fe20000410000 */
[----:B------:R-:W-:Y:S01]  /*a910*/  MOV R7, 0x40 ;  /* 0x0000004000077802 */ /* 0x000fe20000000f00 */
[----:B------:R-:W-:-:S02]  /*a920*/  FMUL.FTZ R119, R6, R119 ;  /* 0x0000007706777220 */ /* 0x000fc40000410000 */
[----:B------:R-:W-:Y:S01]  /*a930*/  FMUL.FTZ R118, R6, R118 ;  /* 0x0000007606767220 */ /* 0x000fe20000410000 */
[----:B------:R-:W-:Y:S01]  /*a940*/  SHF.L.U32 R6, R12, 0x2, RZ ;  /* 0x000000020c067819 */ /* 0x000fe200000006ff */
[----:B-1----:R-:W-:Y:S01]  /*a950*/  @P3 FMUL.FTZ R2, R2, 0.69314718246459960938 ;  /* 0x3f31721802023820 */ /* 0x002fe20000410000 */
[----:B------:R-:W-:Y:S02]  /*a960*/  SEL R7, R7, 0xffffffc0, !P1 ;  /* 0xffffffc007077807 */ /* 0x000fe40004800000 */
[C---:B------:R-:W-:Y:S02]  /*a970*/  IADD3 R14, R6.reuse, -0x20, RZ ;  /* 0xffffffe0060e7810 */ /* 0x040fe40007ffe0ff */
[C---:B------:R-:W-:Y:S02]  /*a980*/  @P0 IADD3 R14, R6.reuse, 0x20, RZ ;  /* 0x00000020060e0810 */ /* 0x040fe40007ffe0ff */
[C---:B------:R-:W-:Y:S02]  /*a990*/  IADD3 R15, R6.reuse, R7, RZ ;  /* 0x00000007060f7210 */ /* 0x040fe40007ffe0ff */
[----:B------:R-:W-:Y:S01]  /*a9a0*/  IADD3 R16, R7, R14, RZ ;  /* 0x0000000e07107210 */ /* 0x000fe20007ffe0ff */
[----:B------:R-:W-:Y:S01]  /*a9b0*/  STS.64 [R14], R36 ;  /* 0x000000240e007388 */ /* 0x000fe20000000a00 */
[----:B------:R-:W-:-:S02]  /*a9c0*/  IADD3 R17, R6, R13, RZ ;  /* 0x0000000d06117210 */ /* 0x000fc40007ffe0ff */
[----:B------:R-:W-:Y:S01]  /*a9d0*/  IADD3 R18, R13, R14, RZ ;  /* 0x0000000e0d127210 */ /* 0x000fe20007ffe0ff */
[----:B------:R-:W-:Y:S01]  /*a9e0*/  STS.64 [R14+0x800], R38 ;  /* 0x000800260e007388 */ /* 0x000fe20000000a00 */
[-C--:B------:R-:W-:Y:S02]  /*a9f0*/  IADD3 R19, R15, R13.reuse, RZ ;  /* 0x0000000d0f137210 */ /* 0x080fe40007ffe0ff */
[----:B------:R-:W-:Y:S01]  /*aa00*/  IADD3 R13, R16, R13, RZ ;  /* 0x0000000d100d7210 */ /* 0x000fe20007ffe0ff */
[----:B------:R-:W-:Y:S01]  /*aa10*/  STS.64 [R15], R40 ;  /* 0x000000280f007388 */ /* 0x000fe20000000a00 */
[----:B------:R-:W-:Y:S01]  /*aa20*/  LOP3.LUT P0, RZ, R9, 0x3, RZ, 0xc0, !PT ;  /* 0x0000000309ff7812 */ /* 0x000fe2000780c0ff */
[----:B------:R-:W-:Y:S02]  /*aa30*/  @P4 FMUL.FTZ R9, R4, 0.69314718246459960938 ;  /* 0x3f31721804094820 */ /* 0x000fe40000410000 */
[----:B------:R-:W-:Y:S04]  /*aa40*/  STS.64 [R15+0x800], R42 ;  /* 0x0008002a0f007388 */ /* 0x000fe80000000a00 */
[----:B------:R-:W-:Y:S04]  /*aa50*/  STS.64 [R16], R44 ;  /* 0x0000002c10007388 */ /* 0x000fe80000000a00 */
        /* <DEDUP_REMOVED lines=9> */
[----:B------:R-:W-:Y:S04]  /*aaf0*/  STS.64 [R12.X4+0x4000], R64 ;  /* 0x004000400c007388 */ /* 0x000fe80000004a00 */
[----:B------:R-:W-:Y:S04]  /*ab00*/  STS.64 [R12.X4+0x4800], R66 ;  /* 0x004800420c007388 */ /* 0x000fe80000004a00 */
[----:B------:R-:W-:Y:S04]  /*ab10*/  STS.64 [R14+0x4000], R68 ;  /* 0x004000440e007388 */ /* 0x000fe80000000a00 */
        /* <DEDUP_REMOVED lines=13> */
[----:B------:R-:W-:Y:S04]  /*abf0*/  STS.64 [R12.X4+0x8000], R96 ;  /* 0x008000600c007388 */ /* 0x000fe80000004a00 */
[----:B------:R-:W-:Y:S04]  /*ac00*/  STS.64 [R12.X4+0x8800], R98 ;  /* 0x008800620c007388 */ /* 0x000fe80000004a00 */
[----:B------:R-:W-:Y:S04]  /*ac10*/  STS.64 [R14+0x8000], R100 ;  /* 0x008000640e007388 */ /* 0x000fe80000000a00 */
[----:B------:R-:W-:Y:S04]  /*ac20*/  STS.64 [R14+0x8800], R102 ;  /* 0x008800660e007388 */ /* 0x000fe80000000a00 */
[----:B------:R-:W-:Y:S04]  /*ac30*/  STS.64 [R15+0x8000], R104 ;  /* 0x008000680f007388 */ /* 0x000fe80000000a00 */
[----:B------:R-:W-:Y:S04]  /*ac40*/  STS.64 [R15+0x8800], R106 ;  /* 0x0088006a0f007388 */ /* 0x000fe80000000a00 */
[----:B------:R-:W1:Y:S04]  /*ac50*/  S2R R7, SR_CTAID.Z ;  /* 0x0000000000077919 */ /* 0x000e680000002700 */
[----:B------:R-:W2:Y:S04]  /*ac60*/  S2R R6, SR_CTAID.Y ;  /* 0x0000000000067919 */ /* 0x000ea80000002600 */
[----:B------:R3:W-:Y:S04]  /*ac70*/  STS.64 [R16+0x8000], R124 ;  /* 0x0080007c10007388 */ /* 0x0007e80000000a00 */
[----:B------:R-:W-:Y:S04]  /*ac80*/  STS.64 [R16+0x8800], R126 ;  /* 0x0088007e10007388 */ /* 0x000fe80000000a00 */
[----:B------:R4:W-:Y:S04]  /*ac90*/  STS.64 [R17+0x8000], R108 ;  /* 0x0080006c11007388 */ /* 0x0009e80000000a00 */
[----:B------:R5:W-:Y:S04]  /*aca0*/  STS.64 [R17+0x8800], R110 ;  /* 0x0088006e11007388 */ /* 0x000be80000000a00 */
[----:B------:R-:W-:Y:S04]  /*acb0*/  STS.64 [R18+0x8000], R112 ;  /* 0x0080007012007388 */ /* 0x000fe80000000a00 */
[----:B------:R-:W-:Y:S01]  /*acc0*/  STS.64 [R18+0x8800], R114 ;  /* 0x0088007212007388 */ /* 0x000fe20000000a00 */
[----:B--2---:R-:W-:-:S03]  /*acd0*/  IMAD R6, R6, c[0x0][0x210], R207 ;  /* 0x0000840006067a24 */ /* 0x004fc600078e02cf */
[----:B------:R-:W-:Y:S04]  /*ace0*/  STS.64 [R19+0x8000], R120 ;  /* 0x0080007813007388 */ /* 0x000fe80000000a00 */
[----:B---3--:R-:W2:Y:S04]  /*acf0*/  S2R R124, SR_CTAID.X ;  /* 0x00000000007c7919 */ /* 0x008ea80000002500 */
[----:B------:R-:W-:Y:S01]  /*ad00*/  STS.64 [R19+0x8800], R122 ;  /* 0x0088007a13007388 */ /* 0x000fe20000000a00 */
[----:B----4-:R-:W-:-:S03]  /*ad10*/  SHF.R.S32.HI R109, RZ, 0x1f, R10 ;  /* 0x0000001fff6d7819 */ /* 0x010fc6000001140a */
[----:B------:R-:W-:Y:S01]  /*ad20*/  STS.64 [R13+0x8000], R116 ;  /* 0x008000740d007388 */ /* 0x000fe20000000a00 */
[----:B------:R-:W-:Y:S02]  /*ad30*/  IADD3 R108, -R207, RZ, RZ ;  /* 0x000000ffcf6c7210 */ /* 0x000fe40007ffe1ff */
[-C--:B------:R-:W-:Y:S01]  /*ad40*/  LEA.HI R109, R109, R10.reuse, RZ, 0x2 ;  /* 0x0000000a6d6d7211 */ /* 0x080fe200078f10ff */
[----:B------:R-:W-:Y:S01]  /*ad50*/  STS.64 [R13+0x8800], R118 ;  /* 0x008800760d007388 */ /* 0x000fe20000000a00 */
[----:B-----5:R-:W-:Y:S01]  /*ad60*/  SHF.L.U32 R110, R11, 0x2, RZ ;  /* 0x000000020b6e7819 */ /* 0x020fe200000006ff */
[----:B-1----:R-:W-:Y:S01]  /*ad70*/  IMAD R7, R108, c[0x0][0x1c0], R7 ;  /* 0x000070006c077a24 */ /* 0x002fe200078e0207 */
[----:B------:R-:W-:Y:S01]  /*ad80*/  LOP3.LUT R109, R109, 0xffffffc, RZ, 0xc0, !PT ;  /* 0x0ffffffc6d6d7812 */ /* 0x000fe200078ec0ff */
[----:B------:R-:W-:Y:S01]  /*ad90*/  BAR.SYNC.DEFER_BLOCKING 0x0 ;  /* 0x0000000000007b1d */ /* 0x000fe20000010000 */
[----:B------:R-:W-:Y:S01]  /*ada0*/  SHF.R.S32.HI R111, RZ, 0x1f, R110 ;  /* 0x0000001fff6f7819 */ /* 0x000fe2000001146e */
[----:B------:R-:W-:Y:S01]  /*adb0*/  IMAD R7, R6, c[0x0][0x1c0], R7 ;  /* 0x0000700006077a24 */ /* 0x000fe200078e0207 */
[----:B------:R-:W-:-:S02]  /*adc0*/  IADD3 R109, -R109, R10, RZ ;  /* 0x0000000a6d6d7210 */ /* 0x000fc40007ffe1ff */
[----:B------:R-:W-:Y:S01]  /*add0*/  MOV R6, 0xff800000 ;  /* 0xff80000000067802 */ /* 0x000fe20000000f00 */
[----:B------:R-:W-:Y:S01]  /*ade0*/  @P3 FFMA.FTZ R6, R3, c[0x0][0x238], R2 ;  /* 0x00008e0003063a23 */ /* 0x000fe20000010002 */
[----:B------:R-:W-:Y:S02]  /*adf0*/  LEA R10, R109, R0, 0x4 ;  /* 0x000000006d0a7211 */ /* 0x000fe400078e20ff */
[----:B--2---:R-:W-:-:S05]  /*ae00*/  SHF.L.U32 R124, R124, 0x6, RZ ;  /* 0x000000067c7c7819 */ /* 0x004fca00000006ff */
[----:B------:R-:W-:Y:S01]  /*ae10*/  IMAD R7, R7, c[0x0][0x214], R124 ;  /* 0x0000850007077a24 */ /* 0x000fe200078e027c */
[----:B------:R-:W1:Y:S04]  /*ae20*/  LDS.128 R100, [R5.X4] ;  /* 0x0000000005647984 */ /* 0x000e680000004c00 */
[----:B------:R-:W2:Y:S04]  /*ae30*/  LDS.128 R96, [R5.X4+0x800] ;  /* 0x0008000005607984 */ /* 0x000ea80000004c00 */
[----:B------:R-:W3:Y:S04]  /*ae40*/  LDS.128 R92, [R5.X4+0x1000] ;  /* 0x00100000055c7984 */ /* 0x000ee80000004c00 */
[----:B------:R-:W4:Y:S04]  /*ae50*/  LDS.128 R88, [R5.X4+0x1800] ;  /* 0x0018000005587984 */ /* 0x000f280000004c00 */
[----:B------:R-:W1:Y:S04]  /*ae60*/  LDS.128 R84, [R5.X4+0x2000] ;  /* 0x0020000005547984 */ /* 0x000e680000004c00 */
        /* <DEDUP_REMOVED lines=18> */
[----:B------:R5:W1:Y:S02]  /*af90*/  LDS.128 R104, [R5.X4+0xb800] ;  /* 0x00b8000005687984 */ /* 0x000a640000004c00 */
[----:B-----5:R-:W-:Y:S01]  /*afa0*/  MOV R5, 0xff800000 ;  /* 0xff80000000057802 */ /* 0x020fe20000000f00 */
[----:B------:R-:W-:Y:S01]  /*afb0*/  @P4 FFMA.FTZ R5, R132, c[0x0][0x238], R9 ;  /* 0x00008e0084054a23 */ /* 0x000fe20000010009 */
[----:B------:R-:W-:Y:S05]  /*afc0*/  @P0 BRA `(.L_x_1391) ;  /* 0x000000a000000947 */ /* 0x000fea0003800000 */
[----:B--234-:R-:W-:Y:S02]  /*afd0*/  IADD3 R4, R10, 0x8, RZ ;  /* 0x000000080a047810 */ /* 0x01cfe40007ffe0ff */
[----:B------:R-:W-:-:S02]  /*afe0*/  SHF.R.S32.HI R2, RZ, 0x1f, R10 ;  /* 0x0000001fff027819 */ /* 0x000fc4000001140a */
[C---:B------:R-:W-:Y:S02]  /*aff0*/  IADD3 R0, P0, R7.reuse, R10, RZ ;  /* 0x0000000a07007210 */ /* 0x040fe40007f1e0ff */
[-C--:B------:R-:W-:Y:S02]  /*b000*/  ISETP.GE.AND P2, PT, R10, R199.reuse, PT ;  /* 0x000000c70a00720c */ /* 0x080fe40003f46270 */
[----:B------:R-:W-:Y:S02]  /*b010*/  ISETP.GE.AND P1, PT, R4, R199, PT ;  /* 0x000000c70400720c */ /* 0x000fe40003f26270 */
[----:B------:R-:W-:Y:S02]  /*b020*/  LEA.HI.X.SX32 R3, R7, R2, 0x1, P0 ;  /* 0x0000000207037211 */ /* 0x000fe400000f0eff */
[----:B------:R-:W-:-:S04]  /*b030*/  LEA R2, P0, R0, c[0x0][0x208], 0x2 ;  /* 0x0000820000027a11 */ /* 0x000fc800078010ff */
[----:B------:R-:W-:-:S05]  /*b040*/  LEA.HI.X R3, R0, c[0x0][0x20c], R3, 0x2, P0 ;  /* 0x0000830000037a11 */ /* 0x000fca00000f1403 */
[----:B------:R2:W-:Y:S04]  /*b050*/  @!P2 STG.E [R2.64], R5 ;  /* 0x000000050200a986 */ /* 0x0005e8000c101904 */
[----:B------:R2:W-:Y:S02]  /*b060*/  @!P1 STG.E [R2.64+0x20], R6 ;  /* 0x0000200602009986 */ /* 0x0005e4000c101904 */
.L_x_1391:
[----:B--234-:R-:W-:Y:S05]  /*b070*/  BSYNC B0 ;  /* 0x0000000000007941 */ /* 0x01cfea0003800000 */
.L_x_1390:
[C---:B------:R-:W-:Y:S01]  /*b080*/  IMAD.WIDE R4, R8.reuse, 0xc0, R110 ;  /* 0x000000c008047825 */ /* 0x040fe200078e026e */
[----:B------:R-:W-:Y:S01]  /*b090*/  ISETP.GE.AND P1, PT, R8, R199, PT ;  /* 0x000000c70800720c */ /* 0x000fe20003f26270 */
[----:B------:R-:W-:Y:S02]  /*b0a0*/  BSSY B0, `(.L_x_1392) ;  /* 0x0000010000007945 */ /* 0x000fe40003800000 */
[----:B------:R-:W-:-:S05]  /*b0b0*/  IMAD R0, R7, c[0x0][0x22c], RZ ;  /* 0x00008b0007007a24 */ /* 0x000fca00078e02ff */
[----:B------:R-:W-:-:S04]  /*b0c0*/  IADD3 R3, P0, R0, R4, RZ ;  /* 0x0000000400037210 */ /* 0x000fc80007f1e0ff */
[----:B------:R-:W-:Y:S02]  /*b0d0*/  LEA.HI.X.SX32 R0, R0, R5, 0x1, P0 ;  /* 0x0000000500007211 */ /* 0x000fe400000f0eff */
[----:B------:R-:W-:-:S04]  /*b0e0*/  LEA R4, P0, R3, c[0x0][0x1d8], 0x2 ;  /* 0x0000760003047a11 */ /* 0x000fc800078010ff */
[----:B------:R-:W-:Y:S02]  /*b0f0*/  LEA.HI.X R5, R3, c[0x0][0x1dc], R0, 0x2, P0 ;  /* 0x0000770003057a11 */ /* 0x000fe400000f1400 */
[----:B------:R-:W-:Y:S01]  /*b100*/  IADD3 R0, R110, 0x40, RZ ;  /* 0x000000406e007810 */ /* 0x000fe20007ffe0ff */
[----:B------:R-:W-:Y:S05]  /*b110*/  @P1 BRA `(.L_x_1393) ;  /* 0x0000008000001947 */ /* 0x000fea0003800000 */
[C---:B------:R-:W-:Y:S02]  /*b120*/  IADD3 R2, R0.reuse, 0x40, RZ ;  /* 0x0000004000027810 */ /* 0x040fe40007ffe0ff */
[----:B------:R-:W-:Y:S02]  /*b130*/  ISETP.GE.AND P0, PT, R0, c[0x0][0x220], PT ;  /* 0x0000880000007a0c */ /* 0x000fe40003f06270 */
[----:B------:R-:W-:Y:S02]  /*b140*/  ISETP.GE.AND P1, PT, R110, c[0x0][0x220], PT ;  /* 0x000088006e007a0c */ /* 0x000fe40003f26270 */
[----:B------:R-:W-:-:S09]  /*b150*/  ISETP.GE.AND P2, PT, R2, c[0x0][0x220], PT ;  /* 0x0000880002007a0c */ /* 0x000fd20003f46270 */
[----:B-1----:R1:W-:Y:S04]  /*b160*/  @!P0 STG.E.128 [R4.64+0x100], R68 ;  /* 0x0001004404008986 */ /* 0x0023e8000c101d04 */
[----:B------:R1:W-:Y:S04]  /*b170*/  @!P1 STG.E.64 [R4.64], R100 ;  /* 0x0000006404009986 */ /* 0x0003e8000c101b04 */
[----:B------:R1:W-:Y:S04]  /*b180*/  @!P1 STG.E.64 [R4.64+0x8], R102 ;  /* 0x0000086604009986 */ /* 0x0003e8000c101b04 */
[----:B------:R1:W-:Y:S02]  /*b190*/  @!P2 STG.E.128 [R4.64+0x200], R36 ;  /* 0x000200240400a986 */ /* 0x0003e4000c101d04 */
.L_x_1393:
[----:B------:R-:W-:Y:S05]  /*b1a0*/  BSYNC B0 ;  /* 0x0000000000007941 */ /* 0x000fea0003800000 */
.L_x_1392:
[----:B------:R-:W-:Y:S01]  /*b1b0*/  IADD3 R2, R8, 0x8, RZ ;  /* 0x0000000808027810 */ /* 0x000fe20007ffe0ff */
[----:B------:R-:W-:Y:S03]  /*b1c0*/  BSSY B0, `(.L_x_1394) ;  /* 0x000000a000007945 */ /* 0x000fe60003800000 */
[----:B------:R-:W-:-:S13]  /*b1d0*/  ISETP.GE.AND P0, PT, R2, R199, PT ;  /* 0x000000c70200720c */ /* 0x000fda0003f06270 */
[----:B------:R-:W-:Y:S05]  /*b1e0*/  @P0 BRA `(.L_x_1395) ;  /* 0x0000007000000947 */ /* 0x000fea0003800000 */
[----:B------:R-:W-:Y:S02]  /*b1f0*/  IADD3 R2, R0, 0x40, RZ ;  /* 0x0000004000027810 */ /* 0x000fe40007ffe0ff */
[----:B------:R-:W-:Y:S02]  /*b200*/  ISETP.GE.AND P2, PT, R110, c[0x0][0x220], PT ;  /* 0x000088006e007a0c */ /* 0x000fe40003f46270 */
[----:B------:R-:W-:Y:S02]  /*b210*/  ISETP.GE.AND P1, PT, R0, c[0x0][0x220], PT ;  /* 0x0000880000007a0c */ /* 0x000fe40003f26270 */
[----:B------:R-:W-:-:S09]  /*b220*/  ISETP.GE.AND P0, PT, R2, c[0x0][0x220], PT ;  /* 0x0000880002007a0c */ /* 0x000fd20003f06270 */
[----:B------:R2:W-:Y:S04]  /*b230*/  @!P2 STG.E.128 [R4.64+0x1800], R96 ;  /* 0x001800600400a986 */ /* 0x0005e8000c101d04 */
[----:B-1----:R2:W-:Y:S04]  /*b240*/  @!P1 STG.E.128 [R4.64+0x1900], R64 ;  /* 0x0019004004009986 */ /* 0x0025e8000c101d04 */
[----:B------:R2:W-:Y:S02]  /*b250*/  @!P0 STG.E.128 [R4.64+0x1a00], R32 ;  /* 0x001a002004008986 */ /* 0x0005e4000c101d04 */
.L_x_1395:
[----:B------:R-:W-:Y:S05]  /*b260*/  BSYNC B0 ;  /* 0x0000000000007941 */ /* 0x000fea0003800000 */
.L_x_1394:
        /* <DEDUP_REMOVED lines=11> */
.L_x_1397:
[----:B------:R-:W-:Y:S05]  /*b320*/  BSYNC B0 ;  /* 0x0000000000007941 */ /* 0x000fea0003800000 */
.L_x_1396:
        /* <DEDUP_REMOVED lines=11> */
.L_x_1399:
[----:B------:R-:W-:Y:S05]  /*b3e0*/  BSYNC B0 ;  /* 0x0000000000007941 */ /* 0x000fea0003800000 */
.L_x_1398:
        /* <DEDUP_REMOVED lines=8> */
[----:B-1----:R1:W-:Y:S04]  /*b470*/  @!P2 STG.E.128 [R4.64+0x6000], R84 ;  /* 0x006000540400a986 */ /* 0x0023e8000c101d04 */
[----:B------:R1:W-:Y:S04]  /*b480*/  @!P1 STG.E.128 [R4.64+0x6100], R52 ;  /* 0x0061003404009986 */ /* 0x0003e8000c101d04 */
[----:B------:R1:W-:Y:S02]  /*b490*/  @!P0 STG.E.128 [R4.64+0x6200], R20 ;  /* 0x0062001404008986 */ /* 0x0003e4000c101d04 */
.L_x_1401:
[----:B------:R-:W-:Y:S05]  /*b4a0*/  BSYNC B0 ;  /* 0x0000000000007941 */ /* 0x000fea0003800000 */
.L_x_1400:
        /* <DEDUP_REMOVED lines=11> */
.L_x_1403:
[----:B------:R-:W-:Y:S05]  /*b560*/  BSYNC B0 ;  /* 0x0000000000007941 */ /* 0x000fea0003800000 */
.L_x_1402:
        /* <DEDUP_REMOVED lines=11> */
.L_x_1405:
[----:B------:R-:W-:Y:S05]  /*b620*/  BSYNC B0 ;  /* 0x0000000000007941 */ /* 0x000fea0003800000 */
.L_x_1404:
[----:B------:R-:W-:-:S04]  /*b630*/  IADD3 R8, R8, 0x38, RZ ;  /* 0x0000003808087810 */ /* 0x000fc80007ffe0ff */
[----:B------:R-:W-:-:S13]  /*b640*/  ISETP.GE.AND P0, PT, R8, R199, PT ;  /* 0x000000c70800720c */ /* 0x000fda0003f06270 */
[----:B------:R-:W-:Y:S05]  /*b650*/  @P0 EXIT ;  /* 0x000000000000094d */ /* 0x000fea0003800000 */
[C---:B------:R-:W-:Y:S02]  /*b660*/  ISETP.GE.AND P0, PT, R0.reuse, c[0x0][0x220], PT ;  /* 0x0000880000007a0c */ /* 0x040fe40003f06270 */
[----:B------:R-:W-:Y:S02]  /*b670*/  IADD3 R0, R0, 0x40, RZ ;  /* 0x0000004000007810 */ /* 0x000fe40007ffe0ff */
[----:B------:R-:W-:-:S09]  /*b680*/  ISETP.GE.AND P1, PT, R110, c[0x0][0x220], PT ;  /* 0x000088006e007a0c */ /* 0x000fd20003f26270 */
[----:B-1----:R1:W-:Y:S01]  /*b690*/  @!P0 STG.E.128 [R4.64+0xa900], R40 ;  /* 0x00a9002804008986 */ /* 0x0023e2000c101d04 */
[----:B------:R-:W-:-:S03]  /*b6a0*/  ISETP.GE.AND P0, PT, R0, c[0x0][0x220], PT ;  /* 0x0000880000007a0c */ /* 0x000fc60003f06270 */
[----:B------:R1:W-:Y:S10]  /*b6b0*/  @!P1 STG.E.128 [R4.64+0xa800], R72 ;  /* 0x00a8004804009986 */ /* 0x0003f4000c101d04 */
[----:B------:R-:W-:Y:S05]  /*b6c0*/  @P0 EXIT ;  /* 0x000000000000094d */ /* 0x000fea0003800000 */
[----:B------:R-:W-:Y:S01]  /*b6d0*/  STG.E.128 [R4.64+0xaa00], R104 ;  /* 0x00aa006804007986 */ /* 0x000fe2000c101d04 */
[----:B------:R-:W-:Y:S05]  /*b6e0*/  EXIT ;  /* 0x000000000000794d */ /* 0x000fea0003800000 */
.L_x_1406:
        /* <DEDUP_REMOVED lines=9> */
.L_x_7840:


//--------------------- .text._ZN5flash24flash_fwd_splitkv_kernelI23Flash_fwd_kernel_traitsILi192ELi64ELi64ELi4ELb0ELb0EN7cutlass10bfloat16_tE19Flash_kernel_traitsILi192ELi64ELi64ELi4ES3_EELb0ELb0ELb0ELb0ELb0ELb1ELb1ELb0EEEvNS_16Flash_fwd_paramsE --------------------------
	.section	.text._ZN5flash24flash_fwd_splitkv_kernelI23Flash_fwd_kernel_traitsILi192ELi64ELi64ELi4ELb0ELb0EN7cutlass10bfloat16_tE19Flash_kernel_traitsILi192ELi64ELi64ELi4ES3_EELb0ELb0ELb0ELb0ELb0ELb1ELb1ELb0EEEvNS_16Flash_fwd_paramsE,"ax",@progbits
	.sectioninfo	@"SHI_REGISTERS=255"
	.align	128
        .global         _ZN5flash24flash_fwd_splitkv_kernelI23Flash_fwd_kernel_traitsILi192ELi64ELi64ELi4ELb0ELb0EN7cutlass10bfloat16_tE19Flash_kernel_traitsILi192ELi64ELi64ELi4ES3_EELb0ELb0ELb0ELb0ELb0ELb1ELb1ELb0EEEvNS_16Flash_fwd_paramsE
        .type           _ZN5flash24flash_fwd_splitkv_kernelI23Flash_fwd_kernel_traitsILi192ELi64ELi64ELi4ELb0ELb0EN7cutlass10bfloat16_tE19Flash_kernel_traitsILi192ELi64ELi64ELi4ES3_EELb0ELb0ELb0ELb0ELb0ELb1ELb1ELb0EEEvNS_16Flash_fwd_paramsE,@function
        .size           _ZN5flash24flash_fwd_splitkv_kernelI23Flash_fwd_kernel_traitsILi192ELi64ELi64ELi4ELb0ELb0EN7cutlass10bfloat16_tE19Flash_kernel_traitsILi192ELi64ELi64ELi4ES3_EELb0ELb0ELb0ELb0ELb0ELb1ELb1ELb0EEEvNS_16Flash_fwd_paramsE,(.L_x_7841 - _ZN5flash24flash_fwd_splitkv_kernelI23Flash_fwd_kernel_traitsILi192ELi64ELi64ELi4ELb0ELb0EN7cutlass10bfloat16_tE19Flash_kernel_traitsILi192ELi64ELi64ELi4ES3_EELb0ELb0ELb0ELb0ELb0ELb1ELb1ELb0EEEvNS_16Flash_fwd_paramsE)
        .other          _ZN5flash24flash_fwd_splitkv_kernelI23Flash_fwd_kernel_traitsILi192ELi64ELi64ELi4ELb0ELb0EN7cutlass10bfloat16_tE19Flash_kernel_traitsILi192ELi64ELi64ELi4ES3_EELb0ELb0ELb0ELb0ELb0ELb1ELb1ELb0EEEvNS_16Flash_fwd_paramsE,@"STO_CUDA_ENTRY STV_DEFAULT"
_ZN5flash24flash_fwd_splitkv_kernelI23Flash_fwd_kernel_traitsILi192ELi64ELi64ELi4ELb0ELb0EN7cutlass10bfloat16_tE19Flash_kernel_traitsILi192ELi64ELi64ELi4ES3_EELb0ELb0ELb0ELb0ELb0ELb1ELb1ELb0EEEvNS_16Flash_fwd_paramsE:
.text._ZN5flash24flash_fwd_splitkv_kernelI23Flash_fwd_kernel_traitsILi192ELi64ELi64ELi4ELb0ELb0EN7cutlass10bfloat16_tE19Flash_kernel_traitsILi192ELi64ELi64ELi4ES3_EELb0ELb0ELb0ELb0ELb0ELb1ELb1ELb0EEEvNS_16Flash_fwd_paramsE:
        /* <DEDUP_REMOVED lines=54> */
.L_x_1407:
[----:B-1-34-:R-:W-:Y:S02]  /*0360*/  MOV R3, c[0x0][0x218] ;  /* 0x0000860000037a02 */ /* 0x01afe40000000f00 */
.L_x_1408:
        /* <DEDUP_REMOVED lines=78> */
.L_x_1411:
[----:B------:R-:W-:Y:S05]  /*0850*/  BSYNC B0 ;  /* 0x0000000000007941 */ /* 0x000fea0003800000 */
.L_x_1410:
        /* <DEDUP_REMOVED lines=10> */
.L_x_1413:
[----:B------:R-:W-:Y:S05]  /*0900*/  BSYNC B0 ;  /* 0x0000000000007941 */ /* 0x000fea0003800000 */
.L_x_1412:
        /* <DEDUP_REMOVED lines=10> */
.L_x_1415:
[----:B------:R-:W-:Y:S05]  /*09b0*/  BSYNC B0 ;  /* 0x0000000000007941 */ /* 0x000fea0003800000 */
.L_x_1414:
        /* <DEDUP_REMOVED lines=10> */
.L_x_1417:
[----:B------:R-:W-:Y:S05]  /*0a60*/  BSYNC B0 ;  /* 0x0000000000007941 */ /* 0x000fea0003800000 */
.L_x_1416:
        /* <DEDUP_REMOVED lines=10> */
.L_x_1419:
[----:B------:R-:W-:Y:S05]  /*0b10*/  BSYNC B0 ;  /* 0x0000000000007941 */ /* 0x000fea0003800000 */
.L_x_1418:
        /* <DEDUP_REMOVED lines=10> */
.L_x_1421:
[----:B------:R-:W-:Y:S05]  /*0bc0*/  BSYNC B0 ;  /* 0x0000000000007941 */ /* 0x000fea0003800000 */
.L_x_1420:
        /* <DEDUP_REMOVED lines=10> */
.L_x_1423:
[----:B------:R-:W-:Y:S05]  /*0c70*/  BSYNC B0 ;  /* 0x0000000000007941 */ /* 0x000fea0003800000 */
.L_x_1422:
        /* <DEDUP_REMOVED lines=10> */
.L_x_1425:
[----:B------:R-:W-:Y:S05]  /*0d20*/  BSYNC B0 ;  /* 0x0000000000007941 */ /* 0x000fea0003800000 */
.L_x_1424:
        /* <DEDUP_REMOVED lines=32> */
.L_x_1409:
        /* <DEDUP_REMOVED lines=92> */
.L_x_1426:
        /* <DEDUP_REMOVED lines=15> */
.L_x_1428:
        /* <DEDUP_REMOVED lines=49> */
.L_x_1427:
        /* <DEDUP_REMOVED lines=116> */
.L_x_1430:
[----:B------:R-:W-:Y:S05]  /*2030*/  BSYNC B0 ;  /* 0x0000000000007941 */ /* 0x000fea0003800000 */
.L_x_1429:
        /* <DEDUP_REMOVED lines=37> */
.L_x_1432:
[----:B------:R-:W-:Y:S05]  /*2290*/  BSYNC B0 ;  /* 0x0000000000007941 */ /* 0x000fea0003800000 */
.L_x_1431:
        /* <DEDUP_REMOVED lines=37> */
.L_x_1434:
[----:B------:R-:W-:Y:S05]  /*24f0*/  BSYNC B0 ;  /* 0x0000000000007941 */ /* 0x000fea0003800000 */
.L_x_1433:
        /* <DEDUP_REMOVED lines=36> */
.L_x_1436:
[----:B------:R-:W-:Y:S05]  /*2740*/  BSYNC B0 ;  /* 0x0000000000007941 */ /* 0x000fea0003800000 */
.L_x_1435:
        /* <DEDUP_REMOVED lines=31> */
.L_x_1438:
[----:B------:R-:W-:Y:S05]  /*2940*/  BSYNC B0 ;  /* 0x0000000000007941 */ /* 0x000fea0003800000 */
.L_x_1437:
        /* <DEDUP_REMOVED lines=33> */
.L_x_1440:
[----:B------:R-:W-:Y:S05]  /*2b60*/  BSYNC B0 ;  /* 0x0000000000007941 */ /* 0x000fea0003800000 */
.L_x_1439:
        /* <DEDUP_REMOVED lines=31> */
.L_x_1442:
[----:B------:R-:W-:Y:S05]  /*2d60*/  BSYNC B0 ;  /* 0x0000000000007941 */ /* 0x000fea0003800000 */
.L_x_1441:
        /* <DEDUP_REMOVED lines=34> */
.L_x_1444:
[----:B------:R-:W-:Y:S05]  /*2f90*/  BSYNC B0 ;  /* 0x0000000000007941 */ /* 0x000fea0003800000 */
.L_x_1443:
        /* <DEDUP_REMOVED lines=32> */
.L_x_1446:
[----:B------:R-:W-:Y:S05]  /*31a0*/  BSYNC B0 ;  /* 0x0000000000007941 */ /* 0x000fea0003800000 */
.L_x_1445:
        /* <DEDUP_REMOVED lines=33> */
.L_x_1448:
[----:B------:R-:W-:Y:S05]  /*33c0*/  BSYNC B0 ;  /* 0x0000000000007941 */ /* 0x000fea0003800000 */
.L_x_1447:
        /* <DEDUP_REMOVED lines=36> */
.L_x_1450:
[----:B------:R-:W-:Y:S05]  /*3610*/  BSYNC B0 ;  /* 0x0000000000007941 */ /* 0x000fea0003800000 */
.L_x_1449:
        /* <DEDUP_REMOVED lines=39> */
.L_x_1452:
[----:B------:R-:W-:Y:S05]  /*3890*/  BSYNC B0 ;  /* 0x0000000000007941 */ /* 0x000fea0003800000 */
.L_x_1451:
        /* <DEDUP_REMOVED lines=16> */
[----:B------:R-:W-:Y:S01]  /*39a0*/  LDSM.16.M88.4 R48, [R204] ;  /* 0x00000000cc30783b */ /* 0x000fe20000000200 */
[----:B------:R-:W-:-:S02]  /*39b0*/  LOP3.LUT R98, R98, 0x6, RZ, 0xc0, !PT ;  /* 0x0000000662627812 */ /* 0x000fc400078ec0ff */
[----:B------:R-:W-:Y:S01]  /*39c0*/  IMAD R205, R205, 0x200, R8 ;  /* 0x00000200cdcd7824 */ /* 0x000fe200078e0208 */
[----:B------:R-:W-:Y:S03]  /*39d0*/  LDSM.16.M88.4 R76, [R202] ;  /* 0x00000000ca4c783b */ /* 0x000fe60000000200 */
[----:B------:R-:W-:-:S05]  /*39e0*/  IMAD.SHL.U32 R205, R205, 0x2, RZ ;  /* 0x00000002cdcd7824 */ /* 0x000fca00078e00ff */
[----:B------:R-:W5:Y:S01]  /*39f0*/  LDSM.16.M88.4 R16, [R205+0x6000] ;  /* 0x00600000cd10783b */ /* 0x000f620000000200 */
[C---:B------:R-:W-:Y:S02]  /*3a00*/  IADD3 R2, R205.reuse, 0x6000, RZ ;  /* 0x00006000cd027810 */ /* 0x040fe40007ffe0ff */
[----:B------:R-:W-:Y:S01]  /*3a10*/  IADD3 R203, R205, 0x6020, RZ ;  /* 0x00006020cdcb7810 */ /* 0x000fe20007ffe0ff */
[----:B------:R-:W1:Y:S01]  /*3a20*/  LDSM.16.M88.4 R44, [R205+0x6800] ;  /* 0x00680000cd2c783b */ /* 0x000e620000000200 */
[----:B------:R-:W-:Y:S01]  /*3a30*/  @P1 IADD3 R203, R2, -0x20, RZ ;  /* 0xffffffe002cb1810 */ /* 0x000fe20007ffe0ff */
[----:B------:R-:W-:Y:S02]  /*3a40*/  IMAD.MOV.U32 R2, RZ, RZ, 0x40 ;  /* 0x00000040ff027424 */ /* 0x000fe400078e00ff */
[----:B------:R-:W-:Y:S01]  /*3a50*/  LDSM.16.M88.4 R60, [R205+0x7000] ;  /* 0x00700000cd3c783b */ /* 0x000fe20000000200 */
[C---:B------:R-:W-:Y:S02]  /*3a60*/  IADD3 R195, R203.reuse, 0x800, RZ ;  /* 0x00000800cbc37810 */ /* 0x040fe40007ffe0ff */
[----:B------:R-:W-:Y:S01]  /*3a70*/  SEL R2, R2, 0xffffffc0, !P2 ;  /* 0xffffffc002027807 */ /* 0x000fe20005000000 */
[----:B-1----:R-:W1:Y:S01]  /*3a80*/  LDSM.16.M88.4 R24, [R203] ;  /* 0x00000000cb18783b */ /* 0x002e620000000200 */
[----:B------:R-:W-:-:S02]  /*3a90*/  IADD3 R194, R203, 0x1000, RZ ;  /* 0x00001000cbc27810 */ /* 0x000fc40007ffe0ff */
[----:B------:R-:W-:Y:S01]  /*3aa0*/  IADD3 R193, R203, 0x1800, RZ ;  /* 0x00001800cbc17810 */ /* 0x000fe20007ffe0ff */
[----:B------:R-:W2:Y:S01]  /*3ab0*/  LDSM.16.M88.4 R68, [R205+0x7800] ;  /* 0x00780000cd44783b */ /* 0x000ea20000000200 */
[----:B------:R-:W-:Y:S01]  /*3ac0*/  IMAD.IADD R199, R205, 0x1, R2 ;  /* 0x00000001cdc77824 */ /* 0x000fe200078e0202 */
[C---:B------:R-:W-:Y:S01]  /*3ad0*/  IADD3 R191, R203.reuse, 0x2000, RZ ;  /* 0x00002000cbbf7810 */ /* 0x040fe20007ffe0ff */
[----:B------:R-:W-:Y:S01]  /*3ae0*/  IMAD.IADD R192, R2, 0x1, R203 ;  /* 0x0000000102c07824 */ /* 0x000fe200078e02cb */
[----:B------:R-:W3:Y:S01]  /*3af0*/  LDSM.16.M88.4 R12, [R203+0x800] ;  /* 0x00080000cb0c783b */ /* 0x000ee20000000200 */
[C---:B------:R-:W-:Y:S02]  /*3b00*/  IADD3 R190, R203.reuse, 0x2800, RZ ;  /* 0x00002800cbbe7810 */ /* 0x040fe40007ffe0ff */
[C---:B------:R-:W-:Y:S01]  /*3b10*/  IADD3 R189, R203.reuse, 0x3000, RZ ;  /* 0x00003000cbbd7810 */ /* 0x040fe20007ffe0ff */
[----:B------:R-:W4:Y:S01]  /*3b20*/  LDSM.16.M88.4 R36, [R199+0x6000] ;  /* 0x00600000c724783b */ /* 0x000f220000000200 */
[----:B------:R-:W-:-:S02]  /*3b30*/  IADD3 R188, R203, 0x3800, RZ ;  /* 0x00003800cbbc7810 */ /* 0x000fc40007ffe0ff */
[C---:B------:R-:W-:Y:S01]  /*3b40*/  IADD3 R187, R203.reuse, 0x4000, RZ ;  /* 0x00004000cbbb7810 */ /* 0x040fe20007ffe0ff */
[----:B------:R-:W1:Y:S01]  /*3b50*/  LDSM.16.M88.4 R28, [R203+0x1000] ;  /* 0x00100000cb1c783b */ /* 0x000e620000000200 */
[C---:B------:R-:W-:Y:S02]  /*3b60*/  IADD3 R186, R203.reuse, 0x4800, RZ ;  /* 0x00004800cbba7810 */ /* 0x040fe40007ffe0ff */
[C---:B------:R-:W-:Y:S01]  /*3b70*/  IADD3 R185, R203.reuse, 0x5000, RZ ;  /* 0x00005000cbb97810 */ /* 0x040fe20007ffe0ff */
[----:B------:R-:W1:Y:S01]  /*3b80*/  LDSM.16.M88.4 R72, [R203+0x1800] ;  /* 0x00180000cb48783b */ /* 0x000e620000000200 */
[----:B------:R-:W-:-:S03]  /*3b90*/  IADD3 R184, R203, 0x5800, RZ ;  /* 0x00005800cbb87810 */ /* 0x000fc60007ffe0ff */
[----:B------:R-:W2:Y:S02]  /*3ba0*/  LDSM.16.M88.4 R8, [R199+0x6800] ;  /* 0x00680000c708783b */ /* 0x000ea40000000200 */
[C---:B--2--5:R-:W-:Y:S02]  /*3bb0*/  HMMA.16816.F32.BF16 R20, R52.reuse, R16, RZ ;  /* 0x000000103414723c */ /* 0x064fe400000418ff */
[----:B------:R-:W-:Y:S04]  /*3bc0*/  LDSM.16.M88.4 R40, [R199+0x7000] ;  /* 0x00700000c728783b */ /* 0x000fe80000000200 */
[----:B------:R-:W-:Y:S02]  /*3bd0*/  LDSM.16.M88.4 R80, [R199+0x7800] ;  /* 0x00780000c750783b */ /* 0x000fe40000000200 */
[C---:B------:R-:W-:Y:S02]  /*3be0*/  HMMA.16816.F32.BF16 R16, R52.reuse, R18, RZ ;  /* 0x000000123410723c */ /* 0x040fe400000418ff */
[----:B------:R-:W-:Y:S04]  /*3bf0*/  LDSM.16.M88.4 R92, [R192+0x2800] ;  /* 0x00280000c05c783b */ /* 0x000fe80000000200 */
[----:B------:R-:W-:Y:S02]  /*3c00*/  LDSM.16.M88.4 R84, [R205+0xa800] ;  /* 0x00a80000cd54783b */ /* 0x000fe40000000200 */
[C---:B------:R-:W-:Y:S02]  /*3c10*/  HMMA.16816.F32.BF16 R32, R52.reuse, R44, RZ ;  /* 0x0000002c3420723c */ /* 0x040fe400000418ff */
[----:B------:R-:W-:Y:S06]  /*3c20*/  LDSM.16.M88.4 R88, [R199+0x9800] ;  /* 0x00980000c758783b */ /* 0x000fec0000000200 */
[----:B------:R-:W-:Y:S08]  /*3c30*/  HMMA.16816.F32.BF16 R44, R52, R46, RZ ;  /* 0x0000002e342c723c */ /* 0x000ff000000418ff */
[C---:B-1----:R-:W-:Y:S08]  /*3c40*/  HMMA.16816.F32.BF16 R20, R48.reuse, R24, R20 ;  /* 0x000000183014723c */ /* 0x042ff00000041814 */
[----:B------:R-:W-:Y:S01]  /*3c50*/  HMMA.16816.F32.BF16 R16, R48, R26, R16 ;  /* 0x0000001a3010723c */ /* 0x000fe20000041810 */
[----:B------:R-:W-:Y:S07]  /*3c60*/  LDSM.16.M88.4 R24, [R192] ;  /* 0x00000000c018783b */ /* 0x000fee0000000200 */
[C---:B------:R-:W-:Y:S08]  /*3c70*/  HMMA.16816.F32.BF16 R64, R52.reuse, R60, RZ ;  /* 0x0000003c3440723c */ /* 0x040ff000000418ff */
[C---:B------:R-:W-:Y:S08]  /*3c80*/  HMMA.16816.F32.BF16 R60, R52.reuse, R62, RZ ;  /* 0x0000003e343c723c */ /* 0x040ff000000418ff */
[C---:B------:R-:W-:Y:S08]  /*3c90*/  HMMA.16816.F32.BF16 R56, R52.reuse, R68, RZ ;  /* 0x000000443438723c */ /* 0x040ff000000418ff */
[----:B------:R-:W-:Y:S01]  /*3ca0*/  HMMA.16816.F32.BF16 R52, R52, R70, RZ ;  /* 0x000000463434723c */ /* 0x000fe200000418ff */
[----:B------:R-:W1:Y:S07]  /*3cb0*/  LDSM.16.M88.4 R68, [R201] ;  /* 0x00000000c944783b */ /* 0x000e6e0000000200 */
[C---:B---3--:R-:W-:Y:S08]  /*3cc0*/  HMMA.16816.F32.BF16 R32, R48.reuse, R12, R32 ;  /* 0x0000000c3020723c */ /* 0x048ff00000041820 */
[----:B------:R-:W-:Y:S01]  /*3cd0*/  HMMA.16816.F32.BF16 R44, R48, R14, R44 ;  /* 0x0000000e302c723c */ /* 0x000fe2000004182c */
[----:B------:R-:W2:Y:S07]  /*3ce0*/  LDSM.16.M88.4 R12, [R192+0x800] ;  /* 0x00080000c00c783b */ /* 0x000eae0000000200 */
[C---:B----4-:R-:W-:Y:S08]  /*3cf0*/  HMMA.16816.F32.BF16 R20, R76.reuse, R36, R20 ;  /* 0x000000244c14723c */ /* 0x050ff00000041814 */
[----:B------:R-:W-:Y:S01]  /*3d00*/  HMMA.16816.F32.BF16 R16, R76, R38, R16 ;  /* 0x000000264c10723c */ /* 0x000fe20000041810 */
[----:B------:R-:W-:Y:S07]  /*3d10*/  LDSM.16.M88.4 R36, [R205+0x8000] ;  /* 0x00800000cd24783b */ /* 0x000fee0000000200 */
[C---:B------:R-:W-:Y:S08]  /*3d20*/  HMMA.16816.F32.BF16 R64, R48.reuse, R28, R64 ;  /* 0x0000001c3040723c */ /* 0x040ff00000041840 */
[C---:B------:R-:W-:Y:S01]  /*3d30*/  HMMA.16816.F32.BF16 R60, R48.reuse, R30, R60 ;  /* 0x0000001e303c723c */ /* 0x040fe2000004183c */
[----:B------:R-:W-:Y:S07]  /*3d40*/  LDSM.16.M88.4 R28, [R192+0x1000] ;  /* 0x00100000c01c783b */ /* 0x000fee0000000200 */
[C---:B------:R-:W-:Y:S08]  /*3d50*/  HMMA.16816.F32.BF16 R56, R48.reuse, R72, R56 ;  /* 0x000000483038723c */ /* 0x040ff00000041838 */
[----:B------:R-:W-:Y:S01]  /*3d60*/  HMMA.16816.F32.BF16 R52, R48, R74, R52 ;  /* 0x0000004a3034723c */ /* 0x000fe20000041834 */
[----:B------:R-:W3:Y:S04]  /*3d70*/  LDSM.16.M88.4 R48, [R206+0x2000] ;  /* 0x00200000ce30783b */ /* 0x000ee80000000200 */
[----:B------:R-:W-:Y:S03]  /*3d80*/  LDSM.16.M88.4 R72, [R192+0x1800] ;  /* 0x00180000c048783b */ /* 0x000fe60000000200 */
[C---:B------:R-:W-:Y:S08]  /*3d90*/  HMMA.16816.F32.BF16 R32, R76.reuse, R8, R32 ;  /* 0x000000084c20723c */ /* 0x040ff00000041820 */
[----:B------:R-:W-:Y:S01]  /*3da0*/  HMMA.16816.F32.BF16 R44, R76, R10, R44 ;  /* 0x0000000a4c2c723c */ /* 0x000fe2000004182c */
[----:B------:R-:W4:Y:S07]  /*3db0*/  LDSM.16.M88.4 R8, [R205+0x8800] ;  /* 0x00880000cd08783b */ /* 0x000f2e0000000200 */
[C---:B-1----:R-:W-:Y:S08]  /*3dc0*/  HMMA.16816.F32.BF16 R20, R68.reuse, R24, R20 ;  /* 0x000000184414723c */ /* 0x042ff00000041814 */
[----:B------:R-:W-:Y:S01]  /*3dd0*/  HMMA.16816.F32.BF16 R16, R68, R26, R16 ;  /* 0x0000001a4410723c */ /* 0x000fe20000041810 */
[----:B------:R-:W-:Y:S07]  /*3de0*/  LDSM.16.M88.4 R24, [R203+0x2000] ;  /* 0x00200000cb18783b */ /* 0x000fee0000000200 */
[C---:B------:R-:W-:Y:S08]  /*3df0*/  HMMA.16816.F32.BF16 R64, R76.reuse, R40, R64 ;  /* 0x000000284c40723c */ /* 0x040ff00000041840 */
[----:B------:R-:W-:Y:S01]  /*3e00*/  HMMA.16816.F32.BF16 R60, R76, R42, R60 ;  /* 0x0000002a4c3c723c */ /* 0x000fe2000004183c */
[----:B------:R-:W-:Y:S07]  /*3e10*/  LDSM.16.M88.4 R40, [R205+0x9000] ;  /* 0x00900000cd28783b */ /* 0x000fee0000000200 */
[C---:B--2---:R-:W-:Y:S08]  /*3e20*/  HMMA.16816.F32.BF16 R32, R68.reuse, R12, R32 ;  /* 0x0000000c4420723c */ /* 0x044ff00000041820 */
[----:B------:R-:W-:Y:S01]  /*3e30*/  HMMA.16816.F32.BF16 R44, R68, R14, R44 ;  /* 0x0000000e442c723c */ /* 0x000fe2000004182c */
[----:B------:R-:W1:Y:S07]  /*3e40*/  LDSM.16.M88.4 R12, [R204+0x2000] ;  /* 0x00200000cc0c783b */ /* 0x000e6e0000000200 */
[C---:B------:R-:W-:Y:S08]  /*3e50*/  HMMA.16816.F32.BF16 R56, R76.reuse, R80, R56 ;  /* 0x000000504c38723c */ /* 0x040ff00000041838 */
[----:B------:R-:W-:Y:S01]  /*3e60*/  HMMA.16816.F32.BF16 R76, R76, R82, R52 ;  /* 0x000000524c4c723c */ /* 0x000fe20000041834 */
[----:B------:R-:W2:Y:S04]  /*3e70*/  LDSM.16.M88.4 R52, [R205+0x9800] ;  /* 0x00980000cd34783b */ /* 0x000ea80000000200 */
[----:B------:R-:W-:Y:S03]  /*3e80*/  LDSM.16.M88.4 R80, [R202+0x2000] ;  /* 0x00200000ca50783b */ /* 0x000fe60000000200 */
[C---:B---3--:R-:W-:Y:S08]  /*3e90*/  HMMA.16816.F32.BF16 R20, R48.reuse, R36, R20 ;  /* 0x000000243014723c */ /* 0x048ff00000041814 */
[----:B------:R-:W-:Y:S01]  /*3ea0*/  HMMA.16816.F32.BF16 R16, R48, R38, R16 ;  /* 0x000000263010723c */ /* 0x000fe20000041810 */
[----:B------:R-:W-:Y:S07]  /*3eb0*/  LDSM.16.M88.4 R36, [R199+0x8000] ;  /* 0x00800000c724783b */ /* 0x000fee0000000200 */
[C---:B------:R-:W-:Y:S08]  /*3ec0*/  HMMA.16816.F32.BF16 R64, R68.reuse, R28, R64 ;  /* 0x0000001c4440723c */ /* 0x040ff00000041840 */
[----:B------:R-:W-:Y:S01]  /*3ed0*/  HMMA.16816.F32.BF16 R60, R68, R30, R60 ;  /* 0x0000001e443c723c */ /* 0x000fe2000004183c */
[----:B------:R-:W3:Y:S07]  /*3ee0*/  LDSM.16.M88.4 R28, [R203+0x2800] ;  /* 0x00280000cb1c783b */ /* 0x000eee0000000200 */
[C---:B----4-:R-:W-:Y:S08]  /*3ef0*/  HMMA.16816.F32.BF16 R32, R48.reuse, R8, R32 ;  /* 0x000000083020723c */ /* 0x050ff00000041820 */
[----:B------:R-:W-:Y:S01]  /*3f00*/  HMMA.16816.F32.BF16 R44, R48, R10, R44 ;  /* 0x0000000a302c723c */ /* 0x000fe2000004182c */
[----:B------:R-:W4:Y:S07]  /*3f10*/  LDSM.16.M88.4 R8, [R203+0x3000] ;  /* 0x00300000cb08783b */ /* 0x000f2e0000000200 */
[C---:B------:R-:W-:Y:S08]  /*3f20*/  HMMA.16816.F32.BF16 R56, R68.reuse, R72, R56 ;  /* 0x000000484438723c */ /* 0x040ff00000041838 */
[----:B------:R-:W-:Y:S01]  /*3f30*/  HMMA.16816.F32.BF16 R76, R68, R74, R76 ;  /* 0x0000004a444c723c */ /* 0x000fe2000004184c */
[----:B------:R-:W-:Y:S04]  /*3f40*/  LDSM.16.M88.4 R72, [R201+0x2000] ;  /* 0x00200000c948783b */ /* 0x000fe80000000200 */
[----:B------:R-:W-:Y:S03]  /*3f50*/  LDSM.16.M88.4 R68, [R192+0x3000] ;  /* 0x00300000c044783b */ /* 0x000fe60000000200 */
[C---:B-1----:R-:W-:Y:S08]  /*3f60*/  HMMA.16816.F32.BF16 R20, R12.reuse, R24, R20 ;  /* 0x000000180c14723c */ /* 0x042ff00000041814 */
[----:B------:R-:W-:Y:S01]  /*3f70*/  HMMA.16816.F32.BF16 R16, R12, R26, R16 ;  /* 0x0000001a0c10723c */ /* 0x000fe20000041810 */
[----:B------:R-:W-:Y:S07]  /*3f80*/  LDSM.16.M88.4 R24, [R192+0x2000] ;  /* 0x00200000c018783b */ /* 0x000fee0000000200 */
[C---:B------:R-:W-:Y:S08]  /*3f90*/  HMMA.16816.F32.BF16 R64, R48.reuse, R40, R64 ;  /* 0x000000283040723c */ /* 0x040ff00000041840 */
[C---:B------:R-:W-:Y:S01]  /*3fa0*/  HMMA.16816.F32.BF16 R60, R48.reuse, R42, R60 ;  /* 0x0000002a303c723c */ /* 0x040fe2000004183c */
[----:B------:R-:W1:Y:S07]  /*3fb0*/  LDSM.16.M88.4 R40, [R203+0x3800] ;  /* 0x00380000cb28783b */ /* 0x000e6e0000000200 */
[C---:B--2---:R-:W-:Y:S08]  /*3fc0*/  HMMA.16816.F32.BF16 R56, R48.reuse, R52, R56 ;  /* 0x000000343038723c */ /* 0x044ff00000041838 */
[----:B------:R-:W-:Y:S01]  /*3fd0*/  HMMA.16816.F32.BF16 R76, R48, R54, R76 ;  /* 0x00000036304c723c */ /* 0x000fe2000004184c */
[----:B------:R-:W-:Y:S04]  /*3fe0*/  LDSM.16.M88.4 R52, [R206+0x4000] ;  /* 0x00400000ce34783b */ /* 0x000fe80000000200 */
[----:B------:R-:W-:Y:S03]  /*3ff0*/  LDSM.16.M88.4 R48, [R203+0x4000] ;  /* 0x00400000cb30783b */ /* 0x000fe60000000200 */
[C---:B---3--:R-:W-:Y:S08]  /*4000*/  HMMA.16816.F32.BF16 R32, R12.reuse, R28, R32 ;  /* 0x0000001c0c20723c */ /* 0x048ff00000041820 */
[----:B------:R-:W-:Y:S01]  /*4010*/  HMMA.16816.F32.BF16 R44, R12, R30, R44 ;  /* 0x0000001e0c2c723c */ /* 0x000fe2000004182c */
[----:B------:R-:W2:Y:S07]  /*4020*/  LDSM.16.M88.4 R28, [R199+0x8800] ;  /* 0x00880000c71c783b */ /* 0x000eae0000000200 */
[C---:B------:R-:W-:Y:S08]  /*4030*/  HMMA.16816.F32.BF16 R20, R80.reuse, R36, R20 ;  /* 0x000000245014723c */ /* 0x040ff00000041814 */
[----:B------:R-:W-:Y:S01]  /*4040*/  HMMA.16816.F32.BF16 R16, R80, R38, R16 ;  /* 0x000000265010723c */ /* 0x000fe20000041810 */
[----:B------:R-:W-:Y:S07]  /*4050*/  LDSM.16.M88.4 R36, [R203+0x4800] ;  /* 0x00480000cb24783b */ /* 0x000fee0000000200 */
[C---:B----4-:R-:W-:Y:S08]  /*4060*/  HMMA.16816.F32.BF16 R64, R12.reuse, R8, R64 ;  /* 0x000000080c40723c */ /* 0x050ff00000041840 */
[C---:B------:R-:W-:Y:S01]  /*4070*/  HMMA.16816.F32.BF16 R60, R12.reuse, R10, R60 ;  /* 0x0000000a0c3c723c */ /* 0x040fe2000004183c */
[----:B------:R-:W3:Y:S07]  /*4080*/  LDSM.16.M88.4 R8, [R205+0xa000] ;  /* 0x00a00000cd08783b */ /* 0x000eee0000000200 */
[C---:B-1----:R-:W-:Y:S08]  /*4090*/  HMMA.16816.F32.BF16 R56, R12.reuse, R40, R56 ;  /* 0x000000280c38723c */ /* 0x042ff00000041838 */
[----:B------:R-:W-:Y:S01]  /*40a0*/  HMMA.16816.F32.BF16 R76, R12, R42, R76 ;  /* 0x0000002a0c4c723c */ /* 0x000fe2000004184c */
[----:B------:R-:W1:Y:S04]  /*40b0*/  LDSM.16.M88.4 R12, [R199+0x9000] ;  /* 0x00900000c70c783b */ /* 0x000e680000000200 */
[----:B------:R-:W4:Y:S03]  /*40c0*/  LDSM.16.M88.4 R40, [R204+0x4000] ;  /* 0x00400000cc28783b */ /* 0x000f260000000200 */
[C---:B------:R-:W-:Y:S08]  /*40d0*/  HMMA.16816.F32.BF16 R20, R72.reuse, R24, R20 ;  /* 0x000000184814723c */ /* 0x040ff00000041814 */
[----:B------:R-:W-:Y:S01]  /*40e0*/  HMMA.16816.F32.BF16 R16, R72, R26, R16 ;  /* 0x0000001a4810723c */ /* 0x000fe20000041810 */
[----:B------:R-:W-:Y:S07]  /*40f0*/  LDSM.16.M88.4 R24, [R199+0xa000] ;  /* 0x00a00000c718783b */ /* 0x000fee0000000200 */
[C---:B--2---:R-:W-:Y:S08]  /*4100*/  HMMA.16816.F32.BF16 R32, R80.reuse, R28, R32 ;  /* 0x0000001c5020723c */ /* 0x044ff00000041820 */
[----:B------:R-:W-:Y:S01]  /*4110*/  HMMA.16816.F32.BF16 R44, R80, R30, R44 ;  /* 0x0000001e502c723c */ /* 0x000fe2000004182c */
[----:B------:R-:W2:Y:S07]  /*4120*/  LDSM.16.M88.4 R28, [R202+0x4000] ;  /* 0x00400000ca1c783b */ /* 0x000eae0000000200 */
[C---:B---3--:R-:W-:Y:S08]  /*4130*/  HMMA.16816.F32.BF16 R20, R52.reuse, R8, R20 ;  /* 0x000000083414723c */ /* 0x048ff00000041814 */
[----:B------:R-:W-:Y:S01]  /*4140*/  HMMA.16816.F32.BF16 R16, R52, R10, R16 ;  /* 0x0000000a3410723c */ /* 0x000fe20000041810 */
[----:B------:R-:W-:Y:S07]  /*4150*/  LDSM.16.M88.4 R8, [R192+0x4000] ;  /* 0x00400000c008783b */ /* 0x000fee0000000200 */
[----:B-1----:R-:W-:Y:S08]  /*4160*/  HMMA.16816.F32.BF16 R64, R80, R12, R64 ;  /* 0x0000000c5040723c */ /* 0x002ff00000041840 */
[----:B------:R-:W-:Y:S08]  /*4170*/  HMMA.16816.F32.BF16 R32, R72, R92, R32 ;  /* 0x0000005c4820723c */ /* 0x000ff00000041820 */
[----:B------:R-:W-:Y:S01]  /*4180*/  HMMA.16816.F32.BF16 R60, R80, R14, R60 ;  /* 0x0000000e503c723c */ /* 0x000fe2000004183c */
[----:B------:R-:W-:Y:S07]  /*4190*/  LDSM.16.M88.4 R12, [R201+0x4000] ;  /* 0x00400000c90c783b */ /* 0x000fee0000000200 */
[----:B------:R-:W-:Y:S08]  /*41a0*/  HMMA.16816.F32.BF16 R44, R72, R94, R44 ;  /* 0x0000005e482c723c */ /* 0x000ff0000004182c */
[C---:B----4-:R-:W-:Y:S08]  /*41b0*/  HMMA.16816.F32.BF16 R20, R40.reuse, R48, R20 ;  /* 0x000000302814723c */ /* 0x050ff00000041814 */
[----:B------:R-:W-:Y:S01]  /*41c0*/  HMMA.16816.F32.BF16 R16, R40, R50, R16 ;  /* 0x000000322810723c */ /* 0x000fe20000041810 */
[----:B------:R-:W1:Y:S07]  /*41d0*/  LDSM.16.M88.4 R48, [R205+0xb000] ;  /* 0x00b00000cd30783b */ /* 0x000e6e0000000200 */
[----:B------:R-:W-:Y:S08]  /*41e0*/  HMMA.16816.F32.BF16 R32, R52, R84, R32 ;  /* 0x000000543420723c */ /* 0x000ff00000041820 */
[----:B------:R-:W-:Y:S08]  /*41f0*/  HMMA.16816.F32.BF16 R64, R72, R68, R64 ;  /* 0x000000444840723c */ /* 0x000ff00000041840 */
[----:B------:R-:W-:Y:S01]  /*4200*/  HMMA.16816.F32.BF16 R44, R52, R86, R44 ;  /* 0x00000056342c723c */ /* 0x000fe2000004182c */
[----:B------:R-:W3:Y:S07]  /*4210*/  LDSM.16.M88.4 R84, [R192+0x3800] ;  /* 0x00380000c054783b */ /* 0x000eee0000000200 */
[----:B------:R-:W-:Y:S01]  /*4220*/  HMMA.16816.F32.BF16 R68, R72, R70, R60 ;  /* 0x000000464844723c */ /* 0x000fe2000004183c */
[----:B------:R-:W-:Y:S07]  /*4230*/  LDSM.16.M88.4 R60, [R192+0x4800] ;  /* 0x00480000c03c783b */ /* 0x000fee0000000200 */
[C---:B------:R-:W-:Y:S08]  /*4240*/  HMMA.16816.F32.BF16 R56, R80.reuse, R88, R56 ;  /* 0x000000585038723c */ /* 0x040ff00000041838 */
[----:B------:R-:W-:Y:S01]  /*4250*/  HMMA.16816.F32.BF16 R80, R80, R90, R76 ;  /* 0x0000005a5050723c */ /* 0x000fe2000004184c */
[----:B------:R-:W4:Y:S07]  /*4260*/  LDSM.16.M88.4 R76, [R199+0xa800] ;  /* 0x00a80000c74c783b */ /* 0x000f2e0000000200 */
[C---:B--2---:R-:W-:Y:S08]  /*4270*/  HMMA.16816.F32.BF16 R20, R28.reuse, R24, R20 ;  /* 0x000000181c14723c */ /* 0x044ff00000041814 */
[----:B------:R-:W-:Y:S01]  /*4280*/  HMMA.16816.F32.BF16 R16, R28, R26, R16 ;  /* 0x0000001a1c10723c */ /* 0x000fe20000041810 */
[----:B------:R-:W2:Y:S07]  /*4290*/  LDSM.16.M88.4 R24, [R203+0x5000] ;  /* 0x00500000cb18783b */ /* 0x000eae0000000200 */
[----:B------:R-:W-:Y:S08]  /*42a0*/  HMMA.16816.F32.BF16 R32, R40, R36, R32 ;  /* 0x000000242820723c */ /* 0x000ff00000041820 */
[----:B-1----:R-:W-:Y:S08]  /*42b0*/  HMMA.16816.F32.BF16 R64, R52, R48, R64 ;  /* 0x000000303440723c */ /* 0x002ff00000041840 */
[----:B------:R-:W-:Y:S01]  /*42c0*/  HMMA.16816.F32.BF16 R44, R40, R38, R44 ;  /* 0x00000026282c723c */ /* 0x000fe2000004182c */
[----:B------:R-:W1:Y:S07]  /*42d0*/  LDSM.16.M88.4 R36, [R205+0xb800] ;  /* 0x00b80000cd24783b */ /* 0x000e6e0000000200 */
[----:B------:R-:W-:Y:S08]  /*42e0*/  HMMA.16816.F32.BF16 R68, R52, R50, R68 ;  /* 0x000000323444723c */ /* 0x000ff00000041844 */
[----:B---3--:R-:W-:Y:S08]  /*42f0*/  HMMA.16816.F32.BF16 R56, R72, R84, R56 ;  /* 0x000000544838723c */ /* 0x008ff00000041838 */
[----:B------:R-:W-:Y:S08]  /*4300*/  HMMA.16816.F32.BF16 R16, R12, R10, R16 ;  /* 0x0000000a0c10723c */ /* 0x000ff00000041810 */
[----:B----4-:R-:W-:Y:S08]  /*4310*/  HMMA.16816.F32.BF16 R32, R28, R76, R32 ;  /* 0x0000004c1c20723c */ /* 0x010ff00000041820 */
[C---:B--2---:R-:W-:Y:S08]  /*4320*/  HMMA.16816.F32.BF16 R64, R40.reuse, R24, R64 ;  /* 0x000000182840723c */ /* 0x044ff00000041840 */
[----:B------:R-:W-:Y:S01]  /*4330*/  HMMA.16816.F32.BF16 R68, R40, R26, R68 ;  /* 0x0000001a2844723c */ /* 0x000fe20000041844 */
[----:B------:R-:W2:Y:S01]  /*4340*/  LDSM.16.M88.4 R24, [R203+0x5800] ;  /* 0x00580000cb18783b */ /* 0x000ea20000000200 */
[----:B------:R-:W-:-:S02]  /*4350*/  FMUL.FTZ R16, R16, c[0x0][0x2ec] ;  /* 0x0000bb0010107a20 */ /* 0x000fc40000410000 */
[----:B------:R-:W-:Y:S02]  /*4360*/  FMUL.FTZ R17, R17, c[0x0][0x2ec] ;  /* 0x0000bb0011117a20 */ /* 0x000fe40000410000 */
[----:B------:R-:W-:Y:S01]  /*4370*/  FMUL.FTZ R18, R18, c[0x0][0x2ec] ;  /* 0x0000bb0012127a20 */ /* 0x000fe20000410000 */
[----:B------:R-:W-:Y:S01]  /*4380*/  MUFU.TANH R51, R16 ;  /* 0x0000001000337308 */ /* 0x000fe20000002400 */
[----:B------:R-:W-:Y:S01]  /*4390*/  HMMA.16816.F32.BF16 R20, R12, R8, R20 ;  /* 0x000000080c14723c */ /* 0x000fe20000041814 */
[----:B------:R-:W3:Y:S01]  /*43a0*/  LDSM.16.M88.4 R8, [R199+0xb000] ;  /* 0x00b00000c708783b */ /* 0x000ee20000000200 */
[----:B------:R-:W-:-:S06]  /*43b0*/  FMUL.FTZ R76, R19, c[0x0][0x2ec] ;  /* 0x0000bb00134c7a20 */ /* 0x000fcc0000410000 */
[----:B------:R-:W-:Y:S01]  /*43c0*/  HMMA.16816.F32.BF16 R80, R72, R86, R80 ;  /* 0x000000564850723c */ /* 0x000fe20000041850 */
[----:B------:R-:W-:Y:S07]  /*43d0*/  MUFU.TANH R76, R76 ;  /* 0x0000004c004c7308 */ /* 0x000fee0000002400 */
[----:B-1----:R-:W-:Y:S08]  /*43e0*/  HMMA.16816.F32.BF16 R56, R52, R36, R56 ;  /* 0x000000243438723c */ /* 0x002ff00000041838 */
[----:B------:R-:W-:Y:S01]  /*43f0*/  HMMA.16816.F32.BF16 R32, R12, R60, R32 ;  /* 0x0000003c0c20723c */ /* 0x000fe20000041820 */
[----:B------:R-:W-:Y:S01]  /*4400*/  MUFU.TANH R60, R17 ;  /* 0x00000011003c7308 */ /* 0x000fe20000002400 */
[----:B------:R-:W-:-:S02]  /*4410*/  FMUL.FTZ R21, R21, c[0x0][0x2ec] ;  /* 0x0000bb0015157a20 */ /* 0x000fc40000410000 */
[----:B------:R-:W-:Y:S02]  /*4420*/  FMUL.FTZ R2, R20, c[0x0][0x2ec] ;  /* 0x0000bb0014027a20 */ /* 0x000fe40000410000 */
[----:B------:R-:W-:Y:S02]  /*4430*/  FMUL.FTZ R49, R22, c[0x0][0x2ec] ;  /* 0x0000bb0016317a20 */ /* 0x000fe40000410000 */
[----:B------:R-:W-:Y:S01]  /*4440*/  HMMA.16816.F32.BF16 R80, R52, R38, R80 ;  /* 0x000000263450723c */ /* 0x000fe20000041850 */
[----:B------:R1:W-:Y:S01]  /*4450*/  MUFU.TANH R61, R18 ;  /* 0x00000012003d7308 */ /* 0x0003e20000002400 */
[----:B------:R-:W-:-:S06]  /*4460*/  FMUL.FTZ R50, R23, c[0x0][0x2ec] ;  /* 0x0000bb0017327a20 */ /* 0x000fcc0000410000 */
[----:B--2---:R-:W-:Y:S01]  /*4470*/  HMMA.16816.F32.BF16 R56, R40, R24, R56 ;  /* 0x000000182838723c */ /* 0x004fe20000041838 */
[----:B------:R2:W-:Y:S07]  /*4480*/  MUFU.TANH R48, R21 ;  /* 0x0000001500307308 */ /* 0x0005ee0000002400 */
[----:B---3--:R-:W-:Y:S01]  /*4490*/  HMMA.16816.F32.BF16 R64, R28, R8, R64 ;  /* 0x000000081c40723c */ /* 0x008fe20000041840 */
[----:B-1----:R-:W1:Y:S01]  /*44a0*/  LDSM.16.M88.4 R16, [R199+0xb800] ;  /* 0x00b80000c710783b */ /* 0x002e620000000200 */
[----:B------:R-:W-:Y:S01]  /*44b0*/  MUFU.TANH R2, R2 ;  /* 0x0000000200027308 */ /* 0x000fe20000002400 */
[----:B------:R-:W-:-:S02]  /*44c0*/  FMUL.FTZ R32, R32, c[0x0][0x2ec] ;  /* 0x0000bb0020207a20 */ /* 0x000fc40000410000 */
[----:B------:R-:W-:Y:S02]  /*44d0*/  FMUL.FTZ R34, R34, c[0x0][0x2ec] ;  /* 0x0000bb0022227a20 */ /* 0x000fe40000410000 */
[----:B------:R-:W-:Y:S01]  /*44e0*/  FMUL.FTZ R33, R33, c[0x0][0x2ec] ;  /* 0x0000bb0021217a20 */ /* 0x000fe20000410000 */
[----:B------:R-:W-:Y:S01]  /*44f0*/  HMMA.16816.F32.BF16 R68, R28, R10, R68 ;  /* 0x0000000a1c44723c */ /* 0x000fe20000041844 */
[----:B--2---:R-:W2:Y:S01]  /*4500*/  LDSM.16.M88.4 R20, [R192+0x5000] ;  /* 0x00500000c014783b */ /* 0x004ea20000000200 */
[----:B------:R-:W3:Y:S01]  /*4510*/  MUFU.TANH R49, R49 ;  /* 0x0000003100317308 */ /* 0x000ee20000002400 */
[----:B------:R-:W-:Y:S02]  /*4520*/  FMUL.FTZ R35, R35, c[0x0][0x2ec] ;  /* 0x0000bb0023237a20 */ /* 0x000fe40000410000 */
[----:B------:R-:W4:Y:S01]  /*4530*/  LDSM.16.M88.4 R8, [R192+0x5800] ;  /* 0x00580000c008783b */ /* 0x000f220000000200 */
[----:B------:R-:W-:-:S04]  /*4540*/  DEPBAR.LE SB0, 0x0 ;  /* 0x000080000000791a */ /* 0x000fc80000000000 */
[----:B------:R-:W-:Y:S01]  /*4550*/  HMMA.16816.F32.BF16 R80, R40, R26, R80 ;  /* 0x0000001a2850723c */ /* 0x000fe20000041850 */
[----:B------:R-:W5:Y:S07]  /*4560*/  MUFU.TANH R50, R50 ;  /* 0x0000003200327308 */ /* 0x000f6e0000002400 */
[C---:B------:R-:W-:Y:S01]  /*4570*/  HMMA.16816.F32.BF16 R44, R28.reuse, R78, R44 ;  /* 0x0000004e1c2c723c */ /* 0x040fe2000004182c */
[----:B------:R-:W-:Y:S08]  /*4580*/  MUFU.TANH R32, R32 ;  /* 0x0000002000207308 */ /* 0x000ff00000002400 */
[----:B------:R-:W2:Y:S01]  /*4590*/  MUFU.TANH R34, R34 ;  /* 0x0000002200227308 */ /* 0x000ea20000002400 */
[C---:B-1----:R-:W-:Y:S07]  /*45a0*/  HMMA.16816.F32.BF16 R56, R28.reuse, R16, R56 ;  /* 0x000000101c38723c */ /* 0x042fee0000041838 */
[----:B------:R-:W-:Y:S01]  /*45b0*/  MUFU.TANH R33, R33 ;  /* 0x0000002100217308 */ /* 0x000fe20000002400 */
[----:B------:R-:W-:Y:S07]  /*45c0*/  HMMA.16816.F32.BF16 R80, R28, R18, R80 ;  /* 0x000000121c50723c */ /* 0x000fee0000041850 */
[----:B------:R-:W1:Y:S01]  /*45d0*/  MUFU.TANH R35, R35 ;  /* 0x0000002300237308 */ /* 0x000e620000002400 */
[C---:B--2---:R-:W-:Y:S07]  /*45e0*/  HMMA.16816.F32.BF16 R68, R12.reuse, R22, R68 ;  /* 0x000000160c44723c */ /* 0x044fee0000041844 */
[----:B------:R-:W-:Y:S01]  /*45f0*/  IMAD.IADD R23, R3, 0x1, R98 ;  /* 0x0000000103177824 */ /* 0x000fe200078e0262 */
[----:B------:R-:W-:Y:S04]  /*4600*/  HMMA.16816.F32.BF16 R44, R12, R62, R44 ;  /* 0x0000003e0c2c723c */ /* 0x000fe8000004182c */
[----:B------:R-:W-:-:S02]  /*4610*/  IADD3 R17, R23, 0x8, RZ ;  /* 0x0000000817117810 */ /* 0x000fc40007ffe0ff */
[-C--:B------:R-:W-:Y:S02]  /*4620*/  ISETP.GE.AND P1, PT, R23, R100.reuse, PT ;  /* 0x000000641700720c */ /* 0x080fe40003f26270 */
[C---:B----4-:R-:W-:Y:S01]  /*4630*/  HMMA.16816.F32.BF16 R56, R12.reuse, R8, R56 ;  /* 0x000000080c38723c */ /* 0x050fe20000041838 */
[-C--:B------:R-:W-:Y:S02]  /*4640*/  ISETP.GE.AND P4, PT, R17, R100.reuse, PT ;  /* 0x000000641100720c */ /* 0x080fe40003f86270 */
[----:B------:R-:W-:Y:S02]  /*4650*/  IADD3 R17, R23, 0x10, RZ ;  /* 0x0000001017117810 */ /* 0x000fe40007ffe0ff */
[----:B---3--:R-:W-:Y:S02]  /*4660*/  FSEL R49, R49, -INF , !P1 ;  /* 0xff80000031317808 */ /* 0x008fe40004800000 */
[----:B------:R-:W-:Y:S01]  /*4670*/  IADD3 R9, R23, 0x1, RZ ;  /* 0x0000000117097810 */ /* 0x000fe20007ffe0ff */
[C---:B------:R-:W-:Y:S01]  /*4680*/  HMMA.16816.F32.BF16 R64, R12.reuse, R20, R64 ;  /* 0x000000140c40723c */ /* 0x040fe20000041840 */
[-C--:B------:R-:W-:Y:S01]  /*4690*/  ISETP.GE.AND P2, PT, R17, R100.reuse, PT ;  /* 0x000000641100720c */ /* 0x080fe20003f46270 */
[----:B------:R-:W-:Y:S01]  /*46a0*/  FMUL.FTZ R68, R68, c[0x0][0x2ec] ;  /* 0x0000bb0044447a20 */ /* 0x000fe20000410000 */
[-C--:B------:R-:W-:Y:S01]  /*46b0*/  ISETP.GE.AND P5, PT, R9, R100.reuse, PT ;  /* 0x000000640900720c */ /* 0x080fe20003fa6270 */
[----:B------:R-:W-:Y:S01]  /*46c0*/  FMUL.FTZ R70, R70, c[0x0][0x2ec] ;  /* 0x0000bb0046467a20 */ /* 0x000fe20000410000 */
[----:B------:R-:W-:Y:S01]  /*46d0*/  IADD3 R9, R23, 0x9, RZ ;  /* 0x0000000917097810 */ /* 0x000fe20007ffe0ff */
[----:B------:R-:W-:Y:S01]  /*46e0*/  MUFU.TANH R167, R68 ;  /* 0x0000004400a77308 */ /* 0x000fe20000002400 */
[----:B------:R-:W-:Y:S01]  /*46f0*/  FSEL R17, R2, -INF , !P1 ;  /* 0xff80000002117808 */ /* 0x000fe20004800000 */
[----:B------:R-:W-:Y:S01]  /*4700*/  HMMA.16816.F32.BF16 R80, R12, R10, R80 ;  /* 0x0000000a0c50723c */ /* 0x000fe20000041850 */
[-C--:B------:R-:W-:Y:S01]  /*4710*/  ISETP.GE.AND P3, PT, R9, R100.reuse, PT ;  /* 0x000000640900720c */ /* 0x080fe20003f66270 */
[----:B------:R-:W-:Y:S01]  /*4720*/  FMUL.FTZ R20, R44, c[0x0][0x2ec] ;  /* 0x0000bb002c147a20 */ /* 0x000fe20000410000 */
[----:B------:R-:W-:Y:S01]  /*4730*/  IADD3 R9, R23, 0x11, RZ ;  /* 0x0000001117097810 */ /* 0x000fe20007ffe0ff */
[----:B------:R-:W-:Y:S01]  /*4740*/  FMUL.FTZ R25, R46, c[0x0][0x2ec] ;  /* 0x0000bb002e197a20 */ /* 0x000fe20000410000 */
[----:B-----5:R-:W-:Y:S01]  /*4750*/  FSEL R50, R50, -INF , !P5 ;  /* 0xff80000032327808 */ /* 0x020fe20006800000 */
[----:B------:R-:W-:Y:S01]  /*4760*/  FMUL.FTZ R21, R45, c[0x0][0x2ec] ;  /* 0x0000bb002d157a20 */ /* 0x000fe20000410000 */
[-C--:B------:R-:W-:Y:S01]  /*4770*/  ISETP.GE.AND P1, PT, R9, R100.reuse, PT ;  /* 0x000000640900720c */ /* 0x080fe20003f26270 */
[----:B------:R-:W-:Y:S01]  /*4780*/  MUFU.TANH R20, R20 ;  /* 0x0000001400147308 */ /* 0x000fe20000002400 */
[----:B------:R-:W-:Y:S01]  /*4790*/  IADD3 R9, R23, 0x18, RZ ;  /* 0x0000001817097810 */ /* 0x000fe20007ffe0ff */
[----:B------:R-:W-:Y:S01]  /*47a0*/  FMUL.FTZ R24, R47, c[0x0][0x2ec] ;  /* 0x0000bb002f187a20 */ /* 0x000fe20000410000 */
[----:B------:R-:W-:Y:S01]  /*47b0*/  FSEL R48, R48, -INF , !P5 ;  /* 0xff80000030307808 */ /* 0x000fe20006800000 */
[----:B------:R-:W-:Y:S01]  /*47c0*/  FMUL.FTZ R69, R69, c[0x0][0x2ec] ;  /* 0x0000bb0045457a20 */ /* 0x000fe20000410000 */
[-C--:B------:R-:W-:Y:S01]  /*47d0*/  ISETP.GE.AND P5, PT, R9, R100.reuse, PT ;  /* 0x000000640900720c */ /* 0x080fe20003fa6270 */
[----:B------:R-:W-:Y:S01]  /*47e0*/  FMUL.FTZ R71, R71, c[0x0][0x2ec] ;  /* 0x0000bb0047477a20 */ /* 0x000fe20000410000 */
[----:B------:R-:W-:Y:S01]  /*47f0*/  IADD3 R9, R23, 0x19, RZ ;  /* 0x0000001917097810 */ /* 0x000fe20007ffe0ff */
[----:B------:R-:W2:Y:S01]  /*4800*/  MUFU.TANH R25, R25 ;  /* 0x0000001900197308 */ /* 0x000ea20000002400 */
[----:B------:R-:W-:Y:S01]  /*4810*/  FSEL R2, R61, -INF , !P4 ;  /* 0xff8000003d027808 */ /* 0x000fe20006000000 */
[----:B------:R-:W-:Y:S01]  /*4820*/  FMUL.FTZ R64, R64, c[0x0][0x2ec] ;  /* 0x0000bb0040407a20 */ /* 0x000fe20000410000 */
[----:B------:R-:W-:Y:S01]  /*4830*/  FSEL R51, R51, -INF , !P4 ;  /* 0xff80000033337808 */ /* 0x000fe20006000000 */
[----:B------:R-:W-:Y:S01]  /*4840*/  FMUL.FTZ R66, R66, c[0x0][0x2ec] ;  /* 0x0000bb0042427a20 */ /* 0x000fe20000410000 */
[-C--:B------:R-:W-:Y:S01]  /*4850*/  ISETP.GE.AND P4, PT, R9, R100.reuse, PT ;  /* 0x000000640900720c */ /* 0x080fe20003f86270 */
[----:B------:R-:W-:Y:S01]  /*4860*/  FMUL.FTZ R65, R65, c[0x0][0x2ec] ;  /* 0x0000bb0041417a20 */ /* 0x000fe20000410000 */
[----:B------:R-:W-:Y:S01]  /*4870*/  IADD3 R9, R23, 0x20, RZ ;  /* 0x0000002017097810 */ /* 0x000fe20007ffe0ff */
[----:B------:R-:W3:Y:S01]  /*4880*/  MUFU.TANH R21, R21 ;  /* 0x0000001500157308 */ /* 0x000ee20000002400 */
[----:B------:R-:W-:Y:S01]  /*4890*/  FSEL R76, R76, -INF , !P3 ;  /* 0xff8000004c4c7808 */ /* 0x000fe20005800000 */
[----:B------:R-:W-:Y:S01]  /*48a0*/  FMUL.FTZ R67, R67, c[0x0][0x2ec] ;  /* 0x0000bb0043437a20 */ /* 0x000fe20000410000 */
[----:B------:R-:W-:Y:S01]  /*48b0*/  FSEL R19, R60, -INF , !P3 ;  /* 0xff8000003c137808 */ /* 0x000fe20005800000 */
[----:B------:R-:W-:Y:S01]  /*48c0*/  FMUL.FTZ R56, R56, c[0x0][0x2ec] ;  /* 0x0000bb0038387a20 */ /* 0x000fe20000410000 */
[-C--:B------:R-:W-:Y:S01]  /*48d0*/  ISETP.GE.AND P3, PT, R9, R100.reuse, PT ;  /* 0x000000640900720c */ /* 0x080fe20003f66270 */
[----:B------:R-:W-:Y:S01]  /*48e0*/  FMUL.FTZ R57, R57, c[0x0][0x2ec] ;  /* 0x0000bb0039397a20 */ /* 0x000fe20000410000 */
[----:B------:R-:W-:Y:S01]  /*48f0*/  IADD3 R9, R23, 0x21, RZ ;  /* 0x0000002117097810 */ /* 0x000fe20007ffe0ff */
[----:B------:R-:W-:Y:S01]  /*4900*/  MUFU.TANH R169, R64 ;  /* 0x0000004000a97308 */ /* 0x000fe20000002400 */
[----:B------:R-:W-:Y:S01]  /*4910*/  FSEL R14, R34, -INF , !P2 ;  /* 0xff800000220e7808 */ /* 0x000fe20005000000 */
[----:B------:R-:W-:Y:S01]  /*4920*/  FMUL.FTZ R58, R58, c[0x0][0x2ec] ;  /* 0x0000bb003a3a7a20 */ /* 0x000fe20000410000 */
[----:B------:R-:W-:Y:S01]  /*4930*/  FSEL R15, R32, -INF , !P2 ;  /* 0xff800000200f7808 */ /* 0x000fe20005000000 */
[----:B------:R-:W-:Y:S01]  /*4940*/  FMUL.FTZ R59, R59, c[0x0][0x2ec] ;  /* 0x0000bb003b3b7a20 */ /* 0x000fe20000410000 */
[-C--:B------:R-:W-:Y:S01]  /*4950*/  ISETP.GE.AND P2, PT, R9, R100.reuse, PT ;  /* 0x000000640900720c */ /* 0x080fe20003f46270 */
[----:B------:R-:W-:Y:S01]  /*4960*/  FMUL.FTZ R80, R80, c[0x0][0x2ec] ;  /* 0x0000bb0050507a20 */ /* 0x000fe20000410000 */
[----:B------:R-:W-:Y:S01]  /*4970*/  IADD3 R9, R23, 0x28, RZ ;  /* 0x0000002817097810 */ /* 0x000fe20007ffe0ff */
[----:B------:R-:W4:Y:S01]  /*4980*/  MUFU.TANH R162, R66 ;  /* 0x0000004200a27308 */ /* 0x000f220000002400 */
[----:B-1----:R-:W-:Y:S01]  /*4990*/  FSEL R12, R35, -INF , !P1 ;  /* 0xff800000230c7808 */ /* 0x002fe20004800000 */
[----:B------:R-:W-:Y:S01]  /*49a0*/  FMUL.FTZ R82, R82, c[0x0][0x2ec] ;  /* 0x0000bb0052527a20 */ /* 0x000fe20000410000 */
[----:B------:R-:W-:Y:S01]  /*49b0*/  FSEL R13, R33, -INF , !P1 ;  /* 0xff800000210d7808 */ /* 0x000fe20004800000 */
[----:B------:R-:W-:Y:S01]  /*49c0*/  FMUL.FTZ R81, R81, c[0x0][0x2ec] ;  /* 0x0000bb0051517a20 */ /* 0x000fe20000410000 */
[----:B------:R-:W-:Y:S01]  /*49d0*/  ISETP.GE.AND P1, PT, R9, R100, PT ;  /* 0x000000640900720c */ /* 0x000fe20003f26270 */
[----:B------:R-:W-:Y:S01]  /*49e0*/  FMUL.FTZ R83, R83, c[0x0][0x2ec] ;  /* 0x0000bb0053537a20 */ /* 0x000fe20000410000 */
[----:B------:R-:W-:Y:S01]  /*49f0*/  IADD3 R9, R23, 0x29, RZ ;  /* 0x0000002917097810 */ /* 0x000fe20007ffe0ff */
[----:B------:R-:W1:Y:S01]  /*4a00*/  MUFU.TANH R24, R24 ;  /* 0x0000001800187308 */ /* 0x000e620000002400 */
[----:B--2---:R-:W-:-:S02]  /*4a10*/  FSEL R10, R25, -INF , !P5 ;  /* 0xff800000190a7808 */ /* 0x004fc40006800000 */
[----:B------:R-:W-:Y:S02]  /*4a20*/  FSEL R11, R20, -INF , !P5 ;  /* 0xff800000140b7808 */ /* 0x000fe40006800000 */
[----:B------:R-:W-:Y:S02]  /*4a30*/  ISETP.GE.AND P5, PT, R9, R100, PT ;  /* 0x000000640900720c */ /* 0x000fe40003fa6270 */
[----:B---3--:R-:W-:Y:S01]  /*4a40*/  FSEL R9, R21, -INF , !P4 ;  /* 0xff80000015097808 */ /* 0x008fe20006000000 */
[----:B------:R-:W2:Y:S01]  /*4a50*/  MUFU.TANH R161, R65 ;  /* 0x0000004100a17308 */ /* 0x000ea20000002400 */
[----:B------:R-:W-:Y:S02]  /*4a60*/  IADD3 R21, R23, 0x31, RZ ;  /* 0x0000003117157810 */ /* 0x000fe40007ffe0ff */
[----:B----4-:R-:W-:Y:S02]  /*4a70*/  FSEL R162, R162, -INF , !P3 ;  /* 0xff800000a2a27808 */ /* 0x010fe40005800000 */
[----:B------:R-:W-:-:S02]  /*4a80*/  FSEL R169, R169, -INF , !P3 ;  /* 0xff800000a9a97808 */ /* 0x000fc40005800000 */
[----:B------:R-:W-:Y:S01]  /*4a90*/  ISETP.GE.AND P3, PT, R21, R100, PT ;  /* 0x000000641500720c */ /* 0x000fe20003f66270 */
[----:B------:R-:W3:Y:S01]  /*4aa0*/  MUFU.TANH R172, R67 ;  /* 0x0000004300ac7308 */ /* 0x000ee20000002400 */
[C---:B------:R-:W-:Y:S02]  /*4ab0*/  IADD3 R25, R23.reuse, 0x30, RZ ;  /* 0x0000003017197810 */ /* 0x040fe40007ffe0ff */
[C---:B------:R-:W-:Y:S02]  /*4ac0*/  IADD3 R21, R23.reuse, 0x38, RZ ;  /* 0x0000003817157810 */ /* 0x040fe40007ffe0ff */
[----:B------:R-:W-:Y:S02]  /*4ad0*/  IADD3 R23, R23, 0x39, RZ ;  /* 0x0000003917177810 */ /* 0x000fe40007ffe0ff */
[----:B-1----:R-:W-:Y:S01]  /*4ae0*/  FSEL R8, R24, -INF , !P4 ;  /* 0xff80000018087808 */ /* 0x002fe20006000000 */
[----:B------:R-:W1:Y:S01]  /*4af0*/  MUFU.TANH R164, R70 ;  /* 0x0000004600a47308 */ /* 0x000e620000002400 */
[----:B--2---:R-:W-:-:S02]  /*4b00*/  FSEL R161, R161, -INF , !P2 ;  /* 0xff800000a1a17808 */ /* 0x004fc40005000000 */
[----:B------:R-:W-:Y:S02]  /*4b10*/  FSEL R167, R167, -INF , !P1 ;  /* 0xff800000a7a77808 */ /* 0x000fe40004800000 */
[----:B------:R-:W-:-:S03]  /*4b20*/  ISETP.GE.AND P4, PT, R25, R100, PT ;  /* 0x000000641900720c */ /* 0x000fc60003f86270 */
[----:B------:R-:W2:Y:S01]  /*4b30*/  MUFU.TANH R163, R69 ;  /* 0x0000004500a37308 */ /* 0x000ea20000002400 */
[----:B---3--:R-:W-:Y:S02]  /*4b40*/  FSEL R172, R172, -INF , !P2 ;  /* 0xff800000acac7808 */ /* 0x008fe40005000000 */
[----:B------:R-:W-:-:S05]  /*4b50*/  ISETP.GE.AND P2, PT, R21, R100, PT ;  /* 0x000000641500720c */ /* 0x000fca0003f46270 */
[----:B------:R-:W3:Y:S01]  /*4b60*/  MUFU.TANH R170, R71 ;  /* 0x0000004700aa7308 */ /* 0x000ee20000002400 */
[----:B-1----:R-:W-:Y:S02]  /*4b70*/  FSEL R164, R164, -INF , !P1 ;  /* 0xff800000a4a47808 */ /* 0x002fe40004800000 */
[----:B------:R-:W-:-:S05]  /*4b80*/  ISETP.GE.AND P1, PT, R23, R100, PT ;  /* 0x000000641700720c */ /* 0x000fca0003f26270 */
[----:B------:R-:W1:Y:S01]  /*4b90*/  MUFU.TANH R173, R56 ;  /* 0x0000003800ad7308 */ /* 0x000e620000002400 */
[----:B--2---:R-:W-:-:S07]  /*4ba0*/  FSEL R163, R163, -INF , !P5 ;  /* 0xff800000a3a37808 */ /* 0x004fce0006800000 */
[----:B------:R-:W2:Y:S01]  /*4bb0*/  MUFU.TANH R171, R57 ;  /* 0x0000003900ab7308 */ /* 0x000ea20000002400 */
[----:B---3--:R-:W-:-:S07]  /*4bc0*/  FSEL R170, R170, -INF , !P5 ;  /* 0xff800000aaaa7808 */ /* 0x008fce0006800000 */
[----:B------:R-:W3:Y:S01]  /*4bd0*/  MUFU.TANH R166, R58 ;  /* 0x0000003a00a67308 */ /* 0x000ee20000002400 */
[----:B-1----:R-:W-:-:S07]  /*4be0*/  FSEL R173, R173, -INF , !P4 ;  /* 0xff800000adad7808 */ /* 0x002fce0006000000 */
        /* <DEDUP_REMOVED lines=9> */
[----:B---3--:R-:W-:Y:S02]  /*4c80*/  FSEL R140, R140, -INF , !P2 ;  /* 0xff8000008c8c7808 */ /* 0x008fe40005000000 */
[----:B-1----:R-:W-:Y:S02]  /*4c90*/  FSEL R160, R160, -INF , !P1 ;  /* 0xff800000a0a07808 */ /* 0x002fe40004800000 */
[----:B--2---:R-:W-:Y:S01]  /*4ca0*/  FSEL R141, R141, -INF , !P1 ;  /* 0xff8000008d8d7808 */ /* 0x004fe20004800000 */
        /* <DEDUP_REMOVED lines=46> */
[----:B------:R-:W-:-:S05]  /*4f90*/  IMAD R6, R3, c[0x0][0x2d0], -R6 ;  /* 0x0000b40003067a24 */ /* 0x000fca00078e0a06 */
[----:B------:R-:W-:-:S05]  /*4fa0*/  SHF.R.S32.HI R3, RZ, 0x1f, R6 ;  /* 0x0000001fff037819 */ /* 0x000fca0000011406 */
[----:B------:R-:W-:-:S04]  /*4fb0*/  IMAD R3, R3, c[0x0][0x198], RZ ;  /* 0x0000660003037a24 */ /* 0x000fc800078e02ff */
[----:B------:R-:W-:Y:S02]  /*4fc0*/  IMAD R3, R6, c[0x0][0x19c], R3 ;  /* 0x0000670006037a24 */ /* 0x000fe400078e0203 */
[----:B--2---:R-:W-:Y:S02]  /*4fd0*/  IMAD.IADD R16, R16, 0x1, -R21 ;  /* 0x0000000110107824 */ /* 0x004fe400078e0a15 */
[----:B------:R-:W-:-:S03]  /*4fe0*/  IMAD.WIDE.U32 R20, R6, c[0x0][0x198], RZ ;  /* 0x0000660006147a25 */ /* 0x000fc600078e00ff */
[----:B------:R-:W-:Y:S02]  /*4ff0*/  SHF.R.S32.HI R4, RZ, 0x1f, R16 ;  /* 0x0000001fff047819 */ /* 0x000fe40000011410 */
[----:B------:R-:W-:-:S03]  /*5000*/  IADD3 R21, R21, R3, RZ ;  /* 0x0000000315157210 */ /* 0x000fc60007ffe0ff */
[----:B------:R-:W-:Y:S02]  /*5010*/  IMAD R23, R4, c[0x0][0x180], RZ ;  /* 0x0000600004177a24 */ /* 0x000fe400078e02ff */
[----:B------:R-:W-:-:S04]  /*5020*/  IMAD.WIDE.U32 R20, R16, c[0x0][0x180], R20 ;  /* 0x0000600010147a25 */ /* 0x000fc800078e0014 */
[----:B------:R-:W-:Y:S01]  /*5030*/  IMAD R23, R16, c[0x0][0x184], R23 ;  /* 0x0000610010177a24 */ /* 0x000fe200078e0217 */
[----:B------:R-:W-:-:S03]  /*5040*/  MOV R4, R20 ;  /* 0x0000001400047202 */ /* 0x000fc60000000f00 */
[----:B------:R-:W-:Y:S01]  /*5050*/  IMAD.IADD R3, R21, 0x1, R23 ;  /* 0x0000000115037824 */ /* 0x000fe200078e0217 */
[----:B------:R-:W-:Y:S05]  /*5060*/  BRA `(.L_x_1455) ;  /* 0x0000002000007947 */ /* 0x000fea0003800000 */
.L_x_1454:
[----:B------:R-:W-:-:S04]  /*5070*/  LEA R4, -R4, RZ, 0x6 ;  /* 0x000000ff04047211 */ /* 0x000fc800078e31ff */
[----:B------:R-:W-:Y:S02]  /*5080*/  SHF.R.S32.HI R3, RZ, 0x1f, R4 ;  /* 0x0000001fff037819 */ /* 0x000fe40000011404 */
.L_x_1455:
        /* <DEDUP_REMOVED lines=119> */
.L_x_1457:
[----:B------:R-:W-:Y:S05]  /*5800*/  BSYNC B0 ;  /* 0x0000000000007941 */ /* 0x000fea0003800000 */
.L_x_1456:
[----:B------:R-:W0:Y:S01]  /*5810*/  LDGDEPBAR ;  /* 0x00000000000079af */ /* 0x000e220000000000 */
[----:B------:R-:W-:-:S04]  /*5820*/  IADD3 R135, P1, R4, R135, RZ ;  /* 0x0000008704877210 */ /* 0x000fc80007f3e0ff */
[----:B------:R-:W-:Y:S02]  /*5830*/  IADD3.X R134, R3, R134, RZ, P1, !PT ;  /* 0x0000008603867210 */ /* 0x000fe40000ffe4ff */
.L_x_1453:
        /* <DEDUP_REMOVED lines=314> */
.L_x_1462:
        /* <DEDUP_REMOVED lines=65> */
.L_x_1459:
[C---:B------:R-:W-:Y:S02]  /*6ff0*/  ISETP.GE.AND P5, PT, R214.reuse, c[0x0][0x220], PT ;  /* 0x00008800d6007a0c */ /* 0x040fe40003fa6270 */
[C---:B------:R-:W-:Y:S02]  /*7000*/  IADD3 R2, R214.reuse, 0x80, RZ ;  /* 0x00000080d6027810 */ /* 0x040fe40007ffe0ff */
[----:B------:R-:W-:Y:S02]  /*7010*/  IADD3 R133, R214, 0x40, RZ ;  /* 0x00000040d6857810 */ /* 0x000fe40007ffe0ff */
[----:B------:R-:W-:Y:S02]  /*7020*/  ISETP.GE.AND P3, PT, R2, c[0x0][0x220], PT ;  /* 0x0000880002007a0c */ /* 0x000fe40003f66270 */
[----:B------:R-:W-:Y:S02]  /*7030*/  LEA R2, P1, R3, R228, 0x1 ;  /* 0x000000e403027211 */ /* 0x000fe400078208ff */
[----:B------:R-:W-:Y:S02]  /*7040*/  ISETP.GE.AND P4, PT, R133, c[0x0][0x220], PT ;  /* 0x0000880085007a0c */ /* 0x000fe40003f86270 */
[C---:B------:R-:W-:Y:S01]  /*7050*/  IADD3 R231, P2, R3.reuse, R210, RZ ;  /* 0x000000d203e77210 */ /* 0x040fe20007f5e0ff */
[----:B------:R-:W-:Y:S01]  /*7060*/  @P5 STS.128 [R213+0xc000], RZ ;  /* 0x00c000ffd5005388 */ /* 0x000fe20000000c00 */
[----:B------:R-:W-:Y:S02]  /*7070*/  LEA.HI.X R3, R3, R229, R132, 0x1, P1 ;  /* 0x000000e503037211 */ /* 0x000fe400008f0c84 */
[CC--:B------:R-:W-:Y:S02]  /*7080*/  @!P5 LEA R234, P6, R231.reuse, R228.reuse, 0x1 ;  /* 0x000000e4e7ead211 */ /* 0x0c0fe400078c08ff */
[----:B------:R-:W-:Y:S01]  /*7090*/  IADD3.X R134, R132, R209, RZ, P2, !PT ;  /* 0x000000d184867210 */ /* 0x000fe200017fe4ff */
[----:B------:R-:W-:Y:S01]  /*70a0*/  @!PT LDS RZ, [RZ] ;  /* 0x00000000fffff984 */ /* 0x000fe20000000800 */
[----:B------:R-:W-:Y:S01]  /*70b0*/  @!PT LDS RZ, [RZ] ;  /* 0x00000000fffff984 */ /* 0x000fe20000000800 */
[----:B------:R-:W-:Y:S01]  /*70c0*/  @!PT LDS RZ, [RZ] ;  /* 0x00000000fffff984 */ /* 0x000fe20000000800 */
[----:B------:R1:W-:Y:S01]  /*70d0*/  @!P5 LDGSTS.E.BYPASS.LTC128B.128 [R213+0xc000], [R2.64] ;  /* 0x0c00000002d5dfae */ /* 0x0003e2000b901d46 */
[CC--:B------:R-:W-:Y:S02]  /*70e0*/  @!P3 LEA R230, P1, R231.reuse, R228.reuse, 0x1 ;  /* 0x000000e4e7e6b211 */ /* 0x0c0fe400078208ff */
[CCC-:B------:R-:W-:Y:S02]  /*70f0*/  @!P5 LEA.HI.X R235, R231.reuse, R229.reuse, R134.reuse, 0x1, P6 ;  /* 0x000000e5e7ebd211 */ /* 0x1c0fe400030f0c86 */
[C---:B------:R-:W-:Y:S01]  /*7100*/  @!P4 LEA R232, P2, R231.reuse, R228, 0x1 ;  /* 0x000000e4e7e8c211 */ /* 0x040fe200078408ff */
[----:B------:R-:W-:Y:S01]  /*7110*/  @P4 STS.128 [R213+0xe000], RZ ;  /* 0x00e000ffd5004388 */ /* 0x000fe20000000c00 */
[C---:B------:R-:W-:Y:S02]  /*7120*/  IADD3 R133, P6, R231.reuse, R210, RZ ;  /* 0x000000d2e7857210 */ /* 0x040fe40007fde0ff */
[CCC-:B------:R-:W-:Y:S02]  /*7130*/  @!P4 LEA.HI.X R233, R231.reuse, R229.reuse, R134.reuse, 0x1, P2 ;  /* 0x000000e5e7e9c211 */ /* 0x1c0fe400010f0c86 */
[----:B------:R-:W-:Y:S01]  /*7140*/  @!P3 LEA.HI.X R231, R231, R229, R134, 0x1, P1 ;  /* 0x000000e5e7e7b211 */ /* 0x000fe200008f0c86 */
[----:B------:R-:W-:Y:S01]  /*7150*/  @!PT LDS RZ, [RZ] ;  /* 0x00000000fffff984 */ /* 0x000fe20000000800 */
[----:B------:R-:W-:Y:S01]  /*7160*/  @!PT LDS RZ, [RZ] ;  /* 0x00000000fffff984 */ /* 0x000fe20000000800 */
[----:B------:R-:W-:Y:S01]  /*7170*/  @!PT LDS RZ, [RZ] ;  /* 0x00000000fffff984 */ /* 0x000fe20000000800 */
[----:B------:R1:W-:Y:S01]  /*7180*/  @!P4 LDGSTS.E.BYPASS.LTC128B.128 [R213+0xe000], [R2.64+0x80] ;  /* 0x0e00008002d5cfae */ /* 0x0003e2000b901d46 */
[----:B------:R-:W-:Y:S02]  /*7190*/  IADD3.X R134, R134, R209, RZ, P6, !PT ;  /* 0x000000d186867210 */ /* 0x000fe400037fe4ff */
[CC--:B------:R-:W-:Y:S02]  /*71a0*/  @!P5 LEA R240, P6, R133.reuse, R228.reuse, 0x1 ;  /* 0x000000e485f0d211 */ /* 0x0c0fe400078c08ff */
[CC--:B------:R-:W-:Y:S01]  /*71b0*/  @!P4 LEA R238, P2, R133.reuse, R228.reuse, 0x1 ;  /* 0x000000e485eec211 */ /* 0x0c0fe200078408ff */
[----:B------:R-:W-:Y:S01]  /*71c0*/  @P3 STS.128 [R213+0x10000], RZ ;  /* 0x010000ffd5003388 */ /* 0x000fe20000000c00 */
[CCC-:B------:R-:W-:Y:S02]  /*71d0*/  @!P5 LEA.HI.X R241, R133.reuse, R229.reuse, R134.reuse, 0x1, P6 ;  /* 0x000000e585f1d211 */ /* 0x1c0fe400030f0c86 */
[CCC-:B------:R-:W-:Y:S02]  /*71e0*/  @!P4 LEA.HI.X R239, R133.reuse, R229.reuse, R134.reuse, 0x1, P2 ;  /* 0x000000e585efc211 */ /* 0x1c0fe400010f0c86 */
[C---:B------:R-:W-:Y:S01]  /*71f0*/  @!P3 LEA R236, P1, R133.reuse, R228, 0x1 ;  /* 0x000000e485ecb211 */ /* 0x040fe200078208ff */
[----:B------:R-:W-:Y:S01]  /*7200*/  @!PT LDS RZ, [RZ] ;  /* 0x00000000fffff984 */ /* 0x000fe20000000800 */
[----:B------:R-:W-:Y:S01]  /*7210*/  @!PT LDS RZ, [RZ] ;  /* 0x00000000fffff984 */ /* 0x000fe20000000800 */
[----:B------:R-:W-:Y:S01]  /*7220*/  @!PT LDS RZ, [RZ] ;  /* 0x00000000fffff984 */ /* 0x000fe20000000800 */
[----:B------:R1:W-:Y:S01]  /*7230*/  @!P3 LDGSTS.E.BYPASS.LTC128B.128 [R213+0x10000], [R2.64+0x100] ;  /* 0x1000010002d5bfae */ /* 0x0003e2000b901d46 */
[C---:B------:R-:W-:Y:S02]  /*7240*/  IADD3 R132, P6, R133.reuse, R210, RZ ;  /* 0x000000d285847210 */ /* 0x040fe40007fde0ff */
[----:B------:R-:W-:Y:S02]  /*7250*/  @!P3 LEA.HI.X R237, R133, R229, R134, 0x1, P1 ;  /* 0x000000e585edb211 */ /* 0x000fe400008f0c86 */
[----:B------:R-:W-:Y:S01]  /*7260*/  IADD3.X R134, R134, R209, RZ, P6, !PT ;  /* 0x000000d186867210 */ /* 0x000fe200037fe4ff */
[----:B------:R-:W-:Y:S01]  /*7270*/  @P5 STS.128 [R213+0xc800], RZ ;  /* 0x00c800ffd5005388 */ /* 0x000fe20000000c00 */
[CC--:B------:R-:W-:Y:S02]  /*7280*/  @!P5 LEA R244, P6, R132.reuse, R228.reuse, 0x1 ;  /* 0x000000e484f4d211 */ /* 0x0c0fe400078c08ff */
[CC--:B------:R-:W-:Y:S02]  /*7290*/  @!P4 LEA R242, P2, R132.reuse, R228.reuse, 0x1 ;  /* 0x000000e484f2c211 */ /* 0x0c0fe400078408ff */
[CCC-:B------:R-:W-:Y:S01]  /*72a0*/  @!P5 LEA.HI.X R245, R132.reuse, R229.reuse, R134.reuse, 0x1, P6 ;  /* 0x000000e584f5d211 */ /* 0x1c0fe200030f0c86 */
[----:B------:R-:W-:Y:S01]  /*72b0*/  @!PT LDS RZ, [RZ] ;  /* 0x00000000fffff984 */ /* 0x000fe20000000800 */
[----:B------:R-:W-:Y:S01]  /*72c0*/  @!PT LDS RZ, [RZ] ;  /* 0x00000000fffff984 */ /* 0x000fe20000000800 */
[----:B------:R-:W-:Y:S01]  /*72d0*/  @!PT LDS RZ, [RZ] ;  /* 0x00000000fffff984 */ /* 0x000fe20000000800 */
[----:B------:R2:W-:Y:S01]  /*72e0*/  @!P5 LDGSTS.E.BYPASS.LTC128B.128 [R213+0xc800], [R234.64] ;  /* 0x0c800000ead5dfae */ /* 0x0005e2000b901d46 */
[CCC-:B------:R-:W-:Y:S02]  /*72f0*/  @!P4 LEA.HI.X R243, R132.reuse, R229.reuse, R134.reuse, 0x1, P2 ;  /* 0x000000e584f3c211 */ /* 0x1c0fe400010f0c86 */
[C---:B------:R-:W-:Y:S03]  /*7300*/  @!P3 LEA R228, P1, R132.reuse, R228, 0x1 ;  /* 0x000000e484e4b211 */ /* 0x040fe600078208ff */
[----:B------:R-:W-:Y:S01]  /*7310*/  @P4 STS.128 [R213+0xe800], RZ ;  /* 0x00e800ffd5004388 */ /* 0x000fe20000000c00 */
[----:B------:R-:W-:Y:S02]  /*7320*/  @!P3 LEA.HI.X R229, R132, R229, R134, 0x1, P1 ;  /* 0x000000e584e5b211 */ /* 0x000fe400008f0c86 */
[----:B------:R-:W-:Y:S03]  /*7330*/  ISETP.GT.AND P1, PT, R223, R208, PT ;  /* 0x000000d0df00720c */ /* 0x000fe60003f24270 */
        /* <DEDUP_REMOVED lines=213> */
[----:B------:R-:W2:Y:S01]  /*8090*/  MUFU.TANH R250, R250 ;  /* 0x000000fa00fa7308 */ /* 0x000ea20000002400 */
[C---:B-1----:R-:W-:Y:S03]  /*80a0*/  HMMA.16816.F32.BF16 R28, R176.reuse, R136, R28 ;  /* 0x00000088b01c723c */ /* 0x042fe6000004181c */
[----:B-----5:R-:W-:Y:S02]  /*80b0*/  FMUL.FTZ R240, R17, c[0x0][0x2ec] ;  /* 0x0000bb0011f07a20 */ /* 0x020fe40000410000 */
[----:B------:R-:W-:Y:S02]  /*80c0*/  FMUL.FTZ R245, R18, c[0x0][0x2ec] ;  /* 0x0000bb0012f57a20 */ /* 0x000fe40000410000 */
[----:B------:R-:W-:Y:S01]  /*80d0*/  FMUL.FTZ R243, R19, c[0x0][0x2ec] ;  /* 0x0000bb0013f37a20 */ /* 0x000fe20000410000 */
[----:B------:R-:W-:Y:S01]  /*80e0*/  HMMA.16816.F32.BF16 R32, R176, R138, R32 ;  /* 0x0000008ab020723c */ /* 0x000fe20000041820 */
[----:B------:R-:W1:Y:S03]  /*80f0*/  MUFU.TANH R251, R251 ;  /* 0x000000fb00fb7308 */ /* 0x000e660000002400 */
[----:B------:R-:W-:Y:S02]  /*8100*/  FMUL.FTZ R238, R20, c[0x0][0x2ec] ;  /* 0x0000bb0014ee7a20 */ /* 0x000fe40000410000 */
        /* <DEDUP_REMOVED lines=8> */
[----:B------:R1:W1:Y:S01]  /*8190*/  MUFU.TANH R169, R133 ;  /* 0x0000008500a97308 */ /* 0x0002620000002400 */
[----:B------:R-:W-:Y:S02]  /*81a0*/  FMUL.FTZ R226, R28, c[0x0][0x2ec] ;  /* 0x0000bb001ce27a20 */ /* 0x000fe40000410000 */
[----:B----4-:R-:W-:Y:S02]  /*81b0*/  FMUL.FTZ R230, R29, c[0x0][0x2ec] ;  /* 0x0000bb001de67a20 */ /* 0x010fe40000410000 */
[----:B------:R-:W-:Y:S02]  /*81c0*/  FMUL.FTZ R233, R30, c[0x0][0x2ec] ;  /* 0x0000bb001ee97a20 */ /* 0x000fe40000410000 */
[----:B------:R-:W-:Y:S02]  /*81d0*/  FMUL.FTZ R231, R31, c[0x0][0x2ec] ;  /* 0x0000bb001fe77a20 */ /* 0x000fe40000410000 */
[----:B------:R-:W-:Y:S01]  /*81e0*/  FMUL.FTZ R224, R32, c[0x0][0x2ec] ;  /* 0x0000bb0020e07a20 */ /* 0x000fe20000410000 */
[----:B------:R-:W4:Y:S01]  /*81f0*/  MUFU.TANH R246, R246 ;  /* 0x000000f600f67308 */ /* 0x000f220000002400 */
[----:B------:R-:W-:Y:S02]  /*8200*/  FMUL.FTZ R222, R33, c[0x0][0x2ec] ;  /* 0x0000bb0021de7a20 */ /* 0x000fe40000410000 */
[----:B---3--:R-:W-:Y:S02]  /*8210*/  FMUL.FTZ R134, R34, c[0x0][0x2ec] ;  /* 0x0000bb0022867a20 */ /* 0x008fe40000410000 */
[----:B------:R-:W-:Y:S02]  /*8220*/  FMUL.FTZ R132, R11, c[0x0][0x2ec] ;  /* 0x0000bb000b847a20 */ /* 0x000fe40000410000 */
[----:B------:R-:W-:Y:S03]  /*8230*/  FMUL.FTZ R35, R35, c[0x0][0x2ec] ;  /* 0x0000bb0023237a20 */ /* 0x000fe60000410000 */
[----:B------:R3:W1:Y:S10]  /*8240*/  MUFU.TANH R181, R132 ;  /* 0x0000008400b57308 */ /* 0x0006740000002400 */
        /* <DEDUP_REMOVED lines=24> */
[----:B--2-4-:R-:W-:Y:S02]  /*83d0*/  ULDC UR5, c[0x0][0x198] ;  /* 0x0000660000057ab9 */ /* 0x014fe40000000800 */
        /* <DEDUP_REMOVED lines=65> */
.L_x_1461:
        /* <DEDUP_REMOVED lines=20> */
[C---:B------:R-:W-:Y:S03]  /*8930*/  IADD3 R3, P6, R212.reuse, R5, RZ ;  /* 0x00000005d4037210 */ /* 0x040fe60007fde0ff */
        /* <DEDUP_REMOVED lines=68> */
.L_x_1460:
[----:B--2-4-:R-:W-:Y:S01]  /*8d80*/  FMNMX.FTZ R11, R252, R135, !PT ;  /* 0x00000087fc0b7209 */ /* 0x014fe20007810000 */
[----:B------:R-:W-:Y:S01]  /*8d90*/  LDSM.16.MT88.4 R12, [R200+0xc000] ;  /* 0x00c00000c80c783b */ /* 0x000fe20000004200 */
[----:B------:R-:W-:Y:S02]  /*8da0*/  FMNMX.FTZ R2, R167, R0, !PT ;  /* 0x00000000a7027209 */ /* 0x000fe40007810000 */
[----:B------:R-:W-:Y:S02]  /*8db0*/  FMNMX.FTZ R11, R250, R11, !PT ;  /* 0x0000000bfa0b7209 */ /* 0x000fe40007810000 */
[----:B-1----:R-:W-:Y:S02]  /*8dc0*/  FMNMX.FTZ R2, R251, R2, !PT ;  /* 0x00000002fb027209 */ /* 0x002fe40007810000 */
        /* <DEDUP_REMOVED lines=39> */
[----:B---3--:R-:W1:Y:S01]  /*9040*/  SHFL.BFLY PT, R132, R9, 0x1, 0x1f ;  /* 0x0c201f0009847f89 */ /* 0x008e6200000e0000 */
        /* <DEDUP_REMOVED lines=17> */
[----:B------:R-:W-:Y:S01]  /*9160*/  ISETP.GT.AND P1, PT, R223, R208, PT ;  /* 0x000000d0df00720c */ /* 0x000fe20003f24270 */
        /* <DEDUP_REMOVED lines=347> */
.L_x_1458:
        /* <DEDUP_REMOVED lines=181> */
[----:B------:R1:W-:Y:S04]  /*b270*/  STS.64 [R17], R112 ;  /* 0x0000007011007388 */ /* 0x0003e80000000a00 */
        /* <DEDUP_REMOVED lines=29> */
[----:B------:R-:W2:Y:S04]  /*b450*/  S2R R7, SR_CTAID.Z ;  /* 0x0000000000077919 */ /* 0x000ea80000002700 */
[----:B------:R-:W3:Y:S04]  /*b460*/  S2R R6, SR_CTAID.Y ;  /* 0x0000000000067919 */ /* 0x000ee80000002600 */
[----:B------:R-:W-:Y:S04]  /*b470*/  STS.64 [R16+0x8000], R80 ;  /* 0x0080005010007388 */ /* 0x000fe80000000a00 */
[----:B------:R-:W-:Y:S04]  /*b480*/  STS.64 [R16+0x8800], R82 ;  /* 0x0088005210007388 */ /* 0x000fe80000000a00 */
[----:B------:R-:W-:Y:S04]  /*b490*/  STS.64 [R17+0x8000], R84 ;  /* 0x0080005411007388 */ /* 0x000fe80000000a00 */
[----:B------:R-:W-:Y:S04]  /*b4a0*/  STS.64 [R17+0x8800], R86 ;  /* 0x0088005611007388 */ /* 0x000fe80000000a00 */
[----:B------:R-:W-:Y:S04]  /*b4b0*/  STS.64 [R18+0x8000], R88 ;  /* 0x0080005812007388 */ /* 0x000fe80000000a00 */
[----:B------:R-:W-:Y:S01]  /*b4c0*/  STS.64 [R18+0x8800], R90 ;  /* 0x0088005a12007388 */ /* 0x000fe20000000a00 */
[----:B---3--:R-:W-:-:S03]  /*b4d0*/  IMAD R6, R6, c[0x0][0x210], R215 ;  /* 0x0000840006067a24 */ /* 0x008fc600078e02d7 */
[----:B-1----:R-:W1:Y:S04]  /*b4e0*/  S2R R112, SR_CTAID.X ;  /* 0x0000000000707919 */ /* 0x002e680000002500 */
[----:B------:R-:W-:Y:S04]  /*b4f0*/  STS.64 [R19+0x8000], R92 ;  /* 0x0080005c13007388 */ /* 0x000fe80000000a00 */
[----:B------:R-:W-:Y:S04]  /*b500*/  STS.64 [R19+0x8800], R94 ;  /* 0x0088005e13007388 */ /* 0x000fe80000000a00 */
[----:B------:R3:W-:Y:S04]  /*b510*/  STS.64 [R13+0x8000], R96 ;  /* 0x008000600d007388 */ /* 0x0007e80000000a00 */
[----:B------:R4:W-:Y:S04]  /*b520*/  STS.64 [R13+0x8800], R98 ;  /* 0x008800620d007388 */ /* 0x0009e80000000a00 */
[----:B------:R-:W-:Y:S01]  /*b530*/  BAR.SYNC.DEFER_BLOCKING 0x0 ;  /* 0x0000000000007b1d */ /* 0x000fe20000010000 */
[----:B-1----:R-:W-:-:S02]  /*b540*/  SHF.L.U32 R112, R112, 0x6, RZ ;  /* 0x0000000670707819 */ /* 0x002fc400000006ff */
[----:B---3--:R-:W-:Y:S02]  /*b550*/  SHF.R.S32.HI R97, RZ, 0x1f, R10 ;  /* 0x0000001fff617819 */ /* 0x008fe4000001140a */
[----:B------:R-:W-:Y:S02]  /*b560*/  IADD3 R96, -R215, RZ, RZ ;  /* 0x000000ffd7607210 */ /* 0x000fe40007ffe1ff */
[-C--:B------:R-:W-:Y:S01]  /*b570*/  LEA.HI R97, R97, R10.reuse, RZ, 0x2 ;  /* 0x0000000a61617211 */ /* 0x080fe200078f10ff */
[----:B------:R-:W1:Y:S01]  /*b580*/  LDS.128 R108, [R5.X4] ;  /* 0x00000000056c7984 */ /* 0x000e620000004c00 */
[----:B----4-:R-:W-:Y:S01]  /*b590*/  SHF.L.U32 R98, R11, 0x2, RZ ;  /* 0x000000020b627819 */ /* 0x010fe200000006ff */
[----:B--2---:R-:W-:Y:S01]  /*b5a0*/  IMAD R7, R96, c[0x0][0x1c0], R7 ;  /* 0x0000700060077a24 */ /* 0x004fe200078e0207 */
[----:B------:R-:W-:Y:S01]  /*b5b0*/  LOP3.LUT R97, R97, 0xffffffc, RZ, 0xc0, !PT ;  /* 0x0ffffffc61617812 */ /* 0x000fe200078ec0ff */
[----:B------:R-:W2:Y:S01]  /*b5c0*/  LDS.128 R104, [R5.X4+0x800] ;  /* 0x0008000005687984 */ /* 0x000ea20000004c00 */
[----:B------:R-:W-:Y:S01]  /*b5d0*/  SHF.R.S32.HI R99, RZ, 0x1f, R98 ;  /* 0x0000001fff637819 */ /* 0x000fe20000011462 */
[----:B------:R-:W-:Y:S01]  /*b5e0*/  IMAD R7, R6, c[0x0][0x1c0], R7 ;  /* 0x0000700006077a24 */ /* 0x000fe200078e0207 */
[----:B------:R-:W-:Y:S01]  /*b5f0*/  IADD3 R97, -R97, R10, RZ ;  /* 0x0000000a61617210 */ /* 0x000fe20007ffe1ff */
[----:B------:R-:W3:Y:S01]  /*b600*/  LDS.128 R100, [R5.X4+0x1000] ;  /* 0x0010000005647984 */ /* 0x000ee20000004c00 */
[----:B------:R-:W-:Y:S01]  /*b610*/  MOV R6, 0xff800000 ;  /* 0xff80000000067802 */ /* 0x000fe20000000f00 */
[----:B------:R-:W-:Y:S01]  /*b620*/  IMAD R7, R7, c[0x0][0x214], R112 ;  /* 0x0000850007077a24 */ /* 0x000fe200078e0270 */
[----:B------:R-:W-:Y:S01]  /*b630*/  LEA R10, R97, R0, 0x4 ;  /* 0x00000000610a7211 */ /* 0x000fe200078e20ff */
[----:B------:R-:W4:Y:S01]  /*b640*/  LDS.128 R88, [R5.X4+0x1800] ;  /* 0x0018000005587984 */ /* 0x000f220000004c00 */
[----:B------:R-:W-:-:S03]  /*b650*/  @P3 FFMA.FTZ R6, R3, c[0x0][0x238], R2 ;  /* 0x00008e0003063a23 */ /* 0x000fc60000010002 */
        /* <DEDUP_REMOVED lines=33> */
.L_x_1464:
[----:B--234-:R-:W-:Y:S05]  /*b870*/  BSYNC B0 ;  /* 0x0000000000007941 */ /* 0x01cfea0003800000 */
.L_x_1463:
        /* <DEDUP_REMOVED lines=18> */
.L_x_1466:
[----:B------:R-:W-:Y:S05]  /*b9a0*/  BSYNC B0 ;  /* 0x0000000000007941 */ /* 0x000fea0003800000 */
.L_x_1465:
        /* <DEDUP_REMOVED lines=11> */
.L_x_1468:
[----:B------:R-:W-:Y:S05]  /*ba60*/  BSYNC B0 ;  /* 0x0000000000007941 */ /* 0x000fea0003800000 */
.L_x_1467:
        /* <DEDUP_REMOVED lines=11> */
.L_x_1470:
[----:B------:R-:W-:Y:S05]  /*bb20*/  BSYNC B0 ;  /* 0x0000000000007941 */ /* 0x000fea0003800000 */
.L_x_1469:
        /* <DEDUP_REMOVED lines=11> */
.L_x_1472:
[----:B------:R-:W-:Y:S05]  /*bbe0*/  BSYNC B0 ;  /* 0x0000000000007941 */ /* 0x000fea0003800000 */
.L_x_1471:
        /* <DEDUP_REMOVED lines=11> */
.L_x_1474:
[----:B------:R-:W-:Y:S05]  /*bca0*/  BSYNC B0 ;  /* 0x0000000000007941 */ /* 0x000fea0003800000 */
.L_x_1473:
        /* <DEDUP_REMOVED lines=11> */
.L_x_1476:
[----:B------:R-:W-:Y:S05]  /*bd60*/  BSYNC B0 ;  /* 0x0000000000007941 */ /* 0x000fea0003800000 */
.L_x_1475:
        /* <DEDUP_REMOVED lines=11> */
.L_x_1478:
[----:B------:R-:W-:Y:S05]  /*be20*/  BSYNC B0 ;  /* 0x0000000000007941 */ /* 0x000fea0003800000 */
.L_x_1477:
        /* <DEDUP_REMOVED lines=12> */
.L_x_1479:
        /* <DEDUP_REMOVED lines=9> */
.L_x_7841:


//--------------------- .text._ZN5flash24flash_fwd_splitkv_kernelI23Flash_fwd_kernel_traitsILi192ELi64ELi64ELi4ELb0ELb0EN7cutlass10bfloat16_tE19Flash_kernel_traitsILi192ELi64ELi64ELi4ES3_EELb0ELb0ELb0ELb0ELb0ELb0ELb1ELb1EEEvNS_16Flash_fwd_paramsE --------------------------
	.section	.text._ZN5flash24flash_fwd_splitkv_kernelI23Flash_fwd_kernel_traitsILi192ELi64ELi64ELi4ELb0ELb0EN7cutlass10bfloat16_tE19Flash_kernel_traitsILi192ELi64ELi64ELi4ES3_EELb0ELb0ELb0ELb0ELb0ELb0ELb1ELb1EEEvNS_16Flash_fwd_paramsE,"ax",@progbits
	.sectioninfo	@"SHI_REGISTERS=226"
	.align	128
        .global         _ZN5flash24flash_fwd_splitkv_kernelI23Flash_fwd_kernel_traitsILi192ELi64ELi64ELi4ELb0ELb0EN7cutlass10bfloat16_tE19Flash_kernel_traitsILi192ELi64ELi64ELi4ES3_EELb0ELb0ELb0ELb0ELb0ELb0ELb1ELb1EEEvNS_16Flash_fwd_paramsE
        .type           _ZN5flash24flash_fwd_splitkv_kernelI23Flash_fwd_kernel_traitsILi192ELi64ELi64ELi4ELb0ELb0EN7cutlass10bfloat16_tE19Flash_kernel_traitsILi192ELi64ELi64ELi4ES3_EELb0ELb0ELb0ELb0ELb0ELb0ELb1ELb1EEEvNS_16Flash_fwd_paramsE,@function
        .size           _ZN5flash24flash_fwd_splitkv_kernelI23Flash_fwd_kernel_traitsILi192ELi64ELi64ELi4ELb0ELb0EN7cutlass10bfloat16_tE19Flash_kernel_traitsILi192ELi64ELi64ELi4ES3_EELb0ELb0ELb0ELb0ELb0ELb0ELb1ELb1EEEvNS_16Flash_fwd_paramsE,(.L_x_7787 - _ZN5flash24flash_fwd_splitkv_kernelI23Flash_fwd_kernel_traitsILi192ELi64ELi64ELi4ELb0ELb0EN7cutlass10bfloat16_tE19Flash_kernel_traitsILi192ELi64ELi64ELi4ES3_EELb0ELb0ELb0ELb0ELb0ELb0ELb1ELb1EEEvNS_16Flash_fwd_paramsE)
        .other          _ZN5flash24flash_fwd_splitkv_kernelI23Flash_fwd_kernel_traitsILi192ELi64ELi64ELi4ELb0ELb0EN7cutlass10bfloat16_tE19Flash_kernel_traitsILi192ELi64ELi64ELi4ES3_EELb0ELb0ELb0ELb0ELb0ELb0ELb1ELb1EEEvNS_16Flash_fwd_paramsE,@"STO_CUDA_ENTRY STV_DEFAULT"
_ZN5flash24flash_fwd_splitkv_kernelI23Flash_fwd_kernel_traitsILi192ELi64ELi64ELi4ELb0ELb0EN7cutlass10bfloat16_tE19Flash_kernel_traitsILi192ELi64ELi64ELi4ES3_EELb0ELb0ELb0ELb0ELb0ELb0ELb1ELb1EEEvNS_16Flash_fwd_paramsE:
.text._ZN5flash24flash_fwd_splitkv_kernelI23Flash_fwd_kernel_traitsILi192ELi64ELi64ELi4ELb0ELb0EN7cutlass10bfloat16_tE19Flash_kernel_traitsILi192ELi64ELi64ELi4ES3_EELb0ELb0ELb0ELb0ELb0ELb0ELb1ELb1EEEvNS_16Flash_fwd_paramsE:
[----:B------:R-:W-:Y:S02]  /*0000*/  MOV R1, c[0x0][0x28] ;  /* 0x00000a0000017a02 */ /* 0x000fe40000000f00 */
[----:B------:R-:W1:Y:S01]  /*0010*/  I2F.U32.RP R4, c[0x0][0x1c0] ;  /* 0x0000700000047b06 */ /* 0x000e620000209000 */
[----:B------:R-:W2:Y:S01]  /*0020*/  S2R R205, SR_CTAID.Z ;  /* 0x0000000000cd7919 */ /* 0x000ea20000002700 */
[----:B------:R-:W-:Y:S01]  /*0030*/  IMAD.MOV.U32 R2, RZ, RZ, RZ ;  /* 0x000000ffff027224 */ /* 0x000fe200078e00ff */
[----:B------:R-:W-:Y:S01]  /*0040*/  ISETP.NE.U32.AND P0, PT, RZ, c[0x0][0x1c0], PT ;  /* 0x00007000ff007a0c */ /* 0x000fe20003f05070 */
[----:B------:R-:W3:Y:S01]  /*0050*/  S2UR UR8, SR_CTAID.Y ;  /* 0x00000000000879c3 */ /* 0x000ee20000002600 */
[----:B------:R-:W4:Y:S01]  /*0060*/  S2R R203, SR_CTAID.X ;  /* 0x0000000000cb7919 */ /* 0x000f220000002500 */
[----:B------:R-:W-:Y:S01]  /*0070*/  ULDC.64 UR4, c[0x0][0x40] ;  /* 0x0000100000047ab9 */ /* 0x000fe20000000a00 */
[----:B------:R-:W-:Y:S01]  /*0080*/  BSSY B4, `(.L_x_1480) ;  /* 0x0000016000047945 */ /* 0x000fe20003800000 */
[----:B------:R-:W-:Y:S01]  /*0090*/  UIADD3 UR4, UP0, UR4, 0x160, URZ ;  /* 0x0000016004047890 */ /* 0x000fe2000ff1e03f */
[----:B------:R-:W-:-:S03]  /*00a0*/  MOV R204, 0x1e0 ;  /* 0x000001e000cc7802 */ /* 0x000fc60000000f00 */
[----:B------:R-:W-:Y:S01]  /*00b0*/  UIADD3.X UR5, URZ, UR5, URZ, UP0, !UPT ;  /* 0x000000053f057290 */ /* 0x000fe200087fe43f */
[----:B-1----:R-:W1:Y:S02]  /*00c0*/  MUFU.RCP R3, R4 ;  /* 0x0000000400037308 */ /* 0x002e640000001000 */
[----:B-1----:R-:W-:-:S06]  /*00d0*/  IADD3 R3, R3, 0xffffffe, RZ ;  /* 0x0ffffffe03037810 */ /* 0x002fcc0007ffe0ff */
[----:B------:R-:W1:Y:S02]  /*00e0*/  F2I.FTZ.U32.TRUNC.NTZ R3, R3 ;  /* 0x0000000300037305 */ /* 0x000e64000021f000 */
[----:B-1----:R-:W-:-:S04]  /*00f0*/  IMAD.MOV R0, RZ, RZ, -R3 ;  /* 0x000000ffff007224 */ /* 0x002fc800078e0a03 */
[----:B------:R-:W-:-:S04]  /*0100*/  IMAD R5, R0, c[0x0][0x1c0], RZ ;  /* 0x0000700000057a24 */ /* 0x000fc800078e02ff */
[----:B------:R-:W-:-:S06]  /*0110*/  IMAD.HI.U32 R2, R3, R5, R2 ;  /* 0x0000000503027227 */ /* 0x000fcc00078e0002 */
[----:B--2---:R-:W-:-:S04]  /*0120*/  IMAD.HI.U32 R207, R2, R205, RZ ;  /* 0x000000cd02cf7227 */ /* 0x004fc800078e00ff */
[----:B------:R-:W-:-:S04]  /*0130*/  IMAD.MOV R0, RZ, RZ, -R207 ;  /* 0x000000ffff007224 */ /* 0x000fc800078e0acf */
[----:B------:R-:W-:-:S05]  /*0140*/  IMAD R0, R0, c[0x0][0x1c0], R205 ;  /* 0x0000700000007a24 */ /* 0x000fca00078e02cd */
[----:B------:R-:W-:-:S13]  /*0150*/  ISETP.GE.U32.AND P2, PT, R0, c[0x0][0x1c0], PT ;  /* 0x0000700000007a0c */ /* 0x000fda0003f46070 */
[----:B------:R-:W-:Y:S02]  /*0160*/  @P2 IADD3 R0, R0, -c[0x0][0x1c0], RZ ;  /* 0x8000700000002a10 */ /* 0x000fe40007ffe0ff */
[----:B------:R-:W-:Y:S02]  /*0170*/  @P2 IADD3 R207, R207, 0x1, RZ ;  /* 0x00000001cfcf2810 */ /* 0x000fe40007ffe0ff */
[----:B------:R-:W-:-:S13]  /*0180*/  ISETP.GE.U32.AND P1, PT, R0, c[0x0][0x1c0], PT ;  /* 0x0000700000007a0c */ /* 0x000fda0003f26070 */
[----:B------:R-:W-:Y:S02]  /*0190*/  @P1 IADD3 R207, R207, 0x1, RZ ;  /* 0x00000001cfcf1810 */ /* 0x000fe40007ffe0ff */
[----:B------:R-:W-:-:S05]  /*01a0*/  @!P0 LOP3.LUT R207, RZ, c[0x0][0x1c0], RZ, 0x33, !PT ;  /* 0x00007000ffcf8a12 */ /* 0x000fca00078e33ff */
[----:B------:R-:W-:-:S04]  /*01b0*/  IMAD.MOV R0, RZ, RZ, -R207 ;  /* 0x000000ffff007224 */ /* 0x000fc800078e0acf */
[----:B------:R-:W-:Y:S02]  /*01c0*/  IMAD R205, R0, c[0x0][0x1c0], R205 ;  /* 0x0000700000cd7a24 */ /* 0x000fe400078e02cd */
[----:B---34-:R-:W-:Y:S05]  /*01d0*/  CALL.REL.NOINC `($_ZN5flash24flash_fwd_splitkv_kernelI23Flash_fwd_kernel_traitsILi192ELi64ELi64ELi4ELb0ELb0EN7cutlass10bfloat16_tE19Flash_kernel_traitsILi192ELi64ELi64ELi4ES3_EELb0ELb0ELb0ELb0ELb0ELb0ELb1ELb1EEEvNS_16Flash_fwd_paramsE$_ZN5flash30compute_attn_1rowblock_splitkvI23Flash_fwd_kernel_traitsILi192ELi64ELi64ELi4ELb0ELb0EN7cutlass10bfloat16_tE19Flash_kernel_traitsILi192ELi64ELi64ELi4ES3_EELb0ELb0ELb0ELb0ELb0ELb0ELb1ELb1ENS_16Flash_fwd_paramsEEEvRKT8_iiiii) ;  /* 0x0000002000007944 */ /* 0x018fea0003c00000 */
[----:B------:R-:W-:Y:S05]  /*01e0*/  BSYNC B4 ;  /* 0x0000000000047941 */ /* 0x000fea0003800000 */
.L_x_1480:
[----:B------:R-:W-:Y:S05]  /*01f0*/  EXIT ;  /* 0x000000000000794d */ /* 0x000fea0003800000 */
        .type           $_ZN5flash24flash_fwd_splitkv_kernelI23Flash_fwd_kernel_traitsILi192ELi64ELi64ELi4ELb0ELb0EN7cutlass10bfloat16_tE19Flash_kernel_traitsILi192ELi64ELi64ELi4ES3_EELb0ELb0ELb0ELb0ELb0ELb0ELb1ELb1EEEvNS_16Flash_fwd_paramsE$_ZN5flash30compute_attn_1rowblock_splitkvI23Flash_fwd_kernel_traitsILi192ELi64ELi64ELi4ELb0ELb0EN7cutlass10bfloat16_tE19Flash_kernel_traitsILi192ELi64ELi64ELi4ES3_EELb0ELb0ELb0ELb0ELb0ELb0ELb1ELb1ENS_16Flash_fwd_paramsEEEvRKT8_iiiii,@function
        .size           $_ZN5flash24flash_fwd_splitkv_kernelI23Flash_fwd_kernel_traitsILi192ELi64ELi64ELi4ELb0ELb0EN7cutlass10bfloat16_tE19Flash_kernel_traitsILi192ELi64ELi64ELi4ES3_EELb0ELb0ELb0ELb0ELb0ELb0ELb1ELb1EEEvNS_16Flash_fwd_paramsE$_ZN5flash30compute_attn_1rowblock_splitkvI23Flash_fwd_kernel_traitsILi192ELi64ELi64ELi4ELb0ELb0EN7cutlass10bfloat16_tE19Flash_kernel_traitsILi192ELi64ELi64ELi4ES3_EELb0ELb0ELb0ELb0ELb0ELb0ELb1ELb1ENS_16Flash_fwd_paramsEEEvRKT8_iiiii,($__internal_16_$__cuda_sm70_shflsync_bfly_p - $_ZN5flash24flash_fwd_splitkv_kernelI23Flash_fwd_kernel_traitsILi192ELi64ELi64ELi4ELb0ELb0EN7cutlass10bfloat16_tE19Flash_kernel_traitsILi192ELi64ELi64ELi4ES3_EELb0ELb0ELb0ELb0ELb0ELb0ELb1ELb1EEEvNS_16Flash_fwd_paramsE$_ZN5flash30compute_attn_1rowblock_splitkvI23Flash_fwd_kernel_traitsILi192ELi64ELi64ELi4ELb0ELb0EN7cutlass10bfloat16_tE19Flash_kernel_traitsILi192ELi64ELi64ELi4ES3_EELb0ELb0ELb0ELb0ELb0ELb0ELb1ELb1ENS_16Flash_fwd_paramsEEEvRKT8_iiiii)
$_ZN5flash24flash_fwd_splitkv_kernelI23Flash_fwd_kernel_traitsILi192ELi64ELi64ELi4ELb0ELb0EN7cutlass10bfloat16_tE19Flash_kernel_traitsILi192ELi64ELi64ELi4ES3_EELb0ELb0ELb0ELb0ELb0ELb0ELb1ELb1EEEvNS_16Flash_fwd_paramsE$_ZN5flash30compute_attn_1rowblock_splitkvI23Flash_fwd_kernel_traitsILi192ELi64ELi64ELi4ELb0ELb0EN7cutlass10bfloat16_tE19Flash_kernel_traitsILi192ELi64ELi64ELi4ES3_EELb0ELb0ELb0ELb0ELb0ELb0ELb1ELb1ENS_16Flash_fwd_paramsEEEvRKT8_iiiii:
        /* <DEDUP_REMOVED lines=21> */
.L_x_1482:
[----:B------:R-:W-:Y:S05]  /*0350*/  BSYNC B0 ;  /* 0x0000000000007941 */ /* 0x000fea0003800000 */
.L_x_1481:
[----:B------:R-:W4:Y:S04]  /*0360*/  LD.E.64 R10, [R18.64+0xf0] ;  /* 0x0000f006120a7980 */ /* 0x000f28000c101b00 */
[----:B---3--:R-:W3:Y:S01]  /*0370*/  @P1 LD.E R5, [R6.64+0x4] ;  /* 0x0000040606051980 */ /* 0x008ee2000c101900 */
[----:B------:R-:W-:Y:S01]  /*0380*/  IMAD.MOV.U32 R14, RZ, RZ, RZ ;  /* 0x000000ffff0e7224 */ /* 0x000fe200078e00ff */
[----:B----4-:R-:W-:-:S04]  /*0390*/  ISETP.NE.U32.AND P4, PT, R10, RZ, PT ;  /* 0x000000ff0a00720c */ /* 0x010fc80003f85070 */
[----:B------:R-:W-:Y:S01]  /*03a0*/  ISETP.NE.AND.EX P4, PT, R11, RZ, PT, P4 ;  /* 0x000000ff0b00720c */ /* 0x000fe20003f85340 */
[----:B------:R-:W-:Y:S01]  /*03b0*/  IMAD.WIDE R10, R207, 0x4, R10 ;  /* 0x00000004cf0a7825 */ /* 0x000fe200078e020a */
[----:B---3-5:R-:W-:-:S06]  /*03c0*/  @P1 IADD3 R206, R5, -R4, RZ ;  /* 0x8000000405ce1210 */ /* 0x028fcc0007ffe0ff */
[----:B------:R3:W5:Y:S05]  /*03d0*/  @!P1 LD.E R206, [R18.64+0xb4] ;  /* 0x0000b40612ce9980 */ /* 0x00076a000c101900 */
[----:B------:R3:W5:Y:S01]  /*03e0*/  @P4 LD.E R14, [R10.64] ;  /* 0x000000060a0e4980 */ /* 0x000762000c101900 */
[----:B------:R-:W-:Y:S01]  /*03f0*/  BSSY B0, `(.L_x_1483) ;  /* 0x0000009000007945 */ /* 0x000fe20003800000 */
[----:B------:R-:W-:Y:S05]  /*0400*/  @!P0 BRA `(.L_x_1484) ;  /* 0x0000006000008947 */ /* 0x000fea0003800000 */
[----:B------:R-:W4:Y:S02]  /*0410*/  LD.E.U8 R0, [R18.64+0x1b2] ;  /* 0x0001b20612007980 */ /* 0x000f24000c101100 */
[----:B----4-:R-:W-:-:S13]  /*0420*/  ISETP.NE.AND P0, PT, R0, RZ, PT ;  /* 0x000000ff0000720c */ /* 0x010fda0003f05270 */
[----:B------:R-:W4:Y:S02]  /*0430*/  @P0 LD.E R0, [R2.64+0x4] ;  /* 0x0000040602000980 */ /* 0x000f24000c101900 */
[----:B----4-:R-:W-:-:S06]  /*0440*/  @P0 IADD3 R71, R0, -R15, RZ ;  /* 0x8000000f00470210 */ /* 0x010fcc0007ffe0ff */
[----:B------:R4:W5:Y:S01]  /*0450*/  @!P0 LD.E R71, [R2.64] ;  /* 0x0000000602478980 */ /* 0x000962000c101900 */
[----:B------:R-:W-:Y:S05]  /*0460*/  BRA `(.L_x_1485) ;  /* 0x0000001000007947 */ /* 0x000fea0003800000 */
.L_x_1484:
[----:B------:R4:W5:Y:S02]  /*0470*/  LD.E R71, [R18.64+0xb8] ;  /* 0x0000b80612477980 */ /* 0x000964000c101900 */
.L_x_1485:
[----:B------:R-:W-:Y:S05]  /*0480*/  BSYNC B0 ;  /* 0x0000000000007941 */ /* 0x000fea0003800000 */
.L_x_1483:
[----:B----4-:R-:W4:Y:S01]  /*0490*/  LD.E.64 R2, [R18.64+0xf8] ;  /* 0x0000f80612027980 */ /* 0x010f22000c101b00 */
[----:B------:R-:W-:Y:S01]  /*04a0*/  BSSY B1, `(.L_x_1486) ;  /* 0x0000012000017945 */ /* 0x000fe20003800000 */
[----:B-----5:R-:W-:Y:S01]  /*04b0*/  IMAD.IADD R71, R71, 0x1, -R14 ;  /* 0x0000000147477824 */ /* 0x020fe200078e0a0e */
[----:B----4-:R-:W-:-:S04]  /*04c0*/  ISETP.NE.U32.AND P0, PT, R2, RZ, PT ;  /* 0x000000ff0200720c */ /* 0x010fc80003f05070 */
[----:B------:R-:W-:-:S13]  /*04d0*/  ISETP.NE.AND.EX P0, PT, R3, RZ, PT, P0 ;  /* 0x000000ff0300720c */ /* 0x000fda0003f05300 */
[----:B------:R-:W-:Y:S05]  /*04e0*/  @!P0 BRA `(.L_x_1487) ;  /* 0x0000004000008947 */ /* 0x000fea0003800000 */
[----:B------:R-:W-:-:S05]  /*04f0*/  IMAD.WIDE R2, R207, 0x4, R2 ;  /* 0x00000004cf027825 */ /* 0x000fca00078e0202 */
[----:B------:R-:W4:Y:S02]  /*0500*/  LD.E R69, [R2.64] ;  /* 0x0000000602457980 */ /* 0x000f24000c101900 */
[----:B----4-:R-:W-:Y:S01]  /*0510*/  IADD3 R69, R69, -R14, RZ ;  /* 0x8000000e45457210 */ /* 0x010fe20007ffe0ff */
[----:B------:R-:W-:Y:S05]  /*0520*/  BRA `(.L_x_1488) ;  /* 0x0000009000007947 */ /* 0x000fea0003800000 */
.L_x_1487:
[----:B------:R-:W4:Y:S01]  /*0530*/  LD.E.64 R2, [R18.64+0x108] ;  /* 0x0001080612027980 */ /* 0x000f22000c101b00 */
[----:B------:R-:W-:Y:S01]  /*0540*/  BSSY B0, `(.L_x_1489) ;  /* 0x0000006000007945 */ /* 0x000fe20003800000 */
[----:B------:R-:W-:Y:S01]  /*0550*/  IMAD.MOV.U32 R0, RZ, RZ, RZ ;  /* 0x000000ffff007224 */ /* 0x000fe200078e00ff */
[----:B----4-:R-:W-:-:S04]  /*0560*/  ISETP.NE.U32.AND P0, PT, R2, RZ, PT ;  /* 0x000000ff0200720c */ /* 0x010fc80003f05070 */
[----:B------:R-:W-:-:S13]  /*0570*/  ISETP.NE.AND.EX P0, PT, R3, RZ, PT, P0 ;  /* 0x000000ff0300720c */ /* 0x000fda0003f05300 */
[----:B------:R-:W-:Y:S05]  /*0580*/  @!P0 BRA `(.L_x_1490) ;  /* 0x0000001000008947 */ /* 0x000fea0003800000 */
[----:B------:R4:W5:Y:S02]  /*0590*/  LD.E R0, [R18.64+0xbc] ;  /* 0x0000bc0612007980 */ /* 0x000964000c101900 */
.L_x_1490:
[----:B------:R-:W-:Y:S05]  /*05a0*/  BSYNC B0 ;  /* 0x0000000000007941 */ /* 0x000fea0003800000 */
.L_x_1489:
[----:B-----5:R-:W-:Y:S02]  /*05b0*/  IADD3 R69, R71, R0, RZ ;  /* 0x0000000047457210 */ /* 0x020fe40007ffe0ff */
.L_x_1488:
[----:B------:R-:W-:Y:S05]  /*05c0*/  BSYNC B1 ;  /* 0x0000000000017941 */ /* 0x000fea0003800000 */
.L_x_1486:
[----:B------:R-:W-:Y:S01]  /*05d0*/  IMAD.SHL.U32 R77, R203, 0x40, RZ ;  /* 0x00000040cb4d7824 */ /* 0x000fe200078e00ff */
[----:B------:R-:W-:Y:S01]  /*05e0*/  MOV R2, R204 ;  /* 0x000000cc00027202 */ /* 0x000fe20000000f00 */
[----:B------:R-:W-:-:S03]  /*05f0*/  IMAD.MOV.U32 R3, RZ, RZ, 0x0 ;  /* 0x00000000ff037424 */ /* 0x000fc600078e00ff */
[----:B------:R-:W-:-:S13]  /*0600*/  ISETP.GT.AND P0, PT, R206, R77, PT ;  /* 0x0000004dce00720c */ /* 0x000fda0003f04270 */
[----:B------:R-:W-:Y:S05]  /*0610*/  @!P0 RET.REL.NODEC R2 `(_ZN5flash24flash_fwd_splitkv_kernelI23Flash_fwd_kernel_traitsILi192ELi64ELi64ELi4ELb0ELb0EN7cutlass10bfloat16_tE19Flash_kernel_traitsILi192ELi64ELi64ELi4ES3_EELb0ELb0ELb0ELb0ELb0ELb0ELb1ELb1EEEvNS_16Flash_fwd_paramsE) ;  /* 0xfffff9e002008950 */ /* 0x000fea0003c3ffff */
[----:B------:R-:W5:Y:S01]  /*0620*/  LD.E R3, [R18.64+0xb8] ;  /* 0x0000b80612037980 */ /* 0x000f62000c101900 */
[----:B------:R-:W-:Y:S02]  /*0630*/  IABS R5, c[0x0][0x10] ;  /* 0x0000040000057a13 */ /* 0x000fe40000000000 */
[----:B------:R-:W-:Y:S02]  /*0640*/  IABS R0, c[0x0][0x10] ;  /* 0x0000040000007a13 */ /* 0x000fe40000000000 */
[----:B-1----:R-:W1:Y:S03]  /*0650*/  I2F.RP R7, R5 ;  /* 0x0000000500077306 */ /* 0x002e660000209400 */
[----:B------:R-:W-:-:S05]  /*0660*/  IMAD.MOV R0, RZ, RZ, -R0 ;  /* 0x000000ffff007224 */ /* 0x000fca00078e0a00 */
[----:B-1----:R-:W1:Y:S02]  /*0670*/  MUFU.RCP R8, R7 ;  /* 0x0000000700087308 */ /* 0x002e640000001000 */
[----:B-1----:R-:W-:-:S06]  /*0680*/  IADD3 R8, R8, 0xffffffe, RZ ;  /* 0x0ffffffe08087810 */ /* 0x002fcc0007ffe0ff */
[----:B------:R-:W1:Y:S02]  /*0690*/  F2I.FTZ.U32.TRUNC.NTZ R9, R8 ;  /* 0x0000000800097305 */ /* 0x000e64000021f000 */
[----:B-1----:R-:W-:Y:S02]  /*06a0*/  IMAD.MOV R2, RZ, RZ, -R9 ;  /* 0x000000ffff027224 */ /* 0x002fe400078e0a09 */
[----:B------:R-:W-:Y:S01]  /*06b0*/  IMAD.MOV.U32 R8, RZ, RZ, RZ ;  /* 0x000000ffff087224 */ /* 0x000fe200078e00ff */
[----:B-----5:R-:W-:-:S04]  /*06c0*/  IADD3 R3, R3, 0x3f, RZ ;  /* 0x0000003f03037810 */ /* 0x020fc80007ffe0ff */
[----:B------:R-:W-:-:S04]  /*06d0*/  SHF.R.S32.HI R6, RZ, 0x1f, R3 ;  /* 0x0000001fff067819 */ /* 0x000fc80000011403 */
[----:B------:R-:W-:Y:S01]  /*06e0*/  LEA.HI R6, R6, R3, RZ, 0x6 ;  /* 0x0000000306067211 */ /* 0x000fe200078f30ff */
[----:B------:R-:W-:-:S03]  /*06f0*/  IMAD R3, R2, R5, RZ ;  /* 0x0000000502037224 */ /* 0x000fc600078e02ff */
[----:B------:R-:W-:Y:S01]  /*0700*/  LEA.HI.SX32 R6, R6, c[0x0][0x10], 0x1a ;  /* 0x0000040006067a11 */ /* 0x000fe200078fd2ff */
[----:B------:R-:W-:-:S03]  /*0710*/  IMAD.HI.U32 R3, R9, R3, R8 ;  /* 0x0000000309037227 */ /* 0x000fc600078e0008 */
[----:B------:R-:W-:-:S04]  /*0720*/  IADD3 R6, R6, -0x1, RZ ;  /* 0xffffffff06067810 */ /* 0x000fc80007ffe0ff */
[----:B------:R-:W-:Y:S02]  /*0730*/  IABS R2, R6 ;  /* 0x0000000600027213 */ /* 0x000fe40000000000 */
[----:B------:R-:W-:-:S03]  /*0740*/  LOP3.LUT R6, R6, c[0x0][0x10], RZ, 0x3c, !PT ;  /* 0x0000040006067a12 */ /* 0x000fc600078e3cff */
[----:B------:R-:W-:Y:S01]  /*0750*/  IMAD.HI.U32 R3, R3, R2, RZ ;  /* 0x0000000203037227 */ /* 0x000fe200078e00ff */
[----:B------:R-:W-:-:S03]  /*0760*/  ISETP.GE.AND P0, PT, R6, RZ, PT ;  /* 0x000000ff0600720c */ /* 0x000fc60003f06270 */
[----:B------:R-:W-:-:S05]  /*0770*/  IMAD R0, R3, R0, R2 ;  /* 0x0000000003007224 */ /* 0x000fca00078e0202 */
[----:B------:R-:W-:-:S13]  /*0780*/  ISETP.GT.U32.AND P1, PT, R5, R0, PT ;  /* 0x000000000500720c */ /* 0x000fda0003f24070 */
[----:B------:R-:W-:Y:S01]  /*0790*/  @!P1 IMAD.IADD R0, R0, 0x1, -R5 ;  /* 0x0000000100009824 */ /* 0x000fe200078e0a05 */
[----:B------:R-:W-:Y:S02]  /*07a0*/  @!P1 IADD3 R3, R3, 0x1, RZ ;  /* 0x0000000103039810 */ /* 0x000fe40007ffe0ff */
[----:B------:R-:W-:Y:S02]  /*07b0*/  ISETP.NE.AND P1, PT, RZ, c[0x0][0x10], PT ;  /* 0x00000400ff007a0c */ /* 0x000fe40003f25270 */
[----:B------:R-:W-:Y:S02]  /*07c0*/  ISETP.GE.U32.AND P2, PT, R0, R5, PT ;  /* 0x000000050000720c */ /* 0x000fe40003f46070 */
[----:B------:R-:W-:-:S04]  /*07d0*/  IADD3 R5, R69, 0x3f, RZ ;  /* 0x0000003f45057810 */ /* 0x000fc80007ffe0ff */
[----:B------:R-:W-:-:S04]  /*07e0*/  SHF.R.S32.HI R0, RZ, 0x1f, R5 ;  /* 0x0000001fff007819 */ /* 0x000fc80000011405 */
[----:B------:R-:W-:-:S03]  /*07f0*/  LEA.HI R0, R0, R5, RZ, 0x6 ;  /* 0x0000000500007211 */ /* 0x000fc600078f30ff */
[----:B------:R-:W-:Y:S02]  /*0800*/  @P2 IADD3 R3, R3, 0x1, RZ ;  /* 0x0000000103032810 */ /* 0x000fe40007ffe0ff */
[----:B------:R-:W-:-:S03]  /*0810*/  SHF.R.S32.HI R0, RZ, 0x6, R0 ;  /* 0x00000006ff007819 */ /* 0x000fc60000011400 */
[----:B------:R-:W-:Y:S01]  /*0820*/  @!P0 IMAD.MOV R3, RZ, RZ, -R3 ;  /* 0x000000ffff038224 */ /* 0x000fe200078e0a03 */
[----:B------:R-:W-:-:S05]  /*0830*/  @!P1 LOP3.LUT R3, RZ, c[0x0][0x10], RZ, 0x33, !PT ;  /* 0x00000400ff039a12 */ /* 0x000fca00078e33ff */
[----:B------:R-:W-:-:S04]  /*0840*/  IMAD R200, R3, UR8, RZ ;  /* 0x0000000803c87c24 */ /* 0x000fc8000f8e02ff */
[----:B------:R-:W-:-:S05]  /*0850*/  IMAD.IADD R133, R3, 0x1, R200 ;  /* 0x0000000103857824 */ /* 0x000fca00078e02c8 */
[----:B------:R-:W-:-:S04]  /*0860*/  IMNMX R133, R0, R133, PT ;  /* 0x0000008500857217 */ /* 0x000fc80003800200 */
[----:B------:R-:W-:-:S13]  /*0870*/  ISETP.GE.AND P0, PT, R200, R133, PT ;  /* 0x00000085c800720c */ /* 0x000fda0003f06270 */
[----:B------:R-:W-:Y:S05]  /*0880*/  @!P0 BRA `(.L_x_1491) ;  /* 0x0000092000008947 */ /* 0x000fea0003800000 */
[----:B---3--:R-:W3:Y:S04]  /*0890*/  LD.E.64 R2, [R18.64+0xb0] ;  /* 0x0000b00612027980 */ /* 0x008ee8000c101b00 */
[----:B----4-:R-:W4:Y:S04]  /*08a0*/  LD.E R6, [R18.64+0x60] ;  /* 0x0000600612067980 */ /* 0x010f28000c101900 */
[----:B--2---:R-:W2:Y:S04]  /*08b0*/  LD.E R8, [R18.64+0xcc] ;  /* 0x0000cc0612087980 */ /* 0x004ea8000c101900 */
[----:B------:R-:W2:Y:S04]  /*08c0*/  LD.E.64 R10, [R18.64+0x78] ;  /* 0x00007806120a7980 */ /* 0x000ea8000c101b00 */
[----:B------:R1:W5:Y:S04]  /*08d0*/  LD.E R0, [R18.64+0xc0] ;  /* 0x0000c00612007980 */ /* 0x000368000c101900 */
[----:B------:R1:W5:Y:S01]  /*08e0*/  LD.E.64 R4, [R18.64+0xa8] ;  /* 0x0000a80612047980 */ /* 0x000362000c101b00 */
[----:B------:R-:W-:Y:S01]  /*08f0*/  SHF.R.S32.HI R12, RZ, 0x1f, R57 ;  /* 0x0000001fff0c7819 */ /* 0x000fe20000011439 */
[----:B------:R-:W-:Y:S03]  /*0900*/  BSSY B0, `(.L_x_1492) ;  /* 0x000001b000007945 */ /* 0x000fe60003800000 */
[----:B------:R-:W-:-:S04]  /*0910*/  LEA.HI R9, R12, R57, RZ, 0x4 ;  /* 0x000000390c097211 */ /* 0x000fc800078f20ff */
[----:B------:R-:W-:-:S05]  /*0920*/  LOP3.LUT R12, R9, 0xfffffff0, RZ, 0xc0, !PT ;  /* 0xfffffff0090c7812 */ /* 0x000fca00078ec0ff */
[----:B------:R-:W-:Y:S02]  /*0930*/  IMAD.IADD R57, R57, 0x1, -R12 ;  /* 0x0000000139397824 */ /* 0x000fe400078e0a0c */
[----:B---3--:R-:W-:-:S04]  /*0940*/  IMAD R2, R2, UR8, R207 ;  /* 0x0000000802027c24 */ /* 0x008fc8000f8e02cf */
[----:B----4-:R-:W-:Y:S02]  /*0950*/  IMAD R2, R2, R6, R205 ;  /* 0x0000000602027224 */ /* 0x010fe400078e02cd */
[----:B------:R-:W-:Y:S02]  /*0960*/  IMAD.SHL.U32 R6, R57, 0x4, RZ ;  /* 0x0000000439067824 */ /* 0x000fe400078e00ff */
[----:B------:R-:W-:Y:S01]  /*0970*/  IMAD R3, R3, R2, R77 ;  /* 0x0000000203037224 */ /* 0x000fe200078e024d */
[----:B------:R-:W-:Y:S01]  /*0980*/  SHF.R.S32.HI R2, RZ, 0x4, R9 ;  /* 0x00000004ff027819 */ /* 0x000fe20000011409 */
[----:B------:R-:W-:Y:S01]  /*0990*/  IMAD.IADD R77, R206, 0x1, -R77 ;  /* 0x00000001ce4d7824 */ /* 0x000fe200078e0a4d */
[----:B------:R-:W-:Y:S01]  /*09a0*/  SHF.R.S32.HI R7, RZ, 0x1f, R6 ;  /* 0x0000001fff077819 */ /* 0x000fe20000011406 */
[----:B--2---:R-:W-:-:S03]  /*09b0*/  IMAD R8, R3, R8, RZ ;  /* 0x0000000803087224 */ /* 0x004fc600078e02ff */
[C---:B------:R-:W-:Y:S01]  /*09c0*/  ISETP.GE.AND P1, PT, R2.reuse, R77, PT ;  /* 0x0000004d0200720c */ /* 0x040fe20003f26270 */
[----:B------:R-:W-:-:S05]  /*09d0*/  IMAD.WIDE R12, R2, 0xc0, R6 ;  /* 0x000000c0020c7825 */ /* 0x000fca00078e0206 */
[----:B------:R-:W-:-:S04]  /*09e0*/  IADD3 R9, P0, R8, R12, RZ ;  /* 0x0000000c08097210 */ /* 0x000fc80007f1e0ff */
[----:B------:R-:W-:Y:S02]  /*09f0*/  LEA.HI.X.SX32 R8, R8, R13, 0x1, P0 ;  /* 0x0000000d08087211 */ /* 0x000fe400000f0eff */
[----:B------:R-:W-:-:S04]  /*0a00*/  LEA R22, P0, R9, R10, 0x2 ;  /* 0x0000000a09167211 */ /* 0x000fc800078010ff */
[----:B------:R-:W-:Y:S02]  /*0a10*/  LEA.HI.X R23, R9, R11, R8, 0x2, P0 ;  /* 0x0000000b09177211 */ /* 0x000fe400000f1408 */
[C---:B------:R-:W-:Y:S02]  /*0a20*/  IADD3 R11, R6.reuse, 0x40, RZ ;  /* 0x00000040060b7810 */ /* 0x040fe40007ffe0ff */
[----:B------:R-:W-:Y:S01]  /*0a30*/  IADD3 R9, R6, 0x80, RZ ;  /* 0x0000008006097810 */ /* 0x000fe20007ffe0ff */
[----:B------:R-:W-:Y:S05]  /*0a40*/  @P1 BRA `(.L_x_1493) ;  /* 0x0000006000001947 */ /* 0x000fea0003800000 */
[-C--:B-1---5:R-:W-:Y:S02]  /*0a50*/  ISETP.GE.AND P2, PT, R6, R0.reuse, PT ;  /* 0x000000000600720c */ /* 0x0a2fe40003f46270 */
[-C--:B------:R-:W-:Y:S02]  /*0a60*/  ISETP.GE.AND P1, PT, R11, R0.reuse, PT ;  /* 0x000000000b00720c */ /* 0x080fe40003f26270 */
[----:B------:R-:W-:-:S09]  /*0a70*/  ISETP.GE.AND P0, PT, R9, R0, PT ;  /* 0x000000000900720c */ /* 0x000fd20003f06270 */
[----:B------:R1:W-:Y:S04]  /*0a80*/  @!P2 ST.E.128 [R22.64], RZ ;  /* 0x000000ff1600a985 */ /* 0x0003e8000c101d06 */
[----:B------:R1:W-:Y:S04]  /*0a90*/  @!P1 ST.E.128 [R22.64+0x100], RZ ;  /* 0x000100ff16009985 */ /* 0x0003e8000c101d06 */
[----:B------:R1:W-:Y:S02]  /*0aa0*/  @!P0 ST.E.128 [R22.64+0x200], RZ ;  /* 0x000200ff16008985 */ /* 0x0003e4000c101d06 */
.L_x_1493:
[----:B-1----:R-:W-:Y:S05]  /*0ab0*/  BSYNC B0 ;  /* 0x0000000000007941 */ /* 0x002fea0003800000 */
.L_x_1492:
[----:B------:R-:W-:Y:S01]  /*0ac0*/  IADD3 R20, R2, 0x8, RZ ;  /* 0x0000000802147810 */ /* 0x000fe20007ffe0ff */
[----:B------:R-:W-:Y:S03]  /*0ad0*/  BSSY B0, `(.L_x_1494) ;  /* 0x0000009000007945 */ /* 0x000fe60003800000 */
[----:B------:R-:W-:-:S13]  /*0ae0*/  ISETP.GE.AND P0, PT, R20, R77, PT ;  /* 0x0000004d1400720c */ /* 0x000fda0003f06270 */
[----:B------:R-:W-:Y:S05]  /*0af0*/  @P0 BRA `(.L_x_1495) ;  /* 0x0000006000000947 */ /* 0x000fea0003800000 */
[-C--:B-----5:R-:W-:Y:S02]  /*0b00*/  ISETP.GE.AND P2, PT, R6, R0.reuse, PT ;  /* 0x000000000600720c */ /* 0x0a0fe40003f46270 */
[-C--:B------:R-:W-:Y:S02]  /*0b10*/  ISETP.GE.AND P1, PT, R11, R0.reuse, PT ;  /* 0x000000000b00720c */ /* 0x080fe40003f26270 */
[----:B------:R-:W-:-:S09]  /*0b20*/  ISETP.GE.AND P0, PT, R9, R0, PT ;  /* 0x000000000900720c */ /* 0x000fd20003f06270 */
[----:B------:R1:W-:Y:S04]  /*0b30*/  @!P2 ST.E.128 [R22.64+0x1800], RZ ;  /* 0x001800ff1600a985 */ /* 0x0003e8000c101d06 */
[----:B------:R1:W-:Y:S04]  /*0b40*/  @!P1 ST.E.128 [R22.64+0x1900], RZ ;  /* 0x001900ff16009985 */ /* 0x0003e8000c101d06 */
[----:B------:R1:W-:Y:S02]  /*0b50*/  @!P0 ST.E.128 [R22.64+0x1a00], RZ ;  /* 0x001a00ff16008985 */ /* 0x0003e4000c101d06 */
.L_x_1495:
[----:B------:R-:W-:Y:S05]  /*0b60*/  BSYNC B0 ;  /* 0x0000000000007941 */ /* 0x000fea0003800000 */
.L_x_1494:
        /* <DEDUP_REMOVED lines=10> */
.L_x_1497:
[----:B------:R-:W-:Y:S05]  /*0c10*/  BSYNC B0 ;  /* 0x0000000000007941 */ /* 0x000fea0003800000 */
.L_x_1496:
        /* <DEDUP_REMOVED lines=10> */
.L_x_1499:
[----:B------:R-:W-:Y:S05]  /*0cc0*/  BSYNC B0 ;  /* 0x0000000000007941 */ /* 0x000fea0003800000 */
.L_x_1498:
        /* <DEDUP_REMOVED lines=10> */
.L_x_1501:
[----:B------:R-:W-:Y:S05]  /*0d70*/  BSYNC B0 ;  /* 0x0000000000007941 */ /* 0x000fea0003800000 */
.L_x_1500:
        /* <DEDUP_REMOVED lines=10> */
.L_x_1503:
[----:B------:R-:W-:Y:S05]  /*0e20*/  BSYNC B0 ;  /* 0x0000000000007941 */ /* 0x000fea0003800000 */
.L_x_1502:
        /* <DEDUP_REMOVED lines=10> */
.L_x_1505:
[----:B------:R-:W-:Y:S05]  /*0ed0*/  BSYNC B0 ;  /* 0x0000000000007941 */ /* 0x000fea0003800000 */
.L_x_1504:
        /* <DEDUP_REMOVED lines=10> */
.L_x_1507:
[----:B------:R-:W-:Y:S05]  /*0f80*/  BSYNC B0 ;  /* 0x0000000000007941 */ /* 0x000fea0003800000 */
.L_x_1506:
[----:B------:R-:W-:Y:S01]  /*0f90*/  ISETP.NE.AND P6, PT, R57, RZ, PT ;  /* 0x000000ff3900720c */ /* 0x000fe20003fc5270 */
[----:B------:R-:W-:Y:S01]  /*0fa0*/  IMAD.MOV.U32 R205, RZ, RZ, 0x0 ;  /* 0x00000000ffcd7424 */ /* 0x000fe200078e00ff */
[----:B------:R-:W-:-:S02]  /*0fb0*/  SHF.R.S32.HI R7, RZ, 0x1f, R3 ;  /* 0x0000001fff077819 */ /* 0x000fc40000011403 */
[-C--:B------:R-:W-:Y:S02]  /*0fc0*/  ISETP.GE.OR P0, PT, R2, R77.reuse, P6 ;  /* 0x0000004d0200720c */ /* 0x080fe40003706670 */
[----:B------:R-:W-:Y:S02]  /*0fd0*/  IADD3 R3, P1, R3, R2, RZ ;  /* 0x0000000203037210 */ /* 0x000fe40007f3e0ff */
[----:B------:R-:W-:Y:S02]  /*0fe0*/  ISETP.GE.OR P5, PT, R20, R77, P6 ;  /* 0x0000004d1400720c */ /* 0x000fe400037a6670 */
[----:B------:R-:W-:Y:S02]  /*0ff0*/  LEA.HI.X.SX32 R7, R2, R7, 0x1, P1 ;  /* 0x0000000702077211 */ /* 0x000fe400008f0eff */
[----:B-----5:R-:W-:Y:S02]  /*1000*/  LEA R2, P1, R3, R4, 0x2 ;  /* 0x0000000403027211 */ /* 0x020fe400078210ff */
[----:B------:R-:W-:-:S02]  /*1010*/  ISETP.GE.OR P4, PT, R18, R77, P6 ;  /* 0x0000004d1200720c */ /* 0x000fc40003786670 */
[----:B------:R-:W-:Y:S01]  /*1020*/  LEA.HI.X R3, R3, R5, R7, 0x2, P1 ;  /* 0x0000000503037211 */ /* 0x000fe200008f1407 */
[----:B------:R-:W-:Y:S01]  /*1030*/  @!P0 IMAD.MOV.U32 R15, RZ, RZ, -0x800000 ;  /* 0xff800000ff0f8424 */ /* 0x000fe200078e00ff */
[-C--:B------:R-:W-:Y:S02]  /*1040*/  ISETP.GE.OR P3, PT, R16, R77.reuse, P6 ;  /* 0x0000004d1000720c */ /* 0x080fe40003766670 */
[-C--:B------:R-:W-:Y:S01]  /*1050*/  ISETP.GE.OR P2, PT, R14, R77.reuse, P6 ;  /* 0x0000004d0e00720c */ /* 0x080fe20003746670 */
[----:B------:R-:W-:Y:S01]  /*1060*/  @!P5 IMAD.MOV.U32 R17, RZ, RZ, -0x800000 ;  /* 0xff800000ff11d424 */ /* 0x000fe200078e00ff */
[----:B------:R1:W-:Y:S01]  /*1070*/  @!P0 ST.E [R2.64], R15 ;  /* 0x0000000f02008985 */ /* 0x0003e2000c101906 */
[-C--:B------:R-:W-:Y:S02]  /*1080*/  ISETP.GE.OR P1, PT, R12, R77.reuse, P6 ;  /* 0x0000004d0c00720c */ /* 0x080fe40003726670 */
[-C--:B------:R-:W-:Y:S01]  /*1090*/  ISETP.GE.OR P0, PT, R10, R77.reuse, P6 ;  /* 0x0000004d0a00720c */ /* 0x080fe20003706670 */
[----:B------:R1:W-:Y:S01]  /*10a0*/  @!P5 ST.E [R2.64+0x20], R17 ;  /* 0x000020110200d985 */ /* 0x0003e2000c101906 */
[----:B------:R-:W-:Y:S01]  /*10b0*/  ISETP.GE.OR P6, PT, R8, R77, P6 ;  /* 0x0000004d0800720c */ /* 0x000fe200037c6670 */
[----:B------:R-:W-:-:S03]  /*10c0*/  @!P4 IMAD.MOV.U32 R13, RZ, RZ, -0x800000 ;  /* 0xff800000ff0dc424 */ /* 0x000fc600078e00ff */
[----:B------:R-:W-:Y:S02]  /*10d0*/  @!P3 IMAD.MOV.U32 R11, RZ, RZ, -0x800000 ;  /* 0xff800000ff0bb424 */ /* 0x000fe400078e00ff */
[----:B------:R-:W-:Y:S01]  /*10e0*/  @!P2 IMAD.MOV.U32 R9, RZ, RZ, -0x800000 ;  /* 0xff800000ff09a424 */ /* 0x000fe200078e00ff */
[----:B------:R1:W-:Y:S02]  /*10f0*/  @!P4 ST.E [R2.64+0x40], R13 ;  /* 0x0000400d0200c985 */ /* 0x0003e4000c101906 */
[----:B------:R-:W-:Y:S02]  /*1100*/  @!P1 IMAD.MOV.U32 R7, RZ, RZ, -0x800000 ;  /* 0xff800000ff079424 */ /* 0x000fe400078e00ff */
[----:B------:R-:W-:Y:S01]  /*1110*/  @!P0 IMAD.MOV.U32 R5, RZ, RZ, -0x800000 ;  /* 0xff800000ff058424 */ /* 0x000fe200078e00ff */
[----:B------:R1:W-:Y:S04]  /*1120*/  @!P3 ST.E [R2.64+0x60], R11 ;  /* 0x0000600b0200b985 */ /* 0x0003e8000c101906 */
[----:B------:R1:W-:Y:S04]  /*1130*/  @!P2 ST.E [R2.64+0x80], R9 ;  /* 0x000080090200a985 */ /* 0x0003e8000c101906 */
[----:B------:R1:W-:Y:S04]  /*1140*/  @!P1 ST.E [R2.64+0xa0], R7 ;  /* 0x0000a00702009985 */ /* 0x0003e8000c101906 */
[----:B------:R1:W-:Y:S01]  /*1150*/  @!P0 ST.E [R2.64+0xc0], R5 ;  /* 0x0000c00502008985 */ /* 0x0003e2000c101906 */
[----:B------:R-:W-:Y:S05]  /*1160*/  @P6 RET.REL.NODEC R204 `(_ZN5flash24flash_fwd_splitkv_kernelI23Flash_fwd_kernel_traitsILi192ELi64ELi64ELi4ELb0ELb0EN7cutlass10bfloat16_tE19Flash_kernel_traitsILi192ELi64ELi64ELi4ES3_EELb0ELb0ELb0ELb0ELb0ELb0ELb1ELb1EEEvNS_16Flash_fwd_paramsE) ;  /* 0xffffee90cc006950 */ /* 0x000fea0003c3ffff */
[----:B-1----:R-:W-:Y:S02]  /*1170*/  MOV R5, 0xff800000 ;  /* 0xff80000000057802 */ /* 0x002fe40000000f00 */
[----:B------:R-:W-:-:S03]  /*1180*/  MOV R205, 0x0 ;  /* 0x0000000000cd7802 */ /* 0x000fc60000000f00 */
[----:B------:R1:W-:Y:S01]  /*1190*/  ST.E [R2.64+0xe0], R5 ;  /* 0x0000e00502007985 */ /* 0x0003e2000c101906 */
[----:B------:R-:W-:Y:S05]  /*11a0*/  RET.REL.NODEC R204 `(_ZN5flash24flash_fwd_splitkv_kernelI23Flash_fwd_kernel_traitsILi192ELi64ELi64ELi4ELb0ELb0EN7cutlass10bfloat16_tE19Flash_kernel_traitsILi192ELi64ELi64ELi4ES3_EELb0ELb0ELb0ELb0ELb0ELb0ELb1ELb1EEEvNS_16Flash_fwd_paramsE) ;  /* 0xffffee50cc007950 */ /* 0x000fea0003c3ffff */
.L_x_1491:
[----:B---3--:R-:W3:Y:S04]  /*11b0*/  LD.E.64 R6, [R18.64+0x160] ;  /* 0x0001600612067980 */ /* 0x008ee8000c101b00 */
        /* <DEDUP_REMOVED lines=21> */
[----:B-1----:R-:W3:Y:S04]  /*1310*/  LD.E R8, [R18.64+0x170] ;  /* 0x0001700612087980 */ /* 0x002ee8000c101900 */
[----:B------:R-:W4:Y:S01]  /*1320*/  LD.E R6, [R18.64+0x68] ;  /* 0x0000680612067980 */ /* 0x000f22000c101900 */
[----:B------:R-:W-:-:S03]  /*1330*/  LEA R5, R133, 0xffffffc0, 0x6 ;  /* 0xffffffc085057811 */ /* 0x000fc600078e30ff */
[----:B--2---:R-:W3:Y:S01]  /*1340*/  LD.E.64 R20, [R18.64+0x20] ;  /* 0x0000200612147980 */ /* 0x004ee2000c101b00 */
[----:B------:R-:W-:-:S03]  /*1350*/  IABS R2, R5 ;  /* 0x0000000500027213 */ /* 0x000fc60000000000 */
[----:B------:R-:W3:Y:S04]  /*1360*/  LD.E.64 R64, [R18.64+0x38] ;  /* 0x0000380612407980 */ /* 0x000ee8000c101b00 */
[----:B------:R-:W3:Y:S04]  /*1370*/  LD.E.64 R14, [R18.64+0x28] ;  /* 0x00002806120e7980 */ /* 0x000ee8000c101b00 */
[----:B------:R-:W3:Y:S04]  /*1380*/  LD.E.64 R16, [R18.64+0x50] ;  /* 0x0000500612107980 */ /* 0x000ee8000c101b00 */
[----:B------:R1:W5:Y:S04]  /*1390*/  LD.E.64 R26, [R18.64+0x58] ;  /* 0x00005806121a7980 */ /* 0x000368000c101b00 */
[----:B------:R1:W5:Y:S01]  /*13a0*/  LD.E.64 R66, [R18.64+0x40] ;  /* 0x0000400612427980 */ /* 0x000362000c101b00 */
[----:B---3--:R-:W-:-:S04]  /*13b0*/  IABS R3, R8 ;  /* 0x0000000800037213 */ /* 0x008fc80000000000 */
[----:B------:R-:W3:Y:S08]  /*13c0*/  I2F.RP R9, R3 ;  /* 0x0000000300097306 */ /* 0x000ef00000209400 */
[----:B---3--:R-:W3:Y:S02]  /*13d0*/  MUFU.RCP R12, R9 ;  /* 0x00000009000c7308 */ /* 0x008ee40000001000 */
[----:B---3--:R-:W-:-:S06]  /*13e0*/  IADD3 R12, R12, 0xffffffe, RZ ;  /* 0x0ffffffe0c0c7810 */ /* 0x008fcc0007ffe0ff */
[----:B-----5:R-:W3:Y:S02]  /*13f0*/  F2I.FTZ.U32.TRUNC.NTZ R13, R12 ;  /* 0x0000000c000d7305 */ /* 0x020ee4000021f000 */
        /* <DEDUP_REMOVED lines=8> */
[----:B------:R-:W-:-:S13]  /*1480*/  ISETP.GT.U32.AND P1, PT, R3, R0, PT ;  /* 0x000000000300720c */ /* 0x000fda0003f24070 */
[----:B------:R-:W-:-:S05]  /*1490*/  @!P1 IMAD.IADD R0, R0, 0x1, -R3 ;  /* 0x0000000100009824 */ /* 0x000fca00078e0a03 */
[----:B------:R-:W-:Y:S02]  /*14a0*/  ISETP.GE.U32.AND P2, PT, R0, R3, PT ;  /* 0x000000030000720c */ /* 0x000fe40003f46070 */
[----:B------:R-:W-:Y:S02]  /*14b0*/  LOP3.LUT R0, R5, R8, RZ, 0x3c, !PT ;  /* 0x0000000805007212 */ /* 0x000fe400078e3cff */
[----:B------:R-:W-:Y:S02]  /*14c0*/  @!P1 IADD3 R9, R9, 0x1, RZ ;  /* 0x0000000109099810 */ /* 0x000fe40007ffe0ff */
[----:B------:R-:W-:Y:S02]  /*14d0*/  ISETP.GE.AND P0, PT, R0, RZ, PT ;  /* 0x000000ff0000720c */ /* 0x000fe40003f06270 */
[----:B------:R-:W-:-:S05]  /*14e0*/  ISETP.NE.AND P1, PT, R8, RZ, PT ;  /* 0x000000ff0800720c */ /* 0x000fca0003f25270 */
[----:B------:R-:W-:-:S06]  /*14f0*/  @P2 IADD3 R9, R9, 0x1, RZ ;  /* 0x0000000109092810 */ /* 0x000fcc0007ffe0ff */
[----:B------:R-:W-:Y:S02]  /*1500*/  @!P0 IMAD.MOV R9, RZ, RZ, -R9 ;  /* 0x000000ffff098224 */ /* 0x000fe400078e0a09 */
[----:B------:R-:W-:-:S05]  /*1510*/  @!P1 LOP3.LUT R9, RZ, R8, RZ, 0x33, !PT ;  /* 0x00000008ff099212 */ /* 0x000fca00078e33ff */
[----:B------:R-:W-:-:S06]  /*1520*/  IMAD.WIDE R2, R9, 0x4, R208 ;  /* 0x0000000409027825 */ /* 0x000fcc00078e02d0 */
        /* <DEDUP_REMOVED lines=8> */
[----:B----4-:R-:W-:-:S05]  /*15b0*/  IADD3 R0, RZ, -R25, RZ ;  /* 0x80000019ff007210 */ /* 0x010fca0007ffe0ff */
[----:B------:R-:W-:Y:S01]  /*15c0*/  IMAD R12, R0, R7, RZ ;  /* 0x00000007000c7224 */ /* 0x000fe200078e02ff */
[----:B------:R-:W-:-:S03]  /*15d0*/  IABS R0, R6 ;  /* 0x0000000600007213 */ /* 0x000fc60000000000 */
[----:B------:R-:W-:-:S04]  /*15e0*/  IMAD.HI.U32 R12, R25, R12, R24 ;  /* 0x0000000c190c7227 */ /* 0x000fc800078e0018 */
[----:B------:R-:W-:Y:S02]  /*15f0*/  IMAD.MOV R0, RZ, RZ, -R0 ;  /* 0x000000ffff007224 */ /* 0x000fe400078e0a00 */
[----:B------:R-:W-:-:S04]  /*1600*/  IMAD.HI.U32 R13, R12, R3, RZ ;  /* 0x000000030c0d7227 */ /* 0x000fc800078e00ff */
[----:B------:R-:W-:-:S05]  /*1610*/  IMAD R0, R13, R0, R3 ;  /* 0x000000000d007224 */ /* 0x000fca00078e0203 */
[----:B------:R-:W-:Y:S01]  /*1620*/  ISETP.GT.U32.AND P1, PT, R7, R0, PT ;  /* 0x000000000700720c */ /* 0x000fe20003f24070 */
[----:B------:R-:W-:-:S12]  /*1630*/  IMAD.MOV R9, RZ, RZ, -R9 ;  /* 0x000000ffff097224 */ /* 0x000fd800078e0a09 */
[----:B------:R-:W-:-:S04]  /*1640*/  @!P1 IADD3 R0, R0, -R7, RZ ;  /* 0x8000000700009210 */ /* 0x000fc80007ffe0ff */
[----:B------:R-:W-:Y:S02]  /*1650*/  ISETP.GE.U32.AND P2, PT, R0, R7, PT ;  /* 0x000000070000720c */ /* 0x000fe40003f46070 */
[----:B------:R-:W-:Y:S02]  /*1660*/  LOP3.LUT R7, R205, R6, RZ, 0x3c, !PT ;  /* 0x00000006cd077212 */ /* 0x000fe400078e3cff */
[----:B------:R-:W-:Y:S02]  /*1670*/  @!P1 IADD3 R13, R13, 0x1, RZ ;  /* 0x000000010d0d9810 */ /* 0x000fe40007ffe0ff */
[----:B------:R-:W-:Y:S02]  /*1680*/  ISETP.GE.AND P0, PT, R7, RZ, PT ;  /* 0x000000ff0700720c */ /* 0x000fe40003f06270 */
[----:B------:R-:W-:Y:S01]  /*1690*/  ISETP.NE.AND P1, PT, R6, RZ, PT ;  /* 0x000000ff0600720c */ /* 0x000fe20003f25270 */
[----:B------:R-:W-:-:S04]  /*16a0*/  IMAD R7, R8, R9, R5 ;  /* 0x0000000908077224 */ /* 0x000fc800078e0205 */
[----:B------:R-:W-:Y:S01]  /*16b0*/  @P2 IADD3 R13, R13, 0x1, RZ ;  /* 0x000000010d0d2810 */ /* 0x000fe20007ffe0ff */
[----:B------:R-:W-:-:S05]  /*16c0*/  IMAD R8, R65, R7, RZ ;  /* 0x0000000741087224 */ /* 0x000fca00078e02ff */
[----:B------:R-:W-:Y:S02]  /*16d0*/  @!P0 IMAD.MOV R13, RZ, RZ, -R13 ;  /* 0x000000ffff0d8224 */ /* 0x000fe400078e0a0d */
[----:B------:R-:W-:-:S04]  /*16e0*/  @!P1 LOP3.LUT R13, RZ, R6, RZ, 0x33, !PT ;  /* 0x00000006ff0d9212 */ /* 0x000fc800078e33ff */
[----:B------:R-:W-:Y:S01]  /*16f0*/  SHF.R.S32.HI R12, RZ, 0x1f, R13 ;  /* 0x0000001fff0c7819 */ /* 0x000fe2000001140d */
[----:B------:R-:W-:Y:S01]  /*1700*/  IMAD R9, R17, R13, RZ ;  /* 0x0000000d11097224 */ /* 0x000fe200078e02ff */
[----:B--2---:R-:W-:Y:S01]  /*1710*/  SHF.R.S32.HI R0, RZ, 0x1f, R2 ;  /* 0x0000001fff007819 */ /* 0x004fe20000011402 */
[-C--:B------:R-:W-:Y:S02]  /*1720*/  IMAD R3, R21, R2.reuse, RZ ;  /* 0x0000000215037224 */ /* 0x080fe400078e02ff */
[----:B------:R-:W-:-:S04]  /*1730*/  IMAD.WIDE.U32 R22, R20, R2, RZ ;  /* 0x0000000214167225 */ /* 0x000fc800078e00ff */
[----:B------:R-:W-:Y:S01]  /*1740*/  IMAD R3, R20, R0, R3 ;  /* 0x0000000014037224 */ /* 0x000fe200078e0203 */
[----:B------:R-:W-:-:S04]  /*1750*/  SHF.R.S32.HI R21, RZ, 0x1f, R7 ;  /* 0x0000001fff157819 */ /* 0x000fc80000011407 */
[----:B------:R-:W-:Y:S01]  /*1760*/  IADD3 R23, R23, R3, RZ ;  /* 0x0000000317177210 */ /* 0x000fe20007ffe0ff */
[----:B------:R-:W-:-:S04]  /*1770*/  IMAD R8, R64, R21, R8 ;  /* 0x0000001540087224 */ /* 0x000fc800078e0208 */
[----:B------:R-:W-:-:S04]  /*1780*/  IMAD.WIDE.U32 R22, R7, R64, R22 ;  /* 0x0000004007167225 */ /* 0x000fc800078e0016 */
[----:B------:R-:W-:Y:S01]  /*1790*/  IMAD R3, R15, R2, RZ ;  /* 0x000000020f037224 */ /* 0x000fe200078e02ff */
[----:B------:R-:W-:Y:S01]  /*17a0*/  IADD3 R23, R23, R8, RZ ;  /* 0x0000000817177210 */ /* 0x000fe20007ffe0ff */
[----:B------:R-:W-:-:S04]  /*17b0*/  IMAD.WIDE.U32 R24, R14, R2, RZ ;  /* 0x000000020e187225 */ /* 0x000fc800078e00ff */
[----:B------:R-:W-:Y:S02]  /*17c0*/  IMAD R3, R14, R0, R3 ;  /* 0x000000000e037224 */ /* 0x000fe400078e0203 */
[----:B------:R-:W-:Y:S02]  /*17d0*/  IMAD R0, R16, R12, R9 ;  /* 0x0000000c10007224 */ /* 0x000fe400078e0209 */
[----:B------:R-:W-:Y:S01]  /*17e0*/  IMAD.WIDE.U32 R16, R13, R16, R22 ;  /* 0x000000100d107225 */ /* 0x000fe200078e0016 */
[----:B------:R-:W-:-:S03]  /*17f0*/  IADD3 R9, R25, R3, RZ ;  /* 0x0000000319097210 */ /* 0x000fc60007ffe0ff */
[----:B------:R-:W-:Y:S01]  /*1800*/  IMAD.IADD R3, R17, 0x1, R0 ;  /* 0x0000000111037824 */ /* 0x000fe200078e0200 */
[----:B------:R-:W-:Y:S01]  /*1810*/  MOV R0, R16 ;  /* 0x0000001000007202 */ /* 0x000fe20000000f00 */
[----:B------:R-:W-:Y:S01]  /*1820*/  IMAD.MOV.U32 R2, RZ, RZ, R24 ;  /* 0x000000ffff027224 */ /* 0x000fe200078e0018 */
[----:B------:R-:W-:Y:S05]  /*1830*/  BRA `(.L_x_1510) ;  /* 0x0000051000007947 */ /* 0x000fea0003800000 */
.L_x_1509:
[----:B-1----:R-:W3:Y:S01]  /*1840*/  LD.E R6, [R18.64+0x68] ;  /* 0x0000680612067980 */ /* 0x002ee2000c101900 */
        /* <DEDUP_REMOVED lines=8> */
[----:B-----5:R-:W-:-:S02]  /*18d0*/  @!P3 SHF.R.S32.HI R8, RZ, 0x1f, R13 ;  /* 0x0000001fff08b819 */ /* 0x020fc4000001140d */
        /* <DEDUP_REMOVED lines=11> */
[----:B------:R-:W-:Y:S01]  /*1990*/  IMAD.HI.U32 R2, R5, R0, RZ ;  /* 0x0000000005027227 */ /* 0x000fe200078e00ff */
[----:B------:R-:W-:-:S03]  /*19a0*/  @!P3 SHF.R.S32.HI R7, RZ, 0x1f, R14 ;  /* 0x0000001fff07b819 */ /* 0x000fc6000001140e */
[----:B------:R-:W-:Y:S02]  /*19b0*/  IMAD R0, R2, R9, R0 ;  /* 0x0000000902007224 */ /* 0x000fe400078e0200 */
[----:B----4-:R-:W-:-:S03]  /*19c0*/  @!P3 IMAD R5, R65, R14, RZ ;  /* 0x0000000e4105b224 */ /* 0x010fc600078e02ff */
[----:B------:R-:W-:Y:S01]  /*19d0*/  ISETP.GT.U32.AND P0, PT, R3, R0, PT ;  /* 0x000000000300720c */ /* 0x000fe20003f04070 */
[----:B------:R-:W-:Y:S02]  /*19e0*/  @!P3 IMAD R5, R7, R64, R5 ;  /* 0x000000400705b224 */ /* 0x000fe400078e0205 */
[----:B------:R-:W-:-:S05]  /*19f0*/  @!P3 IMAD.WIDE.U32 R24, R64, R14, RZ ;  /* 0x0000000e4018b225 */ /* 0x000fca00078e00ff */
[----:B------:R-:W-:Y:S01]  /*1a00*/  @!P3 IADD3 R25, R25, R5, RZ ;  /* 0x000000051919b210 */ /* 0x000fe20007ffe0ff */
[----:B--2---:R-:W-:Y:S02]  /*1a10*/  @!P3 IMAD R5, R21, R13, RZ ;  /* 0x0000000d1505b224 */ /* 0x004fe400078e02ff */
[----:B------:R-:W-:Y:S02]  /*1a20*/  @P3 IMAD.IADD R7, R14, 0x1, R15 ;  /* 0x000000010e073824 */ /* 0x000fe400078e020f */
[----:B------:R-:W-:Y:S02]  /*1a30*/  @!P3 IMAD R5, R20, R8, R5 ;  /* 0x000000081405b224 */ /* 0x000fe400078e0205 */
[----:B------:R-:W-:Y:S02]  /*1a40*/  @!P0 IMAD.IADD R0, R0, 0x1, -R3 ;  /* 0x0000000100008824 */ /* 0x000fe400078e0a03 */
[----:B------:R-:W-:Y:S02]  /*1a50*/  @P3 IMAD R9, R65, R7, RZ ;  /* 0x0000000741093224 */ /* 0x000fe400078e02ff */
[----:B------:R-:W-:-:S04]  /*1a60*/  @P3 IMAD.WIDE.U32 R28, R64, R7, RZ ;  /* 0x00000007401c3225 */ /* 0x000fc800078e00ff */
[----:B------:R-:W-:Y:S01]  /*1a70*/  @!P3 IMAD.WIDE.U32 R20, R20, R13, R24 ;  /* 0x0000000d1414b225 */ /* 0x000fe200078e0018 */
[----:B------:R-:W-:Y:S02]  /*1a80*/  ISETP.GE.U32.AND P2, PT, R0, R3, PT ;  /* 0x000000030000720c */ /* 0x000fe40003f46070 */
[----:B------:R-:W-:Y:S01]  /*1a90*/  @P3 MOV R12, R28 ;  /* 0x0000001c000c3202 */ /* 0x000fe20000000f00 */
[----:B------:R-:W-:Y:S01]  /*1aa0*/  @P3 IMAD.IADD R9, R29, 0x1, R9 ;  /* 0x000000011d093824 */ /* 0x000fe200078e0209 */
[----:B------:R-:W-:Y:S02]  /*1ab0*/  @!P3 IADD3 R9, R21, R5, RZ ;  /* 0x000000051509b210 */ /* 0x000fe40007ffe0ff */
[----:B------:R-:W-:Y:S02]  /*1ac0*/  LEA R5, R133, 0xffffffc0, 0x6 ;  /* 0xffffffc085057811 */ /* 0x000fe400078e30ff */
[----:B------:R-:W-:Y:S02]  /*1ad0*/  @!P3 MOV R12, R20 ;  /* 0x00000014000cb202 */ /* 0x000fe40000000f00 */
[----:B------:R-:W-:Y:S01]  /*1ae0*/  LOP3.LUT R0, R205, R6, RZ, 0x3c, !PT ;  /* 0x00000006cd007212 */ /* 0x000fe200078e3cff */
[----:B------:R-:W-:Y:S01]  /*1af0*/  IMAD R8, R65, R5, RZ ;  /* 0x0000000541087224 */ /* 0x000fe200078e02ff */
[----:B------:R-:W-:Y:S01]  /*1b00*/  SHF.R.S32.HI R21, RZ, 0x1f, R5 ;  /* 0x0000001fff157819 */ /* 0x000fe20000011405 */
[----:B------:R-:W-:Y:S01]  /*1b10*/  IMAD.MOV.U32 R24, RZ, RZ, R12 ;  /* 0x000000ffff187224 */ /* 0x000fe200078e000c */
[----:B------:R-:W-:-:S02]  /*1b20*/  MOV R25, R9 ;  /* 0x0000000900197202 */ /* 0x000fc40000000f00 */
[----:B------:R-:W-:Y:S02]  /*1b30*/  ISETP.GE.AND P1, PT, R0, RZ, PT ;  /* 0x000000ff0000720c */ /* 0x000fe40003f26270 */
[----:B------:R-:W-:Y:S01]  /*1b40*/  @!P0 IADD3 R2, R2, 0x1, RZ ;  /* 0x0000000102028810 */ /* 0x000fe20007ffe0ff */
[----:B------:R-:W-:Y:S01]  /*1b50*/  IMAD R8, R21, R64, R8 ;  /* 0x0000004015087224 */ /* 0x000fe200078e0208 */
[----:B------:R-:W-:Y:S01]  /*1b60*/  ISETP.NE.AND P0, PT, R6, RZ, PT ;  /* 0x000000ff0600720c */ /* 0x000fe20003f05270 */
[----:B------:R-:W-:Y:S01]  /*1b70*/  IMAD.WIDE.U32 R24, R64, R5, R24 ;  /* 0x0000000540187225 */ /* 0x000fe200078e0018 */
[----:B------:R-:W-:Y:S02]  /*1b80*/  @!P3 SHF.R.S32.HI R3, RZ, 0x1f, R14 ;  /* 0x0000001fff03b819 */ /* 0x000fe4000001140e */
[----:B------:R-:W-:Y:S01]  /*1b90*/  @P2 IADD3 R2, R2, 0x1, RZ ;  /* 0x0000000102022810 */ /* 0x000fe20007ffe0ff */
[----:B------:R-:W-:Y:S01]  /*1ba0*/  @!P3 IMAD R7, R67, R14, RZ ;  /* 0x0000000e4307b224 */ /* 0x000fe200078e02ff */
[----:B------:R-:W-:Y:S01]  /*1bb0*/  IADD3 R25, R25, R8, RZ ;  /* 0x0000000819197210 */ /* 0x000fe20007ffe0ff */
[----:B------:R-:W-:Y:S01]  /*1bc0*/  @!P3 IMAD.WIDE.U32 R28, R66, R14, RZ ;  /* 0x0000000e421cb225 */ /* 0x000fe200078e00ff */
[----:B------:R-:W-:-:S03]  /*1bd0*/  MOV R8, R2 ;  /* 0x0000000200087202 */ /* 0x000fc60000000f00 */
[----:B------:R-:W-:Y:S01]  /*1be0*/  @!P3 IMAD R3, R3, R66, R7 ;  /* 0x000000420303b224 */ /* 0x000fe200078e0207 */
[----:B------:R-:W-:Y:S01]  /*1bf0*/  @P3 IADD3 R14, R14, R15, RZ ;  /* 0x0000000f0e0e3210 */ /* 0x000fe20007ffe0ff */
[----:B------:R-:W-:Y:S02]  /*1c00*/  @!P1 IMAD.MOV R8, RZ, RZ, -R8 ;  /* 0x000000ffff089224 */ /* 0x000fe400078e0a08 */
[----:B------:R-:W-:Y:S01]  /*1c10*/  @!P3 IMAD.IADD R29, R29, 0x1, R3 ;  /* 0x000000011d1db824 */ /* 0x000fe200078e0203 */
[----:B------:R-:W-:Y:S01]  /*1c20*/  @!P3 SHF.R.S32.HI R3, RZ, 0x1f, R13 ;  /* 0x0000001fff03b819 */ /* 0x000fe2000001140d */
[----:B------:R-:W-:Y:S01]  /*1c30*/  @!P3 IMAD R0, R23, R13, RZ ;  /* 0x0000000d1700b224 */ /* 0x000fe200078e02ff */
[----:B------:R-:W-:Y:S01]  /*1c40*/  @!P0 LOP3.LUT R8, RZ, R6, RZ, 0x33, !PT ;  /* 0x00000006ff088212 */ /* 0x000fe200078e33ff */
[----:B------:R-:W-:Y:S02]  /*1c50*/  @P3 IMAD R9, R67, R14, RZ ;  /* 0x0000000e43093224 */ /* 0x000fe400078e02ff */
[----:B------:R-:W-:Y:S01]  /*1c60*/  @!P3 IMAD R0, R22, R3, R0 ;  /* 0x000000031600b224 */ /* 0x000fe200078e0200 */
[----:B------:R-:W-:Y:S01]  /*1c70*/  SHF.R.S32.HI R12, RZ, 0x1f, R8 ;  /* 0x0000001fff0c7819 */ /* 0x000fe20000011408 */
[----:B------:R-:W-:-:S02]  /*1c80*/  IMAD R3, R17, R8, RZ ;  /* 0x0000000811037224 */ /* 0x000fc400078e02ff */
[----:B------:R-:W-:-:S04]  /*1c90*/  @P3 IMAD.WIDE.U32 R14, R66, R14, RZ ;  /* 0x0000000e420e3225 */ /* 0x000fc800078e00ff */
[----:B------:R-:W-:Y:S01]  /*1ca0*/  @!P3 IMAD.WIDE.U32 R22, R22, R13, R28 ;  /* 0x0000000d1616b225 */ /* 0x000fe200078e001c */
[----:B------:R-:W-:-:S03]  /*1cb0*/  @P3 IADD3 R9, R15, R9, RZ ;  /* 0x000000090f093210 */ /* 0x000fc60007ffe0ff */
[----:B------:R-:W-:Y:S01]  /*1cc0*/  IMAD.WIDE.U32 R24, R16, R8, R24 ;  /* 0x0000000810187225 */ /* 0x000fe200078e0018 */
[----:B------:R-:W-:-:S03]  /*1cd0*/  @P3 MOV R2, R14 ;  /* 0x0000000e00023202 */ /* 0x000fc60000000f00 */
[----:B------:R-:W-:Y:S01]  /*1ce0*/  IMAD R3, R16, R12, R3 ;  /* 0x0000000c10037224 */ /* 0x000fe200078e0203 */
[----:B------:R-:W-:Y:S01]  /*1cf0*/  @!P3 MOV R2, R22 ;  /* 0x000000160002b202 */ /* 0x000fe20000000f00 */
[----:B------:R-:W-:Y:S01]  /*1d00*/  @!P3 IMAD.IADD R9, R23, 0x1, R0 ;  /* 0x000000011709b824 */ /* 0x000fe200078e0200 */
[----:B------:R-:W-:Y:S01]  /*1d10*/  MOV R0, R24 ;  /* 0x0000001800007202 */ /* 0x000fe20000000f00 */
[----:B------:R-:W-:Y:S01]  /*1d20*/  IMAD.IADD R3, R25, 0x1, R3 ;  /* 0x0000000119037824 */ /* 0x000fe200078e0203 */
[----:B------:R-:W-:Y:S02]  /*1d30*/  MOV R7, R5 ;  /* 0x0000000500077202 */ /* 0x000fe40000000f00 */
[----:B------:R-:W-:Y:S02]  /*1d40*/  MOV R13, R8 ;  /* 0x00000008000d7202 */ /* 0x000fe40000000f00 */
.L_x_1510:
[----:B-1----:R-:W-:Y:S05]  /*1d50*/  BSYNC B0 ;  /* 0x0000000000007941 */ /* 0x002fea0003800000 */
.L_x_1508:
        /* <DEDUP_REMOVED lines=15> */
[C---:B------:R-:W-:Y:S01]  /*1e50*/  IMAD.IADD R68, R57.reuse, 0x1, -R68 ;  /* 0x0000000139447824 */ /* 0x040fe200078e0a44 */
[----:B------:R-:W-:Y:S01]  /*1e60*/  SHF.R.S32.HI R168, RZ, 0x3, R168 ;  /* 0x00000003ffa87819 */ /* 0x000fe200000114a8 */
[----:B------:R-:W-:Y:S01]  /*1e70*/  IMAD.IADD R6, R57, 0x1, -R6 ;  /* 0x0000000139067824 */ /* 0x000fe200078e0a06 */
[----:B------:R-:W-:Y:S01]  /*1e80*/  LEA.HI R17, R17, R70, RZ, 0x1 ;  /* 0x0000004611117211 */ /* 0x000fe200078f08ff */
[----:B------:R-:W-:-:S02]  /*1e90*/  IMAD.SHL.U32 R14, R68, 0x8, RZ ;  /* 0x00000008440e7824 */ /* 0x000fc400078e00ff */
[----:B-1----:R-:W-:Y:S01]  /*1ea0*/  IMAD.SHL.U32 R11, R168, 0x40, RZ ;  /* 0x00000040a80b7824 */ /* 0x002fe200078e00ff */
[----:B------:R-:W-:Y:S02]  /*1eb0*/  SHF.R.S32.HI R15, RZ, 0x1f, R6 ;  /* 0x0000001fff0f7819 */ /* 0x000fe40000011406 */
[----:B------:R-:W-:Y:S02]  /*1ec0*/  LOP3.LUT R17, R17, 0xfffffffe, RZ, 0xc0, !PT ;  /* 0xfffffffe11117812 */ /* 0x000fe400078ec0ff */
[----:B------:R-:W-:Y:S02]  /*1ed0*/  LOP3.LUT R11, R11, 0x1c0, RZ, 0xc0, !PT ;  /* 0x000001c00b0b7812 */ /* 0x000fe400078ec0ff */
[----:B------:R-:W-:Y:S02]  /*1ee0*/  IADD3 R28, P0, R14, R2, RZ ;  /* 0x000000020e1c7210 */ /* 0x000fe40007f1e0ff */
[----:B------:R-:W-:Y:S01]  /*1ef0*/  LEA.HI R2, R15, R6, RZ, 0x3 ;  /* 0x000000060f027211 */ /* 0x000fe200078f18ff */
[----:B------:R-:W-:Y:S01]  /*1f00*/  IMAD.IADD R70, R70, 0x1, -R17 ;  /* 0x0000000146467824 */ /* 0x000fe200078e0a11 */
[----:B------:R-:W-:-:S02]  /*1f10*/  LOP3.LUT R17, R11, 0x38, R14, 0xf8, !PT ;  /* 0x000000380b117812 */ /* 0x000fc400078ef80e */
[----:B------:R-:W-:Y:S02]  /*1f20*/  SHF.R.U32.HI R16, RZ, 0x3, R11 ;  /* 0x00000003ff107819 */ /* 0x000fe4000001160b */
[----:B------:R-:W-:Y:S02]  /*1f30*/  LOP3.LUT R11, R2, 0xfffffff8, RZ, 0xc0, !PT ;  /* 0xfffffff8020b7812 */ /* 0x000fe400078ec0ff */
[----:B------:R-:W-:-:S03]  /*1f40*/  SHF.R.S32.HI R15, RZ, 0x1f, R14 ;  /* 0x0000001fff0f7819 */ /* 0x000fc6000001140e */
[----:B------:R-:W-:Y:S02]  /*1f50*/  IMAD.IADD R11, R6, 0x1, -R11 ;  /* 0x00000001060b7824 */ /* 0x000fe400078e0a0b */
[----:B------:R-:W-:Y:S01]  /*1f60*/  IMAD.X R29, R15, 0x1, R9, P0 ;  /* 0x000000010f1d7824 */ /* 0x000fe200000e0609 */
[----:B------:R-:W-:Y:S01]  /*1f70*/  LEA.HI R9, R8, R57, RZ, 0x6 ;  /* 0x0000003908097211 */ /* 0x000fe200078f30ff */
[----:B------:R-:W-:Y:S02]  /*1f80*/  IMAD R10, R21, R66, RZ ;  /* 0x00000042150a7224 */ /* 0x000fe400078e02ff */
[----:B------:R-:W-:Y:S01]  /*1f90*/  IMAD.SHL.U32 R8, R11, 0x40, RZ ;  /* 0x000000400b087824 */ /* 0x000fe200078e00ff */
[----:B------:R-:W-:Y:S01]  /*1fa0*/  LOP3.LUT R16, R17, R16, RZ, 0x3c, !PT ;  /* 0x0000001011107212 */ /* 0x000fe200078e3cff */
[----:B------:R-:W-:Y:S02]  /*1fb0*/  IMAD.SHL.U32 R9, R9, 0x8, RZ ;  /* 0x0000000809097824 */ /* 0x000fe400078e00ff */
[----:B------:R-:W-:-:S02]  /*1fc0*/  IMAD R10, R7, R67, R10 ;  /* 0x00000043070a7224 */ /* 0x000fc400078e020a */
[----:B------:R-:W-:Y:S01]  /*1fd0*/  IMAD.WIDE.U32 R28, R7, R66, R28 ;  /* 0x00000042071c7225 */ /* 0x000fe200078e001c */
[----:B------:R-:W-:-:S03]  /*1fe0*/  LOP3.LUT R7, R8, 0x1c0, RZ, 0xc0, !PT ;  /* 0x000001c008077812 */ /* 0x000fc600078ec0ff */
[----:B------:R-:W-:Y:S01]  /*1ff0*/  IMAD.SHL.U32 R6, R70, 0x8, RZ ;  /* 0x0000000846067824 */ /* 0x000fe200078e00ff */
[C---:B------:R-:W-:Y:S02]  /*2000*/  LOP3.LUT P1, RZ, R11.reuse, 0x4, RZ, 0xc0, !PT ;  /* 0x000000040bff7812 */ /* 0x040fe4000782c0ff */
[----:B------:R-:W-:Y:S02]  /*2010*/  LOP3.LUT P0, RZ, R11, 0x2, RZ, 0xc0, !PT ;  /* 0x000000020bff7812 */ /* 0x000fe4000780c0ff */
[----:B------:R-:W-:Y:S01]  /*2020*/  SHF.R.S32.HI R72, RZ, 0x1f, R207 ;  /* 0x0000001fff487819 */ /* 0x000fe200000114cf */
[----:B------:R-:W-:Y:S01]  /*2030*/  IMAD.IADD R17, R29, 0x1, R10 ;  /* 0x000000011d117824 */ /* 0x000fe200078e020a */
[----:B------:R-:W-:Y:S01]  /*2040*/  LOP3.LUT R152, R16, 0xfffffe00, R9, 0xf8, !PT ;  /* 0xfffffe0010987812 */ /* 0x000fe200078ef809 */
[----:B------:R-:W-:Y:S01]  /*2050*/  IMAD.MOV.U32 R16, RZ, RZ, R28 ;  /* 0x000000ffff107224 */ /* 0x000fe200078e001c */
[----:B------:R-:W-:Y:S02]  /*2060*/  LOP3.LUT R6, R7, 0x8, R6, 0xf8, !PT ;  /* 0x0000000807067812 */ /* 0x000fe400078ef806 */
[----:B------:R-:W-:-:S04]  /*2070*/  SHF.R.U32.HI R55, RZ, 0x3, R7 ;  /* 0x00000003ff377819 */ /* 0x000fc80000011607 */
[----:B------:R-:W-:Y:S01]  /*2080*/  LOP3.LUT R55, R6, R55, RZ, 0x3c, !PT ;  /* 0x0000003706377212 */ /* 0x000fe200078e3cff */
[----:B------:R-:W-:Y:S02]  /*2090*/  IMAD.SHL.U32 R2, R2, 0x40, RZ ;  /* 0x0000004002027824 */ /* 0x000fe400078e00ff */
[----:B------:R-:W-:-:S03]  /*20a0*/  IMAD R9, R27, R13, RZ ;  /* 0x0000000d1b097224 */ /* 0x000fc600078e02ff */
[----:B------:R-:W-:Y:S01]  /*20b0*/  LOP3.LUT R55, R55, 0xfffffe00, R2, 0xf8, !PT ;  /* 0xfffffe0037377812 */ /* 0x000fe200078ef802 */
[-C--:B------:R-:W-:Y:S01]  /*20c0*/  IMAD R164, R12, R26.reuse, R9 ;  /* 0x0000001a0ca47224 */ /* 0x080fe200078e0209 */
[----:B------:R-:W-:Y:S02]  /*20d0*/  SHF.R.S32.HI R2, RZ, 0x1f, R205 ;  /* 0x0000001fff027819 */ /* 0x000fe400000114cd */
[----:B------:R-:W-:Y:S01]  /*20e0*/  IADD3 R10, R14, 0x80, RZ ;  /* 0x000000800e0a7810 */ /* 0x000fe20007ffe0ff */
[----:B------:R-:W-:Y:S01]  /*20f0*/  IMAD.WIDE.U32 R16, R13, R26, R16 ;  /* 0x0000001a0d107225 */ /* 0x000fe200078e0010 */
[----:B------:R-:W-:-:S03]  /*2100*/  SHF.R.S32.HI R169, RZ, 0x1f, R168 ;  /* 0x0000001fffa97819 */ /* 0x000fc600000114a8 */
        /* <DEDUP_REMOVED lines=24> */
[----:B------:R-:W-:Y:S02]  /*2290*/  @!P3 IMAD.MOV.U32 R6, RZ, RZ, R24 ;  /* 0x000000ffff06b224 */ /* 0x000fe400078e0018 */
[----:B------:R-:W-:Y:S01]  /*22a0*/  @P3 IMAD.IADD R7, R29, 0x1, R7 ;  /* 0x000000011d073824 */ /* 0x000fe200078e0207 */
[C---:B------:R-:W-:Y:S01]  /*22b0*/  IADD3 R11, R14.reuse, 0x40, RZ ;  /* 0x000000400e0b7810 */ /* 0x040fe20007ffe0ff */
[----:B------:R-:W-:Y:S01]  /*22c0*/  @!P3 IMAD.IADD R7, R25, 0x1, R4 ;  /* 0x000000011907b824 */ /* 0x000fe200078e0204 */
[----:B------:R-:W-:Y:S01]  /*22d0*/  IADD3 R6, P2, R14, R6, RZ ;  /* 0x000000060e067210 */ /* 0x000fe20007f5e0ff */
[----:B------:R-:W-:-:S04]  /*22e0*/  IMAD R9, R23, R205, RZ ;  /* 0x000000cd17097224 */ /* 0x000fc800078e02ff */
[----:B------:R-:W-:Y:S01]  /*22f0*/  IMAD.X R7, R15, 0x1, R7, P2 ;  /* 0x000000010f077824 */ /* 0x000fe200010e0607 */
[-C--:B----4-:R-:W-:Y:S01]  /*2300*/  ISETP.GE.AND P2, PT, R11, R75.reuse, PT ;  /* 0x0000004b0b00720c */ /* 0x090fe20003f46270 */
[----:B------:R-:W-:Y:S02]  /*2310*/  IMAD R2, R22, R2, R9 ;  /* 0x0000000216027224 */ /* 0x000fe400078e0209 */
[----:B------:R-:W-:Y:S01]  /*2320*/  IMAD.WIDE.U32 R22, R205, R22, R6 ;  /* 0x00000016cd167225 */ /* 0x000fe200078e0006 */
[----:B------:R-:W-:Y:S02]  /*2330*/  SEL R7, RZ, 0xffffffff, P2 ;  /* 0xffffffffff077807 */ /* 0x000fe40001000000 */
[-C--:B------:R-:W-:Y:S02]  /*2340*/  ISETP.GE.AND P3, PT, R14, R75.reuse, PT ;  /* 0x0000004b0e00720c */ /* 0x080fe40003f66270 */
[----:B------:R-:W-:Y:S01]  /*2350*/  ISETP.GE.AND P2, PT, R10, R75, PT ;  /* 0x0000004b0a00720c */ /* 0x000fe20003f46270 */
[----:B------:R-:W-:Y:S01]  /*2360*/  IMAD.SHL.U32 R7, R7, 0x2, RZ ;  /* 0x0000000207077824 */ /* 0x000fe200078e00ff */
[----:B------:R-:W-:Y:S01]  /*2370*/  SEL R4, RZ, 0x1, P3 ;  /* 0x00000001ff047807 */ /* 0x000fe20001800000 */
[----:B------:R-:W-:Y:S01]  /*2380*/  IMAD.IADD R23, R23, 0x1, R2 ;  /* 0x0000000117177824 */ /* 0x000fe200078e0202 */
[----:B------:R-:W-:-:S02]  /*2390*/  SEL R74, RZ, 0x4, P2 ;  /* 0x00000004ff4a7807 */ /* 0x000fc40001000000 */
[----:B------:R-:W-:Y:S02]  /*23a0*/  LOP3.LUT R7, R7, 0x2, R4, 0xe2, !PT ;  /* 0x0000000207077812 */ /* 0x000fe400078ee204 */
[----:B------:R-:W-:Y:S02]  /*23b0*/  SHF.R.S32.HI R2, RZ, 0x1f, R71 ;  /* 0x0000001fff027819 */ /* 0x000fe40000011447 */
[----:B------:R-:W-:Y:S02]  /*23c0*/  LOP3.LUT R74, R7, R74, RZ, 0xfc, !PT ;  /* 0x0000004a074a7212 */ /* 0x000fe400078efcff */
[----:B------:R-:W-:-:S04]  /*23d0*/  LEA.HI R7, R2, R71, RZ, 0x6 ;  /* 0x0000004702077211 */ /* 0x000fc800078f30ff */
[----:B------:R-:W-:Y:S02]  /*23e0*/  SHF.R.S32.HI R7, RZ, 0x6, R7 ;  /* 0x00000006ff077819 */ /* 0x000fe40000011407 */
[----:B------:R-:W-:Y:S02]  /*23f0*/  IADD3 R156, P2, R14, R0, RZ ;  /* 0x000000000e9c7210 */ /* 0x000fe40007f5e0ff */
[----:B------:R-:W-:Y:S01]  /*2400*/  IMNMX R94, R200, R7, !PT ;  /* 0x00000007c85e7217 */ /* 0x000fe20007800200 */
[----:B------:R-:W-:-:S03]  /*2410*/  @!P4 IMAD.MOV.U32 R20, RZ, RZ, RZ ;  /* 0x000000ffff14c224 */ /* 0x000fc600078e00ff */
[----:B------:R-:W-:Y:S01]  /*2420*/  ISETP.GT.AND P4, PT, R133, R94, PT ;  /* 0x0000005e8500720c */ /* 0x000fe20003f84270 */
[----:B------:R-:W-:Y:S02]  /*2430*/  IMAD.X R157, R15, 0x1, R3, P2 ;  /* 0x000000010f9d7824 */ /* 0x000fe400010e0603 */
[----:B------:R-:W-:Y:S02]  /*2440*/  IMAD R175, R173, R176, RZ ;  /* 0x000000b0adaf7224 */ /* 0x000fe400078e02ff */
[----:B------:R-:W-:Y:S01]  /*2450*/  IMAD.WIDE.U32 R156, R168, R64, R156 ;  /* 0x00000040a89c7225 */ /* 0x000fe200078e009c */
[----:B------:R-:W-:-:S03]  /*2460*/  LEA R160, P2, R164, R170, 0x1 ;  /* 0x000000aaa4a07211 */ /* 0x000fc600078408ff */
[----:B------:R-:W-:Y:S01]  /*2470*/  IMAD R175, R172, R177, R175 ;  /* 0x000000b1acaf7224 */ /* 0x000fe200078e02af */
[----:B------:R-:W-:Y:S01]  /*2480*/  LEA R202, P3, R156, R162, 0x1 ;  /* 0x000000a29cca7211 */ /* 0x000fe200078608ff */
[----:B------:R-:W-:Y:S02]  /*2490*/  IMAD.IADD R159, R157, 0x1, R159 ;  /* 0x000000019d9f7824 */ /* 0x000fe400078e029f */
[----:B------:R-:W-:Y:S01]  /*24a0*/  IMAD.WIDE.U32 R172, R172, R176, R22 ;  /* 0x000000b0acac7225 */ /* 0x000fe200078e0016 */
[----:B------:R-:W-:Y:S02]  /*24b0*/  LEA.HI.X R161, R164, R171, R167, 0x1, P2 ;  /* 0x000000aba4a17211 */ /* 0x000fe400010f0ca7 */
[----:B------:R-:W-:Y:S01]  /*24c0*/  LEA.HI.X R201, R156, R163, R159, 0x1, P3 ;  /* 0x000000a39cc97211 */ /* 0x000fe200018f0c9f */
[----:B------:R-:W-:Y:S01]  /*24d0*/  IMAD.IADD R175, R173, 0x1, R175 ;  /* 0x00000001adaf7824 */ /* 0x000fe200078e02af */
        /* <DEDUP_REMOVED lines=12> */
[----:B------:R-:W-:Y:S01]  /*25a0*/  SHF.R.S32.HI R21, RZ, 0x1f, R71 ;  /* 0x0000001fff157819 */ /* 0x000fe20000011447 */
[----:B-----5:R-:W-:Y:S01]  /*25b0*/  IMAD.IADD R20, R20, 0x1, R5 ;  /* 0x0000000114147824 */ /* 0x020fe200078e0205 */
[----:B------:R-:W-:Y:S01]  /*25c0*/  LOP3.LUT R147, R74, 0xffff, RZ, 0xc0, !PT ;  /* 0x0000ffff4a937812 */ /* 0x000fe200078ec0ff */
[C---:B------:R-:W-:Y:S01]  /*25d0*/  IMAD.SHL.U32 R78, R66.reuse, 0x20, RZ ;  /* 0x00000020424e7824 */ /* 0x040fe200078e00ff */
[C---:B------:R-:W-:Y:S01]  /*25e0*/  SHF.L.U64.HI R79, R66.reuse, 0x5, R67 ;  /* 0x00000005424f7819 */ /* 0x040fe20000010243 */
[----:B------:R-:W-:Y:S01]  /*25f0*/  IMAD.WIDE.U32 R180, R66, 0x60, RZ ;  /* 0x0000006042b47825 */ /* 0x000fe200078e00ff */
[----:B------:R-:W-:-:S02]  /*2600*/  LOP3.LUT R151, R147, 0x1, RZ, 0xc0, !PT ;  /* 0x0000000193977812 */ /* 0x000fc400078ec0ff */
[----:B------:R-:W-:Y:S01]  /*2610*/  LOP3.LUT R149, R147, 0x2, RZ, 0xc0, !PT ;  /* 0x0000000293957812 */ /* 0x000fe200078ec0ff */
[----:B------:R-:W-:Y:S01]  /*2620*/  IMAD.SHL.U32 R92, R64, 0x20, RZ ;  /* 0x00000020405c7824 */ /* 0x000fe200078e00ff */
[----:B------:R-:W-:Y:S01]  /*2630*/  SHF.L.U64.HI R79, R78, 0x1, R79 ;  /* 0x000000014e4f7819 */ /* 0x000fe2000001024f */
[----:B------:R-:W-:Y:S01]  /*2640*/  IMAD.MOV.U32 R124, RZ, RZ, R202 ;  /* 0x000000ffff7c7224 */ /* 0x000fe200078e00ca */
[C---:B------:R-:W-:Y:S01]  /*2650*/  IADD3 R150, R168.reuse, 0x10, RZ ;  /* 0x00000010a8967810 */ /* 0x040fe20007ffe0ff */
[----:B------:R-:W-:Y:S01]  /*2660*/  IMAD.MOV.U32 R125, RZ, RZ, R201 ;  /* 0x000000ffff7d7224 */ /* 0x000fe200078e00c9 */
[C---:B------:R-:W-:Y:S01]  /*2670*/  IADD3 R148, R168.reuse, 0x20, RZ ;  /* 0x00000020a8947810 */ /* 0x040fe20007ffe0ff */
[----:B------:R-:W-:Y:S01]  /*2680*/  IMAD.MOV.U32 R126, RZ, RZ, R160 ;  /* 0x000000ffff7e7224 */ /* 0x000fe200078e00a0 */
[----:B------:R-:W-:Y:S01]  /*2690*/  IADD3 R146, R168, 0x30, RZ ;  /* 0x00000030a8927810 */ /* 0x000fe20007ffe0ff */
[----:B------:R-:W-:Y:S01]  /*26a0*/  IMAD.SHL.U32 R78, R78, 0x2, RZ ;  /* 0x000000024e4e7824 */ /* 0x000fe200078e00ff */
[----:B------:R-:W-:-:S02]  /*26b0*/  SHF.L.U64.HI R93, R64, 0x5, R65 ;  /* 0x00000005405d7819 */ /* 0x000fc40000010241 */
[----:B------:R-:W-:Y:S02]  /*26c0*/  MOV R127, R161 ;  /* 0x000000a1007f7202 */ /* 0x000fe40000000f00 */
[----:B------:R-:W-:Y:S01]  /*26d0*/  LOP3.LUT R147, R147, 0x4, RZ, 0xc0, !PT ;  /* 0x0000000493937812 */ /* 0x000fe200078ec0ff */
[----:B--2---:R-:W-:-:S04]  /*26e0*/  IMAD R3, R33, R207, RZ ;  /* 0x000000cf21037224 */ /* 0x004fc800078e02ff */
[----:B------:R-:W-:Y:S02]  /*26f0*/  IMAD R0, R32, R72, R3 ;  /* 0x0000004820007224 */ /* 0x000fe400078e0203 */
[----:B---3--:R-:W-:Y:S02]  /*2700*/  IMAD R3, R35, R207, RZ ;  /* 0x000000cf23037224 */ /* 0x008fe400078e02ff */
[C---:B------:R-:W-:Y:S01]  /*2710*/  IMAD.WIDE.U32 R32, R207.reuse, R32, R14 ;  /* 0x00000020cf207225 */ /* 0x040fe200078e000e */
[C-C-:B----4-:R-:W-:Y:S02]  /*2720*/  SHF.L.U64.HI R111, R182.reuse, 0x4, R183.reuse ;  /* 0x00000004b66f7819 */ /* 0x150fe400000102b7 */
[----:B------:R-:W-:Y:S01]  /*2730*/  SHF.L.U64.HI R113, R182, 0x5, R183 ;  /* 0x00000005b6717819 */ /* 0x000fe200000102b7 */
[----:B------:R-:W-:Y:S01]  /*2740*/  IMAD.WIDE.U32 R30, R207, R34, R14 ;  /* 0x00000022cf1e7225 */ /* 0x000fe200078e000e */
[C---:B------:R-:W-:Y:S02]  /*2750*/  SHF.L.U64.HI R95, R184.reuse, 0x4, R185 ;  /* 0x00000004b85f7819 */ /* 0x040fe400000102b9 */
[----:B------:R-:W-:Y:S01]  /*2760*/  SHF.L.U32 R106, R184, 0x5, RZ ;  /* 0x00000005b86a7819 */ /* 0x000fe200000006ff */
[----:B------:R-:W-:Y:S01]  /*2770*/  IMAD R2, R34, R72, R3 ;  /* 0x0000004822027224 */ /* 0x000fe200078e0203 */
[----:B------:R-:W-:Y:S01]  /*2780*/  SHF.R.S32.HI R3, RZ, 0x1f, R5 ;  /* 0x0000001fff037819 */ /* 0x000fe20000011405 */
[----:B------:R-:W-:Y:S01]  /*2790*/  IMAD.IADD R33, R33, 0x1, R0 ;  /* 0x0000000121217824 */ /* 0x000fe200078e0200 */
[----:B------:R-:W-:Y:S01]  /*27a0*/  SHF.L.U64.HI R105, R184, 0x5, R185 ;  /* 0x00000005b8697819 */ /* 0x000fe200000102b9 */
[----:B------:R-:W-:-:S02]  /*27b0*/  IMAD R4, R183, R5, RZ ;  /* 0x00000005b7047224 */ /* 0x000fc400078e02ff */
[----:B------:R-:W-:Y:S02]  /*27c0*/  IMAD R0, R185, R5, RZ ;  /* 0x00000005b9007224 */ /* 0x000fe400078e02ff */
[----:B------:R-:W-:Y:S01]  /*27d0*/  IMAD.IADD R31, R31, 0x1, R2 ;  /* 0x000000011f1f7824 */ /* 0x000fe200078e0202 */
[----:B------:R-:W-:Y:S01]  /*27e0*/  LEA.HI R143, R16, R16, RZ, 0x1 ;  /* 0x00000010108f7211 */ /* 0x000fe200078f08ff */
[-C--:B------:R-:W-:Y:S02]  /*27f0*/  IMAD R4, R182, R3.reuse, R4 ;  /* 0x00000003b6047224 */ /* 0x080fe400078e0204 */
[C---:B------:R-:W-:Y:S01]  /*2800*/  IMAD R3, R184.reuse, R3, R0 ;  /* 0x00000003b8037224 */ /* 0x040fe200078e0200 */
[----:B------:R-:W-:Y:S01]  /*2810*/  SHF.R.S32.HI R143, RZ, 0x1, R143 ;  /* 0x00000001ff8f7819 */ /* 0x000fe2000001148f */
[----:B------:R-:W-:Y:S02]  /*2820*/  IMAD R17, R29, R13, RZ ;  /* 0x0000000d1d117224 */ /* 0x000fe400078e02ff */
[----:B------:R-:W-:-:S04]  /*2830*/  IMAD.WIDE.U32 R30, R184, R5, R30 ;  /* 0x00000005b81e7225 */ /* 0x000fc800078e001e */
[----:B------:R-:W-:Y:S01]  /*2840*/  IMAD R0, R28, R12, R17 ;  /* 0x0000000c1c007224 */ /* 0x000fe200078e0211 */
[----:B------:R-:W-:Y:S01]  /*2850*/  IADD3 R31, R31, R3, RZ ;  /* 0x000000031f1f7210 */ /* 0x000fe20007ffe0ff */
[----:B------:R-:W-:Y:S01]  /*2860*/  IMAD R17, R27, R13, RZ ;  /* 0x0000000d1b117224 */ /* 0x000fe200078e02ff */
[----:B------:R-:W-:Y:S01]  /*2870*/  IADD3 R3, P0, -R71, R168, RZ ;  /* 0x000000a847037210 */ /* 0x000fe20007f1e1ff */
[----:B------:R-:W-:-:S04]  /*2880*/  IMAD.WIDE.U32 R32, R182, R5, R32 ;  /* 0x00000005b6207225 */ /* 0x000fc800078e0020 */
[C---:B------:R-:W-:Y:S02]  /*2890*/  IMAD R17, R26.reuse, R12, R17 ;  /* 0x0000000c1a117224 */ /* 0x040fe400078e0211 */
[----:B------:R-:W-:-:S04]  /*28a0*/  IMAD.WIDE.U32 R26, R26, R13, R30 ;  /* 0x0000000d1a1a7225 */ /* 0x000fc800078e001e */
[----:B------:R-:W-:Y:S01]  /*28b0*/  IMAD.IADD R33, R33, 0x1, R4 ;  /* 0x0000000121217824 */ /* 0x000fe200078e0204 */
[----:B------:R-:W-:Y:S01]  /*28c0*/  IADD3 R27, R27, R17, RZ ;  /* 0x000000111b1b7210 */ /* 0x000fe20007ffe0ff */
[----:B------:R-:W-:Y:S02]  /*28d0*/  IMAD.X R21, R169, 0x1, ~R21, P0 ;  /* 0x00000001a9157824 */ /* 0x000fe400000e0e15 */
[----:B------:R-:W-:-:S04]  /*28e0*/  IMAD.WIDE.U32 R28, R28, R13, R32 ;  /* 0x0000000d1c1c7225 */ /* 0x000fc800078e0020 */
[----:B------:R-:W-:Y:S02]  /*28f0*/  IMAD R119, R21, R184, RZ ;  /* 0x000000b815777224 */ /* 0x000fe400078e02ff */
[----:B------:R-:W-:Y:S02]  /*2900*/  IMAD.IADD R29, R29, 0x1, R0 ;  /* 0x000000011d1d7824 */ /* 0x000fe400078e0200 */
[----:B------:R-:W-:Y:S02]  /*2910*/  IMAD R117, R21, R182, RZ ;  /* 0x000000b615757224 */ /* 0x000fe400078e02ff */
[-C--:B------:R-:W-:Y:S02]  /*2920*/  IMAD R119, R185, R3.reuse, R119 ;  /* 0x00000003b9777224 */ /* 0x080fe400078e0277 */
[----:B------:R-:W-:-:S04]  /*2930*/  IMAD.WIDE.U32 R16, R184, R3, R26 ;  /* 0x00000003b8107225 */ /* 0x000fc800078e001a */
[----:B------:R-:W-:Y:S01]  /*2940*/  IMAD R123, R143, R20, RZ ;  /* 0x000000148f7b7224 */ /* 0x000fe200078e02ff */
[----:B------:R-:W-:Y:S01]  /*2950*/  LEA R118, P0, R16, R24, 0x1 ;  /* 0x0000001810767211 */ /* 0x000fe200078008ff */
[----:B------:R-:W-:Y:S02]  /*2960*/  IMAD R4, R168, R143, R73 ;  /* 0x0000008fa8047224 */ /* 0x000fe400078e0249 */
[-C--:B------:R-:W-:Y:S01]  /*2970*/  IMAD R117, R183, R3.reuse, R117 ;  /* 0x00000003b7757224 */ /* 0x080fe200078e0275 */
[----:B------:R-:W-:Y:S01]  /*2980*/  SHF.R.S32.HI R2, RZ, 0x1f, R123 ;  /* 0x0000001fff027819 */ /* 0x000fe2000001147b */
[----:B------:R-:W-:Y:S01]  /*2990*/  IMAD.WIDE.U32 R12, R182, R3, R28 ;  /* 0x00000003b60c7225 */ /* 0x000fe200078e001c */
[----:B------:R-:W-:-:S03]  /*29a0*/  IADD3 R0, P3, R123, R4, RZ ;  /* 0x000000047b007210 */ /* 0x000fc60007f7e0ff */
[----:B------:R-:W-:Y:S01]  /*29b0*/  IMAD.IADD R119, R17, 0x1, R119 ;  /* 0x0000000111777824 */ /* 0x000fe200078e0277 */
[----:B------:R-:W-:Y:S01]  /*29c0*/  LEA R116, P1, R12, R22, 0x1 ;  /* 0x000000160c747211 */ /* 0x000fe200078208ff */
[----:B------:R-:W-:Y:S01]  /*29d0*/  IMAD.IADD R117, R13, 0x1, R117 ;  /* 0x000000010d757824 */ /* 0x000fe200078e0275 */
[----:B------:R-:W-:Y:S01]  /*29e0*/  LEA.HI.X.SX32 R5, R4, R2, 0x1, P3 ;  /* 0x0000000204057211 */ /* 0x000fe200018f0eff */
[----:B------:R-:W-:Y:S01]  /*29f0*/  IMAD.IADD R3, R73, 0x1, R4 ;  /* 0x0000000149037824 */ /* 0x000fe200078e0204 */
[----:B------:R-:W-:Y:S01]  /*2a00*/  LEA.HI.X R119, R16, R25, R119, 0x1, P0 ;  /* 0x0000001910777211 */ /* 0x000fe200000f0c77 */
[C---:B------:R-:W-:Y:S01]  /*2a10*/  IMAD.SHL.U32 R153, R143.reuse, 0x10, RZ ;  /* 0x000000108f997824 */ /* 0x040fe200078e00ff */
[----:B------:R-:W-:Y:S01]  /*2a20*/  SHF.L.U32 R16, R0, 0x1, RZ ;  /* 0x0000000100107819 */ /* 0x000fe200000006ff */
[----:B------:R-:W-:Y:S01]  /*2a30*/  IMAD.SHL.U32 R96, R184, 0x10, RZ ;  /* 0x00000010b8607824 */ /* 0x000fe200078e00ff */
[----:B------:R-:W-:Y:S01]  /*2a40*/  LEA.HI.X R117, R12, R23, R117, 0x1, P1 ;  /* 0x000000170c757211 */ /* 0x000fe200008f0c75 */
[----:B------:R-:W-:Y:S01]  /*2a50*/  IMAD.SHL.U32 R112, R182, 0x10, RZ ;  /* 0x00000010b6707824 */ /* 0x000fe200078e00ff */
[----:B------:R-:W-:Y:S01]  /*2a60*/  SHF.L.U64.HI R0, R0, 0x1, R5 ;  /* 0x0000000100007819 */ /* 0x000fe20000010205 */
[----:B------:R-:W-:Y:S01]  /*2a70*/  IMAD.SHL.U32 R114, R182, 0x20, RZ ;  /* 0x00000020b6727824 */ /* 0x000fe200078e00ff */
[-C--:B------:R-:W-:Y:S01]  /*2a80*/  IADD3 R58, P1, R8, R16.reuse, RZ ;  /* 0x00000010083a7210 */ /* 0x080fe20007f3e0ff */
[----:B------:R-:W-:Y:S01]  /*2a90*/  IMAD.SHL.U32 R145, R143, 0x20, RZ ;  /* 0x000000208f917824 */ /* 0x000fe200078e00ff */
[----:B------:R-:W-:Y:S01]  /*2aa0*/  IADD3 R123, P2, R123, R3, RZ ;  /* 0x000000037b7b7210 */ /* 0x000fe20007f5e0ff */
[----:B------:R-:W-:Y:S01]  /*2ab0*/  IMAD R115, R183, 0x60, RZ ;  /* 0x00000060b7737824 */ /* 0x000fe200078e02ff */
[----:B------:R-:W-:Y:S01]  /*2ac0*/  IADD3 R16, P0, R6, R16, RZ ;  /* 0x0000001006107210 */ /* 0x000fe20007f1e0ff */
[----:B------:R-:W-:Y:S01]  /*2ad0*/  IMAD.X R59, R9, 0x1, R0, P1 ;  /* 0x00000001093b7824 */ /* 0x000fe200008e0600 */
[C---:B------:R-:W-:Y:S01]  /*2ae0*/  IADD3 R91, P1, R198.reuse, 0x40, RZ ;  /* 0x00000040c65b7810 */ /* 0x040fe20007f3e0ff */
[----:B------:R-:W-:Y:S01]  /*2af0*/  IMAD.SHL.U32 R122, R123, 0x2, RZ ;  /* 0x000000027b7a7824 */ /* 0x000fe200078e00ff */
[----:B------:R-:W-:Y:S01]  /*2b00*/  LEA.HI.X.SX32 R2, R3, R2, 0x1, P2 ;  /* 0x0000000203027211 */ /* 0x000fe200010f0eff */
[----:B------:R-:W-:Y:S01]  /*2b10*/  IMAD R143, R143, 0x30, RZ ;  /* 0x000000308f8f7824 */ /* 0x000fe200078e02ff */
[----:B------:R-:W-:Y:S01]  /*2b20*/  IADD3.X R17, R7, R0, RZ, P0, !PT ;  /* 0x0000000007117210 */ /* 0x000fe200007fe4ff */
[----:B------:R-:W-:Y:S01]  /*2b30*/  IMAD.X R90, RZ, RZ, R199, P1 ;  /* 0x000000ffff5a7224 */ /* 0x000fe200008e06c7 */
[----:B------:R-:W-:Y:S01]  /*2b40*/  IADD3 R87, P0, R198, 0x80, RZ ;  /* 0x00000080c6577810 */ /* 0x000fe20007f1e0ff */
[----:B------:R-:W-:Y:S01]  /*2b50*/  IMAD R3, R67, 0x60, RZ ;  /* 0x0000006043037824 */ /* 0x000fe200078e02ff */
[----:B------:R-:W-:Y:S01]  /*2b60*/  SHF.L.U64.HI R123, R123, 0x1, R2 ;  /* 0x000000017b7b7819 */ /* 0x000fe20000010202 */
[----:B------:R-:W-:Y:S01]  /*2b70*/  IMAD.WIDE.U32 R182, R182, 0x60, RZ ;  /* 0x00000060b6b67825 */ /* 0x000fe200078e00ff */
[----:B------:R-:W-:-:S02]  /*2b80*/  IADD3 R120, P3, R8, R122, RZ ;  /* 0x0000007a08787210 */ /* 0x000fc40007f7e0ff */
[----:B------:R-:W-:Y:S01]  /*2b90*/  IADD3 R122, P2, R6, R122, RZ ;  /* 0x0000007a067a7210 */ /* 0x000fe20007f5e0ff */
[----:B------:R-:W-:Y:S01]  /*2ba0*/  IMAD.IADD R76, R181, 0x1, R3 ;  /* 0x00000001b54c7824 */ /* 0x000fe200078e0203 */
[-C--:B------:R-:W-:Y:S01]  /*2bb0*/  IADD3 R89, P1, R91, R198.reuse, RZ ;  /* 0x000000c65b597210 */ /* 0x080fe20007f3e0ff */
[--C-:B------:R-:W-:Y:S01]  /*2bc0*/  IMAD.X R121, R9, 0x1, R123.reuse, P3 ;  /* 0x0000000109797824 */ /* 0x100fe200018e067b */
[----:B------:R-:W-:Y:S01]  /*2bd0*/  IADD3.X R86, RZ, R199, RZ, P0, !PT ;  /* 0x000000c7ff567210 */ /* 0x000fe200007fe4ff */
[----:B------:R-:W-:Y:S01]  /*2be0*/  IMAD.X R123, R7, 0x1, R123, P2 ;  /* 0x00000001077b7824 */ /* 0x000fe200010e067b */
[-C--:B------:R-:W-:Y:S01]  /*2bf0*/  IADD3 R85, P0, R87, R198.reuse, RZ ;  /* 0x000000c657557210 */ /* 0x080fe20007f1e0ff */
[----:B------:R-:W-:Y:S01]  /*2c00*/  IMAD.X R88, R90, 0x1, R199, P1 ;  /* 0x000000015a587824 */ /* 0x000fe200008e06c7 */
[----:B------:R-:W-:Y:S01]  /*2c10*/  IADD3 R144, R153, 0x40, RZ ;  /* 0x0000004099907810 */ /* 0x000fe20007ffe0ff */
[----:B------:R-:W-:Y:S01]  /*2c20*/  IMAD.IADD R115, R183, 0x1, R115 ;  /* 0x00000001b7737824 */ /* 0x000fe200078e0273 */
[----:B------:R-:W-:Y:S01]  /*2c30*/  IADD3 R142, R153, 0x80, RZ ;  /* 0x00000080998e7810 */ /* 0x000fe20007ffe0ff */
[--C-:B------:R-:W-:Y:S01]  /*2c40*/  IMAD.X R84, R86, 0x1, R199.reuse, P0 ;  /* 0x0000000156547824 */ /* 0x100fe200000e06c7 */
[-C--:B------:R-:W-:Y:S01]  /*2c50*/  IADD3 R83, P2, R89, R198.reuse, RZ ;  /* 0x000000c659537210 */ /* 0x080fe20007f5e0ff */
[----:B------:R-:W-:Y:S01]  /*2c60*/  IMAD.IADD R141, R153, 0x1, R144 ;  /* 0x00000001998d7824 */ /* 0x000fe200078e0290 */
[----:B------:R-:W-:Y:S01]  /*2c70*/  IADD3 R81, P1, R85, R198, RZ ;  /* 0x000000c655517210 */ /* 0x000fe20007f3e0ff */
[----:B------:R-:W-:Y:S01]  /*2c80*/  IMAD.IADD R140, R153, 0x1, R142 ;  /* 0x00000001998c7824 */ /* 0x000fe200078e028e */
[----:B------:R-:W-:Y:S01]  /*2c90*/  IADD3 R101, P0, R96, 0x80, RZ ;  /* 0x0000008060657810 */ /* 0x000fe20007f1e0ff */
[--C-:B------:R-:W-:Y:S01]  /*2ca0*/  IMAD.X R82, R88, 0x1, R199.reuse, P2 ;  /* 0x0000000158527824 */ /* 0x100fe200010e06c7 */
[----:B------:R-:W-:Y:S01]  /*2cb0*/  IADD3 R97, P3, R96, 0x40, RZ ;  /* 0x0000004060617810 */ /* 0x000fe20007f7e0ff */
[----:B------:R-:W-:Y:S01]  /*2cc0*/  IMAD.X R80, R84, 0x1, R199, P1 ;  /* 0x0000000154507824 */ /* 0x000fe200008e06c7 */
[-C--:B------:R-:W-:Y:S01]  /*2cd0*/  IADD3 R104, P2, R101, R96.reuse, RZ ;  /* 0x0000006065687210 */ /* 0x080fe20007f5e0ff */
[--C-:B------:R-:W-:Y:S01]  /*2ce0*/  IMAD.X R102, RZ, RZ, R95.reuse, P0 ;  /* 0x000000ffff667224 */ /* 0x100fe200000e065f */
[----:B------:R-:W-:Y:S01]  /*2cf0*/  IADD3.X R98, RZ, R95, RZ, P3, !PT ;  /* 0x0000005fff627210 */ /* 0x000fe20001ffe4ff */
[----:B------:R-:W-:Y:S01]  /*2d00*/  IMAD.IADD R138, R153, 0x1, R140 ;  /* 0x00000001998a7824 */ /* 0x000fe200078e028c */
[----:B------:R-:W-:Y:S01]  /*2d10*/  IADD3 R108, P1, R106, R97, RZ ;  /* 0x000000616a6c7210 */ /* 0x000fe20007f3e0ff */
[----:B------:R-:W-:Y:S01]  /*2d20*/  IMAD.X R103, R102, 0x1, R95, P2 ;  /* 0x0000000166677824 */ /* 0x000fe200010e065f */
[----:B------:R-:W-:-:S02]  /*2d30*/  IADD3 R100, P3, R97, R96, RZ ;  /* 0x0000006061647210 */ /* 0x000fc40007f7e0ff */
[----:B------:R-:W-:Y:S01]  /*2d40*/  IADD3 R110, P0, R106, R101, RZ ;  /* 0x000000656a6e7210 */ /* 0x000fe20007f1e0ff */
[----:B------:R-:W-:Y:S01]  /*2d50*/  IMAD.X R107, R105, 0x1, R98, P1 ;  /* 0x00000001696b7824 */ /* 0x000fe200008e0662 */
[----:B------:R-:W-:Y:S02]  /*2d60*/  IADD3 R139, R153, R141, RZ ;  /* 0x0000008d998b7210 */ /* 0x000fe40007ffe0ff */
[C---:B------:R-:W-:Y:S01]  /*2d70*/  SHF.L.U64.HI R111, R112.reuse, 0x1, R111 ;  /* 0x00000001706f7819 */ /* 0x040fe2000001026f */
[----:B------:R-:W-:Y:S01]  /*2d80*/  IMAD.SHL.U32 R112, R112, 0x2, RZ ;  /* 0x0000000270707824 */ /* 0x000fe200078e00ff */
[C---:B------:R-:W-:Y:S02]  /*2d90*/  SHF.L.U64.HI R113, R114.reuse, 0x1, R113 ;  /* 0x0000000172717819 */ /* 0x040fe40000010271 */
[----:B------:R-:W-:Y:S02]  /*2da0*/  MOV R9, R133 ;  /* 0x0000008500097202 */ /* 0x000fe40000000f00 */
[----:B------:R-:W-:-:S02]  /*2db0*/  SHF.L.U32 R114, R114, 0x1, RZ ;  /* 0x0000000172727819 */ /* 0x000fc400000006ff */
[----:B------:R-:W-:Y:S02]  /*2dc0*/  IADD3.X R99, R98, R95, RZ, P3, !PT ;  /* 0x0000005f62637210 */ /* 0x000fe40001ffe4ff */
[----:B------:R-:W-:Y:S02]  /*2dd0*/  IADD3.X R109, R105, R102, RZ, P0, !PT ;  /* 0x00000066696d7210 */ /* 0x000fe400007fe4ff */
[----:B------:R-:W-:Y:S02]  /*2de0*/  SHF.R.S32.HI R137, RZ, 0x1f, R153 ;  /* 0x0000001fff897819 */ /* 0x000fe40000011499 */
[----:B------:R-:W-:Y:S02]  /*2df0*/  SHF.R.S32.HI R136, RZ, 0x1f, R145 ;  /* 0x0000001fff887819 */ /* 0x000fe40000011491 */
[----:B------:R-:W-:Y:S02]  /*2e00*/  SHF.R.S32.HI R134, RZ, 0x1f, R143 ;  /* 0x0000001fff867819 */ /* 0x000fe4000001148f */
[----:B------:R-:W-:-:S02]  /*2e10*/  SHF.R.S32.HI R135, RZ, 0x1f, R144 ;  /* 0x0000001fff877819 */ /* 0x000fc40000011490 */
[----:B------:R-:W-:Y:S02]  /*2e20*/  SHF.R.S32.HI R132, RZ, 0x1f, R142 ;  /* 0x0000001fff847819 */ /* 0x000fe4000001148e */
[----:B------:R-:W-:Y:S02]  /*2e30*/  SHF.R.S32.HI R131, RZ, 0x1f, R141 ;  /* 0x0000001fff837819 */ /* 0x000fe4000001148d */
[----:B------:R-:W-:Y:S02]  /*2e40*/  SHF.R.S32.HI R130, RZ, 0x1f, R140 ;  /* 0x0000001fff827819 */ /* 0x000fe4000001148c */
[----:B------:R-:W-:Y:S02]  /*2e50*/  SHF.R.S32.HI R129, RZ, 0x1f, R139 ;  /* 0x0000001fff817819 */ /* 0x000fe4000001148b */
[----:B------:R-:W-:Y:S02]  /*2e60*/  SHF.R.S32.HI R128, RZ, 0x1f, R138 ;  /* 0x0000001fff807819 */ /* 0x000fe4000001148a */
.L_x_1605:
[----:B------:R-:W-:Y:S01]  /*2e70*/  IMAD.SHL.U32 R13, R9, 0x40, RZ ;  /* 0x00000040090d7824 */ /* 0x000fe200078e00ff */
[----:B------:R-:W-:Y:S04]  /*2e80*/  BSSY B0, `(.L_x_1512) ;  /* 0x0000011000007945 */ /* 0x000fe80003800000 */
[----:B------:R-:W-:Y:S05]  /*2e90*/  IADD3 R12, R13, -0x40, RZ ;  /* 0xffffffc00d0c7810 */ /* 0x000fea0007ffe0ff */
[--C-:B------:R-:W-:Y:S02]  /*2ea0*/  IMAD.IADD R189, R69, 0x1, -R12.reuse ;  /* 0x0000000145bd7824 */ /* 0x100fe400078e0a0c */
[----:B------:R-:W-:Y:S03]  /*2eb0*/  IMAD.IADD R187, R71, 0x1, -R12 ;  /* 0x0000000147bb7824 */ /* 0x000fe600078e0a0c */
[C---:B------:R-:W-:Y:S04]  /*2ec0*/  ISETP.GE.AND P2, PT, R168.reuse, R189, PT ;  /* 0x000000bda800720c */ /* 0x040fe80003f46270 */
[----:B------:R-:W-:Y:S11]  /*2ed0*/  ISETP.GE.AND P2, PT, R168, R187, !P2 ;  /* 0x000000bba800720c */ /* 0x000ff60005746270 */
[----:B------:R-:W-:Y:S02]  /*2ee0*/  @!UPT UIADD3 URZ, URZ, URZ, URZ ;  /* 0x0000003f3f3ff290 */ /* 0x000fe4000fffe03f */
[----:B-----5:R-:W-:-:S05]  /*2ef0*/  @!P2 BRA `(.L_x_1513) ;  /* 0x000000900000a947 */ /* 0x020fca0003800000 */
        /* <DEDUP_REMOVED lines=9> */
.L_x_1513:
[----:B------:R-:W-:Y:S05]  /*2f90*/  BSYNC B0 ;  /* 0x0000000000007941 */ /* 0x000fea0003800000 */
.L_x_1512:
[C---:B------:R-:W-:Y:S01]  /*2fa0*/  ISETP.GE.AND P0, PT, R150.reuse, R189, PT ;  /* 0x000000bd9600720c */ /* 0x040fe20003f06270 */
[----:B------:R-:W-:Y:S03]  /*2fb0*/  BSSY B0, `(.L_x_1514) ;  /* 0x0000011000007945 */ /* 0x000fe60003800000 */
[----:B------:R-:W-:Y:S11]  /*2fc0*/  ISETP.GE.AND P0, PT, R150, R187, !P0 ;  /* 0x000000bb9600720c */ /* 0x000ff60004706270 */
[----:B------:R-:W-:Y:S02]  /*2fd0*/  @!UPT UIADD3 URZ, URZ, URZ, URZ ;  /* 0x0000003f3f3ff290 */ /* 0x000fe4000fffe03f */
[----:B------:R-:W-:-:S05]  /*2fe0*/  @!P0 BRA `(.L_x_1515) ;  /* 0x000000d000008947 */ /* 0x000fca0003800000 */
[----:B------:R-:W-:Y:S02]  /*2ff0*/  ISETP.NE.AND P1, PT, R151, RZ, PT ;  /* 0x000000ff9700720c */ /* 0x000fe40003f25270 */
[----:B------:R-:W-:Y:S02]  /*3000*/  IADD3 R28, P0, R116, R112, RZ ;  /* 0x00000070741c7210 */ /* 0x000fe40007f1e0ff */
[C---:B------:R-:W-:Y:S03]  /*3010*/  LEA R2, P3, R196.reuse, R126, 0x1 ;  /* 0x0000007ec4027211 */ /* 0x040fe600078608ff */
        /* <DEDUP_REMOVED lines=10> */
.L_x_1515:
[----:B------:R-:W-:Y:S05]  /*30c0*/  BSYNC B0 ;  /* 0x0000000000007941 */ /* 0x000fea0003800000 */
.L_x_1514:
        /* <DEDUP_REMOVED lines=18> */
.L_x_1517:
[----:B------:R-:W-:Y:S05]  /*31f0*/  BSYNC B0 ;  /* 0x0000000000007941 */ /* 0x000fea0003800000 */
.L_x_1516:
        /* <DEDUP_REMOVED lines=18> */
.L_x_1519:
[----:B------:R-:W-:Y:S05]  /*3320*/  BSYNC B0 ;  /* 0x0000000000007941 */ /* 0x000fea0003800000 */
.L_x_1518:
        /* <DEDUP_REMOVED lines=65> */
.L_x_1526:
[----:B------:R-:W-:Y:S05]  /*3740*/  BSYNC B0 ;  /* 0x0000000000007941 */ /* 0x000fea0003800000 */
.L_x_1525:
        /* <DEDUP_REMOVED lines=50> */
.L_x_1528:
[----:B------:R-:W-:Y:S05]  /*3a70*/  BSYNC B0 ;  /* 0x0000000000007941 */ /* 0x000fea0003800000 */
.L_x_1527:
        /* <DEDUP_REMOVED lines=49> */
.L_x_1524:
[----:B------:R-:W-:Y:S05]  /*3d90*/  BSYNC B1 ;  /* 0x0000000000017941 */ /* 0x000fea0003800000 */
.L_x_1523:
        /* <DEDUP_REMOVED lines=63> */
.L_x_1532:
[----:B------:R-:W-:Y:S05]  /*4190*/  BSYNC B0 ;  /* 0x0000000000007941 */ /* 0x000fea0003800000 */
.L_x_1531:
        /* <DEDUP_REMOVED lines=53> */
.L_x_1534:
[----:B------:R-:W-:Y:S05]  /*44f0*/  BSYNC B0 ;  /* 0x0000000000007941 */ /* 0x000fea0003800000 */
.L_x_1533:
        /* <DEDUP_REMOVED lines=52> */
.L_x_1530:
[----:B------:R-:W-:Y:S05]  /*4840*/  BSYNC B1 ;  /* 0x0000000000017941 */ /* 0x000fea0003800000 */
.L_x_1529:
        /* <DEDUP_REMOVED lines=63> */
.L_x_1538:
[----:B------:R-:W-:Y:S05]  /*4c40*/  BSYNC B0 ;  /* 0x0000000000007941 */ /* 0x000fea0003800000 */
.L_x_1537:
        /* <DEDUP_REMOVED lines=53> */
.L_x_1540:
[----:B------:R-:W-:Y:S05]  /*4fa0*/  BSYNC B0 ;  /* 0x0000000000007941 */ /* 0x000fea0003800000 */
.L_x_1539:
        /* <DEDUP_REMOVED lines=52> */
.L_x_1536:
[----:B------:R-:W-:Y:S05]  /*52f0*/  BSYNC B1 ;  /* 0x0000000000017941 */ /* 0x000fea0003800000 */
.L_x_1535:
        /* <DEDUP_REMOVED lines=65> */
.L_x_1544:
[----:B------:R-:W-:Y:S05]  /*5710*/  BSYNC B0 ;  /* 0x0000000000007941 */ /* 0x000fea0003800000 */
.L_x_1543:
        /* <DEDUP_REMOVED lines=53> */
.L_x_1546:
[----:B------:R-:W-:Y:S05]  /*5a70*/  BSYNC B0 ;  /* 0x0000000000007941 */ /* 0x000fea0003800000 */
.L_x_1545:
        /* <DEDUP_REMOVED lines=52> */
.L_x_1542:
[----:B------:R-:W-:Y:S05]  /*5dc0*/  BSYNC B1 ;  /* 0x0000000000017941 */ /* 0x000fea0003800000 */
.L_x_1541:
[----:B------:R-:W2:Y:S02]  /*5dd0*/  LD.E R3, [R18.64+0xd0] ;  /* 0x0000d00612037980 */ /* 0x000ea4000c101900 */
[----:B--2---:R-:W-:Y:S05]  /*5de0*/  IMAD.U32 R3, R3, -0x20, RZ ;  /* 0xffffffe003037824 */ /* 0x004fea00078e00ff */
[C---:B------:R-:W-:Y:S02]  /*5df0*/  LEA R16, P1, R3.reuse, R16, 0x1 ;  /* 0x0000001003107211 */ /* 0x040fe400078208ff */
[C---:B------:R-:W-:Y:S02]  /*5e00*/  LEA R58, P0, R3.reuse, R58, 0x1 ;  /* 0x0000003a033a7211 */ /* 0x040fe400078008ff */
[C---:B------:R-:W-:Y:S02]  /*5e10*/  LEA.HI.X.SX32 R17, R3.reuse, R17, 0x1, P1 ;  /* 0x0000001103117211 */ /* 0x040fe400008f0eff */
[----:B------:R-:W-:Y:S01]  /*5e20*/  LEA.HI.X.SX32 R59, R3, R59, 0x1, P0 ;  /* 0x0000003b033b7211 */ /* 0x000fe200000f0eff */
[----:B------:R-:W-:-:S05]  /*5e30*/  BRA `(.L_x_1547) ;  /* 0x00004ec000007947 */ /* 0x000fca0003800000 */
.L_x_1522:
        /* <DEDUP_REMOVED lines=89> */
.L_x_1553:
[----:B------:R-:W-:Y:S05]  /*63d0*/  BSYNC B0 ;  /* 0x0000000000007941 */ /* 0x000fea0003800000 */
.L_x_1552:
[----:B-----5:R2:W-:Y:S02]  /*63e0*/  ST.E.128 [R124.64], R48 ;  /* 0x000000307c007985 */ /* 0x0205e4000c101d06 */
.L_x_1551:
[----:B------:R-:W-:Y:S05]  /*63f0*/  BSYNC B1 ;  /* 0x0000000000017941 */ /* 0x000fea0003800000 */
.L_x_1550:
        /* <DEDUP_REMOVED lines=87> */
.L_x_1557:
[----:B------:R-:W-:Y:S05]  /*6970*/  BSYNC B0 ;  /* 0x0000000000007941 */ /* 0x000fea0003800000 */
.L_x_1556:
[----:B-----5:R3:W-:Y:S02]  /*6980*/  ST.E.128 [R124.64+0x80], R48 ;  /* 0x000080307c007985 */ /* 0x0207e4000c101d06 */
.L_x_1555:
[----:B------:R-:W-:Y:S05]  /*6990*/  BSYNC B1 ;  /* 0x0000000000017941 */ /* 0x000fea0003800000 */
.L_x_1554:
        /* <DEDUP_REMOVED lines=86> */
.L_x_1559:
[----:B------:R-:W-:Y:S05]  /*6f00*/  BSYNC B0 ;  /* 0x0000000000007941 */ /* 0x000fea0003800000 */
.L_x_1558:
[----:B-----5:R3:W-:Y:S02]  /*6f10*/  ST.E.128 [R124.64+0x100], R48 ;  /* 0x000100307c007985 */ /* 0x0207e4000c101d06 */
.L_x_1549:
[----:B------:R-:W-:Y:S05]  /*6f20*/  BSYNC B2 ;  /* 0x0000000000027941 */ /* 0x000fea0003800000 */
.L_x_1548:
        /* <DEDUP_REMOVED lines=32> */
[----:B------:R-:W-:Y:S02]  /*7130*/  LEA.HI.X.SX32 R23, R186, R193, 0x1, P0 ;  /* 0x000000c1ba177211 */ /* 0x000fe400000f0eff */
[C---:B--2---:R-:W-:Y:S02]  /*7140*/  LEA R192, P0, R191.reuse, R120, 0x1 ;  /* 0x00000078bfc07211 */ /* 0x044fe400078008ff */
[----:B------:R-:W-:Y:S01]  /*7150*/  LEA.HI.X.SX32 R154, R154, R137, 0x1, P2 ;  /* 0x000000899a9a7211 */ /* 0x000fe200010f0eff */
[----:B------:R-:W2:Y:S03]  /*7160*/  LD.E.128 R24, [R22.64] ;  /* 0x0000000616187980 */ /* 0x000ea6000c101d00 */
[----:B------:R-:W-:Y:S01]  /*7170*/  LEA.HI.X R193, R191, R121, R154, 0x1, P0 ;  /* 0x00000079bfc17211 */ /* 0x000fe200000f0c9a */
[----:B------:R-:W-:Y:S01]  /*7180*/  IMAD.MOV.U32 R154, RZ, RZ, RZ ;  /* 0x000000ffff9a7224 */ /* 0x000fe200078e00ff */
[----:B------:R-:W-:Y:S04]  /*7190*/  @P1 IADD3 R154, -R53, RZ, RZ ;  /* 0x000000ff359a1210 */ /* 0x000fe80007ffe1ff */
[----:B------:R-:W-:Y:S01]  /*71a0*/  IADD3 R53, P0, R153, R154, RZ ;  /* 0x0000009a99357210 */ /* 0x000fe20007f1e0ff */
[----:B------:R-:W3:Y:S03]  /*71b0*/  LD.E.128 R192, [R192.64] ;  /* 0x00000006c0c07980 */ /* 0x000ee6000c101d00 */
        /* <DEDUP_REMOVED lines=10> */
[----:B------:R-:W-:Y:S02]  /*7260*/  LOP3.LUT R30, R25, 0xffff0000, RZ, 0xc0, !PT ;  /* 0xffff0000191e7812 */ /* 0x000fe400078ec0ff */
        /* <DEDUP_REMOVED lines=11> */
[----:B------:R-:W-:Y:S01]  /*7320*/  FMUL.FTZ R0, R32, R37 ;  /* 0x0000002520007220 */ /* 0x000fe20000410000 */
[----:B------:R-:W-:Y:S01]  /*7330*/  LOP3.LUT R22, R195, 0xffff0000, RZ, 0xc0, !PT ;  /* 0xffff0000c3167812 */ /* 0x000fe200078ec0ff */
        /* <DEDUP_REMOVED lines=32> */
.L_x_1565:
[----:B------:R-:W-:Y:S05]  /*7540*/  BSYNC B0 ;  /* 0x0000000000007941 */ /* 0x000fea0003800000 */
.L_x_1564:
[C---:B------:R-:W-:Y:S04]  /*7550*/  LEA R2, P0, R198.reuse, R124, 0x1 ;  /* 0x0000007cc6027211 */ /* 0x040fe800078008ff */
[----:B------:R-:W-:Y:S05]  /*7560*/  LEA.HI.X R3, R198, R125, R199, 0x1, P0 ;  /* 0x0000007dc6037211 */ /* 0x000fea00000f0cc7 */
[----:B-----5:R3:W-:Y:S04]  /*7570*/  ST.E.128 [R2.64], R48 ;  /* 0x0000003002007985 */ /* 0x0207e8000c101d06 */
.L_x_1563:
[----:B------:R-:W-:Y:S05]  /*7580*/  BSYNC B1 ;  /* 0x0000000000017941 */ /* 0x000fea0003800000 */
.L_x_1562:
[----:B------:R-:W-:Y:S01]  /*7590*/  ISETP.GE.AND P0, PT, R11, R155, PT ;  /* 0x0000009b0b00720c */ /* 0x000fe20003f06270 */
        /* <DEDUP_REMOVED lines=24> */
[----:B------:R-:W-:Y:S02]  /*7720*/  LEA R22, P0, R188, R190, 0x1 ;  /* 0x000000bebc167211 */ /* 0x000fe400078008ff */
[----:B------:R-:W-:Y:S02]  /*7730*/  IADD3 R53, P2, R144, R186, RZ ;  /* 0x000000ba90357210 */ /* 0x000fe40007f5e0ff */
[----:B------:R-:W-:Y:S02]  /*7740*/  LEA.HI.X.SX32 R23, R188, R191, 0x1, P0 ;  /* 0x000000bfbc177211 */ /* 0x000fe400000f0eff */
[C---:B------:R-:W-:Y:S02]  /*7750*/  LEA R192, P0, R53.reuse, R120, 0x1 ;  /* 0x0000007835c07211 */ /* 0x040fe400078008ff */
[----:B------:R-:W-:Y:S01]  /*7760*/  LEA.HI.X.SX32 R186, R186, R135, 0x1, P2 ;  /* 0x00000087baba7211 */ /* 0x000fe200010f0eff */
[----:B------:R-:W3:Y:S03]  /*7770*/  LD.E.128 R24, [R22.64] ;  /* 0x0000000616187980 */ /* 0x000ee6000c101d00 */
[----:B------:R-:W-:Y:S01]  /*7780*/  LEA.HI.X R193, R53, R121, R186, 0x1, P0 ;  /* 0x0000007935c17211 */ /* 0x000fe200000f0cba */
[----:B------:R-:W-:Y:S01]  /*7790*/  IMAD.MOV.U32 R186, RZ, RZ, RZ ;  /* 0x000000ffffba7224 */ /* 0x000fe200078e00ff */
[----:B------:R-:W-:Y:S04]  /*77a0*/  @P1 IADD3 R186, -R154, RZ, RZ ;  /* 0x000000ff9aba1210 */ /* 0x000fe80007ffe1ff */
[----:B------:R-:W-:Y:S01]  /*77b0*/  IADD3 R53, P0, R144, R186, RZ ;  /* 0x000000ba90357210 */ /* 0x000fe20007f1e0ff */
[----:B------:R-:W4:Y:S03]  /*77c0*/  LD.E.128 R192, [R192.64] ;  /* 0x00000006c0c07980 */ /* 0x000f26000c101d00 */
[----:B------:R-:W-:Y:S02]  /*77d0*/  LEA.HI.X.SX32 R154, R186, R135, 0x1, P0 ;  /* 0x00000087ba9a7211 */ /* 0x000fe400000f0eff */
[C---:B------:R-:W-:Y:S04]  /*77e0*/  LEA R44, P0, R53.reuse, R122, 0x1 ;  /* 0x0000007a352c7211 */ /* 0x040fe800078008ff */
[----:B------:R-:W-:Y:S05]  /*77f0*/  LEA.HI.X R45, R53, R123, R154, 0x1, P0 ;  /* 0x0000007b352d7211 */ /* 0x000fea00000f0c9a */
[----:B--2---:R-:W2:Y:S01]  /*7800*/  LD.E.128 R60, [R44.64] ;  /* 0x000000062c3c7980 */ /* 0x004ea2000c101d00 */
[C---:B---3--:R-:W-:Y:S01]  /*7810*/  IMAD.U32 R32, R24.reuse, 0x10000, RZ ;  /* 0x0001000018207824 */ /* 0x048fe200078e00ff */
[----:B------:R-:W-:Y:S01]  /*7820*/  LOP3.LUT R31, R24, 0xffff0000, RZ, 0xc0, !PT ;  /* 0xffff0000181f7812 */ /* 0x000fe200078ec0ff */
[C---:B------:R-:W-:Y:S01]  /*7830*/  IMAD.U32 R28, R26.reuse, 0x10000, RZ ;  /* 0x000100001a1c7824 */ /* 0x040fe200078e00ff */
[----:B------:R-:W-:Y:S01]  /*7840*/  LOP3.LUT R24, R26, 0xffff0000, RZ, 0xc0, !PT ;  /* 0xffff00001a187812 */ /* 0x000fe200078ec0ff */
[----:B------:R-:W-:Y:S01]  /*7850*/  IMAD.U32 R20, R27, 0x10000, RZ ;  /* 0x000100001b147824 */ /* 0x000fe200078e00ff */
[C---:B------:R-:W-:Y:S02]  /*7860*/  SHF.L.U32 R29, R25.reuse, 0x10, RZ ;  /* 0x00000010191d7819 */ /* 0x040fe400000006ff */
[----:B------:R-:W-:Y:S02]  /*7870*/  LOP3.LUT R30, R25, 0xffff0000, RZ, 0xc0, !PT ;  /* 0xffff0000191e7812 */ /* 0x000fe400078ec0ff */
[----:B------:R-:W-:Y:S01]  /*7880*/  LOP3.LUT R23, R27, 0xffff0000, RZ, 0xc0, !PT ;  /* 0xffff00001b177812 */ /* 0x000fe200078ec0ff */
[C---:B----4-:R-:W-:Y:S01]  /*7890*/  IMAD.U32 R26, R193.reuse, 0x10000, RZ ;  /* 0x00010000c11a7824 */ /* 0x050fe200078e00ff */
        /* <DEDUP_REMOVED lines=12> */
[C---:B--2---:R-:W-:Y:S01]  /*7960*/  IMAD.U32 R36, R60.reuse, 0x10000, RZ ;  /* 0x000100003c247824 */ /* 0x044fe200078e00ff */
        /* <DEDUP_REMOVED lines=30> */
.L_x_1569:
[----:B------:R-:W-:Y:S05]  /*7b50*/  BSYNC B0 ;  /* 0x0000000000007941 */ /* 0x000fea0003800000 */
.L_x_1568:
[C---:B------:R-:W-:Y:S04]  /*7b60*/  LEA R2, P0, R91.reuse, R124, 0x1 ;  /* 0x0000007c5b027211 */ /* 0x040fe800078008ff */
[----:B------:R-:W-:Y:S05]  /*7b70*/  LEA.HI.X R3, R91, R125, R90, 0x1, P0 ;  /* 0x0000007d5b037211 */ /* 0x000fea00000f0c5a */
[----:B-----5:R3:W-:Y:S04]  /*7b80*/  ST.E.128 [R2.64], R48 ;  /* 0x0000003002007985 */ /* 0x0207e8000c101d06 */
.L_x_1567:
[----:B------:R-:W-:Y:S05]  /*7b90*/  BSYNC B1 ;  /* 0x0000000000017941 */ /* 0x000fea0003800000 */
.L_x_1566:
        /* <DEDUP_REMOVED lines=27> */
[----:B------:R-:W-:Y:S02]  /*7d50*/  LEA.HI.X.SX32 R154, R193, R132, 0x1, P2 ;  /* 0x00000084c19a7211 */ /* 0x000fe400010f0eff */
[C---:B--2---:R-:W-:Y:S01]  /*7d60*/  LEA R194, P0, R191.reuse, R120, 0x1 ;  /* 0x00000078bfc27211 */ /* 0x044fe200078008ff */
        /* <DEDUP_REMOVED lines=62> */
.L_x_1571:
[----:B------:R-:W-:Y:S05]  /*8150*/  BSYNC B0 ;  /* 0x0000000000007941 */ /* 0x000fea0003800000 */
.L_x_1570:
[C---:B------:R-:W-:Y:S04]  /*8160*/  LEA R2, P0, R87.reuse, R124, 0x1 ;  /* 0x0000007c57027211 */ /* 0x040fe800078008ff */
[----:B------:R-:W-:Y:S05]  /*8170*/  LEA.HI.X R3, R87, R125, R86, 0x1, P0 ;  /* 0x0000007d57037211 */ /* 0x000fea00000f0c56 */
[----:B-----5:R3:W-:Y:S04]  /*8180*/  ST.E.128 [R2.64], R48 ;  /* 0x0000003002007985 */ /* 0x0207e8000c101d06 */
.L_x_1561:
[----:B------:R-:W-:Y:S05]  /*8190*/  BSYNC B2 ;  /* 0x0000000000027941 */ /* 0x000fea0003800000 */
.L_x_1560:
        /* <DEDUP_REMOVED lines=97> */
.L_x_1577:
[----:B------:R-:W-:Y:S05]  /*87b0*/  BSYNC B0 ;  /* 0x0000000000007941 */ /* 0x000fea0003800000 */
.L_x_1576:
[C---:B------:R-:W-:Y:S04]  /*87c0*/  LEA R2, P0, R92.reuse, R124, 0x1 ;  /* 0x0000007c5c027211 */ /* 0x040fe800078008ff */
[----:B------:R-:W-:Y:S05]  /*87d0*/  LEA.HI.X R3, R92, R125, R93, 0x1, P0 ;  /* 0x0000007d5c037211 */ /* 0x000fea00000f0c5d */
[----:B-----5:R3:W-:Y:S04]  /*87e0*/  ST.E.128 [R2.64], R48 ;  /* 0x0000003002007985 */ /* 0x0207e8000c101d06 */
.L_x_1575:
[----:B------:R-:W-:Y:S05]  /*87f0*/  BSYNC B1 ;  /* 0x0000000000017941 */ /* 0x000fea0003800000 */
.L_x_1574:
        /* <DEDUP_REMOVED lines=92> */
.L_x_1581:
[----:B------:R-:W-:Y:S05]  /*8dc0*/  BSYNC B0 ;  /* 0x0000000000007941 */ /* 0x000fea0003800000 */
.L_x_1580:
[C---:B------:R-:W-:Y:S04]  /*8dd0*/  LEA R2, P0, R89.reuse, R124, 0x1 ;  /* 0x0000007c59027211 */ /* 0x040fe800078008ff */
[----:B------:R-:W-:Y:S05]  /*8de0*/  LEA.HI.X R3, R89, R125, R88, 0x1, P0 ;  /* 0x0000007d59037211 */ /* 0x000fea00000f0c58 */
[----:B-----5:R3:W-:Y:S04]  /*8df0*/  ST.E.128 [R2.64], R48 ;  /* 0x0000003002007985 */ /* 0x0207e8000c101d06 */
.L_x_1579:
[----:B------:R-:W-:Y:S05]  /*8e00*/  BSYNC B1 ;  /* 0x0000000000017941 */ /* 0x000fea0003800000 */
.L_x_1578:
        /* <DEDUP_REMOVED lines=91> */
.L_x_1583:
[----:B------:R-:W-:Y:S05]  /*93c0*/  BSYNC B0 ;  /* 0x0000000000007941 */ /* 0x000fea0003800000 */
.L_x_1582:
[C---:B------:R-:W-:Y:S04]  /*93d0*/  LEA R2, P0, R85.reuse, R124, 0x1 ;  /* 0x0000007c55027211 */ /* 0x040fe800078008ff */
[----:B------:R-:W-:Y:S05]  /*93e0*/  LEA.HI.X R3, R85, R125, R84, 0x1, P0 ;  /* 0x0000007d55037211 */ /* 0x000fea00000f0c54 */
[----:B-----5:R3:W-:Y:S04]  /*93f0*/  ST.E.128 [R2.64], R48 ;  /* 0x0000003002007985 */ /* 0x0207e8000c101d06 */
.L_x_1573:
[----:B------:R-:W-:Y:S05]  /*9400*/  BSYNC B2 ;  /* 0x0000000000027941 */ /* 0x000fea0003800000 */
.L_x_1572:
        /* <DEDUP_REMOVED lines=98> */
.L_x_1589:
[----:B------:R-:W-:Y:S05]  /*9a30*/  BSYNC B0 ;  /* 0x0000000000007941 */ /* 0x000fea0003800000 */
.L_x_1588:
[----:B------:R-:W-:Y:S02]  /*9a40*/  IMAD R0, R65, 0x60, RZ ;  /* 0x0000006041007824 */ /* 0x000fe400078e02ff */
[----:B------:R-:W-:Y:S05]  /*9a50*/  IMAD.WIDE.U32 R2, R64, 0x60, R124 ;  /* 0x0000006040027825 */ /* 0x000fea00078e007c */
[----:B------:R-:W-:Y:S05]  /*9a60*/  IADD3 R3, R3, R0, RZ ;  /* 0x0000000003037210 */ /* 0x000fea0007ffe0ff */
[----:B-----5:R3:W-:Y:S02]  /*9a70*/  ST.E.128 [R2.64], R48 ;  /* 0x0000003002007985 */ /* 0x0207e4000c101d06 */
.L_x_1587:
[----:B------:R-:W-:Y:S05]  /*9a80*/  BSYNC B1 ;  /* 0x0000000000017941 */ /* 0x000fea0003800000 */
.L_x_1586:
        /* <DEDUP_REMOVED lines=92> */
.L_x_1593:
[----:B------:R-:W-:Y:S05]  /*a050*/  BSYNC B0 ;  /* 0x0000000000007941 */ /* 0x000fea0003800000 */
.L_x_1592:
[C---:B------:R-:W-:Y:S04]  /*a060*/  LEA R2, P0, R83.reuse, R124, 0x1 ;  /* 0x0000007c53027211 */ /* 0x040fe800078008ff */
[----:B------:R-:W-:Y:S05]  /*a070*/  LEA.HI.X R3, R83, R125, R82, 0x1, P0 ;  /* 0x0000007d53037211 */ /* 0x000fea00000f0c52 */
[----:B-----5:R3:W-:Y:S04]  /*a080*/  ST.E.128 [R2.64], R48 ;  /* 0x0000003002007985 */ /* 0x0207e8000c101d06 */
.L_x_1591:
[----:B------:R-:W-:Y:S05]  /*a090*/  BSYNC B1 ;  /* 0x0000000000017941 */ /* 0x000fea0003800000 */
.L_x_1590:
        /* <DEDUP_REMOVED lines=15> */
[----:B------:R-:W-:Y:S01]  /*a190*/  LOP3.LUT R43, R49, 0xffff0000, RZ, 0xc0, !PT ;  /* 0xffff0000312b7812 */ /* 0x000fe200078ec0ff */
[C---:B------:R-:W-:Y:S01]  /*a1a0*/  IMAD.U32 R48, R51.reuse, 0x10000, RZ ;  /* 0x0001000033307824 */ /* 0x040fe200078e00ff */
[----:B------:R-:W-:Y:S01]  /*a1b0*/  ISETP.GE.AND P1, PT, R10, R155, PT ;  /* 0x0000009b0a00720c */ /* 0x000fe20003f26270 */
[--C-:B------:R-:W-:Y:S01]  /*a1c0*/  IMAD.MOV.U32 R154, RZ, RZ, R155.reuse ;  /* 0x000000ffff9a7224 */ /* 0x100fe200078e009b */
[C---:B------:R-:W-:Y:S02]  /*a1d0*/  SHF.L.U32 R44, R50.reuse, 0x10, RZ ;  /* 0x00000010322c7819 */ /* 0x040fe400000006ff */
[----:B------:R-:W-:Y:S02]  /*a1e0*/  LOP3.LUT R47, R50, 0xffff0000, RZ, 0xc0, !PT ;  /* 0xffff0000322f7812 */ /* 0x000fe400078ec0ff */
[----:B------:R-:W-:Y:S07]  /*a1f0*/  LOP3.LUT R51, R51, 0xffff0000, RZ, 0xc0, !PT ;  /* 0xffff000033337812 */ /* 0x000fee00078ec0ff */
[----:B------:R-:W-:Y:S01]  /*a200*/  @P1 IADD3 R154, -R155, RZ, RZ ;  /* 0x000000ff9b9a1210 */ /* 0x000fe20007ffe1ff */
[----:B------:R-:W-:Y:S03]  /*a210*/  @P1 IMAD.MOV R189, RZ, RZ, -R155 ;  /* 0x000000ffffbd1224 */ /* 0x000fe600078e0a9b */
[----:B------:R-:W-:Y:S02]  /*a220*/  LEA R20, P0, R154, R190, 0x1 ;  /* 0x000000be9a147211 */ /* 0x000fe400078008ff */
[----:B------:R-:W-:Y:S02]  /*a230*/  IADD3 R187, P2, R138, R189, RZ ;  /* 0x000000bd8abb7210 */ /* 0x000fe40007f5e0ff */
[----:B------:R-:W-:Y:S02]  /*a240*/  LEA.HI.X.SX32 R21, R154, R191, 0x1, P0 ;  /* 0x000000bf9a157211 */ /* 0x000fe400000f0eff */
[----:B------:R-:W-:Y:S02]  /*a250*/  LEA.HI.X.SX32 R154, R189, R128, 0x1, P2 ;  /* 0x00000080bd9a7211 */ /* 0x000fe400010f0eff */
[C---:B--2---:R-:W-:Y:S02]  /*a260*/  LEA R190, P0, R187.reuse, R120, 0x1 ;  /* 0x00000078bbbe7211 */ /* 0x044fe400078008ff */
[----:B------:R-:W2:Y:S02]  /*a270*/  LD.E.128 R20, [R20.64] ;  /* 0x0000000614147980 */ /* 0x000ea4000c101d00 */
        /* <DEDUP_REMOVED lines=28> */
[----:B------:R-:W-:Y:S01]  /*a440*/  @!P1 FADD.FTZ R33, -R33, -RZ ;  /* 0x800000ff21219221 */ /* 0x000fe20000010100 */
[----:B------:R-:W-:Y:S01]  /*a450*/  LOP3.LUT R21, R191, 0xffff0000, RZ, 0xc0, !PT ;  /* 0xffff0000bf157812 */ /* 0x000fe200078ec0ff */
[C---:B----4-:R-:W-:Y:S01]  /*a460*/  IMAD.U32 R36, R60.reuse, 0x10000, RZ ;  /* 0x000100003c247824 */ /* 0x050fe200078e00ff */
[----:B------:R-:W-:Y:S01]  /*a470*/  LOP3.LUT R38, R60, 0xffff0000, RZ, 0xc0, !PT ;  /* 0xffff00003c267812 */ /* 0x000fe200078ec0ff */
[----:B------:R-:W-:Y:S01]  /*a480*/  FMUL.FTZ R2, R29, R32 ;  /* 0x000000201d027220 */ /* 0x000fe20000410000 */
[C---:B------:R-:W-:Y:S01]  /*a490*/  SHF.L.U32 R41, R61.reuse, 0x10, RZ ;  /* 0x000000103d297819 */ /* 0x040fe200000006ff */
        /* <DEDUP_REMOVED lines=27> */
.L_x_1595:
[----:B------:R-:W-:Y:S05]  /*a650*/  BSYNC B0 ;  /* 0x0000000000007941 */ /* 0x000fea0003800000 */
.L_x_1594:
[C---:B------:R-:W-:Y:S04]  /*a660*/  LEA R2, P0, R81.reuse, R124, 0x1 ;  /* 0x0000007c51027211 */ /* 0x040fe800078008ff */
[----:B------:R-:W-:Y:S05]  /*a670*/  LEA.HI.X R3, R81, R125, R80, 0x1, P0 ;  /* 0x0000007d51037211 */ /* 0x000fea00000f0c50 */
[----:B-----5:R3:W-:Y:S04]  /*a680*/  ST.E.128 [R2.64], R48 ;  /* 0x0000003002007985 */ /* 0x0207e8000c101d06 */
.L_x_1585:
[----:B------:R-:W-:Y:S05]  /*a690*/  BSYNC B2 ;  /* 0x0000000000027941 */ /* 0x000fea0003800000 */
.L_x_1584:
[----:B---3--:R-:W3:Y:S02]  /*a6a0*/  LD.E R3, [R18.64+0xd0] ;  /* 0x0000d00612037980 */ /* 0x008ee4000c101900 */
[----:B---3--:R-:W-:Y:S05]  /*a6b0*/  IMAD.U32 R3, R3, -0x20, RZ ;  /* 0xffffffe003037824 */ /* 0x008fea00078e00ff */
[C---:B------:R-:W-:Y:S02]  /*a6c0*/  LEA R122, P1, R3.reuse, R122, 0x1 ;  /* 0x0000007a037a7211 */ /* 0x040fe400078208ff */
[C---:B------:R-:W-:Y:S02]  /*a6d0*/  LEA R120, P0, R3.reuse, R120, 0x1 ;  /* 0x0000007803787211 */ /* 0x040fe400078008ff */
[C---:B------:R-:W-:Y:S02]  /*a6e0*/  LEA.HI.X.SX32 R123, R3.reuse, R123, 0x1, P1 ;  /* 0x0000007b037b7211 */ /* 0x040fe400008f0eff */
[----:B------:R-:W-:Y:S01]  /*a6f0*/  LEA.HI.X.SX32 R121, R3, R121, 0x1, P0 ;  /* 0x0000007903797211 */ /* 0x000fe200000f0eff */
[----:B------:R-:W-:-:S05]  /*a700*/  BRA `(.L_x_1547) ;  /* 0x000005f000007947 */ /* 0x000fca0003800000 */
.L_x_1521:
        /* <DEDUP_REMOVED lines=11> */
.L_x_1597:
[----:B------:R-:W-:Y:S05]  /*a7c0*/  BSYNC B0 ;  /* 0x0000000000007941 */ /* 0x000fea0003800000 */
.L_x_1596:
[C---:B------:R-:W-:Y:S01]  /*a7d0*/  ISETP.GE.AND P0, PT, R150.reuse, R189, PT ;  /* 0x000000bd9600720c */ /* 0x040fe20003f06270 */
[----:B------:R-:W-:Y:S03]  /*a7e0*/  BSSY B0, `(.L_x_1598) ;  /* 0x000001a000007945 */ /* 0x000fe60003800000 */
[----:B------:R-:W-:Y:S11]  /*a7f0*/  ISETP.GE.AND P0, PT, R150, R187, !P0 ;  /* 0x000000bb9600720c */ /* 0x000ff60004706270 */
[----:B------:R-:W-:Y:S02]  /*a800*/  @!UPT UIADD3 URZ, URZ, URZ, URZ ;  /* 0x0000003f3f3ff290 */ /* 0x000fe4000fffe03f */
[----:B------:R-:W-:-:S05]  /*a810*/  @!P0 BRA `(.L_x_1599) ;  /* 0x0000016000008947 */ /* 0x000fca0003800000 */
[----:B------:R-:W-:Y:S02]  /*a820*/  ISETP.NE.AND P2, PT, R151, RZ, PT ;  /* 0x000000ff9700720c */ /* 0x000fe40003f45270 */
[----:B------:R-:W-:Y:S11]  /*a830*/  ISETP.NE.AND P3, PT, R149, RZ, PT ;  /* 0x000000ff9500720c */ /* 0x000ff60003f65270 */
[----:B-1----:R-:W-:Y:S02]  /*a840*/  @P2 LEA R4, P0, R96, R118, 0x1 ;  /* 0x0000007660042211 */ /* 0x002fe400078008ff */
[----:B------:R-:W-:Y:S02]  /*a850*/  @P2 LEA R32, P1, R198, R124, 0x1 ;  /* 0x0000007cc6202211 */ /* 0x000fe400078208ff */
        /* <DEDUP_REMOVED lines=18> */
.L_x_1599:
[----:B------:R-:W-:Y:S05]  /*a980*/  BSYNC B0 ;  /* 0x0000000000007941 */ /* 0x000fea0003800000 */
.L_x_1598:
        /* <DEDUP_REMOVED lines=27> */
.L_x_1601:
[----:B------:R-:W-:Y:S05]  /*ab40*/  BSYNC B0 ;  /* 0x0000000000007941 */ /* 0x000fea0003800000 */
.L_x_1600:
        /* <DEDUP_REMOVED lines=27> */
.L_x_1547:
[----:B------:R-:W-:Y:S05]  /*ad00*/  BSYNC B3 ;  /* 0x0000000000037941 */ /* 0x000fea0003800000 */
.L_x_1520:
        /* <DEDUP_REMOVED lines=89> */
.L_x_1603:
        /* <DEDUP_REMOVED lines=8> */
.L_x_1604:
[----:B------:R-:W-:Y:S05]  /*b320*/  BSYNC B0 ;  /* 0x0000000000007941 */ /* 0x000fea0003800000 */
.L_x_1602:
[----:B------:R-:W-:Y:S04]  /*b330*/  IADD3 R9, R9, -0x1, RZ ;  /* 0xffffffff09097810 */ /* 0x000fe80007ffe0ff */
[----:B------:R-:W-:Y:S11]  /*b340*/  ISETP.GT.AND P0, PT, R9, R94, PT ;  /* 0x0000005e0900720c */ /* 0x000ff60003f04270 */
[----:B------:R-:W-:Y:S02]  /*b350*/  @!UPT UIADD3 URZ, URZ, URZ, URZ ;  /* 0x0000003f3f3ff290 */ /* 0x000fe4000fffe03f */
[----:B------:R-:W-:-:S05]  /*b360*/  @P0 BRA `(.L_x_1605) ;  /* 0xffff7b0000000947 */ /* 0x000fca000383ffff */
.L_x_1511:
        /* <DEDUP_REMOVED lines=16> */
[----:B------:R-:W-:Y:S01]  /*b470*/  @P1 LEA R16, P0, R207, R2, 0x2 ;  /* 0x00000002cf101211 */ /* 0x000fe200078010ff */
[----:B------:R-:W-:-:S03]  /*b480*/  IMAD.MOV.U32 R2, RZ, RZ, RZ ;  /* 0x000000ffff027224 */ /* 0x000fc600078e00ff */
[----:B------:R-:W-:-:S05]  /*b490*/  @P1 LEA.HI.X R17, R207, R3, R72, 0x2, P0 ;  /* 0x00000003cf111211 */ /* 0x000fca00000f1448 */
[----:B------:R2:W4:Y:S01]  /*b4a0*/  @P1 LD.E R2, [R16.64] ;  /* 0x0000000610021980 */ /* 0x000522000c101900 */
[----:B------:R-:W-:Y:S01]  /*b4b0*/  IADD3 R5, P1, R5, R172, RZ ;  /* 0x000000ac05057210 */ /* 0x000fe20007f3e0ff */
[----:B------:R-:W-:Y:S01]  /*b4c0*/  IMAD.MOV.U32 R174, RZ, RZ, R172 ;  /* 0x000000ffffae7224 */ /* 0x000fe200078e00ac */
[----:B-----5:R-:W-:Y:S02]  /*b4d0*/  LEA R44, P2, R172, R178, 0x1 ;  /* 0x000000b2ac2c7211 */ /* 0x020fe400078408ff */
        /* <DEDUP_REMOVED lines=14> */
[C---:B--2---:R-:W-:Y:S02]  /*b5c0*/  LEA R16, P1, R174.reuse, R178, 0x1 ;  /* 0x000000b2ae107211 */ /* 0x044fe400078208ff */
        /* <DEDUP_REMOVED lines=68> */
.L_x_1614:
[----:B------:R-:W-:Y:S05]  /*ba10*/  BSYNC B0 ;  /* 0x0000000000007941 */ /* 0x000fea0003800000 */
.L_x_1613:
[----:B-----5:R3:W-:Y:S02]  /*ba20*/  STS.128 [R210], R20 ;  /* 0x00000014d2007388 */ /* 0x0207e40000000c00 */
.L_x_1612:
[----:B------:R-:W-:Y:S05]  /*ba30*/  BSYNC B1 ;  /* 0x0000000000017941 */ /* 0x000fea0003800000 */
.L_x_1611:
        /* <DEDUP_REMOVED lines=47> */
.L_x_1618:
[----:B------:R-:W-:Y:S05]  /*bd30*/  BSYNC B0 ;  /* 0x0000000000007941 */ /* 0x000fea0003800000 */
.L_x_1617:
[----:B-----5:R1:W-:Y:S02]  /*bd40*/  STS.128 [R210+0x2000], R20 ;  /* 0x00200014d2007388 */ /* 0x0203e40000000c00 */
.L_x_1616:
[----:B------:R-:W-:Y:S05]  /*bd50*/  BSYNC B1 ;  /* 0x0000000000017941 */ /* 0x000fea0003800000 */
.L_x_1615:
        /* <DEDUP_REMOVED lines=46> */
.L_x_1620:
[----:B------:R-:W-:Y:S05]  /*c040*/  BSYNC B0 ;  /* 0x0000000000007941 */ /* 0x000fea0003800000 */
.L_x_1619:
[----:B-----5:R3:W-:Y:S02]  /*c050*/  STS.128 [R210+0x4000], R20 ;  /* 0x00400014d2007388 */ /* 0x0207e40000000c00 */
.L_x_1610:
[----:B------:R-:W-:Y:S05]  /*c060*/  BSYNC B2 ;  /* 0x0000000000027941 */ /* 0x000fea0003800000 */
.L_x_1609:
        /* <DEDUP_REMOVED lines=52> */
.L_x_1626:
[----:B------:R-:W-:Y:S05]  /*c3b0*/  BSYNC B0 ;  /* 0x0000000000007941 */ /* 0x000fea0003800000 */
.L_x_1625:
[----:B-----5:R3:W-:Y:S02]  /*c3c0*/  STS.128 [R210+0x800], R20 ;  /* 0x00080014d2007388 */ /* 0x0207e40000000c00 */
.L_x_1624:
[----:B------:R-:W-:Y:S05]  /*c3d0*/  BSYNC B1 ;  /* 0x0000000000017941 */ /* 0x000fea0003800000 */
.L_x_1623:
        /* <DEDUP_REMOVED lines=47> */
.L_x_1630:
[----:B------:R-:W-:Y:S05]  /*c6d0*/  BSYNC B0 ;  /* 0x0000000000007941 */ /* 0x000fea0003800000 */
.L_x_1629:
[----:B-----5:R3:W-:Y:S02]  /*c6e0*/  STS.128 [R210+0x2800], R20 ;  /* 0x00280014d2007388 */ /* 0x0207e40000000c00 */
.L_x_1628:
[----:B------:R-:W-:Y:S05]  /*c6f0*/  BSYNC B1 ;  /* 0x0000000000017941 */ /* 0x000fea0003800000 */
.L_x_1627:
        /* <DEDUP_REMOVED lines=45> */
.L_x_1632:
[----:B------:R-:W-:Y:S05]  /*c9d0*/  BSYNC B0 ;  /* 0x0000000000007941 */ /* 0x000fea0003800000 */
.L_x_1631:
[----:B-----5:R1:W-:Y:S02]  /*c9e0*/  STS.128 [R210+0x4800], R40 ;  /* 0x00480028d2007388 */ /* 0x0203e40000000c00 */
.L_x_1622:
[----:B------:R-:W-:Y:S05]  /*c9f0*/  BSYNC B2 ;  /* 0x0000000000027941 */ /* 0x000fea0003800000 */
.L_x_1621:
        /* <DEDUP_REMOVED lines=53> */
.L_x_1638:
[----:B------:R-:W-:Y:S05]  /*cd50*/  BSYNC B0 ;  /* 0x0000000000007941 */ /* 0x000fea0003800000 */
.L_x_1637:
[----:B-----5:R3:W-:Y:S02]  /*cd60*/  STS.128 [R210+0x1000], R20 ;  /* 0x00100014d2007388 */ /* 0x0207e40000000c00 */
.L_x_1636:
[----:B------:R-:W-:Y:S05]  /*cd70*/  BSYNC B1 ;  /* 0x0000000000017941 */ /* 0x000fea0003800000 */
.L_x_1635:
        /* <DEDUP_REMOVED lines=48> */
.L_x_1642:
[----:B------:R-:W-:Y:S05]  /*d080*/  BSYNC B0 ;  /* 0x0000000000007941 */ /* 0x000fea0003800000 */
.L_x_1641:
[----:B-----5:R3:W-:Y:S02]  /*d090*/  STS.128 [R210+0x3000], R20 ;  /* 0x00300014d2007388 */ /* 0x0207e40000000c00 */
.L_x_1640:
[----:B------:R-:W-:Y:S05]  /*d0a0*/  BSYNC B1 ;  /* 0x0000000000017941 */ /* 0x000fea0003800000 */
.L_x_1639:
        /* <DEDUP_REMOVED lines=45> */
.L_x_1644:
[----:B------:R-:W-:Y:S05]  /*d380*/  BSYNC B0 ;  /* 0x0000000000007941 */ /* 0x000fea0003800000 */
.L_x_1643:
[----:B-----5:R1:W-:Y:S02]  /*d390*/  STS.128 [R210+0x5000], R36 ;  /* 0x00500024d2007388 */ /* 0x0203e40000000c00 */
.L_x_1634:
[----:B------:R-:W-:Y:S05]  /*d3a0*/  BSYNC B2 ;  /* 0x0000000000027941 */ /* 0x000fea0003800000 */
.L_x_1633:
        /* <DEDUP_REMOVED lines=50> */
.L_x_1649:
[----:B------:R-:W-:Y:S05]  /*d6d0*/  BSYNC B0 ;  /* 0x0000000000007941 */ /* 0x000fea0003800000 */
.L_x_1648:
[----:B-----5:R3:W-:Y:S02]  /*d6e0*/  STS.128 [R210+0x1800], R20 ;  /* 0x00180014d2007388 */ /* 0x0207e40000000c00 */
.L_x_1647:
[----:B------:R-:W-:Y:S05]  /*d6f0*/  BSYNC B1 ;  /* 0x0000000000017941 */ /* 0x000fea0003800000 */
.L_x_1646:
        /* <DEDUP_REMOVED lines=10> */
[C---:B-----5:R-:W-:Y:S01]  /*d7a0*/  LOP3.LUT R11, R13.reuse, 0xffff0000, RZ, 0xc0, !PT ;  /* 0xffff00000d0b7812 */ /* 0x060fe200078ec0ff */
[----:B------:R-:W-:Y:S01]  /*d7b0*/  IMAD.U32 R30, R14, 0x10000, RZ ;  /* 0x000100000e1e7824 */ /* 0x000fe200078e00ff */
[----:B-1----:R-:W-:Y:S02]  /*d7c0*/  SHF.L.U32 R20, R13, 0x10, RZ ;  /* 0x000000100d147819 */ /* 0x002fe400000006ff */
[C---:B------:R-:W-:Y:S02]  /*d7d0*/  SHF.L.U32 R13, R12.reuse, 0x10, RZ ;  /* 0x000000100c0d7819 */ /* 0x040fe400000006ff */
[----:B------:R-:W-:-:S02]  /*d7e0*/  LOP3.LUT R31, R12, 0xffff0000, RZ, 0xc0, !PT ;  /* 0xffff00000c1f7812 */ /* 0x000fc400078ec0ff */
[C---:B------:R-:W-:Y:S02]  /*d7f0*/  LOP3.LUT R23, R15.reuse, 0xffff0000, RZ, 0xc0, !PT ;  /* 0xffff00000f177812 */ /* 0x040fe400078ec0ff */
[----:B------:R-:W-:Y:S02]  /*d800*/  SHF.L.U32 R29, R15, 0x10, RZ ;  /* 0x000000100f1d7819 */ /* 0x000fe400000006ff */
[----:B------:R-:W-:Y:S02]  /*d810*/  LOP3.LUT R32, R14, 0xffff0000, RZ, 0xc0, !PT ;  /* 0xffff00000e207812 */ /* 0x000fe400078ec0ff */
[----:B--2---:R-:W-:Y:S02]  /*d820*/  LOP3.LUT R21, R2, 0xffff0000, RZ, 0xc0, !PT ;  /* 0xffff000002157812 */ /* 0x004fe400078ec0ff */
[C---:B------:R-:W-:Y:S01]  /*d830*/  LOP3.LUT R12, R3.reuse, 0xffff0000, RZ, 0xc0, !PT ;  /* 0xffff0000030c7812 */ /* 0x040fe200078ec0ff */
[----:B------:R-:W-:Y:S01]  /*d840*/  IMAD.U32 R3, R3, 0x10000, RZ ;  /* 0x0001000003037824 */ /* 0x000fe200078e00ff */
[----:B---3--:R-:W-:Y:S01]  /*d850*/  LOP3.LUT R28, R4, 0xffff0000, RZ, 0xc0, !PT ;  /* 0xffff0000041c7812 */ /* 0x008fe200078ec0ff */
[----:B------:R-:W-:Y:S01]  /*d860*/  FMUL.FTZ R15, R11, R21 ;  /* 0x000000150b0f7220 */ /* 0x000fe20000410000 */
[----:B------:R-:W-:Y:S01]  /*d870*/  LOP3.LUT R22, R5, 0xffff0000, RZ, 0xc0, !PT ;  /* 0xffff000005167812 */ /* 0x000fe200078ec0ff */
[----:B------:R-:W-:Y:S01]  /*d880*/  FMUL.FTZ R14, R23, R12 ;  /* 0x0000000c170e7220 */ /* 0x000fe20000410000 */
[----:B------:R-:W-:Y:S01]  /*d890*/  SHF.L.U32 R2, R2, 0x10, RZ ;  /* 0x0000001002027819 */ /* 0x000fe200000006ff */
[-C--:B------:R-:W-:Y:S01]  /*d8a0*/  FMUL.FTZ R11, R11, R28.reuse ;  /* 0x0000001c0b0b7220 */ /* 0x080fe20000410000 */
[----:B------:R-:W-:Y:S01]  /*d8b0*/  SHF.L.U32 R4, R4, 0x10, RZ ;  /* 0x0000001004047819 */ /* 0x000fe200000006ff */
[----:B------:R-:W-:Y:S01]  /*d8c0*/  FFMA.FTZ R15, R20, R28, -R15 ;  /* 0x0000001c140f7223 */ /* 0x000fe2000001080f */
[----:B------:R-:W-:Y:S01]  /*d8d0*/  SHF.L.U32 R5, R5, 0x10, RZ ;  /* 0x0000001005057819 */ /* 0x000fe200000006ff */
[----:B------:R-:W-:-:S02]  /*d8e0*/  FMUL.FTZ R23, R23, R22 ;  /* 0x0000001617177220 */ /* 0x000fc40000410000 */
[----:B------:R-:W-:Y:S02]  /*d8f0*/  FFMA.FTZ R20, R20, R21, R11 ;  /* 0x0000001514147223 */ /* 0x000fe4000001000b */
[C---:B------:R-:W-:Y:S02]  /*d900*/  FMUL.FTZ R11, R31.reuse, R2 ;  /* 0x000000021f0b7220 */ /* 0x040fe40000410000 */
[----:B------:R-:W-:Y:S02]  /*d910*/  FMUL.FTZ R31, R31, R4 ;  /* 0x000000041f1f7220 */ /* 0x000fe40000410000 */
[----:B------:R-:W-:Y:S02]  /*d920*/  FFMA.FTZ R23, R29, R12, R23 ;  /* 0x0000000c1d177223 */ /* 0x000fe40000010017 */
[C---:B------:R-:W-:Y:S02]  /*d930*/  FMUL.FTZ R12, R32.reuse, R3 ;  /* 0x00000003200c7220 */ /* 0x040fe40000410000 */
[----:B------:R-:W-:-:S02]  /*d940*/  FMUL.FTZ R32, R32, R5 ;  /* 0x0000000520207220 */ /* 0x000fc40000410000 */
[C---:B------:R-:W-:Y:S02]  /*d950*/  FFMA.FTZ R11, R13.reuse, R4, -R11 ;  /* 0x000000040d0b7223 */ /* 0x040fe4000001080b */
[----:B------:R-:W-:Y:S01]  /*d960*/  FFMA.FTZ R2, R13, R2, R31 ;  /* 0x000000020d027223 */ /* 0x000fe2000001001f */
[----:B------:R-:W-:Y:S01]  /*d970*/  F2FP.BF16.PACK_AB R13, R20, R15 ;  /* 0x0000000f140d723e */ /* 0x000fe200000010ff */
[----:B------:R-:W-:Y:S02]  /*d980*/  FFMA.FTZ R14, R29, R22, -R14 ;  /* 0x000000161d0e7223 */ /* 0x000fe4000001080e */
[----:B------:R-:W-:Y:S01]  /*d990*/  FFMA.FTZ R12, R30, R5, -R12 ;  /* 0x000000051e0c7223 */ /* 0x000fe2000001080c */
[----:B------:R-:W-:Y:S01]  /*d9a0*/  F2FP.BF16.PACK_AB R2, R2, R11 ;  /* 0x0000000b0202723e */ /* 0x000fe200000010ff */
[----:B------:R-:W-:Y:S01]  /*d9b0*/  FFMA.FTZ R3, R30, R3, R32 ;  /* 0x000000031e037223 */ /* 0x000fe20000010020 */
[----:B------:R-:W-:-:S04]  /*d9c0*/  F2FP.BF16.PACK_AB R15, R23, R14 ;  /* 0x0000000e170f723e */ /* 0x000fc800000010ff */
[----:B------:R-:W-:Y:S02]  /*d9d0*/  F2FP.BF16.PACK_AB R14, R3, R12 ;  /* 0x0000000c030e723e */ /* 0x000fe400000010ff */
[----:B------:R-:W-:Y:S02]  /*d9e0*/  MOV R12, R2 ;  /* 0x00000002000c7202 */ /* 0x000fe40000000f00 */
.L_x_1653:
[----:B------:R-:W-:Y:S05]  /*d9f0*/  BSYNC B0 ;  /* 0x0000000000007941 */ /* 0x000fea0003800000 */
.L_x_1652:
[----:B-----5:R1:W-:Y:S02]  /*da00*/  STS.128 [R210+0x3800], R12 ;  /* 0x0038000cd2007388 */ /* 0x0203e40000000c00 */
.L_x_1651:
[----:B------:R-:W-:Y:S05]  /*da10*/  BSYNC B1 ;  /* 0x0000000000017941 */ /* 0x000fea0003800000 */
.L_x_1650:
        /* <DEDUP_REMOVED lines=45> */
.L_x_1655:
[----:B------:R-:W-:Y:S05]  /*dcf0*/  BSYNC B0 ;  /* 0x0000000000007941 */ /* 0x000fea0003800000 */
.L_x_1654:
[----:B-----5:R1:W-:Y:S01]  /*dd00*/  STS.128 [R210+0x5800], R12 ;  /* 0x0058000cd2007388 */ /* 0x0203e20000000c00 */
[----:B------:R-:W-:Y:S05]  /*dd10*/  BRA `(.L_x_1645) ;  /* 0x00004c0000007947 */ /* 0x000fea0003800000 */
.L_x_1608:
        /* <DEDUP_REMOVED lines=89> */
.L_x_1661:
[----:B------:R-:W-:Y:S05]  /*e2b0*/  BSYNC B0 ;  /* 0x0000000000007941 */ /* 0x000fea0003800000 */
.L_x_1660:
[----:B-----5:R3:W-:Y:S02]  /*e2c0*/  STS.128 [R210], R32 ;  /* 0x00000020d2007388 */ /* 0x0207e40000000c00 */
.L_x_1659:
[----:B------:R-:W-:Y:S05]  /*e2d0*/  BSYNC B1 ;  /* 0x0000000000017941 */ /* 0x000fea0003800000 */
.L_x_1658:
        /* <DEDUP_REMOVED lines=87> */
.L_x_1665:
[----:B------:R-:W-:Y:S05]  /*e850*/  BSYNC B0 ;  /* 0x0000000000007941 */ /* 0x000fea0003800000 */
.L_x_1664:
[----:B-----5:R1:W-:Y:S02]  /*e860*/  STS.128 [R210+0x2000], R32 ;  /* 0x00200020d2007388 */ /* 0x0203e40000000c00 */
.L_x_1663:
[----:B------:R-:W-:Y:S05]  /*e870*/  BSYNC B1 ;  /* 0x0000000000017941 */ /* 0x000fea0003800000 */
.L_x_1662:
        /* <DEDUP_REMOVED lines=86> */
.L_x_1667:
[----:B------:R-:W-:Y:S05]  /*ede0*/  BSYNC B0 ;  /* 0x0000000000007941 */ /* 0x000fea0003800000 */
.L_x_1666:
[----:B-----5:R3:W-:Y:S02]  /*edf0*/  STS.128 [R210+0x4000], R32 ;  /* 0x00400020d2007388 */ /* 0x0207e40000000c00 */
.L_x_1657:
[----:B------:R-:W-:Y:S05]  /*ee00*/  BSYNC B2 ;  /* 0x0000000000027941 */ /* 0x000fea0003800000 */
.L_x_1656:
        /* <DEDUP_REMOVED lines=92> */
.L_x_1673:
[----:B------:R-:W-:Y:S05]  /*f3d0*/  BSYNC B0 ;  /* 0x0000000000007941 */ /* 0x000fea0003800000 */
.L_x_1672:
[----:B-----5:R3:W-:Y:S02]  /*f3e0*/  STS.128 [R210+0x800], R32 ;  /* 0x00080020d2007388 */ /* 0x0207e40000000c00 */
.L_x_1671:
[----:B------:R-:W-:Y:S05]  /*f3f0*/  BSYNC B1 ;  /* 0x0000000000017941 */ /* 0x000fea0003800000 */
.L_x_1670:
        /* <DEDUP_REMOVED lines=87> */
.L_x_1677:
[----:B------:R-:W-:Y:S05]  /*f970*/  BSYNC B0 ;  /* 0x0000000000007941 */ /* 0x000fea0003800000 */
.L_x_1676:
[----:B-----5:R3:W-:Y:S02]  /*f980*/  STS.128 [R210+0x2800], R32 ;  /* 0x00280020d2007388 */ /* 0x0207e40000000c00 */
.L_x_1675:
[----:B------:R-:W-:Y:S05]  /*f990*/  BSYNC B1 ;  /* 0x0000000000017941 */ /* 0x000fea0003800000 */
.L_x_1674:
        /* <DEDUP_REMOVED lines=86> */
.L_x_1679:
[----:B------:R-:W-:Y:S05]  /*ff00*/  BSYNC B0 ;  /* 0x0000000000007941 */ /* 0x000fea0003800000 */
.L_x_1678:
[----:B-----5:R3:W-:Y:S02]  /*ff10*/  STS.128 [R210+0x4800], R32 ;  /* 0x00480020d2007388 */ /* 0x0207e40000000c00 */
.L_x_1669:
[----:B------:R-:W-:Y:S05]  /*ff20*/  BSYNC B2 ;  /* 0x0000000000027941 */ /* 0x000fea0003800000 */
.L_x_1668:
        /* <DEDUP_REMOVED lines=92> */
.L_x_1685:
[----:B------:R-:W-:Y:S05]  /*104f0*/  BSYNC B0 ;  /* 0x0000000000007941 */ /* 0x000fea0003800000 */
.L_x_1684:
[----:B-----5:R3:W-:Y:S02]  /*10500*/  STS.128 [R210+0x1000], R32 ;  /* 0x00100020d2007388 */ /* 0x0207e40000000c00 */
.L_x_1683:
[----:B------:R-:W-:Y:S05]  /*10510*/  BSYNC B1 ;  /* 0x0000000000017941 */ /* 0x000fea0003800000 */
.L_x_1682:
        /* <DEDUP_REMOVED lines=87> */
.L_x_1689:
[----:B------:R-:W-:Y:S05]  /*10a90*/  BSYNC B0 ;  /* 0x0000000000007941 */ /* 0x000fea0003800000 */
.L_x_1688:
[----:B-----5:R3:W-:Y:S02]  /*10aa0*/  STS.128 [R210+0x3000], R32 ;  /* 0x00300020d2007388 */ /* 0x0207e40000000c00 */
.L_x_1687:
[----:B------:R-:W-:Y:S05]  /*10ab0*/  BSYNC B1 ;  /* 0x0000000000017941 */ /* 0x000fea0003800000 */
.L_x_1686:
        /* <DEDUP_REMOVED lines=86> */
.L_x_1691:
[----:B------:R-:W-:Y:S05]  /*11020*/  BSYNC B0 ;  /* 0x0000000000007941 */ /* 0x000fea0003800000 */
.L_x_1690:
[----:B-----5:R3:W-:Y:S02]  /*11030*/  STS.128 [R210+0x5000], R32 ;  /* 0x00500020d2007388 */ /* 0x0207e40000000c00 */
.L_x_1681:
[----:B------:R-:W-:Y:S05]  /*11040*/  BSYNC B2 ;  /* 0x0000000000027941 */ /* 0x000fea0003800000 */
.L_x_1680:
        /* <DEDUP_REMOVED lines=92> */
.L_x_1695:
[----:B------:R-:W-:Y:S05]  /*11610*/  BSYNC B0 ;  /* 0x0000000000007941 */ /* 0x000fea0003800000 */
.L_x_1694:
[----:B-----5:R1:W-:Y:S02]  /*11620*/  STS.128 [R210+0x1800], R20 ;  /* 0x00180014d2007388 */ /* 0x0203e40000000c00 */
.L_x_1693:
[----:B------:R-:W-:Y:S05]  /*11630*/  BSYNC B1 ;  /* 0x0000000000017941 */ /* 0x000fea0003800000 */
.L_x_1692:
        /* <DEDUP_REMOVED lines=17> */
[----:B--2---:R-:W2:Y:S03]  /*11750*/  LD.E.128 R20, [R20.64+0x80] ;  /* 0x0000800614147980 */ /* 0x004ea6000c101d00 */
[----:B------:R-:W-:Y:S01]  /*11760*/  LEA.HI.X R25, R25, R39, R11, 0x1, P1 ;  /* 0x0000002719197211 */ /* 0x000fe200008f0c0b */
[----:B------:R-:W-:Y:S01]  /*11770*/  IMAD.MOV.U32 R11, RZ, RZ, RZ ;  /* 0x000000ffff0b7224 */ /* 0x000fe200078e00ff */
[----:B------:R-:W-:-:S04]  /*11780*/  @P0 IADD3 R11, -R2, RZ, RZ ;  /* 0x000000ff020b0210 */ /* 0x000fc80007ffe1ff */
[C---:B------:R-:W-:Y:S01]  /*11790*/  IADD3 R29, P1, R11.reuse, R3, RZ ;  /* 0x000000030b1d7210 */ /* 0x040fe20007f3e0ff */
[----:B---3--:R-:W3:Y:S03]  /*117a0*/  LD.E.128 R24, [R24.64+0x80] ;  /* 0x0000800618187980 */ /* 0x008ee6000c101d00 */
        /* <DEDUP_REMOVED lines=17> */
[----:B------:R-:W-:Y:S02]  /*118c0*/  LOP3.LUT R43, R23, 0xffff0000, RZ, 0xc0, !PT ;  /* 0xffff0000172b7812 */ /* 0x000fe400078ec0ff */
        /* <DEDUP_REMOVED lines=17> */
[----:B------:R-:W-:Y:S01]  /*119e0*/  FMUL.FTZ R23, R20, R23 ;  /* 0x0000001714177220 */ /* 0x000fe20000410000 */
[----:B------:R-:W-:Y:S01]  /*119f0*/  SHF.L.U32 R20, R29, 0x10, RZ ;  /* 0x000000101d147819 */ /* 0x000fe200000006ff */
[----:B------:R-:W-:Y:S01]  /*11a00*/  FMUL.FTZ R15, R15, R24 ;  /* 0x000000180f0f7220 */ /* 0x000fe20000410000 */
[----:B------:R-:W-:Y:S01]  /*11a10*/  LOP3.LUT R29, R29, 0xffff0000, RZ, 0xc0, !PT ;  /* 0xffff00001d1d7812 */ /* 0x000fe200078ec0ff */
[----:B------:R-:W-:-:S02]  /*11a20*/  @!P0 FADD.FTZ R46, -R46, -RZ ;  /* 0x800000ff2e2e8221 */ /* 0x000fc40000010100 */
[----:B------:R-:W-:Y:S02]  /*11a30*/  @!P0 FADD.FTZ R48, -R48, -RZ ;  /* 0x800000ff30308221 */ /* 0x000fe40000010100 */
[----:B------:R-:W-:Y:S01]  /*11a40*/  FMUL.FTZ R25, R22, R25 ;  /* 0x0000001916197220 */ /* 0x000fe20000410000 */
[C---:B------:R-:W-:Y:S01]  /*11a50*/  LOP3.LUT R22, R28.reuse, 0xffff0000, RZ, 0xc0, !PT ;  /* 0xffff00001c167812 */ /* 0x040fe200078ec0ff */
[----:B------:R-:W-:Y:S02]  /*11a60*/  IMAD.U32 R24, R28, 0x10000, RZ ;  /* 0x000100001c187824 */ /* 0x000fe400078e00ff */
        /* <DEDUP_REMOVED lines=20> */
.L_x_1699:
[----:B------:R-:W-:Y:S05]  /*11bb0*/  BSYNC B0 ;  /* 0x0000000000007941 */ /* 0x000fea0003800000 */
.L_x_1698:
[----:B-----5:R1:W-:Y:S02]  /*11bc0*/  STS.128 [R210+0x3800], R12 ;  /* 0x0038000cd2007388 */ /* 0x0203e40000000c00 */
.L_x_1697:
[----:B------:R-:W-:Y:S05]  /*11bd0*/  BSYNC B1 ;  /* 0x0000000000017941 */ /* 0x000fea0003800000 */
.L_x_1696:
        /* <DEDUP_REMOVED lines=89> */
.L_x_1701:
[----:B------:R-:W-:Y:S05]  /*12170*/  BSYNC B0 ;  /* 0x0000000000007941 */ /* 0x000fea0003800000 */
.L_x_1700:
[----:B-----5:R1:W-:Y:S01]  /*12180*/  STS.128 [R210+0x5800], R12 ;  /* 0x0058000cd2007388 */ /* 0x0203e20000000c00 */
[----:B------:R-:W-:Y:S05]  /*12190*/  BRA `(.L_x_1645) ;  /* 0x0000078000007947 */ /* 0x000fea0003800000 */
.L_x_1607:
        /* <DEDUP_REMOVED lines=29> */
.L_x_1703:
[----:B------:R-:W-:Y:S05]  /*12370*/  BSYNC B0 ;  /* 0x0000000000007941 */ /* 0x000fea0003800000 */
.L_x_1702:
        /* <DEDUP_REMOVED lines=29> */
.L_x_1705:
[----:B------:R-:W-:Y:S05]  /*12550*/  BSYNC B0 ;  /* 0x0000000000007941 */ /* 0x000fea0003800000 */
.L_x_1704:
[----:B-1----:R-:W-:Y:S01]  /*12560*/  IADD3 R6, R168, 0x20, RZ ;  /* 0x00000020a8067810 */ /* 0x002fe20007ffe0ff */
[----:B------:R-:W-:Y:S03]  /*12570*/  BSSY B0, `(.L_x_1706) ;  /* 0x000001c000007945 */ /* 0x000fe60003800000 */
[----:B------:R-:W-:-:S13]  /*12580*/  ISETP.GE.AND P2, PT, R6, R77, PT ;  /* 0x0000004d0600720c */ /* 0x000fda0003f46270 */
[----:B------:R-:W-:Y:S05]  /*12590*/  @P2 BRA `(.L_x_1707) ;  /* 0x0000019000002947 */ /* 0x000fea0003800000 */
[----:B------:R-:W-:Y:S02]  /*125a0*/  ISETP.GE.AND P3, PT, R14, R75, PT ;  /* 0x0000004b0e00720c */ /* 0x000fe40003f66270 */
[----:B------:R-:W-:-:S04]  /*125b0*/  LEA R5, P2, R176, R172, 0x5 ;  /* 0x000000acb0057211 */ /* 0x000fc800078428ff */
[----:B------:R-:W-:Y:S02]  /*125c0*/  LEA.HI.X R3, R176, R175, R177, 0x5, P2 ;  /* 0x000000afb0037211 */ /* 0x000fe400010f2cb1 */
        /* <DEDUP_REMOVED lines=22> */
.L_x_1707:
[----:B------:R-:W-:Y:S05]  /*12730*/  BSYNC B0 ;  /* 0x0000000000007941 */ /* 0x000fea0003800000 */
.L_x_1706:
[----:B-1----:R-:W-:-:S04]  /*12740*/  IADD3 R8, R168, 0x30, RZ ;  /* 0x00000030a8087810 */ /* 0x002fc80007ffe0ff */
[----:B------:R-:W-:-:S13]  /*12750*/  ISETP.GE.AND P2, PT, R8, R77, PT ;  /* 0x0000004d0800720c */ /* 0x000fda0003f46270 */
[----:B------:R-:W-:Y:S05]  /*12760*/  @P2 BRA `(.L_x_1645) ;  /* 0x000001b000002947 */ /* 0x000fea0003800000 */
[----:B------:R-:W-:Y:S01]  /*12770*/  ISETP.GE.AND P3, PT, R14, R75, PT ;  /* 0x0000004b0e00720c */ /* 0x000fe20003f66270 */
[----:B------:R-:W-:Y:S02]  /*12780*/  IMAD.MOV.U32 R173, RZ, RZ, R175 ;  /* 0x000000ffffad7224 */ /* 0x000fe400078e00af */
[----:B--2---:R-:W-:Y:S02]  /*12790*/  IMAD R2, R177, 0x30, RZ ;  /* 0x00000030b1027824 */ /* 0x004fe400078e02ff */
[----:B------:R-:W-:-:S04]  /*127a0*/  IMAD.WIDE.U32 R176, R176, 0x30, R172 ;  /* 0x00000030b0b07825 */ /* 0x000fc800078e00ac */
[----:B------:R-:W-:Y:S01]  /*127b0*/  IMAD.IADD R3, R2, 0x1, R177 ;  /* 0x0000000102037824 */ /* 0x000fe200078e02b1 */
[----:B-----5:R-:W-:-:S03]  /*127c0*/  @!P0 LEA R4, P2, R176, R178, 0x1 ;  /* 0x000000b2b0048211 */ /* 0x020fc600078408ff */
        /* <DEDUP_REMOVED lines=21> */
.L_x_1645:
[----:B------:R-:W-:Y:S05]  /*12920*/  BSYNC B3 ;  /* 0x0000000000037941 */ /* 0x000fea0003800000 */
.L_x_1606:
[----:B--2---:R-:W-:Y:S01]  /*12930*/  IADD3 R3, R133, -0x1, RZ ;  /* 0xffffffff85037810 */ /* 0x004fe20007ffe0ff */
[----:B------:R-:W-:Y:S01]  /*12940*/  BSSY B0, `(.L_x_1708) ;  /* 0x0000020000007945 */ /* 0x000fe20003800000 */
[----:B------:R-:W-:-:S03]  /*12950*/  LOP3.LUT R211, R74, 0xff, RZ, 0xc0, !PT ;  /* 0x000000ff4ad37812 */ /* 0x000fc600078ec0ff */
[----:B------:R-:W-:-:S04]  /*12960*/  IMAD.SHL.U32 R2, R3, 0x40, RZ ;  /* 0x0000004003027824 */ /* 0x000fc800078e00ff */
[----:B-1----:R-:W-:-:S05]  /*12970*/  IMAD.IADD R5, R69, 0x1, -R2 ;  /* 0x0000000145057824 */ /* 0x002fca00078e0a02 */
[----:B------:R-:W-:-:S13]  /*12980*/  ISETP.GE.AND P0, PT, R168, R5, PT ;  /* 0x00000005a800720c */ /* 0x000fda0003f06270 */
[----:B------:R-:W-:Y:S05]  /*12990*/  @P0 BRA `(.L_x_1709) ;  /* 0x000001a000000947 */ /* 0x000fea0003800000 */
[C---:B------:R-:W-:Y:S02]  /*129a0*/  LOP3.LUT R4, R211.reuse, 0x1, RZ, 0xc0, !PT ;  /* 0x00000001d3047812 */ /* 0x040fe400078ec0ff */
        /* <DEDUP_REMOVED lines=24> */
.L_x_1710:
[----:B------:R2:W-:Y:S02]  /*12b30*/  STS.128 [R210+0xa000], RZ ;  /* 0x00a000ffd2007388 */ /* 0x0005e40000000c00 */
.L_x_1709:
[----:B------:R-:W-:Y:S05]  /*12b40*/  BSYNC B0 ;  /* 0x0000000000007941 */ /* 0x000fea0003800000 */
.L_x_1708:
[----:B------:R-:W-:Y:S01]  /*12b50*/  ISETP.GE.AND P0, PT, R0, R5, PT ;  /* 0x000000050000720c */ /* 0x000fe20003f06270 */
[----:B------:R-:W-:-:S12]  /*12b60*/  BSSY B0, `(.L_x_1711) ;  /* 0x000001f000007945 */ /* 0x000fd80003800000 */
[----:B------:R-:W-:Y:S05]  /*12b70*/  @P0 BRA `(.L_x_1712) ;  /* 0x000001d000000947 */ /* 0x000fea0003800000 */
[C---:B------:R-:W-:Y:S02]  /*12b80*/  LOP3.LUT R4, R211.reuse, 0x1, RZ, 0xc0, !PT ;  /* 0x00000001d3047812 */ /* 0x040fe400078ec0ff */
[----:B------:R-:W-:Y:S02]  /*12b90*/  LOP3.LUT P0, RZ, R211, 0x2, RZ, 0xc0, !PT ;  /* 0x00000002d3ff7812 */ /* 0x000fe4000780c0ff */
[----:B------:R-:W-:Y:S02]  /*12ba0*/  ISETP.NE.U32.AND P1, PT, R4, 0x1, PT ;  /* 0x000000010400780c */ /* 0x000fe40003f25070 */
[----:B------:R-:W-:-:S05]  /*12bb0*/  IADD3 R9, P2, R198, R156, RZ ;  /* 0x0000009cc6097210 */ /* 0x000fca0007f5e0ff */
[----:B------:R-:W-:-:S04]  /*12bc0*/  IMAD.X R7, R199, 0x1, R159, P2 ;  /* 0x00000001c7077824 */ /* 0x000fc800010e069f */
[C---:B-1----:R-:W-:Y:S02]  /*12bd0*/  @P0 LEA R10, P2, R9.reuse, R162, 0x1 ;  /* 0x000000a2090a0211 */ /* 0x042fe400078408ff */
        /* <DEDUP_REMOVED lines=15> */
[----:B-1----:R-:W-:-:S04]  /*12cd0*/  LEA R10, P0, R9, R162, 0x1 ;  /* 0x000000a2090a7211 */ /* 0x002fc800078008ff */
[----:B------:R-:W-:-:S05]  /*12ce0*/  LEA.HI.X R11, R9, R163, R7, 0x1, P0 ;  /* 0x000000a3090b7211 */ /* 0x000fca00000f0c07 */
[----:B------:R-:W-:Y:S01]  /*12cf0*/  @!PT LDS RZ, [RZ] ;  /* 0x00000000fffff984 */ /* 0x000fe20000000800 */
[----:B------:R-:W-:Y:S01]  /*12d00*/  @!PT LDS RZ, [RZ] ;  /* 0x00000000fffff984 */ /* 0x000fe20000000800 */
[----:B------:R-:W-:Y:S01]  /*12d10*/  @!PT LDS RZ, [RZ] ;  /* 0x00000000fffff984 */ /* 0x000fe20000000800 */
[----:B------:R1:W-:Y:S01]  /*12d20*/  LDGSTS.E.BYPASS.LTC128B.128 [R210+0xa800], [R10.64+0x100] ;  /* 0x0a8001000ad27fae */ /* 0x0003e2000b901d46 */
[----:B------:R-:W-:Y:S05]  /*12d30*/  BRA `(.L_x_1712) ;  /* 0x0000001000007947 */ /* 0x000fea0003800000 */
.L_x_1713:
[----:B------:R1:W-:Y:S02]  /*12d40*/  STS.128 [R210+0xa800], RZ ;  /* 0x00a800ffd2007388 */ /* 0x0003e40000000c00 */
.L_x_1712:
[----:B------:R-:W-:Y:S05]  /*12d50*/  BSYNC B0 ;  /* 0x0000000000007941 */ /* 0x000fea0003800000 */
.L_x_1711:
[----:B------:R-:W-:Y:S01]  /*12d60*/  ISETP.GE.AND P0, PT, R6, R5, PT ;  /* 0x000000050600720c */ /* 0x000fe20003f06270 */
[----:B------:R-:W-:-:S12]  /*12d70*/  BSSY B0, `(.L_x_1714) ;  /* 0x0000021000007945 */ /* 0x000fd80003800000 */
[----:B------:R-:W-:Y:S05]  /*12d80*/  @P0 BRA `(.L_x_1715) ;  /* 0x000001f000000947 */ /* 0x000fea0003800000 */
[C---:B------:R-:W-:Y:S02]  /*12d90*/  LOP3.LUT R4, R211.reuse, 0x1, RZ, 0xc0, !PT ;  /* 0x00000001d3047812 */ /* 0x040fe400078ec0ff */
[----:B------:R-:W-:Y:S02]  /*12da0*/  LOP3.LUT P0, RZ, R211, 0x2, RZ, 0xc0, !PT ;  /* 0x00000002d3ff7812 */ /* 0x000fe4000780c0ff */
[----:B------:R-:W-:Y:S01]  /*12db0*/  ISETP.NE.U32.AND P1, PT, R4, 0x1, PT ;  /* 0x000000010400780c */ /* 0x000fe20003f25070 */
[C---:B------:R-:W-:Y:S01]  /*12dc0*/  IMAD.SHL.U32 R4, R64.reuse, 0x20, RZ ;  /* 0x0000002040047824 */ /* 0x040fe200078e00ff */
[C---:B-1----:R-:W-:Y:S02]  /*12dd0*/  LEA R11, P2, R64.reuse, R156, 0x5 ;  /* 0x0000009c400b7211 */ /* 0x042fe400078428ff */
        /* <DEDUP_REMOVED lines=25> */
.L_x_1716:
[----:B------:R1:W-:Y:S02]  /*12f70*/  STS.128 [R210+0xb000], RZ ;  /* 0x00b000ffd2007388 */ /* 0x0003e40000000c00 */
.L_x_1715:
[----:B------:R-:W-:Y:S05]  /*12f80*/  BSYNC B0 ;  /* 0x0000000000007941 */ /* 0x000fea0003800000 */
.L_x_1714:
[----:B------:R-:W-:Y:S01]  /*12f90*/  ISETP.GE.AND P0, PT, R8, R5, PT ;  /* 0x000000050800720c */ /* 0x000fe20003f06270 */
[----:B------:R-:W-:-:S12]  /*12fa0*/  BSSY B0, `(.L_x_1717) ;  /* 0x0000022000007945 */ /* 0x000fd80003800000 */
[----:B------:R-:W-:Y:S05]  /*12fb0*/  @P0 BRA `(.L_x_1718) ;  /* 0x0000020000000947 */ /* 0x000fea0003800000 */
[C---:B------:R-:W-:Y:S01]  /*12fc0*/  LOP3.LUT R4, R211.reuse, 0x1, RZ, 0xc0, !PT ;  /* 0x00000001d3047812 */ /* 0x040fe200078ec0ff */
[----:B------:R-:W-:Y:S01]  /*12fd0*/  IMAD.MOV.U32 R158, RZ, RZ, R156 ;  /* 0x000000ffff9e7224 */ /* 0x000fe200078e009c */
[----:B------:R-:W-:Y:S02]  /*12fe0*/  LOP3.LUT P2, RZ, R211, 0x2, RZ, 0xc0, !PT ;  /* 0x00000002d3ff7812 */ /* 0x000fe4000784c0ff */
[----:B------:R-:W-:Y:S01]  /*12ff0*/  ISETP.NE.U32.AND P3, PT, R4, 0x1, PT ;  /* 0x000000010400780c */ /* 0x000fe20003f65070 */
[----:B------:R-:W-:Y:S01]  /*13000*/  IMAD R4, R65, 0x30, RZ ;  /* 0x0000003041047824 */ /* 0x000fe200078e02ff */
[----:B------:R-:W-:Y:S01]  /*13010*/  LOP3.LUT P1, RZ, R211, 0x4, RZ, 0xc0, !PT ;  /* 0x00000004d3ff7812 */ /* 0x000fe2000782c0ff */
[----:B-1----:R-:W-:-:S04]  /*13020*/  IMAD.WIDE.U32 R10, R64, 0x30, R158 ;  /* 0x00000030400a7825 */ /* 0x002fc800078e009e */
        /* <DEDUP_REMOVED lines=25> */
.L_x_1718:
[----:B------:R-:W-:Y:S05]  /*131c0*/  BSYNC B0 ;  /* 0x0000000000007941 */ /* 0x000fea0003800000 */
.L_x_1717:
        /* <DEDUP_REMOVED lines=9> */
[C---:B------:R-:W-:Y:S02]  /*13260*/  LOP3.LUT R4, R211.reuse, 0x1, RZ, 0xc0, !PT ;  /* 0x00000001d3047812 */ /* 0x040fe400078ec0ff */
[----:B------:R-:W-:-:S02]  /*13270*/  R2P PR, R211, 0x6 ;  /* 0x00000006d3007804 */ /* 0x000fc40000000000 */
[----:B------:R-:W-:-:S13]  /*13280*/  ISETP.NE.U32.AND P0, PT, R4, 0x1, PT ;  /* 0x000000010400780c */ /* 0x000fda0003f05070 */
[----:B-1----:R-:W-:Y:S02]  /*13290*/  @!P0 IMAD.MOV.U32 R10, RZ, RZ, R160 ;  /* 0x000000ffff0a8224 */ /* 0x002fe400078e00a0 */
        /* <DEDUP_REMOVED lines=17> */
.L_x_1721:
[----:B------:R1:W-:Y:S02]  /*133b0*/  STS.128 [R210+0x10000], RZ ;  /* 0x010000ffd2007388 */ /* 0x0003e40000000c00 */
.L_x_1720:
[----:B------:R-:W-:Y:S05]  /*133c0*/  BSYNC B0 ;  /* 0x0000000000007941 */ /* 0x000fea0003800000 */
.L_x_1719:
        /* <DEDUP_REMOVED lines=34> */
.L_x_1724:
[----:B------:R1:W-:Y:S02]  /*135f0*/  STS.128 [R210+0x10800], RZ ;  /* 0x010800ffd2007388 */ /* 0x0003e40000000c00 */
.L_x_1723:
[----:B------:R-:W-:Y:S05]  /*13600*/  BSYNC B0 ;  /* 0x0000000000007941 */ /* 0x000fea0003800000 */
.L_x_1722:
        /* <DEDUP_REMOVED lines=11> */
[C-C-:B------:R-:W-:Y:S02]  /*136c0*/  SHF.L.U64.HI R4, R66.reuse, 0x5, R67.reuse ;  /* 0x0000000542047819 */ /* 0x140fe40000010243 */
[----:B------:R-:W-:-:S05]  /*136d0*/  LEA.HI.X R7, R66, R167, R67, 0x5, P2 ;  /* 0x000000a742077211 */ /* 0x000fca00010f2c43 */
        /* <DEDUP_REMOVED lines=23> */
.L_x_1727:
[----:B------:R1:W-:Y:S02]  /*13850*/  STS.128 [R210+0x11000], RZ ;  /* 0x011000ffd2007388 */ /* 0x0003e40000000c00 */
.L_x_1726:
[----:B------:R-:W-:Y:S05]  /*13860*/  BSYNC B0 ;  /* 0x0000000000007941 */ /* 0x000fea0003800000 */
.L_x_1725:
        /* <DEDUP_REMOVED lines=16> */
[----:B------:R-:W-:-:S04]  /*13970*/  IMAD.IADD R5, R167, 0x1, R0 ;  /* 0x00000001a7057824 */ /* 0x000fc800078e0200 */
[-C--:B------:R-:W-:Y:S02]  /*13980*/  @P2 LEA R8, P4, R166, R170.reuse, 0x1 ;  /* 0x000000aaa6082211 */ /* 0x080fe400078808ff */
[----:B-1----:R-:W-:Y:S02]  /*13990*/  @!P3 IMAD.WIDE.U32 R6, R66, 0x60, R160 ;  /* 0x000000604206b825 */ /* 0x002fe400078e00a0 */
        /* <DEDUP_REMOVED lines=20> */
.L_x_1729:
[----:B------:R-:W-:Y:S05]  /*13ae0*/  BSYNC B0 ;  /* 0x0000000000007941 */ /* 0x000fea0003800000 */
.L_x_1728:
        /* <DEDUP_REMOVED lines=9> */
[----:B------:R-:W-:Y:S01]  /*13b80*/  LOP3.LUT R168, R5, 0x8, R168, 0xf8, !PT ;  /* 0x0000000805a87812 */ /* 0x000fe200078ef8a8 */
[----:B------:R-:W-:Y:S01]  /*13b90*/  BSSY B1, `(.L_x_1730) ;  /* 0x00001a0000017945 */ /* 0x000fe20003800000 */
[----:B------:R-:W-:Y:S01]  /*13ba0*/  SHF.R.U32.HI R5, RZ, 0x3, R5 ;  /* 0x00000003ff057819 */ /* 0x000fe20000011605 */
[--C-:B------:R-:W-:Y:S01]  /*13bb0*/  IMAD R53, R56, 0x2, R191.reuse ;  /* 0x0000000238357824 */ /* 0x100fe200078e02bf */
[----:B------:R-:W-:Y:S01]  /*13bc0*/  LDSM.16.M88.4 R80, [R191] ;  /* 0x00000000bf50783b */ /* 0x000fe20000000200 */
[----:B-1----:R-:W-:Y:S01]  /*13bd0*/  IMAD R17, R54, 0x2, R191 ;  /* 0x0000000236117824 */ /* 0x002fe200078e02bf */
[----:B------:R-:W-:Y:S01]  /*13be0*/  LOP3.LUT R5, R168, R5, RZ, 0x3c, !PT ;  /* 0x00000005a8057212 */ /* 0x000fe200078e3cff */
[----:B------:R-:W-:Y:S01]  /*13bf0*/  IMAD R16, R54, 0x2, R53 ;  /* 0x0000000236107824 */ /* 0x000fe200078e0235 */
[----:B------:R-:W-:Y:S01]  /*13c00*/  LDSM.16.M88.4 R36, [R53] ;  /* 0x000000003524783b */ /* 0x000fe20000000200 */
[----:B------:R-:W-:-:S02]  /*13c10*/  LOP3.LUT R57, R57, 0x6, RZ, 0xc0, !PT ;  /* 0x0000000639397812 */ /* 0x000fc400078ec0ff */
[----:B------:R-:W-:Y:S01]  /*13c20*/  IMAD R190, R70, 0x200, R5 ;  /* 0x0000020046be7824 */ /* 0x000fe200078e0205 */
[----:B------:R-:W-:Y:S03]  /*13c30*/  LDSM.16.M88.4 R28, [R17] ;  /* 0x00000000111c783b */ /* 0x000fe60000000200 */
        /* <DEDUP_REMOVED lines=11> */
[----:B------:R-:W3:Y:S01]  /*13cf0*/  LDSM.16.M88.4 R24, [R189+0x800] ;  /* 0x00080000bd18783b */ /* 0x000ee20000000200 */
[----:B------:R-:W-:-:S02]  /*13d00*/  IADD3 R186, R189, 0x1000, RZ ;  /* 0x00001000bdba7810 */ /* 0x000fc40007ffe0ff */
[C---:B------:R-:W-:Y:S01]  /*13d10*/  IADD3 R185, R189.reuse, 0x1800, RZ ;  /* 0x00001800bdb97810 */ /* 0x040fe20007ffe0ff */
[----:B------:R-:W4:Y:S01]  /*13d20*/  LDSM.16.M88.4 R72, [R190+0x7800] ;  /* 0x00780000be48783b */ /* 0x000f220000000200 */
[----:B------:R-:W-:Y:S01]  /*13d30*/  IMAD.IADD R188, R190, 0x1, R0 ;  /* 0x00000001bebc7824 */ /* 0x000fe200078e0200 */
[C---:B------:R-:W-:Y:S01]  /*13d40*/  IADD3 R183, R189.reuse, 0x2000, RZ ;  /* 0x00002000bdb77810 */ /* 0x040fe20007ffe0ff */
[----:B------:R-:W-:Y:S01]  /*13d50*/  IMAD.IADD R184, R0, 0x1, R189 ;  /* 0x0000000100b87824 */ /* 0x000fe200078e02bd */
[----:B------:R-:W3:Y:S01]  /*13d60*/  LDSM.16.M88.4 R64, [R189] ;  /* 0x00000000bd40783b */ /* 0x000ee20000000200 */
[C---:B------:R-:W-:Y:S02]  /*13d70*/  IADD3 R182, R189.reuse, 0x2800, RZ ;  /* 0x00002800bdb67810 */ /* 0x040fe40007ffe0ff */
[C---:B------:R-:W-:Y:S01]  /*13d80*/  IADD3 R181, R189.reuse, 0x3000, RZ ;  /* 0x00003000bdb57810 */ /* 0x040fe20007ffe0ff */
[----:B------:R-:W3:Y:S01]  /*13d90*/  LDSM.16.M88.4 R60, [R189+0x1000] ;  /* 0x00100000bd3c783b */ /* 0x000ee20000000200 */
[----:B------:R-:W-:-:S02]  /*13da0*/  IADD3 R180, R189, 0x3800, RZ ;  /* 0x00003800bdb47810 */ /* 0x000fc40007ffe0ff */
[C---:B-----5:R-:W-:Y:S01]  /*13db0*/  IADD3 R179, R189.reuse, 0x4000, RZ ;  /* 0x00004000bdb37810 */ /* 0x060fe20007ffe0ff */
[----:B------:R-:W3:Y:S01]  /*13dc0*/  LDSM.16.M88.4 R48, [R189+0x1800] ;  /* 0x00180000bd30783b */ /* 0x000ee20000000200 */
[C---:B------:R-:W-:Y:S02]  /*13dd0*/  IADD3 R178, R189.reuse, 0x4800, RZ ;  /* 0x00004800bdb27810 */ /* 0x040fe40007ffe0ff */
[C---:B------:R-:W-:Y:S01]  /*13de0*/  IADD3 R177, R189.reuse, 0x5000, RZ ;  /* 0x00005000bdb17810 */ /* 0x040fe20007ffe0ff */
[----:B---3--:R-:W3:Y:S01]  /*13df0*/  LDSM.16.M88.4 R32, [R188+0x6000] ;  /* 0x00600000bc20783b */ /* 0x008ee20000000200 */
[----:B------:R-:W-:-:S03]  /*13e00*/  IADD3 R176, R189, 0x5800, RZ ;  /* 0x00005800bdb07810 */ /* 0x000fc60007ffe0ff */
[----:B------:R-:W-:Y:S01]  /*13e10*/  LDSM.16.M88.4 R92, [R188+0x7000] ;  /* 0x00700000bc5c783b */ /* 0x000fe20000000200 */
[C---:B-1----:R-:W-:Y:S03]  /*13e20*/  HMMA.16816.F32.BF16 R20, R80.reuse, R12, RZ ;  /* 0x0000000c5014723c */ /* 0x042fe600000418ff */
[----:B------:R-:W-:Y:S05]  /*13e30*/  LDSM.16.M88.4 R88, [R188+0x7800] ;  /* 0x00780000bc58783b */ /* 0x000fea0000000200 */
[C---:B------:R-:W-:Y:S08]  /*13e40*/  HMMA.16816.F32.BF16 R12, R80.reuse, R14, RZ ;  /* 0x0000000e500c723c */ /* 0x040ff000000418ff */
[C---:B--2---:R-:W-:Y:S08]  /*13e50*/  HMMA.16816.F32.BF16 R44, R80.reuse, R40, RZ ;  /* 0x00000028502c723c */ /* 0x044ff000000418ff */
[----:B------:R-:W-:Y:S08]  /*13e60*/  HMMA.16816.F32.BF16 R40, R80, R42, RZ ;  /* 0x0000002a5028723c */ /* 0x000ff000000418ff */
[C---:B------:R-:W-:Y:S08]  /*13e70*/  HMMA.16816.F32.BF16 R20, R36.reuse, R24, R20 ;  /* 0x000000182414723c */ /* 0x040ff00000041814 */
[----:B------:R-:W-:Y:S01]  /*13e80*/  HMMA.16816.F32.BF16 R12, R36, R26, R12 ;  /* 0x0000001a240c723c */ /* 0x000fe2000004180c */
[----:B------:R-:W1:Y:S07]  /*13e90*/  LDSM.16.M88.4 R24, [R188+0x6800] ;  /* 0x00680000bc18783b */ /* 0x000e6e0000000200 */
[C---:B------:R-:W-:Y:S08]  /*13ea0*/  HMMA.16816.F32.BF16 R8, R80.reuse, R4, RZ ;  /* 0x000000045008723c */ /* 0x040ff000000418ff */
[C---:B------:R-:W-:Y:S08]  /*13eb0*/  HMMA.16816.F32.BF16 R4, R80.reuse, R6, RZ ;  /* 0x000000065004723c */ /* 0x040ff000000418ff */
[C---:B----4-:R-:W-:Y:S08]  /*13ec0*/  HMMA.16816.F32.BF16 R84, R80.reuse, R72, RZ ;  /* 0x000000485054723c */ /* 0x050ff000000418ff */
[----:B------:R-:W-:Y:S01]  /*13ed0*/  HMMA.16816.F32.BF16 R80, R80, R74, RZ ;  /* 0x0000004a5050723c */ /* 0x000fe200000418ff */
[----:B------:R-:W2:Y:S07]  /*13ee0*/  LDSM.16.M88.4 R72, [R184] ;  /* 0x00000000b848783b */ /* 0x000eae0000000200 */
[C---:B------:R-:W-:Y:S08]  /*13ef0*/  HMMA.16816.F32.BF16 R44, R36.reuse, R64, R44 ;  /* 0x00000040242c723c */ /* 0x040ff0000004182c */
[C---:B------:R-:W-:Y:S01]  /*13f00*/  HMMA.16816.F32.BF16 R40, R36.reuse, R66, R40 ;  /* 0x000000422428723c */ /* 0x040fe20000041828 */
[----:B------:R-:W4:Y:S07]  /*13f10*/  LDSM.16.M88.4 R64, [R184+0x800] ;  /* 0x00080000b840783b */ /* 0x000f2e0000000200 */
[C---:B------:R-:W-:Y:S08]  /*13f20*/  HMMA.16816.F32.BF16 R8, R36.reuse, R60, R8 ;  /* 0x0000003c2408723c */ /* 0x040ff00000041808 */
[C---:B------:R-:W-:Y:S01]  /*13f30*/  HMMA.16816.F32.BF16 R4, R36.reuse, R62, R4 ;  /* 0x0000003e2404723c */ /* 0x040fe20000041804 */
[----:B------:R-:W2:Y:S07]  /*13f40*/  LDSM.16.M88.4 R60, [R184+0x1000] ;  /* 0x00100000b83c783b */ /* 0x000eae0000000200 */
        /* <DEDUP_REMOVED lines=19> */
[C---:B----4-:R-:W-:Y:S01]  /*14080*/  HMMA.16816.F32.BF16 R92, R76.reuse, R64, R20 ;  /* 0x000000404c5c723c */ /* 0x050fe20000041814 */
[----:B------:R-:W2:Y:S07]  /*14090*/  LDSM.16.M88.4 R20, [R189+0x2000] ;  /* 0x00200000bd14783b */ /* 0x000eae0000000200 */
[C---:B------:R-:W-:Y:S08]  /*140a0*/  HMMA.16816.F32.BF16 R12, R76.reuse, R66, R12 ;  /* 0x000000424c0c723c */ /* 0x040ff0000004180c */
[C---:B------:R-:W-:Y:S08]  /*140b0*/  HMMA.16816.F32.BF16 R8, R76.reuse, R60, R8 ;  /* 0x0000003c4c08723c */ /* 0x040ff00000041808 */
[C---:B------:R-:W-:Y:S01]  /*140c0*/  HMMA.16816.F32.BF16 R4, R76.reuse, R62, R4 ;  /* 0x0000003e4c04723c */ /* 0x040fe20000041804 */
[----:B------:R-:W4:Y:S07]  /*140d0*/  LDSM.16.M88.4 R60, [R189+0x2800] ;  /* 0x00280000bd3c783b */ /* 0x000f2e0000000200 */
[C---:B------:R-:W-:Y:S08]  /*140e0*/  HMMA.16816.F32.BF16 R84, R76.reuse, R48, R84 ;  /* 0x000000304c54723c */ /* 0x040ff00000041854 */
[----:B------:R-:W-:Y:S01]  /*140f0*/  HMMA.16816.F32.BF16 R80, R76, R50, R80 ;  /* 0x000000324c50723c */ /* 0x000fe20000041850 */
[----:B------:R-:W2:Y:S04]  /*14100*/  LDSM.16.M88.4 R48, [R189+0x3000] ;  /* 0x00300000bd30783b */ /* 0x000ea80000000200 */
[----:B------:R-:W-:Y:S03]  /*14110*/  LDSM.16.M88.4 R76, [R189+0x3800] ;  /* 0x00380000bd4c783b */ /* 0x000fe60000000200 */
[C---:B---3--:R-:W-:Y:S08]  /*14120*/  HMMA.16816.F32.BF16 R44, R36.reuse, R32, R44 ;  /* 0x00000020242c723c */ /* 0x048ff0000004182c */
[C---:B------:R-:W-:Y:S01]  /*14130*/  HMMA.16816.F32.BF16 R64, R36.reuse, R34, R40 ;  /* 0x000000222440723c */ /* 0x040fe20000041828 */
[----:B------:R-:W-:Y:S04]  /*14140*/  LDSM.16.M88.4 R40, [R17+0x2000] ;  /* 0x002000001128783b */ /* 0x000fe80000000200 */
[----:B------:R-:W3:Y:S03]  /*14150*/  LDSM.16.M88.4 R32, [R188+0x8000] ;  /* 0x00800000bc20783b */ /* 0x000ee60000000200 */
        /* <DEDUP_REMOVED lines=13> */
[C---:B----4-:R-:W-:Y:S08]  /*14230*/  HMMA.16816.F32.BF16 R92, R88.reuse, R60, R92 ;  /* 0x0000003c585c723c */ /* 0x050ff0000004185c */
[C---:B------:R-:W-:Y:S01]  /*14240*/  HMMA.16816.F32.BF16 R12, R88.reuse, R62, R12 ;  /* 0x0000003e580c723c */ /* 0x040fe2000004180c */
[----:B------:R-:W-:Y:S07]  /*14250*/  LDSM.16.M88.4 R60, [R184+0x3000] ;  /* 0x00300000b83c783b */ /* 0x000fee0000000200 */
[C---:B------:R-:W-:Y:S08]  /*14260*/  HMMA.16816.F32.BF16 R8, R88.reuse, R48, R8 ;  /* 0x000000305808723c */ /* 0x040ff00000041808 */
[----:B------:R-:W-:Y:S01]  /*14270*/  HMMA.16816.F32.BF16 R4, R88, R50, R4 ;  /* 0x000000325804723c */ /* 0x000fe20000041804 */
[----:B------:R-:W4:Y:S07]  /*14280*/  LDSM.16.M88.4 R48, [R16+0x2000] ;  /* 0x002000001030783b */ /* 0x000f2e0000000200 */
[C---:B---3--:R-:W-:Y:S08]  /*14290*/  HMMA.16816.F32.BF16 R44, R40.reuse, R32, R44 ;  /* 0x00000020282c723c */ /* 0x048ff0000004182c */
[----:B------:R-:W-:Y:S01]  /*142a0*/  HMMA.16816.F32.BF16 R64, R40, R34, R64 ;  /* 0x000000222840723c */ /* 0x000fe20000041840 */
[----:B------:R-:W3:Y:S07]  /*142b0*/  LDSM.16.M88.4 R32, [R184+0x2800] ;  /* 0x00280000b820783b */ /* 0x000eee0000000200 */
        /* <DEDUP_REMOVED lines=8> */
[----:B------:R-:W1:Y:S03]  /*14340*/  LDSM.16.M88.4 R4, [R190+0xa800] ;  /* 0x00a80000be04783b */ /* 0x000e660000000200 */
[C---:B------:R-:W-:Y:S01]  /*14350*/  HMMA.16816.F32.BF16 R88, R40.reuse, R28, R84 ;  /* 0x0000001c2858723c */ /* 0x040fe20000041854 */
[----:B------:R-:W1:Y:S07]  /*14360*/  LDSM.16.M88.4 R84, [R190+0xb000] ;  /* 0x00b00000be54783b */ /* 0x000e6e0000000200 */
[----:B------:R-:W-:Y:S01]  /*14370*/  HMMA.16816.F32.BF16 R80, R40, R30, R80 ;  /* 0x0000001e2850723c */ /* 0x000fe20000041850 */
[----:B------:R-:W1:Y:S04]  /*14380*/  LDSM.16.M88.4 R40, [R190+0xb800] ;  /* 0x00b80000be28783b */ /* 0x000e680000000200 */
[----:B------:R-:W-:Y:S03]  /*14390*/  LDSM.16.M88.4 R28, [R189+0x4800] ;  /* 0x00480000bd1c783b */ /* 0x000fe60000000200 */
[C---:B----4-:R-:W-:Y:S08]  /*143a0*/  HMMA.16816.F32.BF16 R44, R48.reuse, R36, R44 ;  /* 0x00000024302c723c */ /* 0x050ff0000004182c */
[C---:B------:R-:W-:Y:S01]  /*143b0*/  HMMA.16816.F32.BF16 R64, R48.reuse, R38, R64 ;  /* 0x000000263040723c */ /* 0x040fe20000041840 */
[----:B------:R-:W-:Y:S07]  /*143c0*/  LDSM.16.M88.4 R36, [R53+0x4000] ;  /* 0x004000003524783b */ /* 0x000fee0000000200 */
[C---:B---3--:R-:W-:Y:S08]  /*143d0*/  HMMA.16816.F32.BF16 R92, R48.reuse, R32, R92 ;  /* 0x00000020305c723c */ /* 0x048ff0000004185c */
[C---:B------:R-:W-:Y:S01]  /*143e0*/  HMMA.16816.F32.BF16 R12, R48.reuse, R34, R12 ;  /* 0x00000022300c723c */ /* 0x040fe2000004180c */
[----:B------:R-:W3:Y:S07]  /*143f0*/  LDSM.16.M88.4 R32, [R189+0x4000] ;  /* 0x00400000bd20783b */ /* 0x000eee0000000200 */
[C---:B------:R-:W-:Y:S08]  /*14400*/  HMMA.16816.F32.BF16 R8, R48.reuse, R60, R8 ;  /* 0x0000003c3008723c */ /* 0x040ff00000041808 */
[C---:B------:R-:W-:Y:S01]  /*14410*/  HMMA.16816.F32.BF16 R76, R48.reuse, R62, R76 ;  /* 0x0000003e304c723c */ /* 0x040fe2000004184c */
[----:B------:R-:W4:Y:S07]  /*14420*/  LDSM.16.M88.4 R60, [R189+0x5000] ;  /* 0x00500000bd3c783b */ /* 0x000f2e0000000200 */
[C---:B-1----:R-:W-:Y:S08]  /*14430*/  HMMA.16816.F32.BF16 R88, R48.reuse, R24, R88 ;  /* 0x000000183058723c */ /* 0x042ff00000041858 */
[----:B------:R-:W-:Y:S01]  /*14440*/  HMMA.16816.F32.BF16 R80, R48, R26, R80 ;  /* 0x0000001a3050723c */ /* 0x000fe20000041850 */
[----:B------:R-:W-:Y:S04]  /*14450*/  LDSM.16.M88.4 R24, [R17+0x4000] ;  /* 0x004000001118783b */ /* 0x000fe80000000200 */
[----:B------:R-:W-:Y:S03]  /*14460*/  LDSM.16.M88.4 R48, [R184+0x4000] ;  /* 0x00400000b830783b */ /* 0x000fe60000000200 */
[C---:B--2---:R-:W-:Y:S08]  /*14470*/  HMMA.16816.F32.BF16 R44, R72.reuse, R20, R44 ;  /* 0x00000014482c723c */ /* 0x044ff0000004182c */
[C---:B------:R-:W-:Y:S01]  /*14480*/  HMMA.16816.F32.BF16 R64, R72.reuse, R22, R64 ;  /* 0x000000164840723c */ /* 0x040fe20000041840 */
[----:B------:R-:W-:Y:S07]  /*14490*/  LDSM.16.M88.4 R20, [R188+0xa000] ;  /* 0x00a00000bc14783b */ /* 0x000fee0000000200 */
[C---:B------:R-:W-:Y:S08]  /*144a0*/  HMMA.16816.F32.BF16 R92, R72.reuse, R4, R92 ;  /* 0x00000004485c723c */ /* 0x040ff0000004185c */
[C---:B------:R-:W-:Y:S01]  /*144b0*/  HMMA.16816.F32.BF16 R12, R72.reuse, R6, R12 ;  /* 0x00000006480c723c */ /* 0x040fe2000004180c */
[----:B------:R-:W1:Y:S07]  /*144c0*/  LDSM.16.M88.4 R4, [R189+0x5800] ;  /* 0x00580000bd04783b */ /* 0x000e6e0000000200 */
[C---:B------:R-:W-:Y:S08]  /*144d0*/  HMMA.16816.F32.BF16 R8, R72.reuse, R84, R8 ;  /* 0x000000544808723c */ /* 0x040ff00000041808 */
[C---:B------:R-:W-:Y:S08]  /*144e0*/  HMMA.16816.F32.BF16 R76, R72.reuse, R86, R76 ;  /* 0x00000056484c723c */ /* 0x040ff0000004184c */
[C---:B------:R-:W-:Y:S08]  /*144f0*/  HMMA.16816.F32.BF16 R88, R72.reuse, R40, R88 ;  /* 0x000000284858723c */ /* 0x040ff00000041858 */
[----:B------:R-:W-:Y:S01]  /*14500*/  HMMA.16816.F32.BF16 R80, R72, R42, R80 ;  /* 0x0000002a4850723c */ /* 0x000fe20000041850 */
[----:B------:R-:W-:Y:S07]  /*14510*/  LDSM.16.M88.4 R40, [R188+0xb800] ;  /* 0x00b80000bc28783b */ /* 0x000fee0000000200 */
[C---:B---3--:R-:W-:Y:S08]  /*14520*/  HMMA.16816.F32.BF16 R44, R36.reuse, R32, R44 ;  /* 0x00000020242c723c */ /* 0x048ff0000004182c */
[C---:B------:R-:W-:Y:S01]  /*14530*/  HMMA.16816.F32.BF16 R64, R36.reuse, R34, R64 ;  /* 0x000000222440723c */ /* 0x040fe20000041840 */
[----:B------:R-:W2:Y:S07]  /*14540*/  LDSM.16.M88.4 R32, [R188+0xa800] ;  /* 0x00a80000bc20783b */ /* 0x000eae0000000200 */
[C---:B------:R-:W-:Y:S08]  /*14550*/  HMMA.16816.F32.BF16 R92, R36.reuse, R28, R92 ;  /* 0x0000001c245c723c */ /* 0x040ff0000004185c */
[C---:B------:R-:W-:Y:S01]  /*14560*/  HMMA.16816.F32.BF16 R12, R36.reuse, R30, R12 ;  /* 0x0000001e240c723c */ /* 0x040fe2000004180c */
[----:B------:R-:W3:Y:S07]  /*14570*/  LDSM.16.M88.4 R28, [R188+0xb000] ;  /* 0x00b00000bc1c783b */ /* 0x000eee0000000200 */
[C---:B----4-:R-:W-:Y:S08]  /*14580*/  HMMA.16816.F32.BF16 R8, R36.reuse, R60, R8 ;  /* 0x0000003c2408723c */ /* 0x050ff00000041808 */
[C---:B------:R-:W-:Y:S01]  /*14590*/  HMMA.16816.F32.BF16 R76, R36.reuse, R62, R76 ;  /* 0x0000003e244c723c */ /* 0x040fe2000004184c */
[----:B------:R4:W3:Y:S07]  /*145a0*/  LDSM.16.M88.4 R60, [R16+0x4000] ;  /* 0x00400000103c783b */ /* 0x0008ee0000000200 */
[C---:B-1----:R-:W-:Y:S08]  /*145b0*/  HMMA.16816.F32.BF16 R88, R36.reuse, R4, R88 ;  /* 0x000000042458723c */ /* 0x042ff00000041858 */
[----:B------:R-:W-:Y:S01]  /*145c0*/  HMMA.16816.F32.BF16 R80, R36, R6, R80 ;  /* 0x000000062450723c */ /* 0x000fe20000041850 */
[----:B------:R-:W1:Y:S07]  /*145d0*/  LDSM.16.M88.4 R4, [R184+0x4800] ;  /* 0x00480000b804783b */ /* 0x000e6e0000000200 */
[C---:B------:R-:W-:Y:S08]  /*145e0*/  HMMA.16816.F32.BF16 R44, R24.reuse, R20, R44 ;  /* 0x00000014182c723c */ /* 0x040ff0000004182c */
[C---:B------:R-:W-:Y:S01]  /*145f0*/  HMMA.16816.F32.BF16 R64, R24.reuse, R22, R64 ;  /* 0x000000161840723c */ /* 0x040fe20000041840 */
[----:B------:R-:W1:Y:S07]  /*14600*/  LDSM.16.M88.4 R20, [R184+0x5000] ;  /* 0x00500000b814783b */ /* 0x000e6e0000000200 */
[C---:B--2---:R-:W-:Y:S08]  /*14610*/  HMMA.16816.F32.BF16 R92, R24.reuse, R32, R92 ;  /* 0x00000020185c723c */ /* 0x044ff0000004185c */
[C---:B------:R-:W-:Y:S08]  /*14620*/  HMMA.16816.F32.BF16 R12, R24.reuse, R34, R12 ;  /* 0x00000022180c723c */ /* 0x040ff0000004180c */
[C---:B---3--:R-:W-:Y:S07]  /*14630*/  HMMA.16816.F32.BF16 R8, R24.reuse, R28, R8 ;  /* 0x0000001c1808723c */ /* 0x048fee0000041808 */
[----:B------:R-:W-:Y:S01]  /*14640*/  IMAD.IADD R28, R2, 0x1, R57 ;  /* 0x00000001021c7824 */ /* 0x000fe200078e0239 */
[----:B------:R-:W-:Y:S04]  /*14650*/  HMMA.16816.F32.BF16 R76, R24, R30, R76 ;  /* 0x0000001e184c723c */ /* 0x000fe8000004184c */
[----:B------:R-:W-:-:S02]  /*14660*/  IADD3 R0, R28, 0x9, RZ ;  /* 0x000000091c007810 */ /* 0x000fc40007ffe0ff */
[-C--:B------:R-:W-:Y:S02]  /*14670*/  ISETP.GE.AND P3, PT, R28, R69.reuse, PT ;  /* 0x000000451c00720c */ /* 0x080fe40003f66270 */
[C---:B------:R-:W-:Y:S01]  /*14680*/  HMMA.16816.F32.BF16 R88, R24.reuse, R40, R88 ;  /* 0x000000281858723c */ /* 0x040fe20000041858 */
[-C--:B------:R-:W-:Y:S02]  /*14690*/  ISETP.GE.AND P0, PT, R0, R69.reuse, PT ;  /* 0x000000450000720c */ /* 0x080fe40003f06270 */
[C---:B------:R-:W-:Y:S02]  /*146a0*/  IADD3 R0, R28.reuse, 0x10, RZ ;  /* 0x000000101c007810 */ /* 0x040fe40007ffe0ff */
[----:B----4-:R-:W-:Y:S02]  /*146b0*/  IADD3 R16, R28, 0x1, RZ ;  /* 0x000000011c107810 */ /* 0x010fe40007ffe0ff */
[----:B------:R-:W-:Y:S01]  /*146c0*/  ISETP.GE.AND P6, PT, R0, R69, PT ;  /* 0x000000450000720c */ /* 0x000fe20003fc6270 */
[----:B------:R-:W-:Y:S01]  /*146d0*/  HMMA.16816.F32.BF16 R80, R24, R42, R80 ;  /* 0x0000002a1850723c */ /* 0x000fe20000041850 */
[----:B------:R-:W2:Y:S01]  /*146e0*/  LDSM.16.M88.4 R24, [R184+0x5800] ;  /* 0x00580000b818783b */ /* 0x000ea20000000200 */
[----:B------:R-:W-:Y:S01]  /*146f0*/  IADD3 R0, R28, 0x18, RZ ;  /* 0x000000181c007810 */ /* 0x000fe20007ffe0ff */
[----:B------:R-:W-:-:S04]  /*14700*/  DEPBAR.LE SB0, 0x0 ;  /* 0x000080000000791a */ /* 0x000fc80000000000 */
[----:B------:R-:W-:Y:S01]  /*14710*/  ISETP.GE.AND P2, PT, R16, R69, PT ;  /* 0x000000451000720c */ /* 0x000fe20003f46270 */
[C---:B------:R-:W-:Y:S08]  /*14720*/  HMMA.16816.F32.BF16 R44, R60.reuse, R48, R44 ;  /* 0x000000303c2c723c */ /* 0x040ff0000004182c */
[C---:B------:R-:W-:Y:S08]  /*14730*/  HMMA.16816.F32.BF16 R64, R60.reuse, R50, R64 ;  /* 0x000000323c40723c */ /* 0x040ff00000041840 */
[C---:B-1----:R-:W-:Y:S07]  /*14740*/  HMMA.16816.F32.BF16 R92, R60.reuse, R4, R92 ;  /* 0x000000043c5c723c */ /* 0x042fee000004185c */
[----:B------:R-:W-:Y:S01]  /*14750*/  IADD3 R4, R28, 0x8, RZ ;  /* 0x000000081c047810 */ /* 0x000fe20007ffe0ff */
[----:B------:R-:W-:Y:S01]  /*14760*/  HMMA.16816.F32.BF16 R12, R60, R6, R12 ;  /* 0x000000063c0c723c */ /* 0x000fe2000004180c */
[----:B------:R-:W-:-:S02]  /*14770*/  FSEL R46, R46, -INF , !P3 ;  /* 0xff8000002e2e7808 */ /* 0x000fc40005800000 */
[-C--:B------:R-:W-:Y:S02]  /*14780*/  ISETP.GE.AND P1, PT, R4, R69.reuse, PT ;  /* 0x000000450400720c */ /* 0x080fe40003f26270 */
[----:B------:R-:W-:Y:S02]  /*14790*/  IADD3 R4, R28, 0x11, RZ ;  /* 0x000000111c047810 */ /* 0x000fe40007ffe0ff */
[----:B------:R-:W-:Y:S01]  /*147a0*/  FSEL R44, R44, -INF , !P3 ;  /* 0xff8000002c2c7808 */ /* 0x000fe20005800000 */
[----:B------:R-:W-:Y:S01]  /*147b0*/  HMMA.16816.F32.BF16 R8, R60, R20, R8 ;  /* 0x000000143c08723c */ /* 0x000fe20000041808 */
[-C--:B------:R-:W-:Y:S02]  /*147c0*/  ISETP.GE.AND P3, PT, R0, R69.reuse, PT ;  /* 0x000000450000720c */ /* 0x080fe40003f66270 */
[----:B------:R-:W-:Y:S02]  /*147d0*/  IADD3 R0, R28, 0x20, RZ ;  /* 0x000000201c007810 */ /* 0x000fe40007ffe0ff */
[----:B------:R-:W-:-:S02]  /*147e0*/  ISETP.GE.AND P5, PT, R4, R69, PT ;  /* 0x000000450400720c */ /* 0x000fc40003fa6270 */
[----:B------:R-:W-:Y:S01]  /*147f0*/  IADD3 R4, R28, 0x19, RZ ;  /* 0x000000191c047810 */ /* 0x000fe20007ffe0ff */
[C---:B------:R-:W-:Y:S01]  /*14800*/  HMMA.16816.F32.BF16 R76, R60.reuse, R22, R76 ;  /* 0x000000163c4c723c */ /* 0x040fe2000004184c */
[----:B------:R-:W-:Y:S02]  /*14810*/  FSEL R66, R66, -INF , !P1 ;  /* 0xff80000042427808 */ /* 0x000fe40004800000 */
[----:B------:R-:W-:Y:S02]  /*14820*/  FSEL R64, R64, -INF , !P1 ;  /* 0xff80000040407808 */ /* 0x000fe40004800000 */
[----:B------:R-:W-:Y:S02]  /*14830*/  ISETP.GE.AND P1, PT, R0, R69, PT ;  /* 0x000000450000720c */ /* 0x000fe40003f26270 */
[----:B------:R-:W-:Y:S01]  /*14840*/  FSEL R47, R47, -INF , !P2 ;  /* 0xff8000002f2f7808 */ /* 0x000fe20005000000 */
[----:B--2---:R-:W-:Y:S01]  /*14850*/  HMMA.16816.F32.BF16 R88, R60, R24, R88 ;  /* 0x000000183c58723c */ /* 0x004fe20000041858 */
[----:B------:R-:W-:-:S02]  /*14860*/  FSEL R45, R45, -INF , !P2 ;  /* 0xff8000002d2d7808 */ /* 0x000fc40005000000 */
[----:B------:R-:W-:Y:S02]  /*14870*/  IADD3 R0, R28, 0x21, RZ ;  /* 0x000000211c007810 */ /* 0x000fe40007ffe0ff */
[-C--:B------:R-:W-:Y:S02]  /*14880*/  ISETP.GE.AND P2, PT, R4, R69.reuse, PT ;  /* 0x000000450400720c */ /* 0x080fe40003f46270 */
[----:B------:R-:W-:Y:S01]  /*14890*/  IADD3 R4, R28, 0x28, RZ ;  /* 0x000000281c047810 */ /* 0x000fe20007ffe0ff */
[----:B------:R-:W-:Y:S01]  /*148a0*/  HMMA.16816.F32.BF16 R80, R60, R26, R80 ;  /* 0x0000001a3c50723c */ /* 0x000fe20000041850 */
[----:B------:R-:W-:Y:S02]  /*148b0*/  FSEL R67, R67, -INF , !P0 ;  /* 0xff80000043437808 */ /* 0x000fe40004000000 */
[----:B------:R-:W-:Y:S02]  /*148c0*/  FSEL R65, R65, -INF , !P0 ;  /* 0xff80000041417808 */ /* 0x000fe40004000000 */
[----:B------:R-:W-:-:S02]  /*148d0*/  ISETP.GE.AND P0, PT, R0, R69, PT ;  /* 0x000000450000720c */ /* 0x000fc40003f06270 */
[----:B------:R-:W-:Y:S02]  /*148e0*/  FSEL R0, R94, -INF , !P6 ;  /* 0xff8000005e007808 */ /* 0x000fe40007000000 */
[----:B------:R-:W-:Y:S02]  /*148f0*/  FSEL R92, R92, -INF , !P6 ;  /* 0xff8000005c5c7808 */ /* 0x000fe40007000000 */
[----:B------:R-:W-:Y:S02]  /*14900*/  ISETP.GE.AND P6, PT, R4, R69, PT ;  /* 0x000000450400720c */ /* 0x000fe40003fc6270 */
[----:B------:R-:W-:Y:S02]  /*14910*/  IADD3 R4, R28, 0x29, RZ ;  /* 0x000000291c047810 */ /* 0x000fe40007ffe0ff */
[----:B------:R-:W-:Y:S02]  /*14920*/  FSEL R16, R95, -INF , !P5 ;  /* 0xff8000005f107808 */ /* 0x000fe40006800000 */
[----:B------:R-:W-:-:S02]  /*14930*/  FSEL R93, R93, -INF , !P5 ;  /* 0xff8000005d5d7808 */ /* 0x000fc40006800000 */
[-C--:B------:R-:W-:Y:S02]  /*14940*/  ISETP.GE.AND P5, PT, R4, R69.reuse, PT ;  /* 0x000000450400720c */ /* 0x080fe40003fa6270 */
[----:B------:R-:W-:Y:S02]  /*14950*/  IADD3 R4, R28, 0x30, RZ ;  /* 0x000000301c047810 */ /* 0x000fe40007ffe0ff */
[----:B------:R-:W-:Y:S02]  /*14960*/  FSEL R14, R14, -INF , !P3 ;  /* 0xff8000000e0e7808 */ /* 0x000fe40005800000 */
[----:B------:R-:W-:Y:S02]  /*14970*/  FSEL R12, R12, -INF , !P3 ;  /* 0xff8000000c0c7808 */ /* 0x000fe40005800000 */
[----:B------:R-:W-:Y:S02]  /*14980*/  ISETP.GE.AND P3, PT, R4, R69, PT ;  /* 0x000000450400720c */ /* 0x000fe40003f66270 */
[----:B------:R-:W-:-:S02]  /*14990*/  IADD3 R4, R28, 0x31, RZ ;  /* 0x000000311c047810 */ /* 0x000fc40007ffe0ff */
[----:B------:R-:W-:Y:S02]  /*149a0*/  FSEL R15, R15, -INF , !P2 ;  /* 0xff8000000f0f7808 */ /* 0x000fe40005000000 */
[----:B------:R-:W-:Y:S02]  /*149b0*/  FSEL R13, R13, -INF , !P2 ;  /* 0xff8000000d0d7808 */ /* 0x000fe40005000000 */
[----:B------:R-:W-:Y:S02]  /*149c0*/  ISETP.GE.AND P2, PT, R4, R69, PT ;  /* 0x000000450400720c */ /* 0x000fe40003f46270 */
[C---:B------:R-:W-:Y:S02]  /*149d0*/  IADD3 R4, R28.reuse, 0x38, RZ ;  /* 0x000000381c047810 */ /* 0x040fe40007ffe0ff */
[----:B------:R-:W-:Y:S02]  /*149e0*/  IADD3 R28, R28, 0x39, RZ ;  /* 0x000000391c1c7810 */ /* 0x000fe40007ffe0ff */
[----:B------:R-:W-:-:S02]  /*149f0*/  FSEL R170, R10, -INF , !P1 ;  /* 0xff8000000aaa7808 */ /* 0x000fc40004800000 */
[----:B------:R-:W-:Y:S02]  /*14a00*/  FSEL R154, R8, -INF , !P1 ;  /* 0xff800000089a7808 */ /* 0x000fe40004800000 */
[----:B------:R-:W-:Y:S02]  /*14a10*/  FSEL R167, R11, -INF , !P0 ;  /* 0xff8000000ba77808 */ /* 0x000fe40004000000 */
[----:B------:R-:W-:Y:S02]  /*14a20*/  FSEL R212, R9, -INF , !P0 ;  /* 0xff80000009d47808 */ /* 0x000fe40004000000 */
[-C--:B------:R-:W-:Y:S02]  /*14a30*/  ISETP.GE.AND P1, PT, R4, R69.reuse, PT ;  /* 0x000000450400720c */ /* 0x080fe40003f26270 */
[----:B------:R-:W-:Y:S02]  /*14a40*/  ISETP.GE.AND P0, PT, R28, R69, PT ;  /* 0x000000451c00720c */ /* 0x000fe40003f06270 */
        /* <DEDUP_REMOVED lines=21> */
[-C--:B--2---:R-:W-:Y:S02]  /*14ba0*/  IABS R6, R11.reuse ;  /* 0x0000000b00067213 */ /* 0x084fe40000000000 */
[-C--:B------:R-:W-:Y:S02]  /*14bb0*/  IABS R4, R11.reuse ;  /* 0x0000000b00047213 */ /* 0x080fe40000000000 */
[----:B------:R-:W1:Y:S01]  /*14bc0*/  I2F.RP R7, R6 ;  /* 0x0000000600077306 */ /* 0x000e620000209400 */
[----:B------:R-:W-:-:S02]  /*14bd0*/  LOP3.LUT R2, R2, R11, RZ, 0x3c, !PT ;  /* 0x0000000b02027212 */ /* 0x000fc400078e3cff */
[----:B------:R-:W-:Y:S02]  /*14be0*/  IMAD.MOV R4, RZ, RZ, -R4 ;  /* 0x000000ffff047224 */ /* 0x000fe400078e0a04 */
[----:B------:R-:W-:-:S03]  /*14bf0*/  ISETP.GE.AND P2, PT, R2, RZ, PT ;  /* 0x000000ff0200720c */ /* 0x000fc60003f46270 */
[----:B-1----:R-:W1:Y:S02]  /*14c00*/  MUFU.RCP R20, R7 ;  /* 0x0000000700147308 */ /* 0x002e640000001000 */
[----:B-1----:R-:W-:-:S06]  /*14c10*/  IADD3 R20, R20, 0xffffffe, RZ ;  /* 0x0ffffffe14147810 */ /* 0x002fcc0007ffe0ff */
[----:B------:R-:W1:Y:S02]  /*14c20*/  F2I.FTZ.U32.TRUNC.NTZ R21, R20 ;  /* 0x0000001400157305 */ /* 0x000e64000021f000 */
[--C-:B-1----:R-:W-:Y:S02]  /*14c30*/  IMAD.MOV R3, RZ, RZ, -R21.reuse ;  /* 0x000000ffff037224 */ /* 0x102fe400078e0a15 */
[----:B------:R-:W-:Y:S02]  /*14c40*/  IMAD.MOV.U32 R20, RZ, RZ, RZ ;  /* 0x000000ffff147224 */ /* 0x000fe400078e00ff */
[----:B------:R-:W-:Y:S01]  /*14c50*/  IMAD R10, R3, R6, RZ ;  /* 0x00000006030a7224 */ /* 0x000fe200078e02ff */
[----:B------:R-:W-:Y:S02]  /*14c60*/  IABS R3, R8 ;  /* 0x0000000800037213 */ /* 0x000fe40000000000 */
[----:B------:R-:W-:Y:S01]  /*14c70*/  LOP3.LUT R8, R8, R11, RZ, 0x3c, !PT ;  /* 0x0000000b08087212 */ /* 0x000fe200078e3cff */
[----:B------:R-:W-:-:S03]  /*14c80*/  IMAD.HI.U32 R10, R21, R10, R20 ;  /* 0x0000000a150a7227 */ /* 0x000fc600078e0014 */
[----:B------:R-:W-:-:S03]  /*14c90*/  ISETP.GE.AND P0, PT, R8, RZ, PT ;  /* 0x000000ff0800720c */ /* 0x000fc60003f06270 */
        /* <DEDUP_REMOVED lines=11> */
[----:B------:R-:W-:Y:S02]  /*14d50*/  ISETP.GE.U32.AND P5, PT, R3, R6, PT ;  /* 0x000000060300720c */ /* 0x000fe40003fa6070 */
[----:B------:R-:W-:Y:S02]  /*14d60*/  @!P1 IADD3 R7, R7, 0x1, RZ ;  /* 0x0000000107079810 */ /* 0x000fe40007ffe0ff */
[----:B------:R-:W-:-:S07]  /*14d70*/  ISETP.NE.AND P1, PT, R11, RZ, PT ;  /* 0x000000ff0b00720c */ /* 0x000fce0003f25270 */
[----:B------:R-:W-:Y:S02]  /*14d80*/  @P6 IADD3 R9, R9, 0x1, RZ ;  /* 0x0000000109096810 */ /* 0x000fe40007ffe0ff */
[----:B------:R-:W-:-:S03]  /*14d90*/  @P5 IADD3 R7, R7, 0x1, RZ ;  /* 0x0000000107075810 */ /* 0x000fc60007ffe0ff */
[----:B------:R-:W-:Y:S02]  /*14da0*/  @!P2 IMAD.MOV R9, RZ, RZ, -R9 ;  /* 0x000000ffff09a224 */ /* 0x000fe400078e0a09 */
[----:B------:R-:W-:-:S03]  /*14db0*/  @!P0 IMAD.MOV R7, RZ, RZ, -R7 ;  /* 0x000000ffff078224 */ /* 0x000fc600078e0a07 */
[C---:B------:R-:W-:Y:S02]  /*14dc0*/  SEL R5, R4.reuse, R9, !P1 ;  /* 0x0000000904057207 */ /* 0x040fe40004800000 */
[----:B------:R-:W-:Y:S01]  /*14dd0*/  SEL R4, R4, R7, !P1 ;  /* 0x0000000704047207 */ /* 0x000fe20004800000 */
[----:B------:R-:W2:Y:S02]  /*14de0*/  LD.E.64 R8, [R18.64+0x20] ;  /* 0x0000200612087980 */ /* 0x000ea4000c101b00 */
[C-C-:B------:R-:W-:Y:S02]  /*14df0*/  IMAD.WIDE R22, R5.reuse, 0x4, R208.reuse ;  /* 0x0000000405167825 */ /* 0x140fe400078e02d0 */
[----:B------:R-:W3:Y:S02]  /*14e00*/  LD.E.64 R6, [R18.64+0x38] ;  /* 0x0000380612067980 */ /* 0x000ee4000c101b00 */
[----:B------:R-:W-:Y:S02]  /*14e10*/  IMAD.WIDE R20, R4, 0x4, R208 ;  /* 0x0000000404147825 */ /* 0x000fe400078e02d0 */
[----:B------:R-:W4:Y:S04]  /*14e20*/  LD.E R3, [R22.64] ;  /* 0x0000000616037980 */ /* 0x000f28000c101900 */
[----:B------:R-:W4:Y:S01]  /*14e30*/  LD.E R2, [R20.64] ;  /* 0x0000000614027980 */ /* 0x000f22000c101900 */
[----:B------:R-:W-:-:S05]  /*14e40*/  IADD3 R4, R5, -R4, RZ ;  /* 0x8000000405047210 */ /* 0x000fca0007ffe0ff */
[----:B------:R-:W-:-:S05]  /*14e50*/  IMAD R11, R11, R4, -0x40 ;  /* 0xffffffc00b0b7424 */ /* 0x000fca00078e0204 */
[----:B------:R-:W-:Y:S01]  /*14e60*/  SHF.R.S32.HI R5, RZ, 0x1f, R11 ;  /* 0x0000001fff057819 */ /* 0x000fe2000001140b */
[-C--:B---3--:R-:W-:Y:S02]  /*14e70*/  IMAD R4, R7, R11.reuse, RZ ;  /* 0x0000000b07047224 */ /* 0x088fe400078e02ff */
[----:B------:R-:W-:-:S04]  /*14e80*/  IMAD.WIDE.U32 R10, R6, R11, RZ ;  /* 0x0000000b060a7225 */ /* 0x000fc800078e00ff */
[----:B----4-:R-:W-:Y:S02]  /*14e90*/  IMAD.IADD R2, R2, 0x1, -R3 ;  /* 0x0000000102027824 */ /* 0x010fe400078e0a03 */
[----:B------:R-:W-:Y:S02]  /*14ea0*/  IMAD R4, R6, R5, R4 ;  /* 0x0000000506047224 */ /* 0x000fe400078e0204 */
[----:B--2---:R-:W-:Y:S01]  /*14eb0*/  IMAD R3, R9, R2, RZ ;  /* 0x0000000209037224 */ /* 0x004fe200078e02ff */
[----:B------:R-:W-:Y:S01]  /*14ec0*/  SHF.R.S32.HI R5, RZ, 0x1f, R2 ;  /* 0x0000001fff057819 */ /* 0x000fe20000011402 */
[----:B------:R-:W-:-:S04]  /*14ed0*/  IMAD.IADD R11, R11, 0x1, R4 ;  /* 0x000000010b0b7824 */ /* 0x000fc800078e0204 */
[----:B------:R-:W-:Y:S02]  /*14ee0*/  IMAD R3, R8, R5, R3 ;  /* 0x0000000508037224 */ /* 0x000fe400078e0203 */
[----:B------:R-:W-:-:S05]  /*14ef0*/  IMAD.WIDE.U32 R8, R2, R8, R10 ;  /* 0x0000000802087225 */ /* 0x000fca00078e000a */
[----:B------:R-:W-:Y:S01]  /*14f00*/  IADD3 R2, R9, R3, RZ ;  /* 0x0000000309027210 */ /* 0x000fe20007ffe0ff */
[----:B------:R-:W-:Y:S01]  /*14f10*/  IMAD.MOV.U32 R3, RZ, RZ, R8 ;  /* 0x000000ffff037224 */ /* 0x000fe200078e0008 */
[----:B------:R-:W-:Y:S05]  /*14f20*/  BRA `(.L_x_1734) ;  /* 0x0000003000007947 */ /* 0x000fea0003800000 */
.L_x_1733:
[----:B------:R-:W2:Y:S02]  /*14f30*/  LD.E R3, [R18.64+0x38] ;  /* 0x0000380612037980 */ /* 0x000ea4000c101900 */
[----:B--2---:R-:W-:-:S04]  /*14f40*/  LEA R3, -R3, RZ, 0x6 ;  /* 0x000000ff03037211 */ /* 0x004fc800078e31ff */
[----:B------:R-:W-:Y:S02]  /*14f50*/  SHF.R.S32.HI R2, RZ, 0x1f, R3 ;  /* 0x0000001fff027819 */ /* 0x000fe40000011403 */
.L_x_1734:
[----:B------:R-:W-:Y:S05]  /*14f60*/  BSYNC B0 ;  /* 0x0000000000007941 */ /* 0x000fea0003800000 */
.L_x_1732:
        /* <DEDUP_REMOVED lines=8> */
[CC--:B------:R-:W-:Y:S01]  /*14ff0*/  @P3 LEA R6, P5, R157.reuse, R162.reuse, 0x1 ;  /* 0x000000a29d063211 */ /* 0x0c0fe200078a08ff */
[--C-:B------:R-:W-:Y:S01]  /*15000*/  IMAD.X R2, R2, 0x1, R199.reuse, P0 ;  /* 0x0000000102027824 */ /* 0x100fe200000e06c7 */
[C---:B------:R-:W-:Y:S01]  /*15010*/  @P2 LEA R10, P1, R157.reuse, R162, 0x1 ;  /* 0x000000a29d0a2211 */ /* 0x040fe200078208ff */
[----:B------:R-:W-:Y:S01]  /*15020*/  @!PT LDS RZ, [RZ] ;  /* 0x00000000fffff984 */ /* 0x000fe20000000800 */
[----:B------:R-:W-:Y:S01]  /*15030*/  @!PT LDS RZ, [RZ] ;  /* 0x00000000fffff984 */ /* 0x000fe20000000800 */
[----:B------:R-:W-:Y:S01]  /*15040*/  @!PT LDS RZ, [RZ] ;  /* 0x00000000fffff984 */ /* 0x000fe20000000800 */
[----:B------:R1:W-:Y:S01]  /*15050*/  @P6 LDGSTS.E.BYPASS.LTC128B.128 [R210+0x6000], [R8.64] ;  /* 0x0600000008d26fae */ /* 0x0003e2000b901d46 */
[-CC-:B------:R-:W-:Y:S02]  /*15060*/  @P3 LEA.HI.X R7, R157, R163.reuse, R158.reuse, 0x1, P5 ;  /* 0x000000a39d073211 */ /* 0x180fe400028f0c9e */
[C---:B------:R-:W-:Y:S01]  /*15070*/  IADD3 R3, P5, R5.reuse, R198, RZ ;  /* 0x000000c605037210 */ /* 0x040fe20007fbe0ff */
[----:B------:R1:W-:Y:S01]  /*15080*/  @!P6 STS.128 [R210+0x6000], RZ ;  /* 0x006000ffd200e388 */ /* 0x0003e20000000c00 */
[-C--:B------:R-:W-:Y:S02]  /*15090*/  @P6 LEA R20, P0, R5, R202.reuse, 0x1 ;  /* 0x000000ca05146211 */ /* 0x080fe400078008ff */
        /* <DEDUP_REMOVED lines=8> */
[-C--:B------:R-:W-:Y:S01]  /*15120*/  @P2 LEA R22, P0, R5, R202.reuse, 0x1 ;  /* 0x000000ca05162211 */ /* 0x080fe200078008ff */
[----:B------:R1:W-:Y:S01]  /*15130*/  @!P3 STS.128 [R210+0x8000], RZ ;  /* 0x008000ffd200b388 */ /* 0x0003e20000000c00 */
[-C--:B------:R-:W-:Y:S02]  /*15140*/  @P6 LEA R26, P5, R3, R202.reuse, 0x1 ;  /* 0x000000ca031a6211 */ /* 0x080fe400078a08ff */
        /* <DEDUP_REMOVED lines=9> */
[C---:B------:R-:W-:Y:S01]  /*151e0*/  @P2 LEA R28, P0, R3.reuse, R202, 0x1 ;  /* 0x000000ca031c2211 */ /* 0x040fe200078008ff */
        /* <DEDUP_REMOVED lines=58> */
.L_x_1731:
[----:B------:R-:W-:Y:S05]  /*15590*/  BSYNC B1 ;  /* 0x0000000000017941 */ /* 0x000fea0003800000 */
.L_x_1730:
[----:B------:R-:W2:Y:S01]  /*155a0*/  LD.E R158, [R18.64+0xdc] ;  /* 0x0000dc06129e7980 */ /* 0x000ea2000c101900 */
[----:B------:R-:W-:-:S02]  /*155b0*/  FMNMX.FTZ R3, R44, R45, !PT ;  /* 0x0000002d2c037209 */ /* 0x000fc40007810000 */
[----:B------:R-:W-:Y:S02]  /*155c0*/  SHF.L.U32 R195, R55, 0x1, RZ ;  /* 0x0000000137c37819 */ /* 0x000fe400000006ff */
[----:B------:R-:W-:Y:S02]  /*155d0*/  FMNMX.FTZ R2, R64, R3, !PT ;  /* 0x0000000340027209 */ /* 0x000fe40007810000 */
[-C--:B------:R-:W-:Y:S01]  /*155e0*/  LEA R193, R54, R195.reuse, 0x1 ;  /* 0x000000c336c17211 */ /* 0x080fe200078e08ff */
[----:B------:R-:W-:Y:S01]  /*155f0*/  LDSM.16.MT88.4 R124, [R195+0xc000] ;  /* 0x00c00000c37c783b */ /* 0x000fe20000004200 */
[----:B------:R-:W-:Y:S02]  /*15600*/  FMNMX.FTZ R3, R65, R2, !PT ;  /* 0x0000000241037209 */ /* 0x000fe40007810000 */
[----:B------:R-:W-:Y:S01]  /*15610*/  LEA R194, R56, R195, 0x1 ;  /* 0x000000c338c27211 */ /* 0x000fe200078e08ff */
        /* <DEDUP_REMOVED lines=21> */
[----:B-1----:R-:W-:Y:S01]  /*15770*/  LDSM.16.MT88.4 R8, [R195+0xe800] ;  /* 0x00e80000c308783b */ /* 0x002fe20000004200 */
        /* <DEDUP_REMOVED lines=22> */
[----:B------:R-:W3:Y:S01]  /*158e0*/  SHFL.BFLY PT, R2, R7, 0x2, 0x1f ;  /* 0x0c401f0007027f89 */ /* 0x000ee200000e0000 */
[----:B-1----:R-:W-:-:S05]  /*158f0*/  FMNMX.FTZ R5, R4, R5, !PT ;  /* 0x0000000504057209 */ /* 0x002fca0007810000 */
[----:B------:R-:W1:Y:S01]  /*15900*/  SHFL.BFLY PT, R132, R5, 0x1, 0x1f ;  /* 0x0c201f0005847f89 */ /* 0x000e6200000e0000 */
[----:B---3--:R-:W-:-:S05]  /*15910*/  FMNMX.FTZ R2, R7, R2, !PT ;  /* 0x0000000207027209 */ /* 0x008fca0007810000 */
[----:B------:R-:W3:Y:S01]  /*15920*/  SHFL.BFLY PT, R3, R2, 0x1, 0x1f ;  /* 0x0c201f0002037f89 */ /* 0x000ee200000e0000 */
[----:B-1----:R-:W-:-:S03]  /*15930*/  FMNMX.FTZ R132, R5, R132, !PT ;  /* 0x0000008405847209 */ /* 0x002fc60007810000 */
[----:B------:R-:W-:Y:S01]  /*15940*/  LDSM.16.MT88.4 R4, [R192+0x10000] ;  /* 0x01000000c004783b */ /* 0x000fe20000004200 */
        /* <DEDUP_REMOVED lines=9> */
[-C--:B------:R-:W-:Y:S02]  /*159e0*/  FFMA.FTZ R153, R44, R158.reuse, -R175 ;  /* 0x0000009e2c997223 */ /* 0x080fe400000108af */
[-CC-:B------:R-:W-:Y:S01]  /*159f0*/  FFMA.FTZ R157, R66, R158.reuse, -R165.reuse ;  /* 0x0000009e429d7223 */ /* 0x180fe200000108a5 */
[----:B------:R-:W-:Y:S01]  /*15a00*/  MUFU.EX2 R151, R151 ;  /* 0x0000009700977308 */ /* 0x000fe20000000800 */
[-C--:B------:R-:W-:Y:S02]  /*15a10*/  FFMA.FTZ R148, R67, R158.reuse, -R165 ;  /* 0x0000009e43947223 */ /* 0x080fe400000108a5 */
[----:B------:R-:W1:Y:S01]  /*15a20*/  LDSM.16.MT88.4 R64, [R195+0xe000] ;  /* 0x00e00000c340783b */ /* 0x000e620000004200 */
[----:B------:R-:W-:-:S02]  /*15a30*/  FFMA.FTZ R150, R45, R158, -R175 ;  /* 0x0000009e2d967223 */ /* 0x000fc400000108af */
[-CC-:B------:R-:W-:Y:S02]  /*15a40*/  FFMA.FTZ R152, R46, R158.reuse, -R165.reuse ;  /* 0x0000009e2e987223 */ /* 0x180fe400000108a5 */
[-CC-:B------:R-:W-:Y:S01]  /*15a50*/  FFMA.FTZ R155, R47, R158.reuse, -R165.reuse ;  /* 0x0000009e2f9b7223 */ /* 0x180fe200000108a5 */
[----:B------:R-:W-:Y:S01]  /*15a60*/  MUFU.EX2 R153, R153 ;  /* 0x0000009900997308 */ /* 0x000fe20000000800 */
[-CC-:B------:R-:W-:Y:S02]  /*15a70*/  FFMA.FTZ R134, R16, R158.reuse, -R165.reuse ;  /* 0x0000009e10867223 */ /* 0x180fe400000108a5 */
[----:B------:R-:W2:Y:S01]  /*15a80*/  LDSM.16.MT88.4 R16, [R193+0xe800] ;  /* 0x00e80000c110783b */ /* 0x000ea20000004200 */
[-C--:B------:R-:W-:Y:S02]  /*15a90*/  FFMA.FTZ R147, R0, R158.reuse, -R165 ;  /* 0x0000009e00937223 */ /* 0x080fe400000108a5 */
[-CC-:B------:R-:W-:Y:S02]  /*15aa0*/  FFMA.FTZ R149, R92, R158.reuse, -R175.reuse ;  /* 0x0000009e5c957223 */ /* 0x180fe400000108af */
[----:B------:R-:W3:Y:S01]  /*15ab0*/  MUFU.EX2 R150, R150 ;  /* 0x0000009600967308 */ /* 0x000ee20000000800 */
[----:B------:R-:W-:-:S02]  /*15ac0*/  FFMA.FTZ R144, R93, R158, -R175 ;  /* 0x0000009e5d907223 */ /* 0x000fc400000108af */
[-CC-:B------:R-:W-:Y:S02]  /*15ad0*/  FFMA.FTZ R145, R12, R158.reuse, -R175.reuse ;  /* 0x0000009e0c917223 */ /* 0x180fe400000108af */
[-C--:B------:R-:W-:Y:S02]  /*15ae0*/  FFMA.FTZ R2, R13, R158.reuse, -R175 ;  /* 0x0000009e0d027223 */ /* 0x080fe400000108af */
[-CC-:B------:R-:W-:Y:S01]  /*15af0*/  FFMA.FTZ R135, R14, R158.reuse, -R165.reuse ;  /* 0x0000009e0e877223 */ /* 0x180fe200000108a5 */
[----:B------:R-:W4:Y:S01]  /*15b00*/  MUFU.EX2 R146, R146 ;  /* 0x0000009200927308 */ /* 0x000f220000000800 */
[-C--:B------:R-:W-:Y:S02]  /*15b10*/  FFMA.FTZ R0, R15, R158.reuse, -R165 ;  /* 0x0000009e0f007223 */ /* 0x080fe400000108a5 */
[----:B------:R-:W5:Y:S01]  /*15b20*/  LDSM.16.MT88.4 R12, [R192+0xe800] ;  /* 0x00e80000c00c783b */ /* 0x000f620000004200 */
[-CC-:B------:R-:W-:Y:S02]  /*15b30*/  FFMA.FTZ R154, R154, R158.reuse, -R175.reuse ;  /* 0x0000009e9a9a7223 */ /* 0x180fe400000108af */
[----:B------:R-:W-:-:S02]  /*15b40*/  FFMA.FTZ R159, R212, R158, -R175 ;  /* 0x0000009ed49f7223 */ /* 0x000fc400000108af */
[----:B------:R-:W-:Y:S01]  /*15b50*/  MUFU.EX2 R152, R152 ;  /* 0x0000009800987308 */ /* 0x000fe20000000800 */
[----:B---3--:R-:W-:Y:S01]  /*15b60*/  F2FP.BF16.PACK_AB R112, R150, R153 ;  /* 0x000000999670723e */ /* 0x008fe200000010ff */
[-CC-:B------:R-:W-:Y:S02]  /*15b70*/  FFMA.FTZ R156, R174, R158.reuse, -R175.reuse ;  /* 0x0000009eae9c7223 */ /* 0x180fe400000108af */
[-C--:B------:R-:W-:Y:S02]  /*15b80*/  FFMA.FTZ R163, R172, R158.reuse, -R175 ;  /* 0x0000009eaca37223 */ /* 0x080fe400000108af */
[-CC-:B------:R-:W-:Y:S02]  /*15b90*/  FFMA.FTZ R162, R170, R158.reuse, -R165.reuse ;  /* 0x0000009eaaa27223 */ /* 0x180fe400000108a5 */
[----:B------:R-:W3:Y:S01]  /*15ba0*/  MUFU.EX2 R155, R155 ;  /* 0x0000009b009b7308 */ /* 0x000ee20000000800 */
[----:B----4-:R-:W-:Y:S01]  /*15bb0*/  F2FP.BF16.PACK_AB R114, R146, R151 ;  /* 0x000000979272723e */ /* 0x010fe200000010ff */
[----:B------:R-:W-:-:S02]  /*15bc0*/  FFMA.FTZ R167, R167, R158, -R165 ;  /* 0x0000009ea7a77223 */ /* 0x000fc400000108a5 */
[-CC-:B------:R-:W-:Y:S02]  /*15bd0*/  FFMA.FTZ R166, R166, R158.reuse, -R165.reuse ;  /* 0x0000009ea6a67223 */ /* 0x180fe400000108a5 */
[-C--:B------:R-:W-:Y:S02]  /*15be0*/  FFMA.FTZ R169, R169, R158.reuse, -R165 ;  /* 0x0000009ea9a97223 */ /* 0x080fe400000108a5 */
[----:B------:R-:W-:Y:S01]  /*15bf0*/  MUFU.EX2 R157, R157 ;  /* 0x0000009d009d7308 */ /* 0x000fe20000000800 */
[-CC-:B------:R-:W-:Y:S02]  /*15c00*/  FFMA.FTZ R170, R171, R158.reuse, -R175.reuse ;  /* 0x0000009eabaa7223 */ /* 0x180fe400000108af */
[-CC-:B------:R-:W-:Y:S02]  /*15c10*/  FFMA.FTZ R168, R168, R158.reuse, -R175.reuse ;  /* 0x0000009ea8a87223 */ /* 0x180fe400000108af */
[-CC-:B------:R-:W-:Y:S02]  /*15c20*/  FFMA.FTZ R173, R173, R158.reuse, -R175.reuse ;  /* 0x0000009eadad7223 */ /* 0x180fe400000108af */
[----:B------:R-:W-:Y:S01]  /*15c30*/  FFMA.FTZ R217, R143, R158, -R175 ;  /* 0x0000009e8fd97223 */ /* 0x000fe200000108af */
[----:B------:R-:W4:Y:S01]  /*15c40*/  MUFU.EX2 R148, R148 ;  /* 0x0000009400947308 */ /* 0x000f220000000800 */
[----:B---3--:R-:W-:Y:S01]  /*15c50*/  F2FP.BF16.PACK_AB R113, R155, R152 ;  /* 0x000000989b71723e */ /* 0x008fe200000010ff */
[----:B------:R-:W-:-:S02]  /*15c60*/  FFMA.FTZ R171, R142, R158, -R165 ;  /* 0x0000009e8eab7223 */ /* 0x000fc400000108a5 */
[-CC-:B------:R-:W-:Y:S02]  /*15c70*/  FFMA.FTZ R172, R141, R158.reuse, -R165.reuse ;  /* 0x0000009e8dac7223 */ /* 0x180fe400000108a5 */
[-CC-:B------:R-:W-:Y:S02]  /*15c80*/  FFMA.FTZ R174, R140, R158.reuse, -R165.reuse ;  /* 0x0000009e8cae7223 */ /* 0x180fe400000108a5 */
[----:B------:R-:W-:Y:S01]  /*15c90*/  MUFU.EX2 R149, R149 ;  /* 0x0000009500957308 */ /* 0x000fe20000000800 */
[----:B------:R-:W-:Y:S01]  /*15ca0*/  FFMA.FTZ R215, R164, R158, -R165 ;  /* 0x0000009ea4d77223 */ /* 0x000fe200000108a5 */
[----:B------:R-:W-:Y:S01]  /*15cb0*/  LDSM.16.MT88.4 R140, [R194+0xd800] ;  /* 0x00d80000c28c783b */ /* 0x000fe20000004200 */
[----:B------:R-:W-:Y:S02]  /*15cc0*/  FADD.FTZ R150, R153, R150 ;  /* 0x0000009699967221 */ /* 0x000fe40000010000 */
[----:B------:R-:W-:Y:S02]  /*15cd0*/  FADD.FTZ R152, R152, R155 ;  /* 0x0000009b98987221 */ /* 0x000fe40000010000 */
[----:B------:R-:W-:Y:S01]  /*15ce0*/  FADD.FTZ R151, R151, R150 ;  /* 0x0000009697977221 */ /* 0x000fe20000010000 */
[----:B----4-:R-:W-:Y:S01]  /*15cf0*/  F2FP.BF16.PACK_AB R115, R148, R157 ;  /* 0x0000009d9473723e */ /* 0x010fe200000010ff */
[----:B------:R-:W3:Y:S01]  /*15d00*/  MUFU.EX2 R144, R144 ;  /* 0x0000009000907308 */ /* 0x000ee20000000800 */
[----:B------:R-:W-:-:S02]  /*15d10*/  FADD.FTZ R157, R157, R152 ;  /* 0x000000989d9d7221 */ /* 0x000fc40000010000 */
[----:B------:R-:W-:Y:S02]  /*15d20*/  FADD.FTZ R146, R146, R151 ;  /* 0x0000009792927221 */ /* 0x000fe40000010000 */
[----:B------:R-:W-:Y:S01]  /*15d30*/  FADD.FTZ R148, R148, R157 ;  /* 0x0000009d94947221 */ /* 0x000fe20000010000 */
        /* <DEDUP_REMOVED lines=45> */
[----:B---3--:R-:W-:Y:S01]  /*16010*/  F2FP.BF16.PACK_AB R4, R144, R149 ;  /* 0x000000959004723e */ /* 0x008fe200000010ff */
[----:B------:R-:W-:Y:S01]  /*16020*/  HMMA.16816.F32.BF16 R112, R112, R6, RZ ;  /* 0x000000067070723c */ /* 0x000fe200000418ff */
[----:B-1----:R-:W-:Y:S01]  /*16030*/  F2FP.BF16.PACK_AB R5, R134, R147 ;  /* 0x000000938605723e */ /* 0x002fe200000010ff */
[----:B------:R-:W-:-:S02]  /*16040*/  FADD.FTZ R149, R149, R146 ;  /* 0x0000009295957221 */ /* 0x000fc40000010000 */
[----:B------:R-:W-:Y:S02]  /*16050*/  FADD.FTZ R147, R147, R148 ;  /* 0x0000009493937221 */ /* 0x000fe40000010000 */
[----:B------:R-:W-:Y:S01]  /*16060*/  FADD.FTZ R144, R144, R149 ;  /* 0x0000009590907221 */ /* 0x000fe20000010000 */
[----:B------:R-:W-:Y:S01]  /*16070*/  F2FP.BF16.PACK_AB R6, R2, R145 ;  /* 0x000000910206723e */ /* 0x000fe200000010ff */
[----:B------:R-:W-:Y:S01]  /*16080*/  FADD.FTZ R134, R134, R147 ;  /* 0x0000009386867221 */ /* 0x000fe20000010000 */
[----:B----4-:R-:W-:Y:S01]  /*16090*/  F2FP.BF16.PACK_AB R7, R0, R135 ;  /* 0x000000870007723e */ /* 0x010fe200000010ff */
[----:B------:R-:W-:Y:S02]  /*160a0*/  FADD.FTZ R145, R145, R144 ;  /* 0x0000009091917221 */ /* 0x000fe40000010000 */
[----:B------:R-:W-:Y:S02]  /*160b0*/  FADD.FTZ R135, R135, R134 ;  /* 0x0000008687877221 */ /* 0x000fe40000010000 */
[----:B------:R-:W-:-:S02]  /*160c0*/  FADD.FTZ R145, R2, R145 ;  /* 0x0000009102917221 */ /* 0x000fc40000010000 */
[----:B------:R-:W-:Y:S01]  /*160d0*/  HMMA.16816.F32.BF16 R60, R4, R8, R60 ;  /* 0x00000008043c723c */ /* 0x000fe2000004183c */
[----:B------:R-:W-:-:S07]  /*160e0*/  FADD.FTZ R135, R0, R135 ;  /* 0x0000008700877221 */ /* 0x000fce0000010000 */
[C---:B------:R-:W-:Y:S01]  /*160f0*/  HMMA.16816.F32.BF16 R64, R4.reuse, R10, R64 ;  /* 0x0000000a0440723c */ /* 0x040fe20000041840 */
[----:B------:R-:W1:Y:S07]  /*16100*/  LDSM.16.MT88.4 R8, [R194+0x10800] ;  /* 0x01080000c208783b */ /* 0x000e6e0000004200 */
[C---:B--2---:R-:W-:Y:S08]  /*16110*/  HMMA.16816.F32.BF16 R76, R4.reuse, R16, R76 ;  /* 0x00000010044c723c */ /* 0x044ff0000004184c */
[C---:B------:R-:W-:Y:S01]  /*16120*/  HMMA.16816.F32.BF16 R80, R4.reuse, R18, R80 ;  /* 0x000000120450723c */ /* 0x040fe20000041850 */
[----:B------:R-:W2:Y:S07]  /*16130*/  LDSM.16.MT88.4 R16, [R193+0x10800] ;  /* 0x01080000c110783b */ /* 0x000eae0000004200 */
[C---:B------:R-:W-:Y:S08]  /*16140*/  HMMA.16816.F32.BF16 R128, R4.reuse, R20, R128 ;  /* 0x000000140480723c */ /* 0x040ff00000041880 */
[C---:B------:R-:W-:Y:S01]  /*16150*/  HMMA.16816.F32.BF16 R124, R4.reuse, R22, R124 ;  /* 0x00000016047c723c */ /* 0x040fe2000004187c */
[----:B------:R-:W3:Y:S07]  /*16160*/  LDSM.16.MT88.4 R20, [R195+0x10800] ;  /* 0x01080000c314783b */ /* 0x000eee0000004200 */
[C---:B-----5:R-:W-:Y:S08]  /*16170*/  HMMA.16816.F32.BF16 R84, R4.reuse, R12, R84 ;  /* 0x0000000c0454723c */ /* 0x060ff00000041854 */
[C---:B------:R-:W-:Y:S01]  /*16180*/  HMMA.16816.F32.BF16 R88, R4.reuse, R14, R88 ;  /* 0x0000000e0458723c */ /* 0x040fe20000041858 */
[----:B------:R-:W4:Y:S07]  /*16190*/  LDSM.16.MT88.4 R12, [R192+0x10800] ;  /* 0x01080000c00c783b */ /* 0x000f2e0000004200 */
        /* <DEDUP_REMOVED lines=18> */
[C---:B---3--:R-:W-:Y:S08]  /*162c0*/  HMMA.16816.F32.BF16 R92, R4.reuse, R20, R92 ;  /* 0x00000014045c723c */ /* 0x048ff0000004185c */
[C---:B------:R-:W-:Y:S01]  /*162d0*/  HMMA.16816.F32.BF16 R96, R4.reuse, R22, R96 ;  /* 0x000000160460723c */ /* 0x040fe20000041860 */
[----:B------:R-:W-:Y:S07]  /*162e0*/  LDSM.16.MT88.4 R20, [R195+0x11000] ;  /* 0x01100000c314783b */ /* 0x000fee0000004200 */
[C---:B----4-:R-:W-:Y:S08]  /*162f0*/  HMMA.16816.F32.BF16 R116, R4.reuse, R12, R116 ;  /* 0x0000000c0474723c */ /* 0x050ff00000041874 */
        /* <DEDUP_REMOVED lines=52> */
[C---:B------:R-:W-:Y:S01]  /*16640*/  F2FP.BF16.PACK_AB R5, R172.reuse, R171 ;  /* 0x000000abac05723e */ /* 0x040fe200000010ff */
        /* <DEDUP_REMOVED lines=41> */
.L_x_1744:
        /* <DEDUP_REMOVED lines=75> */
.L_x_1737:
[----:B------:R-:W-:Y:S02]  /*16d90*/  ULDC.64 UR4, c[0x0][0x118] ;  /* 0x0000460000047ab9 */ /* 0x000fe40000000a00 */
[----:B------:R-:W2:Y:S02]  /*16da0*/  LD.E R10, [R2.64+0x40] ;  /* 0x00004004020a7980 */ /* 0x000ea4000c101900 */
[----:B--2---:R-:W-:Y:S04]  /*16db0*/  LEA R10, -R10, RZ, 0x6 ;  /* 0x000000ff0a0a7211 */ /* 0x004fe800078e31ff */
[----:B------:R-:W-:Y:S02]  /*16dc0*/  SHF.R.S32.HI R6, RZ, 0x1f, R10 ;  /* 0x0000001fff067819 */ /* 0x000fe4000001140a */
.L_x_1738:
[----:B------:R-:W-:Y:S05]  /*16dd0*/  BSYNC B0 ;  /* 0x0000000000007941 */ /* 0x000fea0003800000 */
.L_x_1736:
[C---:B------:R-:W-:Y:S01]  /*16de0*/  LOP3.LUT P3, RZ, R211.reuse, 0x1, RZ, 0xc0, !PT ;  /* 0x00000001d3ff7812 */ /* 0x040fe2000786c0ff */
[----:B------:R-:W-:Y:S01]  /*16df0*/  ULDC.64 UR4, c[0x0][0x118] ;  /* 0x0000460000047ab9 */ /* 0x000fe20000000a00 */
[C---:B------:R-:W-:Y:S01]  /*16e00*/  LEA R218, P0, R10.reuse, R160, 0x1 ;  /* 0x000000a00ada7211 */ /* 0x040fe200078008ff */
[----:B------:R-:W1:Y:S01]  /*16e10*/  S2R R132, SR_TID.X ;  /* 0x0000000000847919 */ /* 0x000e620000002100 */
[C---:B------:R-:W-:Y:S01]  /*16e20*/  LOP3.LUT P2, RZ, R211.reuse, 0x2, RZ, 0xc0, !PT ;  /* 0x00000002d3ff7812 */ /* 0x040fe2000784c0ff */
[----:B------:R-:W-:Y:S01]  /*16e30*/  BSSY B1, `(.L_x_1739) ;  /* 0x00001af000017945 */ /* 0x000fe20003800000 */
[CC--:B------:R-:W-:Y:S02]  /*16e40*/  LEA.HI.X R219, R10.reuse, R161.reuse, R6, 0x1, P0 ;  /* 0x000000a10adb7211 */ /* 0x0c0fe400000f0c06 */
[----:B------:R-:W-:Y:S02]  /*16e50*/  LOP3.LUT P1, RZ, R211, 0x4, RZ, 0xc0, !PT ;  /* 0x00000004d3ff7812 */ /* 0x000fe4000782c0ff */
[----:B------:R-:W-:Y:S03]  /*16e60*/  IADD3 R7, P0, R10, R196, RZ ;  /* 0x000000c40a077210 */ /* 0x000fe60007f1e0ff */
[----:B------:R-:W-:Y:S01]  /*16e70*/  @!PT LDS RZ, [RZ] ;  /* 0x00000000fffff984 */ /* 0x000fe20000000800 */
[----:B------:R-:W-:Y:S01]  /*16e80*/  @!PT LDS RZ, [RZ] ;  /* 0x00000000fffff984 */ /* 0x000fe20000000800 */
[----:B------:R-:W-:Y:S01]  /*16e90*/  @!PT LDS RZ, [RZ] ;  /* 0x00000000fffff984 */ /* 0x000fe20000000800 */
[----:B------:R2:W-:Y:S01]  /*16ea0*/  @P3 LDGSTS.E.BYPASS.LTC128B.128 [R210+0xc000], [R218.64] ;  /* 0x0c000000dad23fae */ /* 0x0005e2000b901d44 */
[C---:B------:R-:W-:Y:S01]  /*16eb0*/  @P3 LEA R12, P6, R7.reuse, R160, 0x1 ;  /* 0x000000a0070c3211 */ /* 0x040fe200078c08ff */
[--C-:B------:R-:W-:Y:S01]  /*16ec0*/  IMAD.X R6, R6, 0x1, R197.reuse, P0 ;  /* 0x0000000106067824 */ /* 0x100fe200000e06c5 */
        /* <DEDUP_REMOVED lines=17> */
[--C-:B------:R-:W-:Y:S01]  /*16fe0*/  IMAD.X R6, R6, 0x1, R197.reuse, P5 ;  /* 0x0000000106067824 */ /* 0x100fe200028e06c5 */
[CC--:B------:R-:W-:Y:S02]  /*16ff0*/  @P2 LEA R16, P4, R5.reuse, R160.reuse, 0x1 ;  /* 0x000000a005102211 */ /* 0x0c0fe400078808ff */
[----:B------:R-:W-:Y:S01]  /*17000*/  @!P1 STS.128 [R210+0x10000], RZ ;  /* 0x010000ffd2009388 */ /* 0x000fe20000000c00 */
[C---:B------:R-:W-:Y:S02]  /*17010*/  @P1 LEA R14, P0, R5.reuse, R160, 0x1 ;  /* 0x000000a0050e1211 */ /* 0x040fe400078008ff */
[CCC-:B------:R-:W-:Y:S01]  /*17020*/  @P3 LEA.HI.X R19, R5.reuse, R161.reuse, R6.reuse, 0x1, P6 ;  /* 0x000000a105133211 */ /* 0x1c0fe200030f0c06 */
[----:B------:R-:W-:Y:S01]  /*17030*/  @!PT LDS RZ, [RZ] ;  /* 0x00000000fffff984 */ /* 0x000fe20000000800 */
[----:B------:R-:W-:Y:S01]  /*17040*/  @!PT LDS RZ, [RZ] ;  /* 0x00000000fffff984 */ /* 0x000fe20000000800 */
[----:B------:R-:W-:Y:S01]  /*17050*/  @!PT LDS RZ, [RZ] ;  /* 0x00000000fffff984 */ /* 0x000fe20000000800 */
[----:B------:R3:W-:Y:S01]  /*17060*/  @P3 LDGSTS.E.BYPASS.LTC128B.128 [R210+0xc800], [R12.64] ;  /* 0x0c8000000cd23fae */ /* 0x0007e2000b901d44 */
[CCC-:B------:R-:W-:Y:S02]  /*17070*/  @P2 LEA.HI.X R17, R5.reuse, R161.reuse, R6.reuse, 0x1, P4 ;  /* 0x000000a105112211 */ /* 0x1c0fe400020f0c06 */
[C---:B------:R-:W-:Y:S01]  /*17080*/  IADD3 R4, P5, R5.reuse, R196, RZ ;  /* 0x000000c405047210 */ /* 0x040fe20007fbe0ff */
[----:B------:R-:W-:Y:S01]  /*17090*/  @!P3 STS.128 [R210+0xc800], RZ ;  /* 0x00c800ffd200b388 */ /* 0x000fe20000000c00 */
[-C--:B------:R-:W-:Y:S02]  /*170a0*/  @P1 LEA.HI.X R15, R5, R161.reuse, R6, 0x1, P0 ;  /* 0x000000a1050f1211 */ /* 0x080fe400000f0c06 */
[-C--:B------:R-:W-:Y:S01]  /*170b0*/  @P2 LEA R20, P4, R4, R160.reuse, 0x1 ;  /* 0x000000a004142211 */ /* 0x080fe200078808ff */
        /* <DEDUP_REMOVED lines=16> */
[----:B-1----:R-:W-:Y:S01]  /*171c0*/  SHF.R.S32.HI R133, RZ, 0x1f, R132 ;  /* 0x0000001fff857819 */ /* 0x002fe20000011484 */
[----:B------:R-:W-:Y:S02]  /*171d0*/  IMAD.MOV.U32 R4, RZ, RZ, 0x10 ;  /* 0x00000010ff047424 */ /* 0x000fe400078e00ff */
[----:B------:R-:W-:Y:S01]  /*171e0*/  @!PT LDS RZ, [RZ] ;  /* 0x00000000fffff984 */ /* 0x000fe20000000800 */
[----:B------:R-:W-:Y:S01]  /*171f0*/  @!PT LDS RZ, [RZ] ;  /* 0x00000000fffff984 */ /* 0x000fe20000000800 */
[----:B------:R-:W-:Y:S01]  /*17200*/  @!PT LDS RZ, [RZ] ;  /* 0x00000000fffff984 */ /* 0x000fe20000000800 */
[----:B------:R1:W-:Y:S01]  /*17210*/  @P3 LDGSTS.E.BYPASS.LTC128B.128 [R210+0xd000], [R18.64] ;  /* 0x0d00000012d23fae */ /* 0x0003e2000b901d44 */
[----:B------:R-:W-:Y:S03]  /*17220*/  LEA.HI R133, R133, R132, RZ, 0x4 ;  /* 0x0000008485857211 */ /* 0x000fe600078f20ff */
[----:B------:R-:W-:Y:S01]  /*17230*/  @!P3 STS.128 [R210+0xd000], RZ ;  /* 0x00d000ffd200b388 */ /* 0x000fe20000000c00 */
[----:B------:R-:W-:Y:S03]  /*17240*/  LOP3.LUT R133, R133, 0xfffffff0, RZ, 0xc0, !PT ;  /* 0xfffffff085857812 */ /* 0x000fe600078ec0ff */
[----:B------:R-:W-:Y:S01]  /*17250*/  @!PT LDS RZ, [RZ] ;  /* 0x00000000fffff984 */ /* 0x000fe20000000800 */
[----:B------:R-:W-:Y:S01]  /*17260*/  @!PT LDS RZ, [RZ] ;  /* 0x00000000fffff984 */ /* 0x000fe20000000800 */
[----:B------:R-:W-:Y:S01]  /*17270*/  @!PT LDS RZ, [RZ] ;  /* 0x00000000fffff984 */ /* 0x000fe20000000800 */
[----:B------:R1:W-:Y:S02]  /*17280*/  @P2 LDGSTS.E.BYPASS.LTC128B.128 [R210+0xf000], [R16.64+0x80] ;  /* 0x0f00008010d22fae */ /* 0x0003e4000b901d44 */
[----:B------:R-:W-:Y:S02]  /*17290*/  IMAD.IADD R133, R132, 0x1, -R133 ;  /* 0x0000000184857824 */ /* 0x000fe400078e0a85 */
[----:B------:R-:W-:Y:S03]  /*172a0*/  @!P2 STS.128 [R210+0xf000], RZ ;  /* 0x00f000ffd200a388 */ /* 0x000fe60000000c00 */
[----:B------:R-:W-:Y:S01]  /*172b0*/  SHF.R.S32.HI R132, RZ, 0x1f, R133 ;  /* 0x0000001fff847819 */ /* 0x000fe20000011485 */
[----:B------:R-:W-:Y:S01]  /*172c0*/  @!PT LDS RZ, [RZ] ;  /* 0x00000000fffff984 */ /* 0x000fe20000000800 */
[----:B------:R-:W-:Y:S01]  /*172d0*/  @!PT LDS RZ, [RZ] ;  /* 0x00000000fffff984 */ /* 0x000fe20000000800 */
[----:B------:R-:W-:Y:S01]  /*172e0*/  @!PT LDS RZ, [RZ] ;  /* 0x00000000fffff984 */ /* 0x000fe20000000800 */
[----:B------:R3:W-:Y:S03]  /*172f0*/  @P1 LDGSTS.E.BYPASS.LTC128B.128 [R210+0x11000], [R14.64+0x100] ;  /* 0x110001000ed21fae */ /* 0x0007e6000b901d44 */
[----:B------:R-:W-:Y:S01]  /*17300*/  LEA.HI R132, R132, R133, RZ, 0x3 ;  /* 0x0000008584847211 */ /* 0x000fe200078f18ff */
[----:B------:R-:W-:Y:S03]  /*17310*/  @!P1 STS.128 [R210+0x11000], RZ ;  /* 0x011000ffd2009388 */ /* 0x000fe60000000c00 */
[----:B------:R-:W-:Y:S01]  /*17320*/  LOP3.LUT R132, R132, 0xfffffff8, RZ, 0xc0, !PT ;  /* 0xfffffff884847812 */ /* 0x000fe200078ec0ff */
[----:B------:R-:W-:Y:S01]  /*17330*/  @!PT LDS RZ, [RZ] ;  /* 0x00000000fffff984 */ /* 0x000fe20000000800 */
[----:B------:R-:W-:Y:S01]  /*17340*/  @!PT LDS RZ, [RZ] ;  /* 0x00000000fffff984 */ /* 0x000fe20000000800 */
[----:B------:R-:W-:Y:S01]  /*17350*/  @!PT LDS RZ, [RZ] ;  /* 0x00000000fffff984 */ /* 0x000fe20000000800 */
[----:B------:R5:W-:Y:S04]  /*17360*/  @P3 LDGSTS.E.BYPASS.LTC128B.128 [R210+0xd800], [R24.64] ;  /* 0x0d80000018d23fae */ /* 0x000be8000b901d44 */
[----:B------:R-:W-:Y:S01]  /*17370*/  @!P3 STS.128 [R210+0xd800], RZ ;  /* 0x00d800ffd200b388 */ /* 0x000fe20000000c00 */
[----:B------:R-:W-:Y:S03]  /*17380*/  IMAD.IADD R132, R133, 0x1, -R132 ;  /* 0x0000000185847824 */ /* 0x000fe600078e0a84 */
[----:B------:R-:W-:Y:S01]  /*17390*/  @!PT LDS RZ, [RZ] ;  /* 0x00000000fffff984 */ /* 0x000fe20000000800 */
[----:B------:R-:W-:Y:S01]  /*173a0*/  @!PT LDS RZ, [RZ] ;  /* 0x00000000fffff984 */ /* 0x000fe20000000800 */
[----:B------:R-:W-:Y:S01]  /*173b0*/  @!PT LDS RZ, [RZ] ;  /* 0x00000000fffff984 */ /* 0x000fe20000000800 */
[----:B------:R1:W-:Y:S02]  /*173c0*/  @P2 LDGSTS.E.BYPASS.LTC128B.128 [R210+0xf800], [R20.64+0x80] ;  /* 0x0f80008014d22fae */ /* 0x0003e4000b901d44 */
[----:B------:R-:W-:Y:S02]  /*173d0*/  LOP3.LUT P0, RZ, R132, 0x2, RZ, 0xc0, !PT ;  /* 0x0000000284ff7812 */ /* 0x000fe4000780c0ff */
[----:B------:R-:W-:Y:S02]  /*173e0*/  @!P2 STS.128 [R210+0xf800], RZ ;  /* 0x00f800ffd200a388 */ /* 0x000fe40000000c00 */
[----:B------:R-:W-:Y:S02]  /*173f0*/  SEL R4, R4, 0xfffffff0, !P0 ;  /* 0xfffffff004047807 */ /* 0x000fe40004000000 */
[----:B------:R-:W-:Y:S01]  /*17400*/  @!PT LDS RZ, [RZ] ;  /* 0x00000000fffff984 */ /* 0x000fe20000000800 */
[----:B------:R-:W-:Y:S01]  /*17410*/  @!PT LDS RZ, [RZ] ;  /* 0x00000000fffff984 */ /* 0x000fe20000000800 */
[----:B------:R-:W-:Y:S01]  /*17420*/  @!PT LDS RZ, [RZ] ;  /* 0x00000000fffff984 */ /* 0x000fe20000000800 */
[----:B------:R1:W-:Y:S01]  /*17430*/  @P1 LDGSTS.E.BYPASS.LTC128B.128 [R210+0x11800], [R22.64+0x100] ;  /* 0x1180010016d21fae */ /* 0x0003e2000b901d44 */
[----:B------:R-:W-:Y:S01]  /*17440*/  LOP3.LUT P0, RZ, R132, 0x4, RZ, 0xc0, !PT ;  /* 0x0000000484ff7812 */ /* 0x000fe2000780c0ff */
[----:B------:R-:W-:Y:S02]  /*17450*/  IMAD.MOV.U32 R132, RZ, RZ, 0x20 ;  /* 0x00000020ff847424 */ /* 0x000fe400078e00ff */
[----:B------:R-:W-:Y:S01]  /*17460*/  @!P1 STS.128 [R210+0x11800], RZ ;  /* 0x011800ffd2009388 */ /* 0x000fe20000000c00 */
[--C-:B------:R-:W-:Y:S02]  /*17470*/  IMAD R134, R4, 0x2, R191.reuse ;  /* 0x0000000204867824 */ /* 0x100fe400078e02bf */
[----:B------:R-:W-:Y:S01]  /*17480*/  SEL R132, R132, 0xffffffe0, !P0 ;  /* 0xffffffe084847807 */ /* 0x000fe20004000000 */
[----:B------:R-:W-:Y:S01]  /*17490*/  LDSM.16.M88.4 R136, [R191] ;  /* 0x00000000bf88783b */ /* 0x000fe20000000200 */
[----:B------:R-:W-:Y:S03]  /*174a0*/  ISETP.GT.AND P0, PT, R213, R200, PT ;  /* 0x000000c8d500720c */ /* 0x000fe60003f04270 */
[----:B------:R-:W1:Y:S01]  /*174b0*/  LDSM.16.M88.4 R140, [R190+0x6000] ;  /* 0x00600000be8c783b */ /* 0x000e620000000200 */
[C---:B------:R-:W-:Y:S02]  /*174c0*/  IMAD R133, R132.reuse, 0x2, R191 ;  /* 0x0000000284857824 */ /* 0x040fe400078e02bf */
[----:B------:R-:W-:Y:S01]  /*174d0*/  IMAD R132, R132, 0x2, R134 ;  /* 0x0000000284847824 */ /* 0x000fe200078e0286 */
[----:B------:R-:W3:Y:S04]  /*174e0*/  LDSM.16.M88.4 R144, [R190+0x6800] ;  /* 0x00680000be90783b */ /* 0x000ee80000000200 */
[----:B------:R-:W2:Y:S04]  /*174f0*/  LDSM.16.M88.4 R148, [R190+0x7000] ;  /* 0x00700000be94783b */ /* 0x000ea80000000200 */
[----:B------:R-:W0:Y:S04]  /*17500*/  LDGDEPBAR ;  /* 0x00000000000079af */ /* 0x000e280000000000 */
[----:B------:R-:W2:Y:S04]  /*17510*/  LDSM.16.M88.4 R32, [R190+0x7800] ;  /* 0x00780000be20783b */ /* 0x000ea80000000200 */
[----:B------:R-:W-:Y:S04]  /*17520*/  LDSM.16.M88.4 R152, [R134] ;  /* 0x000000008698783b */ /* 0x000fe80000000200 */
[----:B------:R-:W2:Y:S04]  /*17530*/  LDSM.16.M88.4 R156, [R189] ;  /* 0x00000000bd9c783b */ /* 0x000ea80000000200 */
[----:B------:R-:W-:Y:S04]  /*17540*/  LDSM.16.M88.4 R160, [R188+0x6000] ;  /* 0x00600000bca0783b */ /* 0x000fe80000000200 */
[----:B------:R-:W-:Y:S04]  /*17550*/  LDSM.16.M88.4 R164, [R188+0x6800] ;  /* 0x00680000bca4783b */ /* 0x000fe80000000200 */
[----:B------:R-:W-:Y:S01]  /*17560*/  LDSM.16.M88.4 R168, [R188+0x7000] ;  /* 0x00700000bca8783b */ /* 0x000fe20000000200 */
[C---:B-1----:R-:W-:Y:S03]  /*17570*/  HMMA.16816.F32.BF16 R4, R136.reuse, R140, RZ ;  /* 0x0000008c8804723c */ /* 0x042fe600000418ff */
[----:B------:R-:W-:Y:S05]  /*17580*/  LDSM.16.M88.4 R172, [R184+0x800] ;  /* 0x00080000b8ac783b */ /* 0x000fea0000000200 */
[C---:B----4-:R-:W-:Y:S01]  /*17590*/  HMMA.16816.F32.BF16 R8, R136.reuse, R142, RZ ;  /* 0x0000008e8808723c */ /* 0x050fe200000418ff */
[----:B------:R-:W1:Y:S07]  /*175a0*/  LDSM.16.M88.4 R140, [R187] ;  /* 0x00000000bb8c783b */ /* 0x000e6e0000000200 */
[C---:B---3--:R-:W-:Y:S08]  /*175b0*/  HMMA.16816.F32.BF16 R12, R136.reuse, R144, RZ ;  /* 0x00000090880c723c */ /* 0x048ff000000418ff */
[C---:B------:R-:W-:Y:S01]  /*175c0*/  HMMA.16816.F32.BF16 R16, R136.reuse, R146, RZ ;  /* 0x000000928810723c */ /* 0x040fe200000418ff */
[----:B------:R-:W3:Y:S07]  /*175d0*/  LDSM.16.M88.4 R144, [R186] ;  /* 0x00000000ba90783b */ /* 0x000eee0000000200 */
[C---:B--2---:R-:W-:Y:S08]  /*175e0*/  HMMA.16816.F32.BF16 R20, R136.reuse, R148, RZ ;  /* 0x000000948814723c */ /* 0x044ff000000418ff */
[C---:B-----5:R-:W-:Y:S01]  /*175f0*/  HMMA.16816.F32.BF16 R24, R136.reuse, R150, RZ ;  /* 0x000000968818723c */ /* 0x060fe200000418ff */
[----:B------:R-:W2:Y:S07]  /*17600*/  LDSM.16.M88.4 R148, [R185] ;  /* 0x00000000b994783b */ /* 0x000eae0000000200 */
[C---:B------:R-:W-:Y:S08]  /*17610*/  HMMA.16816.F32.BF16 R28, R136.reuse, R32, RZ ;  /* 0x00000020881c723c */ /* 0x040ff000000418ff */
[----:B------:R-:W-:Y:S01]  /*17620*/  HMMA.16816.F32.BF16 R32, R136, R34, RZ ;  /* 0x000000228820723c */ /* 0x000fe200000418ff */
[----:B------:R-:W4:Y:S07]  /*17630*/  LDSM.16.M88.4 R136, [R133] ;  /* 0x000000008588783b */ /* 0x000f2e0000000200 */
[C---:B------:R-:W-:Y:S08]  /*17640*/  HMMA.16816.F32.BF16 R4, R152.reuse, R156, R4 ;  /* 0x0000009c9804723c */ /* 0x040ff00000041804 */
[C---:B------:R-:W-:Y:S01]  /*17650*/  HMMA.16816.F32.BF16 R8, R152.reuse, R158, R8 ;  /* 0x0000009e9808723c */ /* 0x040fe20000041808 */
[----:B------:R-:W5:Y:S07]  /*17660*/  LDSM.16.M88.4 R156, [R188+0x7800] ;  /* 0x00780000bc9c783b */ /* 0x000f6e0000000200 */
[C---:B-1----:R-:W-:Y:S08]  /*17670*/  HMMA.16816.F32.BF16 R12, R152.reuse, R140, R12 ;  /* 0x0000008c980c723c */ /* 0x042ff0000004180c */
[C---:B------:R-:W-:Y:S01]  /*17680*/  HMMA.16816.F32.BF16 R16, R152.reuse, R142, R16 ;  /* 0x0000008e9810723c */ /* 0x040fe20000041810 */
[----:B------:R-:W-:Y:S07]  /*17690*/  LDSM.16.M88.4 R140, [R132] ;  /* 0x00000000848c783b */ /* 0x000fee0000000200 */
[C---:B---3--:R-:W-:Y:S08]  /*176a0*/  HMMA.16816.F32.BF16 R20, R152.reuse, R144, R20 ;  /* 0x000000909814723c */ /* 0x048ff00000041814 */
[C---:B------:R-:W-:Y:S01]  /*176b0*/  HMMA.16816.F32.BF16 R24, R152.reuse, R146, R24 ;  /* 0x000000929818723c */ /* 0x040fe20000041818 */
[----:B------:R-:W1:Y:S07]  /*176c0*/  LDSM.16.M88.4 R144, [R184] ;  /* 0x00000000b890783b */ /* 0x000e6e0000000200 */
[C---:B--2---:R-:W-:Y:S08]  /*176d0*/  HMMA.16816.F32.BF16 R28, R152.reuse, R148, R28 ;  /* 0x00000094981c723c */ /* 0x044ff0000004181c */
        /* <DEDUP_REMOVED lines=11> */
[----:B------:R-:W2:Y:S07]  /*17790*/  LDSM.16.M88.4 R168, [R190+0x8800] ;  /* 0x00880000bea8783b */ /* 0x000eae0000000200 */
[C---:B-----5:R-:W-:Y:S08]  /*177a0*/  HMMA.16816.F32.BF16 R28, R136.reuse, R156, R28 ;  /* 0x0000009c881c723c */ /* 0x060ff0000004181c */
        /* <DEDUP_REMOVED lines=8> */
[----:B------:R-:W-:Y:S07]  /*17830*/  LDSM.16.M88.4 R172, [R182] ;  /* 0x00000000b6ac783b */ /* 0x000fee0000000200 */
[C---:B--2---:R-:W-:Y:S08]  /*17840*/  HMMA.16816.F32.BF16 R20, R140.reuse, R148, R20 ;  /* 0x000000948c14723c */ /* 0x044ff00000041814 */
[C---:B------:R-:W-:Y:S01]  /*17850*/  HMMA.16816.F32.BF16 R24, R140.reuse, R150, R24 ;  /* 0x000000968c18723c */ /* 0x040fe20000041818 */
[----:B------:R-:W1:Y:S07]  /*17860*/  LDSM.16.M88.4 R148, [R183] ;  /* 0x00000000b794783b */ /* 0x000e6e0000000200 */
[C---:B---3--:R-:W-:Y:S08]  /*17870*/  HMMA.16816.F32.BF16 R28, R140.reuse, R152, R28 ;  /* 0x000000988c1c723c */ /* 0x048ff0000004181c */
[----:B------:R-:W-:Y:S01]  /*17880*/  HMMA.16816.F32.BF16 R32, R140, R154, R32 ;  /* 0x0000009a8c20723c */ /* 0x000fe20000041820 */
[----:B------:R-:W2:Y:S04]  /*17890*/  LDSM.16.M88.4 R140, [R181] ;  /* 0x00000000b58c783b */ /* 0x000ea80000000200 */
[----:B------:R-:W3:Y:S03]  /*178a0*/  LDSM.16.M88.4 R152, [R180] ;  /* 0x00000000b498783b */ /* 0x000ee60000000200 */
        /* <DEDUP_REMOVED lines=41> */
[----:B------:R-:W-:Y:S07]  /*17b40*/  LDSM.16.M88.4 R148, [R179] ;  /* 0x00000000b394783b */ /* 0x000fee0000000200 */
[C---:B------:R-:W-:Y:S08]  /*17b50*/  HMMA.16816.F32.BF16 R12, R140.reuse, R172, R12 ;  /* 0x000000ac8c0c723c */ /* 0x040ff0000004180c */
[C---:B------:R-:W-:Y:S01]  /*17b60*/  HMMA.16816.F32.BF16 R16, R140.reuse, R174, R16 ;  /* 0x000000ae8c10723c */ /* 0x040fe20000041810 */
[----:B------:R-:W-:Y:S07]  /*17b70*/  LDSM.16.M88.4 R172, [R178] ;  /* 0x00000000b2ac783b */ /* 0x000fee0000000200 */
[C---:B--2---:R-:W-:Y:S08]  /*17b80*/  HMMA.16816.F32.BF16 R20, R140.reuse, R144, R20 ;  /* 0x000000908c14723c */ /* 0x044ff00000041814 */
[C---:B------:R-:W-:Y:S01]  /*17b90*/  HMMA.16816.F32.BF16 R24, R140.reuse, R146, R24 ;  /* 0x000000928c18723c */ /* 0x040fe20000041818 */
[----:B------:R-:W1:Y:S07]  /*17ba0*/  LDSM.16.M88.4 R144, [R134+0x4000] ;  /* 0x004000008690783b */ /* 0x000e6e0000000200 */
        /* <DEDUP_REMOVED lines=30> */
[C---:B----4-:R-:W-:Y:S01]  /*17d90*/  HMMA.16816.F32.BF16 R4, R136.reuse, R164, R4 ;  /* 0x000000a48804723c */ /* 0x050fe20000041804 */
[----:B------:R-:W-:Y:S04]  /*17da0*/  DEPBAR.LE SB0, 0x0 ;  /* 0x000080000000791a */ /* 0x000fe80000000000 */
[----:B------:R-:W-:Y:S03]  /*17db0*/  BAR.SYNC.DEFER_BLOCKING 0x0 ;  /* 0x0000000000007b1d */ /* 0x000fe60000010000 */
[C---:B------:R-:W-:Y:S08]  /*17dc0*/  HMMA.16816.F32.BF16 R8, R136.reuse, R166, R8 ;  /* 0x000000a68808723c */ /* 0x040ff00000041808 */
[C---:B------:R-:W-:Y:S08]  /*17dd0*/  HMMA.16816.F32.BF16 R12, R136.reuse, R168, R12 ;  /* 0x000000a8880c723c */ /* 0x040ff0000004180c */
[C---:B------:R-:W-:Y:S08]  /*17de0*/  HMMA.16816.F32.BF16 R16, R136.reuse, R170, R16 ;  /* 0x000000aa8810723c */ /* 0x040ff00000041810 */
[C---:B-----5:R-:W-:Y:S08]  /*17df0*/  HMMA.16816.F32.BF16 R20, R136.reuse, R156, R20 ;  /* 0x0000009c8814723c */ /* 0x060ff00000041814 */
[C---:B------:R-:W-:Y:S08]  /*17e00*/  HMMA.16816.F32.BF16 R24, R136.reuse, R158, R24 ;  /* 0x0000009e8818723c */ /* 0x040ff00000041818 */
[C---:B------:R-:W-:Y:S07]  /*17e10*/  HMMA.16816.F32.BF16 R28, R136.reuse, R160, R28 ;  /* 0x000000a0881c723c */ /* 0x040fee000004181c */
[----:B------:R-:W-:Y:S01]  /*17e20*/  IMAD.MOV.U32 R160, RZ, RZ, R218 ;  /* 0x000000ffffa07224 */ /* 0x000fe200078e00da */
[----:B------:R-:W-:Y:S04]  /*17e30*/  HMMA.16816.F32.BF16 R32, R136, R162, R32 ;  /* 0x000000a28820723c */ /* 0x000fe80000041820 */
[----:B------:R-:W-:Y:S04]  /*17e40*/  IMAD.MOV.U32 R161, RZ, RZ, R219 ;  /* 0x000000ffffa17224 */ /* 0x000fe800078e00db */
[C---:B-1----:R-:W-:Y:S08]  /*17e50*/  HMMA.16816.F32.BF16 R4, R140.reuse, R148, R4 ;  /* 0x000000948c04723c */ /* 0x042ff00000041804 */
[C---:B------:R-:W-:Y:S08]  /*17e60*/  HMMA.16816.F32.BF16 R8, R140.reuse, R150, R8 ;  /* 0x000000968c08723c */ /* 0x040ff00000041808 */
[C---:B------:R-:W-:Y:S08]  /*17e70*/  HMMA.16816.F32.BF16 R12, R140.reuse, R172, R12 ;  /* 0x000000ac8c0c723c */ /* 0x040ff0000004180c */
[C---:B------:R-:W-:Y:S08]  /*17e80*/  HMMA.16816.F32.BF16 R16, R140.reuse, R174, R16 ;  /* 0x000000ae8c10723c */ /* 0x040ff00000041810 */
[C---:B--2---:R-:W-:Y:S08]  /*17e90*/  HMMA.16816.F32.BF16 R20, R140.reuse, R144, R20 ;  /* 0x000000908c14723c */ /* 0x044ff00000041814 */
[C---:B------:R-:W-:Y:S08]  /*17ea0*/  HMMA.16816.F32.BF16 R24, R140.reuse, R146, R24 ;  /* 0x000000928c18723c */ /* 0x040ff00000041818 */
[C---:B---3--:R-:W-:Y:S08]  /*17eb0*/  HMMA.16816.F32.BF16 R28, R140.reuse, R152, R28 ;  /* 0x000000988c1c723c */ /* 0x048ff0000004181c */
[----:B------:R-:W-:Y:S01]  /*17ec0*/  HMMA.16816.F32.BF16 R32, R140, R154, R32 ;  /* 0x0000009a8c20723c */ /* 0x000fe20000041820 */
[----:B------:R-:W-:Y:S07]  /*17ed0*/  @!UPT UIADD3 URZ, URZ, URZ, URZ ;  /* 0x0000003f3f3ff290 */ /* 0x000fee000fffe03f */
[----:B------:R-:W-:-:S11]  /*17ee0*/  @!P0 BRA `(.L_x_1740) ;  /* 0x00000a3000008947 */ /* 0x000fd60003800000 */
        /* <DEDUP_REMOVED lines=68> */
.L_x_1742:
[----:B------:R-:W-:Y:S02]  /*18330*/  ULDC.64 UR4, c[0x0][0x118] ;  /* 0x0000460000047ab9 */ /* 0x000fe40000000a00 */
[----:B------:R-:W2:Y:S02]  /*18340*/  LD.E R140, [R2.64+0x38] ;  /* 0x00003804028c7980 */ /* 0x000ea4000c101900 */
[----:B--2---:R-:W-:Y:S04]  /*18350*/  LEA R140, -R140, RZ, 0x6 ;  /* 0x000000ff8c8c7211 */ /* 0x004fe800078e31ff */
[----:B------:R-:W-:Y:S02]  /*18360*/  SHF.R.S32.HI R134, RZ, 0x1f, R140 ;  /* 0x0000001fff867819 */ /* 0x000fe4000001148c */
.L_x_1743:
[----:B------:R-:W-:Y:S05]  /*18370*/  BSYNC B0 ;  /* 0x0000000000007941 */ /* 0x000fea0003800000 */
.L_x_1741:
[C---:B------:R-:W-:Y:S01]  /*18380*/  LEA R152, P4, R140.reuse, R202, 0x1 ;  /* 0x000000ca8c987211 */ /* 0x040fe200078808ff */
[----:B------:R-:W-:Y:S01]  /*18390*/  ULDC.64 UR4, c[0x0][0x118] ;  /* 0x0000460000047ab9 */ /* 0x000fe20000000a00 */
[C---:B------:R-:W-:Y:S02]  /*183a0*/  IADD3 R133, P0, R140.reuse, R198, RZ ;  /* 0x000000c68c857210 */ /* 0x040fe40007f1e0ff */
[-C--:B------:R-:W-:Y:S02]  /*183b0*/  LEA.HI.X R153, R140, R201.reuse, R134, 0x1, P4 ;  /* 0x000000c98c997211 */ /* 0x080fe400020f0c86 */
[CC--:B------:R-:W-:Y:S01]  /*183c0*/  @P3 LEA R150, P6, R133.reuse, R202.reuse, 0x1 ;  /* 0x000000ca85963211 */ /* 0x0c0fe200078c08ff */
[--C-:B------:R-:W-:Y:S01]  /*183d0*/  IMAD.X R134, R134, 0x1, R199.reuse, P0 ;  /* 0x0000000186867824 */ /* 0x100fe200000e06c7 */
[CC--:B------:R-:W-:Y:S01]  /*183e0*/  @P2 LEA R144, P4, R133.reuse, R202.reuse, 0x1 ;  /* 0x000000ca85902211 */ /* 0x0c0fe200078808ff */
[----:B------:R-:W-:Y:S01]  /*183f0*/  @!PT LDS RZ, [RZ] ;  /* 0x00000000fffff984 */ /* 0x000fe20000000800 */
[----:B------:R-:W-:Y:S01]  /*18400*/  @!PT LDS RZ, [RZ] ;  /* 0x00000000fffff984 */ /* 0x000fe20000000800 */
[----:B------:R-:W-:Y:S01]  /*18410*/  @!PT LDS RZ, [RZ] ;  /* 0x00000000fffff984 */ /* 0x000fe20000000800 */
[----:B------:R1:W-:Y:S01]  /*18420*/  @P3 LDGSTS.E.BYPASS.LTC128B.128 [R210+0x6000], [R152.64] ;  /* 0x0600000098d23fae */ /* 0x0003e2000b901d44 */
[C---:B------:R-:W-:Y:S02]  /*18430*/  @P1 LEA R142, P0, R133.reuse, R202, 0x1 ;  /* 0x000000ca858e1211 */ /* 0x040fe400078008ff */
[CCC-:B------:R-:W-:Y:S01]  /*18440*/  @P3 LEA.HI.X R151, R133.reuse, R201.reuse, R134.reuse, 0x1, P6 ;  /* 0x000000c985973211 */ /* 0x1c0fe200030f0c86 */
[----:B------:R1:W-:Y:S01]  /*18450*/  @!P3 STS.128 [R210+0x6000], RZ ;  /* 0x006000ffd200b388 */ /* 0x0003e20000000c00 */
[CCC-:B------:R-:W-:Y:S02]  /*18460*/  @P2 LEA.HI.X R145, R133.reuse, R201.reuse, R134.reuse, 0x1, P4 ;  /* 0x000000c985912211 */ /* 0x1c0fe400020f0c86 */
[CC--:B------:R-:W-:Y:S01]  /*18470*/  @P1 LEA.HI.X R143, R133.reuse, R201.reuse, R134, 0x1, P0 ;  /* 0x000000c9858f1211 */ /* 0x0c0fe200000f0c86 */
[----:B------:R-:W-:Y:S01]  /*18480*/  @!PT LDS RZ, [RZ] ;  /* 0x00000000fffff984 */ /* 0x000fe20000000800 */
[----:B------:R-:W-:Y:S01]  /*18490*/  @!PT LDS RZ, [RZ] ;  /* 0x00000000fffff984 */ /* 0x000fe20000000800 */
[----:B------:R-:W-:Y:S01]  /*184a0*/  @!PT LDS RZ, [RZ] ;  /* 0x00000000fffff984 */ /* 0x000fe20000000800 */
[----:B------:R1:W-:Y:S01]  /*184b0*/  @P2 LDGSTS.E.BYPASS.LTC128B.128 [R210+0x8000], [R152.64+0x80] ;  /* 0x0800008098d22fae */ /* 0x0003e2000b901d44 */
[----:B------:R-:W-:Y:S03]  /*184c0*/  IADD3 R137, P5, R133, R198, RZ ;  /* 0x000000c685897210 */ /* 0x000fe60007fbe0ff */
[----:B------:R1:W-:Y:S01]  /*184d0*/  @!P2 STS.128 [R210+0x8000], RZ ;  /* 0x008000ffd200a388 */ /* 0x0003e20000000c00 */
[CC--:B------:R-:W-:Y:S01]  /*184e0*/  @P3 LEA R148, P4, R137.reuse, R202.reuse, 0x1 ;  /* 0x000000ca89943211 */ /* 0x0c0fe200078808ff */
[--C-:B------:R-:W-:Y:S01]  /*184f0*/  IMAD.X R134, R134, 0x1, R199.reuse, P5 ;  /* 0x0000000186867824 */ /* 0x100fe200028e06c7 */
[CC--:B------:R-:W-:Y:S01]  /*18500*/  @P2 LEA R140, P0, R137.reuse, R202.reuse, 0x1 ;  /* 0x000000ca898c2211 */ /* 0x0c0fe200078008ff */
[----:B------:R-:W-:Y:S01]  /*18510*/  @!PT LDS RZ, [RZ] ;  /* 0x00000000fffff984 */ /* 0x000fe20000000800 */
[----:B------:R-:W-:Y:S01]  /*18520*/  @!PT LDS RZ, [RZ] ;  /* 0x00000000fffff984 */ /* 0x000fe20000000800 */
[----:B------:R-:W-:Y:S01]  /*18530*/  @!PT LDS RZ, [RZ] ;  /* 0x00000000fffff984 */ /* 0x000fe20000000800 */
[----:B------:R1:W-:Y:S01]  /*18540*/  @P1 LDGSTS.E.BYPASS.LTC128B.128 [R210+0xa000], [R152.64+0x100] ;  /* 0x0a00010098d21fae */ /* 0x0003e2000b901d44 */
        /* <DEDUP_REMOVED lines=61> */
.L_x_1740:
[----:B------:R-:W-:Y:S05]  /*18920*/  BSYNC B1 ;  /* 0x0000000000017941 */ /* 0x000fea0003800000 */
.L_x_1739:
        /* <DEDUP_REMOVED lines=63> */
[----:B------:R-:W-:Y:S01]  /*18d20*/  ISETP.GT.AND P0, PT, R213, R200, PT ;  /* 0x000000c8d500720c */ /* 0x000fe20003f04270 */
        /* <DEDUP_REMOVED lines=348> */
.L_x_1735:
        /* <DEDUP_REMOVED lines=11> */
.L_x_1763:
[----:B--23--:R-:W-:Y:S01]  /*1a3a0*/  FADD.FTZ R217, R10, R217 ;  /* 0x000000d90ad97221 */ /* 0x00cfe20000010000 */
[----:B------:R-:W-:Y:S05]  /*1a3b0*/  BRA.DIV ~URZ, `(.L_x_1746) ;  /* 0x000019027f007947 */ /* 0x000fea000b800000 */
[----:B------:R-:W2:Y:S04]  /*1a3c0*/  SHFL.BFLY PT, R6, R215, 0x2, 0x1f ;  /* 0x0c401f00d7067f89 */ /* 0x000ea800000e0000 */
[----:B------:R-:W3:Y:S01]  /*1a3d0*/  SHFL.BFLY PT, R2, R217, 0x1, 0x1f ;  /* 0x0c201f00d9027f89 */ /* 0x000ee200000e0000 */
[----:B--2---:R-:W-:Y:S02]  /*1a3e0*/  FADD.FTZ R11, R6, R215 ;  /* 0x000000d7060b7221 */ /* 0x004fe40000010000 */
[----:B---3--:R-:W-:-:S03]  /*1a3f0*/  FADD.FTZ R2, R217, R2 ;  /* 0x00000002d9027221 */ /* 0x008fc60000010000 */
[----:B------:R2:W3:Y:S04]  /*1a400*/  SHFL.BFLY PT, R10, R11, 0x1, 0x1f ;  /* 0x0c201f000b0a7f89 */ /* 0x0004e800000e0000 */
.L_x_1764:
[----:B------:R-:W4:Y:S01]  /*1a410*/  S2R R9, SR_TID.X ;  /* 0x0000000000097919 */ /* 0x000f220000002100 */
[----:B---3--:R-:W-:-:S03]  /*1a420*/  FADD.FTZ R6, R10, R11 ;  /* 0x0000000b0a067221 */ /* 0x008fc60000010000 */
[----:B------:R-:W-:Y:S01]  /*1a430*/  BAR.SYNC.DEFER_BLOCKING 0x0 ;  /* 0x0000000000007b1d */ /* 0x000fe20000010000 */
[----:B------:R-:W-:Y:S02]  /*1a440*/  FSETP.NE.FTZ.AND P4, PT, R2, RZ, PT ;  /* 0x000000ff0200720b */ /* 0x000fe40003f95000 */
[----:B------:R-:W-:Y:S02]  /*1a450*/  FSETP.NE.FTZ.AND P3, PT, R6, RZ, PT ;  /* 0x000000ff0600720b */ /* 0x000fe40003f75000 */
[----:B------:R-:W-:Y:S01]  /*1a460*/  MOV R8, 0x3f800000 ;  /* 0x3f80000000087802 */ /* 0x000fe20000000f00 */
[----:B------:R-:W-:Y:S01]  /*1a470*/  ULDC.64 UR4, c[0x0][0x118] ;  /* 0x0000460000047ab9 */ /* 0x000fe20000000a00 */
[----:B------:R-:W-:-:S07]  /*1a480*/  MOV R7, 0x3f800000 ;  /* 0x3f80000000077802 */ /* 0x000fce0000000f00 */
[----:B------:R-:W3:Y:S01]  /*1a490*/  @P4 MUFU.RCP R8, R2 ;  /* 0x0000000200084308 */ /* 0x000ee20000001000 */
[----:B----4-:R-:W-:-:S07]  /*1a4a0*/  SHF.R.S32.HI R10, RZ, 0x1f, R9 ;  /* 0x0000001fff0a7819 */ /* 0x010fce0000011409 */
[----:B------:R-:W4:Y:S01]  /*1a4b0*/  @P3 MUFU.RCP R7, R6 ;  /* 0x0000000600073308 */ /* 0x000f220000001000 */
[----:B--2---:R-:W-:-:S04]  /*1a4c0*/  LEA.HI R11, R10, R9, RZ, 0x2 ;  /* 0x000000090a0b7211 */ /* 0x004fc800078f10ff */
[--C-:B------:R-:W-:Y:S02]  /*1a4d0*/  SHF.R.S32.HI R13, RZ, 0x2, R11.reuse ;  /* 0x00000002ff0d7819 */ /* 0x100fe4000001140b */
[----:B------:R-:W-:Y:S01]  /*1a4e0*/  SHF.R.S32.HI R12, RZ, 0x1f, R11 ;  /* 0x0000001fff0c7819 */ /* 0x000fe2000001140b */
[C---:B---3--:R-:W-:Y:S01]  /*1a4f0*/  FMUL.FTZ R128, R8.reuse, R128 ;  /* 0x0000008008807220 */ /* 0x048fe20000410000 */
[----:B------:R-:W-:Y:S01]  /*1a500*/  LOP3.LUT R14, R11, 0x1ffffffc, RZ, 0xc0, !PT ;  /* 0x1ffffffc0b0e7812 */ /* 0x000fe200078ec0ff */
[----:B------:R-:W-:Y:S01]  /*1a510*/  FMUL.FTZ R129, R8, R129 ;  /* 0x0000008108817220 */ /* 0x000fe20000410000 */
[----:B------:R-:W-:Y:S01]  /*1a520*/  LEA.HI R12, R12, R13, RZ, 0x3 ;  /* 0x0000000d0c0c7211 */ /* 0x000fe200078f18ff */
[----:B------:R-:W-:Y:S01]  /*1a530*/  FMUL.FTZ R124, R8, R124 ;  /* 0x0000007c087c7220 */ /* 0x000fe20000410000 */
[----:B------:R-:W-:Y:S01]  /*1a540*/  IADD3 R14, -R14, R9, RZ ;  /* 0x000000090e0e7210 */ /* 0x000fe20007ffe1ff */
[----:B------:R-:W-:Y:S01]  /*1a550*/  FMUL.FTZ R125, R8, R125 ;  /* 0x0000007d087d7220 */ /* 0x000fe20000410000 */
[----:B------:R-:W-:Y:S01]  /*1a560*/  LOP3.LUT R12, R12, 0xfffffff8, RZ, 0xc0, !PT ;  /* 0xfffffff80c0c7812 */ /* 0x000fe200078ec0ff */
[----:B------:R-:W-:-:S02]  /*1a570*/  FMUL.FTZ R36, R8, R36 ;  /* 0x0000002408247220 */ /* 0x000fc40000410000 */
[C---:B------:R-:W-:Y:S01]  /*1a580*/  FMUL.FTZ R37, R8.reuse, R37 ;  /* 0x0000002508257220 */ /* 0x040fe20000410000 */
[----:B------:R-:W-:Y:S01]  /*1a590*/  IADD3 R13, R13, -R12, RZ ;  /* 0x8000000c0d0d7210 */ /* 0x000fe20007ffe0ff */
[----:B------:R-:W-:Y:S01]  /*1a5a0*/  FMUL.FTZ R40, R8, R40 ;  /* 0x0000002808287220 */ /* 0x000fe20000410000 */
[----:B------:R-:W-:Y:S01]  /*1a5b0*/  LEA.HI R12, R10, R9, RZ, 0x5 ;  /* 0x000000090a0c7211 */ /* 0x000fe200078f28ff */
[C---:B------:R-:W-:Y:S01]  /*1a5c0*/  FMUL.FTZ R41, R8.reuse, R41 ;  /* 0x0000002908297220 */ /* 0x040fe20000410000 */
[----:B------:R-:W-:Y:S01]  /*1a5d0*/  SHF.L.U32 R15, R13, 0x6, RZ ;  /* 0x000000060d0f7819 */ /* 0x000fe200000006ff */
[C---:B------:R-:W-:Y:S01]  /*1a5e0*/  FMUL.FTZ R44, R8.reuse, R44 ;  /* 0x0000002c082c7220 */ /* 0x040fe20000410000 */
[----:B------:R-:W-:Y:S01]  /*1a5f0*/  SHF.R.S32.HI R11, RZ, 0x5, R12 ;  /* 0x00000005ff0b7819 */ /* 0x000fe2000001140c */
[C---:B------:R-:W-:Y:S01]  /*1a600*/  FMUL.FTZ R45, R8.reuse, R45 ;  /* 0x0000002d082d7220 */ /* 0x040fe20000410000 */
[----:B------:R-:W-:Y:S01]  /*1a610*/  LOP3.LUT R15, R15, 0x1c0, RZ, 0xc0, !PT ;  /* 0x000001c00f0f7812 */ /* 0x000fe200078ec0ff */
[C---:B------:R-:W-:Y:S01]  /*1a620*/  FMUL.FTZ R48, R8.reuse, R48 ;  /* 0x0000003008307220 */ /* 0x040fe20000410000 */
[----:B------:R-:W-:Y:S01]  /*1a630*/  LOP3.LUT R16, R13, 0x1, RZ, 0xc0, !PT ;  /* 0x000000010d107812 */ /* 0x000fe200078ec0ff */
[C---:B------:R-:W-:Y:S01]  /*1a640*/  FMUL.FTZ R49, R8.reuse, R49 ;  /* 0x0000003108317220 */ /* 0x040fe20000410000 */
[----:B------:R-:W-:Y:S01]  /*1a650*/  LEA R14, R11, R14, 0x9 ;  /* 0x0000000e0b0e7211 */ /* 0x000fe200078e48ff */
[C---:B------:R-:W-:Y:S01]  /*1a660*/  FMUL.FTZ R52, R8.reuse, R52 ;  /* 0x0000003408347220 */ /* 0x040fe20000410000 */
[----:B------:R-:W-:Y:S01]  /*1a670*/  LEA.HI R15, R15, R15, RZ, 0x1d ;  /* 0x0000000f0f0f7211 */ /* 0x000fe200078fe8ff */
[----:B------:R-:W-:Y:S01]  /*1a680*/  FMUL.FTZ R53, R8, R53 ;  /* 0x0000003508357220 */ /* 0x000fe20000410000 */
[----:B------:R-:W-:Y:S01]  /*1a690*/  ISETP.NE.U32.AND P0, PT, R16, 0x1, PT ;  /* 0x000000011000780c */ /* 0x000fe20003f05070 */
[----:B------:R-:W-:Y:S01]  /*1a6a0*/  FMUL.FTZ R56, R8, R56 ;  /* 0x0000003808387220 */ /* 0x000fe20000410000 */
[----:B------:R-:W-:Y:S01]  /*1a6b0*/  LEA R14, R14, R15, 0x1 ;  /* 0x0000000f0e0e7211 */ /* 0x000fe200078e08ff */
[C---:B------:R-:W-:Y:S01]  /*1a6c0*/  FMUL.FTZ R57, R8.reuse, R57 ;  /* 0x0000003908397220 */ /* 0x040fe20000410000 */
[----:B------:R-:W-:Y:S01]  /*1a6d0*/  R2P PR, R13, 0x6 ;  /* 0x000000060d007804 */ /* 0x000fe20000000000 */
[----:B------:R-:W-:Y:S01]  /*1a6e0*/  FMUL.FTZ R60, R8, R60 ;  /* 0x0000003c083c7220 */ /* 0x000fe20000410000 */
[----:B------:R-:W-:Y:S01]  /*1a6f0*/  SHF.L.U32 R13, R14, 0x2, RZ ;  /* 0x000000020e0d7819 */ /* 0x000fe200000006ff */
[C---:B------:R-:W-:Y:S01]  /*1a700*/  FMUL.FTZ R61, R8.reuse, R61 ;  /* 0x0000003d083d7220 */ /* 0x040fe20000410000 */
[----:B------:R-:W-:Y:S01]  /*1a710*/  STS.64 [R14.X4], R128 ;  /* 0x000000800e007388 */ /* 0x000fe20000004a00 */
[C---:B------:R-:W-:Y:S01]  /*1a720*/  FMUL.FTZ R64, R8.reuse, R64 ;  /* 0x0000004008407220 */ /* 0x040fe20000410000 */
[----:B------:R-:W-:Y:S01]  /*1a730*/  IADD3 R15, R13, -0x20, RZ ;  /* 0xffffffe00d0f7810 */ /* 0x000fe20007ffe0ff */
[----:B------:R-:W-:-:S02]  /*1a740*/  FMUL.FTZ R65, R8, R65 ;  /* 0x0000004108417220 */ /* 0x000fc40000410000 */
[C---:B------:R-:W-:Y:S01]  /*1a750*/  FMUL.FTZ R68, R8.reuse, R68 ;  /* 0x0000004408447220 */ /* 0x040fe20000410000 */
[----:B------:R-:W-:Y:S01]  /*1a760*/  @P0 IADD3 R15, R13, 0x20, RZ ;  /* 0x000000200d0f0810 */ /* 0x000fe20007ffe0ff */
[C---:B------:R-:W-:Y:S02]  /*1a770*/  FMUL.FTZ R69, R8.reuse, R69 ;  /* 0x0000004508457220 */ /* 0x040fe40000410000 */
[C---:B------:R-:W-:Y:S02]  /*1a780*/  FMUL.FTZ R72, R8.reuse, R72 ;  /* 0x0000004808487220 */ /* 0x040fe40000410000 */
[C---:B------:R-:W-:Y:S02]  /*1a790*/  FMUL.FTZ R73, R8.reuse, R73 ;  /* 0x0000004908497220 */ /* 0x040fe40000410000 */
[C---:B------:R-:W-:Y:S02]  /*1a7a0*/  FMUL.FTZ R76, R8.reuse, R76 ;  /* 0x0000004c084c7220 */ /* 0x040fe40000410000 */
[----:B------:R-:W-:-:S02]  /*1a7b0*/  FMUL.FTZ R77, R8, R77 ;  /* 0x0000004d084d7220 */ /* 0x000fc40000410000 */
[C---:B------:R-:W-:Y:S02]  /*1a7c0*/  FMUL.FTZ R80, R8.reuse, R80 ;  /* 0x0000005008507220 */ /* 0x040fe40000410000 */
        /* <DEDUP_REMOVED lines=20> */
[----:B------:R-:W-:Y:S01]  /*1a910*/  FMUL.FTZ R113, R8, R113 ;  /* 0x0000007108717220 */ /* 0x000fe20000410000 */
[----:B------:R-:W-:Y:S01]  /*1a920*/  MOV R8, 0x40 ;  /* 0x0000004000087802 */ /* 0x000fe20000000f00 */
[C---:B----4-:R-:W-:Y:S02]  /*1a930*/  FMUL.FTZ R131, R7.reuse, R131 ;  /* 0x0000008307837220 */ /* 0x050fe40000410000 */
[C---:B------:R-:W-:Y:S01]  /*1a940*/  FMUL.FTZ R130, R7.reuse, R130 ;  /* 0x0000008207827220 */ /* 0x040fe20000410000 */
[----:B------:R-:W-:Y:S01]  /*1a950*/  SEL R8, R8, 0xffffffc0, !P1 ;  /* 0xffffffc008087807 */ /* 0x000fe20004800000 */
[----:B------:R-:W-:-:S02]  /*1a960*/  FMUL.FTZ R127, R7, R127 ;  /* 0x0000007f077f7220 */ /* 0x000fc40000410000 */
[----:B------:R-:W-:Y:S01]  /*1a970*/  FMUL.FTZ R126, R7, R126 ;  /* 0x0000007e077e7220 */ /* 0x000fe20000410000 */
[----:B------:R-:W-:Y:S01]  /*1a980*/  IADD3 R16, R13, R8, RZ ;  /* 0x000000080d107210 */ /* 0x000fe20007ffe0ff */
[C---:B------:R-:W-:Y:S01]  /*1a990*/  FMUL.FTZ R39, R7.reuse, R39 ;  /* 0x0000002707277220 */ /* 0x040fe20000410000 */
[----:B------:R-:W-:Y:S01]  /*1a9a0*/  STS.64 [R14.X4+0x800], R130 ;  /* 0x000800820e007388 */ /* 0x000fe20000004a00 */
[C---:B------:R-:W-:Y:S02]  /*1a9b0*/  FMUL.FTZ R38, R7.reuse, R38 ;  /* 0x0000002607267220 */ /* 0x040fe40000410000 */
[C---:B------:R-:W-:Y:S01]  /*1a9c0*/  FMUL.FTZ R43, R7.reuse, R43 ;  /* 0x0000002b072b7220 */ /* 0x040fe20000410000 */
[----:B------:R-:W-:Y:S01]  /*1a9d0*/  STS.64 [R15], R124 ;  /* 0x0000007c0f007388 */ /* 0x000fe20000000a00 */
[C---:B------:R-:W-:Y:S02]  /*1a9e0*/  FMUL.FTZ R42, R7.reuse, R42 ;  /* 0x0000002a072a7220 */ /* 0x040fe40000410000 */
[C---:B------:R-:W-:Y:S01]  /*1a9f0*/  FMUL.FTZ R47, R7.reuse, R47 ;  /* 0x0000002f072f7220 */ /* 0x040fe20000410000 */
[----:B------:R-:W-:Y:S01]  /*1aa00*/  STS.64 [R15+0x800], R126 ;  /* 0x0008007e0f007388 */ /* 0x000fe20000000a00 */
[----:B------:R-:W-:-:S02]  /*1aa10*/  FMUL.FTZ R46, R7, R46 ;  /* 0x0000002e072e7220 */ /* 0x000fc40000410000 */
[C---:B------:R-:W-:Y:S01]  /*1aa20*/  FMUL.FTZ R51, R7.reuse, R51 ;  /* 0x0000003307337220 */ /* 0x040fe20000410000 */
[----:B------:R-:W-:Y:S01]  /*1aa30*/  STS.64 [R16], R36 ;  /* 0x0000002410007388 */ /* 0x000fe20000000a00 */
[C---:B------:R-:W-:Y:S02]  /*1aa40*/  FMUL.FTZ R50, R7.reuse, R50 ;  /* 0x0000003207327220 */ /* 0x040fe40000410000 */
[C---:B------:R-:W-:Y:S01]  /*1aa50*/  FMUL.FTZ R55, R7.reuse, R55 ;  /* 0x0000003707377220 */ /* 0x040fe20000410000 */
[----:B------:R-:W-:Y:S01]  /*1aa60*/  STS.64 [R16+0x800], R38 ;  /* 0x0008002610007388 */ /* 0x000fe20000000a00 */
        /* <DEDUP_REMOVED lines=34> */
[----:B------:R-:W-:Y:S01]  /*1ac90*/  FMUL.FTZ R114, R7, R114 ;  /* 0x0000007207727220 */ /* 0x000fe20000410000 */
[----:B------:R-:W-:-:S04]  /*1aca0*/  MOV R7, 0x80 ;  /* 0x0000008000077802 */ /* 0x000fc80000000f00 */
[----:B------:R-:W-:Y:S02]  /*1acb0*/  SEL R18, R7, 0xffffff80, !P2 ;  /* 0xffffff8007127807 */ /* 0x000fe40005000000 */
[-C--:B------:R-:W-:Y:S02]  /*1acc0*/  IADD3 R7, R8, R15.reuse, RZ ;  /* 0x0000000f08077210 */ /* 0x080fe40007ffe0ff */
[-C--:B------:R-:W-:Y:S02]  /*1acd0*/  IADD3 R13, R13, R18.reuse, RZ ;  /* 0x000000120d0d7210 */ /* 0x080fe40007ffe0ff */
[----:B------:R-:W-:Y:S01]  /*1ace0*/  IADD3 R17, R18, R15, RZ ;  /* 0x0000000f12117210 */ /* 0x000fe20007ffe0ff */
[----:B------:R-:W-:Y:S01]  /*1acf0*/  STS.64 [R7], R40 ;  /* 0x0000002807007388 */ /* 0x000fe20000000a00 */
[-C--:B------:R-:W-:Y:S02]  /*1ad00*/  IADD3 R19, R16, R18.reuse, RZ ;  /* 0x0000001210137210 */ /* 0x080fe40007ffe0ff */
[----:B------:R-:W-:Y:S01]  /*1ad10*/  IADD3 R18, R7, R18, RZ ;  /* 0x0000001207127210 */ /* 0x000fe20007ffe0ff */
        /* <DEDUP_REMOVED lines=28> */
[----:B------:R2:W-:Y:S04]  /*1aee0*/  STS.64 [R15+0x8800], R98 ;  /* 0x008800620f007388 */ /* 0x0005e80000000a00 */
[----:B------:R-:W-:Y:S04]  /*1aef0*/  STS.64 [R16+0x8000], R100 ;  /* 0x0080006410007388 */ /* 0x000fe80000000a00 */
[----:B------:R3:W-:Y:S04]  /*1af00*/  STS.64 [R16+0x8800], R102 ;  /* 0x0088006610007388 */ /* 0x0007e80000000a00 */
[----:B------:R-:W-:Y:S04]  /*1af10*/  STS.64 [R7+0x8000], R120 ;  /* 0x0080007807007388 */ /* 0x000fe80000000a00 */
[----:B------:R4:W-:Y:S04]  /*1af20*/  STS.64 [R7+0x8800], R122 ;  /* 0x0088007a07007388 */ /* 0x0009e80000000a00 */
[----:B------:R-:W-:Y:S04]  /*1af30*/  STS.64 [R13+0x8000], R104 ;  /* 0x008000680d007388 */ /* 0x000fe80000000a00 */
[----:B------:R-:W-:Y:S04]  /*1af40*/  STS.64 [R13+0x8800], R106 ;  /* 0x0088006a0d007388 */ /* 0x000fe80000000a00 */
[----:B------:R-:W-:Y:S04]  /*1af50*/  STS.64 [R17+0x8000], R108 ;  /* 0x0080006c11007388 */ /* 0x000fe80000000a00 */
[----:B------:R-:W-:Y:S04]  /*1af60*/  STS.64 [R17+0x8800], R110 ;  /* 0x0088006e11007388 */ /* 0x000fe80000000a00 */
[----:B------:R-:W-:Y:S04]  /*1af70*/  STS.64 [R19+0x8000], R116 ;  /* 0x0080007413007388 */ /* 0x000fe80000000a00 */
[----:B------:R-:W-:Y:S04]  /*1af80*/  STS.64 [R19+0x8800], R118 ;  /* 0x0088007613007388 */ /* 0x000fe80000000a00 */
[----:B------:R1:W-:Y:S04]  /*1af90*/  STS.64 [R18+0x8000], R112 ;  /* 0x0080007012007388 */ /* 0x0003e80000000a00 */
[----:B------:R1:W-:Y:S04]  /*1afa0*/  STS.64 [R18+0x8800], R114 ;  /* 0x0088007212007388 */ /* 0x0003e80000000a00 */
[----:B--2---:R-:W2:Y:S04]  /*1afb0*/  LD.E.64 R14, [R4.64+0xb0] ;  /* 0x0000b004040e7980 */ /* 0x004ea8000c101b00 */
[----:B------:R-:W2:Y:S04]  /*1afc0*/  LD.E R8, [R4.64+0x60] ;  /* 0x0000600404087980 */ /* 0x000ea8000c101900 */
[----:B---3--:R-:W3:Y:S01]  /*1afd0*/  S2R R16, SR_TID.X ;  /* 0x0000000000107919 */ /* 0x008ee20000002100 */
[----:B------:R-:W-:-:S03]  /*1afe0*/  LEA.HI R10, R10, R9, RZ, 0x4 ;  /* 0x000000090a0a7211 */ /* 0x000fc600078f20ff */
[----:B----4-:R4:W5:Y:S04]  /*1aff0*/  LD.E R7, [R4.64+0xcc] ;  /* 0x0000cc0404077980 */ /* 0x010968000c101900 */
[----:B------:R4:W5:Y:S04]  /*1b000*/  LD.E.64 R120, [R4.64+0x78] ;  /* 0x0000780404787980 */ /* 0x000968000c101b00 */
[----:B------:R4:W5:Y:S01]  /*1b010*/  LD.E.64 R122, [R4.64+0xa8] ;  /* 0x0000a804047a7980 */ /* 0x000962000c101b00 */
[----:B-1----:R-:W-:Y:S01]  /*1b020*/  LOP3.LUT R112, R12, 0xffffffe0, RZ, 0xc0, !PT ;  /* 0xffffffe00c707812 */ /* 0x002fe200078ec0ff */
[----:B------:R-:W-:Y:S01]  /*1b030*/  @P4 MUFU.LG2 R2, R2 ;  /* 0x0000000200024308 */ /* 0x000fe20000000c00 */
[----:B------:R-:W-:Y:S01]  /*1b040*/  SHF.R.S32.HI R12, RZ, 0x1f, R11 ;  /* 0x0000001fff0c7819 */ /* 0x000fe2000001140b */
[----:B------:R-:W-:Y:S06]  /*1b050*/  BSSY B0, `(.L_x_1747) ;  /* 0x000004c000007945 */ /* 0x000fec0003800000 */
[----:B------:R-:W1:Y:S01]  /*1b060*/  @P3 MUFU.LG2 R6, R6 ;  /* 0x0000000600063308 */ /* 0x000e620000000c00 */
[----:B---3--:R-:W-:-:S04]  /*1b070*/  SHF.R.S32.HI R13, RZ, 0x1f, R16 ;  /* 0x0000001fff0d7819 */ /* 0x008fc80000011410 */
[----:B------:R-:W-:Y:S02]  /*1b080*/  LEA.HI R13, R13, R16, RZ, 0x4 ;  /* 0x000000100d0d7211 */ /* 0x000fe400078f20ff */
[----:B------:R-:W-:Y:S02]  /*1b090*/  LOP3.LUT R16, R10, 0xfffffff0, RZ, 0xc0, !PT ;  /* 0xfffffff00a107812 */ /* 0x000fe400078ec0ff */
[----:B------:R-:W-:Y:S02]  /*1b0a0*/  SHF.R.S32.HI R10, RZ, 0x4, R13 ;  /* 0x00000004ff0a7819 */ /* 0x000fe4000001140d */
[----:B------:R-:W-:Y:S02]  /*1b0b0*/  IADD3 R13, -R16, R9, RZ ;  /* 0x00000009100d7210 */ /* 0x000fe40007ffe1ff */
[----:B------:R-:W-:Y:S02]  /*1b0c0*/  SHF.L.U32 R16, R10, 0x6, RZ ;  /* 0x000000060a107819 */ /* 0x000fe400000006ff */
[----:B------:R-:W-:Y:S01]  /*1b0d0*/  LEA.HI R18, R13, R13, RZ, 0x1 ;  /* 0x0000000d0d127211 */ /* 0x000fe200078f08ff */
[----:B-1----:R-:W-:Y:S01]  /*1b0e0*/  @P3 FMUL.FTZ R6, R6, 0.69314718246459960938 ;  /* 0x3f31721806063820 */ /* 0x002fe20000410000 */
[----:B------:R-:W-:-:S02]  /*1b0f0*/  LOP3.LUT R16, R16, 0x1c0, RZ, 0xc0, !PT ;  /* 0x000001c010107812 */ /* 0x000fc400078ec0ff */
[----:B------:R-:W-:Y:S02]  /*1b100*/  SHF.L.U32 R17, R18, 0x2, RZ ;  /* 0x0000000212117819 */ /* 0x000fe400000006ff */
[----:B------:R-:W-:Y:S02]  /*1b110*/  IADD3 R9, -R112, R9, RZ ;  /* 0x0000000970097210 */ /* 0x000fe40007ffe1ff */
[----:B------:R-:W-:Y:S02]  /*1b120*/  LOP3.LUT R17, R16, 0x38, R17, 0xf8, !PT ;  /* 0x0000003810117812 */ /* 0x000fe400078ef811 */
[----:B------:R-:W-:Y:S02]  /*1b130*/  SHF.R.U32.HI R16, RZ, 0x3, R16 ;  /* 0x00000003ff107819 */ /* 0x000fe40000011610 */
[----:B------:R-:W-:Y:S01]  /*1b140*/  LOP3.LUT R18, R18, 0xffffffe, RZ, 0xc0, !PT ;  /* 0x0ffffffe12127812 */ /* 0x000fe200078ec0ff */
[----:B------:R-:W-:Y:S01]  /*1b150*/  BAR.SYNC.DEFER_BLOCKING 0x0 ;  /* 0x0000000000007b1d */ /* 0x000fe20000010000 */
[----:B------:R-:W-:-:S02]  /*1b160*/  LOP3.LUT P0, RZ, R9, 0x3, RZ, 0xc0, !PT ;  /* 0x0000000309ff7812 */ /* 0x000fc4000780c0ff */
[----:B------:R-:W-:Y:S02]  /*1b170*/  LOP3.LUT R16, R17, R16, RZ, 0x3c, !PT ;  /* 0x0000001011107212 */ /* 0x000fe400078e3cff */
[----:B------:R-:W-:Y:S02]  /*1b180*/  IADD3 R113, R13, -R18, RZ ;  /* 0x800000120d717210 */ /* 0x000fe40007ffe0ff */
[----:B------:R-:W-:Y:S02]  /*1b190*/  LEA.HI R112, R12, R11, RZ, 0x2 ;  /* 0x0000000b0c707211 */ /* 0x000fe400078f10ff */
[----:B------:R-:W-:Y:S02]  /*1b1a0*/  SHF.R.S32.HI R12, RZ, 0x1f, R9 ;  /* 0x0000001fff0c7819 */ /* 0x000fe40000011409 */
[----:B------:R-:W-:Y:S02]  /*1b1b0*/  LEA R113, R113, R16, 0x2 ;  /* 0x0000001071717211 */ /* 0x000fe400078e10ff */
[----:B------:R-:W-:-:S02]  /*1b1c0*/  LOP3.LUT R112, R112, 0xffffffc, RZ, 0xc0, !PT ;  /* 0x0ffffffc70707812 */ /* 0x000fc400078ec0ff */
[----:B------:R-:W-:Y:S02]  /*1b1d0*/  LEA.HI R12, R12, R9, RZ, 0x2 ;  /* 0x000000090c0c7211 */ /* 0x000fe400078f10ff */
[----:B------:R-:W-:Y:S02]  /*1b1e0*/  SHF.L.U32 R9, R203, 0x6, RZ ;  /* 0x00000006cb097819 */ /* 0x000fe400000006ff */
[----:B------:R-:W-:Y:S01]  /*1b1f0*/  SHF.L.U32 R114, R13, 0x2, RZ ;  /* 0x000000020d727819 */ /* 0x000fe200000006ff */
[----:B------:R-:W-:Y:S01]  /*1b200*/  @P4 FMUL.FTZ R13, R2, 0.69314718246459960938 ;  /* 0x3f317218020d4820 */ /* 0x000fe20000410000 */
[----:B------:R-:W-:Y:S02]  /*1b210*/  IADD3 R112, -R112, R11, RZ ;  /* 0x0000000b70707210 */ /* 0x000fe40007ffe1ff */
[----:B------:R-:W-:Y:S01]  /*1b220*/  MOV R11, 0xff800000 ;  /* 0xff800000000b7802 */ /* 0x000fe20000000f00 */
[----:B------:R-:W1:Y:S01]  /*1b230*/  LDS.128 R108, [R113.X4] ;  /* 0x00000000716c7984 */ /* 0x000e620000004c00 */
[----:B------:R-:W-:Y:S01]  /*1b240*/  SHF.R.S32.HI R115, RZ, 0x1f, R114 ;  /* 0x0000001fff737819 */ /* 0x000fe20000011472 */
[----:B-----5:R-:W-:-:S02]  /*1b250*/  @P4 FFMA.FTZ R11, R132, R0, R13 ;  /* 0x00000000840b4223 */ /* 0x020fc4000001000d */
[----:B------:R-:W3:Y:S04]  /*1b260*/  LDS.128 R104, [R113.X4+0x800] ;  /* 0x0008000071687984 */ /* 0x000ee80000004c00 */
        /* <DEDUP_REMOVED lines=22> */
[----:B---3--:R-:W-:-:S04]  /*1b3d0*/  SHF.R.S32.HI R113, RZ, 0x2, R12 ;  /* 0x00000002ff717819 */ /* 0x008fc8000001140c */
[----:B------:R-:W-:Y:S01]  /*1b3e0*/  LEA R112, R112, R113, 0x4 ;  /* 0x0000007170707211 */ /* 0x000fe200078e20ff */
[----:B--2---:R-:W-:-:S04]  /*1b3f0*/  IMAD R14, R14, UR8, R207 ;  /* 0x000000080e0e7c24 */ /* 0x004fc8000f8e02cf */
[----:B------:R-:W-:Y:S01]  /*1b400*/  IMAD R8, R14, R8, R205 ;  /* 0x000000080e087224 */ /* 0x000fe200078e02cd */
[----:B------:R-:W-:Y:S01]  /*1b410*/  MOV R14, 0xff800000 ;  /* 0xff800000000e7802 */ /* 0x000fe20000000f00 */
[----:B------:R-:W-:Y:S02]  /*1b420*/  @P3 FFMA.FTZ R14, R3, R0, R6 ;  /* 0x00000000030e3223 */ /* 0x000fe40000010006 */
[----:B------:R-:W-:Y:S01]  /*1b430*/  IMAD R8, R15, R8, R9 ;  /* 0x000000080f087224 */ /* 0x000fe200078e0209 */
[----:B------:R-:W-:Y:S05]  /*1b440*/  @P0 BRA `(.L_x_1748) ;  /* 0x000000c000000947 */ /* 0x000fea0003800000 */
[----:B-1--4-:R-:W-:Y:S01]  /*1b450*/  IMAD R3, R203, -0x40, R206 ;  /* 0xffffffc0cb037824 */ /* 0x012fe200078e02ce */
[----:B------:R-:W-:Y:S01]  /*1b460*/  IADD3 R2, R112, 0x8, RZ ;  /* 0x0000000870027810 */ /* 0x000fe20007ffe0ff */
[----:B------:R-:W-:Y:S01]  /*1b470*/  ULDC.64 UR4, c[0x0][0x118] ;  /* 0x0000460000047ab9 */ /* 0x000fe20000000a00 */
[----:B------:R-:W-:Y:S02]  /*1b480*/  SHF.R.S32.HI R9, RZ, 0x1f, R8 ;  /* 0x0000001fff097819 */ /* 0x000fe40000011408 */
[----:B------:R-:W-:-:S02]  /*1b490*/  IADD3 R0, P0, R8, R112, RZ ;  /* 0x0000007008007210 */ /* 0x000fc40007f1e0ff */
[-C--:B------:R-:W-:Y:S02]  /*1b4a0*/  ISETP.GE.AND P2, PT, R112, R3.reuse, PT ;  /* 0x000000037000720c */ /* 0x080fe40003f46270 */
[----:B------:R-:W-:Y:S02]  /*1b4b0*/  ISETP.GE.AND P1, PT, R2, R3, PT ;  /* 0x000000030200720c */ /* 0x000fe40003f26270 */
[----:B------:R-:W-:Y:S02]  /*1b4c0*/  LEA.HI.X.SX32 R9, R112, R9, 0x1, P0 ;  /* 0x0000000970097211 */ /* 0x000fe400000f0eff */
[----:B------:R-:W-:-:S04]  /*1b4d0*/  LEA R2, P0, R0, R122, 0x2 ;  /* 0x0000007a00027211 */ /* 0x000fc800078010ff */
[----:B------:R-:W-:-:S05]  /*1b4e0*/  LEA.HI.X R3, R0, R123, R9, 0x2, P0 ;  /* 0x0000007b00037211 */ /* 0x000fca00000f1409 */
[----:B------:R1:W-:Y:S04]  /*1b4f0*/  @!P2 ST.E [R2.64], R11 ;  /* 0x0000000b0200a985 */ /* 0x0003e8000c101904 */
[----:B------:R1:W-:Y:S02]  /*1b500*/  @!P1 ST.E [R2.64+0x20], R14 ;  /* 0x0000200e02009985 */ /* 0x0003e4000c101904 */
.L_x_1748:
[----:B-1--4-:R-:W-:Y:S05]  /*1b510*/  BSYNC B0 ;  /* 0x0000000000007941 */ /* 0x012fea0003800000 */
.L_x_1747:
[----:B------:R-:W-:Y:S01]  /*1b520*/  IMAD R203, R203, -0x40, R206 ;  /* 0xffffffc0cbcb7824 */ /* 0x000fe200078e02ce */
[----:B------:R-:W-:Y:S01]  /*1b530*/  ULDC.64 UR4, c[0x0][0x118] ;  /* 0x0000460000047ab9 */ /* 0x000fe20000000a00 */
[----:B------:R-:W-:Y:S01]  /*1b540*/  IMAD R7, R8, R7, RZ ;  /* 0x0000000708077224 */ /* 0x000fe200078e02ff */
[----:B------:R1:W5:Y:S01]  /*1b550*/  LD.E R4, [R4.64+0xc0] ;  /* 0x0000c00404047980 */ /* 0x000362000c101900 */
[C---:B------:R-:W-:Y:S01]  /*1b560*/  IMAD.WIDE R2, R10.reuse, 0xc0, R114 ;  /* 0x000000c00a027825 */ /* 0x040fe200078e0272 */
[----:B------:R-:W-:Y:S01]  /*1b570*/  ISETP.GE.AND P1, PT, R10, R203, PT ;  /* 0x000000cb0a00720c */ /* 0x000fe20003f26270 */
[----:B------:R-:W-:Y:S03]  /*1b580*/  BSSY B0, `(.L_x_1749) ;  /* 0x0000010000007945 */ /* 0x000fe60003800000 */
[----:B------:R-:W-:-:S04]  /*1b590*/  IADD3 R0, P0, R2, R7, RZ ;  /* 0x0000000702007210 */ /* 0x000fc80007f1e0ff */
[----:B------:R-:W-:Y:S02]  /*1b5a0*/  LEA.HI.X.SX32 R7, R7, R3, 0x1, P0 ;  /* 0x0000000307077211 */ /* 0x000fe400000f0eff */
[----:B------:R-:W-:Y:S02]  /*1b5b0*/  LEA R6, P0, R0, R120, 0x2 ;  /* 0x0000007800067211 */ /* 0x000fe400078010ff */
[----:B------:R-:W-:Y:S02]  /*1b5c0*/  IADD3 R3, R114, 0x40, RZ ;  /* 0x0000004072037810 */ /* 0x000fe40007ffe0ff */
[----:B------:R-:W-:Y:S01]  /*1b5d0*/  LEA.HI.X R7, R0, R121, R7, 0x2, P0 ;  /* 0x0000007900077211 */ /* 0x000fe200000f1407 */
[----:B------:R-:W-:Y:S05]  /*1b5e0*/  @P1 BRA `(.L_x_1750) ;  /* 0x0000009000001947 */ /* 0x000fea0003800000 */
[C---:B-1----:R-:W-:Y:S01]  /*1b5f0*/  IADD3 R5, R3.reuse, 0x40, RZ ;  /* 0x0000004003057810 */ /* 0x042fe20007ffe0ff */
[----:B------:R-:W-:Y:S01]  /*1b600*/  ULDC.64 UR4, c[0x0][0x118] ;  /* 0x0000460000047ab9 */ /* 0x000fe20000000a00 */
[-C--:B-----5:R-:W-:Y:S02]  /*1b610*/  ISETP.GE.AND P1, PT, R3, R4.reuse, PT ;  /* 0x000000040300720c */ /* 0x0a0fe40003f26270 */
[----:B------:R-:W-:-:S02]  /*1b620*/  ISETP.GE.AND P2, PT, R114, R4, PT ;  /* 0x000000047200720c */ /* 0x000fc40003f46270 */
[----:B------:R-:W-:-:S09]  /*1b630*/  ISETP.GE.AND P0, PT, R5, R4, PT ;  /* 0x000000040500720c */ /* 0x000fd20003f06270 */
[----:B------:R1:W-:Y:S04]  /*1b640*/  @!P1 ST.E.128 [R6.64+0x100], R76 ;  /* 0x0001004c06009985 */ /* 0x0003e8000c101d04 */
[----:B------:R1:W-:Y:S04]  /*1b650*/  @!P2 ST.E.64 [R6.64], R108 ;  /* 0x0000006c0600a985 */ /* 0x0003e8000c101b04 */
[----:B------:R1:W-:Y:S04]  /*1b660*/  @!P2 ST.E.64 [R6.64+0x8], R110 ;  /* 0x0000086e0600a985 */ /* 0x0003e8000c101b04 */
[----:B------:R1:W-:Y:S02]  /*1b670*/  @!P0 ST.E.128 [R6.64+0x200], R44 ;  /* 0x0002002c06008985 */ /* 0x0003e4000c101d04 */
.L_x_1750:
[----:B------:R-:W-:Y:S05]  /*1b680*/  BSYNC B0 ;  /* 0x0000000000007941 */ /* 0x000fea0003800000 */
.L_x_1749:
[----:B------:R-:W-:Y:S01]  /*1b690*/  IADD3 R0, R10, 0x8, RZ ;  /* 0x000000080a007810 */ /* 0x000fe20007ffe0ff */
[----:B------:R-:W-:Y:S03]  /*1b6a0*/  BSSY B0, `(.L_x_1751) ;  /* 0x000000b000007945 */ /* 0x000fe60003800000 */
[----:B------:R-:W-:-:S13]  /*1b6b0*/  ISETP.GE.AND P0, PT, R0, R203, PT ;  /* 0x000000cb0000720c */ /* 0x000fda0003f06270 */
[----:B------:R-:W-:Y:S05]  /*1b6c0*/  @P0 BRA `(.L_x_1752) ;  /* 0x0000008000000947 */ /* 0x000fea0003800000 */
[C---:B-1----:R-:W-:Y:S01]  /*1b6d0*/  IADD3 R5, R3.reuse, 0x40, RZ ;  /* 0x0000004003057810 */ /* 0x042fe20007ffe0ff */
[----:B------:R-:W-:Y:S01]  /*1b6e0*/  ULDC.64 UR4, c[0x0][0x118] ;  /* 0x0000460000047ab9 */ /* 0x000fe20000000a00 */
[-C--:B-----5:R-:W-:Y:S02]  /*1b6f0*/  ISETP.GE.AND P2, PT, R114, R4.reuse, PT ;  /* 0x000000047200720c */ /* 0x0a0fe40003f46270 */
[-C--:B------:R-:W-:Y:S02]  /*1b700*/  ISETP.GE.AND P1, PT, R3, R4.reuse, PT ;  /* 0x000000040300720c */ /* 0x080fe40003f26270 */
[----:B------:R-:W-:-:S09]  /*1b710*/  ISETP.GE.AND P0, PT, R5, R4, PT ;  /* 0x000000040500720c */ /* 0x000fd20003f06270 */
[----:B------:R1:W-:Y:S04]  /*1b720*/  @!P2 ST.E.128 [R6.64+0x1800], R104 ;  /* 0x001800680600a985 */ /* 0x0003e8000c101d04 */
[----:B------:R1:W-:Y:S04]  /*1b730*/  @!P1 ST.E.128 [R6.64+0x1900], R72 ;  /* 0x0019004806009985 */ /* 0x0003e8000c101d04 */
[----:B------:R1:W-:Y:S02]  /*1b740*/  @!P0 ST.E.128 [R6.64+0x1a00], R40 ;  /* 0x001a002806008985 */ /* 0x0003e4000c101d04 */
.L_x_1752:
[----:B------:R-:W-:Y:S05]  /*1b750*/  BSYNC B0 ;  /* 0x0000000000007941 */ /* 0x000fea0003800000 */
.L_x_1751:
        /* <DEDUP_REMOVED lines=12> */
.L_x_1754:
[----:B------:R-:W-:Y:S05]  /*1b820*/  BSYNC B0 ;  /* 0x0000000000007941 */ /* 0x000fea0003800000 */
.L_x_1753:
        /* <DEDUP_REMOVED lines=12> */
.L_x_1756:
[----:B------:R-:W-:Y:S05]  /*1b8f0*/  BSYNC B0 ;  /* 0x0000000000007941 */ /* 0x000fea0003800000 */
.L_x_1755:
        /* <DEDUP_REMOVED lines=12> */
.L_x_1758:
[----:B------:R-:W-:Y:S05]  /*1b9c0*/  BSYNC B0 ;  /* 0x0000000000007941 */ /* 0x000fea0003800000 */
.L_x_1757:
        /* <DEDUP_REMOVED lines=12> */
.L_x_1760:
[----:B------:R-:W-:Y:S05]  /*1ba90*/  BSYNC B0 ;  /* 0x0000000000007941 */ /* 0x000fea0003800000 */
.L_x_1759:
        /* <DEDUP_REMOVED lines=12> */
.L_x_1762:
[----:B------:R-:W-:Y:S05]  /*1bb60*/  BSYNC B0 ;  /* 0x0000000000007941 */ /* 0x000fea0003800000 */
.L_x_1761:
[----:B------:R-:W-:Y:S01]  /*1bb70*/  IADD3 R10, R10, 0x38, RZ ;  /* 0x000000380a0a7810 */ /* 0x000fe20007ffe0ff */
[----:B------:R-:W-:-:S03]  /*1bb80*/  IMAD.MOV.U32 R205, RZ, RZ, 0x0 ;  /* 0x00000000ffcd7424 */ /* 0x000fc600078e00ff */
[----:B------:R-:W-:-:S13]  /*1bb90*/  ISETP.GE.AND P0, PT, R10, R203, PT ;  /* 0x000000cb0a00720c */ /* 0x000fda0003f06270 */
[----:B------:R-:W-:Y:S05]  /*1bba0*/  @P0 RET.REL.NODEC R204 `(_ZN5flash24flash_fwd_splitkv_kernelI23Flash_fwd_kernel_traitsILi192ELi64ELi64ELi4ELb0ELb0EN7cutlass10bfloat16_tE19Flash_kernel_traitsILi192ELi64ELi64ELi4ES3_EELb0ELb0ELb0ELb0ELb0ELb0ELb1ELb1EEEvNS_16Flash_fwd_paramsE) ;  /* 0xfffe4450cc000950 */ /* 0x000fea0003c3ffff */
[CC--:B-----5:R-:W-:Y:S01]  /*1bbb0*/  ISETP.GE.AND P0, PT, R3.reuse, R4.reuse, PT ;  /* 0x000000040300720c */ /* 0x0e0fe20003f06270 */
[----:B------:R-:W-:Y:S01]  /*1bbc0*/  ULDC.64 UR4, c[0x0][0x118] ;  /* 0x0000460000047ab9 */ /* 0x000fe20000000a00 */
[----:B------:R-:W-:Y:S01]  /*1bbd0*/  IADD3 R3, R3, 0x40, RZ ;  /* 0x0000004003037810 */ /* 0x000fe20007ffe0ff */
[----:B------:R-:W-:Y:S01]  /*1bbe0*/  IMAD.MOV.U32 R205, RZ, RZ, 0x0 ;  /* 0x00000000ffcd7424 */ /* 0x000fe200078e00ff */
[----:B------:R-:W-:-:S09]  /*1bbf0*/  ISETP.GE.AND P1, PT, R114, R4, PT ;  /* 0x000000047200720c */ /* 0x000fd20003f26270 */
[----:B------:R2:W-:Y:S01]  /*1bc00*/  @!P0 ST.E.128 [R6.64+0xa900], R48 ;  /* 0x00a9003006008985 */ /* 0x0005e2000c101d04 */
[----:B------:R-:W-:-:S03]  /*1bc10*/  ISETP.GE.AND P0, PT, R3, R4, PT ;  /* 0x000000040300720c */ /* 0x000fc60003f06270 */
[----:B------:R2:W-:Y:S10]  /*1bc20*/  @!P1 ST.E.128 [R6.64+0xa800], R80 ;  /* 0x00a8005006009985 */ /* 0x0005f4000c101d04 */
[----:B------:R-:W-:Y:S05]  /*1bc30*/  @P0 RET.REL.NODEC R204 `(_ZN5flash24flash_fwd_splitkv_kernelI23Flash_fwd_kernel_traitsILi192ELi64ELi64ELi4ELb0ELb0EN7cutlass10bfloat16_tE19Flash_kernel_traitsILi192ELi64ELi64ELi4ES3_EELb0ELb0ELb0ELb0ELb0ELb0ELb1ELb1EEEvNS_16Flash_fwd_paramsE) ;  /* 0xfffe43c0cc000950 */ /* 0x000fea0003c3ffff */
[----:B------:R-:W-:Y:S01]  /*1bc40*/  MOV R205, 0x0 ;  /* 0x0000000000cd7802 */ /* 0x000fe20000000f00 */
[----:B------:R-:W-:-:S02]  /*1bc50*/  ULDC.64 UR4, c[0x0][0x118] ;  /* 0x0000460000047ab9 */ /* 0x000fc40000000a00 */
[----:B------:R3:W-:Y:S01]  /*1bc60*/  ST.E.128 [R6.64+0xaa00], R16 ;  /* 0x00aa001006007985 */ /* 0x0007e2000c101d04 */
[----:B------:R-:W-:Y:S05]  /*1bc70*/  RET.REL.NODEC R204 `(_ZN5flash24flash_fwd_splitkv_kernelI23Flash_fwd_kernel_traitsILi192ELi64ELi64ELi4ELb0ELb0EN7cutlass10bfloat16_tE19Flash_kernel_traitsILi192ELi64ELi64ELi4ES3_EELb0ELb0ELb0ELb0ELb0ELb0ELb1ELb1EEEvNS_16Flash_fwd_paramsE) ;  /* 0xfffe4380cc007950 */ /* 0x000fea0003c3ffff */
.L_x_1745:
[----:B------:R-:W-:Y:S02]  /*1bc80*/  MOV R9, 0x2 ;  /* 0x0000000200097802 */ /* 0x000fe40000000f00 */
[----:B------:R-:W-:Y:S02]  /*1bc90*/  MOV R8, 0x1bcb0 ;  /* 0x0001bcb000087802 */ /* 0x000fe40000000f00 */
[----:B-1---5:R-:W-:Y:S05]  /*1bca0*/  CALL.REL.NOINC `($__internal_16_$__cuda_sm70_shflsync_bfly_p) ;  /* 0x000000f000007944 */ /* 0x022fea0003c00000 */
[----:B-12---:R-:W-:Y:S05]  /*1bcb0*/  BRA `(.L_x_1763) ;  /* 0xffffe6e000007947 */ /* 0x006fea000383ffff */
.L_x_1746:
[----:B------:R-:W-:Y:S02]  /*1bcc0*/  MOV R9, 0x1 ;  /* 0x0000000100097802 */ /* 0x000fe40000000f00 */
[----:B------:R-:W-:Y:S02]  /*1bcd0*/  MOV R8, 0x1bcf0 ;  /* 0x0001bcf000087802 */ /* 0x000fe40000000f00 */
[----:B-1---5:R-:W-:Y:S05]  /*1bce0*/  CALL.REL.NOINC `($__internal_16_$__cuda_sm70_shflsync_bfly_p) ;  /* 0x000000b000007944 */ /* 0x022fea0003c00000 */
[----:B--2---:R-:W-:Y:S01]  /*1bcf0*/  FADD.FTZ R2, R217, R10 ;  /* 0x0000000ad9027221 */ /* 0x004fe20000010000 */
[----:B-1----:R-:W-:Y:S02]  /*1bd00*/  MOV R217, R215 ;  /* 0x000000d700d97202 */ /* 0x002fe40000000f00 */
[----:B------:R-:W-:Y:S02]  /*1bd10*/  MOV R9, 0x2 ;  /* 0x0000000200097802 */ /* 0x000fe40000000f00 */
[----:B------:R-:W-:-:S02]  /*1bd20*/  MOV R8, 0x1bd40 ;  /* 0x0001bd4000087802 */ /* 0x000fc40000000f00 */
[----:B------:R-:W-:Y:S05]  /*1bd30*/  CALL.REL.NOINC `($__internal_16_$__cuda_sm70_shflsync_bfly_p) ;  /* 0x0000006000007944 */ /* 0x000fea0003c00000 */
[----:B--2---:R-:W-:Y:S01]  /*1bd40*/  FADD.FTZ R11, R215, R10 ;  /* 0x0000000ad70b7221 */ /* 0x004fe20000010000 */
[----:B-1----:R-:W-:-:S02]  /*1bd50*/  MOV R9, 0x1 ;  /* 0x0000000100097802 */ /* 0x002fc40000000f00 */
[----:B------:R-:W-:Y:S02]  /*1bd60*/  MOV R8, 0x1bd90 ;  /* 0x0001bd9000087802 */ /* 0x000fe40000000f00 */
[----:B------:R-:W-:Y:S02]  /*1bd70*/  MOV R217, R11 ;  /* 0x0000000b00d97202 */ /* 0x000fe40000000f00 */
[----:B------:R-:W-:Y:S05]  /*1bd80*/  CALL.REL.NOINC `($__internal_16_$__cuda_sm70_shflsync_bfly_p) ;  /* 0x0000001000007944 */ /* 0x000fea0003c00000 */
[----:B-12---:R-:W-:Y:S05]  /*1bd90*/  BRA `(.L_x_1764) ;  /* 0xffffe67000007947 */ /* 0x006fea000383ffff */
        .weak           $__internal_16_$__cuda_sm70_shflsync_bfly_p
        .type           $__internal_16_$__cuda_sm70_shflsync_bfly_p,@function
        .size           $__internal_16_$__cuda_sm70_shflsync_bfly_p,(.L_x_7787 - $__internal_16_$__cuda_sm70_shflsync_bfly_p)
$__internal_16_$__cuda_sm70_shflsync_bfly_p:
[----:B------:R-:W-:Y:S01]  /*1bda0*/  MOV R12, R8 ;  /* 0x00000008000c7202 */ /* 0x000fe20000000f00 */
[----:B------:R-:W-:Y:S04]  /*1bdb0*/  WARPSYNC R6 ;  /* 0x0000000600007348 */ /* 0x000fe80003800000 */
[----:B------:R-:W-:Y:S01]  /*1bdc0*/  MOV R13, 0x0 ;  /* 0x00000000000d7802 */ /* 0x000fe20000000f00 */
[----:B------:R1:W2:Y:S03]  /*1bdd0*/  SHFL.BFLY PT, R10, R217, R9, R7 ;  /* 0x0c000009d90a7389 */ /* 0x0002a600000e0007 */
[----:B------:R-:W-:Y:S05]  /*1bde0*/  RET.REL.NODEC R12 `(_ZN5flash24flash_fwd_splitkv_kernelI23Flash_fwd_kernel_traitsILi192ELi64ELi64ELi4ELb0ELb0EN7cutlass10bfloat16_tE19Flash_kernel_traitsILi192ELi64ELi64ELi4ES3_EELb0ELb0ELb0ELb0ELb0ELb0ELb1ELb1EEEvNS_16Flash_fwd_paramsE) ;  /* 0xfffe42100c007950 */ /* 0x000fea0003c3ffff */
.L_x_1765:
        /* <DEDUP_REMOVED lines=9> */
.L_x_7787:


//--------------------- .text._ZN5flash24flash_fwd_splitkv_kernelI23Flash_fwd_kernel_traitsILi192ELi64ELi64ELi4ELb0ELb0EN7cutlass10bfloat16_tE19Flash_kernel_traitsILi192ELi64ELi64ELi4ES3_EELb0ELb0ELb0ELb0ELb0ELb1ELb1ELb1EEEvNS_16Flash_fwd_paramsE --------------------------
	.section	.text._ZN5flash24flash_fwd_splitkv_kernelI23Flash_fwd_kernel_traitsILi192ELi64ELi64ELi4ELb0ELb0EN7cutlass10bfloat16_tE19Flash_kernel_traitsILi192ELi64ELi64ELi4ES3_EELb0ELb0ELb0ELb0ELb0ELb1ELb1ELb1EEEvNS_16Flash_fwd_paramsE,"ax",@progbits
	.sectioninfo	@"SHI_REGISTERS=244"
	.align	128
        .global         _ZN5flash24flash_fwd_splitkv_kernelI23Flash_fwd_kernel_traitsILi192ELi64ELi64ELi4ELb0ELb0EN7cutlass10bfloat16_tE19Flash_kernel_traitsILi192ELi64ELi64ELi4ES3_EELb0ELb0ELb0ELb0ELb0ELb1ELb1ELb1EEEvNS_16Flash_fwd_paramsE
        .type           _ZN5flash24flash_fwd_splitkv_kernelI23Flash_fwd_kernel_traitsILi192ELi64ELi64ELi4ELb0ELb0EN7cutlass10bfloat16_tE19Flash_kernel_traitsILi192ELi64ELi64ELi4ES3_EELb0ELb0ELb0ELb0ELb0ELb1ELb1ELb1EEEvNS_16Flash_fwd_paramsE,@function
        .size           _ZN5flash24flash_fwd_splitkv_kernelI23Flash_fwd_kernel_traitsILi192ELi64ELi64ELi4ELb0ELb0EN7cutlass10bfloat16_tE19Flash_kernel_traitsILi192ELi64ELi64ELi4ES3_EELb0ELb0ELb0ELb0ELb0ELb1ELb1ELb1EEEvNS_16Flash_fwd_paramsE,(.L_x_7789 - _ZN5flash24flash_fwd_splitkv_kernelI23Flash_fwd_kernel_traitsILi192ELi64ELi64ELi4ELb0ELb0EN7cutlass10bfloat16_tE19Flash_kernel_traitsILi192ELi64ELi64ELi4ES3_EELb0ELb0ELb0ELb0ELb0ELb1ELb1ELb1EEEvNS_16Flash_fwd_paramsE)
        .other          _ZN5flash24flash_fwd_splitkv_kernelI23Flash_fwd_kernel_traitsILi192ELi64ELi64ELi4ELb0ELb0EN7cutlass10bfloat16_tE19Flash_kernel_traitsILi192ELi64ELi64ELi4ES3_EELb0ELb0ELb0ELb0ELb0ELb1ELb1ELb1EEEvNS_16Flash_fwd_paramsE,@"STO_CUDA_ENTRY STV_DEFAULT"
_ZN5flash24flash_fwd_splitkv_kernelI23Flash_fwd_kernel_traitsILi192ELi64ELi64ELi4ELb0ELb0EN7cutlass10bfloat16_tE19Flash_kernel_traitsILi192ELi64ELi64ELi4ES3_EELb0ELb0ELb0ELb0ELb0ELb1ELb1ELb1EEEvNS_16Flash_fwd_paramsE:
.text._ZN5flash24flash_fwd_splitkv_kernelI23Flash_fwd_kernel_traitsILi192ELi64ELi64ELi4ELb0ELb0EN7cutlass10bfloat16_tE19Flash_kernel_traitsILi192ELi64ELi64ELi4ES3_EELb0ELb0ELb0ELb0ELb0ELb1ELb1ELb1EEEvNS_16Flash_fwd_paramsE:
        /* <DEDUP_REMOVED lines=29> */
[----:B---34-:R-:W-:Y:S05]  /*01d0*/  CALL.REL.NOINC `($_ZN5flash24flash_fwd_splitkv_kernelI23Flash_fwd_kernel_traitsILi192ELi64ELi64ELi4ELb0ELb0EN7cutlass10bfloat16_tE19Flash_kernel_traitsILi192ELi64ELi64ELi4ES3_EELb0ELb0ELb0ELb0ELb0ELb1ELb1ELb1EEEvNS_16Flash_fwd_paramsE$_ZN5flash30compute_attn_1rowblock_splitkvI23Flash_fwd_kernel_traitsILi192ELi64ELi64ELi4ELb0ELb0EN7cutlass10bfloat16_tE19Flash_kernel_traitsILi192ELi64ELi64ELi4ES3_EELb0ELb0ELb0ELb0ELb0ELb1ELb1ELb1ENS_16Flash_fwd_paramsEEEvRKT8_iiiii) ;  /* 0x0000002000007944 */ /* 0x018fea0003c00000 */
[----:B------:R-:W-:Y:S05]  /*01e0*/  BSYNC B4 ;  /* 0x0000000000047941 */ /* 0x000fea0003800000 */
.L_x_1766:
[----:B------:R-:W-:Y:S05]  /*01f0*/  EXIT ;  /* 0x000000000000794d */ /* 0x000fea0003800000 */
        .type           $_ZN5flash24flash_fwd_splitkv_kernelI23Flash_fwd_kernel_traitsILi192ELi64ELi64ELi4ELb0ELb0EN7cutlass10bfloat16_tE19Flash_kernel_traitsILi192ELi64ELi64ELi4ES3_EELb0ELb0ELb0ELb0ELb0ELb1ELb1ELb1EEEvNS_16Flash_fwd_paramsE$_ZN5flash30compute_attn_1rowblock_splitkvI23Flash_fwd_kernel_traitsILi192ELi64ELi64ELi4ELb0ELb0EN7cutlass10bfloat16_tE19Flash_kernel_traitsILi192ELi64ELi64ELi4ES3_EELb0ELb0ELb0ELb0ELb0ELb1ELb1ELb1ENS_16Flash_fwd_paramsEEEvRKT8_iiiii,@function
        .size           $_ZN5flash24flash_fwd_splitkv_kernelI23Flash_fwd_kernel_traitsILi192ELi64ELi64ELi4ELb0ELb0EN7cutlass10bfloat16_tE19Flash_kernel_traitsILi192ELi64ELi64ELi4ES3_EELb0ELb0ELb0ELb0ELb0ELb1ELb1ELb1EEEvNS_16Flash_fwd_paramsE$_ZN5flash30compute_attn_1rowblock_splitkvI23Flash_fwd_kernel_traitsILi192ELi64ELi64ELi4ELb0ELb0EN7cutlass10bfloat16_tE19Flash_kernel_traitsILi192ELi64ELi64ELi4ES3_EELb0ELb0ELb0ELb0ELb0ELb1ELb1ELb1ENS_16Flash_fwd_paramsEEEvRKT8_iiiii,($__internal_17_$__cuda_sm70_shflsync_bfly_p - $_ZN5flash24flash_fwd_splitkv_kernelI23Flash_fwd_kernel_traitsILi192ELi64ELi64ELi4ELb0ELb0EN7cutlass10bfloat16_tE19Flash_kernel_traitsILi192ELi64ELi64ELi4ES3_EELb0ELb0ELb0ELb0ELb0ELb1ELb1ELb1EEEvNS_16Flash_fwd_paramsE$_ZN5flash30compute_attn_1rowblock_splitkvI23Flash_fwd_kernel_traitsILi192ELi64ELi64ELi4ELb0ELb0EN7cutlass10bfloat16_tE19Flash_kernel_traitsILi192ELi64ELi64ELi4ES3_EELb0ELb0ELb0ELb0ELb0ELb1ELb1ELb1ENS_16Flash_fwd_paramsEEEvRKT8_iiiii)
$_ZN5flash24flash_fwd_splitkv_kernelI23Flash_fwd_kernel_traitsILi192ELi64ELi64ELi4ELb0ELb0EN7cutlass10bfloat16_tE19Flash_kernel_traitsILi192ELi64ELi64ELi4ES3_EELb0ELb0ELb0ELb0ELb0ELb1ELb1ELb1EEEvNS_16Flash_fwd_paramsE$_ZN5flash30compute_attn_1rowblock_splitkvI23Flash_fwd_kernel_traitsILi192ELi64ELi64ELi4ELb0ELb0EN7cutlass10bfloat16_tE19Flash_kernel_traitsILi192ELi64ELi64ELi4ES3_EELb0ELb0ELb0ELb0ELb0ELb1ELb1ELb1ENS_16Flash_fwd_paramsEEEvRKT8_iiiii:
        /* <DEDUP_REMOVED lines=21> */
.L_x_1768:
[----:B------:R-:W-:Y:S05]  /*0350*/  BSYNC B0 ;  /* 0x0000000000007941 */ /* 0x000fea0003800000 */
.L_x_1767:
        /* <DEDUP_REMOVED lines=17> */
.L_x_1770:
[----:B------:R4:W5:Y:S02]  /*0470*/  LD.E R71, [R18.64+0xb8] ;  /* 0x0000b80612477980 */ /* 0x000964000c101900 */
.L_x_1771:
[----:B------:R-:W-:Y:S05]  /*0480*/  BSYNC B0 ;  /* 0x0000000000007941 */ /* 0x000fea0003800000 */
.L_x_1769:
        /* <DEDUP_REMOVED lines=10> */
.L_x_1773:
[----:B------:R-:W4:Y:S01]  /*0530*/  LD.E.64 R2, [R18.64+0x108] ;  /* 0x0001080612027980 */ /* 0x000f22000c101b00 */
[----:B------:R-:W-:Y:S01]  /*0540*/  BSSY B0, `(.L_x_1775) ;  /* 0x0000006000007945 */ /* 0x000fe20003800000 */
[----:B------:R-:W-:Y:S01]  /*0550*/  IMAD.MOV.U32 R0, RZ, RZ, RZ ;  /* 0x000000ffff007224 */ /* 0x000fe200078e00ff */
[----:B----4-:R-:W-:-:S04]  /*0560*/  ISETP.NE.U32.AND P0, PT, R2, RZ, PT ;  /* 0x000000ff0200720c */ /* 0x010fc80003f05070 */
[----:B------:R-:W-:-:S13]  /*0570*/  ISETP.NE.AND.EX P0, PT, R3, RZ, PT, P0 ;  /* 0x000000ff0300720c */ /* 0x000fda0003f05300 */
[----:B------:R-:W-:Y:S05]  /*0580*/  @!P0 BRA `(.L_x_1776) ;  /* 0x0000001000008947 */ /* 0x000fea0003800000 */
[----:B------:R4:W5:Y:S02]  /*0590*/  LD.E R0, [R18.64+0xbc] ;  /* 0x0000bc0612007980 */ /* 0x000964000c101900 */
.L_x_1776:
[----:B------:R-:W-:Y:S05]  /*05a0*/  BSYNC B0 ;  /* 0x0000000000007941 */ /* 0x000fea0003800000 */
.L_x_1775:
[----:B-----5:R-:W-:Y:S02]  /*05b0*/  IADD3 R69, R71, R0, RZ ;  /* 0x0000000047457210 */ /* 0x020fe40007ffe0ff */
.L_x_1774:
[----:B------:R-:W-:Y:S05]  /*05c0*/  BSYNC B1 ;  /* 0x0000000000017941 */ /* 0x000fea0003800000 */
.L_x_1772:
[----:B------:R-:W-:Y:S01]  /*05d0*/  IMAD.SHL.U32 R77, R215, 0x40, RZ ;  /* 0x00000040d74d7824 */ /* 0x000fe200078e00ff */
[----:B------:R-:W-:Y:S01]  /*05e0*/  MOV R2, R214 ;  /* 0x000000d600027202 */ /* 0x000fe20000000f00 */
[----:B------:R-:W-:-:S03]  /*05f0*/  IMAD.MOV.U32 R3, RZ, RZ, 0x0 ;  /* 0x00000000ff037424 */ /* 0x000fc600078e00ff */
[----:B------:R-:W-:-:S13]  /*0600*/  ISETP.GT.AND P0, PT, R216, R77, PT ;  /* 0x0000004dd800720c */ /* 0x000fda0003f04270 */
[----:B------:R-:W-:Y:S05]  /*0610*/  @!P0 RET.REL.NODEC R2 `(_ZN5flash24flash_fwd_splitkv_kernelI23Flash_fwd_kernel_traitsILi192ELi64ELi64ELi4ELb0ELb0EN7cutlass10bfloat16_tE19Flash_kernel_traitsILi192ELi64ELi64ELi4ES3_EELb0ELb0ELb0ELb0ELb0ELb1ELb1ELb1EEEvNS_16Flash_fwd_paramsE) ;  /* 0xfffff9e002008950 */ /* 0x000fea0003c3ffff */
        /* <DEDUP_REMOVED lines=27> */
[----:B------:R-:W-:-:S11]  /*07d0*/  IADD3 R0, R69, 0x3f, RZ ;  /* 0x0000003f45007810 */ /* 0x000fd60007ffe0ff */
[----:B------:R-:W-:-:S05]  /*07e0*/  @P2 IADD3 R3, R3, 0x1, RZ ;  /* 0x0000000103032810 */ /* 0x000fca0007ffe0ff */
[----:B------:R-:W-:Y:S01]  /*07f0*/  IMAD.MOV.U32 R134, RZ, RZ, R3 ;  /* 0x000000ffff867224 */ /* 0x000fe200078e0003 */
[----:B------:R-:W-:-:S03]  /*0800*/  SHF.R.S32.HI R3, RZ, 0x1f, R0 ;  /* 0x0000001fff037819 */ /* 0x000fc60000011400 */
[----:B------:R-:W-:Y:S01]  /*0810*/  @!P0 IMAD.MOV R134, RZ, RZ, -R134 ;  /* 0x000000ffff868224 */ /* 0x000fe200078e0a86 */
[----:B------:R-:W-:Y:S02]  /*0820*/  @!P1 LOP3.LUT R134, RZ, c[0x0][0x10], RZ, 0x33, !PT ;  /* 0x00000400ff869a12 */ /* 0x000fe400078e33ff */
[----:B------:R-:W-:-:S03]  /*0830*/  LEA.HI R3, R3, R0, RZ, 0x6 ;  /* 0x0000000003037211 */ /* 0x000fc600078f30ff */
[----:B------:R-:W-:Y:S01]  /*0840*/  IMAD R211, R134, UR8, RZ ;  /* 0x0000000886d37c24 */ /* 0x000fe2000f8e02ff */
[----:B------:R-:W-:-:S03]  /*0850*/  SHF.R.S32.HI R3, RZ, 0x6, R3 ;  /* 0x00000006ff037819 */ /* 0x000fc60000011403 */
        /* <DEDUP_REMOVED lines=38> */
.L_x_1779:
[----:B-1----:R-:W-:Y:S05]  /*0ac0*/  BSYNC B0 ;  /* 0x0000000000007941 */ /* 0x002fea0003800000 */
.L_x_1778:
        /* <DEDUP_REMOVED lines=10> */
.L_x_1781:
[----:B------:R-:W-:Y:S05]  /*0b70*/  BSYNC B0 ;  /* 0x0000000000007941 */ /* 0x000fea0003800000 */
.L_x_1780:
        /* <DEDUP_REMOVED lines=10> */
.L_x_1783:
[----:B------:R-:W-:Y:S05]  /*0c20*/  BSYNC B0 ;  /* 0x0000000000007941 */ /* 0x000fea0003800000 */
.L_x_1782:
        /* <DEDUP_REMOVED lines=10> */
.L_x_1785:
[----:B------:R-:W-:Y:S05]  /*0cd0*/  BSYNC B0 ;  /* 0x0000000000007941 */ /* 0x000fea0003800000 */
.L_x_1784:
        /* <DEDUP_REMOVED lines=10> */
.L_x_1787:
[----:B------:R-:W-:Y:S05]  /*0d80*/  BSYNC B0 ;  /* 0x0000000000007941 */ /* 0x000fea0003800000 */
.L_x_1786:
        /* <DEDUP_REMOVED lines=10> */
.L_x_1789:
[----:B------:R-:W-:Y:S05]  /*0e30*/  BSYNC B0 ;  /* 0x0000000000007941 */ /* 0x000fea0003800000 */
.L_x_1788:
        /* <DEDUP_REMOVED lines=10> */
.L_x_1791:
[----:B------:R-:W-:Y:S05]  /*0ee0*/  BSYNC B0 ;  /* 0x0000000000007941 */ /* 0x000fea0003800000 */
.L_x_1790:
        /* <DEDUP_REMOVED lines=10> */
.L_x_1793:
[----:B------:R-:W-:Y:S05]  /*0f90*/  BSYNC B0 ;  /* 0x0000000000007941 */ /* 0x000fea0003800000 */
.L_x_1792:
        /* <DEDUP_REMOVED lines=29> */
[----:B------:R-:W-:Y:S05]  /*1170*/  @P6 RET.REL.NODEC R214 `(_ZN5flash24flash_fwd_splitkv_kernelI23Flash_fwd_kernel_traitsILi192ELi64ELi64ELi4ELb0ELb0EN7cutlass10bfloat16_tE19Flash_kernel_traitsILi192ELi64ELi64ELi4ES3_EELb0ELb0ELb0ELb0ELb0ELb1ELb1ELb1EEEvNS_16Flash_fwd_paramsE) ;  /* 0xffffee80d6006950 */ /* 0x000fea0003c3ffff */
[----:B-1----:R-:W-:Y:S02]  /*1180*/  MOV R5, 0xff800000 ;  /* 0xff80000000057802 */ /* 0x002fe40000000f00 */
[----:B------:R-:W-:-:S03]  /*1190*/  MOV R215, 0x0 ;  /* 0x0000000000d77802 */ /* 0x000fc60000000f00 */
[----:B------:R1:W-:Y:S01]  /*11a0*/  ST.E [R2.64+0xe0], R5 ;  /* 0x0000e00502007985 */ /* 0x0003e2000c101906 */
[----:B------:R-:W-:Y:S05]  /*11b0*/  RET.REL.NODEC R214 `(_ZN5flash24flash_fwd_splitkv_kernelI23Flash_fwd_kernel_traitsILi192ELi64ELi64ELi4ELb0ELb0EN7cutlass10bfloat16_tE19Flash_kernel_traitsILi192ELi64ELi64ELi4ES3_EELb0ELb0ELb0ELb0ELb0ELb1ELb1ELb1EEEvNS_16Flash_fwd_paramsE) ;  /* 0xffffee40d6007950 */ /* 0x000fea0003c3ffff */
.L_x_1777:
        /* <DEDUP_REMOVED lines=25> */
[----:B--2---:R-:W2:Y:S01]  /*1350*/  LD.E.64 R16, [R18.64+0x20] ;  /* 0x0000200612107980 */ /* 0x004ea2000c101b00 */
[----:B------:R-:W-:-:S03]  /*1360*/  IABS R2, R5 ;  /* 0x0000000500027213 */ /* 0x000fc60000000000 */
[----:B------:R-:W2:Y:S04]  /*1370*/  LD.E.64 R64, [R18.64+0x38] ;  /* 0x0000380612407980 */ /* 0x000ea8000c101b00 */
[----:B------:R-:W2:Y:S04]  /*1380*/  LD.E.64 R14, [R18.64+0x50] ;  /* 0x00005006120e7980 */ /* 0x000ea8000c101b00 */
        /* <DEDUP_REMOVED lines=12> */
[----:B------:R-:W-:Y:S01]  /*1450*/  IADD3 R0, RZ, -R0, RZ ;  /* 0x80000000ff007210 */ /* 0x000fe20007ffe0ff */
[----:B------:R-:W3:Y:S04]  /*1460*/  LD.E.64 R10, [R18.64+0x28] ;  /* 0x00002806120a7980 */ /* 0x000ee8000c101b00 */
        /* <DEDUP_REMOVED lines=13> */
[----:B------:R1:W3:Y:S01]  /*1540*/  LD.E R2, [R2.64] ;  /* 0x0000000602027980 */ /* 0x0002e2000c101900 */
[----:B----4-:R-:W-:-:S04]  /*1550*/  IABS R7, R6 ;  /* 0x0000000600077213 */ /* 0x010fc80000000000 */
[----:B------:R-:W4:Y:S08]  /*1560*/  I2F.RP R20, R7 ;  /* 0x0000000700147306 */ /* 0x000f300000209400 */
[----:B----4-:R-:W4:Y:S02]  /*1570*/  MUFU.RCP R13, R20 ;  /* 0x00000014000d7308 */ /* 0x010f240000001000 */
[----:B----4-:R-:W-:-:S06]  /*1580*/  IADD3 R13, R13, 0xffffffe, RZ ;  /* 0x0ffffffe0d0d7810 */ /* 0x010fcc0007ffe0ff */
[----:B------:R-:W4:Y:S01]  /*1590*/  F2I.FTZ.U32.TRUNC.NTZ R23, R13 ;  /* 0x0000000d00177305 */ /* 0x000f22000021f000 */
[----:B------:R-:W-:Y:S01]  /*15a0*/  IMAD.MOV.U32 R22, RZ, RZ, RZ ;  /* 0x000000ffff167224 */ /* 0x000fe200078e00ff */
[----:B-1----:R-:W-:Y:S02]  /*15b0*/  IABS R3, R217 ;  /* 0x000000d900037213 */ /* 0x002fe40000000000 */
        /* <DEDUP_REMOVED lines=17> */
[----:B--2---:R-:W-:Y:S01]  /*16d0*/  IMAD R7, R65, R9, RZ ;  /* 0x0000000941077224 */ /* 0x004fe200078e02ff */
[----:B------:R-:W-:-:S04]  /*16e0*/  SHF.R.S32.HI R23, RZ, 0x1f, R9 ;  /* 0x0000001fff177819 */ /* 0x000fc80000011409 */
[----:B------:R-:W-:Y:S02]  /*16f0*/  @!P0 IMAD.MOV R13, RZ, RZ, -R13 ;  /* 0x000000ffff0d8224 */ /* 0x000fe400078e0a0d */
[----:B------:R-:W-:Y:S01]  /*1700*/  IMAD R7, R64, R23, R7 ;  /* 0x0000001740077224 */ /* 0x000fe200078e0207 */
[----:B------:R-:W-:-:S04]  /*1710*/  @!P1 LOP3.LUT R13, RZ, R6, RZ, 0x33, !PT ;  /* 0x00000006ff0d9212 */ /* 0x000fc800078e33ff */
[----:B------:R-:W-:Y:S02]  /*1720*/  SHF.R.S32.HI R12, RZ, 0x1f, R13 ;  /* 0x0000001fff0c7819 */ /* 0x000fe4000001140d */
[----:B---3--:R-:W-:Y:S01]  /*1730*/  SHF.R.S32.HI R0, RZ, 0x1f, R2 ;  /* 0x0000001fff007819 */ /* 0x008fe20000011402 */
[----:B------:R-:W-:-:S04]  /*1740*/  IMAD R3, R17, R2, RZ ;  /* 0x0000000211037224 */ /* 0x000fc800078e02ff */
[C---:B------:R-:W-:Y:S02]  /*1750*/  IMAD R3, R16.reuse, R0, R3 ;  /* 0x0000000010037224 */ /* 0x040fe400078e0203 */
[----:B------:R-:W-:-:S05]  /*1760*/  IMAD.WIDE.U32 R16, R16, R2, RZ ;  /* 0x0000000210107225 */ /* 0x000fca00078e00ff */
[----:B------:R-:W-:-:S05]  /*1770*/  IADD3 R17, R17, R3, RZ ;  /* 0x0000000311117210 */ /* 0x000fca0007ffe0ff */
[----:B------:R-:W-:-:S04]  /*1780*/  IMAD.WIDE.U32 R16, R9, R64, R16 ;  /* 0x0000004009107225 */ /* 0x000fc800078e0010 */
[-C--:B------:R-:W-:Y:S01]  /*1790*/  IMAD R3, R11, R2.reuse, RZ ;  /* 0x000000020b037224 */ /* 0x080fe200078e02ff */
[----:B------:R-:W-:Y:S01]  /*17a0*/  IADD3 R17, R17, R7, RZ ;  /* 0x0000000711117210 */ /* 0x000fe20007ffe0ff */
[----:B------:R-:W-:Y:S02]  /*17b0*/  IMAD R7, R15, R13, RZ ;  /* 0x0000000d0f077224 */ /* 0x000fe400078e02ff */
[----:B------:R-:W-:-:S04]  /*17c0*/  IMAD.WIDE.U32 R20, R10, R2, RZ ;  /* 0x000000020a147225 */ /* 0x000fc800078e00ff */
[----:B------:R-:W-:Y:S02]  /*17d0*/  IMAD R3, R10, R0, R3 ;  /* 0x000000000a037224 */ /* 0x000fe400078e0203 */
[----:B------:R-:W-:Y:S02]  /*17e0*/  IMAD R7, R14, R12, R7 ;  /* 0x0000000c0e077224 */ /* 0x000fe400078e0207 */
[----:B------:R-:W-:Y:S01]  /*17f0*/  IMAD.WIDE.U32 R14, R13, R14, R16 ;  /* 0x0000000e0d0e7225 */ /* 0x000fe200078e0010 */
[----:B------:R-:W-:-:S03]  /*1800*/  IADD3 R11, R21, R3, RZ ;  /* 0x00000003150b7210 */ /* 0x000fc60007ffe0ff */
[----:B------:R-:W-:Y:S01]  /*1810*/  IMAD.MOV.U32 R2, RZ, RZ, R20 ;  /* 0x000000ffff027224 */ /* 0x000fe200078e0014 */
[----:B------:R-:W-:Y:S01]  /*1820*/  MOV R0, R14 ;  /* 0x0000000e00007202 */ /* 0x000fe20000000f00 */
[----:B------:R-:W-:Y:S01]  /*1830*/  IMAD.IADD R3, R15, 0x1, R7 ;  /* 0x000000010f037824 */ /* 0x000fe200078e0207 */
[----:B------:R-:W-:Y:S05]  /*1840*/  BRA `(.L_x_1796) ;  /* 0x0000052000007947 */ /* 0x000fea0003800000 */
.L_x_1795:
        /* <DEDUP_REMOVED lines=28> */
[----:B------:R-:W-:-:S04]  /*1a10*/  @P3 IMAD.IADD R7, R12, 0x1, R13 ;  /* 0x000000010c073824 */ /* 0x000fc800078e020d */
[----:B------:R-:W-:Y:S01]  /*1a20*/  @!P0 IMAD.IADD R0, R0, 0x1, -R3 ;  /* 0x0000000100008824 */ /* 0x000fe200078e0a03 */
[----:B------:R-:W-:Y:S01]  /*1a30*/  @!P3 IADD3 R23, R23, R5, RZ ;  /* 0x000000051717b210 */ /* 0x000fe20007ffe0ff */
[----:B--2---:R-:W-:-:S03]  /*1a40*/  @!P3 IMAD R5, R21, R11, RZ ;  /* 0x0000000b1505b224 */ /* 0x004fc600078e02ff */
[----:B------:R-:W-:Y:S01]  /*1a50*/  ISETP.GE.U32.AND P2, PT, R0, R3, PT ;  /* 0x000000030000720c */ /* 0x000fe20003f46070 */
[----:B------:R-:W-:Y:S01]  /*1a60*/  @P3 IMAD.WIDE.U32 R24, R64, R7, RZ ;  /* 0x0000000740183225 */ /* 0x000fe200078e00ff */
[----:B------:R-:W-:-:S03]  /*1a70*/  LOP3.LUT R0, R217, R6, RZ, 0x3c, !PT ;  /* 0x00000006d9007212 */ /* 0x000fc600078e3cff */
[----:B------:R-:W-:Y:S02]  /*1a80*/  @!P3 IMAD R5, R20, R8, R5 ;  /* 0x000000081405b224 */ /* 0x000fe400078e0205 */
[----:B------:R-:W-:Y:S02]  /*1a90*/  @P3 IMAD R9, R65, R7, RZ ;  /* 0x0000000741093224 */ /* 0x000fe400078e02ff */
[----:B------:R-:W-:Y:S01]  /*1aa0*/  @!P3 IMAD.WIDE.U32 R20, R20, R11, R22 ;  /* 0x0000000b1414b225 */ /* 0x000fe200078e0016 */
[----:B------:R-:W-:Y:S02]  /*1ab0*/  @P3 MOV R10, R24 ;  /* 0x00000018000a3202 */ /* 0x000fe40000000f00 */
[----:B------:R-:W-:Y:S01]  /*1ac0*/  ISETP.GE.AND P1, PT, R0, RZ, PT ;  /* 0x000000ff0000720c */ /* 0x000fe20003f26270 */
[----:B------:R-:W-:Y:S01]  /*1ad0*/  @P3 IMAD.IADD R9, R25, 0x1, R9 ;  /* 0x0000000119093824 */ /* 0x000fe200078e0209 */
[----:B------:R-:W-:Y:S01]  /*1ae0*/  @!P3 IADD3 R9, R21, R5, RZ ;  /* 0x000000051509b210 */ /* 0x000fe20007ffe0ff */
[----:B------:R-:W-:Y:S01]  /*1af0*/  @!P3 IMAD.MOV.U32 R10, RZ, RZ, R20 ;  /* 0x000000ffff0ab224 */ /* 0x000fe200078e0014 */
[----:B------:R-:W-:-:S02]  /*1b00*/  @!P0 IADD3 R2, R2, 0x1, RZ ;  /* 0x0000000102028810 */ /* 0x000fc40007ffe0ff */
[----:B------:R-:W-:Y:S02]  /*1b10*/  LEA R5, R134, 0xffffffc0, 0x6 ;  /* 0xffffffc086057811 */ /* 0x000fe400078e30ff */
[----:B------:R-:W-:Y:S01]  /*1b20*/  ISETP.NE.AND P0, PT, R6, RZ, PT ;  /* 0x000000ff0600720c */ /* 0x000fe20003f05270 */
[----:B------:R-:W-:Y:S01]  /*1b30*/  @!P3 IMAD R7, R67, R12, RZ ;  /* 0x0000000c4307b224 */ /* 0x000fe200078e02ff */
[----:B------:R-:W-:Y:S02]  /*1b40*/  @!P3 SHF.R.S32.HI R3, RZ, 0x1f, R12 ;  /* 0x0000001fff03b819 */ /* 0x000fe4000001140c */
[----:B------:R-:W-:Y:S01]  /*1b50*/  @P2 IADD3 R2, R2, 0x1, RZ ;  /* 0x0000000102022810 */ /* 0x000fe20007ffe0ff */
[----:B------:R-:W-:Y:S01]  /*1b60*/  IMAD R8, R65, R5, RZ ;  /* 0x0000000541087224 */ /* 0x000fe200078e02ff */
[----:B------:R-:W-:Y:S01]  /*1b70*/  SHF.R.S32.HI R23, RZ, 0x1f, R5 ;  /* 0x0000001fff177819 */ /* 0x000fe20000011405 */
[----:B------:R-:W-:Y:S01]  /*1b80*/  IMAD.MOV.U32 R25, RZ, RZ, R9 ;  /* 0x000000ffff197224 */ /* 0x000fe200078e0009 */
[----:B------:R-:W-:Y:S01]  /*1b90*/  MOV R24, R10 ;  /* 0x0000000a00187202 */ /* 0x000fe20000000f00 */
[----:B------:R-:W-:-:S02]  /*1ba0*/  @!P3 IMAD R3, R3, R66, R7 ;  /* 0x000000420303b224 */ /* 0x000fc400078e0207 */
[----:B------:R-:W-:Y:S01]  /*1bb0*/  @!P3 IMAD.WIDE.U32 R20, R66, R12, RZ ;  /* 0x0000000c4214b225 */ /* 0x000fe200078e00ff */
[----:B------:R-:W-:-:S03]  /*1bc0*/  @P3 IADD3 R12, R12, R13, RZ ;  /* 0x0000000d0c0c3210 */ /* 0x000fc60007ffe0ff */
[----:B------:R-:W-:Y:S02]  /*1bd0*/  IMAD.MOV.U32 R7, RZ, RZ, R2 ;  /* 0x000000ffff077224 */ /* 0x000fe400078e0002 */
[----:B------:R-:W-:Y:S02]  /*1be0*/  IMAD R8, R23, R64, R8 ;  /* 0x0000004017087224 */ /* 0x000fe400078e0208 */
[----:B------:R-:W-:Y:S01]  /*1bf0*/  IMAD.WIDE.U32 R24, R64, R5, R24 ;  /* 0x0000000540187225 */ /* 0x000fe200078e0018 */
[----:B------:R-:W-:Y:S02]  /*1c00*/  @!P3 IADD3 R21, R21, R3, RZ ;  /* 0x000000031515b210 */ /* 0x000fe40007ffe0ff */
[----:B------:R-:W-:Y:S01]  /*1c10*/  @!P3 SHF.R.S32.HI R3, RZ, 0x1f, R11 ;  /* 0x0000001fff03b819 */ /* 0x000fe2000001140b */
[----:B------:R-:W-:Y:S01]  /*1c20*/  @!P1 IMAD.MOV R7, RZ, RZ, -R7 ;  /* 0x000000ffff079224 */ /* 0x000fe200078e0a07 */
[----:B------:R-:W-:Y:S01]  /*1c30*/  @!P0 LOP3.LUT R7, RZ, R6, RZ, 0x33, !PT ;  /* 0x00000006ff078212 */ /* 0x000fe200078e33ff */
[----:B------:R-:W-:Y:S01]  /*1c40*/  @!P3 IMAD R0, R17, R11, RZ ;  /* 0x0000000b1100b224 */ /* 0x000fe200078e02ff */
[----:B------:R-:W-:Y:S01]  /*1c50*/  IADD3 R9, R25, R8, RZ ;  /* 0x0000000819097210 */ /* 0x000fe20007ffe0ff */
[----:B------:R-:W-:Y:S01]  /*1c60*/  @P3 IMAD R2, R67, R12, RZ ;  /* 0x0000000c43023224 */ /* 0x000fe200078e02ff */
[----:B------:R-:W-:Y:S01]  /*1c70*/  MOV R8, R24 ;  /* 0x0000001800087202 */ /* 0x000fe20000000f00 */
[----:B------:R-:W-:Y:S01]  /*1c80*/  @P3 IMAD.WIDE.U32 R24, R66, R12, RZ ;  /* 0x0000000c42183225 */ /* 0x000fe200078e00ff */
[----:B------:R-:W-:-:S03]  /*1c90*/  SHF.R.S32.HI R12, RZ, 0x1f, R7 ;  /* 0x0000001fff0c7819 */ /* 0x000fc60000011407 */
[C---:B------:R-:W-:Y:S02]  /*1ca0*/  @!P3 IMAD R0, R16.reuse, R3, R0 ;  /* 0x000000031000b224 */ /* 0x040fe400078e0200 */
[----:B------:R-:W-:Y:S02]  /*1cb0*/  IMAD R3, R15, R7, RZ ;  /* 0x000000070f037224 */ /* 0x000fe400078e02ff */
[----:B------:R-:W-:Y:S01]  /*1cc0*/  @!P3 IMAD.WIDE.U32 R16, R16, R11, R20 ;  /* 0x0000000b1010b225 */ /* 0x000fe200078e0014 */
[----:B------:R-:W-:-:S03]  /*1cd0*/  @P3 IADD3 R11, R25, R2, RZ ;  /* 0x00000002190b3210 */ /* 0x000fc60007ffe0ff */
[----:B------:R-:W-:-:S04]  /*1ce0*/  IMAD.WIDE.U32 R8, R14, R7, R8 ;  /* 0x000000070e087225 */ /* 0x000fc800078e0008 */
[----:B------:R-:W-:Y:S01]  /*1cf0*/  IMAD R3, R14, R12, R3 ;  /* 0x0000000c0e037224 */ /* 0x000fe200078e0203 */
[----:B------:R-:W-:Y:S01]  /*1d00*/  @P3 MOV R2, R24 ;  /* 0x0000001800023202 */ /* 0x000fe20000000f00 */
[----:B------:R-:W-:Y:S01]  /*1d10*/  @!P3 IMAD.IADD R11, R17, 0x1, R0 ;  /* 0x00000001110bb824 */ /* 0x000fe200078e0200 */
[----:B------:R-:W-:Y:S01]  /*1d20*/  @!P3 MOV R2, R16 ;  /* 0x000000100002b202 */ /* 0x000fe20000000f00 */
[----:B------:R-:W-:Y:S01]  /*1d30*/  IMAD.IADD R3, R9, 0x1, R3 ;  /* 0x0000000109037824 */ /* 0x000fe200078e0203 */
[----:B------:R-:W-:Y:S02]  /*1d40*/  MOV R0, R8 ;  /* 0x0000000800007202 */ /* 0x000fe40000000f00 */
[----:B------:R-:W-:Y:S02]  /*1d50*/  MOV R9, R5 ;  /* 0x0000000500097202 */ /* 0x000fe40000000f00 */
[----:B------:R-:W-:Y:S02]  /*1d60*/  MOV R13, R7 ;  /* 0x00000007000d7202 */ /* 0x000fe40000000f00 */
.L_x_1796:
[----:B-1----:R-:W-:Y:S05]  /*1d70*/  BSYNC B0 ;  /* 0x0000000000007941 */ /* 0x002fea0003800000 */
.L_x_1794:
        /* <DEDUP_REMOVED lines=13> */
[C---:B------:R-:W-:Y:S02]  /*1e50*/  LOP3.LUT R15, R21.reuse, 0xfffffff0, RZ, 0xc0, !PT ;  /* 0xfffffff0150f7812 */ /* 0x040fe400078ec0ff */
[----:B------:R-:W-:Y:S01]  /*1e60*/  SHF.R.S32.HI R70, RZ, 0x4, R21 ;  /* 0x00000004ff467819 */ /* 0x000fe20000011415 */
[C---:B------:R-:W-:Y:S01]  /*1e70*/  IMAD.IADD R68, R56.reuse, 0x1, -R17 ;  /* 0x0000000138447824 */ /* 0x040fe200078e0a11 */
[----:B------:R-:W-:Y:S01]  /*1e80*/  SHF.R.S32.HI R166, RZ, 0x3, R166 ;  /* 0x00000003ffa67819 */ /* 0x000fe200000114a6 */
[----:B------:R-:W-:Y:S01]  /*1e90*/  IMAD.IADD R6, R56, 0x1, -R15 ;  /* 0x0000000138067824 */ /* 0x000fe200078e0a0f */
[----:B------:R-:W-:Y:S01]  /*1ea0*/  LEA.HI R21, R21, R70, RZ, 0x1 ;  /* 0x0000004615157211 */ /* 0x000fe200078f08ff */
[----:B------:R-:W-:-:S02]  /*1eb0*/  IMAD.SHL.U32 R14, R68, 0x8, RZ ;  /* 0x00000008440e7824 */ /* 0x000fc400078e00ff */
[----:B------:R-:W-:Y:S01]  /*1ec0*/  IMAD.SHL.U32 R17, R166, 0x40, RZ ;  /* 0x00000040a6117824 */ /* 0x000fe200078e00ff */
        /* <DEDUP_REMOVED lines=9> */
[----:B------:R-:W-:-:S03]  /*1f60*/  LEA.HI R153, R7, R56, RZ, 0x6 ;  /* 0x0000003807997211 */ /* 0x000fc600078f30ff */
[----:B------:R-:W-:-:S04]  /*1f70*/  IMAD.IADD R17, R6, 0x1, -R17 ;  /* 0x0000000106117824 */ /* 0x000fc800078e0a11 */
[----:B------:R-:W-:Y:S02]  /*1f80*/  IMAD.SHL.U32 R7, R17, 0x40, RZ ;  /* 0x0000004011077824 */ /* 0x000fe400078e00ff */
[----:B------:R-:W-:Y:S01]  /*1f90*/  IMAD.SHL.U32 R6, R70, 0x8, RZ ;  /* 0x0000000846067824 */ /* 0x000fe200078e00ff */
[----:B------:R-:W-:Y:S02]  /*1fa0*/  SHF.R.S32.HI R15, RZ, 0x1f, R14 ;  /* 0x0000001fff0f7819 */ /* 0x000fe4000001140e */
[----:B------:R-:W-:Y:S01]  /*1fb0*/  LOP3.LUT R7, R7, 0x1c0, RZ, 0xc0, !PT ;  /* 0x000001c007077812 */ /* 0x000fe200078ec0ff */
[----:B------:R-:W-:Y:S01]  /*1fc0*/  IMAD R8, R23, R66, RZ ;  /* 0x0000004217087224 */ /* 0x000fe200078e02ff */
[----:B------:R-:W-:Y:S02]  /*1fd0*/  SHF.R.S32.HI R72, RZ, 0x1f, R219 ;  /* 0x0000001fff487819 */ /* 0x000fe400000114db */
[----:B------:R-:W-:Y:S01]  /*1fe0*/  LOP3.LUT R6, R7, 0x8, R6, 0xf8, !PT ;  /* 0x0000000807067812 */ /* 0x000fe200078ef806 */
[----:B------:R-:W-:Y:S01]  /*1ff0*/  IMAD.X R23, R15, 0x1, R11, P0 ;  /* 0x000000010f177824 */ /* 0x000fe200000e060b */
[----:B------:R-:W-:-:S02]  /*2000*/  SHF.R.U32.HI R7, RZ, 0x3, R7 ;  /* 0x00000003ff077819 */ /* 0x000fc40000011607 */
[C---:B------:R-:W-:Y:S02]  /*2010*/  LOP3.LUT P1, RZ, R17.reuse, 0x4, RZ, 0xc0, !PT ;  /* 0x0000000411ff7812 */ /* 0x040fe4000782c0ff */
[----:B------:R-:W-:Y:S02]  /*2020*/  LOP3.LUT P0, RZ, R17, 0x2, RZ, 0xc0, !PT ;  /* 0x0000000211ff7812 */ /* 0x000fe4000780c0ff */
[----:B------:R-:W-:Y:S01]  /*2030*/  LOP3.LUT R54, R6, R7, RZ, 0x3c, !PT ;  /* 0x0000000706367212 */ /* 0x000fe200078e3cff */
[C---:B------:R-:W-:Y:S02]  /*2040*/  IMAD R8, R9.reuse, R67, R8 ;  /* 0x0000004309087224 */ /* 0x040fe400078e0208 */
[----:B------:R-:W-:Y:S01]  /*2050*/  IMAD.WIDE.U32 R22, R9, R66, R22 ;  /* 0x0000004209167225 */ /* 0x000fe200078e0016 */
[----:B------:R-:W-:-:S03]  /*2060*/  LOP3.LUT R10, R21, R10, RZ, 0x3c, !PT ;  /* 0x0000000a150a7212 */ /* 0x000fc600078e3cff */
[----:B------:R-:W-:Y:S02]  /*2070*/  IMAD R9, R29, R13, RZ ;  /* 0x0000000d1d097224 */ /* 0x000fe400078e02ff */
[----:B------:R-:W-:Y:S01]  /*2080*/  IMAD.SHL.U32 R153, R153, 0x8, RZ ;  /* 0x0000000899997824 */ /* 0x000fe200078e00ff */
[----:B------:R-:W-:Y:S01]  /*2090*/  SHF.R.S32.HI R94, RZ, 0x1f, R71 ;  /* 0x0000001fff5e7819 */ /* 0x000fe20000011447 */
[----:B------:R-:W-:-:S03]  /*20a0*/  IMAD R162, R12, R28, R9 ;  /* 0x0000001c0ca27224 */ /* 0x000fc600078e0209 */
[----:B------:R-:W-:Y:S02]  /*20b0*/  LOP3.LUT R153, R10, 0xfffffe00, R153, 0xf8, !PT ;  /* 0xfffffe000a997812 */ /* 0x000fe400078ef899 */
[----:B------:R-:W-:Y:S02]  /*20c0*/  IADD3 R10, R14, 0x80, RZ ;  /* 0x000000800e0a7810 */ /* 0x000fe40007ffe0ff */
[----:B------:R-:W-:Y:S01]  /*20d0*/  LEA.HI R94, R94, R71, RZ, 0x6 ;  /* 0x000000475e5e7211 */ /* 0x000fe200078f30ff */
[----:B------:R-:W-:-:S03]  /*20e0*/  IMAD.IADD R23, R23, 0x1, R8 ;  /* 0x0000000117177824 */ /* 0x000fc600078e0208 */
[----:B------:R-:W-:Y:S01]  /*20f0*/  SHF.R.S32.HI R94, RZ, 0x6, R94 ;  /* 0x00000006ff5e7819 */ /* 0x000fe2000001145e */
[----:B------:R-:W-:Y:S01]  /*2100*/  IMAD.WIDE.U32 R22, R13, R28, R22 ;  /* 0x0000001c0d167225 */ /* 0x000fe200078e0016 */
[----:B------:R-:W-:Y:S02]  /*2110*/  SHF.R.S32.HI R167, RZ, 0x1f, R166 ;  /* 0x0000001fffa77819 */ /* 0x000fe400000114a6 */
[----:B------:R-:W-:Y:S01]  /*2120*/  IMNMX R94, R211, R94, !PT ;  /* 0x0000005ed35e7217 */ /* 0x000fe20007800200 */
        /* <DEDUP_REMOVED lines=25> */
[----:B------:R-:W-:Y:S02]  /*22c0*/  IMAD.SHL.U32 R11, R2, 0x40, RZ ;  /* 0x00000040020b7824 */ /* 0x000fe400078e00ff */
[----:B------:R-:W-:Y:S01]  /*22d0*/  @P3 IMAD.IADD R7, R17, 0x1, R7 ;  /* 0x0000000111073824 */ /* 0x000fe200078e0207 */
[----:B------:R-:W-:Y:S01]  /*22e0*/  IADD3 R6, P2, R14, R6, RZ ;  /* 0x000000060e067210 */ /* 0x000fe20007f5e0ff */
[----:B------:R-:W-:Y:S01]  /*22f0*/  @!P3 IMAD.IADD R7, R27, 0x1, R4 ;  /* 0x000000011b07b824 */ /* 0x000fe200078e0204 */
[----:B------:R-:W-:Y:S02]  /*2300*/  LOP3.LUT R54, R54, 0xfffffe00, R11, 0xf8, !PT ;  /* 0xfffffe0036367812 */ /* 0x000fe400078ef80b */
[----:B------:R-:W-:Y:S01]  /*2310*/  IADD3 R11, R14, 0x40, RZ ;  /* 0x000000400e0b7810 */ /* 0x000fe20007ffe0ff */
[----:B------:R-:W-:Y:S01]  /*2320*/  IMAD R9, R25, R217, RZ ;  /* 0x000000d919097224 */ /* 0x000fe200078e02ff */
[----:B------:R-:W-:Y:S01]  /*2330*/  SHF.R.S32.HI R2, RZ, 0x1f, R217 ;  /* 0x0000001fff027819 */ /* 0x000fe200000114d9 */
[----:B------:R-:W-:Y:S01]  /*2340*/  IMAD.X R7, R15, 0x1, R7, P2 ;  /* 0x000000010f077824 */ /* 0x000fe200010e0607 */
[----:B----4-:R-:W-:-:S03]  /*2350*/  ISETP.GE.AND P2, PT, R11, R75, PT ;  /* 0x0000004b0b00720c */ /* 0x010fc60003f46270 */
[----:B------:R-:W-:Y:S02]  /*2360*/  IMAD R2, R24, R2, R9 ;  /* 0x0000000218027224 */ /* 0x000fe400078e0209 */
[----:B------:R-:W-:Y:S01]  /*2370*/  IMAD.WIDE.U32 R24, R217, R24, R6 ;  /* 0x00000018d9187225 */ /* 0x000fe200078e0006 */
[----:B------:R-:W-:Y:S02]  /*2380*/  SEL R7, RZ, 0xffffffff, P2 ;  /* 0xffffffffff077807 */ /* 0x000fe40001000000 */
[----:B------:R-:W-:Y:S01]  /*2390*/  ISETP.GE.AND P2, PT, R10, R75, PT ;  /* 0x0000004b0a00720c */ /* 0x000fe20003f46270 */
[----:B------:R-:W-:-:S03]  /*23a0*/  @!P4 IMAD.MOV.U32 R20, RZ, RZ, RZ ;  /* 0x000000ffff14c224 */ /* 0x000fc600078e00ff */
[----:B------:R-:W-:Y:S02]  /*23b0*/  SEL R74, RZ, 0x4, P2 ;  /* 0x00000004ff4a7807 */ /* 0x000fe40001000000 */
[----:B------:R-:W-:Y:S02]  /*23c0*/  IADD3 R156, P2, R14, R0, RZ ;  /* 0x000000000e9c7210 */ /* 0x000fe40007f5e0ff */
        /* <DEDUP_REMOVED lines=19> */
[----:B-1----:R-:W2:Y:S04]  /*2500*/  LD.E.64 R32, [R18.64+0x120] ;  /* 0x0001200612207980 */ /* 0x002ea8000c101b00 */
        /* <DEDUP_REMOVED lines=81> */
[----:B------:R-:W-:Y:S01]  /*2a20*/  IMAD.SHL.U32 R152, R144, 0x10, RZ ;  /* 0x0000001090987824 */ /* 0x000fe200078e00ff */
        /* <DEDUP_REMOVED lines=12> */
[----:B------:R-:W-:Y:S01]  /*2af0*/  IADD3 R90, P1, R209, 0x40, RZ ;  /* 0x00000040d15a7810 */ /* 0x000fe20007f3e0ff */
        /* <DEDUP_REMOVED lines=17> */
[--C-:B------:R-:W-:Y:S01]  /*2c10*/  IMAD.X R89, R91, 0x1, R210.reuse, P1 ;  /* 0x000000015b597824 */ /* 0x100fe200008e06d2 */
[C---:B------:R-:W-:Y:S01]  /*2c20*/  IADD3 R143, R152.reuse, 0x40, RZ ;  /* 0x00000040988f7810 */ /* 0x040fe20007ffe0ff */
[----:B------:R-:W-:Y:S01]  /*2c30*/  IMAD.IADD R115, R183, 0x1, R115 ;  /* 0x00000001b7737824 */ /* 0x000fe200078e0273 */
[----:B------:R-:W-:Y:S01]  /*2c40*/  IADD3 R142, R152, 0x80, RZ ;  /* 0x00000080988e7810 */ /* 0x000fe20007ffe0ff */
[----:B------:R-:W-:Y:S01]  /*2c50*/  IMAD.X R85, R87, 0x1, R210, P0 ;  /* 0x0000000157557824 */ /* 0x000fe200000e06d2 */
[-C--:B------:R-:W-:Y:S01]  /*2c60*/  IADD3 R83, P2, R88, R209.reuse, RZ ;  /* 0x000000d158537210 */ /* 0x080fe20007f5e0ff */
[----:B------:R-:W-:Y:S01]  /*2c70*/  IMAD.IADD R141, R152, 0x1, R143 ;  /* 0x00000001988d7824 */ /* 0x000fe200078e028f */
[----:B------:R-:W-:Y:S01]  /*2c80*/  IADD3 R81, P1, R84, R209, RZ ;  /* 0x000000d154517210 */ /* 0x000fe20007f3e0ff */
[----:B------:R-:W-:Y:S01]  /*2c90*/  IMAD.IADD R140, R152, 0x1, R142 ;  /* 0x00000001988c7824 */ /* 0x000fe200078e028e */
[C---:B------:R-:W-:Y:S01]  /*2ca0*/  IADD3 R101, P0, R96.reuse, 0x80, RZ ;  /* 0x0000008060657810 */ /* 0x040fe20007f1e0ff */
        /* <DEDUP_REMOVED lines=29> */
.L_x_1891:
        /* <DEDUP_REMOVED lines=18> */
.L_x_1799:
[----:B------:R-:W-:Y:S05]  /*2fa0*/  BSYNC B0 ;  /* 0x0000000000007941 */ /* 0x000fea0003800000 */
.L_x_1798:
        /* <DEDUP_REMOVED lines=18> */
.L_x_1801:
[----:B------:R-:W-:Y:S05]  /*30d0*/  BSYNC B0 ;  /* 0x0000000000007941 */ /* 0x000fea0003800000 */
.L_x_1800:
        /* <DEDUP_REMOVED lines=18> */
.L_x_1803:
[----:B------:R-:W-:Y:S05]  /*3200*/  BSYNC B0 ;  /* 0x0000000000007941 */ /* 0x000fea0003800000 */
.L_x_1802:
        /* <DEDUP_REMOVED lines=18> */
.L_x_1805:
[----:B------:R-:W-:Y:S05]  /*3330*/  BSYNC B0 ;  /* 0x0000000000007941 */ /* 0x000fea0003800000 */
.L_x_1804:
        /* <DEDUP_REMOVED lines=65> */
.L_x_1812:
[----:B------:R-:W-:Y:S05]  /*3750*/  BSYNC B0 ;  /* 0x0000000000007941 */ /* 0x000fea0003800000 */
.L_x_1811:
        /* <DEDUP_REMOVED lines=50> */
.L_x_1814:
[----:B------:R-:W-:Y:S05]  /*3a80*/  BSYNC B0 ;  /* 0x0000000000007941 */ /* 0x000fea0003800000 */
.L_x_1813:
        /* <DEDUP_REMOVED lines=49> */
.L_x_1810:
[----:B------:R-:W-:Y:S05]  /*3da0*/  BSYNC B1 ;  /* 0x0000000000017941 */ /* 0x000fea0003800000 */
.L_x_1809:
        /* <DEDUP_REMOVED lines=63> */
.L_x_1818:
[----:B------:R-:W-:Y:S05]  /*41a0*/  BSYNC B0 ;  /* 0x0000000000007941 */ /* 0x000fea0003800000 */
.L_x_1817:
        /* <DEDUP_REMOVED lines=53> */
.L_x_1820:
[----:B------:R-:W-:Y:S05]  /*4500*/  BSYNC B0 ;  /* 0x0000000000007941 */ /* 0x000fea0003800000 */
.L_x_1819:
        /* <DEDUP_REMOVED lines=52> */
.L_x_1816:
[----:B------:R-:W-:Y:S05]  /*4850*/  BSYNC B1 ;  /* 0x0000000000017941 */ /* 0x000fea0003800000 */
.L_x_1815:
        /* <DEDUP_REMOVED lines=63> */
.L_x_1824:
[----:B------:R-:W-:Y:S05]  /*4c50*/  BSYNC B0 ;  /* 0x0000000000007941 */ /* 0x000fea0003800000 */
.L_x_1823:
        /* <DEDUP_REMOVED lines=53> */
.L_x_1826:
[----:B------:R-:W-:Y:S05]  /*4fb0*/  BSYNC B0 ;  /* 0x0000000000007941 */ /* 0x000fea0003800000 */
.L_x_1825:
        /* <DEDUP_REMOVED lines=52> */
.L_x_1822:
[----:B------:R-:W-:Y:S05]  /*5300*/  BSYNC B1 ;  /* 0x0000000000017941 */ /* 0x000fea0003800000 */
.L_x_1821:
        /* <DEDUP_REMOVED lines=65> */
.L_x_1830:
[----:B------:R-:W-:Y:S05]  /*5720*/  BSYNC B0 ;  /* 0x0000000000007941 */ /* 0x000fea0003800000 */
.L_x_1829:
        /* <DEDUP_REMOVED lines=53> */
.L_x_1832:
[----:B------:R-:W-:Y:S05]  /*5a80*/  BSYNC B0 ;  /* 0x0000000000007941 */ /* 0x000fea0003800000 */
.L_x_1831:
        /* <DEDUP_REMOVED lines=52> */
.L_x_1828:
[----:B------:R-:W-:Y:S05]  /*5dd0*/  BSYNC B1 ;  /* 0x0000000000017941 */ /* 0x000fea0003800000 */
.L_x_1827:
[----:B------:R-:W2:Y:S02]  /*5de0*/  LD.E R3, [R18.64+0xd0] ;  /* 0x0000d00612037980 */ /* 0x000ea4000c101900 */
[----:B--2---:R-:W-:Y:S05]  /*5df0*/  IMAD.U32 R3, R3, -0x20, RZ ;  /* 0xffffffe003037824 */ /* 0x004fea00078e00ff */
[C---:B------:R-:W-:Y:S02]  /*5e00*/  LEA R16, P1, R3.reuse, R16, 0x1 ;  /* 0x0000001003107211 */ /* 0x040fe400078208ff */
[C---:B------:R-:W-:Y:S02]  /*5e10*/  LEA R58, P0, R3.reuse, R58, 0x1 ;  /* 0x0000003a033a7211 */ /* 0x040fe400078008ff */
[C---:B------:R-:W-:Y:S02]  /*5e20*/  LEA.HI.X.SX32 R17, R3.reuse, R17, 0x1, P1 ;  /* 0x0000001103117211 */ /* 0x040fe400008f0eff */
[----:B------:R-:W-:Y:S01]  /*5e30*/  LEA.HI.X.SX32 R59, R3, R59, 0x1, P0 ;  /* 0x0000003b033b7211 */ /* 0x000fe200000f0eff */
[----:B------:R-:W-:-:S05]  /*5e40*/  BRA `(.L_x_1833) ;  /* 0x00004ec000007947 */ /* 0x000fca0003800000 */
.L_x_1808:
        /* <DEDUP_REMOVED lines=89> */
.L_x_1839:
[----:B------:R-:W-:Y:S05]  /*63e0*/  BSYNC B0 ;  /* 0x0000000000007941 */ /* 0x000fea0003800000 */
.L_x_1838:
[----:B-----5:R2:W-:Y:S02]  /*63f0*/  ST.E.128 [R124.64], R48 ;  /* 0x000000307c007985 */ /* 0x0205e4000c101d06 */
.L_x_1837:
[----:B------:R-:W-:Y:S05]  /*6400*/  BSYNC B1 ;  /* 0x0000000000017941 */ /* 0x000fea0003800000 */
.L_x_1836:
        /* <DEDUP_REMOVED lines=87> */
.L_x_1843:
[----:B------:R-:W-:Y:S05]  /*6980*/  BSYNC B0 ;  /* 0x0000000000007941 */ /* 0x000fea0003800000 */
.L_x_1842:
[----:B-----5:R3:W-:Y:S02]  /*6990*/  ST.E.128 [R124.64+0x80], R48 ;  /* 0x000080307c007985 */ /* 0x0207e4000c101d06 */
.L_x_1841:
[----:B------:R-:W-:Y:S05]  /*69a0*/  BSYNC B1 ;  /* 0x0000000000017941 */ /* 0x000fea0003800000 */
.L_x_1840:
        /* <DEDUP_REMOVED lines=86> */
.L_x_1845:
[----:B------:R-:W-:Y:S05]  /*6f10*/  BSYNC B0 ;  /* 0x0000000000007941 */ /* 0x000fea0003800000 */
.L_x_1844:
[----:B-----5:R3:W-:Y:S02]  /*6f20*/  ST.E.128 [R124.64+0x100], R48 ;  /* 0x000100307c007985 */ /* 0x0207e4000c101d06 */
.L_x_1835:
[----:B------:R-:W-:Y:S05]  /*6f30*/  BSYNC B2 ;  /* 0x0000000000027941 */ /* 0x000fea0003800000 */
.L_x_1834:
        /* <DEDUP_REMOVED lines=97> */
.L_x_1851:
[----:B------:R-:W-:Y:S05]  /*7550*/  BSYNC B0 ;  /* 0x0000000000007941 */ /* 0x000fea0003800000 */
.L_x_1850:
[C---:B------:R-:W-:Y:S04]  /*7560*/  LEA R2, P0, R209.reuse, R124, 0x1 ;  /* 0x0000007cd1027211 */ /* 0x040fe800078008ff */
[----:B------:R-:W-:Y:S05]  /*7570*/  LEA.HI.X R3, R209, R125, R210, 0x1, P0 ;  /* 0x0000007dd1037211 */ /* 0x000fea00000f0cd2 */
[----:B-----5:R3:W-:Y:S04]  /*7580*/  ST.E.128 [R2.64], R48 ;  /* 0x0000003002007985 */ /* 0x0207e8000c101d06 */
.L_x_1849:
[----:B------:R-:W-:Y:S05]  /*7590*/  BSYNC B1 ;  /* 0x0000000000017941 */ /* 0x000fea0003800000 */
.L_x_1848:
        /* <DEDUP_REMOVED lines=92> */
.L_x_1855:
[----:B------:R-:W-:Y:S05]  /*7b60*/  BSYNC B0 ;  /* 0x0000000000007941 */ /* 0x000fea0003800000 */
.L_x_1854:
[C---:B------:R-:W-:Y:S04]  /*7b70*/  LEA R2, P0, R90.reuse, R124, 0x1 ;  /* 0x0000007c5a027211 */ /* 0x040fe800078008ff */
[----:B------:R-:W-:Y:S05]  /*7b80*/  LEA.HI.X R3, R90, R125, R91, 0x1, P0 ;  /* 0x0000007d5a037211 */ /* 0x000fea00000f0c5b */
[----:B-----5:R3:W-:Y:S04]  /*7b90*/  ST.E.128 [R2.64], R48 ;  /* 0x0000003002007985 */ /* 0x0207e8000c101d06 */
.L_x_1853:
[----:B------:R-:W-:Y:S05]  /*7ba0*/  BSYNC B1 ;  /* 0x0000000000017941 */ /* 0x000fea0003800000 */
.L_x_1852:
        /* <DEDUP_REMOVED lines=91> */
.L_x_1857:
[----:B------:R-:W-:Y:S05]  /*8160*/  BSYNC B0 ;  /* 0x0000000000007941 */ /* 0x000fea0003800000 */
.L_x_1856:
[C---:B------:R-:W-:Y:S04]  /*8170*/  LEA R2, P0, R86.reuse, R124, 0x1 ;  /* 0x0000007c56027211 */ /* 0x040fe800078008ff */
[----:B------:R-:W-:Y:S05]  /*8180*/  LEA.HI.X R3, R86, R125, R87, 0x1, P0 ;  /* 0x0000007d56037211 */ /* 0x000fea00000f0c57 */
[----:B-----5:R3:W-:Y:S04]  /*8190*/  ST.E.128 [R2.64], R48 ;  /* 0x0000003002007985 */ /* 0x0207e8000c101d06 */
.L_x_1847:
[----:B------:R-:W-:Y:S05]  /*81a0*/  BSYNC B2 ;  /* 0x0000000000027941 */ /* 0x000fea0003800000 */
.L_x_1846:
        /* <DEDUP_REMOVED lines=97> */
.L_x_1863:
[----:B------:R-:W-:Y:S05]  /*87c0*/  BSYNC B0 ;  /* 0x0000000000007941 */ /* 0x000fea0003800000 */
.L_x_1862:
[C---:B------:R-:W-:Y:S04]  /*87d0*/  LEA R2, P0, R92.reuse, R124, 0x1 ;  /* 0x0000007c5c027211 */ /* 0x040fe800078008ff */
[----:B------:R-:W-:Y:S05]  /*87e0*/  LEA.HI.X R3, R92, R125, R93, 0x1, P0 ;  /* 0x0000007d5c037211 */ /* 0x000fea00000f0c5d */
[----:B-----5:R3:W-:Y:S04]  /*87f0*/  ST.E.128 [R2.64], R48 ;  /* 0x0000003002007985 */ /* 0x0207e8000c101d06 */
.L_x_1861:
[----:B------:R-:W-:Y:S05]  /*8800*/  BSYNC B1 ;  /* 0x0000000000017941 */ /* 0x000fea0003800000 */
.L_x_1860:
        /* <DEDUP_REMOVED lines=92> */
.L_x_1867:
[----:B------:R-:W-:Y:S05]  /*8dd0*/  BSYNC B0 ;  /* 0x0000000000007941 */ /* 0x000fea0003800000 */
.L_x_1866:
[C---:B------:R-:W-:Y:S04]  /*8de0*/  LEA R2, P0, R88.reuse, R124, 0x1 ;  /* 0x0000007c58027211 */ /* 0x040fe800078008ff */
[----:B------:R-:W-:Y:S05]  /*8df0*/  LEA.HI.X R3, R88, R125, R89, 0x1, P0 ;  /* 0x0000007d58037211 */ /* 0x000fea00000f0c59 */
[----:B-----5:R3:W-:Y:S04]  /*8e00*/  ST.E.128 [R2.64], R48 ;  /* 0x0000003002007985 */ /* 0x0207e8000c101d06 */
.L_x_1865:
[----:B------:R-:W-:Y:S05]  /*8e10*/  BSYNC B1 ;  /* 0x0000000000017941 */ /* 0x000fea0003800000 */
.L_x_1864:
        /* <DEDUP_REMOVED lines=91> */
.L_x_1869:
[----:B------:R-:W-:Y:S05]  /*93d0*/  BSYNC B0 ;  /* 0x0000000000007941 */ /* 0x000fea0003800000 */
.L_x_1868:
[C---:B------:R-:W-:Y:S04]  /*93e0*/  LEA R2, P0, R84.reuse, R124, 0x1 ;  /* 0x0000007c54027211 */ /* 0x040fe800078008ff */
[----:B------:R-:W-:Y:S05]  /*93f0*/  LEA.HI.X R3, R84, R125, R85, 0x1, P0 ;  /* 0x0000007d54037211 */ /* 0x000fea00000f0c55 */
[----:B-----5:R3:W-:Y:S04]  /*9400*/  ST.E.128 [R2.64], R48 ;  /* 0x0000003002007985 */ /* 0x0207e8000c101d06 */
.L_x_1859:
[----:B------:R-:W-:Y:S05]  /*9410*/  BSYNC B2 ;  /* 0x0000000000027941 */ /* 0x000fea0003800000 */
.L_x_1858:
        /* <DEDUP_REMOVED lines=98> */
.L_x_1875:
[----:B------:R-:W-:Y:S05]  /*9a40*/  BSYNC B0 ;  /* 0x0000000000007941 */ /* 0x000fea0003800000 */
.L_x_1874:
[----:B------:R-:W-:Y:S02]  /*9a50*/  IMAD R0, R65, 0x60, RZ ;  /* 0x0000006041007824 */ /* 0x000fe400078e02ff */
[----:B------:R-:W-:Y:S05]  /*9a60*/  IMAD.WIDE.U32 R2, R64, 0x60, R124 ;  /* 0x0000006040027825 */ /* 0x000fea00078e007c */
[----:B------:R-:W-:Y:S05]  /*9a70*/  IADD3 R3, R3, R0, RZ ;  /* 0x0000000003037210 */ /* 0x000fea0007ffe0ff */
[----:B-----5:R3:W-:Y:S02]  /*9a80*/  ST.E.128 [R2.64], R48 ;  /* 0x0000003002007985 */ /* 0x0207e4000c101d06 */
.L_x_1873:
[----:B------:R-:W-:Y:S05]  /*9a90*/  BSYNC B1 ;  /* 0x0000000000017941 */ /* 0x000fea0003800000 */
.L_x_1872:
        /* <DEDUP_REMOVED lines=92> */
.L_x_1879:
[----:B------:R-:W-:Y:S05]  /*a060*/  BSYNC B0 ;  /* 0x0000000000007941 */ /* 0x000fea0003800000 */
.L_x_1878:
[C---:B------:R-:W-:Y:S04]  /*a070*/  LEA R2, P0, R83.reuse, R124, 0x1 ;  /* 0x0000007c53027211 */ /* 0x040fe800078008ff */
[----:B------:R-:W-:Y:S05]  /*a080*/  LEA.HI.X R3, R83, R125, R82, 0x1, P0 ;  /* 0x0000007d53037211 */ /* 0x000fea00000f0c52 */
[----:B-----5:R3:W-:Y:S04]  /*a090*/  ST.E.128 [R2.64], R48 ;  /* 0x0000003002007985 */ /* 0x0207e8000c101d06 */
.L_x_1877:
[----:B------:R-:W-:Y:S05]  /*a0a0*/  BSYNC B1 ;  /* 0x0000000000017941 */ /* 0x000fea0003800000 */
.L_x_1876:
        /* <DEDUP_REMOVED lines=91> */
.L_x_1881:
[----:B------:R-:W-:Y:S05]  /*a660*/  BSYNC B0 ;  /* 0x0000000000007941 */ /* 0x000fea0003800000 */
.L_x_1880:
[C---:B------:R-:W-:Y:S04]  /*a670*/  LEA R2, P0, R81.reuse, R124, 0x1 ;  /* 0x0000007c51027211 */ /* 0x040fe800078008ff */
[----:B------:R-:W-:Y:S05]  /*a680*/  LEA.HI.X R3, R81, R125, R80, 0x1, P0 ;  /* 0x0000007d51037211 */ /* 0x000fea00000f0c50 */
[----:B-----5:R3:W-:Y:S04]  /*a690*/  ST.E.128 [R2.64], R48 ;  /* 0x0000003002007985 */ /* 0x0207e8000c101d06 */
.L_x_1871:
[----:B------:R-:W-:Y:S05]  /*a6a0*/  BSYNC B2 ;  /* 0x0000000000027941 */ /* 0x000fea0003800000 */
.L_x_1870:
[----:B---3--:R-:W3:Y:S02]  /*a6b0*/  LD.E R3, [R18.64+0xd0] ;  /* 0x0000d00612037980 */ /* 0x008ee4000c101900 */
[----:B---3--:R-:W-:Y:S05]  /*a6c0*/  IMAD.U32 R3, R3, -0x20, RZ ;  /* 0xffffffe003037824 */ /* 0x008fea00078e00ff */
[C---:B------:R-:W-:Y:S02]  /*a6d0*/  LEA R122, P1, R3.reuse, R122, 0x1 ;  /* 0x0000007a037a7211 */ /* 0x040fe400078208ff */
[C---:B------:R-:W-:Y:S02]  /*a6e0*/  LEA R120, P0, R3.reuse, R120, 0x1 ;  /* 0x0000007803787211 */ /* 0x040fe400078008ff */
[C---:B------:R-:W-:Y:S02]  /*a6f0*/  LEA.HI.X.SX32 R123, R3.reuse, R123, 0x1, P1 ;  /* 0x0000007b037b7211 */ /* 0x040fe400008f0eff */
[----:B------:R-:W-:Y:S01]  /*a700*/  LEA.HI.X.SX32 R121, R3, R121, 0x1, P0 ;  /* 0x0000007903797211 */ /* 0x000fe200000f0eff */
[----:B------:R-:W-:-:S05]  /*a710*/  BRA `(.L_x_1833) ;  /* 0x000005f000007947 */ /* 0x000fca0003800000 */
.L_x_1807:
        /* <DEDUP_REMOVED lines=11> */
.L_x_1883:
[----:B------:R-:W-:Y:S05]  /*a7d0*/  BSYNC B0 ;  /* 0x0000000000007941 */ /* 0x000fea0003800000 */
.L_x_1882:
        /* <DEDUP_REMOVED lines=27> */
.L_x_1885:
[----:B------:R-:W-:Y:S05]  /*a990*/  BSYNC B0 ;  /* 0x0000000000007941 */ /* 0x000fea0003800000 */
.L_x_1884:
        /* <DEDUP_REMOVED lines=27> */
.L_x_1887:
[----:B------:R-:W-:Y:S05]  /*ab50*/  BSYNC B0 ;  /* 0x0000000000007941 */ /* 0x000fea0003800000 */
.L_x_1886:
        /* <DEDUP_REMOVED lines=27> */
.L_x_1833:
[----:B------:R-:W-:Y:S05]  /*ad10*/  BSYNC B3 ;  /* 0x0000000000037941 */ /* 0x000fea0003800000 */
.L_x_1806:
        /* <DEDUP_REMOVED lines=89> */
.L_x_1889:
        /* <DEDUP_REMOVED lines=8> */
.L_x_1890:
[----:B------:R-:W-:Y:S05]  /*b330*/  BSYNC B0 ;  /* 0x0000000000007941 */ /* 0x000fea0003800000 */
.L_x_1888:
[----:B------:R-:W-:Y:S04]  /*b340*/  IADD3 R9, R9, -0x1, RZ ;  /* 0xffffffff09097810 */ /* 0x000fe80007ffe0ff */
[----:B------:R-:W-:Y:S11]  /*b350*/  ISETP.GT.AND P0, PT, R9, R94, PT ;  /* 0x0000005e0900720c */ /* 0x000ff60003f04270 */
[----:B------:R-:W-:Y:S02]  /*b360*/  @!UPT UIADD3 URZ, URZ, URZ, URZ ;  /* 0x0000003f3f3ff290 */ /* 0x000fe4000fffe03f */
[----:B------:R-:W-:-:S05]  /*b370*/  @P0 BRA `(.L_x_1891) ;  /* 0xffff7b0000000947 */ /* 0x000fca000383ffff */
.L_x_1797:
[----:B-1----:R-:W-:Y:S01]  /*b380*/  WARPSYNC 0xffffffff ;  /* 0xffffffff00007948 */ /* 0x002fe20003800000 */
        /* <DEDUP_REMOVED lines=105> */
.L_x_1900:
[----:B------:R-:W-:Y:S05]  /*ba20*/  BSYNC B0 ;  /* 0x0000000000007941 */ /* 0x000fea0003800000 */
.L_x_1899:
[----:B-----5:R3:W-:Y:S02]  /*ba30*/  STS.128 [R218], R20 ;  /* 0x00000014da007388 */ /* 0x0207e40000000c00 */
.L_x_1898:
[----:B------:R-:W-:Y:S05]  /*ba40*/  BSYNC B1 ;  /* 0x0000000000017941 */ /* 0x000fea0003800000 */
.L_x_1897:
        /* <DEDUP_REMOVED lines=47> */
.L_x_1904:
[----:B------:R-:W-:Y:S05]  /*bd40*/  BSYNC B0 ;  /* 0x0000000000007941 */ /* 0x000fea0003800000 */
.L_x_1903:
[----:B-----5:R1:W-:Y:S02]  /*bd50*/  STS.128 [R218+0x2000], R20 ;  /* 0x00200014da007388 */ /* 0x0203e40000000c00 */
.L_x_1902:
[----:B------:R-:W-:Y:S05]  /*bd60*/  BSYNC B1 ;  /* 0x0000000000017941 */ /* 0x000fea0003800000 */
.L_x_1901:
        /* <DEDUP_REMOVED lines=46> */
.L_x_1906:
[----:B------:R-:W-:Y:S05]  /*c050*/  BSYNC B0 ;  /* 0x0000000000007941 */ /* 0x000fea0003800000 */
.L_x_1905:
[----:B-----5:R3:W-:Y:S02]  /*c060*/  STS.128 [R218+0x4000], R20 ;  /* 0x00400014da007388 */ /* 0x0207e40000000c00 */
.L_x_1896:
[----:B------:R-:W-:Y:S05]  /*c070*/  BSYNC B2 ;  /* 0x0000000000027941 */ /* 0x000fea0003800000 */
.L_x_1895:
        /* <DEDUP_REMOVED lines=52> */
.L_x_1912:
[----:B------:R-:W-:Y:S05]  /*c3c0*/  BSYNC B0 ;  /* 0x0000000000007941 */ /* 0x000fea0003800000 */
.L_x_1911:
[----:B-----5:R3:W-:Y:S02]  /*c3d0*/  STS.128 [R218+0x800], R20 ;  /* 0x00080014da007388 */ /* 0x0207e40000000c00 */
.L_x_1910:
[----:B------:R-:W-:Y:S05]  /*c3e0*/  BSYNC B1 ;  /* 0x0000000000017941 */ /* 0x000fea0003800000 */
.L_x_1909:
        /* <DEDUP_REMOVED lines=47> */
.L_x_1916:
[----:B------:R-:W-:Y:S05]  /*c6e0*/  BSYNC B0 ;  /* 0x0000000000007941 */ /* 0x000fea0003800000 */
.L_x_1915:
[----:B-----5:R3:W-:Y:S02]  /*c6f0*/  STS.128 [R218+0x2800], R20 ;  /* 0x00280014da007388 */ /* 0x0207e40000000c00 */
.L_x_1914:
[----:B------:R-:W-:Y:S05]  /*c700*/  BSYNC B1 ;  /* 0x0000000000017941 */ /* 0x000fea0003800000 */
.L_x_1913:
        /* <DEDUP_REMOVED lines=45> */
.L_x_1918:
[----:B------:R-:W-:Y:S05]  /*c9e0*/  BSYNC B0 ;  /* 0x0000000000007941 */ /* 0x000fea0003800000 */
.L_x_1917:
[----:B-----5:R1:W-:Y:S02]  /*c9f0*/  STS.128 [R218+0x4800], R40 ;  /* 0x00480028da007388 */ /* 0x0203e40000000c00 */
.L_x_1908:
[----:B------:R-:W-:Y:S05]  /*ca00*/  BSYNC B2 ;  /* 0x0000000000027941 */ /* 0x000fea0003800000 */
.L_x_1907:
        /* <DEDUP_REMOVED lines=53> */
.L_x_1924:
[----:B------:R-:W-:Y:S05]  /*cd60*/  BSYNC B0 ;  /* 0x0000000000007941 */ /* 0x000fea0003800000 */
.L_x_1923:
[----:B-----5:R3:W-:Y:S02]  /*cd70*/  STS.128 [R218+0x1000], R20 ;  /* 0x00100014da007388 */ /* 0x0207e40000000c00 */
.L_x_1922:
[----:B------:R-:W-:Y:S05]  /*cd80*/  BSYNC B1 ;  /* 0x0000000000017941 */ /* 0x000fea0003800000 */
.L_x_1921:
        /* <DEDUP_REMOVED lines=48> */
.L_x_1928:
[----:B------:R-:W-:Y:S05]  /*d090*/  BSYNC B0 ;  /* 0x0000000000007941 */ /* 0x000fea0003800000 */
.L_x_1927:
[----:B-----5:R3:W-:Y:S02]  /*d0a0*/  STS.128 [R218+0x3000], R20 ;  /* 0x00300014da007388 */ /* 0x0207e40000000c00 */
.L_x_1926:
[----:B------:R-:W-:Y:S05]  /*d0b0*/  BSYNC B1 ;  /* 0x0000000000017941 */ /* 0x000fea0003800000 */
.L_x_1925:
        /* <DEDUP_REMOVED lines=45> */
.L_x_1930:
[----:B------:R-:W-:Y:S05]  /*d390*/  BSYNC B0 ;  /* 0x0000000000007941 */ /* 0x000fea0003800000 */
.L_x_1929:
[----:B-----5:R1:W-:Y:S02]  /*d3a0*/  STS.128 [R218+0x5000], R36 ;  /* 0x00500024da007388 */ /* 0x0203e40000000c00 */
.L_x_1920:
[----:B------:R-:W-:Y:S05]  /*d3b0*/  BSYNC B2 ;  /* 0x0000000000027941 */ /* 0x000fea0003800000 */
.L_x_1919:
        /* <DEDUP_REMOVED lines=50> */
.L_x_1935:
[----:B------:R-:W-:Y:S05]  /*d6e0*/  BSYNC B0 ;  /* 0x0000000000007941 */ /* 0x000fea0003800000 */
.L_x_1934:
[----:B-----5:R3:W-:Y:S02]  /*d6f0*/  STS.128 [R218+0x1800], R20 ;  /* 0x00180014da007388 */ /* 0x0207e40000000c00 */
.L_x_1933:
[----:B------:R-:W-:Y:S05]  /*d700*/  BSYNC B1 ;  /* 0x0000000000017941 */ /* 0x000fea0003800000 */
.L_x_1932:
        /* <DEDUP_REMOVED lines=47> */
.L_x_1939:
[----:B------:R-:W-:Y:S05]  /*da00*/  BSYNC B0 ;  /* 0x0000000000007941 */ /* 0x000fea0003800000 */
.L_x_1938:
[----:B-----5:R1:W-:Y:S02]  /*da10*/  STS.128 [R218+0x3800], R12 ;  /* 0x0038000cda007388 */ /* 0x0203e40000000c00 */
.L_x_1937:
[----:B------:R-:W-:Y:S05]  /*da20*/  BSYNC B1 ;  /* 0x0000000000017941 */ /* 0x000fea0003800000 */
.L_x_1936:
        /* <DEDUP_REMOVED lines=45> */
.L_x_1941:
[----:B------:R-:W-:Y:S05]  /*dd00*/  BSYNC B0 ;  /* 0x0000000000007941 */ /* 0x000fea0003800000 */
.L_x_1940:
[----:B-----5:R1:W-:Y:S01]  /*dd10*/  STS.128 [R218+0x5800], R12 ;  /* 0x0058000cda007388 */ /* 0x0203e20000000c00 */
[----:B------:R-:W-:Y:S05]  /*dd20*/  BRA `(.L_x_1931) ;  /* 0x00004c0000007947 */ /* 0x000fea0003800000 */
.L_x_1894:
        /* <DEDUP_REMOVED lines=89> */
.L_x_1947:
[----:B------:R-:W-:Y:S05]  /*e2c0*/  BSYNC B0 ;  /* 0x0000000000007941 */ /* 0x000fea0003800000 */
.L_x_1946:
[----:B-----5:R3:W-:Y:S02]  /*e2d0*/  STS.128 [R218], R32 ;  /* 0x00000020da007388 */ /* 0x0207e40000000c00 */
.L_x_1945:
[----:B------:R-:W-:Y:S05]  /*e2e0*/  BSYNC B1 ;  /* 0x0000000000017941 */ /* 0x000fea0003800000 */
.L_x_1944:
        /* <DEDUP_REMOVED lines=87> */
.L_x_1951:
[----:B------:R-:W-:Y:S05]  /*e860*/  BSYNC B0 ;  /* 0x0000000000007941 */ /* 0x000fea0003800000 */
.L_x_1950:
[----:B-----5:R1:W-:Y:S02]  /*e870*/  STS.128 [R218+0x2000], R32 ;  /* 0x00200020da007388 */ /* 0x0203e40000000c00 */
.L_x_1949:
[----:B------:R-:W-:Y:S05]  /*e880*/  BSYNC B1 ;  /* 0x0000000000017941 */ /* 0x000fea0003800000 */
.L_x_1948:
        /* <DEDUP_REMOVED lines=86> */
.L_x_1953:
[----:B------:R-:W-:Y:S05]  /*edf0*/  BSYNC B0 ;  /* 0x0000000000007941 */ /* 0x000fea0003800000 */
.L_x_1952:
[----:B-----5:R3:W-:Y:S02]  /*ee00*/  STS.128 [R218+0x4000], R32 ;  /* 0x00400020da007388 */ /* 0x0207e40000000c00 */
.L_x_1943:
[----:B------:R-:W-:Y:S05]  /*ee10*/  BSYNC B2 ;  /* 0x0000000000027941 */ /* 0x000fea0003800000 */
.L_x_1942:
        /* <DEDUP_REMOVED lines=92> */
.L_x_1959:
[----:B------:R-:W-:Y:S05]  /*f3e0*/  BSYNC B0 ;  /* 0x0000000000007941 */ /* 0x000fea0003800000 */
.L_x_1958:
[----:B-----5:R3:W-:Y:S02]  /*f3f0*/  STS.128 [R218+0x800], R32 ;  /* 0x00080020da007388 */ /* 0x0207e40000000c00 */
.L_x_1957:
[----:B------:R-:W-:Y:S05]  /*f400*/  BSYNC B1 ;  /* 0x0000000000017941 */ /* 0x000fea0003800000 */
.L_x_1956:
        /* <DEDUP_REMOVED lines=87> */
.L_x_1963:
[----:B------:R-:W-:Y:S05]  /*f980*/  BSYNC B0 ;  /* 0x0000000000007941 */ /* 0x000fea0003800000 */
.L_x_1962:
[----:B-----5:R3:W-:Y:S02]  /*f990*/  STS.128 [R218+0x2800], R32 ;  /* 0x00280020da007388 */ /* 0x0207e40000000c00 */
.L_x_1961:
[----:B------:R-:W-:Y:S05]  /*f9a0*/  BSYNC B1 ;  /* 0x0000000000017941 */ /* 0x000fea0003800000 */
.L_x_1960:
        /* <DEDUP_REMOVED lines=86> */
.L_x_1965:
[----:B------:R-:W-:Y:S05]  /*ff10*/  BSYNC B0 ;  /* 0x0000000000007941 */ /* 0x000fea0003800000 */
.L_x_1964:
[----:B-----5:R3:W-:Y:S02]  /*ff20*/  STS.128 [R218+0x4800], R32 ;  /* 0x00480020da007388 */ /* 0x0207e40000000c00 */
.L_x_1955:
[----:B------:R-:W-:Y:S05]  /*ff30*/  BSYNC B2 ;  /* 0x0000000000027941 */ /* 0x000fea0003800000 */
.L_x_1954:
        /* <DEDUP_REMOVED lines=92> */
.L_x_1971:
[----:B------:R-:W-:Y:S05]  /*10500*/  BSYNC B0 ;  /* 0x0000000000007941 */ /* 0x000fea0003800000 */
.L_x_1970:
[----:B-----5:R3:W-:Y:S02]  /*10510*/  STS.128 [R218+0x1000], R32 ;  /* 0x00100020da007388 */ /* 0x0207e40000000c00 */
.L_x_1969:
[----:B------:R-:W-:Y:S05]  /*10520*/  BSYNC B1 ;  /* 0x0000000000017941 */ /* 0x000fea0003800000 */
.L_x_1968:
        /* <DEDUP_REMOVED lines=87> */
.L_x_1975:
[----:B------:R-:W-:Y:S05]  /*10aa0*/  BSYNC B0 ;  /* 0x0000000000007941 */ /* 0x000fea0003800000 */
.L_x_1974:
[----:B-----5:R3:W-:Y:S02]  /*10ab0*/  STS.128 [R218+0x3000], R32 ;  /* 0x00300020da007388 */ /* 0x0207e40000000c00 */
.L_x_1973:
[----:B------:R-:W-:Y:S05]  /*10ac0*/  BSYNC B1 ;  /* 0x0000000000017941 */ /* 0x000fea0003800000 */
.L_x_1972:
        /* <DEDUP_REMOVED lines=86> */
.L_x_1977:
[----:B------:R-:W-:Y:S05]  /*11030*/  BSYNC B0 ;  /* 0x0000000000007941 */ /* 0x000fea0003800000 */
.L_x_1976:
[----:B-----5:R3:W-:Y:S02]  /*11040*/  STS.128 [R218+0x5000], R32 ;  /* 0x00500020da007388 */ /* 0x0207e40000000c00 */
.L_x_1967:
[----:B------:R-:W-:Y:S05]  /*11050*/  BSYNC B2 ;  /* 0x0000000000027941 */ /* 0x000fea0003800000 */
.L_x_1966:
        /* <DEDUP_REMOVED lines=92> */
.L_x_1981:
[----:B------:R-:W-:Y:S05]  /*11620*/  BSYNC B0 ;  /* 0x0000000000007941 */ /* 0x000fea0003800000 */
.L_x_1980:
[----:B-----5:R1:W-:Y:S02]  /*11630*/  STS.128 [R218+0x1800], R20 ;  /* 0x00180014da007388 */ /* 0x0203e40000000c00 */
.L_x_1979:
[----:B------:R-:W-:Y:S05]  /*11640*/  BSYNC B1 ;  /* 0x0000000000017941 */ /* 0x000fea0003800000 */
.L_x_1978:
        /* <DEDUP_REMOVED lines=87> */
.L_x_1985:
[----:B------:R-:W-:Y:S05]  /*11bc0*/  BSYNC B0 ;  /* 0x0000000000007941 */ /* 0x000fea0003800000 */
.L_x_1984:
[----:B-----5:R1:W-:Y:S02]  /*11bd0*/  STS.128 [R218+0x3800], R12 ;  /* 0x0038000cda007388 */ /* 0x0203e40000000c00 */
.L_x_1983:
[----:B------:R-:W-:Y:S05]  /*11be0*/  BSYNC B1 ;  /* 0x0000000000017941 */ /* 0x000fea0003800000 */
.L_x_1982:
        /* <DEDUP_REMOVED lines=89> */
.L_x_1987:
[----:B------:R-:W-:Y:S05]  /*12180*/  BSYNC B0 ;  /* 0x0000000000007941 */ /* 0x000fea0003800000 */
.L_x_1986:
[----:B-----5:R1:W-:Y:S01]  /*12190*/  STS.128 [R218+0x5800], R12 ;  /* 0x0058000cda007388 */ /* 0x0203e20000000c00 */
[----:B------:R-:W-:Y:S05]  /*121a0*/  BRA `(.L_x_1931) ;  /* 0x0000078000007947 */ /* 0x000fea0003800000 */
.L_x_1893:
        /* <DEDUP_REMOVED lines=29> */
.L_x_1989:
[----:B------:R-:W-:Y:S05]  /*12380*/  BSYNC B0 ;  /* 0x0000000000007941 */ /* 0x000fea0003800000 */
.L_x_1988:
        /* <DEDUP_REMOVED lines=29> */
.L_x_1991:
[----:B------:R-:W-:Y:S05]  /*12560*/  BSYNC B0 ;  /* 0x0000000000007941 */ /* 0x000fea0003800000 */
.L_x_1990:
        /* <DEDUP_REMOVED lines=29> */
.L_x_1993:
[----:B------:R-:W-:Y:S05]  /*12740*/  BSYNC B0 ;  /* 0x0000000000007941 */ /* 0x000fea0003800000 */
.L_x_1992:
        /* <DEDUP_REMOVED lines=30> */
.L_x_1931:
[----:B------:R-:W-:Y:S05]  /*12930*/  BSYNC B3 ;  /* 0x0000000000037941 */ /* 0x000fea0003800000 */
.L_x_1892:
[----:B-1----:R-:W-:Y:S01]  /*12940*/  IADD3 R16, R134, -0x1, RZ ;  /* 0xffffffff86107810 */ /* 0x002fe20007ffe0ff */
[----:B------:R-:W-:Y:S01]  /*12950*/  BSSY B0, `(.L_x_1994) ;  /* 0x000001c000007945 */ /* 0x000fe20003800000 */
[----:B------:R-:W-:-:S03]  /*12960*/  LOP3.LUT R222, R74, 0xff, RZ, 0xc0, !PT ;  /* 0x000000ff4ade7812 */ /* 0x000fc600078ec0ff */
[----:B--2---:R-:W-:-:S04]  /*12970*/  IMAD.SHL.U32 R2, R16, 0x40, RZ ;  /* 0x0000004010027824 */ /* 0x004fc800078e00ff */
[----:B------:R-:W-:-:S05]  /*12980*/  IMAD.IADD R3, R69, 0x1, -R2 ;  /* 0x0000000145037824 */ /* 0x000fca00078e0a02 */
[----:B------:R-:W-:-:S13]  /*12990*/  ISETP.GE.AND P0, PT, R166, R3, PT ;  /* 0x00000003a600720c */ /* 0x000fda0003f06270 */
[----:B------:R-:W-:Y:S05]  /*129a0*/  @P0 BRA `(.L_x_1995) ;  /* 0x0000016000000947 */ /* 0x000fea0003800000 */
[C---:B------:R-:W-:Y:S02]  /*129b0*/  LOP3.LUT R4, R222.reuse, 0x1, RZ, 0xc0, !PT ;  /* 0x00000001de047812 */ /* 0x040fe400078ec0ff */
[----:B------:R-:W-:Y:S02]  /*129c0*/  R2P PR, R222, 0x6 ;  /* 0x00000006de007804 */ /* 0x000fe40000000000 */
        /* <DEDUP_REMOVED lines=19> */
.L_x_1996:
[----:B------:R2:W-:Y:S02]  /*12b00*/  STS.128 [R218+0xa000], RZ ;  /* 0x00a000ffda007388 */ /* 0x0005e40000000c00 */
.L_x_1995:
[----:B------:R-:W-:Y:S05]  /*12b10*/  BSYNC B0 ;  /* 0x0000000000007941 */ /* 0x000fea0003800000 */
.L_x_1994:
        /* <DEDUP_REMOVED lines=31> */
.L_x_1999:
[----:B------:R1:W-:Y:S02]  /*12d10*/  STS.128 [R218+0xa800], RZ ;  /* 0x00a800ffda007388 */ /* 0x0003e40000000c00 */
.L_x_1998:
[----:B------:R-:W-:Y:S05]  /*12d20*/  BSYNC B0 ;  /* 0x0000000000007941 */ /* 0x000fea0003800000 */
.L_x_1997:
        /* <DEDUP_REMOVED lines=33> */
.L_x_2002:
[----:B------:R1:W-:Y:S02]  /*12f40*/  STS.128 [R218+0xb000], RZ ;  /* 0x00b000ffda007388 */ /* 0x0003e40000000c00 */
.L_x_2001:
[----:B------:R-:W-:Y:S05]  /*12f50*/  BSYNC B0 ;  /* 0x0000000000007941 */ /* 0x000fea0003800000 */
.L_x_2000:
        /* <DEDUP_REMOVED lines=33> */
.L_x_2004:
[----:B------:R-:W-:Y:S05]  /*13170*/  BSYNC B0 ;  /* 0x0000000000007941 */ /* 0x000fea0003800000 */
.L_x_2003:
        /* <DEDUP_REMOVED lines=30> */
.L_x_2007:
[----:B------:R1:W-:Y:S02]  /*13360*/  STS.128 [R218+0x10000], RZ ;  /* 0x010000ffda007388 */ /* 0x0003e40000000c00 */
.L_x_2006:
[----:B------:R-:W-:Y:S05]  /*13370*/  BSYNC B0 ;  /* 0x0000000000007941 */ /* 0x000fea0003800000 */
.L_x_2005:
        /* <DEDUP_REMOVED lines=34> */
.L_x_2010:
[----:B------:R1:W-:Y:S02]  /*135a0*/  STS.128 [R218+0x10800], RZ ;  /* 0x010800ffda007388 */ /* 0x0003e40000000c00 */
.L_x_2009:
[----:B------:R-:W-:Y:S05]  /*135b0*/  BSYNC B0 ;  /* 0x0000000000007941 */ /* 0x000fea0003800000 */
.L_x_2008:
        /* <DEDUP_REMOVED lines=36> */
.L_x_2013:
[----:B------:R1:W-:Y:S02]  /*13800*/  STS.128 [R218+0x11000], RZ ;  /* 0x011000ffda007388 */ /* 0x0003e40000000c00 */
.L_x_2012:
[----:B------:R-:W-:Y:S05]  /*13810*/  BSYNC B0 ;  /* 0x0000000000007941 */ /* 0x000fea0003800000 */
.L_x_2011:
        /* <DEDUP_REMOVED lines=39> */
.L_x_2015:
[----:B------:R-:W-:Y:S05]  /*13a90*/  BSYNC B0 ;  /* 0x0000000000007941 */ /* 0x000fea0003800000 */
.L_x_2014:
        /* <DEDUP_REMOVED lines=16> */
[----:B------:R-:W1:Y:S01]  /*13ba0*/  LDSM.16.M88.4 R12, [R201+0x6000] ;  /* 0x00600000c90c783b */ /* 0x000e620000000200 */
[C---:B------:R-:W-:Y:S02]  /*13bb0*/  IADD3 R0, R201.reuse, 0x6000, RZ ;  /* 0x00006000c9007810 */ /* 0x040fe40007ffe0ff */
[----:B------:R-:W-:Y:S01]  /*13bc0*/  IADD3 R199, R201, 0x6020, RZ ;  /* 0x00006020c9c77810 */ /* 0x000fe20007ffe0ff */
[----:B---3--:R-:W3:Y:S01]  /*13bd0*/  LDSM.16.M88.4 R44, [R201+0x6800] ;  /* 0x00680000c92c783b */ /* 0x008ee20000000200 */
[----:B------:R-:W-:-:S03]  /*13be0*/  @P1 IADD3 R199, R0, -0x20, RZ ;  /* 0xffffffe000c71810 */ /* 0x000fc60007ffe0ff */
[----:B------:R-:W-:Y:S04]  /*13bf0*/  LDSM.16.M88.4 R72, [R201+0x7000] ;  /* 0x00700000c948783b */ /* 0x000fe80000000200 */
[----:B------:R-:W4:Y:S01]  /*13c00*/  LDSM.16.M88.4 R24, [R199] ;  /* 0x00000000c718783b */ /* 0x000f220000000200 */
[----:B------:R-:W-:-:S03]  /*13c10*/  IMAD.MOV.U32 R0, RZ, RZ, 0x40 ;  /* 0x00000040ff007424 */ /* 0x000fc600078e00ff */
[----:B------:R-:W3:Y:S04]  /*13c20*/  LDSM.16.M88.4 R80, [R201+0x7800] ;  /* 0x00780000c950783b */ /* 0x000ee80000000200 */
[----:B------:R-:W4:Y:S01]  /*13c30*/  LDSM.16.M88.4 R8, [R199+0x800] ;  /* 0x00080000c708783b */ /* 0x000f220000000200 */
[----:B------:R-:W-:Y:S01]  /*13c40*/  SEL R0, R0, 0xffffffc0, !P2 ;  /* 0xffffffc000007807 */ /* 0x000fe20005000000 */
[----:B------:R-:W-:Y:S02]  /*13c50*/  IMAD R198, R55, 0x2, R202 ;  /* 0x0000000237c67824 */ /* 0x000fe400078e02ca */
[----:B------:R-:W-:Y:S02]  /*13c60*/  LDSM.16.M88.4 R28, [R199+0x1000] ;  /* 0x00100000c71c783b */ /* 0x000fe40000000200 */
[----:B------:R-:W-:-:S02]  /*13c70*/  IMAD.IADD R196, R201, 0x1, R0 ;  /* 0x00000001c9c47824 */ /* 0x000fc400078e0200 */
[----:B------:R-:W-:Y:S04]  /*13c80*/  LDSM.16.M88.4 R88, [R198] ;  /* 0x00000000c658783b */ /* 0x000fe80000000200 */
[----:B------:R-:W4:Y:S04]  /*13c90*/  LDSM.16.M88.4 R36, [R196+0x6000] ;  /* 0x00600000c424783b */ /* 0x000f280000000200 */
[----:B------:R-:W4:Y:S01]  /*13ca0*/  LDSM.16.M88.4 R84, [R199+0x1800] ;  /* 0x00180000c754783b */ /* 0x000f220000000200 */
[----:B-1---5:R-:W-:Y:S03]  /*13cb0*/  HMMA.16816.F32.BF16 R20, R60, R12, RZ ;  /* 0x0000000c3c14723c */ /* 0x022fe600000418ff */
[----:B------:R-:W1:Y:S01]  /*13cc0*/  LDSM.16.M88.4 R4, [R196+0x6800] ;  /* 0x00680000c404783b */ /* 0x000e620000000200 */
[----:B------:R-:W-:-:S03]  /*13cd0*/  IMAD R197, R55, 0x2, R200 ;  /* 0x0000000237c57824 */ /* 0x000fc600078e02c8 */
[----:B------:R-:W-:Y:S01]  /*13ce0*/  LDSM.16.M88.4 R96, [R201+0xa800] ;  /* 0x00a80000c960783b */ /* 0x000fe20000000200 */
[C---:B------:R-:W-:Y:S08]  /*13cf0*/  HMMA.16816.F32.BF16 R12, R60.reuse, R14, RZ ;  /* 0x0000000e3c0c723c */ /* 0x040ff000000418ff */
[C---:B---3--:R-:W-:Y:S01]  /*13d00*/  HMMA.16816.F32.BF16 R32, R60.reuse, R44, RZ ;  /* 0x0000002c3c20723c */ /* 0x048fe200000418ff */
[----:B------:R-:W-:Y:S01]  /*13d10*/  IMAD.IADD R192, R0, 0x1, R199 ;  /* 0x0000000100c07824 */ /* 0x000fe200078e02c7 */
[----:B------:R-:W-:Y:S04]  /*13d20*/  LDSM.16.M88.4 R40, [R196+0x7000] ;  /* 0x00700000c428783b */ /* 0x000fe80000000200 */
[----:B------:R-:W-:Y:S02]  /*13d30*/  LDSM.16.M88.4 R92, [R196+0x7800] ;  /* 0x00780000c45c783b */ /* 0x000fe40000000200 */
[----:B------:R-:W-:Y:S02]  /*13d40*/  HMMA.16816.F32.BF16 R44, R60, R46, RZ ;  /* 0x0000002e3c2c723c */ /* 0x000fe400000418ff */
[----:B------:R-:W-:Y:S04]  /*13d50*/  LDSM.16.M88.4 R104, [R192+0x2800] ;  /* 0x00280000c068783b */ /* 0x000fe80000000200 */
[----:B------:R-:W-:Y:S02]  /*13d60*/  LDSM.16.M88.4 R100, [R196+0x9800] ;  /* 0x00980000c464783b */ /* 0x000fe40000000200 */
[C---:B----4-:R-:W-:Y:S08]  /*13d70*/  HMMA.16816.F32.BF16 R20, R48.reuse, R24, R20 ;  /* 0x000000183014723c */ /* 0x050ff00000041814 */
[----:B------:R-:W-:Y:S01]  /*13d80*/  HMMA.16816.F32.BF16 R12, R48, R26, R12 ;  /* 0x0000001a300c723c */ /* 0x000fe2000004180c */
[----:B------:R-:W-:Y:S07]  /*13d90*/  LDSM.16.M88.4 R24, [R192] ;  /* 0x00000000c018783b */ /* 0x000fee0000000200 */
[C---:B------:R-:W-:Y:S08]  /*13da0*/  HMMA.16816.F32.BF16 R76, R60.reuse, R72, RZ ;  /* 0x000000483c4c723c */ /* 0x040ff000000418ff */
[C---:B------:R-:W-:Y:S08]  /*13db0*/  HMMA.16816.F32.BF16 R72, R60.reuse, R74, RZ ;  /* 0x0000004a3c48723c */ /* 0x040ff000000418ff */
[C---:B------:R-:W-:Y:S08]  /*13dc0*/  HMMA.16816.F32.BF16 R64, R60.reuse, R80, RZ ;  /* 0x000000503c40723c */ /* 0x040ff000000418ff */
[----:B------:R-:W-:Y:S01]  /*13dd0*/  HMMA.16816.F32.BF16 R60, R60, R82, RZ ;  /* 0x000000523c3c723c */ /* 0x000fe200000418ff */
[----:B------:R-:W3:Y:S07]  /*13de0*/  LDSM.16.M88.4 R80, [R197] ;  /* 0x00000000c550783b */ /* 0x000eee0000000200 */
[C---:B------:R-:W-:Y:S08]  /*13df0*/  HMMA.16816.F32.BF16 R32, R48.reuse, R8, R32 ;  /* 0x000000083020723c */ /* 0x040ff00000041820 */
[----:B------:R-:W-:Y:S01]  /*13e00*/  HMMA.16816.F32.BF16 R44, R48, R10, R44 ;  /* 0x0000000a302c723c */ /* 0x000fe2000004182c */
[----:B------:R-:W4:Y:S07]  /*13e10*/  LDSM.16.M88.4 R8, [R192+0x800] ;  /* 0x00080000c008783b */ /* 0x000f2e0000000200 */
[C---:B------:R-:W-:Y:S08]  /*13e20*/  HMMA.16816.F32.BF16 R20, R88.reuse, R36, R20 ;  /* 0x000000245814723c */ /* 0x040ff00000041814 */
[----:B------:R-:W-:Y:S01]  /*13e30*/  HMMA.16816.F32.BF16 R12, R88, R38, R12 ;  /* 0x00000026580c723c */ /* 0x000fe2000004180c */
[----:B------:R-:W-:Y:S07]  /*13e40*/  LDSM.16.M88.4 R36, [R201+0x8000] ;  /* 0x00800000c924783b */ /* 0x000fee0000000200 */
[C---:B------:R-:W-:Y:S08]  /*13e50*/  HMMA.16816.F32.BF16 R76, R48.reuse, R28, R76 ;  /* 0x0000001c304c723c */ /* 0x040ff0000004184c */
[C---:B------:R-:W-:Y:S01]  /*13e60*/  HMMA.16816.F32.BF16 R72, R48.reuse, R30, R72 ;  /* 0x0000001e3048723c */ /* 0x040fe20000041848 */
[----:B------:R-:W-:Y:S07]  /*13e70*/  LDSM.16.M88.4 R28, [R192+0x1000] ;  /* 0x00100000c01c783b */ /* 0x000fee0000000200 */
[C---:B------:R-:W-:Y:S08]  /*13e80*/  HMMA.16816.F32.BF16 R64, R48.reuse, R84, R64 ;  /* 0x000000543040723c */ /* 0x040ff00000041840 */
[----:B------:R-:W-:Y:S01]  /*13e90*/  HMMA.16816.F32.BF16 R60, R48, R86, R60 ;  /* 0x00000056303c723c */ /* 0x000fe2000004183c */
[----:B------:R-:W4:Y:S04]  /*13ea0*/  LDSM.16.M88.4 R48, [R202+0x2000] ;  /* 0x00200000ca30783b */ /* 0x000f280000000200 */
[----:B------:R-:W-:Y:S03]  /*13eb0*/  LDSM.16.M88.4 R84, [R192+0x1800] ;  /* 0x00180000c054783b */ /* 0x000fe60000000200 */
[C---:B-1----:R-:W-:Y:S08]  /*13ec0*/  HMMA.16816.F32.BF16 R32, R88.reuse, R4, R32 ;  /* 0x000000045820723c */ /* 0x042ff00000041820 */
[----:B------:R-:W-:Y:S01]  /*13ed0*/  HMMA.16816.F32.BF16 R44, R88, R6, R44 ;  /* 0x00000006582c723c */ /* 0x000fe2000004182c */
[----:B------:R-:W1:Y:S07]  /*13ee0*/  LDSM.16.M88.4 R4, [R201+0x8800] ;  /* 0x00880000c904783b */ /* 0x000e6e0000000200 */
[C---:B---3--:R-:W-:Y:S08]  /*13ef0*/  HMMA.16816.F32.BF16 R20, R80.reuse, R24, R20 ;  /* 0x000000185014723c */ /* 0x048ff00000041814 */
[----:B------:R-:W-:Y:S01]  /*13f00*/  HMMA.16816.F32.BF16 R12, R80, R26, R12 ;  /* 0x0000001a500c723c */ /* 0x000fe2000004180c */
[----:B------:R-:W-:Y:S07]  /*13f10*/  LDSM.16.M88.4 R24, [R199+0x2000] ;  /* 0x00200000c718783b */ /* 0x000fee0000000200 */
[C---:B------:R-:W-:Y:S08]  /*13f20*/  HMMA.16816.F32.BF16 R76, R88.reuse, R40, R76 ;  /* 0x00000028584c723c */ /* 0x040ff0000004184c */
[----:B------:R-:W-:Y:S01]  /*13f30*/  HMMA.16816.F32.BF16 R72, R88, R42, R72 ;  /* 0x0000002a5848723c */ /* 0x000fe20000041848 */
[----:B------:R-:W-:Y:S07]  /*13f40*/  LDSM.16.M88.4 R40, [R201+0x9000] ;  /* 0x00900000c928783b */ /* 0x000fee0000000200 */
[C---:B----4-:R-:W-:Y:S08]  /*13f50*/  HMMA.16816.F32.BF16 R32, R80.reuse, R8, R32 ;  /* 0x000000085020723c */ /* 0x050ff00000041820 */
[----:B------:R-:W-:Y:S01]  /*13f60*/  HMMA.16816.F32.BF16 R44, R80, R10, R44 ;  /* 0x0000000a502c723c */ /* 0x000fe2000004182c */
[----:B------:R-:W3:Y:S07]  /*13f70*/  LDSM.16.M88.4 R8, [R200+0x2000] ;  /* 0x00200000c808783b */ /* 0x000eee0000000200 */
[C---:B------:R-:W-:Y:S08]  /*13f80*/  HMMA.16816.F32.BF16 R64, R88.reuse, R92, R64 ;  /* 0x0000005c5840723c */ /* 0x040ff00000041840 */
[----:B------:R-:W-:Y:S01]  /*13f90*/  HMMA.16816.F32.BF16 R88, R88, R94, R60 ;  /* 0x0000005e5858723c */ /* 0x000fe2000004183c */
[----:B------:R-:W4:Y:S04]  /*13fa0*/  LDSM.16.M88.4 R60, [R201+0x9800] ;  /* 0x00980000c93c783b */ /* 0x000f280000000200 */
[----:B------:R-:W-:Y:S03]  /*13fb0*/  LDSM.16.M88.4 R92, [R198+0x2000] ;  /* 0x00200000c65c783b */ /* 0x000fe60000000200 */
[C---:B------:R-:W-:Y:S08]  /*13fc0*/  HMMA.16816.F32.BF16 R20, R48.reuse, R36, R20 ;  /* 0x000000243014723c */ /* 0x040ff00000041814 */
[----:B------:R-:W-:Y:S01]  /*13fd0*/  HMMA.16816.F32.BF16 R12, R48, R38, R12 ;  /* 0x00000026300c723c */ /* 0x000fe2000004180c */
[----:B------:R-:W-:Y:S07]  /*13fe0*/  LDSM.16.M88.4 R36, [R196+0x8000] ;  /* 0x00800000c424783b */ /* 0x000fee0000000200 */
[C---:B------:R-:W-:Y:S08]  /*13ff0*/  HMMA.16816.F32.BF16 R76, R80.reuse, R28, R76 ;  /* 0x0000001c504c723c */ /* 0x040ff0000004184c */
[----:B------:R-:W-:Y:S01]  /*14000*/  HMMA.16816.F32.BF16 R72, R80, R30, R72 ;  /* 0x0000001e5048723c */ /* 0x000fe20000041848 */
[----:B------:R-:W2:Y:S07]  /*14010*/  LDSM.16.M88.4 R28, [R199+0x2800] ;  /* 0x00280000c71c783b */ /* 0x000eae0000000200 */
[C---:B-1----:R-:W-:Y:S08]  /*14020*/  HMMA.16816.F32.BF16 R32, R48.reuse, R4, R32 ;  /* 0x000000043020723c */ /* 0x042ff00000041820 */
[----:B------:R-:W-:Y:S01]  /*14030*/  HMMA.16816.F32.BF16 R44, R48, R6, R44 ;  /* 0x00000006302c723c */ /* 0x000fe2000004182c */
[----:B------:R-:W1:Y:S07]  /*14040*/  LDSM.16.M88.4 R4, [R199+0x3000] ;  /* 0x00300000c704783b */ /* 0x000e6e0000000200 */
[C---:B------:R-:W-:Y:S08]  /*14050*/  HMMA.16816.F32.BF16 R64, R80.reuse, R84, R64 ;  /* 0x000000545040723c */ /* 0x040ff00000041840 */
[----:B------:R-:W-:Y:S01]  /*14060*/  HMMA.16816.F32.BF16 R88, R80, R86, R88 ;  /* 0x000000565058723c */ /* 0x000fe20000041858 */
[----:B------:R-:W-:Y:S04]  /*14070*/  LDSM.16.M88.4 R84, [R197+0x2000] ;  /* 0x00200000c554783b */ /* 0x000fe80000000200 */
[----:B------:R-:W-:Y:S03]  /*14080*/  LDSM.16.M88.4 R80, [R192+0x3000] ;  /* 0x00300000c050783b */ /* 0x000fe60000000200 */
[C---:B---3--:R-:W-:Y:S08]  /*14090*/  HMMA.16816.F32.BF16 R20, R8.reuse, R24, R20 ;  /* 0x000000180814723c */ /* 0x048ff00000041814 */
[----:B------:R-:W-:Y:S01]  /*140a0*/  HMMA.16816.F32.BF16 R12, R8, R26, R12 ;  /* 0x0000001a080c723c */ /* 0x000fe2000004180c */
        /* <DEDUP_REMOVED lines=8> */
[C---:B--2---:R-:W-:Y:S08]  /*14130*/  HMMA.16816.F32.BF16 R32, R8.reuse, R28, R32 ;  /* 0x0000001c0820723c */ /* 0x044ff00000041820 */
[----:B------:R-:W-:Y:S01]  /*14140*/  HMMA.16816.F32.BF16 R44, R8, R30, R44 ;  /* 0x0000001e082c723c */ /* 0x000fe2000004182c */
[----:B------:R-:W2:Y:S07]  /*14150*/  LDSM.16.M88.4 R28, [R196+0x8800] ;  /* 0x00880000c41c783b */ /* 0x000eae0000000200 */
[C---:B------:R-:W-:Y:S08]  /*14160*/  HMMA.16816.F32.BF16 R20, R92.reuse, R36, R20 ;  /* 0x000000245c14723c */ /* 0x040ff00000041814 */
[----:B------:R-:W-:Y:S01]  /*14170*/  HMMA.16816.F32.BF16 R12, R92, R38, R12 ;  /* 0x000000265c0c723c */ /* 0x000fe2000004180c */
[----:B------:R-:W-:Y:S07]  /*14180*/  LDSM.16.M88.4 R36, [R199+0x4800] ;  /* 0x00480000c724783b */ /* 0x000fee0000000200 */
[C---:B-1----:R-:W-:Y:S08]  /*14190*/  HMMA.16816.F32.BF16 R76, R8.reuse, R4, R76 ;  /* 0x00000004084c723c */ /* 0x042ff0000004184c */
[C---:B------:R-:W-:Y:S01]  /*141a0*/  HMMA.16816.F32.BF16 R72, R8.reuse, R6, R72 ;  /* 0x000000060848723c */ /* 0x040fe20000041848 */
[----:B------:R-:W1:Y:S07]  /*141b0*/  LDSM.16.M88.4 R4, [R201+0xa000] ;  /* 0x00a00000c904783b */ /* 0x000e6e0000000200 */
[C---:B---3--:R-:W-:Y:S08]  /*141c0*/  HMMA.16816.F32.BF16 R64, R8.reuse, R40, R64 ;  /* 0x000000280840723c */ /* 0x048ff00000041840 */
[----:B------:R-:W-:Y:S01]  /*141d0*/  HMMA.16816.F32.BF16 R88, R8, R42, R88 ;  /* 0x0000002a0858723c */ /* 0x000fe20000041858 */
[----:B------:R-:W3:Y:S04]  /*141e0*/  LDSM.16.M88.4 R8, [R196+0x9000] ;  /* 0x00900000c408783b */ /* 0x000ee80000000200 */
[----:B------:R-:W4:Y:S03]  /*141f0*/  LDSM.16.M88.4 R40, [R200+0x4000] ;  /* 0x00400000c828783b */ /* 0x000f260000000200 */
[C---:B------:R-:W-:Y:S08]  /*14200*/  HMMA.16816.F32.BF16 R20, R84.reuse, R24, R20 ;  /* 0x000000185414723c */ /* 0x040ff00000041814 */
[----:B------:R-:W-:Y:S01]  /*14210*/  HMMA.16816.F32.BF16 R12, R84, R26, R12 ;  /* 0x0000001a540c723c */ /* 0x000fe2000004180c */
[----:B------:R-:W-:Y:S07]  /*14220*/  LDSM.16.M88.4 R24, [R196+0xa000] ;  /* 0x00a00000c418783b */ /* 0x000fee0000000200 */
[C---:B--2---:R-:W-:Y:S08]  /*14230*/  HMMA.16816.F32.BF16 R32, R92.reuse, R28, R32 ;  /* 0x0000001c5c20723c */ /* 0x044ff00000041820 */
[----:B------:R-:W-:Y:S01]  /*14240*/  HMMA.16816.F32.BF16 R44, R92, R30, R44 ;  /* 0x0000001e5c2c723c */ /* 0x000fe2000004182c */
[----:B------:R-:W2:Y:S07]  /*14250*/  LDSM.16.M88.4 R28, [R198+0x4000] ;  /* 0x00400000c61c783b */ /* 0x000eae0000000200 */
[C---:B-1----:R-:W-:Y:S08]  /*14260*/  HMMA.16816.F32.BF16 R20, R60.reuse, R4, R20 ;  /* 0x000000043c14723c */ /* 0x042ff00000041814 */
[----:B------:R-:W-:Y:S01]  /*14270*/  HMMA.16816.F32.BF16 R12, R60, R6, R12 ;  /* 0x000000063c0c723c */ /* 0x000fe2000004180c */
[----:B------:R-:W-:Y:S07]  /*14280*/  LDSM.16.M88.4 R4, [R192+0x4000] ;  /* 0x00400000c004783b */ /* 0x000fee0000000200 */
[C---:B---3--:R-:W-:Y:S08]  /*14290*/  HMMA.16816.F32.BF16 R76, R92.reuse, R8, R76 ;  /* 0x000000085c4c723c */ /* 0x048ff0000004184c */
[----:B------:R-:W-:Y:S01]  /*142a0*/  HMMA.16816.F32.BF16 R72, R92, R10, R72 ;  /* 0x0000000a5c48723c */ /* 0x000fe20000041848 */
[----:B------:R-:W-:Y:S07]  /*142b0*/  LDSM.16.M88.4 R8, [R197+0x4000] ;  /* 0x00400000c508783b */ /* 0x000fee0000000200 */
[C---:B------:R-:W-:Y:S08]  /*142c0*/  HMMA.16816.F32.BF16 R32, R84.reuse, R104, R32 ;  /* 0x000000685420723c */ /* 0x040ff00000041820 */
[----:B------:R-:W-:Y:S08]  /*142d0*/  HMMA.16816.F32.BF16 R44, R84, R106, R44 ;  /* 0x0000006a542c723c */ /* 0x000ff0000004182c */
[C---:B----4-:R-:W-:Y:S08]  /*142e0*/  HMMA.16816.F32.BF16 R20, R40.reuse, R48, R20 ;  /* 0x000000302814723c */ /* 0x050ff00000041814 */
[----:B------:R-:W-:Y:S01]  /*142f0*/  HMMA.16816.F32.BF16 R12, R40, R50, R12 ;  /* 0x00000032280c723c */ /* 0x000fe2000004180c */
[----:B------:R-:W1:Y:S07]  /*14300*/  LDSM.16.M88.4 R48, [R201+0xb000] ;  /* 0x00b00000c930783b */ /* 0x000e6e0000000200 */
[----:B------:R-:W-:Y:S08]  /*14310*/  HMMA.16816.F32.BF16 R76, R84, R80, R76 ;  /* 0x00000050544c723c */ /* 0x000ff0000004184c */
[C---:B------:R-:W-:Y:S08]  /*14320*/  HMMA.16816.F32.BF16 R32, R60.reuse, R96, R32 ;  /* 0x000000603c20723c */ /* 0x040ff00000041820 */
[----:B------:R-:W-:Y:S01]  /*14330*/  HMMA.16816.F32.BF16 R44, R60, R98, R44 ;  /* 0x000000623c2c723c */ /* 0x000fe2000004182c */
[----:B------:R-:W3:Y:S07]  /*14340*/  LDSM.16.M88.4 R96, [R192+0x3800] ;  /* 0x00380000c060783b */ /* 0x000eee0000000200 */
[----:B------:R-:W-:Y:S01]  /*14350*/  HMMA.16816.F32.BF16 R80, R84, R82, R72 ;  /* 0x000000525450723c */ /* 0x000fe20000041848 */
[----:B------:R-:W-:Y:S07]  /*14360*/  LDSM.16.M88.4 R72, [R192+0x4800] ;  /* 0x00480000c048783b */ /* 0x000fee0000000200 */
[C---:B--2---:R-:W-:Y:S08]  /*14370*/  HMMA.16816.F32.BF16 R20, R28.reuse, R24, R20 ;  /* 0x000000181c14723c */ /* 0x044ff00000041814 */
[----:B------:R-:W-:Y:S01]  /*14380*/  HMMA.16816.F32.BF16 R12, R28, R26, R12 ;  /* 0x0000001a1c0c723c */ /* 0x000fe2000004180c */
[----:B------:R-:W2:Y:S07]  /*14390*/  LDSM.16.M88.4 R24, [R199+0x5000] ;  /* 0x00500000c718783b */ /* 0x000eae0000000200 */
[C---:B------:R-:W-:Y:S08]  /*143a0*/  HMMA.16816.F32.BF16 R64, R92.reuse, R100, R64 ;  /* 0x000000645c40723c */ /* 0x040ff00000041840 */
[----:B------:R-:W-:Y:S01]  /*143b0*/  HMMA.16816.F32.BF16 R92, R92, R102, R88 ;  /* 0x000000665c5c723c */ /* 0x000fe20000041858 */
[----:B------:R-:W-:Y:S07]  /*143c0*/  LDSM.16.M88.4 R88, [R196+0xa800] ;  /* 0x00a80000c458783b */ /* 0x000fee0000000200 */
[----:B------:R-:W-:Y:S08]  /*143d0*/  HMMA.16816.F32.BF16 R32, R40, R36, R32 ;  /* 0x000000242820723c */ /* 0x000ff00000041820 */
[----:B-1----:R-:W-:Y:S08]  /*143e0*/  HMMA.16816.F32.BF16 R76, R60, R48, R76 ;  /* 0x000000303c4c723c */ /* 0x002ff0000004184c */
[----:B------:R-:W-:Y:S01]  /*143f0*/  HMMA.16816.F32.BF16 R44, R40, R38, R44 ;  /* 0x00000026282c723c */ /* 0x000fe2000004182c */
[----:B------:R-:W1:Y:S07]  /*14400*/  LDSM.16.M88.4 R36, [R201+0xb800] ;  /* 0x00b80000c924783b */ /* 0x000e6e0000000200 */
[----:B------:R-:W-:Y:S08]  /*14410*/  HMMA.16816.F32.BF16 R80, R60, R50, R80 ;  /* 0x000000323c50723c */ /* 0x000ff00000041850 */
[----:B---3--:R-:W-:Y:S08]  /*14420*/  HMMA.16816.F32.BF16 R64, R84, R96, R64 ;  /* 0x000000605440723c */ /* 0x008ff00000041840 */
[----:B------:R-:W-:Y:S08]  /*14430*/  HMMA.16816.F32.BF16 R12, R8, R6, R12 ;  /* 0x00000006080c723c */ /* 0x000ff0000004180c */
[----:B------:R-:W-:Y:S08]  /*14440*/  HMMA.16816.F32.BF16 R92, R84, R98, R92 ;  /* 0x00000062545c723c */ /* 0x000ff0000004185c */
[C---:B--2---:R-:W-:Y:S08]  /*14450*/  HMMA.16816.F32.BF16 R76, R40.reuse, R24, R76 ;  /* 0x00000018284c723c */ /* 0x044ff0000004184c */
[----:B------:R-:W-:Y:S01]  /*14460*/  HMMA.16816.F32.BF16 R80, R40, R26, R80 ;  /* 0x0000001a2850723c */ /* 0x000fe20000041850 */
[----:B------:R-:W2:Y:S07]  /*14470*/  LDSM.16.M88.4 R24, [R199+0x5800] ;  /* 0x00580000c718783b */ /* 0x000eae0000000200 */
[----:B------:R-:W-:Y:S01]  /*14480*/  HMMA.16816.F32.BF16 R20, R8, R4, R20 ;  /* 0x000000040814723c */ /* 0x000fe20000041814 */
[----:B------:R-:W3:Y:S01]  /*14490*/  LDSM.16.M88.4 R4, [R196+0xb000] ;  /* 0x00b00000c404783b */ /* 0x000ee20000000200 */
[----:B------:R-:W-:-:S02]  /*144a0*/  FMUL.FTZ R12, R12, R3 ;  /* 0x000000030c0c7220 */ /* 0x000fc40000410000 */
[-C--:B------:R-:W-:Y:S02]  /*144b0*/  FMUL.FTZ R13, R13, R3.reuse ;  /* 0x000000030d0d7220 */ /* 0x080fe40000410000 */
[-C--:B------:R-:W-:Y:S02]  /*144c0*/  FMUL.FTZ R14, R14, R3.reuse ;  /* 0x000000030e0e7220 */ /* 0x080fe40000410000 */
[----:B-1----:R-:W-:Y:S01]  /*144d0*/  HMMA.16816.F32.BF16 R64, R60, R36, R64 ;  /* 0x000000243c40723c */ /* 0x002fe20000041840 */
[----:B------:R-:W-:Y:S01]  /*144e0*/  MUFU.TANH R50, R12 ;  /* 0x0000000c00327308 */ /* 0x000fe20000002400 */
[----:B------:R-:W-:-:S06]  /*144f0*/  FMUL.FTZ R53, R15, R3 ;  /* 0x000000030f357220 */ /* 0x000fcc0000410000 */
[----:B------:R-:W-:Y:S01]  /*14500*/  HMMA.16816.F32.BF16 R92, R60, R38, R92 ;  /* 0x000000263c5c723c */ /* 0x000fe2000004185c */
[----:B------:R-:W-:Y:S08]  /*14510*/  MUFU.TANH R51, R13 ;  /* 0x0000000d00337308 */ /* 0x000ff00000002400 */
[----:B------:R1:W-:Y:S01]  /*14520*/  MUFU.TANH R52, R14 ;  /* 0x0000000e00347308 */ /* 0x0003e20000002400 */
[----:B------:R-:W-:-:S02]  /*14530*/  FMUL.FTZ R0, R20, R3 ;  /* 0x0000000314007220 */ /* 0x000fc40000410000 */
[-C--:B------:R-:W-:Y:S01]  /*14540*/  FMUL.FTZ R17, R21, R3.reuse ;  /* 0x0000000315117220 */ /* 0x080fe20000410000 */
[----:B-1----:R-:W1:Y:S01]  /*14550*/  LDSM.16.M88.4 R12, [R196+0xb800] ;  /* 0x00b80000c40c783b */ /* 0x002e620000000200 */
[-C--:B------:R-:W-:Y:S02]  /*14560*/  FMUL.FTZ R48, R22, R3.reuse ;  /* 0x0000000316307220 */ /* 0x080fe40000410000 */
[----:B------:R-:W-:Y:S02]  /*14570*/  FMUL.FTZ R49, R23, R3 ;  /* 0x0000000317317220 */ /* 0x000fe40000410000 */
[----:B------:R-:W4:Y:S01]  /*14580*/  LDSM.16.M88.4 R20, [R192+0x5000] ;  /* 0x00500000c014783b */ /* 0x000f220000000200 */
[----:B--2---:R-:W-:Y:S08]  /*14590*/  HMMA.16816.F32.BF16 R64, R40, R24, R64 ;  /* 0x000000182840723c */ /* 0x004ff00000041840 */
[----:B------:R-:W-:Y:S08]  /*145a0*/  HMMA.16816.F32.BF16 R32, R28, R88, R32 ;  /* 0x000000581c20723c */ /* 0x000ff00000041820 */
[----:B------:R-:W-:Y:S08]  /*145b0*/  HMMA.16816.F32.BF16 R92, R40, R26, R92 ;  /* 0x0000001a285c723c */ /* 0x000ff0000004185c */
[C---:B---3--:R-:W-:Y:S08]  /*145c0*/  HMMA.16816.F32.BF16 R76, R28.reuse, R4, R76 ;  /* 0x000000041c4c723c */ /* 0x048ff0000004184c */
[C---:B------:R-:W-:Y:S01]  /*145d0*/  HMMA.16816.F32.BF16 R80, R28.reuse, R6, R80 ;  /* 0x000000061c50723c */ /* 0x040fe20000041850 */
[----:B------:R-:W2:Y:S07]  /*145e0*/  LDSM.16.M88.4 R4, [R192+0x5800] ;  /* 0x00580000c004783b */ /* 0x000eae0000000200 */
[----:B------:R-:W-:Y:S01]  /*145f0*/  HMMA.16816.F32.BF16 R44, R28, R90, R44 ;  /* 0x0000005a1c2c723c */ /* 0x000fe2000004182c */
[----:B------:R-:W3:Y:S01]  /*14600*/  MUFU.TANH R0, R0 ;  /* 0x0000000000007308 */ /* 0x000ee20000002400 */
[----:B------:R-:W-:Y:S01]  /*14610*/  ISETP.GT.AND P4, PT, R16, R211, PT ;  /* 0x000000d31000720c */ /* 0x000fe20003f84270 */
[----:B------:R-:W-:-:S05]  /*14620*/  DEPBAR.LE SB0, 0x0 ;  /* 0x000080000000791a */ /* 0x000fca0000000000 */
[----:B-1----:R-:W-:Y:S08]  /*14630*/  HMMA.16816.F32.BF16 R64, R28, R12, R64 ;  /* 0x0000000c1c40723c */ /* 0x002ff00000041840 */
[----:B------:R-:W-:Y:S01]  /*14640*/  HMMA.16816.F32.BF16 R32, R8, R72, R32 ;  /* 0x000000480820723c */ /* 0x000fe20000041820 */
[----:B------:R-:W-:-:S07]  /*14650*/  IMAD.SHL.U32 R13, R56, 0x2, RZ ;  /* 0x00000002380d7824 */ /* 0x000fce00078e00ff */
[----:B------:R-:W-:Y:S01]  /*14660*/  HMMA.16816.F32.BF16 R92, R28, R14, R92 ;  /* 0x0000000e1c5c723c */ /* 0x000fe2000004185c */
[----:B------:R-:W-:Y:S01]  /*14670*/  LOP3.LUT R13, R13, 0x6, RZ, 0xc0, !PT ;  /* 0x000000060d0d7812 */ /* 0x000fe200078ec0ff */
[----:B------:R-:W-:Y:S06]  /*14680*/  MUFU.TANH R17, R17 ;  /* 0x0000001100117308 */ /* 0x000fec0000002400 */
[C---:B------:R-:W-:Y:S02]  /*14690*/  HMMA.16816.F32.BF16 R44, R8.reuse, R74, R44 ;  /* 0x0000004a082c723c */ /* 0x040fe4000004182c */
[----:B------:R-:W1:Y:S06]  /*146a0*/  MUFU.TANH R49, R49 ;  /* 0x0000003100317308 */ /* 0x000e6c0000002400 */
[C---:B----4-:R-:W-:Y:S07]  /*146b0*/  HMMA.16816.F32.BF16 R80, R8.reuse, R22, R80 ;  /* 0x000000160850723c */ /* 0x050fee0000041850 */
[----:B------:R-:W-:Y:S01]  /*146c0*/  IMAD.IADD R22, R2, 0x1, R13 ;  /* 0x0000000102167824 */ /* 0x000fe200078e020d */
[----:B------:R-:W-:Y:S04]  /*146d0*/  HMMA.16816.F32.BF16 R76, R8, R20, R76 ;  /* 0x00000014084c723c */ /* 0x000fe8000004184c */
[----:B------:R-:W-:Y:S01]  /*146e0*/  IADD3 R12, R22, 0x8, RZ ;  /* 0x00000008160c7810 */ /* 0x000fe20007ffe0ff */
[----:B------:R-:W-:Y:S01]  /*146f0*/  FMUL.FTZ R32, R32, R3 ;  /* 0x0000000320207220 */ /* 0x000fe20000410000 */
[----:B------:R-:W-:-:S02]  /*14700*/  ISETP.GE.AND P3, PT, R22, R69, PT ;  /* 0x000000451600720c */ /* 0x000fc40003f66270 */
[----:B------:R-:W-:Y:S01]  /*14710*/  ISETP.GE.AND P1, PT, R12, R69, PT ;  /* 0x000000450c00720c */ /* 0x000fe20003f26270 */
[C---:B--2---:R-:W-:Y:S01]  /*14720*/  HMMA.16816.F32.BF16 R64, R8.reuse, R4, R64 ;  /* 0x000000040840723c */ /* 0x044fe20000041840 */
[----:B------:R-:W-:Y:S01]  /*14730*/  IADD3 R12, R22, 0x10, RZ ;  /* 0x00000010160c7810 */ /* 0x000fe20007ffe0ff */
[----:B------:R-:W-:Y:S01]  /*14740*/  FMUL.FTZ R34, R34, R3 ;  /* 0x0000000322227220 */ /* 0x000fe20000410000 */
[----:B------:R-:W2:Y:S04]  /*14750*/  MUFU.TANH R53, R53 ;  /* 0x0000003500357308 */ /* 0x000ea80000002400 */
[----:B------:R-:W-:Y:S01]  /*14760*/  IADD3 R4, R22, 0x1, RZ ;  /* 0x0000000116047810 */ /* 0x000fe20007ffe0ff */
[----:B------:R-:W-:Y:S01]  /*14770*/  HMMA.16816.F32.BF16 R92, R8, R6, R92 ;  /* 0x00000006085c723c */ /* 0x000fe2000004185c */
[----:B------:R-:W-:-:S02]  /*14780*/  ISETP.GE.AND P6, PT, R12, R69, PT ;  /* 0x000000450c00720c */ /* 0x000fc40003fc6270 */
[----:B------:R-:W-:Y:S02]  /*14790*/  ISETP.GE.AND P2, PT, R4, R69, PT ;  /* 0x000000450400720c */ /* 0x000fe40003f46270 */
[----:B---3--:R-:W-:Y:S01]  /*147a0*/  FSEL R12, R0, -INF , !P3 ;  /* 0xff800000000c7808 */ /* 0x008fe20005800000 */
[-C--:B------:R-:W-:Y:S01]  /*147b0*/  FMUL.FTZ R33, R33, R3.reuse ;  /* 0x0000000321217220 */ /* 0x080fe20000410000 */
[----:B------:R-:W-:Y:S01]  /*147c0*/  IADD3 R0, R22, 0x19, RZ ;  /* 0x0000001916007810 */ /* 0x000fe20007ffe0ff */
[----:B------:R-:W-:Y:S01]  /*147d0*/  FMUL.FTZ R35, R35, R3 ;  /* 0x0000000323237220 */ /* 0x000fe20000410000 */
[----:B------:R-:W-:Y:S01]  /*147e0*/  MUFU.TANH R32, R32 ;  /* 0x0000002000207308 */ /* 0x000fe20000002400 */
[----:B-1----:R-:W-:Y:S02]  /*147f0*/  FSEL R49, R49, -INF , !P2 ;  /* 0xff80000031317808 */ /* 0x002fe40005000000 */
[----:B------:R-:W-:Y:S02]  /*14800*/  FSEL R17, R17, -INF , !P2 ;  /* 0xff80000011117808 */ /* 0x000fe40005000000 */
[----:B------:R-:W-:-:S03]  /*14810*/  ISETP.GE.AND P2, PT, R0, R69, PT ;  /* 0x000000450000720c */ /* 0x000fc60003f46270 */
[----:B------:R-:W1:Y:S01]  /*14820*/  MUFU.TANH R34, R34 ;  /* 0x0000002200227308 */ /* 0x000e620000002400 */
[----:B------:R-:W-:Y:S01]  /*14830*/  IADD3 R4, R22, 0x9, RZ ;  /* 0x0000000916047810 */ /* 0x000fe20007ffe0ff */
[-C--:B------:R-:W-:Y:S01]  /*14840*/  FMUL.FTZ R20, R44, R3.reuse ;  /* 0x000000032c147220 */ /* 0x080fe20000410000 */
[----:B------:R-:W-:Y:S01]  /*14850*/  IADD3 R0, R22, 0x20, RZ ;  /* 0x0000002016007810 */ /* 0x000fe20007ffe0ff */
[-C--:B------:R-:W-:Y:S01]  /*14860*/  FMUL.FTZ R25, R46, R3.reuse ;  /* 0x000000032e197220 */ /* 0x080fe20000410000 */
[----:B------:R-:W-:Y:S01]  /*14870*/  FSEL R52, R52, -INF , !P1 ;  /* 0xff80000034347808 */ /* 0x000fe20004800000 */
[-C--:B------:R-:W-:Y:S01]  /*14880*/  FMUL.FTZ R21, R45, R3.reuse ;  /* 0x000000032d157220 */ /* 0x080fe20000410000 */
[----:B------:R-:W-:Y:S01]  /*14890*/  FSEL R50, R50, -INF , !P1 ;  /* 0xff80000032327808 */ /* 0x000fe20004800000 */
[----:B------:R-:W3:Y:S01]  /*148a0*/  MUFU.TANH R48, R48 ;  /* 0x0000003000307308 */ /* 0x000ee20000002400 */
[----:B------:R-:W-:Y:S01]  /*148b0*/  FMUL.FTZ R24, R47, R3 ;  /* 0x000000032f187220 */ /* 0x000fe20000410000 */
[----:B------:R-:W-:-:S02]  /*148c0*/  ISETP.GE.AND P0, PT, R4, R69, PT ;  /* 0x000000450400720c */ /* 0x000fc40003f06270 */
[----:B------:R-:W-:-:S04]  /*148d0*/  ISETP.GE.AND P1, PT, R0, R69, PT ;  /* 0x000000450000720c */ /* 0x000fc80003f26270 */
[----:B------:R-:W-:Y:S01]  /*148e0*/  MUFU.TANH R33, R33 ;  /* 0x0000002100217308 */ /* 0x000fe20000002400 */
[----:B------:R-:W-:-:S07]  /*148f0*/  IADD3 R0, R22, 0x21, RZ ;  /* 0x0000002116007810 */ /* 0x000fce0007ffe0ff */
[----:B------:R-:W4:Y:S01]  /*14900*/  MUFU.TANH R35, R35 ;  /* 0x0000002300237308 */ /* 0x000f220000002400 */
[----:B--2---:R-:W-:Y:S02]  /*14910*/  FSEL R53, R53, -INF , !P0 ;  /* 0xff80000035357808 */ /* 0x004fe40004000000 */
[----:B------:R-:W-:Y:S02]  /*14920*/  FSEL R51, R51, -INF , !P0 ;  /* 0xff80000033337808 */ /* 0x000fe40004000000 */
[----:B------:R-:W-:-:S03]  /*14930*/  ISETP.GE.AND P0, PT, R0, R69, PT ;  /* 0x000000450000720c */ /* 0x000fc60003f06270 */
[----:B------:R-:W-:Y:S01]  /*14940*/  MUFU.TANH R20, R20 ;  /* 0x0000001400147308 */ /* 0x000fe20000002400 */
[----:B------:R-:W-:Y:S01]  /*14950*/  IADD3 R4, R22, 0x11, RZ ;  /* 0x0000001116047810 */ /* 0x000fe20007ffe0ff */
[-C--:B------:R-:W-:Y:S01]  /*14960*/  FMUL.FTZ R76, R76, R3.reuse ;  /* 0x000000034c4c7220 */ /* 0x080fe20000410000 */
[----:B------:R-:W-:Y:S01]  /*14970*/  IADD3 R0, R22, 0x28, RZ ;  /* 0x0000002816007810 */ /* 0x000fe20007ffe0ff */
[----:B------:R-:W-:-:S04]  /*14980*/  FMUL.FTZ R77, R77, R3 ;  /* 0x000000034d4d7220 */ /* 0x000fc80000410000 */
[----:B------:R-:W2:Y:S01]  /*14990*/  MUFU.TANH R25, R25 ;  /* 0x0000001900197308 */ /* 0x000ea20000002400 */
[-C--:B------:R-:W-:Y:S02]  /*149a0*/  FMUL.FTZ R78, R78, R3.reuse ;  /* 0x000000034e4e7220 */ /* 0x080fe40000410000 */
[----:B------:R-:W-:Y:S01]  /*149b0*/  FMUL.FTZ R79, R79, R3 ;  /* 0x000000034f4f7220 */ /* 0x000fe20000410000 */
[----:B-1----:R-:W-:-:S04]  /*149c0*/  FSEL R10, R34, -INF , !P6 ;  /* 0xff800000220a7808 */ /* 0x002fc80007000000 */
[----:B------:R-:W-:Y:S01]  /*149d0*/  MUFU.TANH R21, R21 ;  /* 0x0000001500157308 */ /* 0x000fe20000002400 */
[----:B------:R-:W-:Y:S02]  /*149e0*/  FSEL R7, R32, -INF , !P6 ;  /* 0xff80000020077808 */ /* 0x000fe40007000000 */
[----:B------:R-:W-:-:S05]  /*149f0*/  ISETP.GE.AND P5, PT, R4, R69, PT ;  /* 0x000000450400720c */ /* 0x000fca0003fa6270 */
[----:B------:R-:W1:Y:S01]  /*14a00*/  MUFU.TANH R24, R24 ;  /* 0x0000001800187308 */ /* 0x000e620000002400 */
[----:B------:R-:W-:Y:S01]  /*14a10*/  ISETP.GE.AND P6, PT, R0, R69, PT ;  /* 0x000000450000720c */ /* 0x000fe20003fc6270 */
[-C--:B------:R-:W-:Y:S01]  /*14a20*/  FMUL.FTZ R80, R80, R3.reuse ;  /* 0x0000000350507220 */ /* 0x080fe20000410000 */
[C---:B------:R-:W-:Y:S01]  /*14a30*/  IADD3 R4, R22.reuse, 0x18, RZ ;  /* 0x0000001816047810 */ /* 0x040fe20007ffe0ff */
[-C--:B------:R-:W-:Y:S01]  /*14a40*/  FMUL.FTZ R81, R81, R3.reuse ;  /* 0x0000000351517220 */ /* 0x080fe20000410000 */
[----:B------:R-:W-:Y:S01]  /*14a50*/  IADD3 R0, R22, 0x29, RZ ;  /* 0x0000002916007810 */ /* 0x000fe20007ffe0ff */
[-C--:B------:R-:W-:Y:S02]  /*14a60*/  FMUL.FTZ R82, R82, R3.reuse ;  /* 0x0000000352527220 */ /* 0x080fe40000410000 */
[----:B------:R-:W-:Y:S01]  /*14a70*/  MUFU.TANH R176, R76 ;  /* 0x0000004c00b07308 */ /* 0x000fe20000002400 */
[-C--:B------:R-:W-:Y:S02]  /*14a80*/  FMUL.FTZ R83, R83, R3.reuse ;  /* 0x0000000353537220 */ /* 0x080fe40000410000 */
[----:B------:R-:W-:-:S02]  /*14a90*/  FMUL.FTZ R64, R64, R3 ;  /* 0x0000000340407220 */ /* 0x000fc40000410000 */
[-C--:B------:R-:W-:Y:S02]  /*14aa0*/  FMUL.FTZ R65, R65, R3.reuse ;  /* 0x0000000341417220 */ /* 0x080fe40000410000 */
[-C--:B------:R-:W-:Y:S01]  /*14ab0*/  FMUL.FTZ R66, R66, R3.reuse ;  /* 0x0000000342427220 */ /* 0x080fe20000410000 */
[----:B------:R-:W-:Y:S01]  /*14ac0*/  MUFU.TANH R175, R77 ;  /* 0x0000004d00af7308 */ /* 0x000fe20000002400 */
[-C--:B------:R-:W-:Y:S02]  /*14ad0*/  FMUL.FTZ R67, R67, R3.reuse ;  /* 0x0000000343437220 */ /* 0x080fe40000410000 */
[-C--:B------:R-:W-:Y:S02]  /*14ae0*/  FMUL.FTZ R92, R92, R3.reuse ;  /* 0x000000035c5c7220 */ /* 0x080fe40000410000 */
[-C--:B------:R-:W-:Y:S02]  /*14af0*/  FMUL.FTZ R94, R94, R3.reuse ;  /* 0x000000035e5e7220 */ /* 0x080fe40000410000 */
[-C--:B------:R-:W-:Y:S01]  /*14b00*/  FMUL.FTZ R93, R93, R3.reuse ;  /* 0x000000035d5d7220 */ /* 0x080fe20000410000 */
[----:B------:R-:W1:Y:S01]  /*14b10*/  MUFU.TANH R163, R78 ;  /* 0x0000004e00a37308 */ /* 0x000e620000002400 */
[----:B------:R-:W-:Y:S01]  /*14b20*/  FMUL.FTZ R95, R95, R3 ;  /* 0x000000035f5f7220 */ /* 0x000fe20000410000 */
[----:B---3--:R-:W-:-:S02]  /*14b30*/  FSEL R48, R48, -INF , !P3 ;  /* 0xff80000030307808 */ /* 0x008fc40005800000 */
[----:B----4-:R-:W-:-:S04]  /*14b40*/  FSEL R9, R35, -INF , !P5 ;  /* 0xff80000023097808 */ /* 0x010fc80006800000 */
[----:B------:R-:W3:Y:S01]  /*14b50*/  MUFU.TANH R164, R79 ;  /* 0x0000004f00a47308 */ /* 0x000ee20000002400 */
[----:B------:R-:W-:Y:S02]  /*14b60*/  FSEL R6, R33, -INF , !P5 ;  /* 0xff80000021067808 */ /* 0x000fe40006800000 */
[-C--:B------:R-:W-:Y:S02]  /*14b70*/  ISETP.GE.AND P3, PT, R4, R69.reuse, PT ;  /* 0x000000450400720c */ /* 0x080fe40003f66270 */
[----:B------:R-:W-:Y:S02]  /*14b80*/  ISETP.GE.AND P5, PT, R0, R69, PT ;  /* 0x000000450000720c */ /* 0x000fe40003fa6270 */
[C---:B------:R-:W-:Y:S01]  /*14b90*/  IADD3 R0, R22.reuse, 0x30, RZ ;  /* 0x0000003016007810 */ /* 0x040fe20007ffe0ff */
[----:B------:R-:W-:Y:S01]  /*14ba0*/  MUFU.TANH R174, R80 ;  /* 0x0000005000ae7308 */ /* 0x000fe20000002400 */
[----:B------:R-:W-:Y:S02]  /*14bb0*/  IADD3 R14, R22, 0x31, RZ ;  /* 0x00000031160e7810 */ /* 0x000fe40007ffe0ff */
[----:B--2---:R-:W-:-:S02]  /*14bc0*/  FSEL R8, R25, -INF , !P3 ;  /* 0xff80000019087808 */ /* 0x004fc40005800000 */
[----:B------:R-:W-:-:S03]  /*14bd0*/  FSEL R5, R20, -INF , !P3 ;  /* 0xff80000014057808 */ /* 0x000fc60005800000 */
[----:B------:R-:W-:Y:S01]  /*14be0*/  MUFU.TANH R172, R81 ;  /* 0x0000005100ac7308 */ /* 0x000fe20000002400 */
[----:B------:R-:W-:Y:S02]  /*14bf0*/  ISETP.GE.AND P3, PT, R0, R69, PT ;  /* 0x000000450000720c */ /* 0x000fe40003f66270 */
[----:B-1----:R-:W-:-:S05]  /*14c00*/  FSEL R0, R24, -INF , !P2 ;  /* 0xff80000018007808 */ /* 0x002fca0005000000 */
[----:B------:R-:W1:Y:S01]  /*14c10*/  MUFU.TANH R166, R82 ;  /* 0x0000005200a67308 */ /* 0x000e620000002400 */
[----:B------:R-:W-:-:S07]  /*14c20*/  FSEL R4, R21, -INF , !P2 ;  /* 0xff80000015047808 */ /* 0x000fce0005000000 */
[----:B------:R-:W2:Y:S01]  /*14c30*/  MUFU.TANH R167, R83 ;  /* 0x0000005300a77308 */ /* 0x000ea20000002400 */
[----:B------:R-:W-:-:S07]  /*14c40*/  ISETP.GE.AND P2, PT, R14, R69, PT ;  /* 0x000000450e00720c */ /* 0x000fce0003f46270 */
[----:B------:R-:W-:Y:S01]  /*14c50*/  MUFU.TANH R170, R64 ;  /* 0x0000004000aa7308 */ /* 0x000fe20000002400 */
[----:B------:R-:W-:-:S07]  /*14c60*/  IADD3 R14, R22, 0x38, RZ ;  /* 0x00000038160e7810 */ /* 0x000fce0007ffe0ff */
[----:B------:R-:W-:Y:S08]  /*14c70*/  MUFU.TANH R171, R65 ;  /* 0x0000004100ab7308 */ /* 0x000ff00000002400 */
[----:B------:R-:W4:Y:S08]  /*14c80*/  MUFU.TANH R142, R66 ;  /* 0x00000042008e7308 */ /* 0x000f300000002400 */
[----:B------:R-:W1:Y:S08]  /*14c90*/  MUFU.TANH R141, R67 ;  /* 0x00000043008d7308 */ /* 0x000e700000002400 */
[----:B------:R-:W-:Y:S08]  /*14ca0*/  MUFU.TANH R165, R92 ;  /* 0x0000005c00a57308 */ /* 0x000ff00000002400 */
[----:B------:R-:W1:Y:S08]  /*14cb0*/  MUFU.TANH R140, R94 ;  /* 0x0000005e008c7308 */ /* 0x000e700000002400 */
[----:B------:R-:W1:Y:S08]  /*14cc0*/  MUFU.TANH R162, R95 ;  /* 0x0000005f00a27308 */ /* 0x000e700000002400 */
[----:B------:R-:W1:Y:S01]  /*14cd0*/  MUFU.TANH R143, R93 ;  /* 0x0000005d008f7308 */ /* 0x000e620000002400 */
[----:B------:R-:W-:-:S02]  /*14ce0*/  IADD3 R22, R22, 0x39, RZ ;  /* 0x0000003916167810 */ /* 0x000fc40007ffe0ff */
[----:B------:R-:W-:Y:S02]  /*14cf0*/  FSEL R163, R163, -INF , !P1 ;  /* 0xff800000a3a37808 */ /* 0x000fe40004800000 */
[----:B------:R-:W-:Y:S02]  /*14d00*/  FSEL R176, R176, -INF , !P1 ;  /* 0xff800000b0b07808 */ /* 0x000fe40004800000 */
[----:B---3--:R-:W-:Y:S02]  /*14d10*/  FSEL R164, R164, -INF , !P0 ;  /* 0xff800000a4a47808 */ /* 0x008fe40004000000 */
[----:B------:R-:W-:Y:S01]  /*14d20*/  FSEL R175, R175, -INF , !P0 ;  /* 0xff800000afaf7808 */ /* 0x000fe20004000000 */
[----:B------:R-:W-:Y:S01]  /*14d30*/  BSSY B1, `(.L_x_2016) ;  /* 0x00000c2000017945 */ /* 0x000fe20003800000 */
[-C--:B------:R-:W-:Y:S02]  /*14d40*/  ISETP.GE.AND P1, PT, R14, R69.reuse, PT ;  /* 0x000000450e00720c */ /* 0x080fe40003f26270 */
[----:B------:R-:W-:-:S02]  /*14d50*/  ISETP.GE.AND P0, PT, R22, R69, PT ;  /* 0x000000451600720c */ /* 0x000fc40003f06270 */
[C---:B------:R-:W-:Y:S02]  /*14d60*/  IADD3 R195, R199.reuse, 0x800, RZ ;  /* 0x00000800c7c37810 */ /* 0x040fe40007ffe0ff */
[C---:B------:R-:W-:Y:S02]  /*14d70*/  IADD3 R194, R199.reuse, 0x1000, RZ ;  /* 0x00001000c7c27810 */ /* 0x040fe40007ffe0ff */
[C---:B------:R-:W-:Y:S02]  /*14d80*/  IADD3 R193, R199.reuse, 0x1800, RZ ;  /* 0x00001800c7c17810 */ /* 0x040fe40007ffe0ff */
[C---:B------:R-:W-:Y:S02]  /*14d90*/  IADD3 R191, R199.reuse, 0x2000, RZ ;  /* 0x00002000c7bf7810 */ /* 0x040fe40007ffe0ff */
[C---:B------:R-:W-:Y:S02]  /*14da0*/  IADD3 R190, R199.reuse, 0x2800, RZ ;  /* 0x00002800c7be7810 */ /* 0x040fe40007ffe0ff */
[----:B------:R-:W-:-:S02]  /*14db0*/  IADD3 R189, R199, 0x3000, RZ ;  /* 0x00003000c7bd7810 */ /* 0x000fc40007ffe0ff */
[C---:B------:R-:W-:Y:S02]  /*14dc0*/  IADD3 R188, R199.reuse, 0x3800, RZ ;  /* 0x00003800c7bc7810 */ /* 0x040fe40007ffe0ff */
[C---:B------:R-:W-:Y:S02]  /*14dd0*/  IADD3 R187, R199.reuse, 0x4000, RZ ;  /* 0x00004000c7bb7810 */ /* 0x040fe40007ffe0ff */
[C---:B------:R-:W-:Y:S02]  /*14de0*/  IADD3 R186, R199.reuse, 0x4800, RZ ;  /* 0x00004800c7ba7810 */ /* 0x040fe40007ffe0ff */
[C---:B------:R-:W-:Y:S02]  /*14df0*/  IADD3 R185, R199.reuse, 0x5000, RZ ;  /* 0x00005000c7b97810 */ /* 0x040fe40007ffe0ff */
[----:B------:R-:W-:Y:S02]  /*14e00*/  IADD3 R184, R199, 0x5800, RZ ;  /* 0x00005800c7b87810 */ /* 0x000fe40007ffe0ff */
[----:B-1----:R-:W-:-:S02]  /*14e10*/  FSEL R166, R166, -INF , !P6 ;  /* 0xff800000a6a67808 */ /* 0x002fc40007000000 */
[----:B------:R-:W-:Y:S02]  /*14e20*/  FSEL R174, R174, -INF , !P6 ;  /* 0xff800000aeae7808 */ /* 0x000fe40007000000 */
[----:B--2---:R-:W-:Y:S02]  /*14e30*/  FSEL R167, R167, -INF , !P5 ;  /* 0xff800000a7a77808 */ /* 0x004fe40006800000 */
[----:B------:R-:W-:Y:S02]  /*14e40*/  FSEL R172, R172, -INF , !P5 ;  /* 0xff800000acac7808 */ /* 0x000fe40006800000 */
[----:B----4-:R-:W-:Y:S02]  /*14e50*/  FSEL R142, R142, -INF , !P3 ;  /* 0xff8000008e8e7808 */ /* 0x010fe40005800000 */
        /* <DEDUP_REMOVED lines=73> */
.L_x_2019:
[----:B------:R-:W2:Y:S02]  /*152f0*/  LD.E R2, [R18.64+0x38] ;  /* 0x0000380612027980 */ /* 0x000ea4000c101900 */
[----:B--2---:R-:W-:-:S04]  /*15300*/  LEA R2, -R2, RZ, 0x6 ;  /* 0x000000ff02027211 */ /* 0x004fc800078e31ff */
[----:B------:R-:W-:Y:S02]  /*15310*/  SHF.R.S32.HI R3, RZ, 0x1f, R2 ;  /* 0x0000001fff037819 */ /* 0x000fe40000011402 */
.L_x_2020:
[----:B------:R-:W-:Y:S05]  /*15320*/  BSYNC B0 ;  /* 0x0000000000007941 */ /* 0x000fea0003800000 */
.L_x_2018:
        /* <DEDUP_REMOVED lines=98> */
.L_x_2017:
[----:B------:R-:W-:Y:S05]  /*15950*/  BSYNC B1 ;  /* 0x0000000000017941 */ /* 0x000fea0003800000 */
.L_x_2016:
[----:B------:R-:W2:Y:S01]  /*15960*/  LD.E R160, [R18.64+0xdc] ;  /* 0x0000dc0612a07980 */ /* 0x000ea2000c101900 */
[----:B------:R-:W-:-:S02]  /*15970*/  FMNMX.FTZ R3, R12, R17, !PT ;  /* 0x000000110c037209 */ /* 0x000fc40007810000 */
[----:B------:R-:W-:Y:S02]  /*15980*/  SHF.L.U32 R206, R54, 0x1, RZ ;  /* 0x0000000136ce7819 */ /* 0x000fe400000006ff */
[----:B------:R-:W-:Y:S02]  /*15990*/  FMNMX.FTZ R2, R50, R3, !PT ;  /* 0x0000000332027209 */ /* 0x000fe40007810000 */
[----:B------:R-:W-:Y:S01]  /*159a0*/  LEA R204, R55, R206, 0x1 ;  /* 0x000000ce37cc7211 */ /* 0x000fe200078e08ff */
[----:B-1----:R-:W-:Y:S01]  /*159b0*/  LDSM.16.MT88.4 R40, [R206+0xe000] ;  /* 0x00e00000ce28783b */ /* 0x002fe20000004200 */
        /* <DEDUP_REMOVED lines=43> */
[----:B------:R-:W-:-:S04]  /*15c70*/  FMNMX.FTZ R13, R140, R13, !PT ;  /* 0x0000000d8c0d7209 */ /* 0x000fc80007810000 */
[----:B------:R-:W-:-:S05]  /*15c80*/  FMNMX.FTZ R13, R162, R13, !PT ;  /* 0x0000000da20d7209 */ /* 0x000fca0007810000 */
[----:B------:R-:W3:Y:S01]  /*15c90*/  SHFL.BFLY PT, R2, R13, 0x2, 0x1f ;  /* 0x0c401f000d027f89 */ /* 0x000ee200000e0000 */
        /* <DEDUP_REMOVED lines=13> */
[-CC-:B------:R-:W-:Y:S01]  /*15d70*/  FFMA.FTZ R150, R17, R160.reuse, -R173.reuse ;  /* 0x000000a011967223 */ /* 0x180fe200000108ad */
[----:B------:R-:W-:Y:S01]  /*15d80*/  LDSM.16.MT88.4 R12, [R203+0xe800] ;  /* 0x00e80000cb0c783b */ /* 0x000fe20000004200 */
[-CC-:B------:R-:W-:Y:S02]  /*15d90*/  FFMA.FTZ R151, R50, R160.reuse, -R173.reuse ;  /* 0x000000a032977223 */ /* 0x180fe400000108ad */
[-C--:B------:R-:W-:Y:S01]  /*15da0*/  FFMA.FTZ R146, R51, R160.reuse, -R173 ;  /* 0x000000a033927223 */ /* 0x080fe200000108ad */
[----:B------:R-:W-:Y:S01]  /*15db0*/  MUFU.EX2 R153, R153 ;  /* 0x0000009900997308 */ /* 0x000fe20000000800 */
[-CC-:B------:R-:W-:Y:S01]  /*15dc0*/  FFMA.FTZ R152, R48, R160.reuse, -R161.reuse ;  /* 0x000000a030987223 */ /* 0x180fe200000108a1 */
[----:B------:R-:W-:Y:S01]  /*15dd0*/  LDSM.16.MT88.4 R16, [R204+0xe800] ;  /* 0x00e80000cc10783b */ /* 0x000fe20000004200 */
        /* <DEDUP_REMOVED lines=15> */
[----:B------:R-:W5:Y:S01]  /*15ed0*/  LDSM.16.MT88.4 R8, [R206+0xe800] ;  /* 0x00e80000ce08783b */ /* 0x000f620000004200 */
[----:B--2---:R-:W-:Y:S01]  /*15ee0*/  F2FP.BF16.PACK_AB R96, R150, R153 ;  /* 0x000000999660723e */ /* 0x004fe200000010ff */
[-C--:B------:R-:W-:Y:S02]  /*15ef0*/  FFMA.FTZ R0, R0, R160.reuse, -R161 ;  /* 0x000000a000007223 */ /* 0x080fe400000108a1 */
[-CC-:B------:R-:W-:Y:S02]  /*15f00*/  FFMA.FTZ R156, R176, R160.reuse, -R173.reuse ;  /* 0x000000a0b09c7223 */ /* 0x180fe400000108ad */
[-CC-:B------:R-:W-:Y:S01]  /*15f10*/  FFMA.FTZ R159, R175, R160.reuse, -R173.reuse ;  /* 0x000000a0af9f7223 */ /* 0x180fe200000108ad */
[----:B------:R-:W-:Y:S01]  /*15f20*/  MUFU.EX2 R152, R152 ;  /* 0x0000009800987308 */ /* 0x000fe20000000800 */
[----:B------:R-:W-:-:S02]  /*15f30*/  FFMA.FTZ R157, R174, R160, -R173 ;  /* 0x000000a0ae9d7223 */ /* 0x000fc400000108ad */
[-C--:B------:R-:W-:Y:S02]  /*15f40*/  FFMA.FTZ R158, R172, R160.reuse, -R173 ;  /* 0x000000a0ac9e7223 */ /* 0x080fe400000108ad */
[-CC-:B------:R-:W-:Y:S02]  /*15f50*/  FFMA.FTZ R163, R163, R160.reuse, -R161.reuse ;  /* 0x000000a0a3a37223 */ /* 0x180fe400000108a1 */
[-CC-:B------:R-:W-:Y:S01]  /*15f60*/  FFMA.FTZ R164, R164, R160.reuse, -R161.reuse ;  /* 0x000000a0a4a47223 */ /* 0x180fe200000108a1 */
[----:B------:R-:W2:Y:S01]  /*15f70*/  MUFU.EX2 R155, R155 ;  /* 0x0000009b009b7308 */ /* 0x000ea20000000800 */
[----:B----4-:R-:W-:Y:S01]  /*15f80*/  F2FP.BF16.PACK_AB R98, R146, R151 ;  /* 0x000000979262723e */ /* 0x010fe200000010ff */
[-CC-:B------:R-:W-:Y:S02]  /*15f90*/  FFMA.FTZ R166, R166, R160.reuse, -R161.reuse ;  /* 0x000000a0a6a67223 */ /* 0x180fe400000108a1 */
[-C--:B------:R-:W-:Y:S02]  /*15fa0*/  FFMA.FTZ R167, R167, R160.reuse, -R161 ;  /* 0x000000a0a7a77223 */ /* 0x080fe400000108a1 */
[----:B------:R-:W-:-:S02]  /*15fb0*/  FFMA.FTZ R170, R170, R160, -R173 ;  /* 0x000000a0aaaa7223 */ /* 0x000fc400000108ad */
[----:B------:R-:W-:Y:S01]  /*15fc0*/  MUFU.EX2 R154, R154 ;  /* 0x0000009a009a7308 */ /* 0x000fe20000000800 */
[-CC-:B------:R-:W-:Y:S02]  /*15fd0*/  FFMA.FTZ R171, R171, R160.reuse, -R173.reuse ;  /* 0x000000a0abab7223 */ /* 0x180fe400000108ad */
[-CC-:B------:R-:W-:Y:S02]  /*15fe0*/  FFMA.FTZ R165, R165, R160.reuse, -R173.reuse ;  /* 0x000000a0a5a57223 */ /* 0x180fe400000108ad */
[-C--:B------:R-:W-:Y:S02]  /*15ff0*/  FFMA.FTZ R172, R143, R160.reuse, -R173 ;  /* 0x000000a08fac7223 */ /* 0x080fe400000108ad */
[--C-:B------:R-:W-:Y:S01]  /*16000*/  FFMA.FTZ R173, R142, R160, -R161.reuse ;  /* 0x000000a08ead7223 */ /* 0x100fe200000108a1 */
[----:B------:R-:W4:Y:S01]  /*16010*/  MUFU.EX2 R147, R147 ;  /* 0x0000009300937308 */ /* 0x000f220000000800 */
        /* <DEDUP_REMOVED lines=71> */
[----:B-----5:R-:W-:Y:S01]  /*16490*/  HMMA.16816.F32.BF16 R36, R4, R8, R36 ;  /* 0x000000080424723c */ /* 0x020fe20000041824 */
        /* <DEDUP_REMOVED lines=128> */
.L_x_2030:
        /* <DEDUP_REMOVED lines=75> */
.L_x_2023:
[----:B------:R-:W-:Y:S02]  /*17150*/  ULDC.64 UR4, c[0x0][0x118] ;  /* 0x0000460000047ab9 */ /* 0x000fe40000000a00 */
[----:B------:R-:W2:Y:S02]  /*17160*/  LD.E R10, [R2.64+0x40] ;  /* 0x00004004020a7980 */ /* 0x000ea4000c101900 */
[----:B--2---:R-:W-:Y:S04]  /*17170*/  LEA R10, -R10, RZ, 0x6 ;  /* 0x000000ff0a0a7211 */ /* 0x004fe800078e31ff */
[----:B------:R-:W-:Y:S02]  /*17180*/  SHF.R.S32.HI R7, RZ, 0x1f, R10 ;  /* 0x0000001fff077819 */ /* 0x000fe4000001140a */
.L_x_2024:
[----:B------:R-:W-:Y:S05]  /*17190*/  BSYNC B0 ;  /* 0x0000000000007941 */ /* 0x000fea0003800000 */
.L_x_2022:
        /* <DEDUP_REMOVED lines=61> */
[----:B------:R-:W-:Y:S01]  /*17570*/  ISETP.GT.AND P0, PT, R224, R211, PT ;  /* 0x000000d3e000720c */ /* 0x000fe20003f04270 */
        /* <DEDUP_REMOVED lines=325> */
.L_x_2028:
[----:B------:R-:W-:Y:S02]  /*189d0*/  ULDC.64 UR4, c[0x0][0x118] ;  /* 0x0000460000047ab9 */ /* 0x000fe40000000a00 */
[----:B------:R-:W2:Y:S02]  /*189e0*/  LD.E R10, [R2.64+0x38] ;  /* 0x00003804020a7980 */ /* 0x000ea4000c101900 */
[----:B--2---:R-:W-:Y:S04]  /*189f0*/  LEA R10, -R10, RZ, 0x6 ;  /* 0x000000ff0a0a7211 */ /* 0x004fe800078e31ff */
[----:B------:R-:W-:Y:S02]  /*18a00*/  SHF.R.S32.HI R7, RZ, 0x1f, R10 ;  /* 0x0000001fff077819 */ /* 0x000fe4000001140a */
.L_x_2029:
[----:B------:R-:W-:Y:S05]  /*18a10*/  BSYNC B0 ;  /* 0x0000000000007941 */ /* 0x000fea0003800000 */
.L_x_2027:
        /* <DEDUP_REMOVED lines=90> */
.L_x_2026:
[----:B--2-4-:R-:W-:Y:S05]  /*18fc0*/  BSYNC B1 ;  /* 0x0000000000017941 */ /* 0x014fea0003800000 */
.L_x_2025:
        /* <DEDUP_REMOVED lines=63> */
[----:B------:R-:W-:Y:S01]  /*193c0*/  ISETP.GT.AND P0, PT, R224, R211, PT ;  /* 0x000000d3e000720c */ /* 0x000fe20003f04270 */
[-CC-:B------:R-:W-:Y:S02]  /*193d0*/  FFMA.FTZ R173, R173, R134.reuse, -R145.reuse ;  /* 0x00000086adad7223 */ /* 0x180fe40000010891 */
[-C--:B------:R-:W-:Y:S02]  /*193e0*/  FFMA.FTZ R172, R171, R134.reuse, -R145 ;  /* 0x00000086abac7223 */ /* 0x080fe40000010891 */
[-CC-:B------:R-:W-:Y:S02]  /*193f0*/  FFMA.FTZ R175, R170, R134.reuse, -R147.reuse ;  /* 0x00000086aaaf7223 */ /* 0x180fe40000010893 */
[-C--:B------:R-:W-:Y:S01]  /*19400*/  FFMA.FTZ R174, R238, R134.reuse, -R147 ;  /* 0x00000086eeae7223 */ /* 0x080fe20000010893 */
[----:B------:R-:W2:Y:S01]  /*19410*/  MUFU.EX2 R0, R0 ;  /* 0x0000000000007308 */ /* 0x000ea20000000800 */
[-CC-:B------:R-:W-:Y:S02]  /*19420*/  FFMA.FTZ R171, R237, R134.reuse, -R145.reuse ;  /* 0x00000086edab7223 */ /* 0x180fe40000010891 */
[-C--:B------:R-:W-:Y:S02]  /*19430*/  FFMA.FTZ R170, R236, R134.reuse, -R145 ;  /* 0x00000086ecaa7223 */ /* 0x080fe40000010891 */
[-CC-:B------:R-:W-:Y:S02]  /*19440*/  FFMA.FTZ R236, R165, R134.reuse, -R147.reuse ;  /* 0x00000086a5ec7223 */ /* 0x180fe40000010893 */
        /* <DEDUP_REMOVED lines=125> */
[-C--:B------:R-:W-:Y:S02]  /*19c20*/  FFMA.FTZ R178, R235, R134.reuse, -R147 ;  /* 0x00000086ebb27223 */ /* 0x080fe40000010893 */
[-C--:B------:R-:W-:Y:S01]  /*19c30*/  FFMA.FTZ R235, R164, R134.reuse, -R145 ;  /* 0x00000086a4eb7223 */ /* 0x080fe20000010891 */
[C---:B------:R-:W-:Y:S01]  /*19c40*/  HMMA.16816.F32.BF16 R48, R128.reuse, R106, R48 ;  /* 0x0000006a8030723c */ /* 0x040fe20000041830 */
[----:B------:R-:W1:Y:S02]  /*19c50*/  LDSM.16.MT88.4 R104, [R206+0x10000] ;  /* 0x01000000ce68783b */ /* 0x000e640000004200 */
[----:B------:R-:W-:Y:S01]  /*19c60*/  MUFU.EX2 R178, R178 ;  /* 0x000000b200b27308 */ /* 0x000fe20000000800 */
[-C--:B------:R-:W-:Y:S02]  /*19c70*/  FFMA.FTZ R179, R234, R134.reuse, -R147 ;  /* 0x00000086eab37223 */ /* 0x080fe40000010893 */
[-CC-:B------:R-:W-:Y:S02]  /*19c80*/  FFMA.FTZ R234, R166, R134.reuse, -R145.reuse ;  /* 0x00000086a6ea7223 */ /* 0x180fe40000010891 */
[C---:B------:R-:W-:Y:S01]  /*19c90*/  HMMA.16816.F32.BF16 R52, R128.reuse, R100, R52 ;  /* 0x000000648034723c */ /* 0x040fe20000041834 */
[----:B------:R-:W-:Y:S03]  /*19ca0*/  LDSM.16.MT88.4 R164, [R206+0x11800] ;  /* 0x01180000cea4783b */ /* 0x000fe60000004200 */
[-CC-:B------:R-:W-:Y:S01]  /*19cb0*/  FFMA.FTZ R180, R180, R134.reuse, -R145.reuse ;  /* 0x00000086b4b47223 */ /* 0x180fe20000010891 */
[----:B------:R-:W2:Y:S01]  /*19cc0*/  MUFU.EX2 R179, R179 ;  /* 0x000000b300b37308 */ /* 0x000ea20000000800 */
[-C--:B------:R-:W-:Y:S02]  /*19cd0*/  FFMA.FTZ R181, R181, R134.reuse, -R145 ;  /* 0x00000086b5b57223 */ /* 0x080fe40000010891 */
[C---:B------:R-:W-:Y:S01]  /*19ce0*/  HMMA.16816.F32.BF16 R56, R128.reuse, R102, R56 ;  /* 0x000000668038723c */ /* 0x040fe20000041838 */
[----:B------:R-:W3:Y:S03]  /*19cf0*/  LDSM.16.MT88.4 R100, [R205+0x10000] ;  /* 0x01000000cd64783b */ /* 0x000ee60000004200 */
[-CC-:B------:R-:W-:Y:S02]  /*19d00*/  FFMA.FTZ R183, R183, R134.reuse, -R147.reuse ;  /* 0x00000086b7b77223 */ /* 0x180fe40000010893 */
[-C--:B------:R-:W-:Y:S01]  /*19d10*/  FFMA.FTZ R182, R182, R134.reuse, -R147 ;  /* 0x00000086b6b67223 */ /* 0x080fe20000010893 */
[----:B------:R-:W-:Y:S01]  /*19d20*/  MUFU.EX2 R180, R180 ;  /* 0x000000b400b47308 */ /* 0x000fe20000000800 */
[C---:B------:R-:W-:Y:S04]  /*19d30*/  HMMA.16816.F32.BF16 R60, R128.reuse, R108, R60 ;  /* 0x0000006c803c723c */ /* 0x040fe8000004183c */
[-CC-:B------:R-:W-:Y:S02]  /*19d40*/  FFMA.FTZ R226, R226, R134.reuse, -R145.reuse ;  /* 0x00000086e2e27223 */ /* 0x180fe40000010891 */
[----:B------:R-:W-:Y:S02]  /*19d50*/  FFMA.FTZ R227, R227, R134, -R145 ;  /* 0x00000086e3e37223 */ /* 0x000fe40000010891 */
[C---:B------:R-:W-:Y:S01]  /*19d60*/  HMMA.16816.F32.BF16 R64, R128.reuse, R110, R64 ;  /* 0x0000006e8040723c */ /* 0x040fe20000041840 */
[----:B------:R-:W4:Y:S01]  /*19d70*/  LDSM.16.MT88.4 R108, [R204+0x10000] ;  /* 0x01000000cc6c783b */ /* 0x000f220000004200 */
[----:B------:R-:W5:Y:S02]  /*19d80*/  MUFU.EX2 R181, R181 ;  /* 0x000000b500b57308 */ /* 0x000f640000000800 */
[C---:B------:R-:W-:Y:S02]  /*19d90*/  FMUL.FTZ R88, R2.reuse, R88 ;  /* 0x0000005802587220 */ /* 0x040fe40000410000 */
[----:B------:R-:W-:Y:S02]  /*19da0*/  FMUL.FTZ R89, R2, R89 ;  /* 0x0000005902597220 */ /* 0x000fe40000410000 */
[C---:B------:R-:W-:Y:S01]  /*19db0*/  FMUL.FTZ R90, R0.reuse, R90 ;  /* 0x0000005a005a7220 */ /* 0x040fe20000410000 */
[C---:B-1----:R-:W-:Y:S03]  /*19dc0*/  HMMA.16816.F32.BF16 R68, R128.reuse, R104, R68 ;  /* 0x000000688044723c */ /* 0x042fe60000041844 */
[----:B------:R-:W-:Y:S01]  /*19dd0*/  FMUL.FTZ R91, R0, R91 ;  /* 0x0000005b005b7220 */ /* 0x000fe20000410000 */
[----:B------:R-:W-:Y:S01]  /*19de0*/  MUFU.EX2 R183, R183 ;  /* 0x000000b700b77308 */ /* 0x000fe20000000800 */
[C---:B------:R-:W-:Y:S02]  /*19df0*/  FMUL.FTZ R92, R2.reuse, R92 ;  /* 0x0000005c025c7220 */ /* 0x040fe40000410000 */
[----:B------:R-:W-:Y:S01]  /*19e00*/  FMUL.FTZ R93, R2, R93 ;  /* 0x0000005d025d7220 */ /* 0x000fe20000410000 */
[C---:B------:R-:W-:Y:S01]  /*19e10*/  HMMA.16816.F32.BF16 R72, R128.reuse, R106, R72 ;  /* 0x0000006a8048723c */ /* 0x040fe20000041848 */
[----:B------:R-:W1:Y:S03]  /*19e20*/  LDSM.16.MT88.4 R104, [R203+0x10000] ;  /* 0x01000000cb68783b */ /* 0x000e660000004200 */
[C---:B------:R-:W-:Y:S02]  /*19e30*/  FMUL.FTZ R94, R0.reuse, R94 ;  /* 0x0000005e005e7220 */ /* 0x040fe40000410000 */
[----:B------:R-:W-:Y:S01]  /*19e40*/  FMUL.FTZ R95, R0, R95 ;  /* 0x0000005f005f7220 */ /* 0x000fe20000410000 */
[----:B------:R-:W4:Y:S01]  /*19e50*/  MUFU.EX2 R182, R182 ;  /* 0x000000b600b67308 */ /* 0x000f220000000800 */
[C---:B---3--:R-:W-:Y:S04]  /*19e60*/  HMMA.16816.F32.BF16 R76, R128.reuse, R100, R76 ;  /* 0x00000064804c723c */ /* 0x048fe8000004184c */
[C---:B------:R-:W-:Y:S02]  /*19e70*/  FMUL.FTZ R96, R2.reuse, R96 ;  /* 0x0000006002607220 */ /* 0x040fe40000410000 */
[----:B------:R-:W-:Y:S01]  /*19e80*/  FMUL.FTZ R97, R2, R97 ;  /* 0x0000006102617220 */ /* 0x000fe20000410000 */
[----:B--2---:R-:W-:Y:S01]  /*19e90*/  F2FP.BF16.PACK_AB R100, R179, R178 ;  /* 0x000000b2b364723e */ /* 0x004fe200000010ff */
[C---:B------:R-:W-:Y:S01]  /*19ea0*/  HMMA.16816.F32.BF16 R80, R128.reuse, R102, R80 ;  /* 0x000000668050723c */ /* 0x040fe20000041850 */
[----:B------:R-:W-:Y:S03]  /*19eb0*/  MUFU.EX2 R226, R226 ;  /* 0x000000e200e27308 */ /* 0x000fe60000000800 */
[C---:B------:R-:W-:Y:S01]  /*19ec0*/  FMUL.FTZ R98, R0.reuse, R98 ;  /* 0x0000006200627220 */ /* 0x040fe20000410000 */
[----:B-----5:R-:W-:Y:S01]  /*19ed0*/  F2FP.BF16.PACK_AB R101, R181, R180 ;  /* 0x000000b4b565723e */ /* 0x020fe200000010ff */
[----:B------:R-:W-:Y:S02]  /*19ee0*/  FMUL.FTZ R99, R0, R99 ;  /* 0x0000006300637220 */ /* 0x000fe40000410000 */
[C---:B----4-:R-:W-:Y:S03]  /*19ef0*/  HMMA.16816.F32.BF16 R84, R128.reuse, R108, R84 ;  /* 0x0000006c8054723c */ /* 0x050fe60000041854 */
[----:B------:R-:W2:Y:S01]  /*19f00*/  MUFU.EX2 R227, R227 ;  /* 0x000000e300e37308 */ /* 0x000ea20000000800 */
[-CC-:B------:R-:W-:Y:S02]  /*19f10*/  FFMA.FTZ R233, R233, R134.reuse, -R147.reuse ;  /* 0x00000086e9e97223 */ /* 0x180fe40000010893 */
[-C--:B------:R-:W-:Y:S01]  /*19f20*/  FFMA.FTZ R232, R232, R134.reuse, -R147 ;  /* 0x00000086e8e87223 */ /* 0x080fe20000010893 */
[----:B------:R-:W-:Y:S01]  /*19f30*/  F2FP.BF16.PACK_AB R102, R182, R183 ;  /* 0x000000b7b666723e */ /* 0x000fe200000010ff */
[C---:B------:R-:W-:Y:S01]  /*19f40*/  HMMA.16816.F32.BF16 R88, R128.reuse, R110, R88 ;  /* 0x0000006e8058723c */ /* 0x040fe20000041858 */
[----:B------:R-:W3:Y:S03]  /*19f50*/  LDSM.16.MT88.4 R108, [R204+0xc800] ;  /* 0x00c80000cc6c783b */ /* 0x000ee60000004200 */
[-CC-:B------:R-:W-:Y:S01]  /*19f60*/  FFMA.FTZ R231, R231, R134.reuse, -R145.reuse ;  /* 0x00000086e7e77223 */ /* 0x180fe20000010891 */
[----:B------:R-:W-:Y:S01]  /*19f70*/  MUFU.EX2 R233, R233 ;  /* 0x000000e900e97308 */ /* 0x000fe20000000800 */
[-C--:B------:R-:W-:Y:S02]  /*19f80*/  FFMA.FTZ R230, R230, R134.reuse, -R145 ;  /* 0x00000086e6e67223 */ /* 0x080fe40000010891 */
[-CC-:B------:R-:W-:Y:S01]  /*19f90*/  FFMA.FTZ R229, R229, R134.reuse, -R147.reuse ;  /* 0x00000086e5e57223 */ /* 0x180fe20000010893 */
[C---:B-1----:R-:W-:Y:S03]  /*19fa0*/  HMMA.16816.F32.BF16 R92, R128.reuse, R104, R92 ;  /* 0x00000068805c723c */ /* 0x042fe6000004185c */
[-CC-:B------:R-:W-:Y:S02]  /*19fb0*/  FFMA.FTZ R228, R228, R134.reuse, -R147.reuse ;  /* 0x00000086e4e47223 */ /* 0x180fe40000010893 */
[----:B------:R-:W-:Y:S01]  /*19fc0*/  FFMA.FTZ R147, R161, R134, -R147 ;  /* 0x00000086a1937223 */ /* 0x000fe20000010893 */
[----:B------:R-:W1:Y:S01]  /*19fd0*/  MUFU.EX2 R232, R232 ;  /* 0x000000e800e87308 */ /* 0x000e620000000800 */
[----:B------:R-:W-:Y:S01]  /*19fe0*/  LDSM.16.MT88.4 R160, [R203+0xf800] ;  /* 0x00f80000cba0783b */ /* 0x000fe20000004200 */
[----:B------:R-:W-:Y:S04]  /*19ff0*/  HMMA.16816.F32.BF16 R96, R128, R106, R96 ;  /* 0x0000006a8060723c */ /* 0x000fe80000041860 */
[----:B--2---:R-:W-:Y:S01]  /*1a000*/  F2FP.BF16.PACK_AB R103, R227, R226 ;  /* 0x000000e2e367723e */ /* 0x004fe200000010ff */
[-CC-:B------:R-:W-:Y:S02]  /*1a010*/  FFMA.FTZ R135, R135, R134.reuse, -R145.reuse ;  /* 0x0000008687877223 */ /* 0x180fe40000010891 */
[----:B------:R-:W2:Y:S01]  /*1a020*/  LDSM.16.MT88.4 R104, [R203+0xe800] ;  /* 0x00e80000cb68783b */ /* 0x000ea20000004200 */
[----:B------:R-:W-:Y:S01]  /*1a030*/  FFMA.FTZ R145, R133, R134, -R145 ;  /* 0x0000008685917223 */ /* 0x000fe20000010891 */
[----:B------:R-:W-:Y:S02]  /*1a040*/  MUFU.EX2 R241, R147 ;  /* 0x0000009300f17308 */ /* 0x000fe40000000800 */
[C---:B------:R-:W-:Y:S04]  /*1a050*/  HMMA.16816.F32.BF16 R4, R100.reuse, R112, R4 ;  /* 0x000000706404723c */ /* 0x040fe80000041804 */
[----:B------:R-:W-:Y:S01]  /*1a060*/  LDSM.16.MT88.4 R128, [R205+0xf000] ;  /* 0x00f00000cd80783b */ /* 0x000fe20000004200 */
[----:B------:R-:W-:Y:S02]  /*1a070*/  FFMA.FTZ R177, R2, R225, R177 ;  /* 0x000000e102b17223 */ /* 0x000fe400000100b1 */
[----:B------:R-:W-:Y:S01]  /*1a080*/  FFMA.FTZ R173, R0, R223, R173 ;  /* 0x000000df00ad7223 */ /* 0x000fe200000100ad */
[C---:B------:R-:W-:Y:S01]  /*1a090*/  HMMA.16816.F32.BF16 R8, R100.reuse, R114, R8 ;  /* 0x000000726408723c */ /* 0x040fe20000041808 */
[----:B------:R4:W-:Y:S03]  /*1a0a0*/  MUFU.EX2 R134, R145 ;  /* 0x0000009100867308 */ /* 0x0009e60000000800 */
[----:B------:R-:W-:Y:S01]  /*1a0b0*/  LDSM.16.MT88.4 R112, [R205+0x10800] ;  /* 0x01080000cd70783b */ /* 0x000fe20000004200 */
[----:B------:R-:W-:Y:S02]  /*1a0c0*/  FADD.FTZ R176, R176, R177 ;  /* 0x000000b1b0b07221 */ /* 0x000fe40000010000 */
[----:B------:R-:W-:Y:S01]  /*1a0d0*/  FADD.FTZ R172, R172, R173 ;  /* 0x000000adacac7221 */ /* 0x000fe20000010000 */
[C---:B------:R-:W-:Y:S03]  /*1a0e0*/  HMMA.16816.F32.BF16 R12, R100.reuse, R116, R12 ;  /* 0x00000074640c723c */ /* 0x040fe6000004180c */
[----:B------:R-:W-:Y:S01]  /*1a0f0*/  MUFU.EX2 R231, R231 ;  /* 0x000000e700e77308 */ /* 0x000fe20000000800 */
[----:B------:R-:W-:Y:S04]  /*1a100*/  FADD.FTZ R175, R175, R176 ;  /* 0x000000b0afaf7221 */ /* 0x000fe80000010000 */
[C---:B------:R-:W-:Y:S01]  /*1a110*/  HMMA.16816.F32.BF16 R16, R100.reuse, R118, R16 ;  /* 0x000000766410723c */ /* 0x040fe20000041810 */
[----:B------:R-:W-:Y:S03]  /*1a120*/  LDSM.16.MT88.4 R116, [R204+0x10800] ;  /* 0x01080000cc74783b */ /* 0x000fe60000004200 */
[----:B------:R-:W-:Y:S01]  /*1a130*/  FADD.FTZ R175, R174, R175 ;  /* 0x000000afaeaf7221 */ /* 0x000fe20000010000 */
[----:B------:R-:W5:Y:S03]  /*1a140*/  MUFU.EX2 R230, R230 ;  /* 0x000000e600e67308 */ /* 0x000f660000000800 */
[C---:B---3--:R-:W-:Y:S01]  /*1a150*/  HMMA.16816.F32.BF16 R20, R100.reuse, R108, R20 ;  /* 0x0000006c6414723c */ /* 0x048fe20000041814 */
[----:B----4-:R-:W-:Y:S03]  /*1a160*/  LDSM.16.MT88.4 R144, [R203+0xd800] ;  /* 0x00d80000cb90783b */ /* 0x010fe60000004200 */
[----:B------:R-:W-:Y:S03]  /*1a170*/  FADD.FTZ R178, R178, R175 ;  /* 0x000000afb2b27221 */ /* 0x000fe60000010000 */
[----:B------:R-:W-:Y:S01]  /*1a180*/  MUFU.EX2 R229, R229 ;  /* 0x000000e500e57308 */ /* 0x000fe20000000800 */
[C---:B------:R-:W-:Y:S01]  /*1a190*/  HMMA.16816.F32.BF16 R24, R100.reuse, R110, R24 ;  /* 0x0000006e6418723c */ /* 0x040fe20000041818 */
[----:B------:R-:W3:Y:S03]  /*1a1a0*/  LDSM.16.MT88.4 R108, [R206+0x10800] ;  /* 0x01080000ce6c783b */ /* 0x000ee60000004200 */
[----:B------:R-:W-:Y:S04]  /*1a1b0*/  FADD.FTZ R178, R179, R178 ;  /* 0x000000b2b3b27221 */ /* 0x000fe80000010000 */
[C---:B------:R-:W-:Y:S01]  /*1a1c0*/  HMMA.16816.F32.BF16 R28, R100.reuse, R120, R28 ;  /* 0x00000078641c723c */ /* 0x040fe2000004181c */
[----:B------:R-:W4:Y:S03]  /*1a1d0*/  MUFU.EX2 R228, R228 ;  /* 0x000000e400e47308 */ /* 0x000f260000000800 */
[----:B------:R-:W-:Y:S04]  /*1a1e0*/  FADD.FTZ R183, R183, R178 ;  /* 0x000000b2b7b77221 */ /* 0x000fe80000010000 */
[C---:B------:R-:W-:Y:S01]  /*1a1f0*/  HMMA.16816.F32.BF16 R32, R100.reuse, R122, R32 ;  /* 0x0000007a6420723c */ /* 0x040fe20000041820 */
[----:B------:R-:W-:Y:S02]  /*1a200*/  LDSM.16.MT88.4 R120, [R205+0xd000] ;  /* 0x00d00000cd78783b */ /* 0x000fe40000004200 */
[----:B------:R-:W-:Y:S01]  /*1a210*/  MUFU.EX2 R234, R234 ;  /* 0x000000ea00ea7308 */ /* 0x000fe20000000800 */
        /* <DEDUP_REMOVED lines=119> */
.L_x_2021:
        /* <DEDUP_REMOVED lines=11> */
.L_x_2049:
[----:B--23--:R-:W-:Y:S01]  /*1aa40*/  FADD.FTZ R225, R10, R225 ;  /* 0x000000e10ae17221 */ /* 0x00cfe20000010000 */
[----:B------:R-:W-:Y:S05]  /*1aa50*/  BRA.DIV ~URZ, `(.L_x_2032) ;  /* 0x000019027f007947 */ /* 0x000fea000b800000 */
[----:B------:R-:W2:Y:S04]  /*1aa60*/  SHFL.BFLY PT, R6, R223, 0x2, 0x1f ;  /* 0x0c401f00df067f89 */ /* 0x000ea800000e0000 */
[----:B------:R-:W3:Y:S01]  /*1aa70*/  SHFL.BFLY PT, R2, R225, 0x1, 0x1f ;  /* 0x0c201f00e1027f89 */ /* 0x000ee200000e0000 */
[----:B--2---:R-:W-:Y:S02]  /*1aa80*/  FADD.FTZ R11, R6, R223 ;  /* 0x000000df060b7221 */ /* 0x004fe40000010000 */
[----:B---3--:R-:W-:-:S03]  /*1aa90*/  FADD.FTZ R2, R225, R2 ;  /* 0x00000002e1027221 */ /* 0x008fc60000010000 */
[----:B------:R2:W3:Y:S04]  /*1aaa0*/  SHFL.BFLY PT, R10, R11, 0x1, 0x1f ;  /* 0x0c201f000b0a7f89 */ /* 0x0004e800000e0000 */
.L_x_2050:
        /* <DEDUP_REMOVED lines=185> */
[----:B------:R1:W-:Y:S04]  /*1b640*/  STS.64 [R18+0x8800], R98 ;  /* 0x0088006212007388 */ /* 0x0003e80000000a00 */
[----:B--2---:R-:W2:Y:S04]  /*1b650*/  LD.E.64 R14, [R4.64+0xb0] ;  /* 0x0000b004040e7980 */ /* 0x004ea8000c101b00 */
[----:B------:R-:W2:Y:S04]  /*1b660*/  LD.E R8, [R4.64+0x60] ;  /* 0x0000600404087980 */ /* 0x000ea8000c101900 */
[----:B---3--:R-:W1:Y:S01]  /*1b670*/  S2R R16, SR_TID.X ;  /* 0x0000000000107919 */ /* 0x008e620000002100 */
[----:B------:R-:W-:-:S03]  /*1b680*/  LEA.HI R10, R10, R9, RZ, 0x4 ;  /* 0x000000090a0a7211 */ /* 0x000fc600078f20ff */
[----:B----4-:R3:W5:Y:S04]  /*1b690*/  LD.E R7, [R4.64+0xcc] ;  /* 0x0000cc0404077980 */ /* 0x010768000c101900 */
[----:B------:R3:W5:Y:S04]  /*1b6a0*/  LD.E.64 R114, [R4.64+0x78] ;  /* 0x0000780404727980 */ /* 0x000768000c101b00 */
[----:B------:R3:W5:Y:S01]  /*1b6b0*/  LD.E.64 R116, [R4.64+0xa8] ;  /* 0x0000a80404747980 */ /* 0x000762000c101b00 */
[----:B------:R-:W-:Y:S01]  /*1b6c0*/  LOP3.LUT R112, R12, 0xffffffe0, RZ, 0xc0, !PT ;  /* 0xffffffe00c707812 */ /* 0x000fe200078ec0ff */
[----:B------:R-:W-:Y:S01]  /*1b6d0*/  @P4 MUFU.LG2 R2, R2 ;  /* 0x0000000200024308 */ /* 0x000fe20000000c00 */
[----:B------:R-:W-:Y:S01]  /*1b6e0*/  SHF.R.S32.HI R12, RZ, 0x1f, R11 ;  /* 0x0000001fff0c7819 */ /* 0x000fe2000001140b */
[----:B------:R-:W-:Y:S06]  /*1b6f0*/  BSSY B0, `(.L_x_2033) ;  /* 0x000004c000007945 */ /* 0x000fec0003800000 */
[----:B------:R-:W4:Y:S01]  /*1b700*/  @P3 MUFU.LG2 R6, R6 ;  /* 0x0000000600063308 */ /* 0x000f220000000c00 */
[----:B-1----:R-:W-:-:S04]  /*1b710*/  SHF.R.S32.HI R13, RZ, 0x1f, R16 ;  /* 0x0000001fff0d7819 */ /* 0x002fc80000011410 */
[----:B------:R-:W-:Y:S02]  /*1b720*/  LEA.HI R13, R13, R16, RZ, 0x4 ;  /* 0x000000100d0d7211 */ /* 0x000fe400078f20ff */
[----:B------:R-:W-:Y:S02]  /*1b730*/  LOP3.LUT R16, R10, 0xfffffff0, RZ, 0xc0, !PT ;  /* 0xfffffff00a107812 */ /* 0x000fe400078ec0ff */
[----:B------:R-:W-:Y:S02]  /*1b740*/  SHF.R.S32.HI R10, RZ, 0x4, R13 ;  /* 0x00000004ff0a7819 */ /* 0x000fe4000001140d */
[----:B------:R-:W-:Y:S02]  /*1b750*/  IADD3 R13, -R16, R9, RZ ;  /* 0x00000009100d7210 */ /* 0x000fe40007ffe1ff */
[----:B------:R-:W-:Y:S02]  /*1b760*/  SHF.L.U32 R16, R10, 0x6, RZ ;  /* 0x000000060a107819 */ /* 0x000fe400000006ff */
[----:B------:R-:W-:Y:S01]  /*1b770*/  LEA.HI R18, R13, R13, RZ, 0x1 ;  /* 0x0000000d0d127211 */ /* 0x000fe200078f08ff */
[----:B----4-:R-:W-:Y:S01]  /*1b780*/  @P3 FMUL.FTZ R6, R6, 0.69314718246459960938 ;  /* 0x3f31721806063820 */ /* 0x010fe20000410000 */
        /* <DEDUP_REMOVED lines=66> */
.L_x_2034:
[----:B-1--4-:R-:W-:Y:S05]  /*1bbb0*/  BSYNC B0 ;  /* 0x0000000000007941 */ /* 0x012fea0003800000 */
.L_x_2033:
        /* <DEDUP_REMOVED lines=22> */
.L_x_2036:
[----:B------:R-:W-:Y:S05]  /*1bd20*/  BSYNC B0 ;  /* 0x0000000000007941 */ /* 0x000fea0003800000 */
.L_x_2035:
        /* <DEDUP_REMOVED lines=12> */
.L_x_2038:
[----:B------:R-:W-:Y:S05]  /*1bdf0*/  BSYNC B0 ;  /* 0x0000000000007941 */ /* 0x000fea0003800000 */
.L_x_2037:
        /* <DEDUP_REMOVED lines=12> */
.L_x_2040:
[----:B------:R-:W-:Y:S05]  /*1bec0*/  BSYNC B0 ;  /* 0x0000000000007941 */ /* 0x000fea0003800000 */
.L_x_2039:
        /* <DEDUP_REMOVED lines=12> */
.L_x_2042:
[----:B------:R-:W-:Y:S05]  /*1bf90*/  BSYNC B0 ;  /* 0x0000000000007941 */ /* 0x000fea0003800000 */
.L_x_2041:
        /* <DEDUP_REMOVED lines=12> */
.L_x_2044:
[----:B------:R-:W-:Y:S05]  /*1c060*/  BSYNC B0 ;  /* 0x0000000000007941 */ /* 0x000fea0003800000 */
.L_x_2043:
        /* <DEDUP_REMOVED lines=12> */
.L_x_2046:
[----:B------:R-:W-:Y:S05]  /*1c130*/  BSYNC B0 ;  /* 0x0000000000007941 */ /* 0x000fea0003800000 */
.L_x_2045:
        /* <DEDUP_REMOVED lines=12> */
.L_x_2048:
[----:B------:R-:W-:Y:S05]  /*1c200*/  BSYNC B0 ;  /* 0x0000000000007941 */ /* 0x000fea0003800000 */
.L_x_2047:
[----:B------:R-:W-:-:S04]  /*1c210*/  IADD3 R10, R10, 0x38, RZ ;  /* 0x000000380a0a7810 */ /* 0x000fc80007ffe0ff */
[----:B------:R-:W-:Y:S01]  /*1c220*/  ISETP.GE.AND P0, PT, R10, R215, PT ;  /* 0x000000d70a00720c */ /* 0x000fe20003f06270 */
[----:B------:R-:W-:-:S12]  /*1c230*/  IMAD.MOV.U32 R215, RZ, RZ, 0x0 ;  /* 0x00000000ffd77424 */ /* 0x000fd800078e00ff */
[----:B------:R-:W-:Y:S05]  /*1c240*/  @P0 RET.REL.NODEC R214 `(_ZN5flash24flash_fwd_splitkv_kernelI23Flash_fwd_kernel_traitsILi192ELi64ELi64ELi4ELb0ELb0EN7cutlass10bfloat16_tE19Flash_kernel_traitsILi192ELi64ELi64ELi4ES3_EELb0ELb0ELb0ELb0ELb0ELb1ELb1ELb1EEEvNS_16Flash_fwd_paramsE) ;  /* 0xfffe3db0d6000950 */ /* 0x000fea0003c3ffff */
        /* <DEDUP_REMOVED lines=8> */
[----:B------:R-:W-:Y:S05]  /*1c2d0*/  @P0 RET.REL.NODEC R214 `(_ZN5flash24flash_fwd_splitkv_kernelI23Flash_fwd_kernel_traitsILi192ELi64ELi64ELi4ELb0ELb0EN7cutlass10bfloat16_tE19Flash_kernel_traitsILi192ELi64ELi64ELi4ES3_EELb0ELb0ELb0ELb0ELb0ELb1ELb1ELb1EEEvNS_16Flash_fwd_paramsE) ;  /* 0xfffe3d20d6000950 */ /* 0x000fea0003c3ffff */
[----:B------:R-:W-:Y:S01]  /*1c2e0*/  MOV R215, 0x0 ;  /* 0x0000000000d77802 */ /* 0x000fe20000000f00 */
[----:B------:R-:W-:-:S02]  /*1c2f0*/  ULDC.64 UR4, c[0x0][0x118] ;  /* 0x0000460000047ab9 */ /* 0x000fc40000000a00 */
[----:B------:R3:W-:Y:S01]  /*1c300*/  ST.E.128 [R6.64+0xaa00], R16 ;  /* 0x00aa001006007985 */ /* 0x0007e2000c101d04 */
[----:B------:R-:W-:Y:S05]  /*1c310*/  RET.REL.NODEC R214 `(_ZN5flash24flash_fwd_splitkv_kernelI23Flash_fwd_kernel_traitsILi192ELi64ELi64ELi4ELb0ELb0EN7cutlass10bfloat16_tE19Flash_kernel_traitsILi192ELi64ELi64ELi4ES3_EELb0ELb0ELb0ELb0ELb0ELb1ELb1ELb1EEEvNS_16Flash_fwd_paramsE) ;  /* 0xfffe3ce0d6007950 */ /* 0x000fea0003c3ffff */
.L_x_2031:
[----:B------:R-:W-:Y:S02]  /*1c320*/  MOV R9, 0x2 ;  /* 0x0000000200097802 */ /* 0x000fe40000000f00 */
[----:B------:R-:W-:Y:S02]  /*1c330*/  MOV R8, 0x1c350 ;  /* 0x0001c35000087802 */ /* 0x000fe40000000f00 */
[----:B-1---5:R-:W-:Y:S05]  /*1c340*/  CALL.REL.NOINC `($__internal_17_$__cuda_sm70_shflsync_bfly_p) ;  /* 0x000000f000007944 */ /* 0x022fea0003c00000 */
[----:B-12---:R-:W-:Y:S05]  /*1c350*/  BRA `(.L_x_2049) ;  /* 0xffffe6e000007947 */ /* 0x006fea000383ffff */
.L_x_2032:
[----:B------:R-:W-:Y:S02]  /*1c360*/  MOV R9, 0x1 ;  /* 0x0000000100097802 */ /* 0x000fe40000000f00 */
[----:B------:R-:W-:Y:S02]  /*1c370*/  MOV R8, 0x1c390 ;  /* 0x0001c39000087802 */ /* 0x000fe40000000f00 */
[----:B-1---5:R-:W-:Y:S05]  /*1c380*/  CALL.REL.NOINC `($__internal_17_$__cuda_sm70_shflsync_bfly_p) ;  /* 0x000000b000007944 */ /* 0x022fea0003c00000 */
[----:B--2---:R-:W-:Y:S01]  /*1c390*/  FADD.FTZ R2, R225, R10 ;  /* 0x0000000ae1027221 */ /* 0x004fe20000010000 */
[----:B-1----:R-:W-:Y:S02]  /*1c3a0*/  MOV R225, R223 ;  /* 0x000000df00e17202 */ /* 0x002fe40000000f00 */
[----:B------:R-:W-:Y:S02]  /*1c3b0*/  MOV R9, 0x2 ;  /* 0x0000000200097802 */ /* 0x000fe40000000f00 */
[----:B------:R-:W-:-:S02]  /*1c3c0*/  MOV R8, 0x1c3e0 ;  /* 0x0001c3e000087802 */ /* 0x000fc40000000f00 */
[----:B------:R-:W-:Y:S05]  /*1c3d0*/  CALL.REL.NOINC `($__internal_17_$__cuda_sm70_shflsync_bfly_p) ;  /* 0x0000006000007944 */ /* 0x000fea0003c00000 */
[----:B--2---:R-:W-:Y:S01]  /*1c3e0*/  FADD.FTZ R11, R223, R10 ;  /* 0x0000000adf0b7221 */ /* 0x004fe20000010000 */
[----:B-1----:R-:W-:-:S02]  /*1c3f0*/  MOV R9, 0x1 ;  /* 0x0000000100097802 */ /* 0x002fc40000000f00 */
[----:B------:R-:W-:Y:S02]  /*1c400*/  MOV R8, 0x1c430 ;  /* 0x0001c43000087802 */ /* 0x000fe40000000f00 */
[----:B------:R-:W-:Y:S02]  /*1c410*/  MOV R225, R11 ;  /* 0x0000000b00e17202 */ /* 0x000fe40000000f00 */
[----:B------:R-:W-:Y:S05]  /*1c420*/  CALL.REL.NOINC `($__internal_17_$__cuda_sm70_shflsync_bfly_p) ;  /* 0x0000001000007944 */ /* 0x000fea0003c00000 */
[----:B-12---:R-:W-:Y:S05]  /*1c430*/  BRA `(.L_x_2050) ;  /* 0xffffe67000007947 */ /* 0x006fea000383ffff */
        .weak           $__internal_17_$__cuda_sm70_shflsync_bfly_p
        .type           $__internal_17_$__cuda_sm70_shflsync_bfly_p,@function
        .size           $__internal_17_$__cuda_sm70_shflsync_bfly_p,(.L_x_7789 - $__internal_17_$__cuda_sm70_shflsync_bfly_p)
$__internal_17_$__cuda_sm70_shflsync_bfly_p:
[----:B------:R-:W-:Y:S01]  /*1c440*/  MOV R12, R8 ;  /* 0x00000008000c7202 */ /* 0x000fe20000000f00 */
[----:B------:R-:W-:Y:S04]  /*1c450*/  WARPSYNC R6 ;  /* 0x0000000600007348 */ /* 0x000fe80003800000 */
[----:B------:R-:W-:Y:S01]  /*1c460*/  MOV R13, 0x0 ;  /* 0x00000000000d7802 */ /* 0x000fe20000000f00 */
[----:B------:R1:W2:Y:S03]  /*1c470*/  SHFL.BFLY PT, R10, R225, R9, R7 ;  /* 0x0c000009e10a7389 */ /* 0x0002a600000e0007 */
[----:B------:R-:W-:Y:S05]  /*1c480*/  RET.REL.NODEC R12 `(_ZN5flash24flash_fwd_splitkv_kernelI23Flash_fwd_kernel_traitsILi192ELi64ELi64ELi4ELb0ELb0EN7cutlass10bfloat16_tE19Flash_kernel_traitsILi192ELi64ELi64ELi4ES3_EELb0ELb0ELb0ELb0ELb0ELb1ELb1ELb1EEEvNS_16Flash_fwd_paramsE) ;  /* 0xfffe3b700c007950 */ /* 0x000fea0003c3ffff */
.L_x_2051:
        /* <DEDUP_REMOVED lines=15> */
.L_x_7789:


//--------------------- .text._ZN5flash24flash_fwd_splitkv_kernelI23Flash_fwd_kernel_traitsILi192ELi64ELi64ELi4ELb0ELb0EN7cutlass10bfloat16_tE19Flash_kernel_traitsILi192ELi64ELi64ELi4ES3_EELb0ELb1ELb0ELb0ELb0ELb0ELb0ELb0EEEvNS_16Flash_fwd_paramsE --------------------------
	.section	.text._ZN5flash24flash_fwd_splitkv_kernelI23Flash_fwd_kernel_traitsILi192ELi64ELi64ELi4ELb0ELb0EN7cutlass10bfloat16_tE19Flash_kernel_traitsILi192ELi64ELi64ELi4ES3_EELb0ELb1ELb0ELb0ELb0ELb0ELb0ELb0EEEvNS_16Flash_fwd_paramsE,"ax",@progbits
	.sectioninfo	@"SHI_REGISTERS=240"
	.align	128
        .global         _ZN5flash24flash_fwd_splitkv_kernelI23Flash_fwd_kernel_traitsILi192ELi64ELi64ELi4ELb0ELb0EN7cutlass10bfloat16_tE19Flash_kernel_traitsILi192ELi64ELi64ELi4ES3_EELb0ELb1ELb0ELb0ELb0ELb0ELb0ELb0EEEvNS_16Flash_fwd_paramsE
        .type           _ZN5flash24flash_fwd_splitkv_kernelI23Flash_fwd_kernel_traitsILi192ELi64ELi64ELi4ELb0ELb0EN7cutlass10bfloat16_tE19Flash_kernel_traitsILi192ELi64ELi64ELi4ES3_EELb0ELb1ELb0ELb0ELb0ELb0ELb0ELb0EEEvNS_16Flash_fwd_paramsE,@function
        .size           _ZN5flash24flash_fwd_splitkv_kernelI23Flash_fwd_kernel_traitsILi192ELi64ELi64ELi4ELb0ELb0EN7cutlass10bfloat16_tE19Flash_kernel_traitsILi192ELi64ELi64ELi4ES3_EELb0ELb1ELb0ELb0ELb0ELb0ELb0ELb0EEEvNS_16Flash_fwd_paramsE,(.L_x_7844 - _ZN5flash24flash_fwd_splitkv_kernelI23Flash_fwd_kernel_traitsILi192ELi64ELi64ELi4ELb0ELb0EN7cutlass10bfloat16_tE19Flash_kernel_traitsILi192ELi64ELi64ELi4ES3_EELb0ELb1ELb0ELb0ELb0ELb0ELb0ELb0EEEvNS_16Flash_fwd_paramsE)
        .other          _ZN5flash24flash_fwd_splitkv_kernelI23Flash_fwd_kernel_traitsILi192ELi64ELi64ELi4ELb0ELb0EN7cutlass10bfloat16_tE19Flash_kernel_traitsILi192ELi64ELi64ELi4ES3_EELb0ELb1ELb0ELb0ELb0ELb0ELb0ELb0EEEvNS_16Flash_fwd_paramsE,@"STO_CUDA_ENTRY STV_DEFAULT"
_ZN5flash24flash_fwd_splitkv_kernelI23Flash_fwd_kernel_traitsILi192ELi64ELi64ELi4ELb0ELb0EN7cutlass10bfloat16_tE19Flash_kernel_traitsILi192ELi64ELi64ELi4ES3_EELb0ELb1ELb0ELb0ELb0ELb0ELb0ELb0EEEvNS_16Flash_fwd_paramsE:
.text._ZN5flash24flash_fwd_splitkv_kernelI23Flash_fwd_kernel_traitsILi192ELi64ELi64ELi4ELb0ELb0EN7cutlass10bfloat16_tE19Flash_kernel_traitsILi192ELi64ELi64ELi4ES3_EELb0ELb1ELb0ELb0ELb0ELb0ELb0ELb0EEEvNS_16Flash_fwd_paramsE:
[----:B------:R-:W-:Y:S02]  /*0000*/  MOV R1, c[0x0][0x28] ;  /* 0x00000a0000017a02 */ /* 0x000fe40000000f00 */
[----:B------:R-:W1:Y:S01]  /*0010*/  S2UR UR17, SR_CTAID.Y ;  /* 0x00000000001179c3 */ /* 0x000e620000002600 */
[----:B------:R-:W-:Y:S02]  /*0020*/  ULDC.64 UR4, c[0x0][0x240] ;  /* 0x0000900000047ab9 */ /* 0x000fe40000000a00 */
[----:B------:R-:W-:Y:S02]  /*0030*/  UISETP.NE.U32.AND UP2, UPT, URZ, UR4, UPT ;  /* 0x000000043f00728c */ /* 0x000fe4000bf45070 */
[----:B------:R-:W-:Y:S02]  /*0040*/  UMOV UR22, 0x4 ;  /* 0x0000000400167882 */ /* 0x000fe40000000000 */
[----:B------:R-:W-:Y:S02]  /*0050*/  UISETP.NE.AND.EX UP2, UPT, URZ, UR5, UPT, UP2 ;  /* 0x000000053f00728c */ /* 0x000fe4000bf45320 */
[----:B------:R-:W-:Y:S02]  /*0060*/  ULDC.64 UR10, c[0x0][0x240] ;  /* 0x00009000000a7ab9 */ /* 0x000fe40000000a00 */
[----:B------:R-:W-:-:S02]  /*0070*/  ULDC.64 UR4, c[0x0][0x250] ;  /* 0x0000940000047ab9 */ /* 0x000fc40000000a00 */
[----:B------:R-:W-:Y:S01]  /*0080*/  PLOP3.LUT P2, PT, PT, PT, UP2, 0x80, 0x0 ;  /* 0x000000000000781c */ /* 0x000fe20003f4f028 */
[----:B------:R-:W-:Y:S02]  /*0090*/  UISETP.NE.U32.AND UP0, UPT, URZ, UR4, UPT ;  /* 0x000000043f00728c */ /* 0x000fe4000bf05070 */
[----:B------:R-:W-:Y:S02]  /*00a0*/  ULDC.64 UR12, c[0x0][0x118] ;  /* 0x00004600000c7ab9 */ /* 0x000fe40000000a00 */
[----:B------:R-:W-:Y:S02]  /*00b0*/  UISETP.NE.AND.EX UP0, UPT, URZ, UR5, UPT, UP0 ;  /* 0x000000053f00728c */ /* 0x000fe4000bf05300 */
[----:B------:R-:W-:Y:S02]  /*00c0*/  ULDC.U8 UR8, c[0x0][0x312] ;  /* 0x0000c48000087ab9 */ /* 0x000fe40000000000 */
[----:B------:R-:W-:Y:S02]  /*00d0*/  ULDC.64 UR6, c[0x0][0x248] ;  /* 0x0000920000067ab9 */ /* 0x000fe40000000a00 */
[----:B-1----:R-:W-:Y:S01]  /*00e0*/  UIMAD.WIDE UR10, UR17, UR22, UR10 ;  /* 0x00000016110a72a5 */ /* 0x002fe2000f8e020a */
[----:B------:R-:W-:Y:S01]  /*00f0*/  PLOP3.LUT P0, PT, PT, PT, UP0, 0x80, 0x0 ;  /* 0x000000000000781c */ /* 0x000fe20003f0f008 */
[----:B------:R-:W-:-:S02]  /*0100*/  ULDC.64 UR4, c[0x0][0x250] ;  /* 0x0000940000047ab9 */ /* 0x000fc40000000a00 */
[----:B------:R-:W-:Y:S02]  /*0110*/  UISETP.NE.AND UP3, UPT, UR8, URZ, UPT ;  /* 0x0000003f0800728c */ /* 0x000fe4000bf65270 */
[----:B------:R-:W-:Y:S01]  /*0120*/  IMAD.U32 R10, RZ, RZ, UR10 ;  /* 0x0000000aff0a7e24 */ /* 0x000fe2000f8e00ff */
[----:B------:R-:W-:Y:S01]  /*0130*/  UISETP.EQ.U32.AND UP1, UPT, URZ, UR6, UPT ;  /* 0x000000063f00728c */ /* 0x000fe2000bf22070 */
[----:B------:R-:W-:Y:S01]  /*0140*/  IMAD.U32 R11, RZ, RZ, UR11 ;  /* 0x0000000bff0b7e24 */ /* 0x000fe2000f8e00ff */
[----:B------:R-:W-:Y:S02]  /*0150*/  @UP0 UIMAD.WIDE UR4, UR17, UR22, UR4 ;  /* 0x00000016110402a5 */ /* 0x000fe4000f8e0204 */
[----:B------:R-:W-:Y:S02]  /*0160*/  UISETP.EQ.OR.EX UP1, UPT, URZ, UR7, !UP3, UP1 ;  /* 0x000000073f00728c */ /* 0x000fe4000df22710 */
[----:B------:R-:W2:Y:S01]  /*0170*/  @P2 LDG.E R4, [R10.64] ;  /* 0x0000000c0a042981 */ /* 0x000ea2000c1e1900 */
[----:B------:R-:W-:-:S03]  /*0180*/  ULDC.64 UR6, c[0x0][0x248] ;  /* 0x0000920000067ab9 */ /* 0x000fc60000000a00 */
[----:B------:R-:W3:Y:S01]  /*0190*/  @P2 LDG.E R0, [R10.64+0x4] ;  /* 0x0000040c0a002981 */ /* 0x000ee2000c1e1900 */
[----:B------:R-:W-:Y:S01]  /*01a0*/  IMAD.U32 R8, RZ, RZ, UR4 ;  /* 0x00000004ff087e24 */ /* 0x000fe2000f8e00ff */
[----:B------:R-:W-:-:S05]  /*01b0*/  MOV R9, UR5 ;  /* 0x0000000500097c02 */ /* 0x000fca0008000f00 */
[----:B------:R-:W4:Y:S01]  /*01c0*/  @P0 LDG.E R2, [R8.64] ;  /* 0x0000000c08020981 */ /* 0x000f22000c1e1900 */
[----:B------:R-:W-:Y:S01]  /*01d0*/  PLOP3.LUT P1, PT, PT, PT, UP1, 0x80, 0x0 ;  /* 0x000000000000781c */ /* 0x000fe20003f2f018 */
[----:B------:R-:W-:-:S06]  /*01e0*/  UIMAD.WIDE UR6, UR17, UR22, UR6 ;  /* 0x00000016110672a5 */ /* 0x000fcc000f8e0206 */
[----:B------:R-:W-:Y:S01]  /*01f0*/  IMAD.U32 R6, RZ, RZ, UR6 ;  /* 0x00000006ff067e24 */ /* 0x000fe2000f8e00ff */
[----:B------:R-:W-:-:S05]  /*0200*/  MOV R7, UR7 ;  /* 0x0000000700077c02 */ /* 0x000fca0008000f00 */
[----:B------:R-:W5:Y:S01]  /*0210*/  @!P1 LDG.E R3, [R6.64] ;  /* 0x0000000c06039981 */ /* 0x000f62000c1e1900 */
[----:B------:R-:W-:Y:S02]  /*0220*/  UMOV UR24, 0xffffffff ;  /* 0xffffffff00187882 */ /* 0x000fe40000000000 */
[----:B------:R-:W-:Y:S02]  /*0230*/  UMOV UR7, URZ ;  /* 0x0000003f00077c82 */ /* 0x000fe40008000000 */
[----:B------:R-:W-:Y:S01]  /*0240*/  UMOV UR18, 0xffffffff ;  /* 0xffffffff00127882 */ /* 0x000fe20000000000 */
[----:B------:R-:W1:Y:S08]  /*0250*/  S2UR UR10, SR_CTAID.X ;  /* 0x00000000000a79c3 */ /* 0x000e700000002500 */
[----:B------:R-:W1:Y:S08]  /*0260*/  S2UR UR14, SR_CTAID.Z ;  /* 0x00000000000e79c3 */ /* 0x000e700000002700 */
[----:B--2---:R-:W2:Y:S08]  /*0270*/  @P2 R2UR UR24, R4 ;  /* 0x00000000041823c2 */ /* 0x004eb000000e0000 */
[----:B---3--:R-:W2:Y:S08]  /*0280*/  @P2 R2UR UR26, R0 ;  /* 0x00000000001a23c2 */ /* 0x008eb000000e0000 */
[----:B----4-:R3:W4:Y:S01]  /*0290*/  @P0 R2UR UR7, R2 ;  /* 0x00000000020703c2 */ /* 0x01072200000e0000 */
[----:B------:R-:W-:-:S04]  /*02a0*/  ISETP.NE.U32.AND P0, PT, RZ, c[0x0][0x248], PT ;  /* 0x00009200ff007a0c */ /* 0x000fc80003f05070 */
[----:B------:R-:W-:-:S03]  /*02b0*/  ISETP.NE.AND.EX P0, PT, RZ, c[0x0][0x24c], PT, P0 ;  /* 0x00009300ff007a0c */ /* 0x000fc60003f05300 */
[----:B-----5:R3:W1:Y:S01]  /*02c0*/  @!P1 R2UR UR18, R3 ;  /* 0x00000000031293c2 */ /* 0x02066200000e0000 */
[----:B--2---:R-:W-:-:S07]  /*02d0*/  @UP2 UIADD3 UR26, UR26, -UR24, URZ ;  /* 0x800000181a1a2290 */ /* 0x004fce000fffe03f */
[----:B------:R-:W-:Y:S02]  /*02e0*/  @!UP2 ULDC UR26, c[0x0][0x214] ;  /* 0x00008500001aaab9 */ /* 0x000fe40000000800 */
[----:B-1-34-:R-:W-:Y:S05]  /*02f0*/  @!P0 BRA `(.L_x_2052) ;  /* 0x0000007000008947 */ /* 0x01afea0003800000 */
[----:B------:R-:W-:-:S13]  /*0300*/  PLOP3.LUT P0, PT, PT, PT, UP3, 0x80, 0x0 ;  /* 0x000000000000781c */ /* 0x000fda0003f0f038 */
[----:B------:R-:W2:Y:S04]  /*0310*/  @P0 LDG.E R0, [R6.64+0x4] ;  /* 0x0000040c06000981 */ /* 0x000ea8000c1e1900 */
[----:B------:R-:W3:Y:S01]  /*0320*/  @!P0 LDG.E R2, [R6.64] ;  /* 0x0000000c06028981 */ /* 0x000ee2000c1e1900 */
[----:B--2---:R-:W1:Y:S02]  /*0330*/  @P0 R2UR UR6, R0 ;  /* 0x00000000000603c2 */ /* 0x004e6400000e0000 */
[----:B-1----:R-:W-:-:S11]  /*0340*/  @UP3 UIADD3 UR6, UR6, -UR18, URZ ;  /* 0x8000001206063290 */ /* 0x002fd6000fffe03f */
[----:B---3--:R1:W2:Y:S02]  /*0350*/  @!P0 R2UR UR6, R2 ;  /* 0x00000000020683c2 */ /* 0x0082a400000e0000 */
[----:B-12---:R-:W-:Y:S05]  /*0360*/  BRA `(.L_x_2053) ;  /* 0x0000001000007947 */ /* 0x006fea0003800000 */
.L_x_2052:
[----:B------:R-:W-:Y:S02]  /*0370*/  ULDC UR6, c[0x0][0x218] ;  /* 0x0000860000067ab9 */ /* 0x000fe40000000800 */
.L_x_2053:
[----:B------:R-:W-:Y:S02]  /*0380*/  ULDC.64 UR4, c[0x0][0x258] ;  /* 0x0000960000047ab9 */ /* 0x000fe40000000a00 */
[----:B------:R-:W-:-:S04]  /*0390*/  UISETP.NE.U32.AND UP2, UPT, URZ, UR4, UPT ;  /* 0x000000043f00728c */ /* 0x000fc8000bf45070 */
[----:B------:R-:W-:-:S03]  /*03a0*/  UISETP.NE.AND.EX UP2, UPT, URZ, UR5, UPT, UP2 ;  /* 0x000000053f00728c */ /* 0x000fc6000bf45320 */
[----:B------:R-:W-:-:S03]  /*03b0*/  ULDC.64 UR4, c[0x0][0x258] ;  /* 0x0000960000047ab9 */ /* 0x000fc60000000a00 */
[----:B------:R-:W-:-:S05]  /*03c0*/  PLOP3.LUT P0, PT, PT, PT, UP2, 0x80, 0x0 ;  /* 0x000000000000781c */ /* 0x000fca0003f0f028 */
[----:B------:R-:W-:-:S06]  /*03d0*/  @UP2 UIMAD.WIDE UR4, UR17, UR22, UR4 ;  /* 0x00000016110422a5 */ /* 0x000fcc000f8e0204 */
[----:B------:R-:W-:Y:S02]  /*03e0*/  IMAD.U32 R2, RZ, RZ, UR4 ;  /* 0x00000004ff027e24 */ /* 0x000fe4000f8e00ff */
[----:B------:R-:W-:Y:S01]  /*03f0*/  IMAD.U32 R3, RZ, RZ, UR5 ;  /* 0x00000005ff037e24 */ /* 0x000fe2000f8e00ff */
[----:B------:R-:W-:Y:S02]  /*0400*/  USHF.L.U32 UR10, UR10, 0x6, URZ ;  /* 0x000000060a0a7899 */ /* 0x000fe4000800063f */
[----:B------:R-:W-:Y:S02]  /*0410*/  ULDC.64 UR4, c[0x0][0x268] ;  /* 0x00009a0000047ab9 */ /* 0x000fe40000000a00 */
[----:B------:R-:W2:Y:S01]  /*0420*/  @P0 LDG.E R0, [R2.64] ;  /* 0x0000000c02000981 */ /* 0x000ea2000c1e1900 */
[----:B------:R-:W-:Y:S02]  /*0430*/  UISETP.GT.AND UP0, UPT, UR26, UR10, UPT ;  /* 0x0000000a1a00728c */ /* 0x000fe4000bf04270 */
[----:B------:R-:W-:-:S03]  /*0440*/  @!UP2 UISETP.NE.U32.AND UP1, UPT, URZ, UR4, UPT ;  /* 0x000000043f00a28c */ /* 0x000fc6000bf25070 */
[----:B------:R-:W-:Y:S02]  /*0450*/  ULDC UR4, c[0x0][0x21c] ;  /* 0x0000870000047ab9 */ /* 0x000fe40000000800 */
[----:B------:R-:W-:-:S04]  /*0460*/  @!UP2 UISETP.NE.AND.EX UP1, UPT, URZ, UR5, UPT, UP1 ;  /* 0x000000053f00a28c */ /* 0x000fc8000bf25310 */
[----:B------:R-:W-:Y:S01]  /*0470*/  @!UP2 USEL UR4, URZ, UR4, !UP1 ;  /* 0x000000043f04a287 */ /* 0x000fe2000c800000 */
[----:B--2---:R-:W1:Y:S01]  /*0480*/  @P0 R2UR UR11, R0 ;  /* 0x00000000000b03c2 */ /* 0x004e6200000e0000 */
[----:B------:R-:W-:Y:S01]  /*0490*/  PLOP3.LUT P0, PT, PT, PT, UP0, 0x80, 0x0 ;  /* 0x000000000000781c */ /* 0x000fe20003f0f008 */
[----:B-1----:R-:W-:Y:S02]  /*04a0*/  @UP2 UIADD3 UR11, UR11, -UR7, URZ ;  /* 0x800000070b0b2290 */ /* 0x002fe4000fffe03f */
[----:B------:R-:W-:-:S10]  /*04b0*/  @!UP2 UIADD3 UR11, UR4, UR6, -UR7 ;  /* 0x00000006040ba290 */ /* 0x000fd4000fffe807 */
[----:B------:R-:W-:Y:S05]  /*04c0*/  @!P0 EXIT ;  /* 0x000000000000894d */ /* 0x000fea0003800000 */
[----:B------:R-:W-:Y:S01]  /*04d0*/  ULDC UR16, c[0x0][0x218] ;  /* 0x0000860000107ab9 */ /* 0x000fe20000000800 */
[----:B------:R-:W1:Y:S01]  /*04e0*/  S2R R4, SR_TID.X ;  /* 0x0000000000047919 */ /* 0x000e620000002100 */
[----:B------:R-:W-:Y:S02]  /*04f0*/  UIADD3 UR5, UR11, UR10, -UR26 ;  /* 0x0000000a0b057290 */ /* 0x000fe4000fffe81a */
[----:B------:R-:W-:Y:S02]  /*0500*/  UIADD3 UR6, UR11, 0x3f, URZ ;  /* 0x0000003f0b067890 */ /* 0x000fe4000fffe03f */
[----:B------:R-:W-:Y:S02]  /*0510*/  UIADD3 UR16, UR16, 0x3f, URZ ;  /* 0x0000003f10107890 */ /* 0x000fe4000fffe03f */
[----:B------:R-:W-:Y:S02]  /*0520*/  ULDC UR9, c[0x0][0x2e4] ;  /* 0x0000b90000097ab9 */ /* 0x000fe40000000800 */
[----:B------:R-:W-:-:S02]  /*0530*/  UIADD3 UR9, UR5, -UR9, URZ ;  /* 0x8000000905097290 */ /* 0x000fc4000fffe03f */
[----:B------:R-:W-:Y:S02]  /*0540*/  UIADD3 UR8, -UR26, 0x7f, UR10 ;  /* 0x0000007f1a087890 */ /* 0x000fe4000fffe10a */
[----:B------:R-:W-:Y:S02]  /*0550*/  USHF.R.S32.HI UR5, URZ, 0x1f, UR6 ;  /* 0x0000001f3f057899 */ /* 0x000fe40008011406 */
[----:B------:R-:W-:Y:S02]  /*0560*/  USHF.R.S32.HI UR15, URZ, 0x1f, UR16 ;  /* 0x0000001f3f0f7899 */ /* 0x000fe40008011410 */
[----:B------:R-:W-:Y:S02]  /*0570*/  ULDC UR4, c[0x0][0x2e8] ;  /* 0x0000ba0000047ab9 */ /* 0x000fe40000000800 */
[----:B------:R-:W-:Y:S02]  /*0580*/  UIADD3 UR4, UR8, UR4, UR11 ;  /* 0x0000000408047290 */ /* 0x000fe4000fffe00b */
[----:B------:R-:W-:-:S02]  /*0590*/  ULEA.HI UR5, UR5, UR6, URZ, 0x6 ;  /* 0x0000000605057291 */ /* 0x000fc4000f8f303f */
[----:B------:R-:W-:Y:S02]  /*05a0*/  ULEA.HI UR15, UR15, UR16, URZ, 0x6 ;  /* 0x000000100f0f7291 */ /* 0x000fe4000f8f303f */
[----:B------:R-:W-:Y:S02]  /*05b0*/  USHF.R.S32.HI UR8, URZ, 0x1f, UR9 ;  /* 0x0000001f3f087899 */ /* 0x000fe40008011409 */
[----:B------:R-:W-:Y:S02]  /*05c0*/  USHF.R.S32.HI UR6, URZ, 0x1f, UR4 ;  /* 0x0000001f3f067899 */ /* 0x000fe40008011404 */
[----:B------:R-:W-:Y:S02]  /*05d0*/  USHF.R.S32.HI UR5, URZ, 0x6, UR5 ;  /* 0x000000063f057899 */ /* 0x000fe40008011405 */
[----:B------:R-:W-:Y:S02]  /*05e0*/  USHF.R.S32.HI UR15, URZ, 0x6, UR15 ;  /* 0x000000063f0f7899 */ /* 0x000fe4000801140f */
[----:B------:R-:W-:-:S02]  /*05f0*/  ULEA.HI UR8, UR8, UR9, URZ, 0x6 ;  /* 0x0000000908087291 */ /* 0x000fc4000f8f303f */
[----:B------:R-:W-:Y:S02]  /*0600*/  ULEA.HI UR6, UR6, UR4, URZ, 0x6 ;  /* 0x0000000406067291 */ /* 0x000fe4000f8f303f */
[----:B------:R-:W-:Y:S02]  /*0610*/  UISETP.LT.AND UP0, UPT, UR15, UR5, UPT ;  /* 0x000000050f00728c */ /* 0x000fe4000bf01270 */
[----:B------:R-:W-:Y:S02]  /*0620*/  USHF.R.S32.HI UR19, URZ, 0x6, UR8 ;  /* 0x000000063f137899 */ /* 0x000fe40008011408 */
[----:B------:R-:W-:Y:S02]  /*0630*/  USHF.R.S32.HI UR8, URZ, 0x6, UR6 ;  /* 0x000000063f087899 */ /* 0x000fe40008011406 */
[----:B------:R-:W-:Y:S02]  /*0640*/  USEL UR5, UR15, UR5, UP0 ;  /* 0x000000050f057287 */ /* 0x000fe40008000000 */
[----:B------:R-:W-:-:S02]  /*0650*/  UISETP.LT.AND UP1, UPT, URZ, UR19, UPT ;  /* 0x000000133f00728c */ /* 0x000fc4000bf21270 */
[----:B------:R-:W-:Y:S02]  /*0660*/  UISETP.LT.AND UP0, UPT, UR5, UR8, UPT ;  /* 0x000000080500728c */ /* 0x000fe4000bf01270 */
[----:B------:R-:W-:Y:S02]  /*0670*/  USEL UR19, URZ, UR19, !UP1 ;  /* 0x000000133f137287 */ /* 0x000fe4000c800000 */
[----:B------:R-:W-:-:S04]  /*0680*/  USEL UR8, UR5, UR8, UP0 ;  /* 0x0000000805087287 */ /* 0x000fc80008000000 */
[----:B------:R-:W-:-:S06]  /*0690*/  UISETP.GE.AND UP0, UPT, UR19, UR8, UPT ;  /* 0x000000081300728c */ /* 0x000fcc000bf06270 */
[----:B------:R-:W-:-:S13]  /*06a0*/  PLOP3.LUT P0, PT, PT, PT, UP0, 0x80, 0x0 ;  /* 0x000000000000781c */ /* 0x000fda0003f0f008 */
[----:B------:R-:W-:Y:S05]  /*06b0*/  @!P0 BRA `(.L_x_2054) ;  /* 0x000008d000008947 */ /* 0x000fea0003800000 */
[----:B-1----:R-:W-:Y:S01]  /*06c0*/  SHF.R.S32.HI R9, RZ, 0x1f, R4 ;  /* 0x0000001fff097819 */ /* 0x002fe20000011404 */
[----:B------:R-:W-:Y:S01]  /*06d0*/  UISETP.NE.AND UP0, UPT, UR24, -0x1, UPT ;  /* 0xffffffff1800788c */ /* 0x000fe2000bf05270 */
[----:B------:R-:W1:Y:S01]  /*06e0*/  S2R R12, SR_CTAID.Z ;  /* 0x00000000000c7919 */ /* 0x000e620000002700 */
[----:B------:R-:W-:Y:S01]  /*06f0*/  USHF.R.S32.HI UR11, URZ, 0x1f, UR10 ;  /* 0x0000001f3f0b7899 */ /* 0x000fe2000801140a */
[----:B------:R-:W-:Y:S01]  /*0700*/  LEA.HI R9, R9, R4, RZ, 0x3 ;  /* 0x0000000409097211 */ /* 0x000fe200078f18ff */
[----:B------:R-:W-:Y:S01]  /*0710*/  ULDC.64 UR6, c[0x0][0x1e8] ;  /* 0x00007a0000067ab9 */ /* 0x000fe20000000a00 */
[----:B------:R-:W-:Y:S01]  /*0720*/  BSSY B0, `(.L_x_2055) ;  /* 0x0000034000007945 */ /* 0x000fe20003800000 */
[----:B------:R-:W-:Y:S01]  /*0730*/  ULDC.64 UR4, c[0x0][0x1e8] ;  /* 0x00007a0000047ab9 */ /* 0x000fe20000000a00 */
[----:B------:R-:W-:Y:S01]  /*0740*/  LOP3.LUT R3, R9, 0xfffffff8, RZ, 0xc0, !PT ;  /* 0xfffffff809037812 */ /* 0x000fe200078ec0ff */
[----:B------:R-:W-:Y:S01]  /*0750*/  UIMAD UR4, UR11, UR4, URZ ;  /* 0x000000040b0472a4 */ /* 0x000fe2000f8e023f */
[----:B------:R-:W-:Y:S01]  /*0760*/  SHF.R.S32.HI R9, RZ, 0x3, R9 ;  /* 0x00000003ff097819 */ /* 0x000fe20000011409 */
[----:B------:R-:W-:-:S02]  /*0770*/  UIADD3 UR26, -UR10, UR26, URZ ;  /* 0x0000001a0a1a7290 */ /* 0x000fc4000fffe13f */
[----:B------:R-:W-:Y:S01]  /*0780*/  @UP0 UIMAD.WIDE.U32 UR8, UR24, UR6, URZ ;  /* 0x00000006180802a5 */ /* 0x000fe2000f8e003f */
[----:B------:R-:W-:Y:S01]  /*0790*/  IMAD.IADD R10, R4, 0x1, -R3 ;  /* 0x00000001040a7824 */ /* 0x000fe200078e0a03 */
[----:B------:R-:W-:Y:S01]  /*07a0*/  UIMAD UR6, UR10, UR5, UR4 ;  /* 0x000000050a0672a4 */ /* 0x000fe2000f8e0204 */
[----:B------:R-:W-:Y:S01]  /*07b0*/  IMAD.U32 R3, RZ, RZ, UR10 ;  /* 0x0000000aff037e24 */ /* 0x000fe2000f8e00ff */
[----:B------:R-:W-:Y:S01]  /*07c0*/  @UP0 UIMAD UR7, UR24, UR7, UR9 ;  /* 0x00000007180702a4 */ /* 0x000fe2000f8e0209 */
[----:B------:R-:W-:Y:S01]  /*07d0*/  IMAD.SHL.U32 R16, R10, 0x8, RZ ;  /* 0x000000080a107824 */ /* 0x000fe200078e00ff */
[----:B------:R-:W-:Y:S02]  /*07e0*/  @!UP0 USHF.R.S32.HI UR9, URZ, 0x1f, UR17 ;  /* 0x0000001f3f098899 */ /* 0x000fe40008011411 */
[----:B------:R-:W-:Y:S01]  /*07f0*/  ULDC.64 UR4, c[0x0][0x1e0] ;  /* 0x0000780000047ab9 */ /* 0x000fe20000000a00 */
[----:B------:R-:W-:Y:S01]  /*0800*/  IMAD.U32 R0, RZ, RZ, UR6 ;  /* 0x00000006ff007e24 */ /* 0x000fe2000f8e00ff */
[----:B------:R-:W-:Y:S01]  /*0810*/  @!UP0 UIMAD UR9, UR9, UR4, URZ ;  /* 0x00000004090982a4 */ /* 0x000fe2000f8e023f */
[----:B------:R-:W-:Y:S01]  /*0820*/  SHF.R.S32.HI R17, RZ, 0x1f, R16 ;  /* 0x0000001fff117819 */ /* 0x000fe20000011410 */
[----:B------:R-:W-:Y:S01]  /*0830*/  @!UP0 UIMAD.WIDE.U32 UR18, UR17, UR4, URZ ;  /* 0x00000004111282a5 */ /* 0x000fe2000f8e003f */
[----:B------:R-:W-:Y:S01]  /*0840*/  IADD3 R8, R16, 0x40, RZ ;  /* 0x0000004010087810 */ /* 0x000fe20007ffe0ff */
[----:B------:R-:W-:Y:S01]  /*0850*/  @!UP0 UIMAD UR9, UR17, UR5, UR9 ;  /* 0x00000005110982a4 */ /* 0x000fe2000f8e0209 */
[----:B------:R-:W-:Y:S01]  /*0860*/  IADD3 R7, R16, 0x80, RZ ;  /* 0x0000008010077810 */ /* 0x000fe20007ffe0ff */
[----:B------:R-:W-:Y:S01]  /*0870*/  IMAD.WIDE.U32 R2, R3, c[0x0][0x1e8], R16 ;  /* 0x00007a0003027a25 */ /* 0x000fe200078e0010 */
[----:B------:R-:W-:-:S02]  /*0880*/  USHF.R.S32.HI UR11, URZ, 0x1f, UR14 ;  /* 0x0000001f3f0b7899 */ /* 0x000fc4000801140e */
[----:B------:R-:W-:Y:S02]  /*0890*/  @!UP0 UMOV UR8, UR18 ;  /* 0x0000001200088c82 */ /* 0x000fe40008000000 */
[----:B------:R-:W-:Y:S01]  /*08a0*/  @!UP0 UIADD3 UR7, UR19, UR9, URZ ;  /* 0x0000000913078290 */ /* 0x000fe2000fffe03f */
[----:B------:R-:W-:Y:S01]  /*08b0*/  IADD3 R2, P0, R2, UR8, RZ ;  /* 0x0000000802027c10 */ /* 0x000fe2000ff1e0ff */
[----:B------:R-:W-:Y:S02]  /*08c0*/  ULDC.64 UR4, c[0x0][0x1f0] ;  /* 0x00007c0000047ab9 */ /* 0x000fe40000000a00 */
[----:B------:R-:W-:Y:S02]  /*08d0*/  UIMAD UR4, UR11, UR4, URZ ;  /* 0x000000040b0472a4 */ /* 0x000fe4000f8e023f */
[----:B------:R-:W-:Y:S02]  /*08e0*/  IADD3.X R3, R3, UR7, R0, P0, !PT ;  /* 0x0000000703037c10 */ /* 0x000fe400087fe400 */
[----:B------:R-:W-:Y:S01]  /*08f0*/  ISETP.GE.AND P0, PT, R9, UR26, PT ;  /* 0x0000001a09007c0c */ /* 0x000fe2000bf06270 */
[----:B------:R-:W-:-:S02]  /*0900*/  UIMAD UR4, UR14, UR5, UR4 ;  /* 0x000000050e0472a4 */ /* 0x000fc4000f8e0204 */
[----:B-1----:R-:W-:Y:S01]  /*0910*/  IMAD.WIDE.U32 R12, R12, c[0x0][0x1f0], R2 ;  /* 0x00007c000c0c7a25 */ /* 0x002fe200078e0002 */
[----:B------:R-:W-:Y:S01]  /*0920*/  ULDC UR5, c[0x0][0x1c0] ;  /* 0x0000700000057ab9 */ /* 0x000fe20000000800 */
[----:B------:R-:W-:Y:S01]  /*0930*/  SHF.R.S32.HI R2, RZ, 0x1f, R9 ;  /* 0x0000001fff027819 */ /* 0x000fe20000011409 */
[----:B------:R-:W-:Y:S02]  /*0940*/  UIMAD UR14, UR17, UR5, UR14 ;  /* 0x00000005110e72a4 */ /* 0x000fe4000f8e020e */
[----:B------:R-:W-:Y:S01]  /*0950*/  IADD3 R15, R13, UR4, RZ ;  /* 0x000000040d0f7c10 */ /* 0x000fe2000fffe0ff */
[----:B------:R-:W-:Y:S02]  /*0960*/  ULDC UR5, c[0x0][0x214] ;  /* 0x0000850000057ab9 */ /* 0x000fe40000000800 */
[----:B------:R-:W-:Y:S02]  /*0970*/  UIMAD UR5, UR14, UR5, UR10 ;  /* 0x000000050e0572a4 */ /* 0x000fe4000f8e020a */
        /* <DEDUP_REMOVED lines=14> */
.L_x_2056:
[----:B------:R-:W-:Y:S05]  /*0a60*/  BSYNC B0 ;  /* 0x0000000000007941 */ /* 0x000fea0003800000 */
.L_x_2055:
[----:B------:R-:W-:Y:S01]  /*0a70*/  IADD3 R6, R9, 0x10, RZ ;  /* 0x0000001009067810 */ /* 0x000fe20007ffe0ff */
[----:B------:R-:W-:Y:S03]  /*0a80*/  BSSY B0, `(.L_x_2057) ;  /* 0x0000013000007945 */ /* 0x000fe60003800000 */
[----:B------:R-:W-:-:S13]  /*0a90*/  ISETP.GE.AND P0, PT, R6, UR26, PT ;  /* 0x0000001a06007c0c */ /* 0x000fda000bf06270 */
        /* <DEDUP_REMOVED lines=9> */
[----:B------:R-:W-:Y:S01]  /*0b30*/  IMAD R0, R0, c[0x0][0x1e8], RZ ;  /* 0x00007a0000007a24 */ /* 0x000fe200078e02ff */
[----:B-1----:R-:W-:-:S03]  /*0b40*/  LEA R18, P3, R4, c[0x0][0x1d0], 0x1 ;  /* 0x0000740004127a11 */ /* 0x002fc600078608ff */
[----:B------:R-:W-:-:S04]  /*0b50*/  IMAD R0, R3, c[0x0][0x1ec], R0 ;  /* 0x00007b0003007a24 */ /* 0x000fc800078e0200 */
[----:B------:R-:W-:-:S05]  /*0b60*/  IMAD.IADD R0, R5, 0x1, R0 ;  /* 0x0000000105007824 */ /* 0x000fca00078e0200 */
[----:B------:R-:W-:-:S05]  /*0b70*/  LEA.HI.X R19, R4, c[0x0][0x1d4], R0, 0x1, P3 ;  /* 0x0000750004137a11 */ /* 0x000fca00018f0c00 */
[----:B------:R1:W-:Y:S04]  /*0b80*/  @!P2 STG.E.128 [R18.64], RZ ;  /* 0x000000ff1200a986 */ /* 0x0003e8000c101d0c */
[----:B------:R1:W-:Y:S04]  /*0b90*/  @!P1 STG.E.128 [R18.64+0x80], RZ ;  /* 0x000080ff12009986 */ /* 0x0003e8000c101d0c */
[----:B------:R1:W-:Y:S02]  /*0ba0*/  @!P0 STG.E.128 [R18.64+0x100], RZ ;  /* 0x000100ff12008986 */ /* 0x0003e4000c101d0c */
.L_x_2058:
[----:B------:R-:W-:Y:S05]  /*0bb0*/  BSYNC B0 ;  /* 0x0000000000007941 */ /* 0x000fea0003800000 */
.L_x_2057:
[----:B------:R-:W-:Y:S01]  /*0bc0*/  IADD3 R5, R9, 0x20, RZ ;  /* 0x0000002009057810 */ /* 0x000fe20007ffe0ff */
[----:B------:R-:W-:Y:S03]  /*0bd0*/  BSSY B0, `(.L_x_2059) ;  /* 0x0000013000007945 */ /* 0x000fe60003800000 */
[----:B------:R-:W-:-:S13]  /*0be0*/  ISETP.GE.AND P0, PT, R5, UR26, PT ;  /* 0x0000001a05007c0c */ /* 0x000fda000bf06270 */
        /* <DEDUP_REMOVED lines=17> */
.L_x_2060:
[----:B------:R-:W-:Y:S05]  /*0d00*/  BSYNC B0 ;  /* 0x0000000000007941 */ /* 0x000fea0003800000 */
.L_x_2059:
[----:B------:R-:W-:Y:S01]  /*0d10*/  IADD3 R4, R9, 0x30, RZ ;  /* 0x0000003009047810 */ /* 0x000fe20007ffe0ff */
[----:B------:R-:W-:Y:S03]  /*0d20*/  BSSY B0, `(.L_x_2061) ;  /* 0x0000012000007945 */ /* 0x000fe60003800000 */
[----:B------:R-:W-:-:S13]  /*0d30*/  ISETP.GE.AND P0, PT, R4, UR26, PT ;  /* 0x0000001a04007c0c */ /* 0x000fda000bf06270 */
        /* <DEDUP_REMOVED lines=16> */
.L_x_2062:
[----:B------:R-:W-:Y:S05]  /*0e40*/  BSYNC B0 ;  /* 0x0000000000007941 */ /* 0x000fea0003800000 */
.L_x_2061:
[----:B------:R-:W-:Y:S01]  /*0e50*/  ISETP.NE.AND P4, PT, R10, RZ, PT ;  /* 0x000000ff0a00720c */ /* 0x000fe20003f85270 */
[----:B------:R-:W-:-:S03]  /*0e60*/  IMAD.U32 R3, RZ, RZ, UR5 ;  /* 0x00000005ff037e24 */ /* 0x000fc6000f8e00ff */
[----:B------:R-:W-:Y:S02]  /*0e70*/  ISETP.GE.OR P2, PT, R6, UR26, P4 ;  /* 0x0000001a06007c0c */ /* 0x000fe4000a746670 */
[----:B------:R-:W-:Y:S02]  /*0e80*/  ISETP.GE.OR P3, PT, R9, UR26, P4 ;  /* 0x0000001a09007c0c */ /* 0x000fe4000a766670 */
[----:B------:R-:W-:Y:S02]  /*0e90*/  ISETP.GE.OR P1, PT, R5, UR26, P4 ;  /* 0x0000001a05007c0c */ /* 0x000fe4000a726670 */
[----:B------:R-:W-:Y:S02]  /*0ea0*/  IADD3 R9, P0, R9, UR5, RZ ;  /* 0x0000000509097c10 */ /* 0x000fe4000ff1e0ff */
[----:B------:R-:W-:Y:S02]  /*0eb0*/  ISETP.GE.OR P4, PT, R4, UR26, P4 ;  /* 0x0000001a04007c0c */ /* 0x000fe4000a786670 */
[----:B------:R-:W-:-:S02]  /*0ec0*/  LEA.HI.X.SX32 R2, R3, R2, 0x1, P0 ;  /* 0x0000000203027211 */ /* 0x000fc400000f0eff */
[----:B------:R-:W-:-:S03]  /*0ed0*/  LEA R6, P0, R9, c[0x0][0x200], 0x2 ;  /* 0x0000800009067a11 */ /* 0x000fc600078010ff */
[----:B------:R-:W-:Y:S01]  /*0ee0*/  @!P3 IMAD.MOV.U32 R3, RZ, RZ, 0x7f800000 ;  /* 0x7f800000ff03b424 */ /* 0x000fe200078e00ff */
[----:B------:R-:W-:Y:S01]  /*0ef0*/  LEA.HI.X R7, R9, c[0x0][0x204], R2, 0x2, P0 ;  /* 0x0000810009077a11 */ /* 0x000fe200000f1402 */
[----:B------:R-:W-:Y:S02]  /*0f00*/  @!P2 IMAD.MOV.U32 R2, RZ, RZ, 0x7f800000 ;  /* 0x7f800000ff02a424 */ /* 0x000fe400078e00ff */
[----:B------:R-:W-:Y:S02]  /*0f10*/  @!P1 IMAD.MOV.U32 R0, RZ, RZ, 0x7f800000 ;  /* 0x7f800000ff009424 */ /* 0x000fe400078e00ff */
[----:B------:R3:W-:Y:S04]  /*0f20*/  @!P3 STG.E [R6.64], R3 ;  /* 0x000000030600b986 */ /* 0x0007e8000c10190c */
[----:B------:R3:W-:Y:S04]  /*0f30*/  @!P2 STG.E [R6.64+0x40], R2 ;  /* 0x000040020600a986 */ /* 0x0007e8000c10190c */
[----:B------:R3:W-:Y:S01]  /*0f40*/  @!P1 STG.E [R6.64+0x80], R0 ;  /* 0x0000800006009986 */ /* 0x0007e2000c10190c */
[----:B------:R-:W-:Y:S05]  /*0f50*/  @P4 EXIT ;  /* 0x000000000000494d */ /* 0x000fea0003800000 */
[----:B---3--:R-:W-:-:S05]  /*0f60*/  MOV R3, 0x7f800000 ;  /* 0x7f80000000037802 */ /* 0x008fca0000000f00 */
[----:B------:R-:W-:Y:S01]  /*0f70*/  STG.E [R6.64+0xc0], R3 ;  /* 0x0000c00306007986 */ /* 0x000fe2000c10190c */
[----:B------:R-:W-:Y:S05]  /*0f80*/  EXIT ;  /* 0x000000000000794d */ /* 0x000fea0003800000 */
.L_x_2054:
[----:B-1----:R-:W-:Y:S02]  /*0f90*/  ULDC.64 UR4, c[0x0][0x2b8] ;  /* 0x0000ae0000047ab9 */ /* 0x002fe40000000a00 */
[----:B------:R-:W-:Y:S02]  /*0fa0*/  UISETP.NE.U32.AND UP0, UPT, URZ, UR4, UPT ;  /* 0x000000043f00728c */ /* 0x000fe4000bf05070 */
[----:B------:R-:W-:Y:S02]  /*0fb0*/  ULDC.64 UR20, c[0x0][0x2c0] ;  /* 0x0000b00000147ab9 */ /* 0x000fe40000000a00 */
[----:B------:R-:W-:-:S03]  /*0fc0*/  UISETP.NE.AND.EX UP0, UPT, URZ, UR5, UPT, UP0 ;  /* 0x000000053f00728c */ /* 0x000fc6000bf05300 */
[----:B------:R-:W-:-:S03]  /*0fd0*/  ULDC.64 UR4, c[0x0][0x2b8] ;  /* 0x0000ae0000047ab9 */ /* 0x000fc60000000a00 */
[----:B------:R-:W-:-:S05]  /*0fe0*/  PLOP3.LUT P0, PT, PT, PT, UP0, 0x80, 0x0 ;  /* 0x000000000000781c */ /* 0x000fca0003f0f008 */
[----:B------:R-:W-:-:S06]  /*0ff0*/  @UP0 UIMAD.WIDE UR4, UR17, UR22, UR4 ;  /* 0x00000016110402a5 */ /* 0x000fcc000f8e0204 */
[----:B------:R-:W-:Y:S02]  /*1000*/  IMAD.U32 R2, RZ, RZ, UR4 ;  /* 0x00000004ff027e24 */ /* 0x000fe4000f8e00ff */
[----:B------:R-:W-:Y:S01]  /*1010*/  IMAD.U32 R3, RZ, RZ, UR5 ;  /* 0x00000005ff037e24 */ /* 0x000fe2000f8e00ff */
[----:B------:R-:W-:Y:S02]  /*1020*/  UISETP.NE.U32.AND UP1, UPT, URZ, UR20, UPT ;  /* 0x000000143f00728c */ /* 0x000fe4000bf25070 */
[----:B------:R-:W-:Y:S02]  /*1030*/  ULDC.64 UR4, c[0x0][0x2c8] ;  /* 0x0000b20000047ab9 */ /* 0x000fe40000000a00 */
[----:B------:R-:W2:Y:S01]  /*1040*/  @P0 LDG.E R2, [R2.64] ;  /* 0x0000000c02020981 */ /* 0x000ea2000c1e1900 */
[----:B------:R-:W-:Y:S01]  /*1050*/  UISETP.NE.AND.EX UP1, UPT, URZ, UR21, UPT, UP1 ;  /* 0x000000153f00728c */ /* 0x000fe2000bf25310 */
[----:B------:R-:W-:Y:S01]  /*1060*/  IABS R0, c[0x0][0x2d0] ;  /* 0x0000b40000007a13 */ /* 0x000fe20000000000 */
[----:B------:R-:W-:-:S02]  /*1070*/  UMOV UR30, URZ ;  /* 0x0000003f001e7c82 */ /* 0x000fc40008000000 */
[----:B------:R-:W-:Y:S01]  /*1080*/  UMOV UR31, URZ ;  /* 0x0000003f001f7c82 */ /* 0x000fe20008000000 */
[----:B------:R1:W3:Y:S01]  /*1090*/  R2UR UR9, R0 ;  /* 0x00000000000973c2 */ /* 0x0002e200000e0000 */
[----:B------:R-:W-:-:S05]  /*10a0*/  UPLOP3.LUT UP6, UPT, UPT, UPT, UPT, 0x40, 0x0 ;  /* 0x000000000000789c */ /* 0x000fca0003fce870 */
[----:B------:R-:W-:Y:S02]  /*10b0*/  @UP1 USHF.R.S32.HI UR6, URZ, 0x1f, UR17 ;  /* 0x0000001f3f061899 */ /* 0x000fe40008011411 */
[----:B------:R-:W-:Y:S02]  /*10c0*/  @UP1 UIMAD.WIDE.U32 UR28, UR17, UR4, URZ ;  /* 0x00000004111c12a5 */ /* 0x000fe4000f8e003f */
[----:B------:R-:W-:Y:S02]  /*10d0*/  @UP1 UIMAD UR6, UR6, UR4, URZ ;  /* 0x00000004060612a4 */ /* 0x000fe4000f8e023f */
[----:B------:R-:W-:Y:S02]  /*10e0*/  @UP1 ULEA UR30, UP0, UR28, UR20, 0x2 ;  /* 0x000000141c1e1291 */ /* 0x000fe4000f80103f */
[----:B------:R-:W-:-:S03]  /*10f0*/  @UP1 UIMAD UR4, UR17, UR5, UR6 ;  /* 0x00000005110412a4 */ /* 0x000fc6000f8e0206 */
[----:B------:R-:W-:Y:S02]  /*1100*/  UMOV UR6, UR17 ;  /* 0x0000001100067c82 */ /* 0x000fe40008000000 */
[----:B------:R-:W-:-:S04]  /*1110*/  @UP1 UIADD3 UR4, UR29, UR4, URZ ;  /* 0x000000041d041290 */ /* 0x000fc8000fffe03f */
[----:B------:R-:W-:-:S04]  /*1120*/  @UP1 USHF.L.U64.HI UR4, UR28, 0x2, UR4 ;  /* 0x000000021c041899 */ /* 0x000fc80008010204 */
[----:B------:R-:W-:Y:S02]  /*1130*/  @UP1 UIADD3.X UR31, UR4, UR21, URZ, UP0, !UPT ;  /* 0x00000015041f1290 */ /* 0x000fe400087fe43f */
[----:B------:R-:W-:-:S04]  /*1140*/  @UP1 UISETP.NE.U32.AND UP0, UPT, UR30, URZ, UPT ;  /* 0x0000003f1e00128c */ /* 0x000fc8000bf05070 */
[----:B------:R-:W-:Y:S01]  /*1150*/  @UP1 UISETP.NE.AND.EX UP6, UPT, UR31, URZ, UPT, UP0 ;  /* 0x0000003f1f00128c */ /* 0x000fe2000bfc5300 */
[----:B--2---:R1:W2:Y:S10]  /*1160*/  @P0 R2UR UR6, R2 ;  /* 0x00000000020603c2 */ /* 0x0042b400000e0000 */
[----:B------:R-:W-:-:S13]  /*1170*/  PLOP3.LUT P0, PT, PT, PT, UP6, 0x80, 0x0 ;  /* 0x000000000000781c */ /* 0x000fda0003f0f068 */
[----:B-12---:R-:W-:Y:S05]  /*1180*/  @!P0 BRA `(.L_x_2063) ;  /* 0x0000058000008947 */ /* 0x006fea0003800000 */
[----:B---3--:R-:W1:Y:S01]  /*1190*/  I2F.RP R3, UR9 ;  /* 0x0000000900037d06 */ /* 0x008e620008209400 */
[----:B------:R-:W-:Y:S02]  /*11a0*/  ULEA UR15, UR8, 0xffffffc0, 0x6 ;  /* 0xffffffc0080f7891 */ /* 0x000fe4000f8e303f */
[----:B------:R-:W-:Y:S02]  /*11b0*/  UMOV UR6, URZ ;  /* 0x0000003f00067c82 */ /* 0x000fe40008000000 */
[----:B------:R-:W-:Y:S02]  /*11c0*/  ULDC UR16, c[0x0][0x2d0] ;  /* 0x0000b40000107ab9 */ /* 0x000fe40000000800 */
[----:B------:R-:W-:-:S05]  /*11d0*/  IMAD.U32 R0, RZ, RZ, UR15 ;  /* 0x0000000fff007e24 */ /* 0x000fca000f8e00ff */
[----:B------:R-:W-:Y:S01]  /*11e0*/  IABS R0, R0 ;  /* 0x0000000000007213 */ /* 0x000fe20000000000 */
[----:B-1----:R-:W1:Y:S03]  /*11f0*/  MUFU.RCP R2, R3 ;  /* 0x0000000300027308 */ /* 0x002e660000001000 */
[----:B------:R-:W2:Y:S01]  /*1200*/  R2UR UR5, R0 ;  /* 0x00000000000573c2 */ /* 0x000ea200000e0000 */
[----:B-1----:R-:W-:-:S06]  /*1210*/  IADD3 R2, R2, 0xffffffe, RZ ;  /* 0x0ffffffe02027810 */ /* 0x002fcc0007ffe0ff */
[----:B------:R-:W1:Y:S02]  /*1220*/  F2I.FTZ.U32.TRUNC.NTZ R2, R2 ;  /* 0x0000000200027305 */ /* 0x000e64000021f000 */
[----:B-1----:R-:W1:Y:S02]  /*1230*/  R2UR UR7, R2 ;  /* 0x00000000020773c2 */ /* 0x002e6400000e0000 */
[----:B-1----:R-:W-:-:S04]  /*1240*/  UIADD3 UR4, URZ, -UR7, URZ ;  /* 0x800000073f047290 */ /* 0x002fc8000fffe03f */
[----:B------:R-:W-:-:S04]  /*1250*/  UIMAD UR4, UR4, UR9, URZ ;  /* 0x00000009040472a4 */ /* 0x000fc8000f8e023f */
[----:B------:R-:W-:-:S04]  /*1260*/  UIMAD.WIDE.U32 UR6, UR7, UR4, UR6 ;  /* 0x00000004070672a5 */ /* 0x000fc8000f8e0006 */
[----:B--2---:R-:W-:-:S07]  /*1270*/  UIMAD.WIDE.U32 UR20, UR7, UR5, URZ ;  /* 0x00000005071472a5 */ /* 0x004fce000f8e003f */
[----:B------:R-:W-:Y:S02]  /*1280*/  UMOV UR20, UR21 ;  /* 0x0000001500147c82 */ /* 0x000fe40008000000 */
[----:B------:R-:W-:-:S04]  /*1290*/  UIADD3 UR4, -UR20, URZ, URZ ;  /* 0x0000003f14047290 */ /* 0x000fc8000fffe13f */
[----:B------:R-:W-:-:S04]  /*12a0*/  UIMAD UR4, UR9, UR4, UR5 ;  /* 0x00000004090472a4 */ /* 0x000fc8000f8e0205 */
[----:B------:R-:W-:-:S11]  /*12b0*/  UISETP.GT.U32.AND UP0, UPT, UR9, UR4, UPT ;  /* 0x000000040900728c */ /* 0x000fd6000bf04070 */
[----:B------:R-:W-:Y:S02]  /*12c0*/  @!UP0 UIADD3 UR4, UR4, -UR9, URZ ;  /* 0x8000000904048290 */ /* 0x000fe4000fffe03f */
[----:B------:R-:W-:Y:S02]  /*12d0*/  @!UP0 UIADD3 UR20, UR20, 0x1, URZ ;  /* 0x0000000114148890 */ /* 0x000fe4000fffe03f */
[----:B------:R-:W-:Y:S02]  /*12e0*/  UISETP.GE.U32.AND UP1, UPT, UR4, UR9, UPT ;  /* 0x000000090400728c */ /* 0x000fe4000bf26070 */
[----:B------:R-:W-:-:S04]  /*12f0*/  ULOP3.LUT UR4, UR15, UR16, URZ, 0x3c, !UPT ;  /* 0x000000100f047292 */ /* 0x000fc8000f8e3c3f */
[----:B------:R-:W-:-:S05]  /*1300*/  UISETP.GE.AND UP0, UPT, UR4, URZ, UPT ;  /* 0x0000003f0400728c */ /* 0x000fca000bf06270 */
[----:B------:R-:W-:Y:S02]  /*1310*/  @UP1 UIADD3 UR20, UR20, 0x1, URZ ;  /* 0x0000000114141890 */ /* 0x000fe4000fffe03f */
[----:B------:R-:W-:-:S04]  /*1320*/  UISETP.NE.AND UP1, UPT, URZ, UR16, UPT ;  /* 0x000000103f00728c */ /* 0x000fc8000bf25270 */
[----:B------:R-:W-:-:S07]  /*1330*/  @!UP0 UIADD3 UR20, -UR20, URZ, URZ ;  /* 0x0000003f14148290 */ /* 0x000fce000fffe13f */
[----:B------:R-:W-:-:S04]  /*1340*/  @!UP1 ULOP3.LUT UR20, URZ, UR16, URZ, 0x33, !UPT ;  /* 0x000000103f149292 */ /* 0x000fc8000f8e333f */
[----:B------:R-:W-:-:S06]  /*1350*/  UIMAD.WIDE UR4, UR20, 0x4, UR30 ;  /* 0x00000004140478a5 */ /* 0x000fcc000f8e021e */
[----:B------:R-:W-:Y:S01]  /*1360*/  IMAD.U32 R10, RZ, RZ, UR4 ;  /* 0x00000004ff0a7e24 */ /* 0x000fe2000f8e00ff */
[----:B------:R-:W-:Y:S02]  /*1370*/  MOV R11, UR5 ;  /* 0x00000005000b7c02 */ /* 0x000fe40008000f00 */
[----:B------:R-:W-:Y:S01]  /*1380*/  IABS R5, c[0x0][0x1c8] ;  /* 0x0000720000057a13 */ /* 0x000fe20000000000 */
[----:B------:R-:W1:Y:S01]  /*1390*/  S2R R0, SR_CTAID.Z ;  /* 0x0000000000007919 */ /* 0x000e620000002700 */
[----:B------:R-:W-:Y:S01]  /*13a0*/  IMAD.MOV.U32 R6, RZ, RZ, RZ ;  /* 0x000000ffff067224 */ /* 0x000fe200078e00ff */
[----:B------:R-:W-:Y:S02]  /*13b0*/  ULDC UR21, c[0x0][0x1c8] ;  /* 0x0000720000157ab9 */ /* 0x000fe40000000800 */
[----:B------:R2:W3:Y:S01]  /*13c0*/  LDG.E R2, [R10.64] ;  /* 0x0000000c0a027981 */ /* 0x0004e2000c1e1900 */
[----:B------:R-:W4:Y:S01]  /*13d0*/  I2F.RP R8, R5 ;  /* 0x0000000500087306 */ /* 0x000f220000209400 */
[----:B------:R-:W-:-:S02]  /*13e0*/  ULOP3.LUT UR21, UR14, UR21, URZ, 0x3c, !UPT ;  /* 0x000000150e157292 */ /* 0x000fc4000f8e3c3f */
[----:B------:R-:W-:Y:S02]  /*13f0*/  UIADD3 UR20, -UR20, URZ, URZ ;  /* 0x0000003f14147290 */ /* 0x000fe4000fffe13f */
[----:B------:R-:W-:Y:S02]  /*1400*/  ULDC.64 UR4, c[0x0][0x180] ;  /* 0x0000600000047ab9 */ /* 0x000fe40000000a00 */
[----:B------:R-:W-:Y:S01]  /*1410*/  ISETP.LE.AND P0, PT, RZ, UR21, PT ;  /* 0x00000015ff007c0c */ /* 0x000fe2000bf03270 */
[----:B------:R-:W-:-:S04]  /*1420*/  UIMAD UR16, UR20, UR16, UR15 ;  /* 0x00000010141072a4 */ /* 0x000fc8000f8e020f */
[----:B------:R-:W-:Y:S01]  /*1430*/  USHF.R.S32.HI UR15, URZ, 0x1f, UR16 ;  /* 0x0000001f3f0f7899 */ /* 0x000fe20008011410 */
[----:B----4-:R-:W4:Y:S01]  /*1440*/  MUFU.RCP R7, R8 ;  /* 0x0000000800077308 */ /* 0x010f220000001000 */
[----:B-1----:R-:W-:Y:S02]  /*1450*/  IABS R0, R0 ;  /* 0x0000000000007213 */ /* 0x002fe40000000000 */
[----:B----4-:R-:W-:-:S06]  /*1460*/  IADD3 R7, R7, 0xffffffe, RZ ;  /* 0x0ffffffe07077810 */ /* 0x010fcc0007ffe0ff */
[----:B------:R-:W1:Y:S02]  /*1470*/  F2I.FTZ.U32.TRUNC.NTZ R7, R7 ;  /* 0x0000000700077305 */ /* 0x000e64000021f000 */
[----:B-1----:R-:W-:-:S04]  /*1480*/  IMAD.MOV R3, RZ, RZ, -R7 ;  /* 0x000000ffff037224 */ /* 0x002fc800078e0a07 */
[----:B------:R-:W-:-:S04]  /*1490*/  IMAD R3, R3, R5, RZ ;  /* 0x0000000503037224 */ /* 0x000fc800078e02ff */
[----:B------:R-:W-:Y:S01]  /*14a0*/  IMAD.HI.U32 R6, R7, R3, R6 ;  /* 0x0000000307067227 */ /* 0x000fe200078e0006 */
[----:B------:R-:W-:-:S05]  /*14b0*/  MOV R3, R0 ;  /* 0x0000000000037202 */ /* 0x000fca0000000f00 */
[----:B------:R-:W-:-:S04]  /*14c0*/  IMAD.HI.U32 R8, R6, R3, RZ ;  /* 0x0000000306087227 */ /* 0x000fc800078e00ff */
[----:B------:R-:W-:-:S04]  /*14d0*/  IMAD.MOV R0, RZ, RZ, -R8 ;  /* 0x000000ffff007224 */ /* 0x000fc800078e0a08 */
[----:B------:R-:W-:-:S05]  /*14e0*/  IMAD R0, R5, R0, R3 ;  /* 0x0000000005007224 */ /* 0x000fca00078e0203 */
[----:B------:R-:W-:-:S13]  /*14f0*/  ISETP.GT.U32.AND P1, PT, R5, R0, PT ;  /* 0x000000000500720c */ /* 0x000fda0003f24070 */
[----:B------:R-:W-:Y:S01]  /*1500*/  @!P1 IMAD.IADD R0, R0, 0x1, -R5 ;  /* 0x0000000100009824 */ /* 0x000fe200078e0a05 */
[----:B------:R-:W-:Y:S02]  /*1510*/  @!P1 IADD3 R8, R8, 0x1, RZ ;  /* 0x0000000108089810 */ /* 0x000fe40007ffe0ff */
[----:B------:R-:W-:Y:S02]  /*1520*/  ISETP.NE.AND P1, PT, RZ, c[0x0][0x1c8], PT ;  /* 0x00007200ff007a0c */ /* 0x000fe40003f25270 */
[----:B------:R-:W-:-:S13]  /*1530*/  ISETP.GE.U32.AND P2, PT, R0, R5, PT ;  /* 0x000000050000720c */ /* 0x000fda0003f46070 */
[----:B------:R-:W-:-:S04]  /*1540*/  @P2 IADD3 R8, R8, 0x1, RZ ;  /* 0x0000000108082810 */ /* 0x000fc80007ffe0ff */
[----:B------:R-:W-:Y:S02]  /*1550*/  @!P0 IADD3 R8, -R8, RZ, RZ ;  /* 0x000000ff08088210 */ /* 0x000fe40007ffe1ff */
[----:B------:R-:W-:-:S04]  /*1560*/  @!P1 LOP3.LUT R8, RZ, c[0x0][0x1c8], RZ, 0x33, !PT ;  /* 0x00007200ff089a12 */ /* 0x000fc800078e33ff */
[----:B------:R-:W-:-:S05]  /*1570*/  SHF.R.S32.HI R7, RZ, 0x1f, R8 ;  /* 0x0000001fff077819 */ /* 0x000fca0000011408 */
[----:B------:R-:W-:-:S04]  /*1580*/  IMAD R5, R7, c[0x0][0x1b0], RZ ;  /* 0x00006c0007057a24 */ /* 0x000fc800078e02ff */
[----:B--2---:R-:W-:Y:S01]  /*1590*/  IMAD R10, R8, c[0x0][0x1b4], R5 ;  /* 0x00006d00080a7a24 */ /* 0x004fe200078e0205 */
[----:B---3--:R-:W1:Y:S02]  /*15a0*/  R2UR UR7, R2 ;  /* 0x00000000020773c2 */ /* 0x008e6400000e0000 */
[----:B-1----:R-:W-:Y:S02]  /*15b0*/  USHF.R.S32.HI UR6, URZ, 0x1f, UR7 ;  /* 0x0000001f3f067899 */ /* 0x002fe40008011407 */
[----:B------:R-:W-:Y:S02]  /*15c0*/  UIMAD.WIDE.U32 UR28, UR7, UR4, URZ ;  /* 0x00000004071c72a5 */ /* 0x000fe4000f8e003f */
[----:B------:R-:W-:-:S04]  /*15d0*/  UIMAD UR18, UR6, UR4, URZ ;  /* 0x00000004061272a4 */ /* 0x000fc8000f8e023f */
[----:B------:R-:W-:Y:S02]  /*15e0*/  UIMAD UR18, UR7, UR5, UR18 ;  /* 0x00000005071272a4 */ /* 0x000fe4000f8e0212 */
[----:B------:R-:W-:Y:S02]  /*15f0*/  UMOV UR20, UR28 ;  /* 0x0000001c00147c82 */ /* 0x000fe40008000000 */
[----:B------:R-:W-:Y:S02]  /*1600*/  ULDC.64 UR4, c[0x0][0x198] ;  /* 0x0000660000047ab9 */ /* 0x000fe40000000a00 */
[----:B------:R-:W-:Y:S02]  /*1610*/  UIADD3 UR21, UR29, UR18, URZ ;  /* 0x000000121d157290 */ /* 0x000fe4000fffe03f */
[----:B------:R-:W-:Y:S02]  /*1620*/  UIMAD UR18, UR15, UR4, URZ ;  /* 0x000000040f1272a4 */ /* 0x000fe4000f8e023f */
[----:B------:R-:W-:-:S02]  /*1630*/  UIMAD.WIDE.U32 UR20, UR16, UR4, UR20 ;  /* 0x00000004101472a5 */ /* 0x000fc4000f8e0014 */
[----:B------:R-:W-:-:S04]  /*1640*/  UIMAD UR5, UR16, UR5, UR18 ;  /* 0x00000005100572a4 */ /* 0x000fc8000f8e0212 */
[----:B------:R-:W-:Y:S01]  /*1650*/  UIADD3 UR18, UR21, UR5, URZ ;  /* 0x0000000515127290 */ /* 0x000fe2000fffe03f */
[----:B------:R-:W-:Y:S01]  /*1660*/  MOV R3, UR21 ;  /* 0x0000001500037c02 */ /* 0x000fe20008000f00 */
[----:B------:R-:W-:Y:S01]  /*1670*/  IMAD.U32 R2, RZ, RZ, UR20 ;  /* 0x00000014ff027e24 */ /* 0x000fe2000f8e00ff */
[----:B------:R-:W-:Y:S02]  /*1680*/  ULDC.64 UR4, c[0x0][0x188] ;  /* 0x0000620000047ab9 */ /* 0x000fe40000000a00 */
[----:B------:R-:W-:Y:S01]  /*1690*/  UIMAD UR6, UR6, UR4, URZ ;  /* 0x00000004060672a4 */ /* 0x000fe2000f8e023f */
[----:B------:R-:W-:Y:S01]  /*16a0*/  IMAD.U32 R3, RZ, RZ, UR18 ;  /* 0x00000012ff037e24 */ /* 0x000fe2000f8e00ff */
[----:B------:R-:W-:Y:S02]  /*16b0*/  UIMAD.WIDE.U32 UR20, UR7, UR4, URZ ;  /* 0x00000004071472a5 */ /* 0x000fe4000f8e003f */
[----:B------:R-:W-:Y:S01]  /*16c0*/  UIMAD UR5, UR7, UR5, UR6 ;  /* 0x00000005070572a4 */ /* 0x000fe2000f8e0206 */
[----:B------:R-:W-:-:S03]  /*16d0*/  IMAD.WIDE.U32 R18, R8, c[0x0][0x1b0], R2 ;  /* 0x00006c0008127a25 */ /* 0x000fc600078e0002 */
[----:B------:R-:W-:Y:S02]  /*16e0*/  UIADD3 UR18, UR21, UR5, URZ ;  /* 0x0000000515127290 */ /* 0x000fe4000fffe03f */
[----:B------:R-:W-:Y:S01]  /*16f0*/  IADD3 R10, R19, R10, RZ ;  /* 0x0000000a130a7210 */ /* 0x000fe20007ffe0ff */
[----:B------:R-:W-:Y:S05]  /*1700*/  BRA `(.L_x_2064) ;  /* 0x000004f000007947 */ /* 0x000fea0003800000 */
.L_x_2063:
[----:B---3--:R-:W-:Y:S02]  /*1710*/  UISETP.NE.AND UP0, UPT, UR18, -0x1, UPT ;  /* 0xffffffff1200788c */ /* 0x008fe4000bf05270 */
[----:B------:R-:W-:-:S04]  /*1720*/  ULDC.64 UR4, c[0x0][0x198] ;  /* 0x0000660000047ab9 */ /* 0x000fc80000000a00 */
[----:B------:R-:W-:-:S05]  /*1730*/  PLOP3.LUT P0, PT, PT, PT, UP0, 0x80, 0x0 ;  /* 0x000000000000781c */ /* 0x000fca0003f0f008 */
[----:B------:R-:W-:-:S04]  /*1740*/  @UP0 UIADD3 UR21, UR7, UR18, URZ ;  /* 0x0000001207150290 */ /* 0x000fc8000fffe03f */
[----:B------:R-:W-:-:S04]  /*1750*/  @UP0 UIMAD.WIDE.U32 UR28, UR21, UR4, URZ ;  /* 0x00000004151c02a5 */ /* 0x000fc8000f8e003f */
[----:B------:R-:W-:Y:S01]  /*1760*/  @UP0 UIMAD UR21, UR21, UR5, UR29 ;  /* 0x00000005151502a4 */ /* 0x000fe2000f8e021d */
[----:B------:R-:W-:Y:S05]  /*1770*/  @P0 BRA `(.L_x_2065) ;  /* 0x000000c000000947 */ /* 0x000fea0003800000 */
[----:B------:R-:W-:Y:S02]  /*1780*/  USHF.R.S32.HI UR15, URZ, 0x1f, UR7 ;  /* 0x0000001f3f0f7899 */ /* 0x000fe40008011407 */
[----:B------:R-:W-:Y:S02]  /*1790*/  ULDC.64 UR4, c[0x0][0x198] ;  /* 0x0000660000047ab9 */ /* 0x000fe40000000a00 */
[----:B------:R-:W-:Y:S02]  /*17a0*/  UIMAD UR15, UR15, UR4, URZ ;  /* 0x000000040f0f72a4 */ /* 0x000fe4000f8e023f */
[----:B------:R-:W-:Y:S02]  /*17b0*/  UIMAD.WIDE.U32 UR20, UR7, UR4, URZ ;  /* 0x00000004071472a5 */ /* 0x000fe4000f8e003f */
[----:B------:R-:W-:Y:S02]  /*17c0*/  UIMAD UR15, UR7, UR5, UR15 ;  /* 0x00000005070f72a4 */ /* 0x000fe4000f8e020f */
[----:B------:R-:W-:-:S02]  /*17d0*/  USHF.R.S32.HI UR16, URZ, 0x1f, UR6 ;  /* 0x0000001f3f107899 */ /* 0x000fc40008011406 */
[----:B------:R-:W-:Y:S02]  /*17e0*/  ULDC.64 UR4, c[0x0][0x180] ;  /* 0x0000600000047ab9 */ /* 0x000fe40000000a00 */
[----:B------:R-:W-:Y:S02]  /*17f0*/  UIADD3 UR21, UR21, UR15, URZ ;  /* 0x0000000f15157290 */ /* 0x000fe4000fffe03f */
[----:B------:R-:W-:Y:S02]  /*1800*/  UIMAD UR16, UR16, UR4, URZ ;  /* 0x00000004101072a4 */ /* 0x000fe4000f8e023f */
[----:B------:R-:W-:Y:S02]  /*1810*/  UIMAD.WIDE.U32 UR28, UR6, UR4, UR20 ;  /* 0x00000004061c72a5 */ /* 0x000fe4000f8e0014 */
[----:B------:R-:W-:-:S04]  /*1820*/  UIMAD UR5, UR6, UR5, UR16 ;  /* 0x00000005060572a4 */ /* 0x000fc8000f8e0210 */
[----:B------:R-:W-:Y:S02]  /*1830*/  UIADD3 UR21, UR29, UR5, URZ ;  /* 0x000000051d157290 */ /* 0x000fe4000fffe03f */
.L_x_2065:
[----:B------:R-:W-:Y:S01]  /*1840*/  IABS R3, c[0x0][0x1c8] ;  /* 0x0000720000037a13 */ /* 0x000fe20000000000 */
[----:B------:R-:W1:Y:S01]  /*1850*/  S2R R0, SR_CTAID.Z ;  /* 0x0000000000007919 */ /* 0x000e620000002700 */
[----:B------:R-:W-:Y:S02]  /*1860*/  ULDC UR4, c[0x0][0x1c8] ;  /* 0x0000720000047ab9 */ /* 0x000fe40000000800 */
[----:B------:R-:W2:Y:S01]  /*1870*/  I2F.RP R5, R3 ;  /* 0x0000000300057306 */ /* 0x000ea20000209400 */
[----:B------:R-:W-:Y:S02]  /*1880*/  ULOP3.LUT UR4, UR14, UR4, URZ, 0x3c, !UPT ;  /* 0x000000040e047292 */ /* 0x000fe4000f8e3c3f */
[----:B------:R-:W-:Y:S02]  /*1890*/  ULEA UR16, UR8, 0xffffffc0, 0x6 ;  /* 0xffffffc008107891 */ /* 0x000fe4000f8e303f */
[----:B------:R-:W-:Y:S02]  /*18a0*/  UMOV UR29, UR21 ;  /* 0x00000015001d7c82 */ /* 0x000fe40008000000 */
[----:B------:R-:W-:Y:S01]  /*18b0*/  ISETP.LE.AND P2, PT, RZ, UR4, PT ;  /* 0x00000004ff007c0c */ /* 0x000fe2000bf43270 */
[----:B------:R-:W-:-:S02]  /*18c0*/  USHF.R.S32.HI UR15, URZ, 0x1f, UR16 ;  /* 0x0000001f3f0f7899 */ /* 0x000fc40008011410 */
[----:B------:R-:W-:Y:S02]  /*18d0*/  ULDC.64 UR4, c[0x0][0x198] ;  /* 0x0000660000047ab9 */ /* 0x000fe40000000a00 */
[----:B------:R-:W-:Y:S02]  /*18e0*/  UIMAD UR20, UR15, UR4, URZ ;  /* 0x000000040f1472a4 */ /* 0x000fe4000f8e023f */
[----:B------:R-:W-:Y:S01]  /*18f0*/  UIMAD.WIDE.U32 UR28, UR16, UR4, UR28 ;  /* 0x00000004101c72a5 */ /* 0x000fe2000f8e001c */
[----:B--2---:R-:W2:Y:S01]  /*1900*/  MUFU.RCP R6, R5 ;  /* 0x0000000500067308 */ /* 0x004ea20000001000 */
[----:B------:R-:W-:Y:S02]  /*1910*/  UIMAD UR4, UR16, UR5, UR20 ;  /* 0x00000005100472a4 */ /* 0x000fe4000f8e0214 */
[----:B------:R-:W-:Y:S01]  /*1920*/  @UP0 UIADD3 UR18, UR7, UR18, URZ ;  /* 0x0000001207120290 */ /* 0x000fe2000fffe03f */
[----:B-1----:R-:W-:Y:S01]  /*1930*/  IABS R0, R0 ;  /* 0x0000000000007213 */ /* 0x002fe20000000000 */
[----:B------:R-:W-:-:S06]  /*1940*/  UIADD3 UR4, UR29, UR4, URZ ;  /* 0x000000041d047290 */ /* 0x000fcc000fffe03f */
[----:B------:R-:W-:Y:S01]  /*1950*/  MOV R19, UR4 ;  /* 0x0000000400137c02 */ /* 0x000fe20008000f00 */
[----:B------:R-:W-:Y:S02]  /*1960*/  ULDC.64 UR4, c[0x0][0x1a0] ;  /* 0x0000680000047ab9 */ /* 0x000fe40000000a00 */
[----:B------:R-:W-:Y:S01]  /*1970*/  @UP0 UIMAD.WIDE.U32 UR20, UR18, UR4, URZ ;  /* 0x00000004121402a5 */ /* 0x000fe2000f8e003f */
[----:B--2---:R-:W-:-:S03]  /*1980*/  IADD3 R6, R6, 0xffffffe, RZ ;  /* 0x0ffffffe06067810 */ /* 0x004fc60007ffe0ff */
[----:B------:R-:W-:Y:S01]  /*1990*/  @UP0 UIMAD UR18, UR18, UR5, UR21 ;  /* 0x00000005121202a4 */ /* 0x000fe2000f8e0215 */
[----:B------:R-:W1:Y:S02]  /*19a0*/  F2I.FTZ.U32.TRUNC.NTZ R7, R6 ;  /* 0x0000000600077305 */ /* 0x000e64000021f000 */
[----:B-1----:R-:W-:Y:S02]  /*19b0*/  IMAD.MOV R2, RZ, RZ, -R7 ;  /* 0x000000ffff027224 */ /* 0x002fe400078e0a07 */
[----:B------:R-:W-:Y:S02]  /*19c0*/  IMAD.MOV.U32 R6, RZ, RZ, RZ ;  /* 0x000000ffff067224 */ /* 0x000fe400078e00ff */
[----:B------:R-:W-:-:S04]  /*19d0*/  IMAD R2, R2, R3, RZ ;  /* 0x0000000302027224 */ /* 0x000fc800078e02ff */
[----:B------:R-:W-:Y:S01]  /*19e0*/  IMAD.HI.U32 R7, R7, R2, R6 ;  /* 0x0000000207077227 */ /* 0x000fe200078e0006 */
[----:B------:R-:W-:-:S05]  /*19f0*/  MOV R2, R0 ;  /* 0x0000000000027202 */ /* 0x000fca0000000f00 */
[----:B------:R-:W-:-:S04]  /*1a00*/  IMAD.HI.U32 R8, R7, R2, RZ ;  /* 0x0000000207087227 */ /* 0x000fc800078e00ff */
[----:B------:R-:W-:-:S04]  /*1a10*/  IMAD.MOV R0, RZ, RZ, -R8 ;  /* 0x000000ffff007224 */ /* 0x000fc800078e0a08 */
[----:B------:R-:W-:Y:S01]  /*1a20*/  IMAD R0, R3, R0, R2 ;  /* 0x0000000003007224 */ /* 0x000fe200078e0202 */
[----:B------:R-:W-:-:S04]  /*1a30*/  MOV R2, UR28 ;  /* 0x0000001c00027c02 */ /* 0x000fc80008000f00 */
[----:B------:R-:W-:Y:S01]  /*1a40*/  ISETP.GT.U32.AND P1, PT, R3, R0, PT ;  /* 0x000000000300720c */ /* 0x000fe20003f24070 */
[----:B------:R-:W-:-:S12]  /*1a50*/  IMAD.MOV.U32 R18, RZ, RZ, R2 ;  /* 0x000000ffff127224 */ /* 0x000fd800078e0002 */
[-C--:B------:R-:W-:Y:S02]  /*1a60*/  @!P1 IADD3 R0, R0, -R3.reuse, RZ ;  /* 0x8000000300009210 */ /* 0x080fe40007ffe0ff */
[----:B------:R-:W-:Y:S02]  /*1a70*/  @!P1 IADD3 R8, R8, 0x1, RZ ;  /* 0x0000000108089810 */ /* 0x000fe40007ffe0ff */
[----:B------:R-:W-:Y:S01]  /*1a80*/  ISETP.GE.U32.AND P3, PT, R0, R3, PT ;  /* 0x000000030000720c */ /* 0x000fe20003f66070 */
[----:B------:R-:W-:Y:S01]  /*1a90*/  IMAD.U32 R3, RZ, RZ, UR29 ;  /* 0x0000001dff037e24 */ /* 0x000fe2000f8e00ff */
[----:B------:R-:W-:-:S11]  /*1aa0*/  ISETP.NE.AND P1, PT, RZ, c[0x0][0x1c8], PT ;  /* 0x00007200ff007a0c */ /* 0x000fd60003f25270 */
[----:B------:R-:W-:-:S05]  /*1ab0*/  @P3 IADD3 R8, R8, 0x1, RZ ;  /* 0x0000000108083810 */ /* 0x000fca0007ffe0ff */
[----:B------:R-:W-:Y:S01]  /*1ac0*/  @!P2 IMAD.MOV R8, RZ, RZ, -R8 ;  /* 0x000000ffff08a224 */ /* 0x000fe200078e0a08 */
[----:B------:R-:W-:-:S04]  /*1ad0*/  @!P1 LOP3.LUT R8, RZ, c[0x0][0x1c8], RZ, 0x33, !PT ;  /* 0x00007200ff089a12 */ /* 0x000fc800078e33ff */
[----:B------:R-:W-:Y:S01]  /*1ae0*/  SHF.R.S32.HI R7, RZ, 0x1f, R8 ;  /* 0x0000001fff077819 */ /* 0x000fe20000011408 */
[----:B------:R-:W-:-:S04]  /*1af0*/  IMAD.WIDE.U32 R18, R8, c[0x0][0x1b0], R18 ;  /* 0x00006c0008127a25 */ /* 0x000fc800078e0012 */
[----:B------:R-:W-:-:S04]  /*1b00*/  IMAD R3, R7, c[0x0][0x1b0], RZ ;  /* 0x00006c0007037a24 */ /* 0x000fc800078e02ff */
[----:B------:R-:W-:-:S05]  /*1b10*/  IMAD R10, R8, c[0x0][0x1b4], R3 ;  /* 0x00006d00080a7a24 */ /* 0x000fca00078e0203 */
[----:B------:R-:W-:Y:S01]  /*1b20*/  IADD3 R10, R19, R10, RZ ;  /* 0x0000000a130a7210 */ /* 0x000fe20007ffe0ff */
        /* <DEDUP_REMOVED lines=13> */
.L_x_2064:
[----:B------:R-:W-:Y:S01]  /*1c00*/  SHF.R.S32.HI R85, RZ, 0x1f, R4 ;  /* 0x0000001fff557819 */ /* 0x000fe20000011404 */
[----:B------:R-:W-:Y:S01]  /*1c10*/  UISETP.NE.AND UP0, UPT, UR24, -0x1, UPT ;  /* 0xffffffff1800788c */ /* 0x000fe2000bf05270 */
[----:B------:R-:W1:Y:S01]  /*1c20*/  S2R R16, SR_CTAID.Z ;  /* 0x0000000000107919 */ /* 0x000e620000002700 */
[----:B------:R-:W-:Y:S01]  /*1c30*/  ULDC.64 UR6, c[0x0][0x190] ;  /* 0x0000640000067ab9 */ /* 0x000fe20000000a00 */
[CC--:B------:R-:W-:Y:S01]  /*1c40*/  LEA.HI R3, R85.reuse, R4.reuse, RZ, 0x3 ;  /* 0x0000000455037211 */ /* 0x0c0fe200078f18ff */
[----:B------:R-:W-:Y:S01]  /*1c50*/  ULDC.64 UR4, c[0x0][0x178] ;  /* 0x00005e0000047ab9 */ /* 0x000fe20000000a00 */
[----:B------:R-:W-:Y:S01]  /*1c60*/  LEA.HI R9, R85, R4, RZ, 0x4 ;  /* 0x0000000455097211 */ /* 0x000fe200078f20ff */
[----:B------:R-:W2:Y:S01]  /*1c70*/  S2R R21, SR_CTAID.X ;  /* 0x0000000000157919 */ /* 0x000ea20000002500 */
[----:B------:R-:W-:Y:S01]  /*1c80*/  SHF.R.S32.HI R14, RZ, 0x3, R3 ;  /* 0x00000003ff0e7819 */ /* 0x000fe20000011403 */
[----:B------:R-:W-:Y:S01]  /*1c90*/  IMAD R7, R7, c[0x0][0x1b8], RZ ;  /* 0x00006e0007077a24 */ /* 0x000fe200078e02ff */
[----:B------:R-:W-:Y:S01]  /*1ca0*/  LOP3.LUT R3, R3, 0xfffffff8, RZ, 0xc0, !PT ;  /* 0xfffffff803037812 */ /* 0x000fe200078ec0ff */
[----:B------:R-:W-:Y:S01]  /*1cb0*/  BSSY B0, `(.L_x_2066) ;  /* 0x000006f000007945 */ /* 0x000fe20003800000 */
[----:B------:R-:W-:Y:S01]  /*1cc0*/  SHF.R.S32.HI R0, RZ, 0x4, R9 ;  /* 0x00000004ff007819 */ /* 0x000fe20000011409 */
[----:B------:R-:W-:Y:S01]  /*1cd0*/  IMAD.SHL.U32 R5, R14, 0x40, RZ ;  /* 0x000000400e057824 */ /* 0x000fe200078e00ff */
[----:B------:R-:W-:Y:S01]  /*1ce0*/  @UP0 UIMAD.WIDE.U32 UR32, UR24, UR6, URZ ;  /* 0x00000006182002a5 */ /* 0x000fe2000f8e003f */
[----:B------:R-:W-:Y:S01]  /*1cf0*/  IMAD.IADD R2, R4, 0x1, -R3 ;  /* 0x0000000104027824 */ /* 0x000fe200078e0a03 */
[C---:B------:R-:W-:Y:S01]  /*1d00*/  LEA.HI R193, R9.reuse, R0, RZ, 0x1 ;  /* 0x0000000009c17211 */ /* 0x040fe200078f08ff */
[----:B------:R-:W-:Y:S01]  /*1d10*/  @!UP0 USHF.R.S32.HI UR6, URZ, 0x1f, UR17 ;  /* 0x0000001f3f068899 */ /* 0x000fe20008011411 */
[----:B------:R-:W-:Y:S01]  /*1d20*/  LOP3.LUT R9, R9, 0xfffffff0, RZ, 0xc0, !PT ;  /* 0xfffffff009097812 */ /* 0x000fe200078ec0ff */
[----:B------:R-:W-:Y:S01]  /*1d30*/  IMAD.SHL.U32 R200, R2, 0x8, RZ ;  /* 0x0000000802c87824 */ /* 0x000fe200078e00ff */
[----:B------:R-:W-:Y:S01]  /*1d40*/  LOP3.LUT R5, R5, 0x1c0, RZ, 0xc0, !PT ;  /* 0x000001c005057812 */ /* 0x000fe200078ec0ff */
[----:B------:R-:W-:Y:S01]  /*1d50*/  @!UP0 UIMAD UR6, UR6, UR4, URZ ;  /* 0x00000004060682a4 */ /* 0x000fe2000f8e023f */
[----:B------:R-:W-:Y:S01]  /*1d60*/  LOP3.LUT R193, R193, 0xfffffffe, RZ, 0xc0, !PT ;  /* 0xfffffffec1c17812 */ /* 0x000fe200078ec0ff */
[----:B------:R-:W-:Y:S01]  /*1d70*/  IMAD.IADD R9, R4, 0x1, -R9 ;  /* 0x0000000104097824 */ /* 0x000fe200078e0a09 */
[----:B------:R-:W-:Y:S01]  /*1d80*/  LOP3.LUT R3, R5, 0x38, R200, 0xf8, !PT ;  /* 0x0000003805037812 */ /* 0x000fe200078ef8c8 */
[----:B------:R-:W-:Y:S01]  /*1d90*/  @!UP0 UIMAD.WIDE.U32 UR28, UR17, UR4, URZ ;  /* 0x00000004111c82a5 */ /* 0x000fe2000f8e003f */
[----:B------:R-:W-:Y:S01]  /*1da0*/  SHF.R.U32.HI R198, RZ, 0x3, R5 ;  /* 0x00000003ffc67819 */ /* 0x000fe20000011605 */
[----:B------:R-:W-:Y:S01]  /*1db0*/  IMAD.IADD R193, R0, 0x1, -R193 ;  /* 0x0000000100c17824 */ /* 0x000fe200078e0ac1 */
[----:B------:R-:W-:Y:S01]  /*1dc0*/  LEA.HI R5, R85, R4, RZ, 0x6 ;  /* 0x0000000455057211 */ /* 0x000fe200078f30ff */
[----:B------:R-:W-:Y:S01]  /*1dd0*/  @!UP0 UIMAD UR5, UR17, UR5, UR6 ;  /* 0x00000005110582a4 */ /* 0x000fe2000f8e0206 */
[----:B------:R-:W-:Y:S01]  /*1de0*/  SHF.R.S32.HI R0, RZ, 0x1f, R9 ;  /* 0x0000001fff007819 */ /* 0x000fe20000011409 */
[----:B------:R-:W-:Y:S01]  /*1df0*/  @UP0 UIMAD UR7, UR24, UR7, UR33 ;  /* 0x00000007180702a4 */ /* 0x000fe2000f8e0221 */
[----:B------:R-:W-:Y:S01]  /*1e00*/  LOP3.LUT R198, R3, R198, RZ, 0x3c, !PT ;  /* 0x000000c603c67212 */ /* 0x000fe200078e3cff */
[----:B------:R-:W-:Y:S01]  /*1e10*/  IMAD.SHL.U32 R5, R5, 0x8, RZ ;  /* 0x0000000805057824 */ /* 0x000fe200078e00ff */
[----:B------:R-:W-:Y:S01]  /*1e20*/  LEA.HI R3, R0, R9, RZ, 0x3 ;  /* 0x0000000900037211 */ /* 0x000fe200078f18ff */
[----:B------:R-:W-:Y:S01]  /*1e30*/  @!UP0 UMOV UR32, UR28 ;  /* 0x0000001c00208c82 */ /* 0x000fe20008000000 */
[----:B------:R-:W-:Y:S01]  /*1e40*/  SHF.R.S32.HI R15, RZ, 0x1f, R14 ;  /* 0x0000001fff0f7819 */ /* 0x000fe2000001140e */
[----:B------:R-:W-:Y:S01]  /*1e50*/  @!UP0 UIADD3 UR7, UR29, UR5, URZ ;  /* 0x000000051d078290 */ /* 0x000fe2000fffe03f */
[----:B------:R-:W-:Y:S01]  /*1e60*/  LOP3.LUT R0, R3, 0xfffffff8, RZ, 0xc0, !PT ;  /* 0xfffffff803007812 */ /* 0x000fe200078ec0ff */
[----:B------:R-:W-:Y:S01]  /*1e70*/  USHF.R.S32.HI UR6, URZ, 0x1f, UR14 ;  /* 0x0000001f3f067899 */ /* 0x000fe2000801140e */
[----:B------:R-:W-:Y:S01]  /*1e80*/  LOP3.LUT R198, R198, 0xfffffe00, R5, 0xf8, !PT ;  /* 0xfffffe00c6c67812 */ /* 0x000fe200078ef805 */
[----:B------:R-:W-:Y:S01]  /*1e90*/  IMAD R133, R15, c[0x0][0x198], RZ ;  /* 0x000066000f857a24 */ /* 0x000fe200078e02ff */
[----:B------:R-:W-:Y:S01]  /*1ea0*/  SHF.R.S32.HI R5, RZ, 0x1f, R200 ;  /* 0x0000001fff057819 */ /* 0x000fe200000114c8 */
[----:B------:R-:W-:Y:S01]  /*1eb0*/  IMAD.IADD R0, R9, 0x1, -R0 ;  /* 0x0000000109007824 */ /* 0x000fe200078e0a00 */
[----:B------:R-:W-:Y:S01]  /*1ec0*/  IADD3 R18, P2, R200, R18, RZ ;  /* 0x00000012c8127210 */ /* 0x000fe20007f5e0ff */
[----:B------:R-:W-:Y:S01]  /*1ed0*/  IMAD R133, R14, c[0x0][0x19c], R133 ;  /* 0x000067000e857a24 */ /* 0x000fe200078e0285 */
[----:B------:R-:W-:Y:S01]  /*1ee0*/  IADD3 R22, P1, R200, UR20, RZ ;  /* 0x00000014c8167c10 */ /* 0x000fe2000ff3e0ff */
[----:B------:R-:W-:Y:S01]  /*1ef0*/  IMAD R6, R8, c[0x0][0x1bc], R7 ;  /* 0x00006f0008067a24 */ /* 0x000fe200078e0207 */
[----:B------:R-:W-:Y:S01]  /*1f00*/  IADD3 R12, P0, R200, UR32, RZ ;  /* 0x00000020c80c7c10 */ /* 0x000fe2000ff1e0ff */
[C---:B------:R-:W-:Y:S01]  /*1f10*/  IMAD.X R19, R5.reuse, 0x1, R10, P2 ;  /* 0x0000000105137824 */ /* 0x040fe200010e060a */
[C---:B------:R-:W-:Y:S01]  /*1f20*/  IADD3.X R23, R5.reuse, UR18, RZ, P1, !PT ;  /* 0x0000001205177c10 */ /* 0x040fe20008ffe4ff */
[----:B------:R-:W-:Y:S01]  /*1f30*/  UIADD3 UR18, -UR10, UR26, URZ ;  /* 0x0000001a0a127290 */ /* 0x000fe2000fffe13f */
[----:B------:R-:W-:Y:S01]  /*1f40*/  IADD3.X R13, R5, UR7, RZ, P0, !PT ;  /* 0x00000007050d7c10 */ /* 0x000fe200087fe4ff */
[----:B------:R-:W-:Y:S01]  /*1f50*/  IMAD.WIDE.U32 R134, R14, c[0x0][0x198], R18 ;  /* 0x000066000e867a25 */ /* 0x000fe200078e0012 */
[----:B------:R-:W-:Y:S01]  /*1f60*/  R2P PR, R0, 0x6 ;  /* 0x0000000600007804 */ /* 0x000fe20000000000 */
[----:B------:R-:W-:Y:S01]  /*1f70*/  ULDC.64 UR4, c[0x0][0x1a8] ;  /* 0x00006a0000047ab9 */ /* 0x000fe20000000a00 */
[----:B------:R-:W-:Y:S01]  /*1f80*/  IADD3 R144, P0, R14, UR16, RZ ;  /* 0x000000100e907c10 */ /* 0x000fe2000ff1e0ff */
[----:B------:R-:W-:Y:S01]  /*1f90*/  IMAD.SHL.U32 R0, R0, 0x40, RZ ;  /* 0x0000004000007824 */ /* 0x000fe200078e00ff */
[----:B------:R-:W-:Y:S01]  /*1fa0*/  UIMAD UR4, UR6, UR4, URZ ;  /* 0x00000004060472a4 */ /* 0x000fe2000f8e023f */
[----:B------:R-:W-:Y:S01]  /*1fb0*/  IMAD.IADD R133, R135, 0x1, R133 ;  /* 0x0000000187857824 */ /* 0x000fe200078e0285 */
[----:B------:R-:W-:Y:S01]  /*1fc0*/  IADD3.X R135, R15, UR15, RZ, P0, !PT ;  /* 0x0000000f0f877c10 */ /* 0x000fe200087fe4ff */
[----:B------:R-:W-:Y:S01]  /*1fd0*/  IMAD.SHL.U32 R5, R193, 0x8, RZ ;  /* 0x00000008c1057824 */ /* 0x000fe200078e00ff */
[----:B------:R-:W-:Y:S01]  /*1fe0*/  LOP3.LUT R0, R0, 0x1c0, RZ, 0xc0, !PT ;  /* 0x000001c000007812 */ /* 0x000fe200078ec0ff */
[----:B------:R-:W-:Y:S01]  /*1ff0*/  IMAD.WIDE.U32 R8, R8, c[0x0][0x1b8], R22 ;  /* 0x00006e0008087a25 */ /* 0x000fe200078e0016 */
[----:B------:R-:W-:Y:S01]  /*2000*/  ISETP.GE.AND P0, PT, R14, UR18, PT ;  /* 0x000000120e007c0c */ /* 0x000fe2000bf06270 */
[----:B------:R-:W-:Y:S01]  /*2010*/  UIMAD UR4, UR14, UR5, UR4 ;  /* 0x000000050e0472a4 */ /* 0x000fe2000f8e0204 */
[----:B------:R-:W-:Y:S01]  /*2020*/  LOP3.LUT R5, R0, 0x8, R5, 0xf8, !PT ;  /* 0x0000000800057812 */ /* 0x000fe200078ef805 */
[----:B------:R-:W-:Y:S01]  /*2030*/  IMAD.IADD R7, R9, 0x1, R6 ;  /* 0x0000000109077824 */ /* 0x000fe200078e0206 */
[----:B------:R-:W-:Y:S01]  /*2040*/  SHF.R.U32.HI R0, RZ, 0x3, R0 ;  /* 0x00000003ff007819 */ /* 0x000fe20000011600 */
[----:B------:R-:W-:Y:S01]  /*2050*/  IMAD R135, R135, c[0x0][0x1a0], RZ ;  /* 0x0000680087877a24 */ /* 0x000fe200078e02ff */
[----:B------:R-:W-:Y:S01]  /*2060*/  LEA.HI R85, R85, R4, RZ, 0x5 ;  /* 0x0000000455557211 */ /* 0x000fe200078f28ff */
[----:B------:R-:W-:Y:S01]  /*2070*/  IMAD.MOV.U32 R6, RZ, RZ, R8 ;  /* 0x000000ffff067224 */ /* 0x000fe200078e0008 */
[----:B------:R-:W-:Y:S01]  /*2080*/  LOP3.LUT R0, R5, R0, RZ, 0x3c, !PT ;  /* 0x0000000005007212 */ /* 0x000fe200078e3cff */
[----:B-1----:R-:W-:Y:S01]  /*2090*/  IMAD.WIDE.U32 R16, R16, c[0x0][0x1a8], R12 ;  /* 0x00006a0010107a25 */ /* 0x002fe200078e000c */
[----:B------:R-:W-:-:S02]  /*20a0*/  LOP3.LUT R13, R85, 0xffffffe0, RZ, 0xc0, !PT ;  /* 0xffffffe0550d7812 */ /* 0x000fc400078ec0ff */
[----:B------:R-:W-:Y:S01]  /*20b0*/  SHF.R.S32.HI R85, RZ, 0x5, R85 ;  /* 0x00000005ff557819 */ /* 0x000fe20000011455 */
[C---:B------:R-:W-:Y:S01]  /*20c0*/  IMAD R135, R144.reuse, c[0x0][0x1a4], R135 ;  /* 0x0000690090877a24 */ /* 0x040fe200078e0287 */
[----:B------:R-:W-:Y:S01]  /*20d0*/  IADD3 R19, R17, UR4, RZ ;  /* 0x0000000411137c10 */ /* 0x000fe2000fffe0ff */
[----:B------:R-:W-:Y:S01]  /*20e0*/  IMAD.WIDE.U32 R144, R144, c[0x0][0x1a0], R6 ;  /* 0x0000680090907a25 */ /* 0x000fe200078e0006 */
[C---:B------:R-:W-:Y:S02]  /*20f0*/  IADD3 R196, R200.reuse, 0x40, RZ ;  /* 0x00000040c8c47810 */ /* 0x040fe40007ffe0ff */
[----:B------:R-:W-:Y:S01]  /*2100*/  IADD3 R195, R200, 0x80, RZ ;  /* 0x00000080c8c37810 */ /* 0x000fe20007ffe0ff */
[----:B------:R-:W-:Y:S02]  /*2110*/  IMAD.SHL.U32 R3, R3, 0x40, RZ ;  /* 0x0000004003037824 */ /* 0x000fe400078e00ff */
[----:B------:R-:W-:Y:S02]  /*2120*/  IMAD.MOV.U32 R7, RZ, RZ, 0x10 ;  /* 0x00000010ff077424 */ /* 0x000fe400078e00ff */
[----:B------:R-:W-:Y:S01]  /*2130*/  IMAD.MOV.U32 R5, RZ, RZ, 0x20 ;  /* 0x00000020ff057424 */ /* 0x000fe200078e00ff */
[----:B------:R-:W-:Y:S01]  /*2140*/  LOP3.LUT R0, R0, 0xfffffe00, R3, 0xf8, !PT ;  /* 0xfffffe0000007812 */ /* 0x000fe200078ef803 */
[----:B--2---:R-:W-:Y:S01]  /*2150*/  IMAD.WIDE R20, R21, 0x40, R14 ;  /* 0x0000004015147825 */ /* 0x004fe200078e020e */
[----:B------:R-:W-:-:S02]  /*2160*/  SEL R7, R7, 0xfffffff0, !P1 ;  /* 0xfffffff007077807 */ /* 0x000fc40004800000 */
[----:B------:R-:W-:Y:S01]  /*2170*/  SEL R5, R5, 0xffffffe0, !P2 ;  /* 0xffffffe005057807 */ /* 0x000fe20005000000 */
[----:B------:R-:W-:Y:S02]  /*2180*/  IMAD.IADD R13, R4, 0x1, -R13 ;  /* 0x00000001040d7824 */ /* 0x000fe400078e0a0d */
[----:B------:R-:W-:Y:S02]  /*2190*/  IMAD.SHL.U32 R198, R198, 0x2, RZ ;  /* 0x00000002c6c67824 */ /* 0x000fe400078e00ff */
        /* <DEDUP_REMOVED lines=32> */
.L_x_2067:
[----:B------:R-:W-:Y:S05]  /*23a0*/  BSYNC B0 ;  /* 0x0000000000007941 */ /* 0x000fea0003800000 */
.L_x_2066:
[----:B------:R-:W-:Y:S01]  /*23b0*/  IADD3 R3, R14, 0x10, RZ ;  /* 0x000000100e037810 */ /* 0x000fe20007ffe0ff */
[----:B------:R-:W-:Y:S03]  /*23c0*/  BSSY B0, `(.L_x_2068) ;  /* 0x0000024000007945 */ /* 0x000fe60003800000 */
[----:B------:R-:W-:-:S13]  /*23d0*/  ISETP.GE.AND P0, PT, R3, UR18, PT ;  /* 0x0000001203007c0c */ /* 0x000fda000bf06270 */
        /* <DEDUP_REMOVED lines=34> */
.L_x_2069:
[----:B------:R-:W-:Y:S05]  /*2600*/  BSYNC B0 ;  /* 0x0000000000007941 */ /* 0x000fea0003800000 */
.L_x_2068:
[----:B------:R-:W-:Y:S01]  /*2610*/  IADD3 R12, R14, 0x20, RZ ;  /* 0x000000200e0c7810 */ /* 0x000fe20007ffe0ff */
[----:B------:R-:W-:Y:S03]  /*2620*/  BSSY B0, `(.L_x_2070) ;  /* 0x0000024000007945 */ /* 0x000fe60003800000 */
[----:B------:R-:W-:-:S13]  /*2630*/  ISETP.GE.AND P0, PT, R12, UR18, PT ;  /* 0x000000120c007c0c */ /* 0x000fda000bf06270 */
[----:B------:R-:W-:Y:S05]  /*2640*/  @P0 BRA `(.L_x_2071) ;  /* 0x0000021000000947 */ /* 0x000fea0003800000 */
[----:B-1----:R-:W-:Y:S01]  /*2650*/  IADD3 R9, P0, R20, 0x20, RZ ;  /* 0x0000002014097810 */ /* 0x002fe20007f1e0ff */
        /* <DEDUP_REMOVED lines=32> */
.L_x_2071:
[----:B------:R-:W-:Y:S05]  /*2860*/  BSYNC B0 ;  /* 0x0000000000007941 */ /* 0x000fea0003800000 */
.L_x_2070:
[----:B-1----:R-:W-:Y:S01]  /*2870*/  IADD3 R10, R14, 0x30, RZ ;  /* 0x000000300e0a7810 */ /* 0x002fe20007ffe0ff */
        /* <DEDUP_REMOVED lines=35> */
.L_x_2073:
[----:B------:R-:W-:Y:S05]  /*2ab0*/  BSYNC B0 ;  /* 0x0000000000007941 */ /* 0x000fea0003800000 */
.L_x_2072:
[----:B------:R-:W-:Y:S01]  /*2ac0*/  UIADD3 UR25, UR8, -0x1, URZ ;  /* 0xffffffff08197890 */ /* 0x000fe2000fffe03f */
[----:B------:R-:W-:Y:S03]  /*2ad0*/  BSSY B0, `(.L_x_2074) ;  /* 0x000001e000007945 */ /* 0x000fe60003800000 */
[----:B------:R-:W-:-:S04]  /*2ae0*/  USHF.L.U32 UR14, UR25, 0x6, URZ ;  /* 0x00000006190e7899 */ /* 0x000fc8000800063f */
[----:B------:R-:W-:-:S06]  /*2af0*/  UIADD3 UR15, -UR14, UR11, URZ ;  /* 0x0000000b0e0f7290 */ /* 0x000fcc000fffe13f */
[----:B------:R-:W-:-:S13]  /*2b00*/  ISETP.GE.AND P0, PT, R14, UR15, PT ;  /* 0x0000000f0e007c0c */ /* 0x000fda000bf06270 */
[----:B------:R-:W-:Y:S05]  /*2b10*/  @P0 BRA `(.L_x_2075) ;  /* 0x0000019000000947 */ /* 0x000fea0003800000 */
[----:B------:R-:W-:Y:S02]  /*2b20*/  ISETP.GE.AND P3, PT, R200, c[0x0][0x220], PT ;  /* 0x00008800c8007a0c */ /* 0x000fe40003f66270 */
[----:B------:R-:W-:Y:S02]  /*2b30*/  ISETP.GE.AND P2, PT, R196, c[0x0][0x220], PT ;  /* 0x00008800c4007a0c */ /* 0x000fe40003f46270 */
[----:B------:R-:W-:-:S09]  /*2b40*/  ISETP.GE.AND P0, PT, R195, c[0x0][0x220], PT ;  /* 0x00008800c3007a0c */ /* 0x000fd20003f06270 */
[C---:B------:R-:W-:Y:S01]  /*2b50*/  @!P3 LEA R16, P4, R134.reuse, c[0x0][0x168], 0x1 ;  /* 0x00005a008610ba11 */ /* 0x040fe200078808ff */
[----:B------:R2:W-:Y:S01]  /*2b60*/  @P3 STS.128 [R198+0x6000], RZ ;  /* 0x006000ffc6003388 */ /* 0x0005e20000000c00 */
[C---:B-1----:R-:W-:Y:S02]  /*2b70*/  @!P2 LEA R8, P1, R134.reuse, c[0x0][0x168], 0x1 ;  /* 0x00005a008608aa11 */ /* 0x042fe400078208ff */
        /* <DEDUP_REMOVED lines=19> */
.L_x_2075:
[----:B------:R-:W-:Y:S05]  /*2cb0*/  BSYNC B0 ;  /* 0x0000000000007941 */ /* 0x000fea0003800000 */
.L_x_2074:
[----:B------:R-:W-:Y:S01]  /*2cc0*/  ISETP.GE.AND P0, PT, R3, UR15, PT ;  /* 0x0000000f03007c0c */ /* 0x000fe2000bf06270 */
[----:B------:R-:W-:Y:S01]  /*2cd0*/  ULDC.64 UR6, c[0x0][0x198] ;  /* 0x0000660000067ab9 */ /* 0x000fe20000000a00 */
[----:B------:R-:W-:Y:S01]  /*2ce0*/  BSSY B0, `(.L_x_2076) ;  /* 0x000001f000007945 */ /* 0x000fe20003800000 */
[----:B------:R-:W-:Y:S02]  /*2cf0*/  USHF.L.U64.HI UR20, UR6, UR22, UR7 ;  /* 0x0000001606147299 */ /* 0x000fe40008010207 */
[----:B------:R-:W-:-:S08]  /*2d00*/  USHF.L.U32 UR21, UR6, 0x4, URZ ;  /* 0x0000000406157899 */ /* 0x000fd0000800063f */
[----:B------:R-:W-:Y:S05]  /*2d10*/  @P0 BRA `(.L_x_2077) ;  /* 0x000001b000000947 */ /* 0x000fea0003800000 */
[----:B------:R-:W-:Y:S02]  /*2d20*/  ISETP.GE.AND P3, PT, R200, c[0x0][0x220], PT ;  /* 0x00008800c8007a0c */ /* 0x000fe40003f66270 */
[----:B------:R-:W-:Y:S02]  /*2d30*/  ISETP.GE.AND P2, PT, R196, c[0x0][0x220], PT ;  /* 0x00008800c4007a0c */ /* 0x000fe40003f46270 */
[----:B-12---:R-:W-:Y:S02]  /*2d40*/  IADD3 R9, P1, R134, UR21, RZ ;  /* 0x0000001586097c10 */ /* 0x006fe4000ff3e0ff */
[----:B------:R-:W-:Y:S02]  /*2d50*/  ISETP.GE.AND P0, PT, R195, c[0x0][0x220], PT ;  /* 0x00008800c3007a0c */ /* 0x000fe40003f06270 */
[----:B------:R-:W-:-:S05]  /*2d60*/  IADD3.X R6, R133, UR20, RZ, P1, !PT ;  /* 0x0000001485067c10 */ /* 0x000fca0008ffe4ff */
        /* <DEDUP_REMOVED lines=22> */
.L_x_2077:
[----:B------:R-:W-:Y:S05]  /*2ed0*/  BSYNC B0 ;  /* 0x0000000000007941 */ /* 0x000fea0003800000 */
.L_x_2076:
[----:B------:R-:W-:Y:S01]  /*2ee0*/  ISETP.GE.AND P0, PT, R12, UR15, PT ;  /* 0x0000000f0c007c0c */ /* 0x000fe2000bf06270 */
[----:B------:R-:W-:-:S12]  /*2ef0*/  BSSY B0, `(.L_x_2078) ;  /* 0x000001f000007945 */ /* 0x000fd80003800000 */
[----:B------:R-:W-:Y:S05]  /*2f00*/  @P0 BRA `(.L_x_2079) ;  /* 0x000001d000000947 */ /* 0x000fea0003800000 */
[----:B------:R-:W-:Y:S01]  /*2f10*/  ISETP.GE.AND P3, PT, R200, c[0x0][0x220], PT ;  /* 0x00008800c8007a0c */ /* 0x000fe20003f66270 */
[----:B------:R-:W-:Y:S01]  /*2f20*/  IMAD.MOV.U32 R6, RZ, RZ, c[0x0][0x198] ;  /* 0x00006600ff067624 */ /* 0x000fe200078e00ff */
[----:B------:R-:W-:Y:S01]  /*2f30*/  ISETP.GE.AND P2, PT, R196, c[0x0][0x220], PT ;  /* 0x00008800c4007a0c */ /* 0x000fe20003f46270 */
[----:B-12---:R-:W-:-:S03]  /*2f40*/  IMAD.MOV.U32 R9, RZ, RZ, c[0x0][0x19c] ;  /* 0x00006700ff097624 */ /* 0x006fc600078e00ff */
[----:B------:R-:W-:-:S04]  /*2f50*/  LEA R8, P0, R6, R134, 0x5 ;  /* 0x0000008606087211 */ /* 0x000fc800078028ff */
[----:B------:R-:W-:Y:S02]  /*2f60*/  LEA.HI.X R9, R6, R133, R9, 0x5, P0 ;  /* 0x0000008506097211 */ /* 0x000fe400000f2c09 */
[----:B------:R-:W-:Y:S01]  /*2f70*/  ISETP.GE.AND P0, PT, R195, c[0x0][0x220], PT ;  /* 0x00008800c3007a0c */ /* 0x000fe20003f06270 */
        /* <DEDUP_REMOVED lines=22> */
.L_x_2079:
[----:B------:R-:W-:Y:S05]  /*30e0*/  BSYNC B0 ;  /* 0x0000000000007941 */ /* 0x000fea0003800000 */
.L_x_2078:
[----:B------:R-:W-:Y:S01]  /*30f0*/  ISETP.GE.AND P0, PT, R10, UR15, PT ;  /* 0x0000000f0a007c0c */ /* 0x000fe2000bf06270 */
[----:B------:R-:W-:-:S12]  /*3100*/  BSSY B0, `(.L_x_2080) ;  /* 0x0000021000007945 */ /* 0x000fd80003800000 */
[----:B------:R-:W-:Y:S05]  /*3110*/  @P0 BRA `(.L_x_2081) ;  /* 0x000001f000000947 */ /* 0x000fea0003800000 */
[----:B------:R-:W-:Y:S01]  /*3120*/  ISETP.GE.AND P3, PT, R200, c[0x0][0x220], PT ;  /* 0x00008800c8007a0c */ /* 0x000fe20003f66270 */
[----:B------:R-:W-:Y:S01]  /*3130*/  IMAD.MOV.U32 R6, RZ, RZ, c[0x0][0x198] ;  /* 0x00006600ff067624 */ /* 0x000fe200078e00ff */
[----:B------:R-:W-:Y:S01]  /*3140*/  ISETP.GE.AND P2, PT, R196, c[0x0][0x220], PT ;  /* 0x00008800c4007a0c */ /* 0x000fe20003f46270 */
[----:B------:R-:W-:Y:S01]  /*3150*/  IMAD.MOV.U32 R132, RZ, RZ, R134 ;  /* 0x000000ffff847224 */ /* 0x000fe200078e0086 */
[----:B------:R-:W-:Y:S01]  /*3160*/  ULDC UR4, c[0x0][0x19c] ;  /* 0x0000670000047ab9 */ /* 0x000fe20000000800 */
[----:B------:R-:W-:Y:S01]  /*3170*/  ISETP.GE.AND P0, PT, R195, c[0x0][0x220], PT ;  /* 0x00008800c3007a0c */ /* 0x000fe20003f06270 */
[----:B------:R-:W-:Y:S01]  /*3180*/  UIMAD UR4, UR4, 0x30, URZ ;  /* 0x00000030040478a4 */ /* 0x000fe2000f8e023f */
[----:B-12---:R-:W-:-:S05]  /*3190*/  IMAD.WIDE.U32 R16, R6, 0x30, R132 ;  /* 0x0000003006107825 */ /* 0x006fca00078e0084 */
        /* <DEDUP_REMOVED lines=23> */
.L_x_2081:
[----:B------:R-:W-:Y:S05]  /*3310*/  BSYNC B0 ;  /* 0x0000000000007941 */ /* 0x000fea0003800000 */
.L_x_2080:
[----:B------:R-:W0:Y:S01]  /*3320*/  LDGDEPBAR ;  /* 0x00000000000079af */ /* 0x000e220000000000 */
[----:B------:R-:W-:Y:S01]  /*3330*/  ISETP.GE.AND P1, PT, R14, UR15, PT ;  /* 0x0000000f0e007c0c */ /* 0x000fe2000bf26270 */
[----:B------:R-:W-:Y:S01]  /*3340*/  IMAD.SHL.U32 R197, R4, 0x2, RZ ;  /* 0x0000000204c57824 */ /* 0x000fe200078e00ff */
[C---:B------:R-:W-:Y:S01]  /*3350*/  LEA R212, P0, R144.reuse, c[0x0][0x170], 0x1 ;  /* 0x00005c0090d47a11 */ /* 0x040fe200078008ff */
[----:B------:R-:W-:Y:S03]  /*3360*/  BSSY B0, `(.L_x_2082) ;  /* 0x000001e000007945 */ /* 0x000fe60003800000 */
[----:B------:R-:W-:Y:S02]  /*3370*/  LOP3.LUT R197, R197, 0x6, RZ, 0xc0, !PT ;  /* 0x00000006c5c57812 */ /* 0x000fe400078ec0ff */
        /* <DEDUP_REMOVED lines=28> */
.L_x_2083:
[----:B------:R-:W-:Y:S05]  /*3540*/  BSYNC B0 ;  /* 0x0000000000007941 */ /* 0x000fea0003800000 */
.L_x_2082:
[----:B------:R-:W-:Y:S01]  /*3550*/  ISETP.GE.AND P0, PT, R3, UR15, PT ;  /* 0x0000000f03007c0c */ /* 0x000fe2000bf06270 */
[----:B------:R-:W-:Y:S01]  /*3560*/  ULDC.64 UR4, c[0x0][0x1a0] ;  /* 0x0000680000047ab9 */ /* 0x000fe20000000a00 */
[----:B------:R-:W-:Y:S01]  /*3570*/  BSSY B0, `(.L_x_2084) ;  /* 0x0000029000007945 */ /* 0x000fe20003800000 */
[----:B------:R-:W-:-:S02]  /*3580*/  USHF.L.U64.HI UR22, UR4, UR22, UR5 ;  /* 0x0000001604167299 */ /* 0x000fc40008010205 */
[----:B------:R-:W-:-:S08]  /*3590*/  USHF.L.U32 UR23, UR4, 0x4, URZ ;  /* 0x0000000404177899 */ /* 0x000fd0000800063f */
[----:B------:R4:W-:Y:S04]  /*35a0*/  @P0 STS.128 [R198+0xc800], RZ ;  /* 0x00c800ffc6000388 */ /* 0x0009e80000000c00 */
[----:B------:R4:W-:Y:S04]  /*35b0*/  @P0 STS.128 [R198+0xe800], RZ ;  /* 0x00e800ffc6000388 */ /* 0x0009e80000000c00 */
[----:B------:R4:W-:Y:S01]  /*35c0*/  @P0 STS.128 [R198+0x10800], RZ ;  /* 0x010800ffc6000388 */ /* 0x0009e20000000c00 */
[----:B------:R-:W-:Y:S05]  /*35d0*/  @P0 BRA `(.L_x_2085) ;  /* 0x0000022000000947 */ /* 0x000fea0003800000 */
[----:B------:R-:W-:Y:S01]  /*35e0*/  ISETP.GE.AND P3, PT, R200, c[0x0][0x220], PT ;  /* 0x00008800c8007a0c */ /* 0x000fe20003f66270 */
[----:B------:R-:W-:Y:S01]  /*35f0*/  IMAD.U32 R11, RZ, RZ, UR23 ;  /* 0x00000017ff0b7e24 */ /* 0x000fe2000f8e00ff */
[----:B------:R-:W-:Y:S01]  /*3600*/  ISETP.GE.AND P2, PT, R196, c[0x0][0x220], PT ;  /* 0x00008800c4007a0c */ /* 0x000fe20003f46270 */
[----:B-12---:R-:W-:Y:S01]  /*3610*/  IMAD.U32 R9, RZ, RZ, UR23 ;  /* 0x00000017ff097e24 */ /* 0x006fe2000f8e00ff */
[----:B------:R-:W-:Y:S01]  /*3620*/  ISETP.GE.AND P0, PT, R195, c[0x0][0x220], PT ;  /* 0x00008800c3007a0c */ /* 0x000fe20003f06270 */
[----:B------:R-:W-:-:S02]  /*3630*/  IMAD.U32 R8, RZ, RZ, UR23 ;  /* 0x00000017ff087e24 */ /* 0x000fc4000f8e00ff */
[----:B------:R-:W-:Y:S02]  /*3640*/  IMAD.U32 R6, RZ, RZ, UR22 ;  /* 0x00000016ff067e24 */ /* 0x000fe4000f8e00ff */
[----:B------:R-:W-:Y:S02]  /*3650*/  IMAD.U32 R3, RZ, RZ, UR23 ;  /* 0x00000017ff037e24 */ /* 0x000fe4000f8e00ff */
[----:B------:R-:W-:Y:S02]  /*3660*/  IMAD.U32 R4, RZ, RZ, UR22 ;  /* 0x00000016ff047e24 */ /* 0x000fe4000f8e00ff */
[-C--:B------:R-:W-:Y:S01]  /*3670*/  @!P3 LEA R16, P4, R11, R212.reuse, 0x1 ;  /* 0x000000d40b10b211 */ /* 0x080fe200078808ff */
[----:B------:R1:W-:Y:S01]  /*3680*/  @P3 STS.128 [R198+0xc800], RZ ;  /* 0x00c800ffc6003388 */ /* 0x0003e20000000c00 */
[----:B------:R-:W-:Y:S02]  /*3690*/  @!P2 LEA R18, P1, R9, R212, 0x1 ;  /* 0x000000d40912a211 */ /* 0x000fe400078208ff */
[----:B------:R-:W-:-:S02]  /*36a0*/  @!P3 LEA.HI.X R17, R8, R213, R6, 0x1, P4 ;  /* 0x000000d50811b211 */ /* 0x000fc400020f0c06 */
[----:B------:R-:W-:-:S03]  /*36b0*/  @!P2 LEA.HI.X R19, R3, R213, R4, 0x1, P1 ;  /* 0x000000d50313a211 */ /* 0x000fc600008f0c04 */
        /* <DEDUP_REMOVED lines=11> */
[----:B------:R-:W-:Y:S01]  /*3770*/  IMAD.U32 R9, RZ, RZ, UR23 ;  /* 0x00000017ff097e24 */ /* 0x000fe2000f8e00ff */
[----:B------:R-:W-:Y:S01]  /*3780*/  MOV R3, UR23 ;  /* 0x0000001700037c02 */ /* 0x000fe20008000f00 */
[----:B------:R-:W-:-:S03]  /*3790*/  IMAD.U32 R4, RZ, RZ, UR22 ;  /* 0x00000016ff047e24 */ /* 0x000fc6000f8e00ff */
[----:B------:R-:W-:-:S04]  /*37a0*/  LEA R8, P0, R9, R212, 0x1 ;  /* 0x000000d409087211 */ /* 0x000fc800078008ff */
[----:B------:R-:W-:-:S05]  /*37b0*/  LEA.HI.X R9, R3, R213, R4, 0x1, P0 ;  /* 0x000000d503097211 */ /* 0x000fca00000f0c04 */
[----:B------:R-:W-:Y:S01]  /*37c0*/  @!PT LDS RZ, [RZ] ;  /* 0x00000000fffff984 */ /* 0x000fe20000000800 */
[----:B------:R-:W-:Y:S01]  /*37d0*/  @!PT LDS RZ, [RZ] ;  /* 0x00000000fffff984 */ /* 0x000fe20000000800 */
[----:B------:R-:W-:Y:S01]  /*37e0*/  @!PT LDS RZ, [RZ] ;  /* 0x00000000fffff984 */ /* 0x000fe20000000800 */
[----:B------:R2:W-:Y:S04]  /*37f0*/  LDGSTS.E.BYPASS.LTC128B.128 [R198+0x10800], [R8.64+0x100] ;  /* 0x1080010008c67fae */ /* 0x0005e8000b901d4c */
.L_x_2085:
[----:B------:R-:W-:Y:S05]  /*3800*/  BSYNC B0 ;  /* 0x0000000000007941 */ /* 0x000fea0003800000 */
.L_x_2084:
[----:B------:R-:W-:Y:S01]  /*3810*/  ISETP.GE.AND P0, PT, R12, UR15, PT ;  /* 0x0000000f0c007c0c */ /* 0x000fe2000bf06270 */
[----:B------:R-:W-:-:S12]  /*3820*/  BSSY B0, `(.L_x_2086) ;  /* 0x0000022000007945 */ /* 0x000fd80003800000 */
[----:B------:R1:W-:Y:S04]  /*3830*/  @P0 STS.128 [R198+0xd000], RZ ;  /* 0x00d000ffc6000388 */ /* 0x0003e80000000c00 */
[----:B------:R1:W-:Y:S04]  /*3840*/  @P0 STS.128 [R198+0xf000], RZ ;  /* 0x00f000ffc6000388 */ /* 0x0003e80000000c00 */
[----:B------:R1:W-:Y:S01]  /*3850*/  @P0 STS.128 [R198+0x11000], RZ ;  /* 0x011000ffc6000388 */ /* 0x0003e20000000c00 */
[----:B------:R-:W-:Y:S05]  /*3860*/  @P0 BRA `(.L_x_2087) ;  /* 0x000001d000000947 */ /* 0x000fea0003800000 */
[----:B------:R-:W-:Y:S01]  /*3870*/  ISETP.GE.AND P3, PT, R200, c[0x0][0x220], PT ;  /* 0x00008800c8007a0c */ /* 0x000fe20003f66270 */
[----:B------:R-:W-:Y:S01]  /*3880*/  IMAD.MOV.U32 R3, RZ, RZ, c[0x0][0x1a0] ;  /* 0x00006800ff037624 */ /* 0x000fe200078e00ff */
[----:B------:R-:W-:Y:S01]  /*3890*/  ISETP.GE.AND P2, PT, R196, c[0x0][0x220], PT ;  /* 0x00008800c4007a0c */ /* 0x000fe20003f46270 */
[----:B------:R-:W-:Y:S01]  /*38a0*/  IMAD.MOV.U32 R4, RZ, RZ, 0x5 ;  /* 0x00000005ff047424 */ /* 0x000fe200078e00ff */
[----:B------:R-:W-:Y:S01]  /*38b0*/  ISETP.GE.AND P0, PT, R195, c[0x0][0x220], PT ;  /* 0x00008800c3007a0c */ /* 0x000fe20003f06270 */
[----:B------:R-:W-:-:S03]  /*38c0*/  IMAD.SHL.U32 R6, R3, 0x20, RZ ;  /* 0x0000002003067824 */ /* 0x000fc600078e00ff */
[----:B------:R-:W-:-:S05]  /*38d0*/  SHF.L.U64.HI R4, R3, R4, c[0x0][0x1a4] ;  /* 0x0000690003047619 */ /* 0x000fca0000010204 */
[CC--:B-12---:R-:W-:Y:S01]  /*38e0*/  @!P3 LEA R16, P4, R6.reuse, R212.reuse, 0x1 ;  /* 0x000000d40610b211 */ /* 0x0c6fe200078808ff */
[----:B------:R1:W-:Y:S01]  /*38f0*/  @P3 STS.128 [R198+0xd000], RZ ;  /* 0x00d000ffc6003388 */ /* 0x0003e20000000c00 */
[C---:B------:R-:W-:Y:S02]  /*3900*/  @!P2 LEA R8, P1, R6.reuse, R212, 0x1 ;  /* 0x000000d40608a211 */ /* 0x040fe400078208ff */
[CCC-:B------:R-:W-:Y:S02]  /*3910*/  @!P3 LEA.HI.X R17, R6.reuse, R213.reuse, R4.reuse, 0x1, P4 ;  /* 0x000000d50611b211 */ /* 0x1c0fe400020f0c04 */
        /* <DEDUP_REMOVED lines=18> */
.L_x_2087:
[----:B------:R-:W-:Y:S05]  /*3a40*/  BSYNC B0 ;  /* 0x0000000000007941 */ /* 0x000fea0003800000 */
.L_x_2086:
[----:B------:R-:W-:Y:S01]  /*3a50*/  ISETP.GE.AND P0, PT, R10, UR15, PT ;  /* 0x0000000f0a007c0c */ /* 0x000fe2000bf06270 */
        /* <DEDUP_REMOVED lines=8> */
[----:B------:R-:W-:Y:S02]  /*3ae0*/  ISETP.GE.AND P2, PT, R200, c[0x0][0x220], PT ;  /* 0x00008800c8007a0c */ /* 0x000fe40003f46270 */
[----:B------:R-:W-:-:S02]  /*3af0*/  ISETP.GE.AND P1, PT, R196, c[0x0][0x220], PT ;  /* 0x00008800c4007a0c */ /* 0x000fc40003f26270 */
[----:B------:R-:W-:Y:S02]  /*3b00*/  MOV R4, c[0x0][0x1a0] ;  /* 0x0000680000047a02 */ /* 0x000fe40000000f00 */
[----:B------:R-:W-:-:S07]  /*3b10*/  ISETP.GE.AND P0, PT, R195, c[0x0][0x220], PT ;  /* 0x00008800c3007a0c */ /* 0x000fce0003f06270 */
[----:B-12---:R-:W-:Y:S01]  /*3b20*/  @!P2 MOV R8, c[0x0][0x1a4] ;  /* 0x000069000008aa02 */ /* 0x006fe20000000f00 */
[----:B------:R-:W-:Y:S01]  /*3b30*/  @!P2 IMAD.MOV.U32 R11, RZ, RZ, R213 ;  /* 0x000000ffff0ba224 */ /* 0x000fe200078e00d5 */
[----:B------:R-:W-:Y:S01]  /*3b40*/  @!P2 MOV R10, R212 ;  /* 0x000000d4000aa202 */ /* 0x000fe20000000f00 */
[----:B------:R-:W-:Y:S01]  /*3b50*/  @!P1 IMAD.MOV.U32 R6, RZ, RZ, c[0x0][0x1a4] ;  /* 0x00006900ff069624 */ /* 0x000fe200078e00ff */
[----:B------:R1:W-:Y:S01]  /*3b60*/  @P2 STS.128 [R198+0xd800], RZ ;  /* 0x00d800ffc6002388 */ /* 0x0003e20000000c00 */
[----:B------:R-:W-:Y:S02]  /*3b70*/  @!P2 IMAD R8, R8, 0x60, RZ ;  /* 0x000000600808a824 */ /* 0x000fe400078e02ff */
[----:B------:R-:W-:-:S04]  /*3b80*/  @!P2 IMAD.WIDE.U32 R10, R4, 0x60, R10 ;  /* 0x00000060040aa825 */ /* 0x000fc800078e000a */
[----:B------:R-:W-:Y:S01]  /*3b90*/  @!P1 IMAD R6, R6, 0x60, RZ ;  /* 0x0000006006069824 */ /* 0x000fe200078e02ff */
[----:B------:R-:W-:Y:S01]  /*3ba0*/  @!P2 IADD3 R11, R11, R8, RZ ;  /* 0x000000080b0ba210 */ /* 0x000fe20007ffe0ff */
[----:B------:R-:W-:-:S04]  /*3bb0*/  @!P1 IMAD.WIDE.U32 R12, R4, 0x60, R212 ;  /* 0x00000060040c9825 */ /* 0x000fc800078e00d4 */
[----:B------:R-:W-:Y:S01]  /*3bc0*/  @!P1 IMAD.IADD R13, R13, 0x1, R6 ;  /* 0x000000010d0d9824 */ /* 0x000fe200078e0206 */
        /* <DEDUP_REMOVED lines=11> */
[----:B------:R-:W-:Y:S01]  /*3c80*/  ULDC UR4, c[0x0][0x1a4] ;  /* 0x0000690000047ab9 */ /* 0x000fe20000000800 */
[----:B------:R-:W-:Y:S01]  /*3c90*/  IMAD.WIDE.U32 R8, R4, 0x60, R212 ;  /* 0x0000006004087825 */ /* 0x000fe200078e00d4 */
[----:B------:R-:W-:-:S06]  /*3ca0*/  UIMAD UR4, UR4, 0x60, URZ ;  /* 0x00000060040478a4 */ /* 0x000fcc000f8e023f */
[----:B------:R-:W-:-:S05]  /*3cb0*/  IADD3 R9, R9, UR4, RZ ;  /* 0x0000000409097c10 */ /* 0x000fca000fffe0ff */
[----:B------:R-:W-:Y:S01]  /*3cc0*/  @!PT LDS RZ, [RZ] ;  /* 0x00000000fffff984 */ /* 0x000fe20000000800 */
[----:B------:R-:W-:Y:S01]  /*3cd0*/  @!PT LDS RZ, [RZ] ;  /* 0x00000000fffff984 */ /* 0x000fe20000000800 */
[----:B------:R-:W-:Y:S01]  /*3ce0*/  @!PT LDS RZ, [RZ] ;  /* 0x00000000fffff984 */ /* 0x000fe20000000800 */
[----:B------:R2:W-:Y:S02]  /*3cf0*/  LDGSTS.E.BYPASS.LTC128B.128 [R198+0x11800], [R8.64+0x100] ;  /* 0x1180010008c67fae */ /* 0x0005e4000b901d4c */
.L_x_2089:
[----:B------:R-:W-:Y:S05]  /*3d00*/  BSYNC B0 ;  /* 0x0000000000007941 */ /* 0x000fea0003800000 */
.L_x_2088:
[C---:B------:R-:W-:Y:S01]  /*3d10*/  IMAD.SHL.U32 R4, R2.reuse, 0x40, RZ ;  /* 0x0000004002047824 */ /* 0x040fe200078e00ff */
[----:B------:R-:W-:Y:S01]  /*3d20*/  R2P PR, R2, 0x6 ;  /* 0x0000000602007804 */ /* 0x000fe20000000000 */
[----:B------:R-:W-:Y:S01]  /*3d30*/  IMAD.SHL.U32 R14, R14, 0x8, RZ ;  /* 0x000000080e0e7824 */ /* 0x000fe200078e00ff */
[----:B------:R-:W0:Y:S01]  /*3d40*/  LDGDEPBAR ;  /* 0x00000000000079af */ /* 0x000e220000000000 */
[----:B------:R-:W-:Y:S01]  /*3d50*/  IMAD R194, R85, 0x400, R0 ;  /* 0x0000040055c27824 */ /* 0x000fe200078e0200 */
[----:B-12---:R-:W-:Y:S01]  /*3d60*/  LOP3.LUT R9, R4, 0x1c0, RZ, 0xc0, !PT ;  /* 0x000001c004097812 */ /* 0x006fe200078ec0ff */
[----:B------:R-:W-:Y:S02]  /*3d70*/  UISETP.GT.AND UP0, UPT, UR25, UR19, UPT ;  /* 0x000000131900728c */ /* 0x000fe4000bf04270 */
[----:B------:R-:W-:Y:S01]  /*3d80*/  IMAD.SHL.U32 R194, R194, 0x2, RZ ;  /* 0x00000002c2c27824 */ /* 0x000fe200078e00ff */
[----:B------:R-:W-:Y:S01]  /*3d90*/  LOP3.LUT R4, R9, 0x8, R14, 0xf8, !PT ;  /* 0x0000000809047812 */ /* 0x000fe200078ef80e */
[----:B------:R-:W-:Y:S01]  /*3da0*/  UIADD3 UR7, UR11, 0x1, -UR26 ;  /* 0x000000010b077890 */ /* 0x000fe2000fffe81a */
[----:B------:R-:W-:Y:S01]  /*3db0*/  SHF.R.U32.HI R9, RZ, 0x3, R9 ;  /* 0x00000003ff097819 */ /* 0x000fe20000011609 */
[--C-:B------:R-:W-:Y:S01]  /*3dc0*/  IMAD R192, R7, 0x2, R194.reuse ;  /* 0x0000000207c07824 */ /* 0x100fe200078e02c2 */
[----:B------:R-:W-:Y:S01]  /*3dd0*/  LDSM.16.M88.4 R44, [R194] ;  /* 0x00000000c22c783b */ /* 0x000fe20000000200 */
[C---:B------:R-:W-:Y:S01]  /*3de0*/  IMAD R190, R5.reuse, 0x2, R194 ;  /* 0x0000000205be7824 */ /* 0x040fe200078e02c2 */
[----:B------:R-:W-:Y:S01]  /*3df0*/  LOP3.LUT R4, R4, R9, RZ, 0x3c, !PT ;  /* 0x0000000904047212 */ /* 0x000fe200078e3cff */
[----:B------:R-:W-:Y:S01]  /*3e00*/  IMAD R189, R5, 0x2, R192 ;  /* 0x0000000205bd7824 */ /* 0x000fe200078e02c0 */
[----:B------:R-:W-:Y:S01]  /*3e10*/  LDSM.16.M88.4 R24, [R192] ;  /* 0x00000000c018783b */ /* 0x000fe20000000200 */
[----:B------:R-:W-:Y:S01]  /*3e20*/  ULDC UR5, c[0x0][0x2e4] ;  /* 0x0000b90000057ab9 */ /* 0x000fe20000000800 */
[----:B------:R-:W-:Y:S01]  /*3e30*/  PLOP3.LUT P4, PT, PT, PT, UP0, 0x80, 0x0 ;  /* 0x000000000000781c */ /* 0x000fe20003f8f008 */
[----:B------:R-:W-:Y:S01]  /*3e40*/  IMAD R193, R193, 0x200, R4 ;  /* 0x00000200c1c17824 */ /* 0x000fe200078e0204 */
[----:B------:R-:W-:Y:S01]  /*3e50*/  LDSM.16.M88.4 R40, [R190] ;  /* 0x00000000be28783b */ /* 0x000fe20000000200 */
[----:B------:R-:W-:-:S02]  /*3e60*/  ULDC UR4, c[0x0][0x2e8] ;  /* 0x0000ba0000047ab9 */ /* 0x000fc40000000800 */
[----:B------:R-:W-:Y:S01]  /*3e70*/  IMAD.SHL.U32 R193, R193, 0x2, RZ ;  /* 0x00000002c1c17824 */ /* 0x000fe200078e00ff */
[----:B------:R-:W-:Y:S01]  /*3e80*/  LDSM.16.M88.4 R68, [R194+0x2000] ;  /* 0x00200000c244783b */ /* 0x000fe20000000200 */
[----:B------:R-:W-:Y:S02]  /*3e90*/  UIADD3 UR5, UR11, -UR5, -UR26 ;  /* 0x800000050b057290 */ /* 0x000fe4000fffe81a */
[----:B------:R-:W-:Y:S01]  /*3ea0*/  UIADD3 UR4, UR7, UR4, URZ ;  /* 0x0000000407047290 */ /* 0x000fe2000fffe03f */
[----:B------:R-:W1:Y:S01]  /*3eb0*/  LDSM.16.M88.4 R16, [R193+0x6000] ;  /* 0x00600000c110783b */ /* 0x000e620000000200 */
[C---:B------:R-:W-:Y:S02]  /*3ec0*/  IADD3 R2, R193.reuse, 0x6000, RZ ;  /* 0x00006000c1027810 */ /* 0x040fe40007ffe0ff */
[----:B------:R-:W-:Y:S01]  /*3ed0*/  IADD3 R191, R193, 0x6020, RZ ;  /* 0x00006020c1bf7810 */ /* 0x000fe20007ffe0ff */
[----:B------:R-:W2:Y:S01]  /*3ee0*/  LDSM.16.M88.4 R60, [R193+0x6800] ;  /* 0x00680000c13c783b */ /* 0x000ea20000000200 */
[----:B------:R-:W-:Y:S01]  /*3ef0*/  @P1 IADD3 R191, R2, -0x20, RZ ;  /* 0xffffffe002bf1810 */ /* 0x000fe20007ffe0ff */
[----:B------:R-:W-:-:S02]  /*3f00*/  IMAD.MOV.U32 R2, RZ, RZ, 0x40 ;  /* 0x00000040ff027424 */ /* 0x000fc400078e00ff */
[----:B------:R-:W-:Y:S01]  /*3f10*/  LDSM.16.M88.4 R52, [R193+0x7000] ;  /* 0x00700000c134783b */ /* 0x000fe20000000200 */
[C---:B------:R-:W-:Y:S02]  /*3f20*/  IADD3 R183, R191.reuse, 0x800, RZ ;  /* 0x00000800bfb77810 */ /* 0x040fe40007ffe0ff */
[----:B------:R-:W-:Y:S01]  /*3f30*/  SEL R2, R2, 0xffffffc0, !P2 ;  /* 0xffffffc002027807 */ /* 0x000fe20005000000 */
[----:B------:R-:W5:Y:S01]  /*3f40*/  LDSM.16.M88.4 R8, [R191] ;  /* 0x00000000bf08783b */ /* 0x000f620000000200 */
[C---:B------:R-:W-:Y:S02]  /*3f50*/  IADD3 R182, R191.reuse, 0x1000, RZ ;  /* 0x00001000bfb67810 */ /* 0x040fe40007ffe0ff */
[----:B------:R-:W-:Y:S01]  /*3f60*/  IADD3 R181, R191, 0x1800, RZ ;  /* 0x00001800bfb57810 */ /* 0x000fe20007ffe0ff */
[----:B------:R-:W3:Y:S01]  /*3f70*/  LDSM.16.M88.4 R28, [R193+0x7800] ;  /* 0x00780000c11c783b */ /* 0x000ee20000000200 */
[----:B------:R-:W-:Y:S01]  /*3f80*/  IMAD.IADD R187, R193, 0x1, R2 ;  /* 0x00000001c1bb7824 */ /* 0x000fe200078e0202 */
[----:B------:R-:W-:Y:S01]  /*3f90*/  IADD3 R179, R191, 0x2000, RZ ;  /* 0x00002000bfb37810 */ /* 0x000fe20007ffe0ff */
[----:B------:R-:W-:Y:S01]  /*3fa0*/  IMAD.IADD R180, R2, 0x1, R191 ;  /* 0x0000000102b47824 */ /* 0x000fe200078e02bf */
[----:B------:R-:W4:Y:S01]  /*3fb0*/  LDSM.16.M88.4 R12, [R191+0x800] ;  /* 0x00080000bf0c783b */ /* 0x000f220000000200 */
[----:B------:R-:W-:-:S02]  /*3fc0*/  LEA R2, R85, UR10, 0x4 ;  /* 0x0000000a55027c11 */ /* 0x000fc4000f8e20ff */
[C---:B------:R-:W-:Y:S01]  /*3fd0*/  IADD3 R178, R191.reuse, 0x2800, RZ ;  /* 0x00002800bfb27810 */ /* 0x040fe20007ffe0ff */
[----:B------:R-:W3:Y:S01]  /*3fe0*/  LDSM.16.M88.4 R36, [R191+0x1000] ;  /* 0x00100000bf24783b */ /* 0x000ee20000000200 */
[C---:B------:R-:W-:Y:S01]  /*3ff0*/  IADD3 R177, R191.reuse, 0x3000, RZ ;  /* 0x00003000bfb17810 */ /* 0x040fe20007ffe0ff */
[----:B------:R-:W-:Y:S01]  /*4000*/  IMAD.IADD R3, R2, 0x1, R3 ;  /* 0x0000000102037824 */ /* 0x000fe200078e0203 */
[C---:B------:R-:W-:Y:S01]  /*4010*/  IADD3 R176, R191.reuse, 0x3800, RZ ;  /* 0x00003800bfb07810 */ /* 0x040fe20007ffe0ff */
[----:B------:R-:W3:Y:S01]  /*4020*/  LDSM.16.M88.4 R32, [R191+0x1800] ;  /* 0x00180000bf20783b */ /* 0x000ee20000000200 */
[----:B------:R-:W-:Y:S02]  /*4030*/  IADD3 R175, R191, 0x4000, RZ ;  /* 0x00004000bfaf7810 */ /* 0x000fe40007ffe0ff */
[C---:B------:R-:W-:Y:S01]  /*4040*/  IADD3 R204, R3.reuse, UR5, RZ ;  /* 0x0000000503cc7c10 */ /* 0x040fe2000fffe0ff */
[----:B------:R-:W-:Y:S01]  /*4050*/  LDSM.16.M88.4 R72, [R187+0x7800] ;  /* 0x00780000bb48783b */ /* 0x000fe20000000200 */
[----:B------:R-:W-:-:S02]  /*4060*/  IADD3 R203, R3, UR4, RZ ;  /* 0x0000000403cb7c10 */ /* 0x000fc4000fffe0ff */
[----:B------:R-:W-:Y:S01]  /*4070*/  IADD3 R3, R3, 0x8, RZ ;  /* 0x0000000803037810 */ /* 0x000fe20007ffe0ff */
[----:B------:R-:W-:Y:S01]  /*4080*/  LDSM.16.M88.4 R76, [R187+0x8800] ;  /* 0x00880000bb4c783b */ /* 0x000fe20000000200 */
[----:B------:R-:W-:Y:S02]  /*4090*/  IMNMX R204, RZ, R204, !PT ;  /* 0x000000ccffcc7217 */ /* 0x000fe40007800200 */
[C---:B------:R-:W-:Y:S01]  /*40a0*/  IADD3 R202, R3.reuse, UR5, RZ ;  /* 0x0000000503ca7c10 */ /* 0x040fe2000fffe0ff */
[----:B-1----:R-:W-:Y:S01]  /*40b0*/  HMMA.16816.F32.BF16 R20, R44, R16, RZ ;  /* 0x000000102c14723c */ /* 0x002fe200000418ff */
[----:B------:R-:W-:Y:S01]  /*40c0*/  LDSM.16.M88.4 R80, [R194+0x4000] ;  /* 0x00400000c250783b */ /* 0x000fe20000000200 */
[----:B------:R-:W-:Y:S02]  /*40d0*/  IADD3 R199, R3, UR4, RZ ;  /* 0x0000000403c77c10 */ /* 0x000fe4000fffe0ff */
[----:B------:R-:W-:Y:S02]  /*40e0*/  IMNMX R203, R203, UR11, PT ;  /* 0x0000000bcbcb7c17 */ /* 0x000fe4000b800200 */
[----:B------:R-:W-:-:S02]  /*40f0*/  IMNMX R202, RZ, R202, !PT ;  /* 0x000000caffca7217 */ /* 0x000fc40007800200 */
[C---:B------:R-:W-:Y:S01]  /*4100*/  HMMA.16816.F32.BF16 R16, R44.reuse, R18, RZ ;  /* 0x000000122c10723c */ /* 0x040fe200000418ff */
[----:B------:R-:W-:Y:S02]  /*4110*/  IMNMX R199, R199, UR11, PT ;  /* 0x0000000bc7c77c17 */ /* 0x000fe4000b800200 */
[C---:B------:R-:W-:Y:S02]  /*4120*/  IADD3 R174, R191.reuse, 0x4800, RZ ;  /* 0x00004800bfae7810 */ /* 0x040fe40007ffe0ff */
[C---:B------:R-:W-:Y:S02]  /*4130*/  IADD3 R173, R191.reuse, 0x5000, RZ ;  /* 0x00005000bfad7810 */ /* 0x040fe40007ffe0ff */
[----:B------:R-:W-:Y:S01]  /*4140*/  IADD3 R172, R191, 0x5800, RZ ;  /* 0x00005800bfac7810 */ /* 0x000fe20007ffe0ff */
[C---:B--2---:R-:W-:Y:S08]  /*4150*/  HMMA.16816.F32.BF16 R64, R44.reuse, R60, RZ ;  /* 0x0000003c2c40723c */ /* 0x044ff000000418ff */
[----:B------:R-:W-:Y:S08]  /*4160*/  HMMA.16816.F32.BF16 R60, R44, R62, RZ ;  /* 0x0000003e2c3c723c */ /* 0x000ff000000418ff */
[C---:B-----5:R-:W-:Y:S08]  /*4170*/  HMMA.16816.F32.BF16 R20, R24.reuse, R8, R20 ;  /* 0x000000081814723c */ /* 0x060ff00000041814 */
[----:B------:R-:W-:Y:S01]  /*4180*/  HMMA.16816.F32.BF16 R16, R24, R10, R16 ;  /* 0x0000000a1810723c */ /* 0x000fe20000041810 */
[----:B------:R-:W1:Y:S07]  /*4190*/  LDSM.16.M88.4 R8, [R187+0x6800] ;  /* 0x00680000bb08783b */ /* 0x000e6e0000000200 */
[C---:B------:R-:W-:Y:S08]  /*41a0*/  HMMA.16816.F32.BF16 R56, R44.reuse, R52, RZ ;  /* 0x000000342c38723c */ /* 0x040ff000000418ff */
[C---:B------:R-:W-:Y:S08]  /*41b0*/  HMMA.16816.F32.BF16 R52, R44.reuse, R54, RZ ;  /* 0x000000362c34723c */ /* 0x040ff000000418ff */
[C---:B---3--:R-:W-:Y:S08]  /*41c0*/  HMMA.16816.F32.BF16 R48, R44.reuse, R28, RZ ;  /* 0x0000001c2c30723c */ /* 0x048ff000000418ff */
[----:B------:R-:W-:Y:S01]  /*41d0*/  HMMA.16816.F32.BF16 R44, R44, R30, RZ ;  /* 0x0000001e2c2c723c */ /* 0x000fe200000418ff */
[----:B------:R-:W2:Y:S07]  /*41e0*/  LDSM.16.M88.4 R28, [R187+0x6000] ;  /* 0x00600000bb1c783b */ /* 0x000eae0000000200 */
[C---:B----4-:R-:W-:Y:S08]  /*41f0*/  HMMA.16816.F32.BF16 R64, R24.reuse, R12, R64 ;  /* 0x0000000c1840723c */ /* 0x050ff00000041840 */
[C---:B------:R-:W-:Y:S01]  /*4200*/  HMMA.16816.F32.BF16 R60, R24.reuse, R14, R60 ;  /* 0x0000000e183c723c */ /* 0x040fe2000004183c */
[----:B------:R-:W3:Y:S07]  /*4210*/  LDSM.16.M88.4 R12, [R187+0x7000] ;  /* 0x00700000bb0c783b */ /* 0x000eee0000000200 */
[C---:B------:R-:W-:Y:S08]  /*4220*/  HMMA.16816.F32.BF16 R56, R24.reuse, R36, R56 ;  /* 0x000000241838723c */ /* 0x040ff00000041838 */
[C---:B------:R-:W-:Y:S01]  /*4230*/  HMMA.16816.F32.BF16 R52, R24.reuse, R38, R52 ;  /* 0x000000261834723c */ /* 0x040fe20000041834 */
[----:B------:R-:W-:Y:S07]  /*4240*/  LDSM.16.M88.4 R36, [R180] ;  /* 0x00000000b424783b */ /* 0x000fee0000000200 */
[C---:B------:R-:W-:Y:S08]  /*4250*/  HMMA.16816.F32.BF16 R48, R24.reuse, R32, R48 ;  /* 0x000000201830723c */ /* 0x040ff00000041830 */
[----:B------:R-:W-:Y:S01]  /*4260*/  HMMA.16816.F32.BF16 R44, R24, R34, R44 ;  /* 0x00000022182c723c */ /* 0x000fe2000004182c */
[----:B------:R-:W4:Y:S04]  /*4270*/  LDSM.16.M88.4 R24, [R189] ;  /* 0x00000000bd18783b */ /* 0x000f280000000200 */
[----:B------:R-:W-:Y:S03]  /*4280*/  LDSM.16.M88.4 R32, [R180+0x800] ;  /* 0x00080000b420783b */ /* 0x000fe60000000200 */
[C---:B-1----:R-:W-:Y:S08]  /*4290*/  HMMA.16816.F32.BF16 R64, R40.reuse, R8, R64 ;  /* 0x000000082840723c */ /* 0x042ff00000041840 */
[C---:B------:R-:W-:Y:S01]  /*42a0*/  HMMA.16816.F32.BF16 R60, R40.reuse, R10, R60 ;  /* 0x0000000a283c723c */ /* 0x040fe2000004183c */
[----:B------:R-:W1:Y:S07]  /*42b0*/  LDSM.16.M88.4 R8, [R180+0x1000] ;  /* 0x00100000b408783b */ /* 0x000e6e0000000200 */
[C---:B--2---:R-:W-:Y:S08]  /*42c0*/  HMMA.16816.F32.BF16 R20, R40.reuse, R28, R20 ;  /* 0x0000001c2814723c */ /* 0x044ff00000041814 */
[C---:B------:R-:W-:Y:S01]  /*42d0*/  HMMA.16816.F32.BF16 R16, R40.reuse, R30, R16 ;  /* 0x0000001e2810723c */ /* 0x040fe20000041810 */
[----:B------:R-:W2:Y:S07]  /*42e0*/  LDSM.16.M88.4 R28, [R180+0x1800] ;  /* 0x00180000b41c783b */ /* 0x000eae0000000200 */
[C---:B---3--:R-:W-:Y:S08]  /*42f0*/  HMMA.16816.F32.BF16 R56, R40.reuse, R12, R56 ;  /* 0x0000000c2838723c */ /* 0x048ff00000041838 */
[C---:B------:R-:W-:Y:S01]  /*4300*/  HMMA.16816.F32.BF16 R52, R40.reuse, R14, R52 ;  /* 0x0000000e2834723c */ /* 0x040fe20000041834 */
[----:B------:R-:W3:Y:S07]  /*4310*/  LDSM.16.M88.4 R12, [R193+0x8000] ;  /* 0x00800000c10c783b */ /* 0x000eee0000000200 */
[C---:B------:R-:W-:Y:S08]  /*4320*/  HMMA.16816.F32.BF16 R48, R40.reuse, R72, R48 ;  /* 0x000000482830723c */ /* 0x040ff00000041830 */
[----:B------:R-:W-:Y:S01]  /*4330*/  HMMA.16816.F32.BF16 R44, R40, R74, R44 ;  /* 0x0000004a282c723c */ /* 0x000fe2000004182c */
[----:B------:R-:W5:Y:S04]  /*4340*/  LDSM.16.M88.4 R72, [R193+0x9800] ;  /* 0x00980000c148783b */ /* 0x000f680000000200 */
[----:B------:R-:W3:Y:S03]  /*4350*/  LDSM.16.M88.4 R40, [R193+0x8800] ;  /* 0x00880000c128783b */ /* 0x000ee60000000200 */
[C---:B----4-:R-:W-:Y:S08]  /*4360*/  HMMA.16816.F32.BF16 R20, R24.reuse, R36, R20 ;  /* 0x000000241814723c */ /* 0x050ff00000041814 */
[C---:B------:R-:W-:Y:S01]  /*4370*/  HMMA.16816.F32.BF16 R16, R24.reuse, R38, R16 ;  /* 0x000000261810723c */ /* 0x040fe20000041810 */
[----:B------:R-:W-:Y:S07]  /*4380*/  LDSM.16.M88.4 R36, [R191+0x2000] ;  /* 0x00200000bf24783b */ /* 0x000fee0000000200 */
[C---:B-1----:R-:W-:Y:S08]  /*4390*/  HMMA.16816.F32.BF16 R56, R24.reuse, R8, R56 ;  /* 0x000000081838723c */ /* 0x042ff00000041838 */
[C---:B------:R-:W-:Y:S01]  /*43a0*/  HMMA.16816.F32.BF16 R52, R24.reuse, R10, R52 ;  /* 0x0000000a1834723c */ /* 0x040fe20000041834 */
[----:B------:R-:W1:Y:S07]  /*43b0*/  LDSM.16.M88.4 R8, [R193+0x9000] ;  /* 0x00900000c108783b */ /* 0x000e6e0000000200 */
[C---:B--2---:R-:W-:Y:S08]  /*43c0*/  HMMA.16816.F32.BF16 R48, R24.reuse, R28, R48 ;  /* 0x0000001c1830723c */ /* 0x044ff00000041830 */
[C---:B------:R-:W-:Y:S08]  /*43d0*/  HMMA.16816.F32.BF16 R64, R24.reuse, R32, R64 ;  /* 0x000000201840723c */ /* 0x040ff00000041840 */
[C---:B------:R-:W-:Y:S01]  /*43e0*/  HMMA.16816.F32.BF16 R60, R24.reuse, R34, R60 ;  /* 0x00000022183c723c */ /* 0x040fe2000004183c */
[----:B------:R-:W-:Y:S07]  /*43f0*/  LDSM.16.M88.4 R32, [R191+0x2800] ;  /* 0x00280000bf20783b */ /* 0x000fee0000000200 */
[----:B------:R-:W-:Y:S01]  /*4400*/  HMMA.16816.F32.BF16 R44, R24, R30, R44 ;  /* 0x0000001e182c723c */ /* 0x000fe2000004182c */
[----:B------:R-:W-:Y:S04]  /*4410*/  LDSM.16.M88.4 R24, [R192+0x2000] ;  /* 0x00200000c018783b */ /* 0x000fe80000000200 */
[----:B------:R-:W2:Y:S03]  /*4420*/  LDSM.16.M88.4 R28, [R191+0x3800] ;  /* 0x00380000bf1c783b */ /* 0x000ea60000000200 */
[C---:B---3--:R-:W-:Y:S08]  /*4430*/  HMMA.16816.F32.BF16 R20, R68.reuse, R12, R20 ;  /* 0x0000000c4414723c */ /* 0x048ff00000041814 */
[C---:B------:R-:W-:Y:S01]  /*4440*/  HMMA.16816.F32.BF16 R16, R68.reuse, R14, R16 ;  /* 0x0000000e4410723c */ /* 0x040fe20000041810 */
[----:B------:R-:W3:Y:S07]  /*4450*/  LDSM.16.M88.4 R12, [R191+0x3000] ;  /* 0x00300000bf0c783b */ /* 0x000eee0000000200 */
[C---:B-----5:R-:W-:Y:S08]  /*4460*/  HMMA.16816.F32.BF16 R48, R68.reuse, R72, R48 ;  /* 0x000000484430723c */ /* 0x060ff00000041830 */
[C---:B------:R-:W-:Y:S08]  /*4470*/  HMMA.16816.F32.BF16 R64, R68.reuse, R40, R64 ;  /* 0x000000284440723c */ /* 0x040ff00000041840 */
[C---:B------:R-:W-:Y:S01]  /*4480*/  HMMA.16816.F32.BF16 R60, R68.reuse, R42, R60 ;  /* 0x0000002a443c723c */ /* 0x040fe2000004183c */
[----:B------:R-:W-:Y:S07]  /*4490*/  LDSM.16.M88.4 R40, [R190+0x2000] ;  /* 0x00200000be28783b */ /* 0x000fee0000000200 */
[C---:B------:R-:W-:Y:S01]  /*44a0*/  HMMA.16816.F32.BF16 R44, R68.reuse, R74, R44 ;  /* 0x0000004a442c723c */ /* 0x040fe2000004182c */
[----:B------:R-:W-:Y:S07]  /*44b0*/  LDSM.16.M88.4 R72, [R187+0x9000] ;  /* 0x00900000bb48783b */ /* 0x000fee0000000200 */
[C---:B-1----:R-:W-:Y:S08]  /*44c0*/  HMMA.16816.F32.BF16 R56, R68.reuse, R8, R56 ;  /* 0x000000084438723c */ /* 0x042ff00000041838 */
[----:B------:R-:W-:Y:S01]  /*44d0*/  HMMA.16816.F32.BF16 R52, R68, R10, R52 ;  /* 0x0000000a4434723c */ /* 0x000fe20000041834 */
[----:B------:R-:W1:Y:S04]  /*44e0*/  LDSM.16.M88.4 R68, [R187+0x9800] ;  /* 0x00980000bb44783b */ /* 0x000e680000000200 */
[----:B------:R-:W4:Y:S03]  /*44f0*/  LDSM.16.M88.4 R8, [R187+0x8000] ;  /* 0x00800000bb08783b */ /* 0x000f260000000200 */
[C---:B--2---:R-:W-:Y:S08]  /*4500*/  HMMA.16816.F32.BF16 R48, R24.reuse, R28, R48 ;  /* 0x0000001c1830723c */ /* 0x044ff00000041830 */
[C---:B------:R-:W-:Y:S08]  /*4510*/  HMMA.16816.F32.BF16 R20, R24.reuse, R36, R20 ;  /* 0x000000241814723c */ /* 0x040ff00000041814 */
[C---:B------:R-:W-:Y:S01]  /*4520*/  HMMA.16816.F32.BF16 R16, R24.reuse, R38, R16 ;  /* 0x000000261810723c */ /* 0x040fe20000041810 */
[----:B------:R-:W-:Y:S07]  /*4530*/  LDSM.16.M88.4 R36, [R180+0x2000] ;  /* 0x00200000b424783b */ /* 0x000fee0000000200 */
[C---:B------:R-:W-:Y:S08]  /*4540*/  HMMA.16816.F32.BF16 R64, R24.reuse, R32, R64 ;  /* 0x000000201840723c */ /* 0x040ff00000041840 */
[C---:B------:R-:W-:Y:S01]  /*4550*/  HMMA.16816.F32.BF16 R60, R24.reuse, R34, R60 ;  /* 0x00000022183c723c */ /* 0x040fe2000004183c */
[----:B------:R-:W-:Y:S07]  /*4560*/  LDSM.16.M88.4 R32, [R180+0x2800] ;  /* 0x00280000b420783b */ /* 0x000fee0000000200 */
[C---:B------:R-:W-:Y:S01]  /*4570*/  HMMA.16816.F32.BF16 R44, R24.reuse, R30, R44 ;  /* 0x0000001e182c723c */ /* 0x040fe2000004182c */
[----:B------:R-:W-:Y:S07]  /*4580*/  LDSM.16.M88.4 R28, [R180+0x3000] ;  /* 0x00300000b41c783b */ /* 0x000fee0000000200 */
[C---:B---3--:R-:W-:Y:S08]  /*4590*/  HMMA.16816.F32.BF16 R56, R24.reuse, R12, R56 ;  /* 0x0000000c1838723c */ /* 0x048ff00000041838 */
[----:B------:R-:W-:Y:S01]  /*45a0*/  HMMA.16816.F32.BF16 R52, R24, R14, R52 ;  /* 0x0000000e1834723c */ /* 0x000fe20000041834 */
[----:B------:R-:W-:Y:S04]  /*45b0*/  LDSM.16.M88.4 R12, [R189+0x2000] ;  /* 0x00200000bd0c783b */ /* 0x000fe80000000200 */
[----:B------:R-:W2:Y:S03]  /*45c0*/  LDSM.16.M88.4 R24, [R180+0x3800] ;  /* 0x00380000b418783b */ /* 0x000ea60000000200 */
[C---:B-1----:R-:W-:Y:S08]  /*45d0*/  HMMA.16816.F32.BF16 R48, R40.reuse, R68, R48 ;  /* 0x000000442830723c */ /* 0x042ff00000041830 */
[C---:B----4-:R-:W-:Y:S08]  /*45e0*/  HMMA.16816.F32.BF16 R20, R40.reuse, R8, R20 ;  /* 0x000000082814723c */ /* 0x050ff00000041814 */
[C---:B------:R-:W-:Y:S01]  /*45f0*/  HMMA.16816.F32.BF16 R16, R40.reuse, R10, R16 ;  /* 0x0000000a2810723c */ /* 0x040fe20000041810 */
[----:B------:R-:W-:Y:S07]  /*4600*/  LDSM.16.M88.4 R8, [R193+0xa000] ;  /* 0x00a00000c108783b */ /* 0x000fee0000000200 */
[C---:B------:R-:W-:Y:S08]  /*4610*/  HMMA.16816.F32.BF16 R64, R40.reuse, R76, R64 ;  /* 0x0000004c2840723c */ /* 0x040ff00000041840 */
[C---:B------:R-:W-:Y:S01]  /*4620*/  HMMA.16816.F32.BF16 R60, R40.reuse, R78, R60 ;  /* 0x0000004e283c723c */ /* 0x040fe2000004183c */
[----:B------:R-:W-:Y:S07]  /*4630*/  LDSM.16.M88.4 R76, [R193+0xa800] ;  /* 0x00a80000c14c783b */ /* 0x000fee0000000200 */
[C---:B------:R-:W-:Y:S01]  /*4640*/  HMMA.16816.F32.BF16 R44, R40.reuse, R70, R44 ;  /* 0x00000046282c723c */ /* 0x040fe2000004182c */
[----:B------:R-:W1:Y:S07]  /*4650*/  LDSM.16.M88.4 R68, [R193+0xb800] ;  /* 0x00b80000c144783b */ /* 0x000e6e0000000200 */
[C---:B------:R-:W-:Y:S08]  /*4660*/  HMMA.16816.F32.BF16 R56, R40.reuse, R72, R56 ;  /* 0x000000482838723c */ /* 0x040ff00000041838 */
[----:B------:R-:W-:Y:S01]  /*4670*/  HMMA.16816.F32.BF16 R52, R40, R74, R52 ;  /* 0x0000004a2834723c */ /* 0x000fe20000041834 */
[----:B------:R-:W3:Y:S04]  /*4680*/  LDSM.16.M88.4 R72, [R193+0xb000] ;  /* 0x00b00000c148783b */ /* 0x000ee80000000200 */
[----:B------:R-:W-:Y:S03]  /*4690*/  LDSM.16.M88.4 R40, [R192+0x4000] ;  /* 0x00400000c028783b */ /* 0x000fe60000000200 */
[C---:B--2---:R-:W-:Y:S08]  /*46a0*/  HMMA.16816.F32.BF16 R48, R12.reuse, R24, R48 ;  /* 0x000000180c30723c */ /* 0x044ff00000041830 */
[C---:B------:R-:W-:Y:S08]  /*46b0*/  HMMA.16816.F32.BF16 R20, R12.reuse, R36, R20 ;  /* 0x000000240c14723c */ /* 0x040ff00000041814 */
[C---:B------:R-:W-:Y:S01]  /*46c0*/  HMMA.16816.F32.BF16 R16, R12.reuse, R38, R16 ;  /* 0x000000260c10723c */ /* 0x040fe20000041810 */
[----:B------:R-:W2:Y:S07]  /*46d0*/  LDSM.16.M88.4 R36, [R191+0x4000] ;  /* 0x00400000bf24783b */ /* 0x000eae0000000200 */
[C---:B------:R-:W-:Y:S08]  /*46e0*/  HMMA.16816.F32.BF16 R64, R12.reuse, R32, R64 ;  /* 0x000000200c40723c */ /* 0x040ff00000041840 */
[C---:B------:R-:W-:Y:S01]  /*46f0*/  HMMA.16816.F32.BF16 R60, R12.reuse, R34, R60 ;  /* 0x000000220c3c723c */ /* 0x040fe2000004183c */
[----:B------:R-:W4:Y:S07]  /*4700*/  LDSM.16.M88.4 R32, [R191+0x4800] ;  /* 0x00480000bf20783b */ /* 0x000f2e0000000200 */
[C---:B------:R-:W-:Y:S01]  /*4710*/  HMMA.16816.F32.BF16 R44, R12.reuse, R26, R44 ;  /* 0x0000001a0c2c723c */ /* 0x040fe2000004182c */
[----:B------:R-:W5:Y:S07]  /*4720*/  LDSM.16.M88.4 R24, [R191+0x5800] ;  /* 0x00580000bf18783b */ /* 0x000f6e0000000200 */
[C---:B------:R-:W-:Y:S08]  /*4730*/  HMMA.16816.F32.BF16 R56, R12.reuse, R28, R56 ;  /* 0x0000001c0c38723c */ /* 0x040ff00000041838 */
[----:B------:R-:W-:Y:S01]  /*4740*/  HMMA.16816.F32.BF16 R52, R12, R30, R52 ;  /* 0x0000001e0c34723c */ /* 0x000fe20000041834 */
[----:B------:R-:W2:Y:S04]  /*4750*/  LDSM.16.M88.4 R28, [R191+0x5000] ;  /* 0x00500000bf1c783b */ /* 0x000ea80000000200 */
[----:B------:R-:W-:Y:S03]  /*4760*/  LDSM.16.M88.4 R12, [R190+0x4000] ;  /* 0x00400000be0c783b */ /* 0x000fe60000000200 */
[C---:B-1----:R-:W-:Y:S08]  /*4770*/  HMMA.16816.F32.BF16 R48, R80.reuse, R68, R48 ;  /* 0x000000445030723c */ /* 0x042ff00000041830 */
[C---:B------:R-:W-:Y:S08]  /*4780*/  HMMA.16816.F32.BF16 R20, R80.reuse, R8, R20 ;  /* 0x000000085014723c */ /* 0x040ff00000041814 */
[C---:B------:R-:W-:Y:S01]  /*4790*/  HMMA.16816.F32.BF16 R16, R80.reuse, R10, R16 ;  /* 0x0000000a5010723c */ /* 0x040fe20000041810 */
[----:B------:R-:W1:Y:S07]  /*47a0*/  LDSM.16.M88.4 R8, [R187+0xa000] ;  /* 0x00a00000bb08783b */ /* 0x000e6e0000000200 */
[C---:B------:R-:W-:Y:S08]  /*47b0*/  HMMA.16816.F32.BF16 R64, R80.reuse, R76, R64 ;  /* 0x0000004c5040723c */ /* 0x040ff00000041840 */
[C---:B------:R-:W-:Y:S08]  /*47c0*/  HMMA.16816.F32.BF16 R60, R80.reuse, R78, R60 ;  /* 0x0000004e503c723c */ /* 0x040ff0000004183c */
[C---:B------:R-:W-:Y:S01]  /*47d0*/  HMMA.16816.F32.BF16 R68, R80.reuse, R70, R44 ;  /* 0x000000465044723c */ /* 0x040fe2000004182c */
[----:B------:R-:W1:Y:S07]  /*47e0*/  LDSM.16.M88.4 R44, [R187+0xa800] ;  /* 0x00a80000bb2c783b */ /* 0x000e6e0000000200 */
[C---:B---3--:R-:W-:Y:S08]  /*47f0*/  HMMA.16816.F32.BF16 R56, R80.reuse, R72, R56 ;  /* 0x000000485038723c */ /* 0x048ff00000041838 */
[----:B------:R-:W-:Y:S08]  /*4800*/  HMMA.16816.F32.BF16 R52, R80, R74, R52 ;  /* 0x0000004a5034723c */ /* 0x000ff00000041834 */
[C---:B--2---:R-:W-:Y:S08]  /*4810*/  HMMA.16816.F32.BF16 R20, R40.reuse, R36, R20 ;  /* 0x000000242814723c */ /* 0x044ff00000041814 */
[C---:B------:R-:W-:Y:S01]  /*4820*/  HMMA.16816.F32.BF16 R16, R40.reuse, R38, R16 ;  /* 0x000000262810723c */ /* 0x040fe20000041810 */
[----:B------:R-:W2:Y:S07]  /*4830*/  LDSM.16.M88.4 R36, [R187+0xb000] ;  /* 0x00b00000bb24783b */ /* 0x000eae0000000200 */
[C---:B----4-:R-:W-:Y:S08]  /*4840*/  HMMA.16816.F32.BF16 R64, R40.reuse, R32, R64 ;  /* 0x000000202840723c */ /* 0x050ff00000041840 */
[C---:B------:R-:W-:Y:S01]  /*4850*/  HMMA.16816.F32.BF16 R60, R40.reuse, R34, R60 ;  /* 0x00000022283c723c */ /* 0x040fe2000004183c */
[----:B------:R-:W-:Y:S07]  /*4860*/  LDSM.16.M88.4 R32, [R189+0x4000] ;  /* 0x00400000bd20783b */ /* 0x000fee0000000200 */
[C---:B-----5:R-:W-:Y:S08]  /*4870*/  HMMA.16816.F32.BF16 R48, R40.reuse, R24, R48 ;  /* 0x000000182830723c */ /* 0x060ff00000041830 */
[C---:B------:R-:W-:Y:S01]  /*4880*/  HMMA.16816.F32.BF16 R68, R40.reuse, R26, R68 ;  /* 0x0000001a2844723c */ /* 0x040fe20000041844 */
[----:B------:R-:W3:Y:S07]  /*4890*/  LDSM.16.M88.4 R24, [R187+0xb800] ;  /* 0x00b80000bb18783b */ /* 0x000eee0000000200 */
[C---:B------:R-:W-:Y:S08]  /*48a0*/  HMMA.16816.F32.BF16 R56, R40.reuse, R28, R56 ;  /* 0x0000001c2838723c */ /* 0x040ff00000041838 */
[----:B------:R-:W-:Y:S01]  /*48b0*/  HMMA.16816.F32.BF16 R52, R40, R30, R52 ;  /* 0x0000001e2834723c */ /* 0x000fe20000041834 */
[----:B------:R-:W4:Y:S04]  /*48c0*/  LDSM.16.M88.4 R28, [R180+0x4000] ;  /* 0x00400000b41c783b */ /* 0x000f280000000200 */
[----:B------:R-:W-:Y:S03]  /*48d0*/  LDSM.16.M88.4 R40, [R180+0x5000] ;  /* 0x00500000b428783b */ /* 0x000fe60000000200 */
[C---:B-1----:R-:W-:Y:S08]  /*48e0*/  HMMA.16816.F32.BF16 R20, R12.reuse, R8, R20 ;  /* 0x000000080c14723c */ /* 0x042ff00000041814 */
[C---:B------:R-:W-:Y:S01]  /*48f0*/  HMMA.16816.F32.BF16 R16, R12.reuse, R10, R16 ;  /* 0x0000000a0c10723c */ /* 0x040fe20000041810 */
[----:B------:R-:W1:Y:S07]  /*4900*/  LDSM.16.M88.4 R8, [R180+0x4800] ;  /* 0x00480000b408783b */ /* 0x000e6e0000000200 */
[C---:B------:R-:W-:Y:S08]  /*4910*/  HMMA.16816.F32.BF16 R64, R12.reuse, R44, R64 ;  /* 0x0000002c0c40723c */ /* 0x040ff00000041840 */
[----:B------:R-:W-:Y:S01]  /*4920*/  HMMA.16816.F32.BF16 R60, R12, R46, R60 ;  /* 0x0000002e0c3c723c */ /* 0x000fe2000004183c */
[----:B------:R-:W5:Y:S01]  /*4930*/  LDSM.16.M88.4 R44, [R180+0x5800] ;  /* 0x00580000b42c783b */ /* 0x000f620000000200 */
[----:B------:R-:W-:-:S06]  /*4940*/  DEPBAR.LE SB0, 0x0 ;  /* 0x000080000000791a */ /* 0x000fcc0000000000 */
[C---:B--2---:R-:W-:Y:S08]  /*4950*/  HMMA.16816.F32.BF16 R56, R12.reuse, R36, R56 ;  /* 0x000000240c38723c */ /* 0x044ff00000041838 */
[C---:B------:R-:W-:Y:S08]  /*4960*/  HMMA.16816.F32.BF16 R52, R12.reuse, R38, R52 ;  /* 0x000000260c34723c */ /* 0x040ff00000041834 */
[C---:B---3--:R-:W-:Y:S08]  /*4970*/  HMMA.16816.F32.BF16 R48, R12.reuse, R24, R48 ;  /* 0x000000180c30723c */ /* 0x048ff00000041830 */
[----:B------:R-:W-:Y:S08]  /*4980*/  HMMA.16816.F32.BF16 R68, R12, R26, R68 ;  /* 0x0000001a0c44723c */ /* 0x000ff00000041844 */
[C---:B----4-:R-:W-:Y:S08]  /*4990*/  HMMA.16816.F32.BF16 R20, R32.reuse, R28, R20 ;  /* 0x0000001c2014723c */ /* 0x050ff00000041814 */
[C---:B------:R-:W-:Y:S08]  /*49a0*/  HMMA.16816.F32.BF16 R16, R32.reuse, R30, R16 ;  /* 0x0000001e2010723c */ /* 0x040ff00000041810 */
[C---:B-1----:R-:W-:Y:S08]  /*49b0*/  HMMA.16816.F32.BF16 R64, R32.reuse, R8, R64 ;  /* 0x000000082040723c */ /* 0x042ff00000041840 */
[C---:B------:R-:W-:Y:S08]  /*49c0*/  HMMA.16816.F32.BF16 R60, R32.reuse, R10, R60 ;  /* 0x0000000a203c723c */ /* 0x040ff0000004183c */
[C---:B------:R-:W-:Y:S08]  /*49d0*/  HMMA.16816.F32.BF16 R56, R32.reuse, R40, R56 ;  /* 0x000000282038723c */ /* 0x040ff00000041838 */
[C---:B------:R-:W-:Y:S08]  /*49e0*/  HMMA.16816.F32.BF16 R52, R32.reuse, R42, R52 ;  /* 0x0000002a2034723c */ /* 0x040ff00000041834 */
[C---:B-----5:R-:W-:Y:S08]  /*49f0*/  HMMA.16816.F32.BF16 R48, R32.reuse, R44, R48 ;  /* 0x0000002c2030723c */ /* 0x060ff00000041830 */
[----:B------:R-:W-:Y:S01]  /*4a00*/  HMMA.16816.F32.BF16 R68, R32, R46, R68 ;  /* 0x0000002e2044723c */ /* 0x000fe20000041844 */
[----:B------:R-:W-:Y:S06]  /*4a10*/  BAR.SYNC.DEFER_BLOCKING 0x0 ;  /* 0x0000000000007b1d */ /* 0x000fec0000010000 */
[----:B------:R-:W-:Y:S05]  /*4a20*/  @!P4 BRA `(.L_x_2090) ;  /* 0x00000ca00000c947 */ /* 0x000fea0003800000 */
[----:B------:R-:W-:-:S13]  /*4a30*/  PLOP3.LUT P0, PT, PT, PT, UP6, 0x80, 0x0 ;  /* 0x000000000000781c */ /* 0x000fda0003f0f068 */
[----:B------:R-:W-:Y:S05]  /*4a40*/  @!P0 BRA `(.L_x_2091) ;  /* 0x0000049000008947 */ /* 0x000fea0003800000 */
[----:B------:R-:W1:Y:S01]  /*4a50*/  I2F.RP R6, UR9 ;  /* 0x0000000900067d06 */ /* 0x000e620008209400 */
[----:B------:R-:W-:Y:S01]  /*4a60*/  UIADD3 UR10, UR14, -0x40, URZ ;  /* 0xffffffc00e0a7890 */ /* 0x000fe2000fffe03f */
[----:B------:R-:W-:Y:S01]  /*4a70*/  IMAD.U32 R3, RZ, RZ, UR14 ;  /* 0x0000000eff037e24 */ /* 0x000fe2000f8e00ff */
[----:B------:R-:W-:-:S04]  /*4a80*/  UMOV UR16, URZ ;  /* 0x0000003f00107c82 */ /* 0x000fc80008000000 */
[----:B------:R-:W-:Y:S01]  /*4a90*/  IMAD.U32 R2, RZ, RZ, UR10 ;  /* 0x0000000aff027e24 */ /* 0x000fe2000f8e00ff */
[----:B------:R-:W-:-:S04]  /*4aa0*/  IABS R3, R3 ;  /* 0x0000000300037213 */ /* 0x000fc80000000000 */
[----:B------:R-:W-:Y:S01]  /*4ab0*/  IABS R2, R2 ;  /* 0x0000000200027213 */ /* 0x000fe20000000000 */
[----:B------:R-:W2:Y:S01]  /*4ac0*/  R2UR UR7, R3 ;  /* 0x00000000030773c2 */ /* 0x000ea200000e0000 */
[----:B-1----:R-:W1:Y:S07]  /*4ad0*/  MUFU.RCP R4, R6 ;  /* 0x0000000600047308 */ /* 0x002e6e0000001000 */
[----:B------:R-:W3:Y:S01]  /*4ae0*/  R2UR UR5, R2 ;  /* 0x00000000020573c2 */ /* 0x000ee200000e0000 */
[----:B-1----:R-:W-:-:S06]  /*4af0*/  IADD3 R4, R4, 0xffffffe, RZ ;  /* 0x0ffffffe04047810 */ /* 0x002fcc0007ffe0ff */
[----:B------:R-:W1:Y:S02]  /*4b00*/  F2I.FTZ.U32.TRUNC.NTZ R4, R4 ;  /* 0x0000000400047305 */ /* 0x000e64000021f000 */
[----:B-1----:R-:W1:Y:S02]  /*4b10*/  R2UR UR17, R4 ;  /* 0x00000000041173c2 */ /* 0x002e6400000e0000 */
[----:B-1----:R-:W-:-:S04]  /*4b20*/  UIADD3 UR4, URZ, -UR17, URZ ;  /* 0x800000113f047290 */ /* 0x002fc8000fffe03f */
[----:B------:R-:W-:-:S04]  /*4b30*/  UIMAD UR4, UR4, UR9, URZ ;  /* 0x00000009040472a4 */ /* 0x000fc8000f8e023f */
[----:B------:R-:W-:-:S04]  /*4b40*/  UIMAD.WIDE.U32 UR16, UR17, UR4, UR16 ;  /* 0x00000004111072a5 */ /* 0x000fc8000f8e0010 */
[----:B--2---:R-:W-:Y:S02]  /*4b50*/  UIMAD.WIDE.U32 UR28, UR17, UR7, URZ ;  /* 0x00000007111c72a5 */ /* 0x004fe4000f8e003f */
[----:B---3--:R-:W-:-:S05]  /*4b60*/  UIMAD.WIDE.U32 UR16, UR17, UR5, URZ ;  /* 0x00000005111072a5 */ /* 0x008fca000f8e003f */
[----:B------:R-:W-:Y:S02]  /*4b70*/  UMOV UR15, UR29 ;  /* 0x0000001d000f7c82 */ /* 0x000fe40008000000 */
[----:B------:R-:W-:Y:S02]  /*4b80*/  UMOV UR11, UR17 ;  /* 0x00000011000b7c82 */ /* 0x000fe40008000000 */
[----:B------:R-:W-:Y:S02]  /*4b90*/  UIADD3 UR4, -UR11, URZ, URZ ;  /* 0x0000003f0b047290 */ /* 0x000fe4000fffe13f */
[----:B------:R-:W-:Y:S02]  /*4ba0*/  UIADD3 UR6, -UR15, URZ, URZ ;  /* 0x0000003f0f067290 */ /* 0x000fe4000fffe13f */
[----:B------:R-:W-:Y:S02]  /*4bb0*/  UIMAD UR5, UR9, UR4, UR5 ;  /* 0x00000004090572a4 */ /* 0x000fe4000f8e0205 */
[----:B------:R-:W-:-:S02]  /*4bc0*/  UIMAD UR6, UR9, UR6, UR7 ;  /* 0x00000006090672a4 */ /* 0x000fc4000f8e0207 */
[----:B------:R-:W-:Y:S02]  /*4bd0*/  UISETP.GT.U32.AND UP0, UPT, UR9, UR5, UPT ;  /* 0x000000050900728c */ /* 0x000fe4000bf04070 */
[----:B------:R-:W-:Y:S02]  /*4be0*/  UISETP.GT.U32.AND UP2, UPT, UR9, UR6, UPT ;  /* 0x000000060900728c */ /* 0x000fe4000bf44070 */
[----:B------:R-:W-:Y:S02]  /*4bf0*/  ULDC UR4, c[0x0][0x2d0] ;  /* 0x0000b40000047ab9 */ /* 0x000fe40000000800 */
[----:B------:R-:W-:-:S05]  /*4c00*/  ULOP3.LUT UR10, UR10, UR4, URZ, 0x3c, !UPT ;  /* 0x000000040a0a7292 */ /* 0x000fca000f8e3c3f */
[----:B------:R-:W-:Y:S02]  /*4c10*/  @!UP0 UIADD3 UR5, UR5, -UR9, URZ ;  /* 0x8000000905058290 */ /* 0x000fe4000fffe03f */
[----:B------:R-:W-:Y:S02]  /*4c20*/  @!UP2 UIADD3 UR6, UR6, -UR9, URZ ;  /* 0x800000090606a290 */ /* 0x000fe4000fffe03f */
[----:B------:R-:W-:Y:S02]  /*4c30*/  UISETP.GE.U32.AND UP3, UPT, UR5, UR9, UPT ;  /* 0x000000090500728c */ /* 0x000fe4000bf66070 */
[----:B------:R-:W-:Y:S02]  /*4c40*/  UISETP.GE.U32.AND UP4, UPT, UR6, UR9, UPT ;  /* 0x000000090600728c */ /* 0x000fe4000bf86070 */
[----:B------:R-:W-:Y:S02]  /*4c50*/  ULOP3.LUT UR5, UR14, UR4, URZ, 0x3c, !UPT ;  /* 0x000000040e057292 */ /* 0x000fe4000f8e3c3f */
[----:B------:R-:W-:-:S02]  /*4c60*/  @!UP0 UIADD3 UR11, UR11, 0x1, URZ ;  /* 0x000000010b0b8890 */ /* 0x000fc4000fffe03f */
[----:B------:R-:W-:Y:S02]  /*4c70*/  UISETP.GE.AND UP1, UPT, UR5, URZ, UPT ;  /* 0x0000003f0500728c */ /* 0x000fe4000bf26270 */
[----:B------:R-:W-:Y:S02]  /*4c80*/  UISETP.GE.AND UP0, UPT, UR10, URZ, UPT ;  /* 0x0000003f0a00728c */ /* 0x000fe4000bf06270 */
[----:B------:R-:W-:Y:S02]  /*4c90*/  @!UP2 UIADD3 UR15, UR15, 0x1, URZ ;  /* 0x000000010f0fa890 */ /* 0x000fe4000fffe03f */
[----:B------:R-:W-:Y:S02]  /*4ca0*/  @UP3 UIADD3 UR11, UR11, 0x1, URZ ;  /* 0x000000010b0b3890 */ /* 0x000fe4000fffe03f */
[----:B------:R-:W-:Y:S02]  /*4cb0*/  @UP4 UIADD3 UR15, UR15, 0x1, URZ ;  /* 0x000000010f0f4890 */ /* 0x000fe4000fffe03f */
[----:B------:R-:W-:-:S02]  /*4cc0*/  UISETP.NE.AND UP2, UPT, URZ, UR4, UPT ;  /* 0x000000043f00728c */ /* 0x000fc4000bf45270 */
[----:B------:R-:W-:Y:S02]  /*4cd0*/  ULOP3.LUT UR5, URZ, UR4, URZ, 0x33, !UPT ;  /* 0x000000043f057292 */ /* 0x000fe4000f8e333f */
[----:B------:R-:W-:Y:S02]  /*4ce0*/  @!UP1 UIADD3 UR15, -UR15, URZ, URZ ;  /* 0x0000003f0f0f9290 */ /* 0x000fe4000fffe13f */
[----:B------:R-:W-:Y:S02]  /*4cf0*/  @!UP0 UIADD3 UR11, -UR11, URZ, URZ ;  /* 0x0000003f0b0b8290 */ /* 0x000fe4000fffe13f */
[----:B------:R-:W-:Y:S02]  /*4d00*/  USEL UR15, UR5, UR15, !UP2 ;  /* 0x0000000f050f7287 */ /* 0x000fe4000d000000 */
[----:B------:R-:W-:Y:S02]  /*4d10*/  USEL UR5, UR5, UR11, !UP2 ;  /* 0x0000000b05057287 */ /* 0x000fe4000d000000 */
[----:B------:R-:W-:-:S02]  /*4d20*/  UIMAD.WIDE UR6, UR15, 0x4, UR30 ;  /* 0x000000040f0678a5 */ /* 0x000fc4000f8e021e */
[----:B------:R-:W-:-:S04]  /*4d30*/  UIMAD.WIDE UR10, UR5, 0x4, UR30 ;  /* 0x00000004050a78a5 */ /* 0x000fc8000f8e021e */
[----:B------:R-:W-:Y:S01]  /*4d40*/  MOV R10, UR6 ;  /* 0x00000006000a7c02 */ /* 0x000fe20008000f00 */
[----:B------:R-:W-:Y:S01]  /*4d50*/  IMAD.U32 R11, RZ, RZ, UR7 ;  /* 0x00000007ff0b7e24 */ /* 0x000fe2000f8e00ff */
[----:B------:R-:W-:Y:S01]  /*4d60*/  MOV R8, UR10 ;  /* 0x0000000a00087c02 */ /* 0x000fe20008000f00 */
[----:B------:R-:W-:-:S03]  /*4d70*/  IMAD.U32 R9, RZ, RZ, UR11 ;  /* 0x0000000bff097e24 */ /* 0x000fc6000f8e00ff */
[----:B------:R-:W2:Y:S04]  /*4d80*/  LDG.E R3, [R10.64] ;  /* 0x0000000c0a037981 */ /* 0x000ea8000c1e1900 */
[----:B------:R1:W2:Y:S01]  /*4d90*/  LDG.E R2, [R8.64] ;  /* 0x0000000c08027981 */ /* 0x0002a2000c1e1900 */
[----:B------:R-:W-:Y:S02]  /*4da0*/  UIADD3 UR15, UR15, -UR5, URZ ;  /* 0x800000050f0f7290 */ /* 0x000fe4000fffe03f */
[----:B------:R-:W-:Y:S02]  /*4db0*/  UMOV UR7, 0x40 ;  /* 0x0000004000077882 */ /* 0x000fe40000000000 */
[----:B------:R-:W-:-:S03]  /*4dc0*/  UIMAD UR7, UR15, UR4, -UR7 ;  /* 0x000000040f0772a4 */ /* 0x000fc6000f8e0a07 */
[----:B------:R-:W-:Y:S02]  /*4dd0*/  ULDC.64 UR4, c[0x0][0x198] ;  /* 0x0000660000047ab9 */ /* 0x000fe40000000a00 */
[----:B------:R-:W-:Y:S02]  /*4de0*/  USHF.R.S32.HI UR6, URZ, 0x1f, UR7 ;  /* 0x0000001f3f067899 */ /* 0x000fe40008011407 */
[----:B------:R-:W-:Y:S02]  /*4df0*/  UIMAD.WIDE.U32 UR10, UR7, UR4, URZ ;  /* 0x00000004070a72a5 */ /* 0x000fe4000f8e003f */
[----:B------:R-:W-:-:S04]  /*4e00*/  UIMAD UR6, UR6, UR4, URZ ;  /* 0x00000004060672a4 */ /* 0x000fc8000f8e023f */
[----:B------:R-:W-:-:S04]  /*4e10*/  UIMAD UR5, UR7, UR5, UR6 ;  /* 0x00000005070572a4 */ /* 0x000fc8000f8e0206 */
[----:B------:R-:W-:Y:S01]  /*4e20*/  UIADD3 UR5, UR11, UR5, URZ ;  /* 0x000000050b057290 */ /* 0x000fe2000fffe03f */
[----:B-1----:R-:W-:Y:S01]  /*4e30*/  MOV R9, UR11 ;  /* 0x0000000b00097c02 */ /* 0x002fe20008000f00 */
[----:B------:R-:W-:-:S04]  /*4e40*/  IMAD.U32 R8, RZ, RZ, UR10 ;  /* 0x0000000aff087e24 */ /* 0x000fc8000f8e00ff */
[----:B------:R-:W-:Y:S01]  /*4e50*/  IMAD.U32 R9, RZ, RZ, UR5 ;  /* 0x00000005ff097e24 */ /* 0x000fe2000f8e00ff */
[----:B--2---:R-:W-:-:S04]  /*4e60*/  IADD3 R2, -R3, R2, RZ ;  /* 0x0000000203027210 */ /* 0x004fc80007ffe1ff */
[----:B------:R-:W-:-:S05]  /*4e70*/  SHF.R.S32.HI R3, RZ, 0x1f, R2 ;  /* 0x0000001fff037819 */ /* 0x000fca0000011402 */
[----:B------:R-:W-:-:S04]  /*4e80*/  IMAD R3, R3, c[0x0][0x180], RZ ;  /* 0x0000600003037a24 */ /* 0x000fc800078e02ff */
[C---:B------:R-:W-:Y:S02]  /*4e90*/  IMAD R6, R2.reuse, c[0x0][0x184], R3 ;  /* 0x0000610002067a24 */ /* 0x040fe400078e0203 */
[----:B------:R-:W-:-:S05]  /*4ea0*/  IMAD.WIDE.U32 R2, R2, c[0x0][0x180], R8 ;  /* 0x0000600002027a25 */ /* 0x000fca00078e0008 */
[----:B------:R-:W-:Y:S02]  /*4eb0*/  IADD3 R6, R3, R6, RZ ;  /* 0x0000000603067210 */ /* 0x000fe40007ffe0ff */
[----:B------:R-:W-:Y:S01]  /*4ec0*/  MOV R11, R2 ;  /* 0x00000002000b7202 */ /* 0x000fe20000000f00 */
[----:B------:R-:W-:Y:S05]  /*4ed0*/  BRA `(.L_x_2092) ;  /* 0x0000004000007947 */ /* 0x000fea0003800000 */
.L_x_2091:
[----:B------:R-:W-:-:S04]  /*4ee0*/  ULEA UR6, -UR6, URZ, 0x6 ;  /* 0x0000003f06067291 */ /* 0x000fc8000f8e313f */
[----:B------:R-:W-:Y:S02]  /*4ef0*/  USHF.R.S32.HI UR4, URZ, 0x1f, UR6 ;  /* 0x0000001f3f047899 */ /* 0x000fe40008011406 */
[----:B------:R-:W-:-:S04]  /*4f00*/  MOV R11, UR6 ;  /* 0x00000006000b7c02 */ /* 0x000fc80008000f00 */
[----:B------:R-:W-:Y:S02]  /*4f10*/  MOV R6, UR4 ;  /* 0x0000000400067c02 */ /* 0x000fe40008000f00 */
.L_x_2092:
[----:B------:R-:W-:Y:S01]  /*4f20*/  ISETP.GE.AND P5, PT, R200, c[0x0][0x220], PT ;  /* 0x00008800c8007a0c */ /* 0x000fe20003fa6270 */
[----:B------:R-:W-:Y:S01]  /*4f30*/  BSSY B0, `(.L_x_2093) ;  /* 0x0000076000007945 */ /* 0x000fe20003800000 */
[----:B------:R-:W-:Y:S02]  /*4f40*/  ISETP.GE.AND P3, PT, R196, c[0x0][0x220], PT ;  /* 0x00008800c4007a0c */ /* 0x000fe40003f66270 */
[----:B------:R-:W-:-:S09]  /*4f50*/  ISETP.GE.AND P2, PT, R195, c[0x0][0x220], PT ;  /* 0x00008800c3007a0c */ /* 0x000fd20003f46270 */
[CC--:B------:R-:W-:Y:S01]  /*4f60*/  @!P5 IADD3 R9, P1, R11.reuse, R134.reuse, RZ ;  /* 0x000000860b09d210 */ /* 0x0c0fe20007f3e0ff */
[----:B------:R1:W-:Y:S01]  /*4f70*/  @P5 STS.128 [R198+0x6000], RZ ;  /* 0x006000ffc6005388 */ /* 0x0003e20000000c00 */
[----:B------:R-:W-:-:S03]  /*4f80*/  @!P3 IADD3 R3, P0, R11, R134, RZ ;  /* 0x000000860b03b210 */ /* 0x000fc60007f1e0ff */
[C-C-:B------:R-:W-:Y:S01]  /*4f90*/  @!P5 IMAD.X R4, R6.reuse, 0x1, R133.reuse, P1 ;  /* 0x000000010604d824 */ /* 0x140fe200008e0685 */
[----:B------:R-:W-:Y:S01]  /*4fa0*/  @!P5 LEA R36, P1, R9, c[0x0][0x168], 0x1 ;  /* 0x00005a000924da11 */ /* 0x000fe200078208ff */
[C-C-:B------:R-:W-:Y:S01]  /*4fb0*/  @!P3 IMAD.X R2, R6.reuse, 0x1, R133.reuse, P0 ;  /* 0x000000010602b824 */ /* 0x140fe200000e0685 */
[----:B------:R-:W-:Y:S02]  /*4fc0*/  @!P2 IADD3 R13, P0, R11, R134, RZ ;  /* 0x000000860b0da210 */ /* 0x000fe40007f1e0ff */
[----:B------:R-:W-:Y:S02]  /*4fd0*/  @!P5 LEA.HI.X R37, R9, c[0x0][0x16c], R4, 0x1, P1 ;  /* 0x00005b000925da11 */ /* 0x000fe400008f0c04 */
[----:B------:R-:W-:Y:S02]  /*4fe0*/  @!P3 LEA R28, P1, R3, c[0x0][0x168], 0x1 ;  /* 0x00005a00031cba11 */ /* 0x000fe400078208ff */
[----:B------:R-:W-:Y:S01]  /*4ff0*/  IADD3 R9, P6, R11, UR21, RZ ;  /* 0x000000150b097c10 */ /* 0x000fe2000ffde0ff */
[----:B------:R-:W-:Y:S01]  /*5000*/  @!PT LDS RZ, [RZ] ;  /* 0x00000000fffff984 */ /* 0x000fe20000000800 */
[----:B------:R-:W-:Y:S01]  /*5010*/  @!PT LDS RZ, [RZ] ;  /* 0x00000000fffff984 */ /* 0x000fe20000000800 */
[----:B------:R-:W-:Y:S01]  /*5020*/  @!PT LDS RZ, [RZ] ;  /* 0x00000000fffff984 */ /* 0x000fe20000000800 */
[----:B------:R1:W-:Y:S01]  /*5030*/  @!P5 LDGSTS.E.BYPASS.LTC128B.128 [R198+0x6000], [R36.64] ;  /* 0x0600000024c6dfae */ /* 0x0003e2000b901d4c */
[----:B------:R-:W-:Y:S01]  /*5040*/  @!P3 LEA.HI.X R29, R3, c[0x0][0x16c], R2, 0x1, P1 ;  /* 0x00005b00031dba11 */ /* 0x000fe200008f0c02 */
[C---:B------:R-:W-:Y:S01]  /*5050*/  @!P2 IMAD.X R2, R6.reuse, 0x1, R133, P0 ;  /* 0x000000010602a824 */ /* 0x040fe200000e0685 */
[----:B------:R-:W-:Y:S01]  /*5060*/  IADD3.X R4, R6, UR20, RZ, P6, !PT ;  /* 0x0000001406047c10 */ /* 0x000fe2000b7fe4ff */
[----:B------:R1:W-:Y:S01]  /*5070*/  @P3 STS.128 [R198+0x8000], RZ ;  /* 0x008000ffc6003388 */ /* 0x0003e20000000c00 */
[----:B------:R-:W-:-:S02]  /*5080*/  @!P2 LEA R26, P0, R13, c[0x0][0x168], 0x1 ;  /* 0x00005a000d1aaa11 */ /* 0x000fc400078008ff */
[-C--:B------:R-:W-:Y:S01]  /*5090*/  @!P5 IADD3 R3, P1, R9, R134.reuse, RZ ;  /* 0x000000860903d210 */ /* 0x080fe20007f3e0ff */
[----:B------:R-:W-:Y:S01]  /*50a0*/  @!PT LDS RZ, [RZ] ;  /* 0x00000000fffff984 */ /* 0x000fe20000000800 */
[----:B------:R-:W-:Y:S01]  /*50b0*/  @!PT LDS RZ, [RZ] ;  /* 0x00000000fffff984 */ /* 0x000fe20000000800 */
[----:B------:R-:W-:Y:S01]  /*50c0*/  @!PT LDS RZ, [RZ] ;  /* 0x00000000fffff984 */ /* 0x000fe20000000800 */
[----:B------:R1:W-:Y:S01]  /*50d0*/  @!P3 LDGSTS.E.BYPASS.LTC128B.128 [R198+0x8000], [R28.64+0x80] ;  /* 0x080000801cc6bfae */ /* 0x0003e2000b901d4c */
[----:B------:R-:W-:Y:S02]  /*50e0*/  @!P2 LEA.HI.X R27, R13, c[0x0][0x16c], R2, 0x1, P0 ;  /* 0x00005b000d1baa11 */ /* 0x000fe400000f0c02 */
[-C--:B------:R-:W-:Y:S01]  /*50f0*/  @!P3 IADD3 R13, P0, R9, R134.reuse, RZ ;  /* 0x00000086090db210 */ /* 0x080fe20007f1e0ff */
[C-C-:B------:R-:W-:Y:S01]  /*5100*/  @!P5 IMAD.X R2, R4.reuse, 0x1, R133.reuse, P1 ;  /* 0x000000010402d824 */ /* 0x140fe200008e0685 */
[C---:B------:R-:W-:Y:S01]  /*5110*/  @!P5 LEA R34, P1, R3.reuse, c[0x0][0x168], 0x1 ;  /* 0x00005a000322da11 */ /* 0x040fe200078208ff */
[----:B------:R1:W-:Y:S03]  /*5120*/  @P2 STS.128 [R198+0xa000], RZ ;  /* 0x00a000ffc6002388 */ /* 0x0003e60000000c00 */
[----:B------:R-:W-:Y:S01]  /*5130*/  @!P5 LEA.HI.X R35, R3, c[0x0][0x16c], R2, 0x1, P1 ;  /* 0x00005b000323da11 */ /* 0x000fe200008f0c02 */
[----:B------:R-:W-:Y:S01]  /*5140*/  @!P3 IMAD.X R2, R4, 0x1, R133, P0 ;  /* 0x000000010402b824 */ /* 0x000fe200000e0685 */
[----:B------:R-:W-:Y:S01]  /*5150*/  @!P3 LEA R24, P1, R13, c[0x0][0x168], 0x1 ;  /* 0x00005a000d18ba11 */ /* 0x000fe200078208ff */
[----:B------:R-:W-:Y:S01]  /*5160*/  @!PT LDS RZ, [RZ] ;  /* 0x00000000fffff984 */ /* 0x000fe20000000800 */
[----:B------:R-:W-:Y:S01]  /*5170*/  @!PT LDS RZ, [RZ] ;  /* 0x00000000fffff984 */ /* 0x000fe20000000800 */
[----:B------:R-:W-:Y:S01]  /*5180*/  @!PT LDS RZ, [RZ] ;  /* 0x00000000fffff984 */ /* 0x000fe20000000800 */
[----:B------:R1:W-:Y:S01]  /*5190*/  @!P2 LDGSTS.E.BYPASS.LTC128B.128 [R198+0xa000], [R26.64+0x100] ;  /* 0x0a0001001ac6afae */ /* 0x0003e2000b901d4c */
[----:B------:R-:W-:-:S02]  /*51a0*/  @!P2 IADD3 R3, P0, R9, R134, RZ ;  /* 0x000000860903a210 */ /* 0x000fc40007f1e0ff */
[----:B------:R-:W-:Y:S01]  /*51b0*/  IADD3 R9, P6, R9, UR21, RZ ;  /* 0x0000001509097c10 */ /* 0x000fe2000ffde0ff */
[----:B------:R1:W-:Y:S01]  /*51c0*/  @P5 STS.128 [R198+0x6800], RZ ;  /* 0x006800ffc6005388 */ /* 0x0003e20000000c00 */
[----:B------:R-:W-:Y:S01]  /*51d0*/  @!P3 LEA.HI.X R25, R13, c[0x0][0x16c], R2, 0x1, P1 ;  /* 0x00005b000d19ba11 */ /* 0x000fe200008f0c02 */
[C---:B------:R-:W-:Y:S01]  /*51e0*/  @!P2 IMAD.X R2, R4.reuse, 0x1, R133, P0 ;  /* 0x000000010402a824 */ /* 0x040fe200000e0685 */
[----:B------:R-:W-:Y:S01]  /*51f0*/  @!P2 LEA R14, P0, R3, c[0x0][0x168], 0x1 ;  /* 0x00005a00030eaa11 */ /* 0x000fe200078008ff */
[----:B------:R-:W-:Y:S01]  /*5200*/  @!PT LDS RZ, [RZ] ;  /* 0x00000000fffff984 */ /* 0x000fe20000000800 */
[----:B------:R-:W-:Y:S01]  /*5210*/  @!PT LDS RZ, [RZ] ;  /* 0x00000000fffff984 */ /* 0x000fe20000000800 */
[----:B------:R-:W-:Y:S01]  /*5220*/  @!PT LDS RZ, [RZ] ;  /* 0x00000000fffff984 */ /* 0x000fe20000000800 */
[----:B------:R1:W-:Y:S01]  /*5230*/  @!P5 LDGSTS.E.BYPASS.LTC128B.128 [R198+0x6800], [R34.64] ;  /* 0x0680000022c6dfae */ /* 0x0003e2000b901d4c */
[----:B------:R-:W-:Y:S02]  /*5240*/  IADD3.X R4, R4, UR20, RZ, P6, !PT ;  /* 0x0000001404047c10 */ /* 0x000fe4000b7fe4ff */
[----:B------:R-:W-:Y:S01]  /*5250*/  @!P5 IADD3 R13, P1, R9, R134, RZ ;  /* 0x00000086090dd210 */ /* 0x000fe20007f3e0ff */
[----:B------:R1:W-:Y:S01]  /*5260*/  @P3 STS.128 [R198+0x8800], RZ ;  /* 0x008800ffc6003388 */ /* 0x0003e20000000c00 */
[----:B------:R-:W-:-:S02]  /*5270*/  @!P2 LEA.HI.X R15, R3, c[0x0][0x16c], R2, 0x1, P0 ;  /* 0x00005b00030faa11 */ /* 0x000fc400000f0c02 */
[-C--:B------:R-:W-:Y:S01]  /*5280*/  @!P3 IADD3 R3, P0, R9, R134.reuse, RZ ;  /* 0x000000860903b210 */ /* 0x080fe20007f1e0ff */
[C-C-:B------:R-:W-:Y:S01]  /*5290*/  @!P5 IMAD.X R8, R4.reuse, 0x1, R133.reuse, P1 ;  /* 0x000000010408d824 */ /* 0x140fe200008e0685 */
[----:B------:R-:W-:Y:S01]  /*52a0*/  @!P5 LEA R30, P1, R13, c[0x0][0x168], 0x1 ;  /* 0x00005a000d1eda11 */ /* 0x000fe200078208ff */
[----:B------:R-:W-:Y:S01]  /*52b0*/  @!PT LDS RZ, [RZ] ;  /* 0x00000000fffff984 */ /* 0x000fe20000000800 */
[----:B------:R-:W-:Y:S01]  /*52c0*/  @!PT LDS RZ, [RZ] ;  /* 0x00000000fffff984 */ /* 0x000fe20000000800 */
[----:B------:R-:W-:Y:S01]  /*52d0*/  @!PT LDS RZ, [RZ] ;  /* 0x00000000fffff984 */ /* 0x000fe20000000800 */
[----:B------:R1:W-:Y:S02]  /*52e0*/  @!P3 LDGSTS.E.BYPASS.LTC128B.128 [R198+0x8800], [R24.64+0x80] ;  /* 0x0880008018c6bfae */ /* 0x0003e4000b901d4c */
[----:B------:R-:W-:Y:S01]  /*52f0*/  @!P3 IMAD.X R2, R4, 0x1, R133, P0 ;  /* 0x000000010402b824 */ /* 0x000fe200000e0685 */
[----:B------:R-:W-:Y:S01]  /*5300*/  @!P3 LEA R12, P0, R3, c[0x0][0x168], 0x1 ;  /* 0x00005a00030cba11 */ /* 0x000fe200078008ff */
[----:B------:R1:W-:Y:S01]  /*5310*/  @P2 STS.128 [R198+0xa800], RZ ;  /* 0x00a800ffc6002388 */ /* 0x0003e20000000c00 */
[----:B------:R-:W-:Y:S02]  /*5320*/  @!P5 LEA.HI.X R31, R13, c[0x0][0x16c], R8, 0x1, P1 ;  /* 0x00005b000d1fda11 */ /* 0x000fe400008f0c08 */
[----:B------:R-:W-:Y:S01]  /*5330*/  @!P2 IADD3 R8, P1, R9, R134, RZ ;  /* 0x000000860908a210 */ /* 0x000fe20007f3e0ff */
[----:B------:R-:W-:Y:S01]  /*5340*/  @!PT LDS RZ, [RZ] ;  /* 0x00000000fffff984 */ /* 0x000fe20000000800 */
[----:B------:R-:W-:Y:S01]  /*5350*/  @!PT LDS RZ, [RZ] ;  /* 0x00000000fffff984 */ /* 0x000fe20000000800 */
[----:B------:R-:W-:Y:S01]  /*5360*/  @!PT LDS RZ, [RZ] ;  /* 0x00000000fffff984 */ /* 0x000fe20000000800 */
[----:B------:R1:W-:Y:S01]  /*5370*/  @!P2 LDGSTS.E.BYPASS.LTC128B.128 [R198+0xa800], [R14.64+0x100] ;  /* 0x0a8001000ec6afae */ /* 0x0003e2000b901d4c */
[----:B------:R-:W-:-:S02]  /*5380*/  @!P3 LEA.HI.X R13, R3, c[0x0][0x16c], R2, 0x1, P0 ;  /* 0x00005b00030dba11 */ /* 0x000fc400000f0c02 */
[----:B------:R-:W-:Y:S01]  /*5390*/  IADD3 R9, P0, R9, UR21, RZ ;  /* 0x0000001509097c10 */ /* 0x000fe2000ff1e0ff */
[----:B------:R-:W-:Y:S01]  /*53a0*/  @!P2 IMAD.X R3, R4, 0x1, R133, P1 ;  /* 0x000000010403a824 */ /* 0x000fe200008e0685 */
[----:B------:R-:W-:Y:S01]  /*53b0*/  @!P2 LEA R38, P1, R8, c[0x0][0x168], 0x1 ;  /* 0x00005a000826aa11 */ /* 0x000fe200078208ff */
[----:B------:R1:W-:Y:S01]  /*53c0*/  @P5 STS.128 [R198+0x7000], RZ ;  /* 0x007000ffc6005388 */ /* 0x0003e20000000c00 */
[----:B------:R-:W-:Y:S02]  /*53d0*/  IADD3.X R4, R4, UR20, RZ, P0, !PT ;  /* 0x0000001404047c10 */ /* 0x000fe400087fe4ff */
[CC--:B------:R-:W-:Y:S01]  /*53e0*/  @!P5 IADD3 R2, P0, R9.reuse, R134.reuse, RZ ;  /* 0x000000860902d210 */ /* 0x0c0fe20007f1e0ff */
[----:B------:R-:W-:Y:S01]  /*53f0*/  @!PT LDS RZ, [RZ] ;  /* 0x00000000fffff984 */ /* 0x000fe20000000800 */
[----:B------:R-:W-:Y:S01]  /*5400*/  @!PT LDS RZ, [RZ] ;  /* 0x00000000fffff984 */ /* 0x000fe20000000800 */
[----:B------:R-:W-:Y:S01]  /*5410*/  @!PT LDS RZ, [RZ] ;  /* 0x00000000fffff984 */ /* 0x000fe20000000800 */
[----:B------:R1:W-:Y:S01]  /*5420*/  @!P5 LDGSTS.E.BYPASS.LTC128B.128 [R198+0x7000], [R30.64] ;  /* 0x070000001ec6dfae */ /* 0x0003e2000b901d4c */
[----:B------:R-:W-:Y:S02]  /*5430*/  @!P2 LEA.HI.X R39, R8, c[0x0][0x16c], R3, 0x1, P1 ;  /* 0x00005b000827aa11 */ /* 0x000fe400008f0c03 */
[----:B------:R-:W-:Y:S01]  /*5440*/  @!P3 IADD3 R8, P1, R9, R134, RZ ;  /* 0x000000860908b210 */ /* 0x000fe20007f3e0ff */
[--C-:B------:R-:W-:Y:S01]  /*5450*/  @!P5 IMAD.X R33, R4, 0x1, R133.reuse, P0 ;  /* 0x000000010421d824 */ /* 0x100fe200000e0685 */
[----:B------:R-:W-:Y:S01]  /*5460*/  @!P5 LEA R40, P0, R2, c[0x0][0x168], 0x1 ;  /* 0x00005a000228da11 */ /* 0x000fe200078008ff */
[----:B------:R1:W-:Y:S02]  /*5470*/  @P3 STS.128 [R198+0x9000], RZ ;  /* 0x009000ffc6003388 */ /* 0x0003e40000000c00 */
[----:B------:R-:W-:Y:S01]  /*5480*/  @!P3 IMAD.X R3, R4, 0x1, R133, P1 ;  /* 0x000000010403b824 */ /* 0x000fe200008e0685 */
[----:B------:R-:W-:Y:S01]  /*5490*/  @!P3 LEA R32, P1, R8, c[0x0][0x168], 0x1 ;  /* 0x00005a000820ba11 */ /* 0x000fe200078208ff */
[----:B------:R-:W-:Y:S01]  /*54a0*/  @!PT LDS RZ, [RZ] ;  /* 0x00000000fffff984 */ /* 0x000fe20000000800 */
[----:B------:R-:W-:Y:S01]  /*54b0*/  @!PT LDS RZ, [RZ] ;  /* 0x00000000fffff984 */ /* 0x000fe20000000800 */
[----:B------:R-:W-:Y:S01]  /*54c0*/  @!PT LDS RZ, [RZ] ;  /* 0x00000000fffff984 */ /* 0x000fe20000000800 */
[----:B------:R1:W-:Y:S01]  /*54d0*/  @!P3 LDGSTS.E.BYPASS.LTC128B.128 [R198+0x9000], [R12.64+0x80] ;  /* 0x090000800cc6bfae */ /* 0x0003e2000b901d4c */
[----:B------:R-:W-:-:S02]  /*54e0*/  @!P5 LEA.HI.X R41, R2, c[0x0][0x16c], R33, 0x1, P0 ;  /* 0x00005b000229da11 */ /* 0x000fc400000f0c21 */
[----:B------:R-:W-:Y:S01]  /*54f0*/  @!P3 LEA.HI.X R33, R8, c[0x0][0x16c], R3, 0x1, P1 ;  /* 0x00005b000821ba11 */ /* 0x000fe200008f0c03 */
        /* <DEDUP_REMOVED lines=25> */
.L_x_2094:
[----:B------:R-:W-:Y:S05]  /*5690*/  BSYNC B0 ;  /* 0x0000000000007941 */ /* 0x000fea0003800000 */
.L_x_2093:
[----:B------:R-:W0:Y:S01]  /*56a0*/  LDGDEPBAR ;  /* 0x00000000000079af */ /* 0x000e220000000000 */
[----:B------:R-:W-:-:S04]  /*56b0*/  IADD3 R134, P0, R11, R134, RZ ;  /* 0x000000860b867210 */ /* 0x000fc80007f1e0ff */
[----:B------:R-:W-:Y:S02]  /*56c0*/  IADD3.X R133, R6, R133, RZ, P0, !PT ;  /* 0x0000008506857210 */ /* 0x000fe400007fe4ff */
.L_x_2090:
[----:B--2---:R-:W-:Y:S01]  /*56d0*/  IADD3 R2, R197, UR14, RZ ;  /* 0x0000000ec5027c10 */ /* 0x004fe2000fffe0ff */
[----:B------:R-:W-:-:S03]  /*56e0*/  IMAD.SHL.U32 R188, R0, 0x2, RZ ;  /* 0x0000000200bc7824 */ /* 0x000fc600078e00ff */
[C---:B------:R-:W-:Y:S01]  /*56f0*/  IADD3 R4, R2.reuse, 0x1, RZ ;  /* 0x0000000102047810 */ /* 0x040fe20007ffe0ff */
[--C-:B------:R-:W-:Y:S01]  /*5700*/  IMAD R186, R7, 0x2, R188.reuse ;  /* 0x0000000207ba7824 */ /* 0x100fe200078e02bc */
[----:B------:R-:W-:Y:S01]  /*5710*/  IADD3 R3, R2, 0x8, RZ ;  /* 0x0000000802037810 */ /* 0x000fe20007ffe0ff */
[----:B-1----:R-:W-:Y:S01]  /*5720*/  LDSM.16.MT88.4 R40, [R188+0xe000] ;  /* 0x00e00000bc28783b */ /* 0x002fe20000004200 */
[C---:B------:R-:W-:Y:S01]  /*5730*/  ISETP.GE.AND P3, PT, R4.reuse, R203, PT ;  /* 0x000000cb0400720c */ /* 0x040fe20003f66270 */
[C---:B------:R-:W-:Y:S01]  /*5740*/  IMAD R185, R5.reuse, 0x2, R188 ;  /* 0x0000000205b97824 */ /* 0x040fe200078e02bc */
[C---:B------:R-:W-:Y:S01]  /*5750*/  ISETP.GE.AND P0, PT, R4.reuse, R199, PT ;  /* 0x000000c70400720c */ /* 0x040fe20003f06270 */
[----:B------:R-:W-:Y:S01]  /*5760*/  IMAD R184, R5, 0x2, R186 ;  /* 0x0000000205b87824 */ /* 0x000fe200078e02ba */
[C---:B------:R-:W-:Y:S01]  /*5770*/  ISETP.LT.OR P3, PT, R4.reuse, R204, P3 ;  /* 0x000000cc0400720c */ /* 0x040fe20001f61670 */
[----:B------:R-:W-:Y:S01]  /*5780*/  LDSM.16.MT88.4 R124, [R188+0xc000] ;  /* 0x00c00000bc7c783b */ /* 0x000fe20000004200 */
[----:B------:R-:W-:-:S02]  /*5790*/  ISETP.LT.OR P0, PT, R4, R202, P0 ;  /* 0x000000ca0400720c */ /* 0x000fc40000701670 */
[----:B------:R-:W-:Y:S01]  /*57a0*/  IADD3 R4, R2, 0x9, RZ ;  /* 0x0000000902047810 */ /* 0x000fe20007ffe0ff */
[----:B------:R-:W-:Y:S01]  /*57b0*/  LDSM.16.MT88.4 R116, [R186+0xc000] ;  /* 0x00c00000ba74783b */ /* 0x000fe20000004200 */
[----:B------:R-:W-:Y:S02]  /*57c0*/  FSEL R31, R21, -INF , !P3 ;  /* 0xff800000151f7808 */ /* 0x000fe40005800000 */
[----:B------:R-:W-:Y:S01]  /*57d0*/  FSEL R29, R23, -INF , !P0 ;  /* 0xff800000171d7808 */ /* 0x000fe20004000000 */
[----:B------:R-:W-:Y:S01]  /*57e0*/  LDSM.16.MT88.4 R108, [R185+0xc000] ;  /* 0x00c00000b96c783b */ /* 0x000fe20000004200 */
[C---:B------:R-:W-:Y:S02]  /*57f0*/  ISETP.GE.AND P3, PT, R4.reuse, R203, PT ;  /* 0x000000cb0400720c */ /* 0x040fe40003f66270 */
[C---:B------:R-:W-:Y:S01]  /*5800*/  ISETP.GE.AND P0, PT, R4.reuse, R199, PT ;  /* 0x000000c70400720c */ /* 0x040fe20003f06270 */
[----:B------:R-:W-:Y:S01]  /*5810*/  LDSM.16.MT88.4 R100, [R184+0xc000] ;  /* 0x00c00000b864783b */ /* 0x000fe20000004200 */
[----:B------:R-:W-:-:S02]  /*5820*/  ISETP.LT.OR P3, PT, R4, R204, P3 ;  /* 0x000000cc0400720c */ /* 0x000fc40001f61670 */
[----:B------:R-:W-:Y:S01]  /*5830*/  ISETP.LT.OR P0, PT, R4, R202, P0 ;  /* 0x000000ca0400720c */ /* 0x000fe20000701670 */
[----:B------:R-:W-:Y:S01]  /*5840*/  LDSM.16.MT88.4 R72, [R188+0x10000] ;  /* 0x01000000bc48783b */ /* 0x000fe20000004200 */
[----:B------:R-:W-:Y:S02]  /*5850*/  IADD3 R4, R2, 0x11, RZ ;  /* 0x0000001102047810 */ /* 0x000fe40007ffe0ff */
[----:B------:R-:W-:Y:S01]  /*5860*/  FSEL R33, R17, -INF , !P3 ;  /* 0xff80000011217808 */ /* 0x000fe20005800000 */
[----:B------:R-:W-:Y:S01]  /*5870*/  LDSM.16.MT88.4 R80, [R186+0x10000] ;  /* 0x01000000ba50783b */ /* 0x000fe20000004200 */
[----:B------:R-:W-:Y:S02]  /*5880*/  FSEL R25, R19, -INF , !P0 ;  /* 0xff80000013197808 */ /* 0x000fe40004000000 */
[C---:B------:R-:W-:Y:S01]  /*5890*/  ISETP.GE.AND P3, PT, R4.reuse, R203, PT ;  /* 0x000000cb0400720c */ /* 0x040fe20003f66270 */
[----:B------:R-:W-:Y:S01]  /*58a0*/  LDSM.16.MT88.4 R88, [R185+0x10000] ;  /* 0x01000000b958783b */ /* 0x000fe20000004200 */
[----:B------:R-:W-:-:S02]  /*58b0*/  ISETP.GE.AND P0, PT, R4, R199, PT ;  /* 0x000000c70400720c */ /* 0x000fc40003f06270 */
[C---:B------:R-:W-:Y:S01]  /*58c0*/  ISETP.LT.OR P3, PT, R4.reuse, R204, P3 ;  /* 0x000000cc0400720c */ /* 0x040fe20001f61670 */
[----:B------:R-:W-:Y:S01]  /*58d0*/  LDSM.16.MT88.4 R136, [R186+0xc800] ;  /* 0x00c80000ba88783b */ /* 0x000fe20000004200 */
[----:B------:R-:W-:Y:S02]  /*58e0*/  ISETP.LT.OR P0, PT, R4, R202, P0 ;  /* 0x000000ca0400720c */ /* 0x000fe40000701670 */
[C---:B------:R-:W-:Y:S02]  /*58f0*/  IADD3 R4, R2.reuse, 0x19, RZ ;  /* 0x0000001902047810 */ /* 0x040fe40007ffe0ff */
[C---:B------:R-:W-:Y:S02]  /*5900*/  ISETP.GE.AND P6, PT, R3.reuse, R203, PT ;  /* 0x000000cb0300720c */ /* 0x040fe40003fc6270 */
[----:B------:R-:W-:Y:S02]  /*5910*/  ISETP.GE.AND P2, PT, R3, R199, PT ;  /* 0x000000c70300720c */ /* 0x000fe40003f46270 */
[----:B------:R-:W-:-:S02]  /*5920*/  ISETP.GE.AND P5, PT, R2, R203, PT ;  /* 0x000000cb0200720c */ /* 0x000fc40003fa6270 */
[----:B------:R-:W-:Y:S02]  /*5930*/  ISETP.GE.AND P1, PT, R2, R199, PT ;  /* 0x000000c70200720c */ /* 0x000fe40003f26270 */
[----:B------:R-:W-:Y:S02]  /*5940*/  FSEL R21, R65, -INF , !P3 ;  /* 0xff80000041157808 */ /* 0x000fe40005800000 */
[----:B------:R-:W-:Y:S02]  /*5950*/  FSEL R13, R67, -INF , !P0 ;  /* 0xff800000430d7808 */ /* 0x000fe40004000000 */
[C---:B------:R-:W-:Y:S02]  /*5960*/  ISETP.GE.AND P3, PT, R4.reuse, R203, PT ;  /* 0x000000cb0400720c */ /* 0x040fe40003f66270 */
[----:B------:R-:W-:Y:S02]  /*5970*/  ISETP.GE.AND P0, PT, R4, R199, PT ;  /* 0x000000c70400720c */ /* 0x000fe40003f06270 */
[----:B------:R-:W-:-:S02]  /*5980*/  ISETP.LT.OR P6, PT, R3, R204, P6 ;  /* 0x000000cc0300720c */ /* 0x000fc400037c1670 */
[----:B------:R-:W-:Y:S02]  /*5990*/  ISETP.LT.OR P2, PT, R3, R202, P2 ;  /* 0x000000ca0300720c */ /* 0x000fe40001741670 */
[C---:B------:R-:W-:Y:S02]  /*59a0*/  ISETP.LT.OR P5, PT, R2.reuse, R204, P5 ;  /* 0x000000cc0200720c */ /* 0x040fe40002fa1670 */
[C---:B------:R-:W-:Y:S02]  /*59b0*/  ISETP.LT.OR P1, PT, R2.reuse, R202, P1 ;  /* 0x000000ca0200720c */ /* 0x040fe40000f21670 */
[----:B------:R-:W-:Y:S02]  /*59c0*/  IADD3 R3, R2, 0x10, RZ ;  /* 0x0000001002037810 */ /* 0x000fe40007ffe0ff */
[C---:B------:R-:W-:Y:S02]  /*59d0*/  ISETP.LT.OR P3, PT, R4.reuse, R204, P3 ;  /* 0x000000cc0400720c */ /* 0x040fe40001f61670 */
[----:B------:R-:W-:-:S02]  /*59e0*/  ISETP.LT.OR P0, PT, R4, R202, P0 ;  /* 0x000000ca0400720c */ /* 0x000fc40000701670 */
[----:B------:R-:W-:Y:S02]  /*59f0*/  FSEL R20, R20, -INF , !P5 ;  /* 0xff80000014147808 */ /* 0x000fe40006800000 */
[----:B------:R-:W-:Y:S02]  /*5a00*/  FSEL R22, R22, -INF , !P1 ;  /* 0xff80000016167808 */ /* 0x000fe40004800000 */
[----:B------:R-:W-:Y:S02]  /*5a10*/  IADD3 R4, R2, 0x21, RZ ;  /* 0x0000002102047810 */ /* 0x000fe40007ffe0ff */
[C---:B------:R-:W-:Y:S02]  /*5a20*/  ISETP.GE.AND P5, PT, R3.reuse, R203, PT ;  /* 0x000000cb0300720c */ /* 0x040fe40003fa6270 */
[----:B------:R-:W-:Y:S02]  /*5a30*/  ISETP.GE.AND P1, PT, R3, R199, PT ;  /* 0x000000c70300720c */ /* 0x000fe40003f26270 */
[----:B------:R-:W-:-:S02]  /*5a40*/  FSEL R17, R61, -INF , !P3 ;  /* 0xff8000003d117808 */ /* 0x000fc40005800000 */
[----:B------:R-:W-:Y:S02]  /*5a50*/  FSEL R9, R63, -INF , !P0 ;  /* 0xff8000003f097808 */ /* 0x000fe40004000000 */
[C---:B------:R-:W-:Y:S02]  /*5a60*/  ISETP.GE.AND P3, PT, R4.reuse, R203, PT ;  /* 0x000000cb0400720c */ /* 0x040fe40003f66270 */
[----:B------:R-:W-:Y:S02]  /*5a70*/  ISETP.GE.AND P0, PT, R4, R199, PT ;  /* 0x000000c70400720c */ /* 0x000fe40003f06270 */
[C---:B------:R-:W-:Y:S02]  /*5a80*/  ISETP.LT.OR P5, PT, R3.reuse, R204, P5 ;  /* 0x000000cc0300720c */ /* 0x040fe40002fa1670 */
[----:B------:R-:W-:Y:S02]  /*5a90*/  ISETP.LT.OR P1, PT, R3, R202, P1 ;  /* 0x000000ca0300720c */ /* 0x000fe40000f21670 */
[----:B------:R-:W-:-:S02]  /*5aa0*/  IADD3 R3, R2, 0x18, RZ ;  /* 0x0000001802037810 */ /* 0x000fc40007ffe0ff */
[C---:B------:R-:W-:Y:S02]  /*5ab0*/  ISETP.LT.OR P3, PT, R4.reuse, R204, P3 ;  /* 0x000000cc0400720c */ /* 0x040fe40001f61670 */
[----:B------:R-:W-:Y:S02]  /*5ac0*/  ISETP.LT.OR P0, PT, R4, R202, P0 ;  /* 0x000000ca0400720c */ /* 0x000fe40000701670 */
[----:B------:R-:W-:Y:S02]  /*5ad0*/  FSEL R35, R16, -INF , !P6 ;  /* 0xff80000010237808 */ /* 0x000fe40007000000 */
[----:B------:R-:W-:Y:S02]  /*5ae0*/  FSEL R27, R18, -INF , !P2 ;  /* 0xff800000121b7808 */ /* 0x000fe40005000000 */
[----:B------:R-:W-:Y:S02]  /*5af0*/  FMNMX.FTZ R4, R20, R31, !PT ;  /* 0x0000001f14047209 */ /* 0x000fe40007810000 */
[----:B------:R-:W-:-:S02]  /*5b00*/  ISETP.GE.AND P6, PT, R3, R203, PT ;  /* 0x000000cb0300720c */ /* 0x000fc40003fc6270 */
[----:B------:R-:W-:Y:S02]  /*5b10*/  ISETP.GE.AND P2, PT, R3, R199, PT ;  /* 0x000000c70300720c */ /* 0x000fe40003f46270 */
[----:B------:R-:W-:Y:S02]  /*5b20*/  FMNMX.FTZ R4, R35, R4, !PT ;  /* 0x0000000423047209 */ /* 0x000fe40007810000 */
[C---:B------:R-:W-:Y:S02]  /*5b30*/  ISETP.LT.OR P6, PT, R3.reuse, R204, P6 ;  /* 0x000000cc0300720c */ /* 0x040fe400037c1670 */
[----:B------:R-:W-:Y:S02]  /*5b40*/  ISETP.LT.OR P2, PT, R3, R202, P2 ;  /* 0x000000ca0300720c */ /* 0x000fe40001741670 */
[----:B------:R-:W-:Y:S02]  /*5b50*/  IADD3 R3, R2, 0x20, RZ ;  /* 0x0000002002037810 */ /* 0x000fe40007ffe0ff */
[----:B------:R-:W-:-:S02]  /*5b60*/  FSEL R23, R64, -INF , !P5 ;  /* 0xff80000040177808 */ /* 0x000fc40006800000 */
[----:B------:R-:W-:Y:S02]  /*5b70*/  IADD3 R6, R2, 0x30, RZ ;  /* 0x0000003002067810 */ /* 0x000fe40007ffe0ff */
[----:B------:R-:W-:Y:S02]  /*5b80*/  FMNMX.FTZ R4, R33, R4, !PT ;  /* 0x0000000421047209 */ /* 0x000fe40007810000 */
[----:B------:R-:W-:Y:S02]  /*5b90*/  FSEL R15, R66, -INF , !P1 ;  /* 0xff800000420f7808 */ /* 0x000fe40004800000 */
[C---:B------:R-:W-:Y:S01]  /*5ba0*/  ISETP.GE.AND P5, PT, R3.reuse, R203, PT ;  /* 0x000000cb0300720c */ /* 0x040fe20003fa6270 */
[----:B------:R-:W-:Y:S01]  /*5bb0*/  LDSM.16.MT88.4 R64, [R184+0xe000] ;  /* 0x00e00000b840783b */ /* 0x000fe20000004200 */
[----:B------:R-:W-:Y:S02]  /*5bc0*/  ISETP.GE.AND P1, PT, R3, R199, PT ;  /* 0x000000c70300720c */ /* 0x000fe40003f26270 */
[----:B------:R-:W-:-:S02]  /*5bd0*/  FSEL R223, R57, -INF , !P3 ;  /* 0xff80000039df7808 */ /* 0x000fc40005800000 */
[----:B------:R-:W-:Y:S02]  /*5be0*/  FSEL R169, R59, -INF , !P0 ;  /* 0xff8000003ba97808 */ /* 0x000fe40004000000 */
[C---:B------:R-:W-:Y:S02]  /*5bf0*/  ISETP.GE.AND P3, PT, R6.reuse, R203, PT ;  /* 0x000000cb0600720c */ /* 0x040fe40003f66270 */
[----:B------:R-:W-:Y:S02]  /*5c00*/  ISETP.GE.AND P0, PT, R6, R199, PT ;  /* 0x000000c70600720c */ /* 0x000fe40003f06270 */
[----:B------:R-:W-:Y:S02]  /*5c10*/  FMNMX.FTZ R8, R23, R4, !PT ;  /* 0x0000000417087209 */ /* 0x000fe40007810000 */
[C---:B------:R-:W-:Y:S02]  /*5c20*/  ISETP.LT.OR P5, PT, R3.reuse, R204, P5 ;  /* 0x000000cc0300720c */ /* 0x040fe40002fa1670 */
[----:B------:R-:W-:-:S02]  /*5c30*/  ISETP.LT.OR P1, PT, R3, R202, P1 ;  /* 0x000000ca0300720c */ /* 0x000fc40000f21670 */
[----:B------:R-:W-:Y:S02]  /*5c40*/  IADD3 R3, R2, 0x28, RZ ;  /* 0x0000002802037810 */ /* 0x000fe40007ffe0ff */
[----:B------:R-:W-:Y:S02]  /*5c50*/  FSEL R19, R60, -INF , !P6 ;  /* 0xff8000003c137808 */ /* 0x000fe40007000000 */
[C---:B------:R-:W-:Y:S02]  /*5c60*/  ISETP.LT.OR P3, PT, R6.reuse, R204, P3 ;  /* 0x000000cc0600720c */ /* 0x040fe40001f61670 */
[----:B------:R-:W-:Y:S02]  /*5c70*/  FMNMX.FTZ R8, R21, R8, !PT ;  /* 0x0000000815087209 */ /* 0x000fe40007810000 */
[----:B------:R-:W-:Y:S02]  /*5c80*/  ISETP.LT.OR P0, PT, R6, R202, P0 ;  /* 0x000000ca0600720c */ /* 0x000fe40000701670 */
[----:B------:R-:W-:-:S02]  /*5c90*/  FMNMX.FTZ R6, R22, R29, !PT ;  /* 0x0000001d16067209 */ /* 0x000fc40007810000 */
[----:B------:R-:W-:Y:S02]  /*5ca0*/  FSEL R11, R62, -INF , !P2 ;  /* 0xff8000003e0b7808 */ /* 0x000fe40005000000 */
[C---:B------:R-:W-:Y:S02]  /*5cb0*/  ISETP.GE.AND P6, PT, R3.reuse, R203, PT ;  /* 0x000000cb0300720c */ /* 0x040fe40003fc6270 */
[----:B------:R-:W-:Y:S02]  /*5cc0*/  ISETP.GE.AND P2, PT, R3, R199, PT ;  /* 0x000000c70300720c */ /* 0x000fe40003f46270 */
[----:B------:R-:W-:Y:S02]  /*5cd0*/  FMNMX.FTZ R8, R19, R8, !PT ;  /* 0x0000000813087209 */ /* 0x000fe40007810000 */
[----:B------:R-:W-:Y:S02]  /*5ce0*/  FMNMX.FTZ R6, R27, R6, !PT ;  /* 0x000000061b067209 */ /* 0x000fe40007810000 */
[----:B------:R-:W-:-:S02]  /*5cf0*/  ISETP.LT.OR P6, PT, R3, R204, P6 ;  /* 0x000000cc0300720c */ /* 0x000fc400037c1670 */
[----:B------:R-:W-:Y:S02]  /*5d00*/  ISETP.LT.OR P2, PT, R3, R202, P2 ;  /* 0x000000ca0300720c */ /* 0x000fe40001741670 */
[----:B------:R-:W-:Y:S02]  /*5d10*/  IADD3 R3, R2, 0x29, RZ ;  /* 0x0000002902037810 */ /* 0x000fe40007ffe0ff */
[----:B------:R-:W-:Y:S02]  /*5d20*/  FSEL R163, R56, -INF , !P5 ;  /* 0xff80000038a37808 */ /* 0x000fe40006800000 */
[----:B------:R-:W-:Y:S02]  /*5d30*/  FMNMX.FTZ R8, R17, R8, !PT ;  /* 0x0000000811087209 */ /* 0x000fe40007810000 */
[----:B------:R-:W-:Y:S02]  /*5d40*/  FMNMX.FTZ R6, R25, R6, !PT ;  /* 0x0000000619067209 */ /* 0x000fe40007810000 */
[----:B------:R-:W-:-:S02]  /*5d50*/  ISETP.GE.AND P5, PT, R3, R203, PT ;  /* 0x000000cb0300720c */ /* 0x000fc40003fa6270 */
[----:B------:R-:W-:Y:S02]  /*5d60*/  FMNMX.FTZ R8, R163, R8, !PT ;  /* 0x00000008a3087209 */ /* 0x000fe40007810000 */
[----:B------:R-:W-:Y:S02]  /*5d70*/  FMNMX.FTZ R6, R15, R6, !PT ;  /* 0x000000060f067209 */ /* 0x000fe40007810000 */
[----:B------:R-:W-:Y:S02]  /*5d80*/  FSEL R219, R58, -INF , !P1 ;  /* 0xff8000003adb7808 */ /* 0x000fe40004800000 */
[C---:B------:R-:W-:Y:S01]  /*5d90*/  ISETP.GE.AND P1, PT, R3.reuse, R199, PT ;  /* 0x000000c70300720c */ /* 0x040fe20003f26270 */
[----:B------:R-:W-:Y:S01]  /*5da0*/  LDSM.16.MT88.4 R56, [R185+0xe000] ;  /* 0x00e00000b938783b */ /* 0x000fe20000004200 */
[----:B------:R-:W-:Y:S02]  /*5db0*/  ISETP.LT.OR P5, PT, R3, R204, P5 ;  /* 0x000000cc0300720c */ /* 0x000fe40002fa1670 */
[----:B------:R-:W-:-:S02]  /*5dc0*/  IADD3 R4, R2, 0x31, RZ ;  /* 0x0000003102047810 */ /* 0x000fc40007ffe0ff */
[----:B------:R-:W-:Y:S02]  /*5dd0*/  FSEL R221, R52, -INF , !P6 ;  /* 0xff80000034dd7808 */ /* 0x000fe40007000000 */
[----:B------:R-:W-:Y:S02]  /*5de0*/  FMNMX.FTZ R8, R223, R8, !PT ;  /* 0x00000008df087209 */ /* 0x000fe40007810000 */
[----:B------:R-:W-:Y:S02]  /*5df0*/  FMNMX.FTZ R6, R13, R6, !PT ;  /* 0x000000060d067209 */ /* 0x000fe40007810000 */
[----:B------:R-:W-:Y:S02]  /*5e00*/  ISETP.LT.OR P1, PT, R3, R202, P1 ;  /* 0x000000ca0300720c */ /* 0x000fe40000f21670 */
[----:B------:R-:W-:Y:S02]  /*5e10*/  IADD3 R3, R2, 0x38, RZ ;  /* 0x0000003802037810 */ /* 0x000fe40007ffe0ff */
[----:B------:R-:W-:-:S02]  /*5e20*/  ISETP.GE.AND P6, PT, R4, R203, PT ;  /* 0x000000cb0400720c */ /* 0x000fc40003fc6270 */
[----:B------:R-:W-:Y:S02]  /*5e30*/  FSEL R165, R53, -INF , !P5 ;  /* 0xff80000035a57808 */ /* 0x000fe40006800000 */
[----:B------:R-:W-:Y:S02]  /*5e40*/  FMNMX.FTZ R8, R221, R8, !PT ;  /* 0x00000008dd087209 */ /* 0x000fe40007810000 */
[----:B------:R-:W-:Y:S02]  /*5e50*/  FMNMX.FTZ R6, R11, R6, !PT ;  /* 0x000000060b067209 */ /* 0x000fe40007810000 */
[----:B------:R-:W-:Y:S02]  /*5e60*/  ISETP.GE.AND P5, PT, R3, R203, PT ;  /* 0x000000cb0300720c */ /* 0x000fe40003fa6270 */
[----:B------:R-:W-:Y:S02]  /*5e70*/  FSEL R215, R48, -INF , !P3 ;  /* 0xff80000030d77808 */ /* 0x000fe40005800000 */
[----:B------:R-:W-:-:S02]  /*5e80*/  ISETP.LT.OR P6, PT, R4, R204, P6 ;  /* 0x000000cc0400720c */ /* 0x000fc400037c1670 */
[----:B------:R-:W-:Y:S02]  /*5e90*/  FMNMX.FTZ R8, R165, R8, !PT ;  /* 0x00000008a5087209 */ /* 0x000fe40007810000 */
[----:B------:R-:W-:Y:S02]  /*5ea0*/  FMNMX.FTZ R6, R9, R6, !PT ;  /* 0x0000000609067209 */ /* 0x000fe40007810000 */
[----:B------:R-:W-:Y:S02]  /*5eb0*/  ISETP.LT.OR P5, PT, R3, R204, P5 ;  /* 0x000000cc0300720c */ /* 0x000fe40002fa1670 */
[----:B------:R-:W-:Y:S02]  /*5ec0*/  FSEL R211, R49, -INF , !P6 ;  /* 0xff80000031d37808 */ /* 0x000fe40007000000 */
[----:B------:R-:W-:Y:S02]  /*5ed0*/  FMNMX.FTZ R8, R215, R8, !PT ;  /* 0x00000008d7087209 */ /* 0x000fe40007810000 */
[----:B------:R-:W-:-:S02]  /*5ee0*/  FMNMX.FTZ R6, R219, R6, !PT ;  /* 0x00000006db067209 */ /* 0x000fc40007810000 */
[----:B------:R-:W-:Y:S02]  /*5ef0*/  FSEL R209, R68, -INF , !P5 ;  /* 0xff80000044d17808 */ /* 0x000fe40006800000 */
[----:B------:R-:W-:Y:S02]  /*5f00*/  FMNMX.FTZ R8, R211, R8, !PT ;  /* 0x00000008d3087209 */ /* 0x000fe40007810000 */
[----:B------:R-:W-:Y:S02]  /*5f10*/  FSEL R217, R54, -INF , !P2 ;  /* 0xff80000036d97808 */ /* 0x000fe40005000000 */
[----:B------:R-:W-:Y:S02]  /*5f20*/  FMNMX.FTZ R6, R169, R6, !PT ;  /* 0x00000006a9067209 */ /* 0x000fe40007810000 */
[----:B------:R-:W-:Y:S02]  /*5f30*/  IADD3 R2, R2, 0x39, RZ ;  /* 0x0000003902027810 */ /* 0x000fe40007ffe0ff */
[----:B------:R-:W-:-:S02]  /*5f40*/  FMNMX.FTZ R10, R209, R8, !PT ;  /* 0x00000008d10a7209 */ /* 0x000fc40007810000 */
[----:B------:R-:W-:Y:S02]  /*5f50*/  ISETP.GE.AND P2, PT, R4, R199, PT ;  /* 0x000000c70400720c */ /* 0x000fe40003f46270 */
[----:B------:R-:W-:Y:S02]  /*5f60*/  FSEL R171, R55, -INF , !P1 ;  /* 0xff80000037ab7808 */ /* 0x000fe40004800000 */
[----:B------:R-:W-:Y:S02]  /*5f70*/  FMNMX.FTZ R8, R217, R6, !PT ;  /* 0x00000006d9087209 */ /* 0x000fe40007810000 */
[----:B------:R-:W-:Y:S02]  /*5f80*/  ISETP.GE.AND P3, PT, R2, R203, PT ;  /* 0x000000cb0200720c */ /* 0x000fe40003f66270 */
[----:B------:R-:W-:Y:S02]  /*5f90*/  ISETP.LT.OR P2, PT, R4, R202, P2 ;  /* 0x000000ca0400720c */ /* 0x000fe40001741670 */
[----:B------:R-:W-:-:S02]  /*5fa0*/  ISETP.GE.AND P1, PT, R3, R199, PT ;  /* 0x000000c70300720c */ /* 0x000fc40003f26270 */
[----:B------:R-:W-:Y:S02]  /*5fb0*/  FSEL R205, R50, -INF , !P0 ;  /* 0xff80000032cd7808 */ /* 0x000fe40004000000 */
[----:B------:R-:W-:Y:S02]  /*5fc0*/  FMNMX.FTZ R4, R171, R8, !PT ;  /* 0x00000008ab047209 */ /* 0x000fe40007810000 */
[C---:B------:R-:W-:Y:S02]  /*5fd0*/  ISETP.LT.OR P3, PT, R2.reuse, R204, P3 ;  /* 0x000000cc0200720c */ /* 0x040fe40001f61670 */
[----:B------:R-:W-:Y:S02]  /*5fe0*/  ISETP.LT.OR P1, PT, R3, R202, P1 ;  /* 0x000000ca0300720c */ /* 0x000fe40000f21670 */
[----:B------:R-:W-:Y:S02]  /*5ff0*/  ISETP.GE.AND P0, PT, R2, R199, PT ;  /* 0x000000c70200720c */ /* 0x000fe40003f06270 */
[----:B------:R-:W-:-:S02]  /*6000*/  FSEL R143, R51, -INF , !P2 ;  /* 0xff800000338f7808 */ /* 0x000fc40005000000 */
[----:B------:R-:W-:Y:S01]  /*6010*/  FMNMX.FTZ R4, R205, R4, !PT ;  /* 0x00000004cd047209 */ /* 0x000fe20007810000 */
[----:B------:R-:W-:Y:S01]  /*6020*/  LDSM.16.MT88.4 R48, [R186+0xe000] ;  /* 0x00e00000ba30783b */ /* 0x000fe20000004200 */
[----:B------:R-:W-:Y:S02]  /*6030*/  FSEL R207, R69, -INF , !P3 ;  /* 0xff80000045cf7808 */ /* 0x000fe40005800000 */
[----:B------:R-:W-:Y:S02]  /*6040*/  ISETP.LT.OR P0, PT, R2, R202, P0 ;  /* 0x000000ca0200720c */ /* 0x000fe40000701670 */
[----:B------:R-:W-:Y:S02]  /*6050*/  FSEL R141, R70, -INF , !P1 ;  /* 0xff800000468d7808 */ /* 0x000fe40004800000 */
[----:B------:R-:W-:Y:S02]  /*6060*/  FMNMX.FTZ R4, R143, R4, !PT ;  /* 0x000000048f047209 */ /* 0x000fe40007810000 */
[----:B------:R-:W-:-:S02]  /*6070*/  FMNMX.FTZ R6, R207, R10, !PT ;  /* 0x0000000acf067209 */ /* 0x000fc40007810000 */
[----:B------:R-:W-:Y:S02]  /*6080*/  FSEL R167, R71, -INF , !P0 ;  /* 0xff80000047a77808 */ /* 0x000fe40004000000 */
[----:B------:R-:W-:Y:S01]  /*6090*/  FMNMX.FTZ R4, R141, R4, !PT ;  /* 0x000000048d047209 */ /* 0x000fe20007810000 */
[----:B------:R-:W1:Y:S03]  /*60a0*/  SHFL.BFLY PT, R3, R6, 0x2, 0x1f ;  /* 0x0c401f0006037f89 */ /* 0x000e6600000e0000 */
[----:B------:R-:W-:-:S05]  /*60b0*/  FMNMX.FTZ R39, R167, R4, !PT ;  /* 0x00000004a7277209 */ /* 0x000fca0007810000 */
[----:B------:R-:W2:Y:S01]  /*60c0*/  SHFL.BFLY PT, R2, R39, 0x2, 0x1f ;  /* 0x0c401f0027027f89 */ /* 0x000ea200000e0000 */
[----:B-1----:R-:W-:-:S03]  /*60d0*/  FMNMX.FTZ R37, R6, R3, !PT ;  /* 0x0000000306257209 */ /* 0x002fc60007810000 */
[----:B------:R-:W-:Y:S04]  /*60e0*/  LDSM.16.MT88.4 R4, [R184+0x10000] ;  /* 0x01000000b804783b */ /* 0x000fe80000004200 */
[----:B------:R-:W1:Y:S01]  /*60f0*/  SHFL.BFLY PT, R132, R37, 0x1, 0x1f ;  /* 0x0c201f0025847f89 */ /* 0x000e6200000e0000 */
[----:B--2---:R-:W-:-:S05]  /*6100*/  FMNMX.FTZ R2, R39, R2, !PT ;  /* 0x0000000227027209 */ /* 0x004fca0007810000 */
[----:B------:R-:W2:Y:S01]  /*6110*/  SHFL.BFLY PT, R3, R2, 0x1, 0x1f ;  /* 0x0c201f0002037f89 */ /* 0x000ea200000e0000 */
[----:B-1----:R-:W-:-:S04]  /*6120*/  FMNMX.FTZ R132, R37, R132, !PT ;  /* 0x0000008425847209 */ /* 0x002fc80007810000 */
[C---:B------:R-:W-:Y:S01]  /*6130*/  FSETP.NEU.FTZ.AND P0, PT, R132.reuse, -INF , PT ;  /* 0xff8000008400780b */ /* 0x040fe20003f1d000 */
[----:B------:R-:W-:Y:S01]  /*6140*/  FMUL.FTZ R140, R132, c[0x0][0x23c] ;  /* 0x00008f00848c7a20 */ /* 0x000fe20000410000 */
[----:B--2---:R-:W-:-:S04]  /*6150*/  FMNMX.FTZ R3, R2, R3, !PT ;  /* 0x0000000302037209 */ /* 0x004fc80007810000 */
[----:B------:R-:W-:Y:S01]  /*6160*/  FSEL R140, R140, RZ, P0 ;  /* 0x000000ff8c8c7208 */ /* 0x000fe20000000000 */
[C---:B------:R-:W-:Y:S01]  /*6170*/  FMUL.FTZ R162, R3.reuse, c[0x0][0x23c] ;  /* 0x00008f0003a27a20 */ /* 0x040fe20000410000 */
[----:B------:R-:W-:-:S03]  /*6180*/  FSETP.NEU.FTZ.AND P0, PT, R3, -INF , PT ;  /* 0xff8000000300780b */ /* 0x000fc60003f1d000 */
[--C-:B------:R-:W-:Y:S01]  /*6190*/  FFMA.FTZ R161, R20, c[0x0][0x23c], -R140.reuse ;  /* 0x00008f0014a17a23 */ /* 0x100fe2000001088c */
[----:B------:R-:W-:Y:S01]  /*61a0*/  FSEL R162, R162, RZ, P0 ;  /* 0x000000ffa2a27208 */ /* 0x000fe20000000000 */
[--C-:B------:R-:W-:Y:S01]  /*61b0*/  FFMA.FTZ R156, R31, c[0x0][0x23c], -R140.reuse ;  /* 0x00008f001f9c7a23 */ /* 0x100fe2000001088c */
[----:B------:R-:W-:Y:S01]  /*61c0*/  LEA R208, P0, R134, c[0x0][0x168], 0x1 ;  /* 0x00005a0086d07a11 */ /* 0x000fe200078008ff */
[--C-:B------:R-:W-:Y:S02]  /*61d0*/  FFMA.FTZ R155, R35, c[0x0][0x23c], -R140.reuse ;  /* 0x00008f00239b7a23 */ /* 0x100fe4000001088c */
[----:B------:R-:W-:Y:S01]  /*61e0*/  MUFU.EX2 R161, R161 ;  /* 0x000000a100a17308 */ /* 0x000fe20000000800 */
[----:B------:R-:W-:Y:S02]  /*61f0*/  FFMA.FTZ R152, R33, c[0x0][0x23c], -R140 ;  /* 0x00008f0021987a23 */ /* 0x000fe4000001088c */
[--C-:B------:R-:W-:Y:S01]  /*6200*/  FFMA.FTZ R154, R22, c[0x0][0x23c], -R162.reuse ;  /* 0x00008f00169a7a23 */ /* 0x100fe200000108a2 */
[----:B------:R-:W-:Y:S01]  /*6210*/  LDSM.16.MT88.4 R32, [R185+0xc800] ;  /* 0x00c80000b920783b */ /* 0x000fe20000004200 */
[----:B------:R-:W-:-:S02]  /*6220*/  FFMA.FTZ R157, R29, c[0x0][0x23c], -R162 ;  /* 0x00008f001d9d7a23 */ /* 0x000fc400000108a2 */
[--C-:B------:R-:W-:Y:S01]  /*6230*/  FFMA.FTZ R159, R27, c[0x0][0x23c], -R162.reuse ;  /* 0x00008f001b9f7a23 */ /* 0x100fe200000108a2 */
[----:B------:R-:W1:Y:S01]  /*6240*/  MUFU.EX2 R156, R156 ;  /* 0x0000009c009c7308 */ /* 0x000e620000000800 */
[--C-:B------:R-:W-:Y:S01]  /*6250*/  FFMA.FTZ R148, R25, c[0x0][0x23c], -R162.reuse ;  /* 0x00008f0019947a23 */ /* 0x100fe200000108a2 */
[----:B------:R-:W-:Y:S01]  /*6260*/  LDSM.16.MT88.4 R28, [R184+0xc800] ;  /* 0x00c80000b81c783b */ /* 0x000fe20000004200 */
[--C-:B------:R-:W-:Y:S02]  /*6270*/  FFMA.FTZ R147, R11, c[0x0][0x23c], -R162.reuse ;  /* 0x00008f000b937a23 */ /* 0x100fe400000108a2 */
[----:B------:R-:W-:Y:S01]  /*6280*/  FFMA.FTZ R0, R9, c[0x0][0x23c], -R162 ;  /* 0x00008f0009007a23 */ /* 0x000fe200000108a2 */
[----:B------:R-:W-:Y:S01]  /*6290*/  LDSM.16.MT88.4 R24, [R186+0xe800] ;  /* 0x00e80000ba18783b */ /* 0x000fe20000004200 */
[--C-:B------:R-:W-:Y:S01]  /*62a0*/  FFMA.FTZ R153, R23, c[0x0][0x23c], -R140.reuse ;  /* 0x00008f0017997a23 */ /* 0x100fe2000001088c */
[----:B------:R-:W-:Y:S01]  /*62b0*/  MUFU.EX2 R155, R155 ;  /* 0x0000009b009b7308 */ /* 0x000fe20000000800 */
[--C-:B------:R-:W-:Y:S01]  /*62c0*/  FFMA.FTZ R150, R21, c[0x0][0x23c], -R140.reuse ;  /* 0x00008f0015967a23 */ /* 0x100fe2000001088c */
[----:B------:R-:W2:Y:S01]  /*62d0*/  LDSM.16.MT88.4 R8, [R188+0xe800] ;  /* 0x00e80000bc08783b */ /* 0x000ea20000004200 */
[----:B------:R-:W-:-:S02]  /*62e0*/  FFMA.FTZ R149, R19, c[0x0][0x23c], -R140 ;  /* 0x00008f0013957a23 */ /* 0x000fc4000001088c */
[----:B------:R-:W-:Y:S01]  /*62f0*/  FFMA.FTZ R146, R17, c[0x0][0x23c], -R140 ;  /* 0x00008f0011927a23 */ /* 0x000fe2000001088c */
[----:B------:R-:W3:Y:S01]  /*6300*/  LDSM.16.MT88.4 R20, [R188+0xc800] ;  /* 0x00c80000bc14783b */ /* 0x000ee20000004200 */
[--C-:B------:R-:W-:Y:S01]  /*6310*/  FFMA.FTZ R151, R15, c[0x0][0x23c], -R162.reuse ;  /* 0x00008f000f977a23 */ /* 0x100fe200000108a2 */
[----:B------:R-:W4:Y:S01]  /*6320*/  MUFU.EX2 R152, R152 ;  /* 0x0000009800987308 */ /* 0x000f220000000800 */
[----:B-1----:R-:W-:Y:S01]  /*6330*/  F2FP.BF16.PACK_AB R96, R156, R161 ;  /* 0x000000a19c60723e */ /* 0x002fe200000010ff */
[----:B------:R-:W-:Y:S01]  /*6340*/  FFMA.FTZ R2, R13, c[0x0][0x23c], -R162 ;  /* 0x00008f000d027a23 */ /* 0x000fe200000108a2 */
[----:B------:R-:W1:Y:S01]  /*6350*/  LDSM.16.MT88.4 R16, [R185+0xe800] ;  /* 0x00e80000b910783b */ /* 0x000e620000004200 */
[--C-:B------:R-:W-:Y:S02]  /*6360*/  FFMA.FTZ R158, R163, c[0x0][0x23c], -R140.reuse ;  /* 0x00008f00a39e7a23 */ /* 0x100fe4000001088c */
[--C-:B------:R-:W-:Y:S01]  /*6370*/  FFMA.FTZ R163, R223, c[0x0][0x23c], -R140.reuse ;  /* 0x00008f00dfa37a23 */ /* 0x100fe2000001088c */
[----:B------:R-:W5:Y:S01]  /*6380*/  LDSM.16.MT88.4 R12, [R184+0xe800] ;  /* 0x00e80000b80c783b */ /* 0x000f620000004200 */
[----:B------:R-:W-:Y:S01]  /*6390*/  MUFU.EX2 R154, R154 ;  /* 0x0000009a009a7308 */ /* 0x000fe20000000800 */
[----:B------:R-:W-:-:S02]  /*63a0*/  FFMA.FTZ R160, R221, c[0x0][0x23c], -R140 ;  /* 0x00008f00dda07a23 */ /* 0x000fc4000001088c */
[----:B------:R-:W-:Y:S02]  /*63b0*/  FFMA.FTZ R165, R165, c[0x0][0x23c], -R140 ;  /* 0x00008f00a5a57a23 */ /* 0x000fe4000001088c */
[--C-:B------:R-:W-:Y:S02]  /*63c0*/  FFMA.FTZ R164, R219, c[0x0][0x23c], -R162.reuse ;  /* 0x00008f00dba47a23 */ /* 0x100fe400000108a2 */
[--C-:B------:R-:W-:Y:S01]  /*63d0*/  FFMA.FTZ R169, R169, c[0x0][0x23c], -R162.reuse ;  /* 0x00008f00a9a97a23 */ /* 0x100fe200000108a2 */
[----:B------:R-:W2:Y:S01]  /*63e0*/  MUFU.EX2 R157, R157 ;  /* 0x0000009d009d7308 */ /* 0x000ea20000000800 */
[----:B----4-:R-:W-:Y:S01]  /*63f0*/  F2FP.BF16.PACK_AB R98, R152, R155 ;  /* 0x0000009b9862723e */ /* 0x010fe200000010ff */
[--C-:B------:R-:W-:Y:S02]  /*6400*/  FFMA.FTZ R166, R217, c[0x0][0x23c], -R162.reuse ;  /* 0x00008f00d9a67a23 */ /* 0x100fe400000108a2 */
[----:B------:R-:W-:Y:S02]  /*6410*/  FFMA.FTZ R171, R171, c[0x0][0x23c], -R162 ;  /* 0x00008f00abab7a23 */ /* 0x000fe400000108a2 */
[----:B------:R-:W-:-:S02]  /*6420*/  FFMA.FTZ R170, R209, c[0x0][0x23c], -R140 ;  /* 0x00008f00d1aa7a23 */ /* 0x000fc4000001088c */
[----:B------:R-:W-:Y:S01]  /*6430*/  MUFU.EX2 R159, R159 ;  /* 0x0000009f009f7308 */ /* 0x000fe20000000800 */
[--C-:B------:R-:W-:Y:S02]  /*6440*/  FFMA.FTZ R205, R205, c[0x0][0x23c], -R162.reuse ;  /* 0x00008f00cdcd7a23 */ /* 0x100fe400000108a2 */
[--C-:B------:R-:W-:Y:S02]  /*6450*/  FFMA.FTZ R206, R143, c[0x0][0x23c], -R162.reuse ;  /* 0x00008f008fce7a23 */ /* 0x100fe400000108a2 */
[----:B------:R-:W-:Y:S02]  /*6460*/  FFMA.FTZ R209, R141, c[0x0][0x23c], -R162 ;  /* 0x00008f008dd17a23 */ /* 0x000fe400000108a2 */
[--C-:B------:R-:W-:Y:S01]  /*6470*/  FFMA.FTZ R168, R215, c[0x0][0x23c], -R140.reuse ;  /* 0x00008f00d7a87a23 */ /* 0x100fe2000001088c */
[----:B------:R-:W4:Y:S01]  /*6480*/  MUFU.EX2 R148, R148 ;  /* 0x0000009400947308 */ /* 0x000f220000000800 */
[----:B--2---:R-:W-:Y:S01]  /*6490*/  F2FP.BF16.PACK_AB R97, R157, R154 ;  /* 0x0000009a9d61723e */ /* 0x004fe200000010ff */
[----:B------:R-:W-:-:S02]  /*64a0*/  FFMA.FTZ R211, R211, c[0x0][0x23c], -R140 ;  /* 0x00008f00d3d37a23 */ /* 0x000fc4000001088c */
[----:B------:R-:W-:Y:S02]  /*64b0*/  FFMA.FTZ R207, R207, c[0x0][0x23c], -R140 ;  /* 0x00008f00cfcf7a23 */ /* 0x000fe4000001088c */
[----:B------:R-:W-:Y:S01]  /*64c0*/  FFMA.FTZ R162, R167, c[0x0][0x23c], -R162 ;  /* 0x00008f00a7a27a23 */ /* 0x000fe200000108a2 */
        /* <DEDUP_REMOVED lines=63> */
[----:B-1----:R-:W-:-:S03]  /*68c0*/  F2FP.BF16.PACK_AB R7, R0, R147 ;  /* 0x000000930007723e */ /* 0x002fc600000010ff */
[----:B------:R-:W-:-:S04]  /*68d0*/  FADD.FTZ R147, R147, R2 ;  /* 0x0000000293937221 */ /* 0x000fc80000010000 */
[----:B------:R-:W-:Y:S01]  /*68e0*/  HMMA.16816.F32.BF16 R36, R4, R8, R36 ;  /* 0x000000080424723c */ /* 0x000fe20000041824 */
[----:B------:R-:W-:-:S07]  /*68f0*/  FADD.FTZ R147, R0, R147 ;  /* 0x0000009300937221 */ /* 0x000fce0000010000 */
[C---:B------:R-:W-:Y:S01]  /*6900*/  HMMA.16816.F32.BF16 R40, R4.reuse, R10, R40 ;  /* 0x0000000a0428723c */ /* 0x040fe20000041828 */
[----:B------:R-:W1:Y:S07]  /*6910*/  LDSM.16.MT88.4 R8, [R186+0x10800] ;  /* 0x01080000ba08783b */ /* 0x000e6e0000004200 */
[C---:B---3--:R-:W-:Y:S08]  /*6920*/  HMMA.16816.F32.BF16 R128, R4.reuse, R20, R128 ;  /* 0x000000140480723c */ /* 0x048ff00000041880 */
        /* <DEDUP_REMOVED lines=25> */
[----:B------:R-:W-:Y:S07]  /*6ac0*/  LDSM.16.MT88.4 R20, [R188+0x11000] ;  /* 0x01100000bc14783b */ /* 0x000fee0000004200 */
[C---:B---3--:R-:W-:Y:S08]  /*6ad0*/  HMMA.16816.F32.BF16 R84, R4.reuse, R16, R84 ;  /* 0x000000100454723c */ /* 0x048ff00000041854 */
[C---:B------:R-:W-:Y:S01]  /*6ae0*/  HMMA.16816.F32.BF16 R88, R4.reuse, R18, R88 ;  /* 0x000000120458723c */ /* 0x040fe20000041858 */
[----:B------:R-:W2:Y:S07]  /*6af0*/  LDSM.16.MT88.4 R16, [R186+0xd000] ;  /* 0x00d00000ba10783b */ /* 0x000eae0000004200 */
[C---:B----4-:R-:W-:Y:S08]  /*6b00*/  HMMA.16816.F32.BF16 R92, R4.reuse, R12, R92 ;  /* 0x0000000c045c723c */ /* 0x050ff0000004185c */
[----:B------:R-:W-:Y:S01]  /*6b10*/  HMMA.16816.F32.BF16 R96, R4, R14, R96 ;  /* 0x0000000e0460723c */ /* 0x000fe20000041860 */
[----:B------:R-:W3:Y:S06]  /*6b20*/  LDSM.16.MT88.4 R12, [R188+0xf000] ;  /* 0x00f00000bc0c783b */ /* 0x000eec0000004200 */
[----:B------:R-:W-:-:S02]  /*6b30*/  F2FP.BF16.PACK_AB R4, R163, R158 ;  /* 0x0000009ea304723e */ /* 0x000fc400000010ff */
[----:B------:R-:W-:Y:S02]  /*6b40*/  F2FP.BF16.PACK_AB R6, R165, R160 ;  /* 0x000000a0a506723e */ /* 0x000fe400000010ff */
[----:B------:R-:W-:Y:S01]  /*6b50*/  F2FP.BF16.PACK_AB R5, R169, R164 ;  /* 0x000000a4a905723e */ /* 0x000fe200000010ff */
[----:B------:R-:W-:Y:S01]  /*6b60*/  FADD.FTZ R164, R164, R147 ;  /* 0x00000093a4a47221 */ /* 0x000fe20000010000 */
[----:B------:R-:W-:-:S03]  /*6b70*/  F2FP.BF16.PACK_AB R7, R171, R166 ;  /* 0x000000a6ab07723e */ /* 0x000fc600000010ff */
[----:B------:R-:W-:-:S04]  /*6b80*/  FADD.FTZ R169, R169, R164 ;  /* 0x000000a4a9a97221 */ /* 0x000fc80000010000 */
[----:B-1----:R-:W-:Y:S01]  /*6b90*/  HMMA.16816.F32.BF16 R128, R4, R8, R128 ;  /* 0x000000080480723c */ /* 0x002fe20000041880 */
[----:B------:R-:W-:-:S04]  /*6ba0*/  FADD.FTZ R166, R166, R169 ;  /* 0x000000a9a6a67221 */ /* 0x000fc80000010000 */
[----:B------:R-:W-:-:S03]  /*6bb0*/  FADD.FTZ R166, R171, R166 ;  /* 0x000000a6aba67221 */ /* 0x000fc60000010000 */
[C---:B------:R-:W-:Y:S01]  /*6bc0*/  HMMA.16816.F32.BF16 R124, R4.reuse, R10, R124 ;  /* 0x0000000a047c723c */ /* 0x040fe2000004187c */
[----:B------:R-:W1:Y:S07]  /*6bd0*/  LDSM.16.MT88.4 R8, [R185+0xf000] ;  /* 0x00f00000b908783b */ /* 0x000e6e0000004200 */
[C---:B--2---:R-:W-:Y:S08]  /*6be0*/  HMMA.16816.F32.BF16 R120, R4.reuse, R16, R120 ;  /* 0x000000100478723c */ /* 0x044ff00000041878 */
[C---:B------:R-:W-:Y:S01]  /*6bf0*/  HMMA.16816.F32.BF16 R116, R4.reuse, R18, R116 ;  /* 0x000000120474723c */ /* 0x040fe20000041874 */
[----:B------:R-:W2:Y:S07]  /*6c00*/  LDSM.16.MT88.4 R16, [R184+0xf000] ;  /* 0x00f00000b810783b */ /* 0x000eae0000004200 */
[C---:B---3--:R-:W-:Y:S08]  /*6c10*/  HMMA.16816.F32.BF16 R36, R4.reuse, R12, R36 ;  /* 0x0000000c0424723c */ /* 0x048ff00000041824 */
[C---:B------:R-:W-:Y:S01]  /*6c20*/  HMMA.16816.F32.BF16 R40, R4.reuse, R14, R40 ;  /* 0x0000000e0428723c */ /* 0x040fe20000041828 */
[----:B------:R-:W-:Y:S07]  /*6c30*/  LDSM.16.MT88.4 R12, [R186+0x11000] ;  /* 0x01100000ba0c783b */ /* 0x000fee0000004200 */
[C---:B------:R-:W-:Y:S08]  /*6c40*/  HMMA.16816.F32.BF16 R112, R4.reuse, R32, R112 ;  /* 0x000000200470723c */ /* 0x040ff00000041870 */
[C---:B-1----:R-:W-:Y:S08]  /*6c50*/  HMMA.16816.F32.BF16 R52, R4.reuse, R8, R52 ;  /* 0x000000080434723c */ /* 0x042ff00000041834 */
[C---:B------:R-:W-:Y:S01]  /*6c60*/  HMMA.16816.F32.BF16 R56, R4.reuse, R10, R56 ;  /* 0x0000000a0438723c */ /* 0x040fe20000041838 */
[----:B------:R-:W1:Y:S07]  /*6c70*/  LDSM.16.MT88.4 R8, [R185+0x11000] ;  /* 0x01100000b908783b */ /* 0x000e6e0000004200 */
[C---:B--2---:R-:W-:Y:S08]  /*6c80*/  HMMA.16816.F32.BF16 R60, R4.reuse, R16, R60 ;  /* 0x00000010043c723c */ /* 0x044ff0000004183c */
[C---:B------:R-:W-:Y:S01]  /*6c90*/  HMMA.16816.F32.BF16 R64, R4.reuse, R18, R64 ;  /* 0x000000120440723c */ /* 0x040fe20000041840 */
[----:B------:R-:W2:Y:S07]  /*6ca0*/  LDSM.16.MT88.4 R16, [R184+0x11000] ;  /* 0x01100000b810783b */ /* 0x000eae0000004200 */
[C---:B------:R-:W-:Y:S01]  /*6cb0*/  HMMA.16816.F32.BF16 R108, R4.reuse, R34, R108 ;  /* 0x00000022046c723c */ /* 0x040fe2000004186c */
[----:B------:R-:W-:Y:S07]  /*6cc0*/  LDSM.16.MT88.4 R32, [R184+0xd800] ;  /* 0x00d80000b820783b */ /* 0x000fee0000004200 */
[C---:B------:R-:W-:Y:S08]  /*6cd0*/  HMMA.16816.F32.BF16 R104, R4.reuse, R28, R104 ;  /* 0x0000001c0468723c */ /* 0x040ff00000041868 */
[C---:B------:R-:W-:Y:S01]  /*6ce0*/  HMMA.16816.F32.BF16 R100, R4.reuse, R30, R100 ;  /* 0x0000001e0464723c */ /* 0x040fe20000041864 */
[----:B------:R-:W-:Y:S07]  /*6cf0*/  LDSM.16.MT88.4 R28, [R186+0xf800] ;  /* 0x00f80000ba1c783b */ /* 0x000fee0000004200 */
        /* <DEDUP_REMOVED lines=11> */
[----:B------:R-:W3:Y:S07]  /*6db0*/  LDSM.16.MT88.4 R12, [R188+0xd800] ;  /* 0x00d80000bc0c783b */ /* 0x000eee0000004200 */
[C---:B--2---:R-:W-:Y:S08]  /*6dc0*/  HMMA.16816.F32.BF16 R92, R4.reuse, R16, R92 ;  /* 0x00000010045c723c */ /* 0x044ff0000004185c */
[----:B------:R-:W-:Y:S01]  /*6dd0*/  HMMA.16816.F32.BF16 R96, R4, R18, R96 ;  /* 0x000000120460723c */ /* 0x000fe20000041860 */
[----:B------:R-:W2:Y:S06]  /*6de0*/  LDSM.16.MT88.4 R16, [R188+0x11800] ;  /* 0x01180000bc10783b */ /* 0x000eac0000004200 */
        /* <DEDUP_REMOVED lines=18> */
[C---:B-1----:R-:W-:Y:S07]  /*6f10*/  HMMA.16816.F32.BF16 R84, R4.reuse, R8, R84 ;  /* 0x000000080454723c */ /* 0x042fee0000041854 */
[----:B------:R-:W-:Y:S01]  /*6f20*/  FADD.FTZ R9, R149, R150 ;  /* 0x0000009695097221 */ /* 0x000fe20000010000 */
[----:B------:R-:W-:Y:S03]  /*6f30*/  HMMA.16816.F32.BF16 R116, R4, R142, R116 ;  /* 0x0000008e0474723c */ /* 0x000fe60000041874 */
[----:B------:R-:W-:-:S04]  /*6f40*/  FADD.FTZ R9, R146, R9 ;  /* 0x0000000992097221 */ /* 0x000fc80000010000 */
        /* <DEDUP_REMOVED lines=11> */
[----:B------:R-:W-:Y:S01]  /*7000*/  FADD.FTZ R211, R207, R170 ;  /* 0x000000aacfd37221 */ /* 0x000fe20000010000 */
[----:B------:R-:W-:-:S04]  /*7010*/  LEA.HI.X R207, R134, c[0x0][0x16c], R133, 0x1, P0 ;  /* 0x00005b0086cf7a11 */ /* 0x000fc800000f0c85 */
[C---:B------:R-:W-:Y:S08]  /*7020*/  HMMA.16816.F32.BF16 R44, R4.reuse, R28, R44 ;  /* 0x0000001c042c723c */ /* 0x040ff0000004182c */
        /* <DEDUP_REMOVED lines=8> */
[C---:B--2---:R-:W-:Y:S08]  /*70b0*/  HMMA.16816.F32.BF16 R92, R4.reuse, R16, R92 ;  /* 0x00000010045c723c */ /* 0x044ff0000004185c */
[----:B------:R-:W-:Y:S01]  /*70c0*/  HMMA.16816.F32.BF16 R96, R4, R18, R96 ;  /* 0x000000120460723c */ /* 0x000fe20000041860 */
[----:B------:R-:W-:Y:S07]  /*70d0*/  @!UPT UIADD3 URZ, URZ, URZ, URZ ;  /* 0x0000003f3f3ff290 */ /* 0x000fee000fffe03f */
[----:B------:R-:W-:Y:S11]  /*70e0*/  @!P4 BRA `(.L_x_2095) ;  /* 0x000043b00000c947 */ /* 0x000ff60003800000 */
[----:B------:R-:W-:Y:S01]  /*70f0*/  PLOP3.LUT P0, PT, PT, PT, UP6, 0x80, 0x0 ;  /* 0x000000000000781c */ /* 0x000fe20003f0f068 */
[----:B------:R-:W-:-:S04]  /*7100*/  DEPBAR.LE SB0, 0x0 ;  /* 0x000080000000791a */ /* 0x000fc80000000000 */
[----:B------:R-:W-:Y:S01]  /*7110*/  IABS R0, c[0x0][0x2d0] ;  /* 0x0000b40000007a13 */ /* 0x000fe20000000000 */
[----:B------:R-:W-:Y:S02]  /*7120*/  UIADD3 UR25, UR8, -0x2, URZ ;  /* 0xfffffffe08197890 */ /* 0x000fe4000fffe03f */
[----:B------:R-:W-:Y:S01]  /*7130*/  ULDC.64 UR6, c[0x0][0x118] ;  /* 0x0000460000067ab9 */ /* 0x000fe20000000a00 */
[----:B------:R1:W2:Y:S01]  /*7140*/  R2UR UR9, R0 ;  /* 0x00000000000973c2 */ /* 0x0002a200000e0000 */
[----:B------:R-:W-:Y:S06]  /*7150*/  BAR.SYNC.DEFER_BLOCKING 0x0 ;  /* 0x0000000000007b1d */ /* 0x000fec0000010000 */
[----:B-12---:R-:W-:Y:S05]  /*7160*/  @!P0 BRA `(.L_x_2096) ;  /* 0x0000049000008947 */ /* 0x006fea0003800000 */
[----:B------:R-:W1:Y:S01]  /*7170*/  I2F.RP R5, UR9 ;  /* 0x0000000900057d06 */ /* 0x000e620008209400 */
[----:B------:R-:W-:-:S02]  /*7180*/  USHF.L.U32 UR4, UR25, 0x6, URZ ;  /* 0x0000000619047899 */ /* 0x000fc4000800063f */
[----:B------:R-:W-:Y:S02]  /*7190*/  UMOV UR14, URZ ;  /* 0x0000003f000e7c82 */ /* 0x000fe40008000000 */
[----:B------:R-:W-:Y:S02]  /*71a0*/  UIADD3 UR12, UR4, 0x40, URZ ;  /* 0x00000040040c7890 */ /* 0x000fe4000fffe03f */
[----:B------:R-:W-:-:S04]  /*71b0*/  IMAD.U32 R0, RZ, RZ, UR4 ;  /* 0x00000004ff007e24 */ /* 0x000fc8000f8e00ff */
[----:B------:R-:W-:Y:S01]  /*71c0*/  IMAD.U32 R2, RZ, RZ, UR12 ;  /* 0x0000000cff027e24 */ /* 0x000fe2000f8e00ff */
[----:B------:R-:W-:Y:S01]  /*71d0*/  IABS R0, R0 ;  /* 0x0000000000007213 */ /* 0x000fe20000000000 */
[----:B-1----:R-:W1:Y:S03]  /*71e0*/  MUFU.RCP R4, R5 ;  /* 0x0000000500047308 */ /* 0x002e660000001000 */
[----:B------:R-:W-:Y:S01]  /*71f0*/  IABS R2, R2 ;  /* 0x0000000200027213 */ /* 0x000fe20000000000 */
[----:B------:R-:W2:Y:S08]  /*7200*/  R2UR UR8, R0 ;  /* 0x00000000000873c2 */ /* 0x000eb000000e0000 */
[----:B------:R-:W3:Y:S01]  /*7210*/  R2UR UR11, R2 ;  /* 0x00000000020b73c2 */ /* 0x000ee200000e0000 */
[----:B-1----:R-:W-:-:S06]  /*7220*/  IADD3 R4, R4, 0xffffffe, RZ ;  /* 0x0ffffffe04047810 */ /* 0x002fcc0007ffe0ff */
[----:B------:R-:W1:Y:S02]  /*7230*/  F2I.FTZ.U32.TRUNC.NTZ R4, R4 ;  /* 0x0000000400047305 */ /* 0x000e64000021f000 */
[----:B-1----:R-:W1:Y:S02]  /*7240*/  R2UR UR15, R4 ;  /* 0x00000000040f73c2 */ /* 0x002e6400000e0000 */
[----:B-1----:R-:W-:-:S04]  /*7250*/  UIADD3 UR5, URZ, -UR15, URZ ;  /* 0x8000000f3f057290 */ /* 0x002fc8000fffe03f */
[----:B------:R-:W-:-:S04]  /*7260*/  UIMAD UR5, UR5, UR9, URZ ;  /* 0x00000009050572a4 */ /* 0x000fc8000f8e023f */
[----:B------:R-:W-:-:S04]  /*7270*/  UIMAD.WIDE.U32 UR16, UR15, UR5, UR14 ;  /* 0x000000050f1072a5 */ /* 0x000fc8000f8e000e */
[----:B---3--:R-:W-:Y:S02]  /*7280*/  UIMAD.WIDE.U32 UR14, UR17, UR11, URZ ;  /* 0x0000000b110e72a5 */ /* 0x008fe4000f8e003f */
[----:B--2---:R-:W-:Y:S02]  /*7290*/  UIMAD.WIDE.U32 UR16, UR17, UR8, URZ ;  /* 0x00000008111072a5 */ /* 0x004fe4000f8e003f */
[----:B------:R-:W-:-:S04]  /*72a0*/  UIADD3 UR10, -UR15, URZ, URZ ;  /* 0x0000003f0f0a7290 */ /* 0x000fc8000fffe13f */
[----:B------:R-:W-:Y:S02]  /*72b0*/  UIMAD UR10, UR9, UR10, UR11 ;  /* 0x0000000a090a72a4 */ /* 0x000fe4000f8e020b */
[----:B------:R-:W-:Y:S02]  /*72c0*/  UMOV UR13, UR17 ;  /* 0x00000011000d7c82 */ /* 0x000fe40008000000 */
[----:B------:R-:W-:Y:S02]  /*72d0*/  UIADD3 UR5, -UR13, URZ, URZ ;  /* 0x0000003f0d057290 */ /* 0x000fe4000fffe13f */
[----:B------:R-:W-:Y:S02]  /*72e0*/  UISETP.GT.U32.AND UP2, UPT, UR9, UR10, UPT ;  /* 0x0000000a0900728c */ /* 0x000fe4000bf44070 */
[----:B------:R-:W-:-:S03]  /*72f0*/  UIMAD UR8, UR9, UR5, UR8 ;  /* 0x00000005090872a4 */ /* 0x000fc6000f8e0208 */
[----:B------:R-:W-:Y:S02]  /*7300*/  ULDC UR5, c[0x0][0x2d0] ;  /* 0x0000b40000057ab9 */ /* 0x000fe40000000800 */
[----:B------:R-:W-:Y:S02]  /*7310*/  UISETP.GT.U32.AND UP1, UPT, UR9, UR8, UPT ;  /* 0x000000080900728c */ /* 0x000fe4000bf24070 */
[----:B------:R-:W-:Y:S02]  /*7320*/  ULOP3.LUT UR12, UR12, UR5, URZ, 0x3c, !UPT ;  /* 0x000000050c0c7292 */ /* 0x000fe4000f8e3c3f */
[----:B------:R-:W-:Y:S02]  /*7330*/  @!UP2 UIADD3 UR10, UR10, -UR9, URZ ;  /* 0x800000090a0aa290 */ /* 0x000fe4000fffe03f */
[----:B------:R-:W-:Y:S02]  /*7340*/  ULOP3.LUT UR4, UR4, UR5, URZ, 0x3c, !UPT ;  /* 0x0000000504047292 */ /* 0x000fe4000f8e3c3f */
[----:B------:R-:W-:-:S02]  /*7350*/  UISETP.GE.U32.AND UP4, UPT, UR10, UR9, UPT ;  /* 0x000000090a00728c */ /* 0x000fc4000bf86070 */
[----:B------:R-:W-:Y:S02]  /*7360*/  UISETP.GE.AND UP0, UPT, UR4, URZ, UPT ;  /* 0x0000003f0400728c */ /* 0x000fe4000bf06270 */
[----:B------:R-:W-:Y:S02]  /*7370*/  @!UP1 UIADD3 UR8, UR8, -UR9, URZ ;  /* 0x8000000908089290 */ /* 0x000fe4000fffe03f */
[----:B------:R-:W-:Y:S02]  /*7380*/  @!UP1 UIADD3 UR13, UR13, 0x1, URZ ;  /* 0x000000010d0d9890 */ /* 0x000fe4000fffe03f */
[----:B------:R-:W-:Y:S02]  /*7390*/  UISETP.GE.U32.AND UP3, UPT, UR8, UR9, UPT ;  /* 0x000000090800728c */ /* 0x000fe4000bf66070 */
[----:B------:R-:W-:Y:S02]  /*73a0*/  UISETP.GE.AND UP1, UPT, UR12, URZ, UPT ;  /* 0x0000003f0c00728c */ /* 0x000fe4000bf26270 */
[----:B------:R-:W-:-:S02]  /*73b0*/  @!UP2 UIADD3 UR15, UR15, 0x1, URZ ;  /* 0x000000010f0fa890 */ /* 0x000fc4000fffe03f */
[----:B------:R-:W-:Y:S02]  /*73c0*/  UISETP.NE.AND UP2, UPT, URZ, UR5, UPT ;  /* 0x000000053f00728c */ /* 0x000fe4000bf45270 */
[----:B------:R-:W-:Y:S02]  /*73d0*/  @UP4 UIADD3 UR15, UR15, 0x1, URZ ;  /* 0x000000010f0f4890 */ /* 0x000fe4000fffe03f */
[----:B------:R-:W-:Y:S02]  /*73e0*/  ULOP3.LUT UR4, URZ, UR5, URZ, 0x33, !UPT ;  /* 0x000000053f047292 */ /* 0x000fe4000f8e333f */
[----:B------:R-:W-:Y:S02]  /*73f0*/  @UP3 UIADD3 UR13, UR13, 0x1, URZ ;  /* 0x000000010d0d3890 */ /* 0x000fe4000fffe03f */
[----:B------:R-:W-:Y:S02]  /*7400*/  @!UP1 UIADD3 UR15, -UR15, URZ, URZ ;  /* 0x0000003f0f0f9290 */ /* 0x000fe4000fffe13f */
[----:B------:R-:W-:-:S02]  /*7410*/  @!UP0 UIADD3 UR13, -UR13, URZ, URZ ;  /* 0x0000003f0d0d8290 */ /* 0x000fc4000fffe13f */
[----:B------:R-:W-:Y:S02]  /*7420*/  USEL UR15, UR4, UR15, !UP2 ;  /* 0x0000000f040f7287 */ /* 0x000fe4000d000000 */
[----:B------:R-:W-:Y:S02]  /*7430*/  USEL UR4, UR4, UR13, !UP2 ;  /* 0x0000000d04047287 */ /* 0x000fe4000d000000 */
[----:B------:R-:W-:Y:S02]  /*7440*/  UIMAD.WIDE UR10, UR15, 0x4, UR30 ;  /* 0x000000040f0a78a5 */ /* 0x000fe4000f8e021e */
[----:B------:R-:W-:-:S04]  /*7450*/  UIMAD.WIDE UR12, UR4, 0x4, UR30 ;  /* 0x00000004040c78a5 */ /* 0x000fc8000f8e021e */
[----:B------:R-:W-:Y:S01]  /*7460*/  IMAD.U32 R5, RZ, RZ, UR11 ;  /* 0x0000000bff057e24 */ /* 0x000fe2000f8e00ff */
[----:B------:R-:W-:Y:S01]  /*7470*/  MOV R4, UR10 ;  /* 0x0000000a00047c02 */ /* 0x000fe20008000f00 */
[----:B------:R-:W-:Y:S01]  /*7480*/  IMAD.U32 R7, RZ, RZ, UR13 ;  /* 0x0000000dff077e24 */ /* 0x000fe2000f8e00ff */
[----:B------:R-:W-:-:S03]  /*7490*/  MOV R6, UR12 ;  /* 0x0000000c00067c02 */ /* 0x000fc60008000f00 */
        /* <DEDUP_REMOVED lines=15> */
[----:B------:R-:W-:Y:S01]  /*7590*/  SHF.R.S32.HI R5, RZ, 0x1f, R0 ;  /* 0x0000001fff057819 */ /* 0x000fe20000011400 */
[----:B------:R-:W-:-:S04]  /*75a0*/  IMAD.WIDE.U32 R6, R0, c[0x0][0x188], R6 ;  /* 0x0000620000067a25 */ /* 0x000fc800078e0006 */
[----:B------:R-:W-:-:S04]  /*75b0*/  IMAD R5, R5, c[0x0][0x188], RZ ;  /* 0x0000620005057a24 */ /* 0x000fc800078e02ff */
[----:B------:R-:W-:-:S05]  /*75c0*/  IMAD R2, R0, c[0x0][0x18c], R5 ;  /* 0x0000630000027a24 */ /* 0x000fca00078e0205 */
[----:B------:R-:W-:Y:S02]  /*75d0*/  IADD3 R2, R7, R2, RZ ;  /* 0x0000000207027210 */ /* 0x000fe40007ffe0ff */
[----:B------:R-:W-:Y:S01]  /*75e0*/  MOV R7, R6 ;  /* 0x0000000600077202 */ /* 0x000fe20000000f00 */
[----:B------:R-:W-:Y:S05]  /*75f0*/  BRA `(.L_x_2097) ;  /* 0x0000003000007947 */ /* 0x000fea0003800000 */
.L_x_2096:
[----:B------:R-:W-:-:S05]  /*7600*/  IMAD.MOV.U32 R7, RZ, RZ, c[0x0][0x1a0] ;  /* 0x00006800ff077624 */ /* 0x000fca00078e00ff */
[----:B------:R-:W-:-:S04]  /*7610*/  LEA R7, -R7, RZ, 0x6 ;  /* 0x000000ff07077211 */ /* 0x000fc800078e31ff */
[----:B------:R-:W-:Y:S02]  /*7620*/  SHF.R.S32.HI R2, RZ, 0x1f, R7 ;  /* 0x0000001fff027819 */ /* 0x000fe40000011407 */
.L_x_2097:
[----:B------:R-:W-:Y:S01]  /*7630*/  ISETP.GE.AND P2, PT, R196, c[0x0][0x220], PT ;  /* 0x00008800c4007a0c */ /* 0x000fe20003f46270 */
[----:B------:R-:W-:Y:S01]  /*7640*/  UISETP.GT.AND UP0, UPT, UR25, UR19, UPT ;  /* 0x000000131900728c */ /* 0x000fe2000bf04270 */
[----:B------:R-:W-:Y:S02]  /*7650*/  ISETP.GE.AND P1, PT, R195, c[0x0][0x220], PT ;  /* 0x00008800c3007a0c */ /* 0x000fe40003f26270 */
[----:B------:R-:W-:Y:S02]  /*7660*/  ISETP.GE.AND P3, PT, R200, c[0x0][0x220], PT ;  /* 0x00008800c8007a0c */ /* 0x000fe40003f66270 */
[----:B------:R-:W-:-:S04]  /*7670*/  LEA R224, P5, R7, R212, 0x1 ;  /* 0x000000d407e07211 */ /* 0x000fc800078a08ff */
[----:B------:R-:W-:-:S03]  /*7680*/  LEA.HI.X R225, R7, R213, R2, 0x1, P5 ;  /* 0x000000d507e17211 */ /* 0x000fc600028f0c02 */
[CC--:B------:R-:W-:Y:S02]  /*7690*/  @!P2 IADD3 R9, P4, R7.reuse, R144.reuse, RZ ;  /* 0x000000900709a210 */ /* 0x0c0fe40007f9e0ff */
[----:B------:R-:W-:Y:S02]  /*76a0*/  @!P1 IADD3 R5, P0, R7, R144, RZ ;  /* 0x0000009007059210 */ /* 0x000fe40007f1e0ff */
[----:B------:R-:W-:Y:S01]  /*76b0*/  @P3 STS.128 [R198+0xc000], RZ ;  /* 0x00c000ffc6003388 */ /* 0x000fe20000000c00 */
[C-C-:B------:R-:W-:Y:S01]  /*76c0*/  @!P2 IMAD.X R4, R2.reuse, 0x1, R135.reuse, P4 ;  /* 0x000000010204a824 */ /* 0x140fe200020e0687 */
[----:B------:R-:W-:Y:S01]  /*76d0*/  @!P2 LEA R20, P4, R9, c[0x0][0x170], 0x1 ;  /* 0x00005c000914aa11 */ /* 0x000fe200078808ff */
[----:B------:R-:W-:Y:S01]  /*76e0*/  @!P1 IMAD.X R0, R2, 0x1, R135, P0 ;  /* 0x0000000102009824 */ /* 0x000fe200000e0687 */
[----:B------:R-:W-:Y:S01]  /*76f0*/  @!P1 LEA R12, P0, R5, c[0x0][0x170], 0x1 ;  /* 0x00005c00050c9a11 */ /* 0x000fe200078008ff */
[----:B------:R-:W-:Y:S01]  /*7700*/  @!PT LDS RZ, [RZ] ;  /* 0x00000000fffff984 */ /* 0x000fe20000000800 */
[----:B------:R-:W-:Y:S01]  /*7710*/  @!PT LDS RZ, [RZ] ;  /* 0x00000000fffff984 */ /* 0x000fe20000000800 */
[----:B------:R-:W-:Y:S01]  /*7720*/  @!PT LDS RZ, [RZ] ;  /* 0x00000000fffff984 */ /* 0x000fe20000000800 */
[----:B------:R1:W-:Y:S01]  /*7730*/  @!P3 LDGSTS.E.BYPASS.LTC128B.128 [R198+0xc000], [R224.64] ;  /* 0x0c000000e0c6bfae */ /* 0x0003e2000b901d46 */
[----:B------:R-:W-:-:S02]  /*7740*/  @!P2 LEA.HI.X R21, R9, c[0x0][0x174], R4, 0x1, P4 ;  /* 0x00005d000915aa11 */ /* 0x000fc400020f0c04 */
[----:B------:R-:W-:Y:S01]  /*7750*/  IADD3 R11, P4, R7, UR23, RZ ;  /* 0x00000017070b7c10 */ /* 0x000fe2000ff9e0ff */
[----:B------:R-:W-:Y:S01]  /*7760*/  @P2 STS.128 [R198+0xe000], RZ ;  /* 0x00e000ffc6002388 */ /* 0x000fe20000000c00 */
[----:B------:R-:W-:Y:S02]  /*7770*/  @!P1 LEA.HI.X R13, R5, c[0x0][0x174], R0, 0x1, P0 ;  /* 0x00005d00050d9a11 */ /* 0x000fe400000f0c00 */
[----:B------:R-:W-:Y:S01]  /*7780*/  IADD3.X R0, R2, UR22, RZ, P4, !PT ;  /* 0x0000001602007c10 */ /* 0x000fe2000a7fe4ff */
[----:B------:R-:W-:Y:S01]  /*7790*/  @!PT LDS RZ, [RZ] ;  /* 0x00000000fffff984 */ /* 0x000fe20000000800 */
[----:B------:R-:W-:Y:S01]  /*77a0*/  @!PT LDS RZ, [RZ] ;  /* 0x00000000fffff984 */ /* 0x000fe20000000800 */
[----:B------:R-:W-:Y:S01]  /*77b0*/  @!PT LDS RZ, [RZ] ;  /* 0x00000000fffff984 */ /* 0x000fe20000000800 */
[----:B------:R2:W-:Y:S01]  /*77c0*/  @!P2 LDGSTS.E.BYPASS.LTC128B.128 [R198+0xe000], [R20.64+0x80] ;  /* 0x0e00008014c6afae */ /* 0x0005e2000b901d46 */
[C---:B------:R-:W-:Y:S02]  /*77d0*/  @!P2 IADD3 R9, P5, R11.reuse, R144, RZ ;  /* 0x000000900b09a210 */ /* 0x040fe40007fbe0ff */
[C---:B------:R-:W-:Y:S01]  /*77e0*/  @!P3 LEA R18, P6, R11.reuse, R212, 0x1 ;  /* 0x000000d40b12b211 */ /* 0x040fe200078c08ff */
[----:B------:R-:W-:Y:S01]  /*77f0*/  @P1 STS.128 [R198+0x10000], RZ ;  /* 0x010000ffc6001388 */ /* 0x000fe20000000c00 */
[C---:B------:R-:W-:Y:S01]  /*7800*/  IADD3 R7, P0, R11.reuse, UR23, RZ ;  /* 0x000000170b077c10 */ /* 0x040fe2000ff1e0ff */
[----:B------:R-:W-:Y:S01]  /*7810*/  @!P2 IMAD.X R4, R0, 0x1, R135, P5 ;  /* 0x000000010004a824 */ /* 0x000fe200028e0687 */
[C---:B------:R-:W-:Y:S01]  /*7820*/  @!P1 IADD3 R5, P4, R11.reuse, R144, RZ ;  /* 0x000000900b059210 */ /* 0x040fe20007f9e0ff */
[----:B------:R-:W-:Y:S01]  /*7830*/  @!PT LDS RZ, [RZ] ;  /* 0x00000000fffff984 */ /* 0x000fe20000000800 */
[----:B------:R-:W-:Y:S01]  /*7840*/  @!PT LDS RZ, [RZ] ;  /* 0x00000000fffff984 */ /* 0x000fe20000000800 */
[----:B------:R-:W-:Y:S01]  /*7850*/  @!PT LDS RZ, [RZ] ;  /* 0x00000000fffff984 */ /* 0x000fe20000000800 */
[----:B------:R3:W-:Y:S01]  /*7860*/  @!P1 LDGSTS.E.BYPASS.LTC128B.128 [R198+0x10000], [R12.64+0x100] ;  /* 0x100001000cc69fae */ /* 0x0007e2000b901d46 */
[----:B------:R-:W-:-:S02]  /*7870*/  @!P3 LEA.HI.X R19, R11, R213, R0, 0x1, P6 ;  /* 0x000000d50b13b211 */ /* 0x000fc400030f0c00 */
[C---:B------:R-:W-:Y:S01]  /*7880*/  IADD3.X R2, R0.reuse, UR22, RZ, P0, !PT ;  /* 0x0000001600027c10 */ /* 0x040fe200087fe4ff */
[--C-:B------:R-:W-:Y:S01]  /*7890*/  @!P1 IMAD.X R0, R0, 0x1, R135.reuse, P4 ;  /* 0x0000000100009824 */ /* 0x100fe200020e0687 */
[----:B------:R-:W-:Y:S01]  /*78a0*/  @!P2 IADD3 R11, P0, R7, R144, RZ ;  /* 0x00000090070ba210 */ /* 0x000fe20007f1e0ff */
[----:B------:R-:W-:Y:S01]  /*78b0*/  @P3 STS.128 [R198+0xc800], RZ ;  /* 0x00c800ffc6003388 */ /* 0x000fe20000000c00 */
[----:B------:R-:W-:Y:S02]  /*78c0*/  @!P2 LEA R14, P5, R9, c[0x0][0x170], 0x1 ;  /* 0x00005c00090eaa11 */ /* 0x000fe400078a08ff */
[----:B------:R-:W-:Y:S01]  /*78d0*/  @!P1 LEA R8, P4, R5, c[0x0][0x170], 0x1 ;  /* 0x00005c0005089a11 */ /* 0x000fe200078808ff */
[----:B------:R-:W-:Y:S01]  /*78e0*/  @!P2 IMAD.X R6, R2, 0x1, R135, P0 ;  /* 0x000000010206a824 */ /* 0x000fe200000e0687 */
[----:B------:R-:W-:Y:S01]  /*78f0*/  @!P2 LEA.HI.X R15, R9, c[0x0][0x174], R4, 0x1, P5 ;  /* 0x00005d00090faa11 */ /* 0x000fe200028f0c04 */
[----:B------:R-:W-:Y:S01]  /*7900*/  @!PT LDS RZ, [RZ] ;  /* 0x00000000fffff984 */ /* 0x000fe20000000800 */
[----:B------:R-:W-:Y:S01]  /*7910*/  @!PT LDS RZ, [RZ] ;  /* 0x00000000fffff984 */ /* 0x000fe20000000800 */
[----:B------:R-:W-:Y:S01]  /*7920*/  @!PT LDS RZ, [RZ] ;  /* 0x00000000fffff984 */ /* 0x000fe20000000800 */
[----:B------:R4:W-:Y:S01]  /*7930*/  @!P3 LDGSTS.E.BYPASS.LTC128B.128 [R198+0xc800], [R18.64] ;  /* 0x0c80000012c6bfae */ /* 0x0009e2000b901d46 */
[----:B------:R-:W-:-:S02]  /*7940*/  @!P1 LEA.HI.X R9, R5, c[0x0][0x174], R0, 0x1, P4 ;  /* 0x00005d0005099a11 */ /* 0x000fc400020f0c00 */
[----:B------:R-:W-:Y:S01]  /*7950*/  @!P2 LEA R16, P0, R11, c[0x0][0x170], 0x1 ;  /* 0x00005c000b10aa11 */ /* 0x000fe200078008ff */
[----:B------:R-:W-:Y:S01]  /*7960*/  @P2 STS.128 [R198+0xe800], RZ ;  /* 0x00e800ffc6002388 */ /* 0x000fe20000000c00 */
[----:B------:R-:W-:Y:S02]  /*7970*/  @!P1 IADD3 R0, P4, R7, R144, RZ ;  /* 0x0000009007009210 */ /* 0x000fe40007f9e0ff */
[----:B------:R-:W-:Y:S01]  /*7980*/  @!P2 LEA.HI.X R17, R11, c[0x0][0x174], R6, 0x1, P0 ;  /* 0x00005d000b11aa11 */ /* 0x000fe200000f0c06 */
[----:B------:R-:W-:Y:S01]  /*7990*/  @!PT LDS RZ, [RZ] ;  /* 0x00000000fffff984 */ /* 0x000fe20000000800 */
[----:B------:R-:W-:Y:S01]  /*79a0*/  @!PT LDS RZ, [RZ] ;  /* 0x00000000fffff984 */ /* 0x000fe20000000800 */
[----:B------:R-:W-:Y:S01]  /*79b0*/  @!PT LDS RZ, [RZ] ;  /* 0x00000000fffff984 */ /* 0x000fe20000000800 */
[----:B------:R3:W-:Y:S01]  /*79c0*/  @!P2 LDGSTS.E.BYPASS.LTC128B.128 [R198+0xe800], [R14.64+0x80] ;  /* 0x0e8000800ec6afae */ /* 0x0007e2000b901d46 */
[C---:B------:R-:W-:Y:S01]  /*79d0*/  @!P3 LEA R22, P0, R7.reuse, R212, 0x1 ;  /* 0x000000d40716b211 */ /* 0x040fe200078008ff */
[----:B------:R-:W-:Y:S01]  /*79e0*/  @!P1 IMAD.X R5, R2, 0x1, R135, P4 ;  /* 0x0000000102059824 */ /* 0x000fe200020e0687 */
[----:B------:R-:W-:Y:S01]  /*79f0*/  IADD3 R11, P6, R7, UR23, RZ ;  /* 0x00000017070b7c10 */ /* 0x000fe2000ffde0ff */
[----:B------:R-:W-:Y:S01]  /*7a00*/  @P1 STS.128 [R198+0x10800], RZ ;  /* 0x010800ffc6001388 */ /* 0x000fe20000000c00 */
[----:B------:R-:W-:-:S02]  /*7a10*/  @!P1 LEA R6, P4, R0, c[0x0][0x170], 0x1 ;  /* 0x00005c0000069a11 */ /* 0x000fc400078808ff */
[-C--:B------:R-:W-:Y:S01]  /*7a20*/  @!P3 LEA.HI.X R23, R7, R213.reuse, R2, 0x1, P0 ;  /* 0x000000d50717b211 */ /* 0x080fe200000f0c02 */
[----:B------:R-:W-:Y:S01]  /*7a30*/  @!PT LDS RZ, [RZ] ;  /* 0x00000000fffff984 */ /* 0x000fe20000000800 */
[----:B------:R-:W-:Y:S01]  /*7a40*/  @!PT LDS RZ, [RZ] ;  /* 0x00000000fffff984 */ /* 0x000fe20000000800 */
[----:B------:R-:W-:Y:S01]  /*7a50*/  @!PT LDS RZ, [RZ] ;  /* 0x00000000fffff984 */ /* 0x000fe20000000800 */
[----:B------:R5:W-:Y:S01]  /*7a60*/  @!P1 LDGSTS.E.BYPASS.LTC128B.128 [R198+0x10800], [R8.64+0x100] ;  /* 0x1080010008c69fae */ /* 0x000be2000b901d46 */
[C---:B------:R-:W-:Y:S02]  /*7a70*/  @!P2 IADD3 R4, P5, R11.reuse, R144, RZ ;  /* 0x000000900b04a210 */ /* 0x040fe40007fbe0ff */
[----:B------:R-:W-:Y:S01]  /*7a80*/  @!P1 LEA.HI.X R7, R0, c[0x0][0x174], R5, 0x1, P4 ;  /* 0x00005d0000079a11 */ /* 0x000fe200020f0c05 */
[----:B------:R-:W-:Y:S01]  /*7a90*/  @P3 STS.128 [R198+0xd000], RZ ;  /* 0x00d000ffc6003388 */ /* 0x000fe20000000c00 */
[----:B------:R-:W-:Y:S02]  /*7aa0*/  IADD3.X R2, R2, UR22, RZ, P6, !PT ;  /* 0x0000001602027c10 */ /* 0x000fe4000b7fe4ff */
[C---:B------:R-:W-:Y:S01]  /*7ab0*/  @!P3 LEA R10, P4, R11.reuse, R212, 0x1 ;  /* 0x000000d40b0ab211 */ /* 0x040fe200078808ff */
[----:B------:R-:W-:Y:S01]  /*7ac0*/  @!PT LDS RZ, [RZ] ;  /* 0x00000000fffff984 */ /* 0x000fe20000000800 */
[----:B------:R-:W-:Y:S01]  /*7ad0*/  @!PT LDS RZ, [RZ] ;  /* 0x00000000fffff984 */ /* 0x000fe20000000800 */
[----:B------:R-:W-:Y:S01]  /*7ae0*/  @!PT LDS RZ, [RZ] ;  /* 0x00000000fffff984 */ /* 0x000fe20000000800 */
[----:B------:R2:W-:Y:S01]  /*7af0*/  @!P3 LDGSTS.E.BYPASS.LTC128B.128 [R198+0xd000], [R22.64] ;  /* 0x0d00000016c6bfae */ /* 0x0005e2000b901d46 */
[C---:B------:R-:W-:Y:S01]  /*7b00*/  @!P1 IADD3 R144, P0, R11.reuse, R144, RZ ;  /* 0x000000900b909210 */ /* 0x040fe20007f1e0ff */
[--C-:B------:R-:W-:Y:S01]  /*7b10*/  @!P2 IMAD.X R5, R2, 0x1, R135.reuse, P5 ;  /* 0x000000010205a824 */ /* 0x100fe200028e0687 */
[----:B------:R-:W-:Y:S01]  /*7b20*/  @!P3 LEA.HI.X R11, R11, R213, R2, 0x1, P4 ;  /* 0x000000d50b0bb211 */ /* 0x000fe200020f0c02 */
[----:B------:R-:W-:Y:S01]  /*7b30*/  @P2 STS.128 [R198+0xf000], RZ ;  /* 0x00f000ffc6002388 */ /* 0x000fe20000000c00 */
[----:B------:R-:W-:Y:S01]  /*7b40*/  @!P2 LEA R26, P4, R4, c[0x0][0x170], 0x1 ;  /* 0x00005c00041aaa11 */ /* 0x000fe200078808ff */
[----:B------:R-:W-:Y:S01]  /*7b50*/  @!P1 IMAD.X R135, R2, 0x1, R135, P0 ;  /* 0x0000000102879824 */ /* 0x000fe200000e0687 */
[----:B------:R-:W-:Y:S01]  /*7b60*/  @!P1 LEA R24, P0, R144, c[0x0][0x170], 0x1 ;  /* 0x00005c0090189a11 */ /* 0x000fe200078008ff */
[----:B------:R-:W-:Y:S01]  /*7b70*/  @!PT LDS RZ, [RZ] ;  /* 0x00000000fffff984 */ /* 0x000fe20000000800 */
[----:B------:R-:W-:Y:S01]  /*7b80*/  @!PT LDS RZ, [RZ] ;  /* 0x00000000fffff984 */ /* 0x000fe20000000800 */
[----:B------:R-:W-:Y:S01]  /*7b90*/  @!PT LDS RZ, [RZ] ;  /* 0x00000000fffff984 */ /* 0x000fe20000000800 */
[----:B------:R4:W-:Y:S01]  /*7ba0*/  @!P2 LDGSTS.E.BYPASS.LTC128B.128 [R198+0xf000], [R16.64+0x80] ;  /* 0x0f00008010c6afae */ /* 0x0009e2000b901d46 */
[----:B------:R-:W-:Y:S01]  /*7bb0*/  @!P2 LEA.HI.X R27, R4, c[0x0][0x174], R5, 0x1, P4 ;  /* 0x00005d00041baa11 */ /* 0x000fe200020f0c05 */
[----:B------:R-:W-:Y:S01]  /*7bc0*/  IMAD.U32 R2, RZ, RZ, UR25 ;  /* 0x00000019ff027e24 */ /* 0x000fe2000f8e00ff */
[----:B------:R-:W-:Y:S01]  /*7bd0*/  @!P1 LEA.HI.X R25, R144, c[0x0][0x174], R135, 0x1, P0 ;  /* 0x00005d0090199a11 */ /* 0x000fe200000f0c87 */
[----:B------:R-:W-:Y:S02]  /*7be0*/  @P1 STS.128 [R198+0x11000], RZ ;  /* 0x011000ffc6001388 */ /* 0x000fe40000000c00 */
[----:B------:R-:W-:-:S02]  /*7bf0*/  IMAD R2, R2, 0x40, R197 ;  /* 0x0000004002027824 */ /* 0x000fc400078e02c5 */
[----:B------:R-:W-:Y:S01]  /*7c00*/  @!PT LDS RZ, [RZ] ;  /* 0x00000000fffff984 */ /* 0x000fe20000000800 */
[----:B------:R-:W-:Y:S01]  /*7c10*/  @!PT LDS RZ, [RZ] ;  /* 0x00000000fffff984 */ /* 0x000fe20000000800 */
[----:B------:R-:W-:Y:S01]  /*7c20*/  @!PT LDS RZ, [RZ] ;  /* 0x00000000fffff984 */ /* 0x000fe20000000800 */
[----:B------:R1:W-:Y:S03]  /*7c30*/  @!P1 LDGSTS.E.BYPASS.LTC128B.128 [R198+0x11000], [R6.64+0x100] ;  /* 0x1100010006c69fae */ /* 0x0003e6000b901d46 */
[C---:B------:R-:W-:Y:S01]  /*7c40*/  IADD3 R0, R2.reuse, 0x1, RZ ;  /* 0x0000000102007810 */ /* 0x040fe20007ffe0ff */
[----:B------:R-:W-:Y:S01]  /*7c50*/  @P3 STS.128 [R198+0xd800], RZ ;  /* 0x00d800ffc6003388 */ /* 0x000fe20000000c00 */
[-C--:B------:R-:W-:Y:S02]  /*7c60*/  ISETP.GE.AND P6, PT, R2, R203.reuse, PT ;  /* 0x000000cb0200720c */ /* 0x080fe40003fc6270 */
[C---:B------:R-:W-:Y:S01]  /*7c70*/  ISETP.GE.AND P5, PT, R0.reuse, R203, PT ;  /* 0x000000cb0000720c */ /* 0x040fe20003fa6270 */
[----:B------:R-:W-:Y:S01]  /*7c80*/  @!PT LDS RZ, [RZ] ;  /* 0x00000000fffff984 */ /* 0x000fe20000000800 */
[----:B------:R-:W-:Y:S01]  /*7c90*/  @!PT LDS RZ, [RZ] ;  /* 0x00000000fffff984 */ /* 0x000fe20000000800 */
[----:B------:R-:W-:Y:S01]  /*7ca0*/  @!PT LDS RZ, [RZ] ;  /* 0x00000000fffff984 */ /* 0x000fe20000000800 */
[----:B------:R5:W-:Y:S01]  /*7cb0*/  @!P3 LDGSTS.E.BYPASS.LTC128B.128 [R198+0xd800], [R10.64] ;  /* 0x0d8000000ac6bfae */ /* 0x000be2000b901d46 */
[-C--:B------:R-:W-:Y:S02]  /*7cc0*/  ISETP.GE.AND P0, PT, R0, R199.reuse, PT ;  /* 0x000000c70000720c */ /* 0x080fe40003f06270 */
[----:B------:R-:W-:Y:S01]  /*7cd0*/  ISETP.GE.AND P4, PT, R2, R199, PT ;  /* 0x000000c70200720c */ /* 0x000fe20003f86270 */
[----:B------:R-:W-:Y:S01]  /*7ce0*/  @P2 STS.128 [R198+0xf800], RZ ;  /* 0x00f800ffc6002388 */ /* 0x000fe20000000c00 */
[----:B------:R-:W-:-:S02]  /*7cf0*/  ISETP.LT.OR P5, PT, R0, R204, P5 ;  /* 0x000000cc0000720c */ /* 0x000fc40002fa1670 */
[----:B------:R-:W-:Y:S01]  /*7d00*/  ISETP.LT.OR P0, PT, R0, R202, P0 ;  /* 0x000000ca0000720c */ /* 0x000fe20000701670 */
[----:B------:R-:W-:Y:S01]  /*7d10*/  @!PT LDS RZ, [RZ] ;  /* 0x00000000fffff984 */ /* 0x000fe20000000800 */
[----:B------:R-:W-:Y:S01]  /*7d20*/  @!PT LDS RZ, [RZ] ;  /* 0x00000000fffff984 */ /* 0x000fe20000000800 */
[----:B------:R-:W-:Y:S01]  /*7d30*/  @!PT LDS RZ, [RZ] ;  /* 0x00000000fffff984 */ /* 0x000fe20000000800 */
[----:B------:R1:W-:Y:S01]  /*7d40*/  @!P2 LDGSTS.E.BYPASS.LTC128B.128 [R198+0xf800], [R26.64+0x80] ;  /* 0x0f8000801ac6afae */ /* 0x0003e2000b901d46 */
[C---:B------:R-:W-:Y:S02]  /*7d50*/  ISETP.LT.OR P6, PT, R2.reuse, R204, P6 ;  /* 0x000000cc0200720c */ /* 0x040fe400037c1670 */
[----:B------:R-:W-:Y:S01]  /*7d60*/  ISETP.LT.OR P4, PT, R2, R202, P4 ;  /* 0x000000ca0200720c */ /* 0x000fe20002781670 */
[----:B------:R-:W-:Y:S04]  /*7d70*/  @P1 STS.128 [R198+0x11800], RZ ;  /* 0x011800ffc6001388 */ /* 0x000fe80000000c00 */
[----:B------:R-:W-:Y:S01]  /*7d80*/  @!PT LDS RZ, [RZ] ;  /* 0x00000000fffff984 */ /* 0x000fe20000000800 */
[----:B------:R-:W-:Y:S01]  /*7d90*/  @!PT LDS RZ, [RZ] ;  /* 0x00000000fffff984 */ /* 0x000fe20000000800 */
[----:B------:R-:W-:Y:S01]  /*7da0*/  @!PT LDS RZ, [RZ] ;  /* 0x00000000fffff984 */ /* 0x000fe20000000800 */
[----:B------:R1:W-:Y:S04]  /*7db0*/  @!P1 LDGSTS.E.BYPASS.LTC128B.128 [R198+0x11800], [R24.64+0x100] ;  /* 0x1180010018c69fae */ /* 0x0003e8000b901d46 */
[----:B------:R-:W-:Y:S04]  /*7dc0*/  LDSM.16.M88.4 R140, [R194] ;  /* 0x00000000c28c783b */ /* 0x000fe80000000200 */
[----:B---3--:R-:W4:Y:S04]  /*7dd0*/  LDSM.16.M88.4 R12, [R193+0x6000] ;  /* 0x00600000c10c783b */ /* 0x008f280000000200 */
[----:B--2---:R-:W-:Y:S04]  /*7de0*/  LDSM.16.M88.4 R20, [R192] ;  /* 0x00000000c014783b */ /* 0x004fe80000000200 */
[----:B------:R-:W-:Y:S04]  /*7df0*/  LDSM.16.M88.4 R216, [R191] ;  /* 0x00000000bfd8783b */ /* 0x000fe80000000200 */
[----:B------:R-:W2:Y:S04]  /*7e00*/  LDSM.16.M88.4 R156, [R193+0x6800] ;  /* 0x00680000c19c783b */ /* 0x000ea80000000200 */
[----:B------:R-:W3:Y:S04]  /*7e10*/  LDSM.16.M88.4 R148, [R193+0x7000] ;  /* 0x00700000c194783b */ /* 0x000ee80000000200 */
[----:B-----5:R-:W5:Y:S04]  /*7e20*/  LDSM.16.M88.4 R8, [R193+0x7800] ;  /* 0x00780000c108783b */ /* 0x020f680000000200 */
[----:B-1----:R-:W-:Y:S04]  /*7e30*/  LDSM.16.M88.4 R4, [R190] ;  /* 0x00000000be04783b */ /* 0x002fe80000000200 */
[----:B------:R-:W1:Y:S04]  /*7e40*/  LDSM.16.M88.4 R212, [R187+0x6000] ;  /* 0x00600000bbd4783b */ /* 0x000e680000000200 */
[----:B------:R-:W1:Y:S04]  /*7e50*/  LDSM.16.M88.4 R164, [R183] ;  /* 0x00000000b7a4783b */ /* 0x000e680000000200 */
[----:B------:R-:W1:Y:S01]  /*7e60*/  LDSM.16.M88.4 R136, [R182] ;  /* 0x00000000b688783b */ /* 0x000e620000000200 */
[C---:B----4-:R-:W-:Y:S03]  /*7e70*/  HMMA.16816.F32.BF16 R16, R140.reuse, R12, RZ ;  /* 0x0000000c8c10723c */ /* 0x050fe600000418ff */
[----:B------:R-:W4:Y:S04]  /*7e80*/  LDSM.16.M88.4 R28, [R181] ;  /* 0x00000000b51c783b */ /* 0x000f280000000200 */
[----:B------:R-:W-:Y:S01]  /*7e90*/  LDSM.16.M88.4 R220, [R180] ;  /* 0x00000000b4dc783b */ /* 0x000fe20000000200 */
[C---:B------:R-:W-:Y:S03]  /*7ea0*/  HMMA.16816.F32.BF16 R12, R140.reuse, R14, RZ ;  /* 0x0000000e8c0c723c */ /* 0x040fe600000418ff */
[----:B------:R-:W-:Y:S04]  /*7eb0*/  LDSM.16.M88.4 R168, [R187+0x6800] ;  /* 0x00680000bba8783b */ /* 0x000fe80000000200 */
[----:B------:R-:W-:Y:S01]  /*7ec0*/  LDSM.16.M88.4 R32, [R187+0x7000] ;  /* 0x00700000bb20783b */ /* 0x000fe20000000200 */
[----:B--2---:R-:W-:Y:S03]  /*7ed0*/  HMMA.16816.F32.BF16 R160, R140, R156, RZ ;  /* 0x0000009c8ca0723c */ /* 0x004fe600000418ff */
[----:B------:R-:W-:Y:S04]  /*7ee0*/  LDSM.16.M88.4 R24, [R187+0x7800] ;  /* 0x00780000bb18783b */ /* 0x000fe80000000200 */
[----:B------:R-:W0:Y:S01]  /*7ef0*/  LDGDEPBAR ;  /* 0x00000000000079af */ /* 0x000e220000000000 */
[----:B------:R-:W-:Y:S08]  /*7f00*/  HMMA.16816.F32.BF16 R16, R20, R216, R16 ;  /* 0x000000d81410723c */ /* 0x000ff00000041810 */
[C---:B---3--:R-:W-:Y:S08]  /*7f10*/  HMMA.16816.F32.BF16 R152, R140.reuse, R148, RZ ;  /* 0x000000948c98723c */ /* 0x048ff000000418ff */
[C---:B------:R-:W-:Y:S08]  /*7f20*/  HMMA.16816.F32.BF16 R156, R140.reuse, R158, RZ ;  /* 0x0000009e8c9c723c */ /* 0x040ff000000418ff */
[C---:B------:R-:W-:Y:S08]  /*7f30*/  HMMA.16816.F32.BF16 R148, R140.reuse, R150, RZ ;  /* 0x000000968c94723c */ /* 0x040ff000000418ff */
[----:B-----5:R-:W-:Y:S08]  /*7f40*/  HMMA.16816.F32.BF16 R144, R140, R8, RZ ;  /* 0x000000088c90723c */ /* 0x020ff000000418ff */
[----:B------:R-:W-:Y:S01]  /*7f50*/  HMMA.16816.F32.BF16 R12, R20, R218, R12 ;  /* 0x000000da140c723c */ /* 0x000fe2000004180c */
[----:B------:R-:W-:Y:S07]  /*7f60*/  LDSM.16.M88.4 R216, [R193+0x8000] ;  /* 0x00800000c1d8783b */ /* 0x000fee0000000200 */
[----:B------:R-:W-:Y:S01]  /*7f70*/  HMMA.16816.F32.BF16 R140, R140, R10, RZ ;  /* 0x0000000a8c8c723c */ /* 0x000fe200000418ff */
[----:B------:R-:W2:Y:S07]  /*7f80*/  LDSM.16.M88.4 R8, [R189] ;  /* 0x00000000bd08783b */ /* 0x000eae0000000200 */
[----:B-1----:R-:W-:Y:S08]  /*7f90*/  HMMA.16816.F32.BF16 R16, R4, R212, R16 ;  /* 0x000000d40410723c */ /* 0x002ff00000041810 */
[----:B------:R-:W-:Y:S08]  /*7fa0*/  HMMA.16816.F32.BF16 R160, R20, R164, R160 ;  /* 0x000000a414a0723c */ /* 0x000ff000000418a0 */
[----:B------:R-:W-:Y:S01]  /*7fb0*/  HMMA.16816.F32.BF16 R12, R4, R214, R12 ;  /* 0x000000d6040c723c */ /* 0x000fe2000004180c */
[----:B------:R-:W-:Y:S07]  /*7fc0*/  LDSM.16.M88.4 R212, [R193+0x8800] ;  /* 0x00880000c1d4783b */ /* 0x000fee0000000200 */
[C---:B------:R-:W-:Y:S01]  /*7fd0*/  HMMA.16816.F32.BF16 R156, R20.reuse, R166, R156 ;  /* 0x000000a6149c723c */ /* 0x040fe2000004189c */
[----:B------:R-:W-:Y:S07]  /*7fe0*/  LDSM.16.M88.4 R164, [R180+0x800] ;  /* 0x00080000b4a4783b */ /* 0x000fee0000000200 */
[C---:B------:R-:W-:Y:S08]  /*7ff0*/  HMMA.16816.F32.BF16 R152, R20.reuse, R136, R152 ;  /* 0x000000881498723c */ /* 0x040ff00000041898 */
[C---:B------:R-:W-:Y:S01]  /*8000*/  HMMA.16816.F32.BF16 R148, R20.reuse, R138, R148 ;  /* 0x0000008a1494723c */ /* 0x040fe20000041894 */
[----:B------:R-:W-:Y:S07]  /*8010*/  LDSM.16.M88.4 R136, [R180+0x1000] ;  /* 0x00100000b488783b */ /* 0x000fee0000000200 */
[C---:B----4-:R-:W-:Y:S08]  /*8020*/  HMMA.16816.F32.BF16 R144, R20.reuse, R28, R144 ;  /* 0x0000001c1490723c */ /* 0x050ff00000041890 */
[----:B------:R-:W-:Y:S01]  /*8030*/  HMMA.16816.F32.BF16 R140, R20, R30, R140 ;  /* 0x0000001e148c723c */ /* 0x000fe2000004188c */
[----:B------:R-:W1:Y:S04]  /*8040*/  LDSM.16.M88.4 R20, [R194+0x2000] ;  /* 0x00200000c214783b */ /* 0x000e680000000200 */
[----:B------:R-:W3:Y:S03]  /*8050*/  LDSM.16.M88.4 R28, [R180+0x1800] ;  /* 0x00180000b41c783b */ /* 0x000ee60000000200 */
[----:B--2---:R-:W-:Y:S08]  /*8060*/  HMMA.16816.F32.BF16 R16, R8, R220, R16 ;  /* 0x000000dc0810723c */ /* 0x004ff00000041810 */
[----:B------:R-:W-:Y:S08]  /*8070*/  HMMA.16816.F32.BF16 R160, R4, R168, R160 ;  /* 0x000000a804a0723c */ /* 0x000ff000000418a0 */
[----:B------:R-:W-:Y:S01]  /*8080*/  HMMA.16816.F32.BF16 R12, R8, R222, R12 ;  /* 0x000000de080c723c */ /* 0x000fe2000004180c */
[----:B------:R-:W-:Y:S07]  /*8090*/  LDSM.16.M88.4 R220, [R187+0x8000] ;  /* 0x00800000bbdc783b */ /* 0x000fee0000000200 */
[C---:B------:R-:W-:Y:S01]  /*80a0*/  HMMA.16816.F32.BF16 R156, R4.reuse, R170, R156 ;  /* 0x000000aa049c723c */ /* 0x040fe2000004189c */
[----:B------:R-:W-:Y:S07]  /*80b0*/  LDSM.16.M88.4 R168, [R179] ;  /* 0x00000000b3a8783b */ /* 0x000fee0000000200 */
[C---:B------:R-:W-:Y:S08]  /*80c0*/  HMMA.16816.F32.BF16 R152, R4.reuse, R32, R152 ;  /* 0x000000200498723c */ /* 0x040ff00000041898 */
[C---:B------:R-:W-:Y:S01]  /*80d0*/  HMMA.16816.F32.BF16 R148, R4.reuse, R34, R148 ;  /* 0x000000220494723c */ /* 0x040fe20000041894 */
[----:B------:R-:W-:Y:S07]  /*80e0*/  LDSM.16.M88.4 R32, [R193+0x9000] ;  /* 0x00900000c120783b */ /* 0x000fee0000000200 */
[C---:B------:R-:W-:Y:S08]  /*80f0*/  HMMA.16816.F32.BF16 R144, R4.reuse, R24, R144 ;  /* 0x000000180490723c */ /* 0x040ff00000041890 */
[----:B------:R-:W-:Y:S01]  /*8100*/  HMMA.16816.F32.BF16 R140, R4, R26, R140 ;  /* 0x0000001a048c723c */ /* 0x000fe2000004188c */
[----:B------:R-:W2:Y:S04]  /*8110*/  LDSM.16.M88.4 R4, [R192+0x2000] ;  /* 0x00200000c004783b */ /* 0x000ea80000000200 */
[----:B------:R-:W4:Y:S03]  /*8120*/  LDSM.16.M88.4 R24, [R193+0x9800] ;  /* 0x00980000c118783b */ /* 0x000f260000000200 */
[----:B-1----:R-:W-:Y:S08]  /*8130*/  HMMA.16816.F32.BF16 R16, R20, R216, R16 ;  /* 0x000000d81410723c */ /* 0x002ff00000041810 */
[----:B------:R-:W-:Y:S08]  /*8140*/  HMMA.16816.F32.BF16 R160, R8, R164, R160 ;  /* 0x000000a408a0723c */ /* 0x000ff000000418a0 */
[----:B------:R-:W-:Y:S01]  /*8150*/  HMMA.16816.F32.BF16 R12, R20, R218, R12 ;  /* 0x000000da140c723c */ /* 0x000fe2000004180c */
[----:B------:R-:W-:Y:S07]  /*8160*/  LDSM.16.M88.4 R216, [R187+0x8800] ;  /* 0x00880000bbd8783b */ /* 0x000fee0000000200 */
[C---:B------:R-:W-:Y:S01]  /*8170*/  HMMA.16816.F32.BF16 R156, R8.reuse, R166, R156 ;  /* 0x000000a6089c723c */ /* 0x040fe2000004189c */
[----:B------:R-:W-:Y:S07]  /*8180*/  LDSM.16.M88.4 R164, [R178] ;  /* 0x00000000b2a4783b */ /* 0x000fee0000000200 */
[C---:B------:R-:W-:Y:S08]  /*8190*/  HMMA.16816.F32.BF16 R152, R8.reuse, R136, R152 ;  /* 0x000000880898723c */ /* 0x040ff00000041898 */
[C---:B------:R-:W-:Y:S01]  /*81a0*/  HMMA.16816.F32.BF16 R148, R8.reuse, R138, R148 ;  /* 0x0000008a0894723c */ /* 0x040fe20000041894 */
[----:B------:R-:W-:Y:S07]  /*81b0*/  LDSM.16.M88.4 R136, [R177] ;  /* 0x00000000b188783b */ /* 0x000fee0000000200 */
[C---:B---3--:R-:W-:Y:S08]  /*81c0*/  HMMA.16816.F32.BF16 R144, R8.reuse, R28, R144 ;  /* 0x0000001c0890723c */ /* 0x048ff00000041890 */
[----:B------:R-:W-:Y:S01]  /*81d0*/  HMMA.16816.F32.BF16 R140, R8, R30, R140 ;  /* 0x0000001e088c723c */ /* 0x000fe2000004188c */
[----:B------:R-:W1:Y:S04]  /*81e0*/  LDSM.16.M88.4 R8, [R190+0x2000] ;  /* 0x00200000be08783b */ /* 0x000e680000000200 */
[----:B------:R-:W3:Y:S03]  /*81f0*/  LDSM.16.M88.4 R28, [R176] ;  /* 0x00000000b01c783b */ /* 0x000ee60000000200 */
[----:B--2---:R-:W-:Y:S08]  /*8200*/  HMMA.16816.F32.BF16 R16, R4, R168, R16 ;  /* 0x000000a80410723c */ /* 0x004ff00000041810 */
[----:B------:R-:W-:Y:S08]  /*8210*/  HMMA.16816.F32.BF16 R160, R20, R212, R160 ;  /* 0x000000d414a0723c */ /* 0x000ff000000418a0 */
[----:B------:R-:W-:Y:S01]  /*8220*/  HMMA.16816.F32.BF16 R12, R4, R170, R12 ;  /* 0x000000aa040c723c */ /* 0x000fe2000004180c */
[----:B------:R-:W-:Y:S07]  /*8230*/  LDSM.16.M88.4 R168, [R180+0x2800] ;  /* 0x00280000b4a8783b */ /* 0x000fee0000000200 */
[C---:B------:R-:W-:Y:S01]  /*8240*/  HMMA.16816.F32.BF16 R156, R20.reuse, R214, R156 ;  /* 0x000000d6149c723c */ /* 0x040fe2000004189c */
[----:B------:R-:W-:Y:S07]  /*8250*/  LDSM.16.M88.4 R212, [R180+0x2000] ;  /* 0x00200000b4d4783b */ /* 0x000fee0000000200 */
[C---:B------:R-:W-:Y:S08]  /*8260*/  HMMA.16816.F32.BF16 R152, R20.reuse, R32, R152 ;  /* 0x000000201498723c */ /* 0x040ff00000041898 */
[C---:B------:R-:W-:Y:S01]  /*8270*/  HMMA.16816.F32.BF16 R148, R20.reuse, R34, R148 ;  /* 0x000000221494723c */ /* 0x040fe20000041894 */
[----:B------:R-:W2:Y:S07]  /*8280*/  LDSM.16.M88.4 R32, [R189+0x2000] ;  /* 0x00200000bd20783b */ /* 0x000eae0000000200 */
[C---:B----4-:R-:W-:Y:S08]  /*8290*/  HMMA.16816.F32.BF16 R144, R20.reuse, R24, R144 ;  /* 0x000000181490723c */ /* 0x050ff00000041890 */
[----:B------:R-:W-:Y:S01]  /*82a0*/  HMMA.16816.F32.BF16 R140, R20, R26, R140 ;  /* 0x0000001a148c723c */ /* 0x000fe2000004188c */
[----:B------:R-:W4:Y:S04]  /*82b0*/  LDSM.16.M88.4 R24, [R187+0x9000] ;  /* 0x00900000bb18783b */ /* 0x000f280000000200 */
[----:B------:R-:W5:Y:S03]  /*82c0*/  LDSM.16.M88.4 R20, [R187+0x9800] ;  /* 0x00980000bb14783b */ /* 0x000f660000000200 */
[----:B-1----:R-:W-:Y:S08]  /*82d0*/  HMMA.16816.F32.BF16 R16, R8, R220, R16 ;  /* 0x000000dc0810723c */ /* 0x002ff00000041810 */
[----:B------:R-:W-:Y:S08]  /*82e0*/  HMMA.16816.F32.BF16 R160, R4, R164, R160 ;  /* 0x000000a404a0723c */ /* 0x000ff000000418a0 */
[----:B------:R-:W-:Y:S01]  /*82f0*/  HMMA.16816.F32.BF16 R12, R8, R222, R12 ;  /* 0x000000de080c723c */ /* 0x000fe2000004180c */
[----:B------:R-:W-:Y:S07]  /*8300*/  LDSM.16.M88.4 R220, [R175] ;  /* 0x00000000afdc783b */ /* 0x000fee0000000200 */
[C---:B------:R-:W-:Y:S01]  /*8310*/  HMMA.16816.F32.BF16 R156, R4.reuse, R166, R156 ;  /* 0x000000a6049c723c */ /* 0x040fe2000004189c */
[----:B------:R-:W-:Y:S07]  /*8320*/  LDSM.16.M88.4 R164, [R180+0x3000] ;  /* 0x00300000b4a4783b */ /* 0x000fee0000000200 */
[C---:B------:R-:W-:Y:S08]  /*8330*/  HMMA.16816.F32.BF16 R152, R4.reuse, R136, R152 ;  /* 0x000000880498723c */ /* 0x040ff00000041898 */
[C---:B------:R-:W-:Y:S01]  /*8340*/  HMMA.16816.F32.BF16 R148, R4.reuse, R138, R148 ;  /* 0x0000008a0494723c */ /* 0x040fe20000041894 */
[----:B------:R-:W-:Y:S07]  /*8350*/  LDSM.16.M88.4 R136, [R180+0x3800] ;  /* 0x00380000b488783b */ /* 0x000fee0000000200 */
[C---:B---3--:R-:W-:Y:S08]  /*8360*/  HMMA.16816.F32.BF16 R144, R4.reuse, R28, R144 ;  /* 0x0000001c0490723c */ /* 0x048ff00000041890 */
[----:B------:R-:W-:Y:S01]  /*8370*/  HMMA.16816.F32.BF16 R140, R4, R30, R140 ;  /* 0x0000001e048c723c */ /* 0x000fe2000004188c */
[----:B------:R-:W-:Y:S04]  /*8380*/  LDSM.16.M88.4 R4, [R194+0x4000] ;  /* 0x00400000c204783b */ /* 0x000fe80000000200 */
[----:B------:R-:W1:Y:S03]  /*8390*/  LDSM.16.M88.4 R28, [R193+0xa000] ;  /* 0x00a00000c11c783b */ /* 0x000e660000000200 */
[----:B--2---:R-:W-:Y:S08]  /*83a0*/  HMMA.16816.F32.BF16 R16, R32, R212, R16 ;  /* 0x000000d42010723c */ /* 0x004ff00000041810 */
[----:B------:R-:W-:Y:S08]  /*83b0*/  HMMA.16816.F32.BF16 R160, R8, R216, R160 ;  /* 0x000000d808a0723c */ /* 0x000ff000000418a0 */
[----:B------:R-:W-:Y:S01]  /*83c0*/  HMMA.16816.F32.BF16 R12, R32, R214, R12 ;  /* 0x000000d6200c723c */ /* 0x000fe2000004180c */
[----:B------:R-:W-:Y:S07]  /*83d0*/  LDSM.16.M88.4 R212, [R174] ;  /* 0x00000000aed4783b */ /* 0x000fee0000000200 */
[C---:B------:R-:W-:Y:S01]  /*83e0*/  HMMA.16816.F32.BF16 R156, R8.reuse, R218, R156 ;  /* 0x000000da089c723c */ /* 0x040fe2000004189c */
[----:B------:R-:W2:Y:S07]  /*83f0*/  LDSM.16.M88.4 R216, [R192+0x4000] ;  /* 0x00400000c0d8783b */ /* 0x000eae0000000200 */
[C---:B----4-:R-:W-:Y:S08]  /*8400*/  HMMA.16816.F32.BF16 R152, R8.reuse, R24, R152 ;  /* 0x000000180898723c */ /* 0x050ff00000041898 */
[C---:B------:R-:W-:Y:S01]  /*8410*/  HMMA.16816.F32.BF16 R148, R8.reuse, R26, R148 ;  /* 0x0000001a0894723c */ /* 0x040fe20000041894 */
[----:B------:R-:W3:Y:S07]  /*8420*/  LDSM.16.M88.4 R24, [R193+0xa800] ;  /* 0x00a80000c118783b */ /* 0x000eee0000000200 */
[C---:B-----5:R-:W-:Y:S08]  /*8430*/  HMMA.16816.F32.BF16 R144, R8.reuse, R20, R144 ;  /* 0x000000140890723c */ /* 0x060ff00000041890 */
[----:B------:R-:W-:Y:S01]  /*8440*/  HMMA.16816.F32.BF16 R140, R8, R22, R140 ;  /* 0x00000016088c723c */ /* 0x000fe2000004188c */
[----:B------:R-:W4:Y:S04]  /*8450*/  LDSM.16.M88.4 R20, [R193+0xb000] ;  /* 0x00b00000c114783b */ /* 0x000f280000000200 */
[----:B------:R-:W5:Y:S03]  /*8460*/  LDSM.16.M88.4 R8, [R193+0xb800] ;  /* 0x00b80000c108783b */ /* 0x000f660000000200 */
        /* <DEDUP_REMOVED lines=9> */
[C---:B------:R-:W-:Y:S08]  /*8500*/  HMMA.16816.F32.BF16 R144, R32.reuse, R136, R144 ;  /* 0x000000882090723c */ /* 0x040ff00000041890 */
[----:B------:R-:W-:Y:S01]  /*8510*/  HMMA.16816.F32.BF16 R140, R32, R138, R140 ;  /* 0x0000008a208c723c */ /* 0x000fe2000004188c */
[----:B------:R-:W-:Y:S04]  /*8520*/  LDSM.16.M88.4 R136, [R190+0x4000] ;  /* 0x00400000be88783b */ /* 0x000fe80000000200 */
[----:B------:R-:W1:Y:S03]  /*8530*/  LDSM.16.M88.4 R32, [R187+0xa000] ;  /* 0x00a00000bb20783b */ /* 0x000e660000000200 */
[----:B--2---:R-:W-:Y:S08]  /*8540*/  HMMA.16816.F32.BF16 R16, R216, R220, R16 ;  /* 0x000000dcd810723c */ /* 0x004ff00000041810 */
[----:B---3--:R-:W-:Y:S08]  /*8550*/  HMMA.16816.F32.BF16 R160, R4, R24, R160 ;  /* 0x0000001804a0723c */ /* 0x008ff000000418a0 */
[----:B------:R-:W-:Y:S08]  /*8560*/  HMMA.16816.F32.BF16 R12, R216, R222, R12 ;  /* 0x000000ded80c723c */ /* 0x000ff0000004180c */
[C---:B------:R-:W-:Y:S01]  /*8570*/  HMMA.16816.F32.BF16 R156, R4.reuse, R26, R156 ;  /* 0x0000001a049c723c */ /* 0x040fe2000004189c */
[----:B------:R-:W-:Y:S07]  /*8580*/  LDSM.16.M88.4 R24, [R187+0xb000] ;  /* 0x00b00000bb18783b */ /* 0x000fee0000000200 */
[C---:B----4-:R-:W-:Y:S08]  /*8590*/  HMMA.16816.F32.BF16 R152, R4.reuse, R20, R152 ;  /* 0x000000140498723c */ /* 0x050ff00000041898 */
[C---:B------:R-:W-:Y:S01]  /*85a0*/  HMMA.16816.F32.BF16 R148, R4.reuse, R22, R148 ;  /* 0x000000160494723c */ /* 0x040fe20000041894 */
[----:B------:R-:W-:Y:S07]  /*85b0*/  LDSM.16.M88.4 R20, [R187+0xb800] ;  /* 0x00b80000bb14783b */ /* 0x000fee0000000200 */
[C---:B-----5:R-:W-:Y:S08]  /*85c0*/  HMMA.16816.F32.BF16 R144, R4.reuse, R8, R144 ;  /* 0x000000080490723c */ /* 0x060ff00000041890 */
[----:B------:R-:W-:Y:S01]  /*85d0*/  HMMA.16816.F32.BF16 R140, R4, R10, R140 ;  /* 0x0000000a048c723c */ /* 0x000fe2000004188c */
[----:B------:R-:W-:Y:S04]  /*85e0*/  LDSM.16.M88.4 R8, [R189+0x4000] ;  /* 0x00400000bd08783b */ /* 0x000fe80000000200 */
[----:B------:R-:W2:Y:S03]  /*85f0*/  LDSM.16.M88.4 R4, [R180+0x4000] ;  /* 0x00400000b404783b */ /* 0x000ea60000000200 */
[----:B-1----:R-:W-:Y:S08]  /*8600*/  HMMA.16816.F32.BF16 R16, R136, R32, R16 ;  /* 0x000000208810723c */ /* 0x002ff00000041810 */
[----:B------:R-:W-:Y:S07]  /*8610*/  HMMA.16816.F32.BF16 R160, R216, R212, R160 ;  /* 0x000000d4d8a0723c */ /* 0x000fee00000418a0 */
[----:B------:R-:W-:Y:S01]  /*8620*/  IMAD.MOV.U32 R212, RZ, RZ, R224 ;  /* 0x000000ffffd47224 */ /* 0x000fe200078e00e0 */
[----:B------:R-:W-:Y:S01]  /*8630*/  HMMA.16816.F32.BF16 R12, R136, R34, R12 ;  /* 0x00000022880c723c */ /* 0x000fe2000004180c */
[----:B------:R-:W-:-:S07]  /*8640*/  IMAD.MOV.U32 R213, RZ, RZ, R225 ;  /* 0x000000ffffd57224 */ /* 0x000fce00078e00e1 */
[C---:B------:R-:W-:Y:S08]  /*8650*/  HMMA.16816.F32.BF16 R144, R216.reuse, R164, R144 ;  /* 0x000000a4d890723c */ /* 0x040ff00000041890 */
[C---:B------:R-:W-:Y:S01]  /*8660*/  HMMA.16816.F32.BF16 R164, R216.reuse, R166, R140 ;  /* 0x000000a6d8a4723c */ /* 0x040fe2000004188c */
[----:B------:R-:W1:Y:S07]  /*8670*/  LDSM.16.M88.4 R140, [R180+0x4800] ;  /* 0x00480000b48c783b */ /* 0x000e6e0000000200 */
[C---:B------:R-:W-:Y:S08]  /*8680*/  HMMA.16816.F32.BF16 R156, R216.reuse, R214, R156 ;  /* 0x000000d6d89c723c */ /* 0x040ff0000004189c */
[C---:B------:R-:W-:Y:S08]  /*8690*/  HMMA.16816.F32.BF16 R152, R216.reuse, R168, R152 ;  /* 0x000000a8d898723c */ /* 0x040ff00000041898 */
[----:B------:R-:W-:Y:S08]  /*86a0*/  HMMA.16816.F32.BF16 R148, R216, R170, R148 ;  /* 0x000000aad894723c */ /* 0x000ff00000041894 */
[----:B--2---:R-:W-:Y:S08]  /*86b0*/  HMMA.16816.F32.BF16 R16, R8, R4, R16 ;  /* 0x000000040810723c */ /* 0x004ff00000041810 */
[----:B------:R-:W-:Y:S08]  /*86c0*/  HMMA.16816.F32.BF16 R160, R136, R28, R160 ;  /* 0x0000001c88a0723c */ /* 0x000ff000000418a0 */
[----:B------:R-:W-:Y:S01]  /*86d0*/  HMMA.16816.F32.BF16 R12, R8, R6, R12 ;  /* 0x00000006080c723c */ /* 0x000fe2000004180c */
[----:B------:R-:W2:Y:S07]  /*86e0*/  LDSM.16.M88.4 R4, [R180+0x5000] ;  /* 0x00500000b404783b */ /* 0x000eae0000000200 */
[----:B------:R-:W-:Y:S01]  /*86f0*/  HMMA.16816.F32.BF16 R156, R136, R30, R156 ;  /* 0x0000001e889c723c */ /* 0x000fe2000004189c */
[----:B------:R-:W-:-:S02]  /*8700*/  FSEL R28, R16, -INF , !P6 ;  /* 0xff800000101c7808 */ /* 0x000fc40007000000 */
[----:B------:R-:W-:Y:S02]  /*8710*/  FSEL R0, R18, -INF , !P4 ;  /* 0xff80000012007808 */ /* 0x000fe40006000000 */
[----:B------:R-:W-:-:S03]  /*8720*/  FSEL R29, R19, -INF , !P0 ;  /* 0xff800000131d7808 */ /* 0x000fc60004000000 */
[C---:B------:R-:W-:Y:S08]  /*8730*/  HMMA.16816.F32.BF16 R152, R136.reuse, R24, R152 ;  /* 0x000000188898723c */ /* 0x040ff00000041898 */
[----:B------:R-:W-:Y:S07]  /*8740*/  HMMA.16816.F32.BF16 R148, R136, R26, R148 ;  /* 0x0000001a8894723c */ /* 0x000fee0000041894 */
[----:B------:R-:W-:Y:S01]  /*8750*/  FSEL R26, R17, -INF , !P5 ;  /* 0xff800000111a7808 */ /* 0x000fe20006800000 */
[----:B-1----:R-:W-:Y:S01]  /*8760*/  HMMA.16816.F32.BF16 R160, R8, R140, R160 ;  /* 0x0000008c08a0723c */ /* 0x002fe200000418a0 */
[----:B------:R-:W1:Y:S01]  /*8770*/  LDSM.16.M88.4 R16, [R180+0x5800] ;  /* 0x00580000b410783b */ /* 0x000e620000000200 */
[----:B------:R-:W-:-:S06]  /*8780*/  DEPBAR.LE SB0, 0x0 ;  /* 0x000080000000791a */ /* 0x000fcc0000000000 */
[----:B------:R-:W-:Y:S07]  /*8790*/  HMMA.16816.F32.BF16 R144, R136, R20, R144 ;  /* 0x000000148890723c */ /* 0x000fee0000041890 */
[C---:B------:R-:W-:Y:S01]  /*87a0*/  IADD3 R21, R2.reuse, 0x8, RZ ;  /* 0x0000000802157810 */ /* 0x040fe20007ffe0ff */
[----:B------:R-:W-:Y:S01]  /*87b0*/  HMMA.16816.F32.BF16 R156, R8, R142, R156 ;  /* 0x0000008e089c723c */ /* 0x000fe2000004189c */
[----:B------:R-:W-:Y:S02]  /*87c0*/  IADD3 R20, R2, 0x9, RZ ;  /* 0x0000000902147810 */ /* 0x000fe40007ffe0ff */
[----:B------:R-:W-:-:S02]  /*87d0*/  ISETP.GE.AND P6, PT, R21, R203, PT ;  /* 0x000000cb1500720c */ /* 0x000fc40003fc6270 */
[C---:B------:R-:W-:Y:S02]  /*87e0*/  ISETP.GE.AND P4, PT, R21.reuse, R199, PT ;  /* 0x000000c71500720c */ /* 0x040fe40003f86270 */
[C---:B------:R-:W-:Y:S01]  /*87f0*/  ISETP.GE.AND P5, PT, R20.reuse, R203, PT ;  /* 0x000000cb1400720c */ /* 0x040fe20003fa6270 */
[----:B--2---:R-:W-:Y:S01]  /*8800*/  HMMA.16816.F32.BF16 R152, R8, R4, R152 ;  /* 0x000000040898723c */ /* 0x004fe20000041898 */
[C---:B------:R-:W-:Y:S02]  /*8810*/  ISETP.GE.AND P0, PT, R20.reuse, R199, PT ;  /* 0x000000c71400720c */ /* 0x040fe40003f06270 */
[C---:B------:R-:W-:Y:S02]  /*8820*/  ISETP.LT.OR P6, PT, R21.reuse, R204, P6 ;  /* 0x000000cc1500720c */ /* 0x040fe400037c1670 */
[----:B------:R-:W-:Y:S02]  /*8830*/  ISETP.LT.OR P4, PT, R21, R202, P4 ;  /* 0x000000ca1500720c */ /* 0x000fe40002781670 */
[C---:B------:R-:W-:Y:S01]  /*8840*/  ISETP.LT.OR P5, PT, R20.reuse, R204, P5 ;  /* 0x000000cc1400720c */ /* 0x040fe20002fa1670 */
[----:B------:R-:W-:Y:S01]  /*8850*/  HMMA.16816.F32.BF16 R164, R136, R22, R164 ;  /* 0x0000001688a4723c */ /* 0x000fe200000418a4 */
[----:B------:R-:W-:-:S02]  /*8860*/  ISETP.LT.OR P0, PT, R20, R202, P0 ;  /* 0x000000ca1400720c */ /* 0x000fc40000701670 */
[C---:B------:R-:W-:Y:S02]  /*8870*/  IADD3 R21, R2.reuse, 0x10, RZ ;  /* 0x0000001002157810 */ /* 0x040fe40007ffe0ff */
[----:B------:R-:W-:Y:S02]  /*8880*/  IADD3 R20, R2, 0x11, RZ ;  /* 0x0000001102147810 */ /* 0x000fe40007ffe0ff */
[----:B------:R-:W-:Y:S01]  /*8890*/  FSEL R30, R12, -INF , !P6 ;  /* 0xff8000000c1e7808 */ /* 0x000fe20007000000 */
[----:B------:R-:W-:Y:S01]  /*88a0*/  HMMA.16816.F32.BF16 R148, R8, R6, R148 ;  /* 0x000000060894723c */ /* 0x000fe20000041894 */
[----:B------:R-:W-:Y:S02]  /*88b0*/  FSEL R31, R14, -INF , !P4 ;  /* 0xff8000000e1f7808 */ /* 0x000fe40006000000 */
[----:B------:R-:W-:Y:S02]  /*88c0*/  FSEL R12, R13, -INF , !P5 ;  /* 0xff8000000d0c7808 */ /* 0x000fe40006800000 */
[----:B------:R-:W-:-:S02]  /*88d0*/  FSEL R15, R15, -INF , !P0 ;  /* 0xff8000000f0f7808 */ /* 0x000fc40004000000 */
[C---:B------:R-:W-:Y:S01]  /*88e0*/  ISETP.GE.AND P6, PT, R21.reuse, R203, PT ;  /* 0x000000cb1500720c */ /* 0x040fe20003fc6270 */
[C---:B-1----:R-:W-:Y:S01]  /*88f0*/  HMMA.16816.F32.BF16 R144, R8.reuse, R16, R144 ;  /* 0x000000100890723c */ /* 0x042fe20000041890 */
[----:B------:R-:W-:Y:S01]  /*8900*/  BAR.SYNC.DEFER_BLOCKING 0x0 ;  /* 0x0000000000007b1d */ /* 0x000fe20000010000 */
[C---:B------:R-:W-:Y:S02]  /*8910*/  ISETP.GE.AND P4, PT, R21.reuse, R199, PT ;  /* 0x000000c71500720c */ /* 0x040fe40003f86270 */
[C---:B------:R-:W-:Y:S02]  /*8920*/  ISETP.GE.AND P5, PT, R20.reuse, R203, PT ;  /* 0x000000cb1400720c */ /* 0x040fe40003fa6270 */
[----:B------:R-:W-:Y:S02]  /*8930*/  ISETP.GE.AND P0, PT, R20, R199, PT ;  /* 0x000000c71400720c */ /* 0x000fe40003f06270 */
[C---:B------:R-:W-:Y:S01]  /*8940*/  ISETP.LT.OR P6, PT, R21.reuse, R204, P6 ;  /* 0x000000cc1500720c */ /* 0x040fe200037c1670 */
[----:B------:R-:W-:Y:S01]  /*8950*/  HMMA.16816.F32.BF16 R164, R8, R18, R164 ;  /* 0x0000001208a4723c */ /* 0x000fe200000418a4 */
[----:B------:R-:W-:-:S02]  /*8960*/  ISETP.LT.OR P4, PT, R21, R202, P4 ;  /* 0x000000ca1500720c */ /* 0x000fc40002781670 */
[C---:B------:R-:W-:Y:S02]  /*8970*/  ISETP.LT.OR P5, PT, R20.reuse, R204, P5 ;  /* 0x000000cc1400720c */ /* 0x040fe40002fa1670 */
[----:B------:R-:W-:Y:S02]  /*8980*/  ISETP.LT.OR P0, PT, R20, R202, P0 ;  /* 0x000000ca1400720c */ /* 0x000fe40000701670 */
[C---:B------:R-:W-:Y:S02]  /*8990*/  IADD3 R5, R2.reuse, 0x18, RZ ;  /* 0x0000001802057810 */ /* 0x040fe40007ffe0ff */
[----:B------:R-:W-:Y:S02]  /*89a0*/  IADD3 R4, R2, 0x19, RZ ;  /* 0x0000001902047810 */ /* 0x000fe40007ffe0ff */
[----:B------:R-:W-:Y:S02]  /*89b0*/  FSEL R160, R160, -INF , !P6 ;  /* 0xff800000a0a07808 */ /* 0x000fe40007000000 */
[----:B------:R-:W-:-:S02]  /*89c0*/  FSEL R25, R162, -INF , !P4 ;  /* 0xff800000a2197808 */ /* 0x000fc40006000000 */
[----:B------:R-:W-:Y:S02]  /*89d0*/  FSEL R24, R161, -INF , !P5 ;  /* 0xff800000a1187808 */ /* 0x000fe40006800000 */
[----:B------:R-:W-:Y:S02]  /*89e0*/  FSEL R27, R163, -INF , !P0 ;  /* 0xff800000a31b7808 */ /* 0x000fe40004000000 */
[C---:B------:R-:W-:Y:S02]  /*89f0*/  ISETP.GE.AND P6, PT, R5.reuse, R203, PT ;  /* 0x000000cb0500720c */ /* 0x040fe40003fc6270 */
[----:B------:R-:W-:Y:S02]  /*8a00*/  ISETP.GE.AND P4, PT, R5, R199, PT ;  /* 0x000000c70500720c */ /* 0x000fe40003f86270 */
[C---:B------:R-:W-:Y:S02]  /*8a10*/  ISETP.GE.AND P5, PT, R4.reuse, R203, PT ;  /* 0x000000cb0400720c */ /* 0x040fe40003fa6270 */
[----:B------:R-:W-:-:S02]  /*8a20*/  ISETP.GE.AND P0, PT, R4, R199, PT ;  /* 0x000000c70400720c */ /* 0x000fc40003f06270 */
[C---:B------:R-:W-:Y:S02]  /*8a30*/  ISETP.LT.OR P6, PT, R5.reuse, R204, P6 ;  /* 0x000000cc0500720c */ /* 0x040fe400037c1670 */
[----:B------:R-:W-:Y:S02]  /*8a40*/  ISETP.LT.OR P4, PT, R5, R202, P4 ;  /* 0x000000ca0500720c */ /* 0x000fe40002781670 */
[C---:B------:R-:W-:Y:S02]  /*8a50*/  ISETP.LT.OR P5, PT, R4.reuse, R204, P5 ;  /* 0x000000cc0400720c */ /* 0x040fe40002fa1670 */
[----:B------:R-:W-:Y:S02]  /*8a60*/  ISETP.LT.OR P0, PT, R4, R202, P0 ;  /* 0x000000ca0400720c */ /* 0x000fe40000701670 */
[C---:B------:R-:W-:Y:S02]  /*8a70*/  IADD3 R5, R2.reuse, 0x20, RZ ;  /* 0x0000002002057810 */ /* 0x040fe40007ffe0ff */
[----:B------:R-:W-:-:S02]  /*8a80*/  IADD3 R4, R2, 0x21, RZ ;  /* 0x0000002102047810 */ /* 0x000fc40007ffe0ff */
[----:B------:R-:W-:Y:S02]  /*8a90*/  FSEL R22, R156, -INF , !P6 ;  /* 0xff8000009c167808 */ /* 0x000fe40007000000 */
[----:B------:R-:W-:Y:S02]  /*8aa0*/  FSEL R23, R158, -INF , !P4 ;  /* 0xff8000009e177808 */ /* 0x000fe40006000000 */
[----:B------:R-:W-:Y:S02]  /*8ab0*/  FSEL R20, R157, -INF , !P5 ;  /* 0xff8000009d147808 */ /* 0x000fe40006800000 */
[----:B------:R-:W-:Y:S02]  /*8ac0*/  FSEL R21, R159, -INF , !P0 ;  /* 0xff8000009f157808 */ /* 0x000fe40004000000 */
[C---:B------:R-:W-:Y:S02]  /*8ad0*/  ISETP.GE.AND P6, PT, R5.reuse, R203, PT ;  /* 0x000000cb0500720c */ /* 0x040fe40003fc6270 */
[----:B------:R-:W-:-:S02]  /*8ae0*/  ISETP.GE.AND P4, PT, R5, R199, PT ;  /* 0x000000c70500720c */ /* 0x000fc40003f86270 */
[C---:B------:R-:W-:Y:S02]  /*8af0*/  ISETP.GE.AND P5, PT, R4.reuse, R203, PT ;  /* 0x000000cb0400720c */ /* 0x040fe40003fa6270 */
[C---:B------:R-:W-:Y:S02]  /*8b00*/  ISETP.GE.AND P0, PT, R4.reuse, R199, PT ;  /* 0x000000c70400720c */ /* 0x040fe40003f06270 */
[C---:B------:R-:W-:Y:S02]  /*8b10*/  ISETP.LT.OR P6, PT, R5.reuse, R204, P6 ;  /* 0x000000cc0500720c */ /* 0x040fe400037c1670 */
[----:B------:R-:W-:Y:S02]  /*8b20*/  ISETP.LT.OR P4, PT, R5, R202, P4 ;  /* 0x000000ca0500720c */ /* 0x000fe40002781670 */
[C---:B------:R-:W-:Y:S02]  /*8b30*/  ISETP.LT.OR P5, PT, R4.reuse, R204, P5 ;  /* 0x000000cc0400720c */ /* 0x040fe40002fa1670 */
[----:B------:R-:W-:-:S02]  /*8b40*/  ISETP.LT.OR P0, PT, R4, R202, P0 ;  /* 0x000000ca0400720c */ /* 0x000fc40000701670 */
[C---:B------:R-:W-:Y:S02]  /*8b50*/  IADD3 R5, R2.reuse, 0x28, RZ ;  /* 0x0000002802057810 */ /* 0x040fe40007ffe0ff */
[----:B------:R-:W-:Y:S02]  /*8b60*/  IADD3 R4, R2, 0x29, RZ ;  /* 0x0000002902047810 */ /* 0x000fe40007ffe0ff */
[----:B------:R-:W-:Y:S02]  /*8b70*/  FSEL R168, R152, -INF , !P6 ;  /* 0xff80000098a87808 */ /* 0x000fe40007000000 */
[----:B------:R-:W-:Y:S02]  /*8b80*/  FSEL R171, R154, -INF , !P4 ;  /* 0xff8000009aab7808 */ /* 0x000fe40006000000 */
[----:B------:R-:W-:Y:S02]  /*8b90*/  FSEL R170, R153, -INF , !P5 ;  /* 0xff80000099aa7808 */ /* 0x000fe40006800000 */
[----:B------:R-:W-:-:S02]  /*8ba0*/  FSEL R169, R155, -INF , !P0 ;  /* 0xff8000009ba97808 */ /* 0x000fc40004000000 */
[C---:B------:R-:W-:Y:S02]  /*8bb0*/  ISETP.GE.AND P6, PT, R5.reuse, R203, PT ;  /* 0x000000cb0500720c */ /* 0x040fe40003fc6270 */
[C---:B------:R-:W-:Y:S02]  /*8bc0*/  ISETP.GE.AND P4, PT, R5.reuse, R199, PT ;  /* 0x000000c70500720c */ /* 0x040fe40003f86270 */
[C---:B------:R-:W-:Y:S02]  /*8bd0*/  ISETP.GE.AND P5, PT, R4.reuse, R203, PT ;  /* 0x000000cb0400720c */ /* 0x040fe40003fa6270 */
[----:B------:R-:W-:Y:S02]  /*8be0*/  ISETP.GE.AND P0, PT, R4, R199, PT ;  /* 0x000000c70400720c */ /* 0x000fe40003f06270 */
[C---:B------:R-:W-:Y:S02]  /*8bf0*/  ISETP.LT.OR P6, PT, R5.reuse, R204, P6 ;  /* 0x000000cc0500720c */ /* 0x040fe400037c1670 */
        /* <DEDUP_REMOVED lines=8> */
[C---:B------:R-:W-:Y:S02]  /*8c80*/  ISETP.GE.AND P4, PT, R5.reuse, R199, PT ;  /* 0x000000c70500720c */ /* 0x040fe40003f86270 */
[C---:B------:R-:W-:Y:S02]  /*8c90*/  ISETP.GE.AND P5, PT, R4.reuse, R203, PT ;  /* 0x000000cb0400720c */ /* 0x040fe40003fa6270 */
[C---:B------:R-:W-:Y:S02]  /*8ca0*/  ISETP.GE.AND P0, PT, R4.reuse, R199, PT ;  /* 0x000000c70400720c */ /* 0x040fe40003f06270 */
[----:B------:R-:W-:Y:S02]  /*8cb0*/  ISETP.LT.OR P4, PT, R5, R202, P4 ;  /* 0x000000ca0500720c */ /* 0x000fe40002781670 */
[----:B------:R-:W-:-:S02]  /*8cc0*/  ISETP.LT.OR P5, PT, R4, R204, P5 ;  /* 0x000000cc0400720c */ /* 0x000fc40002fa1670 */
[----:B------:R-:W-:Y:S02]  /*8cd0*/  ISETP.LT.OR P0, PT, R4, R202, P0 ;  /* 0x000000ca0400720c */ /* 0x000fe40000701670 */
[----:B------:R-:W-:Y:S02]  /*8ce0*/  IADD3 R4, R2, 0x38, RZ ;  /* 0x0000003802047810 */ /* 0x000fe40007ffe0ff */
[----:B------:R-:W-:Y:S02]  /*8cf0*/  FSEL R151, R146, -INF , !P4 ;  /* 0xff80000092977808 */ /* 0x000fe40006000000 */
[----:B------:R-:W-:Y:S02]  /*8d00*/  ISETP.GE.AND P4, PT, R4, R203, PT ;  /* 0x000000cb0400720c */ /* 0x000fe40003f86270 */
[----:B------:R-:W-:Y:S02]  /*8d10*/  FSEL R210, R148, -INF , !P6 ;  /* 0xff80000094d27808 */ /* 0x000fe40007000000 */
[----:B------:R-:W-:-:S02]  /*8d20*/  ISETP.LT.OR P4, PT, R4, R204, P4 ;  /* 0x000000cc0400720c */ /* 0x000fc40002781670 */
[C---:B------:R-:W-:Y:S02]  /*8d30*/  ISETP.GE.AND P6, PT, R5.reuse, R203, PT ;  /* 0x000000cb0500720c */ /* 0x040fe40003fc6270 */
[----:B------:R-:W-:Y:S02]  /*8d40*/  FSEL R138, R164, -INF , !P4 ;  /* 0xff800000a48a7808 */ /* 0x000fe40006000000 */
[----:B------:R-:W-:Y:S02]  /*8d50*/  PLOP3.LUT P4, PT, PT, PT, UP0, 0x80, 0x0 ;  /* 0x000000000000781c */ /* 0x000fe40003f8f008 */
[----:B------:R-:W-:Y:S02]  /*8d60*/  ISETP.LT.OR P6, PT, R5, R204, P6 ;  /* 0x000000cc0500720c */ /* 0x000fe400037c1670 */
[----:B------:R-:W-:Y:S02]  /*8d70*/  IADD3 R2, R2, 0x39, RZ ;  /* 0x0000003902027810 */ /* 0x000fe40007ffe0ff */
[----:B------:R-:W-:-:S02]  /*8d80*/  FSEL R154, R144, -INF , !P6 ;  /* 0xff800000909a7808 */ /* 0x000fc40007000000 */
[----:B------:R-:W-:Y:S02]  /*8d90*/  FSEL R152, R145, -INF , !P5 ;  /* 0xff80000091987808 */ /* 0x000fe40006800000 */
[----:B------:R-:W-:Y:S02]  /*8da0*/  FSEL R139, R147, -INF , !P0 ;  /* 0xff800000938b7808 */ /* 0x000fe40004000000 */
[----:B------:R-:W-:Y:S02]  /*8db0*/  ISETP.GE.AND P5, PT, R4, R199, PT ;  /* 0x000000c70400720c */ /* 0x000fe40003fa6270 */
[C---:B------:R-:W-:Y:S02]  /*8dc0*/  ISETP.GE.AND P6, PT, R2.reuse, R203, PT ;  /* 0x000000cb0200720c */ /* 0x040fe40003fc6270 */
[----:B------:R-:W-:Y:S02]  /*8dd0*/  ISETP.GE.AND P0, PT, R2, R199, PT ;  /* 0x000000c70200720c */ /* 0x000fe40003f06270 */
[----:B------:R-:W-:-:S02]  /*8de0*/  ISETP.LT.OR P5, PT, R4, R202, P5 ;  /* 0x000000ca0400720c */ /* 0x000fc40002fa1670 */
[C---:B------:R-:W-:Y:S02]  /*8df0*/  ISETP.LT.OR P6, PT, R2.reuse, R204, P6 ;  /* 0x000000cc0200720c */ /* 0x040fe400037c1670 */
[----:B------:R-:W-:Y:S02]  /*8e00*/  ISETP.LT.OR P0, PT, R2, R202, P0 ;  /* 0x000000ca0200720c */ /* 0x000fe40000701670 */
[----:B------:R-:W-:Y:S02]  /*8e10*/  FSEL R137, R166, -INF , !P5 ;  /* 0xff800000a6897808 */ /* 0x000fe40006800000 */
[----:B------:R-:W-:Y:S02]  /*8e20*/  FSEL R136, R165, -INF , !P6 ;  /* 0xff800000a5887808 */ /* 0x000fe40007000000 */
[----:B------:R-:W-:Y:S01]  /*8e30*/  FSEL R149, R167, -INF , !P0 ;  /* 0xff800000a7957808 */ /* 0x000fe20004000000 */
[----:B------:R-:W-:Y:S05]  /*8e40*/  @!P4 BRA `(.L_x_2098) ;  /* 0x00000cc00000c947 */ /* 0x000fea0003800000 */
[----:B------:R-:W-:-:S13]  /*8e50*/  PLOP3.LUT P0, PT, PT, PT, UP6, 0x80, 0x0 ;  /* 0x000000000000781c */ /* 0x000fda0003f0f068 */
[----:B------:R-:W-:Y:S05]  /*8e60*/  @!P0 BRA `(.L_x_2099) ;  /* 0x0000046000008947 */ /* 0x000fea0003800000 */
[----:B------:R-:W1:Y:S01]  /*8e70*/  I2F.RP R6, UR9 ;  /* 0x0000000900067d06 */ /* 0x000e620008209400 */
[----:B------:R-:W-:Y:S02]  /*8e80*/  USHF.L.U32 UR4, UR25, 0x6, URZ ;  /* 0x0000000619047899 */ /* 0x000fe4000800063f */
[----:B------:R-:W-:Y:S02]  /*8e90*/  UMOV UR14, URZ ;  /* 0x0000003f000e7c82 */ /* 0x000fe40008000000 */
[----:B------:R-:W-:Y:S02]  /*8ea0*/  UIADD3 UR12, UR4, -0x40, URZ ;  /* 0xffffffc0040c7890 */ /* 0x000fe4000fffe03f */
[----:B------:R-:W-:-:S04]  /*8eb0*/  IABS R4, UR4 ;  /* 0x0000000400047c13 */ /* 0x000fc80008000000 */
[----:B------:R-:W-:Y:S01]  /*8ec0*/  IABS R2, UR12 ;  /* 0x0000000c00027c13 */ /* 0x000fe20008000000 */
        /* <DEDUP_REMOVED lines=10> */
[----:B---3--:R-:W-:Y:S02]  /*8f70*/  UIMAD.WIDE.U32 UR16, UR17, UR8, URZ ;  /* 0x00000008111072a5 */ /* 0x008fe4000f8e003f */
        /* <DEDUP_REMOVED lines=28> */
[----:B------:R-:W-:Y:S02]  /*9140*/  IMAD.U32 R4, RZ, RZ, UR8 ;  /* 0x00000008ff047e24 */ /* 0x000fe4000f8e00ff */
[----:B------:R-:W-:Y:S01]  /*9150*/  IMAD.U32 R5, RZ, RZ, UR9 ;  /* 0x00000009ff057e24 */ /* 0x000fe2000f8e00ff */
[----:B------:R-:W-:Y:S01]  /*9160*/  MOV R6, UR12 ;  /* 0x0000000c00067c02 */ /* 0x000fe20008000f00 */
[----:B------:R-:W-:-:S03]  /*9170*/  IMAD.U32 R7, RZ, RZ, UR13 ;  /* 0x0000000dff077e24 */ /* 0x000fc6000f8e00ff */
[----:B------:R-:W2:Y:S04]  /*9180*/  LDG.E R4, [R4.64] ;  /* 0x0000000604047981 */ /* 0x000ea8000c1e1900 */
[----:B------:R-:W3:Y:S01]  /*9190*/  LDG.E R2, [R6.64] ;  /* 0x0000000606027981 */ /* 0x000ee2000c1e1900 */
        /* <DEDUP_REMOVED lines=8> */
[----:B------:R-:W-:-:S03]  /*9220*/  UIADD3 UR13, UR13, UR5, URZ ;  /* 0x000000050d0d7290 */ /* 0x000fc6000fffe03f */
[----:B------:R-:W-:Y:S01]  /*9230*/  ULDC.64 UR4, c[0x0][0x180] ;  /* 0x0000600000047ab9 */ /* 0x000fe20000000a00 */
[----:B--2---:R-:W1:Y:S08]  /*9240*/  R2UR UR9, R4 ;  /* 0x00000000040973c2 */ /* 0x004e7000000e0000 */
[----:B---3--:R-:W1:Y:S02]  /*9250*/  R2UR UR8, R2 ;  /* 0x00000000020873c2 */ /* 0x008e6400000e0000 */
[----:B-1----:R-:W-:-:S04]  /*9260*/  UIADD3 UR9, -UR9, UR8, URZ ;  /* 0x0000000809097290 */ /* 0x002fc8000fffe13f */
[----:B------:R-:W-:Y:S02]  /*9270*/  USHF.R.S32.HI UR8, URZ, 0x1f, UR9 ;  /* 0x0000001f3f087899 */ /* 0x000fe40008011409 */
[----:B------:R-:W-:Y:S02]  /*9280*/  UIMAD.WIDE.U32 UR10, UR9, UR4, UR12 ;  /* 0x00000004090a72a5 */ /* 0x000fe4000f8e000c */
[----:B------:R-:W-:-:S04]  /*9290*/  UIMAD UR8, UR8, UR4, URZ ;  /* 0x00000004080872a4 */ /* 0x000fc8000f8e023f */
[----:B------:R-:W-:-:S04]  /*92a0*/  UIMAD UR8, UR9, UR5, UR8 ;  /* 0x00000005090872a4 */ /* 0x000fc8000f8e0208 */
[----:B------:R-:W-:Y:S01]  /*92b0*/  UIADD3 UR8, UR11, UR8, URZ ;  /* 0x000000080b087290 */ /* 0x000fe2000fffe03f */
[----:B------:R-:W-:Y:S05]  /*92c0*/  BRA `(.L_x_2100) ;  /* 0x0000003000007947 */ /* 0x000fea0003800000 */
.L_x_2099:
[----:B------:R-:W-:Y:S02]  /*92d0*/  ULDC UR10, c[0x0][0x198] ;  /* 0x00006600000a7ab9 */ /* 0x000fe40000000800 */
[----:B------:R-:W-:-:S04]  /*92e0*/  ULEA UR10, -UR10, URZ, 0x6 ;  /* 0x0000003f0a0a7291 */ /* 0x000fc8000f8e313f */
[----:B------:R-:W-:Y:S02]  /*92f0*/  USHF.R.S32.HI UR8, URZ, 0x1f, UR10 ;  /* 0x0000001f3f087899 */ /* 0x000fe4000801140a */
.L_x_2100:
[----:B------:R-:W-:Y:S01]  /*9300*/  IMAD.U32 R141, RZ, RZ, UR10 ;  /* 0x0000000aff8d7e24 */ /* 0x000fe2000f8e00ff */
[C---:B------:R-:W-:Y:S01]  /*9310*/  @!P2 IADD3 R9, P5, R134.reuse, UR10, RZ ;  /* 0x0000000a8609ac10 */ /* 0x040fe2000ffbe0ff */
[----:B------:R-:W-:Y:S01]  /*9320*/  IMAD.U32 R6, RZ, RZ, UR10 ;  /* 0x0000000aff067e24 */ /* 0x000fe2000f8e00ff */
[----:B------:R-:W-:Y:S01]  /*9330*/  @!P1 IADD3 R5, P0, R134, UR10, RZ ;  /* 0x0000000a86059c10 */ /* 0x000fe2000ff1e0ff */
[----:B------:R-:W-:Y:S01]  /*9340*/  IMAD.U32 R4, RZ, RZ, UR8 ;  /* 0x00000008ff047e24 */ /* 0x000fe2000f8e00ff */
[----:B------:R-:W-:Y:S01]  /*9350*/  @!P3 LEA R140, P6, R141, R208, 0x1 ;  /* 0x000000d08d8cb211 */ /* 0x000fe200078c08ff */
[----:B------:R-:W-:Y:S01]  /*9360*/  IMAD.U32 R7, RZ, RZ, UR21 ;  /* 0x00000015ff077e24 */ /* 0x000fe2000f8e00ff */
[----:B------:R-:W-:Y:S01]  /*9370*/  @!P2 IADD3.X R2, R133, UR8, RZ, P5, !PT ;  /* 0x000000088502ac10 */ /* 0x000fe2000affe4ff */
[----:B------:R-:W-:Y:S01]  /*9380*/  UIADD3 UR5, UP1, UP0, UR21, UR10, UR21 ;  /* 0x0000000a15057290 */ /* 0x000fe2000f83e015 */
[----:B------:R-:W-:Y:S01]  /*9390*/  @!P3 LEA.HI.X R141, R6, R207, R4, 0x1, P6 ;  /* 0x000000cf068db211 */ /* 0x000fe200030f0c04 */
[----:B------:R1:W-:Y:S01]  /*93a0*/  @P3 STS.128 [R198+0x6000], RZ ;  /* 0x006000ffc6003388 */ /* 0x0003e20000000c00 */
[----:B------:R-:W-:Y:S01]  /*93b0*/  @!P2 LEA R34, P5, R9, c[0x0][0x168], 0x1 ;  /* 0x00005a000922aa11 */ /* 0x000fe200078a08ff */
[----:B------:R-:W-:Y:S01]  /*93c0*/  UIADD3.X UR4, UR20, UR8, UR20, UP1, UP0 ;  /* 0x0000000814047290 */ /* 0x000fe20008fe0414 */
[----:B------:R-:W-:Y:S01]  /*93d0*/  @!P1 IADD3.X R4, R133, UR8, RZ, P0, !PT ;  /* 0x0000000885049c10 */ /* 0x000fe200087fe4ff */
[----:B------:R-:W-:Y:S01]  /*93e0*/  @!PT LDS RZ, [RZ] ;  /* 0x00000000fffff984 */ /* 0x000fe20000000800 */
[----:B------:R-:W-:Y:S01]  /*93f0*/  @!PT LDS RZ, [RZ] ;  /* 0x00000000fffff984 */ /* 0x000fe20000000800 */
[----:B------:R-:W-:Y:S01]  /*9400*/  @!PT LDS RZ, [RZ] ;  /* 0x00000000fffff984 */ /* 0x000fe20000000800 */
[----:B------:R1:W-:Y:S01]  /*9410*/  @!P3 LDGSTS.E.BYPASS.LTC128B.128 [R198+0x6000], [R140.64] ;  /* 0x060000008cc6bfae */ /* 0x0003e2000b901d46 */
[----:B------:R-:W-:Y:S01]  /*9420*/  @!P1 LEA R16, P0, R5, c[0x0][0x168], 0x1 ;  /* 0x00005a0005109a11 */ /* 0x000fe200078008ff */
[----:B------:R-:W-:Y:S01]  /*9430*/  BSSY B0, `(.L_x_2101) ;  /* 0x0000067000007945 */ /* 0x000fe20003800000 */
[----:B------:R-:W-:Y:S01]  /*9440*/  @!P2 LEA.HI.X R35, R9, c[0x0][0x16c], R2, 0x1, P5 ;  /* 0x00005b000923aa11 */ /* 0x000fe200028f0c02 */
[----:B------:R-:W-:Y:S01]  /*9450*/  IMAD.U32 R2, RZ, RZ, UR20 ;  /* 0x00000014ff027e24 */ /* 0x000fe2000f8e00ff */
[----:B------:R-:W-:Y:S01]  /*9460*/  @!P1 LEA.HI.X R17, R5, c[0x0][0x16c], R4, 0x1, P0 ;  /* 0x00005b0005119a11 */ /* 0x000fe200000f0c04 */
[----:B------:R-:W-:Y:S01]  /*9470*/  IMAD.U32 R5, RZ, RZ, UR21 ;  /* 0x00000015ff057e24 */ /* 0x000fe2000f8e00ff */
[----:B------:R-:W-:Y:S01]  /*9480*/  @!P3 IADD3 R7, P5, R7, UR10, RZ ;  /* 0x0000000a0707bc10 */ /* 0x000fe2000ffbe0ff */
[----:B------:R-:W-:Y:S01]  /*9490*/  IMAD.U32 R4, RZ, RZ, UR20 ;  /* 0x00000014ff047e24 */ /* 0x000fe2000f8e00ff */
[----:B------:R1:W-:Y:S01]  /*94a0*/  @P2 STS.128 [R198+0x8000], RZ ;  /* 0x008000ffc6002388 */ /* 0x0003e20000000c00 */
[----:B------:R-:W-:Y:S01]  /*94b0*/  IMAD.U32 R9, RZ, RZ, UR5 ;  /* 0x00000005ff097e24 */ /* 0x000fe2000f8e00ff */
[----:B------:R-:W-:-:S02]  /*94c0*/  @!P3 IADD3.X R2, R2, UR8, RZ, P5, !PT ;  /* 0x000000080202bc10 */ /* 0x000fc4000affe4ff */
[C---:B------:R-:W-:Y:S01]  /*94d0*/  @!P3 LEA R32, P6, R7.reuse, R208, 0x1 ;  /* 0x000000d00720b211 */ /* 0x040fe200078c08ff */
[----:B------:R-:W-:Y:S01]  /*94e0*/  @!PT LDS RZ, [RZ] ;  /* 0x00000000fffff984 */ /* 0x000fe20000000800 */
[----:B------:R-:W-:Y:S01]  /*94f0*/  @!PT LDS RZ, [RZ] ;  /* 0x00000000fffff984 */ /* 0x000fe20000000800 */
[----:B------:R-:W-:Y:S01]  /*9500*/  @!PT LDS RZ, [RZ] ;  /* 0x00000000fffff984 */ /* 0x000fe20000000800 */
[----:B------:R1:W-:Y:S01]  /*9510*/  @!P2 LDGSTS.E.BYPASS.LTC128B.128 [R198+0x8000], [R34.64+0x80] ;  /* 0x0800008022c6afae */ /* 0x0003e2000b901d46 */
[C-C-:B------:R-:W-:Y:S02]  /*9520*/  @!P2 IADD3 R8, P5, P0, R134.reuse, UR10, R5.reuse ;  /* 0x0000000a8608ac10 */ /* 0x140fe4000f8be005 */
[----:B------:R-:W-:Y:S01]  /*9530*/  @!P3 LEA.HI.X R33, R7, R207, R2, 0x1, P6 ;  /* 0x000000cf0721b211 */ /* 0x000fe200030f0c02 */
[----:B------:R-:W-:Y:S01]  /*9540*/  IMAD.U32 R2, RZ, RZ, UR20 ;  /* 0x00000014ff027e24 */ /* 0x000fe2000f8e00ff */
[----:B------:R-:W-:Y:S01]  /*9550*/  @!P2 IADD3.X R7, R133, UR8, R4, P5, P0 ;  /* 0x000000088507ac10 */ /* 0x000fe2000afe0404 */
[----:B------:R-:W-:Y:S01]  /*9560*/  IMAD.U32 R4, RZ, RZ, UR5 ;  /* 0x00000005ff047e24 */ /* 0x000fe2000f8e00ff */
[----:B------:R-:W-:Y:S01]  /*9570*/  @!P1 IADD3 R6, P5, P0, R134, UR10, R5 ;  /* 0x0000000a86069c10 */ /* 0x000fe2000f8be005 */
[----:B------:R1:W-:Y:S01]  /*9580*/  @P1 STS.128 [R198+0xa000], RZ ;  /* 0x00a000ffc6001388 */ /* 0x0003e20000000c00 */
[----:B------:R-:W-:-:S02]  /*9590*/  @!P2 LEA R18, P6, R8, c[0x0][0x168], 0x1 ;  /* 0x00005a000812aa11 */ /* 0x000fc400078c08ff */
[----:B------:R-:W-:Y:S01]  /*95a0*/  @!P1 IADD3.X R5, R133, UR8, R2, P5, P0 ;  /* 0x0000000885059c10 */ /* 0x000fe2000afe0402 */
[----:B------:R-:W-:Y:S01]  /*95b0*/  IMAD.U32 R2, RZ, RZ, UR4 ;  /* 0x00000004ff027e24 */ /* 0x000fe2000f8e00ff */
[C---:B------:R-:W-:Y:S01]  /*95c0*/  @!P1 LEA R10, P0, R6.reuse, c[0x0][0x168], 0x1 ;  /* 0x00005a00060a9a11 */ /* 0x040fe200078008ff */
[----:B------:R-:W-:Y:S01]  /*95d0*/  @!PT LDS RZ, [RZ] ;  /* 0x00000000fffff984 */ /* 0x000fe20000000800 */
[----:B------:R-:W-:Y:S01]  /*95e0*/  @!PT LDS RZ, [RZ] ;  /* 0x00000000fffff984 */ /* 0x000fe20000000800 */
[----:B------:R-:W-:Y:S01]  /*95f0*/  @!PT LDS RZ, [RZ] ;  /* 0x00000000fffff984 */ /* 0x000fe20000000800 */
[----:B------:R1:W-:Y:S01]  /*9600*/  @!P1 LDGSTS.E.BYPASS.LTC128B.128 [R198+0xa000], [R16.64+0x100] ;  /* 0x0a00010010c69fae */ /* 0x0003e2000b901d46 */
[----:B------:R-:W-:Y:S02]  /*9610*/  @!P3 LEA R142, P5, R9, R208, 0x1 ;  /* 0x000000d0098eb211 */ /* 0x000fe400078a08ff */
[----:B------:R-:W-:Y:S01]  /*9620*/  @!P1 LEA.HI.X R11, R6, c[0x0][0x16c], R5, 0x1, P0 ;  /* 0x00005b00060b9a11 */ /* 0x000fe200000f0c05 */
[----:B------:R1:W-:Y:S01]  /*9630*/  @P3 STS.128 [R198+0x6800], RZ ;  /* 0x006800ffc6003388 */ /* 0x0003e20000000c00 */
[----:B------:R-:W-:Y:S02]  /*9640*/  @!P2 IADD3 R5, P0, R134, UR5, RZ ;  /* 0x000000058605ac10 */ /* 0x000fe4000ff1e0ff */
[----:B------:R-:W-:Y:S01]  /*9650*/  @!P2 LEA.HI.X R19, R8, c[0x0][0x16c], R7, 0x1, P6 ;  /* 0x00005b000813aa11 */ /* 0x000fe200030f0c07 */
[----:B------:R-:W-:Y:S01]  /*9660*/  @!PT LDS RZ, [RZ] ;  /* 0x00000000fffff984 */ /* 0x000fe20000000800 */
[----:B------:R-:W-:Y:S01]  /*9670*/  @!PT LDS RZ, [RZ] ;  /* 0x00000000fffff984 */ /* 0x000fe20000000800 */
[----:B------:R-:W-:Y:S01]  /*9680*/  @!PT LDS RZ, [RZ] ;  /* 0x00000000fffff984 */ /* 0x000fe20000000800 */
[----:B------:R1:W-:Y:S01]  /*9690*/  @!P3 LDGSTS.E.BYPASS.LTC128B.128 [R198+0x6800], [R32.64] ;  /* 0x0680000020c6bfae */ /* 0x0003e2000b901d46 */
[----:B------:R-:W-:-:S02]  /*96a0*/  @!P3 LEA.HI.X R143, R4, R207, R2, 0x1, P5 ;  /* 0x000000cf048fb211 */ /* 0x000fc400028f0c02 */
[C---:B------:R-:W-:Y:S01]  /*96b0*/  @!P1 IADD3 R7, P5, R134.reuse, UR5, RZ ;  /* 0x0000000586079c10 */ /* 0x040fe2000ffbe0ff */
[----:B------:R-:W-:Y:S01]  /*96c0*/  UIADD3 UR5, UP0, UR21, UR5, URZ ;  /* 0x0000000515057290 */ /* 0x000fe2000ff1e03f */
[----:B------:R-:W-:Y:S01]  /*96d0*/  @!P2 IADD3.X R4, R133, UR4, RZ, P0, !PT ;  /* 0x000000048504ac10 */ /* 0x000fe200087fe4ff */
[----:B------:R1:W-:Y:S01]  /*96e0*/  @P2 STS.128 [R198+0x8800], RZ ;  /* 0x008800ffc6002388 */ /* 0x0003e20000000c00 */
[----:B------:R-:W-:Y:S02]  /*96f0*/  @!P2 LEA R144, P0, R5, c[0x0][0x168], 0x1 ;  /* 0x00005a000590aa11 */ /* 0x000fe400078008ff */
[----:B------:R-:W-:Y:S01]  /*9700*/  @!P1 IADD3.X R2, R133, UR4, RZ, P5, !PT ;  /* 0x0000000485029c10 */ /* 0x000fe2000affe4ff */
[----:B------:R-:W-:Y:S01]  /*9710*/  UIADD3.X UR4, UR20, UR4, URZ, UP0, !UPT ;  /* 0x0000000414047290 */ /* 0x000fe200087fe43f */
[----:B------:R-:W-:Y:S01]  /*9720*/  @!P1 LEA R8, P5, R7, c[0x0][0x168], 0x1 ;  /* 0x00005a0007089a11 */ /* 0x000fe200078a08ff */
[----:B------:R-:W-:Y:S01]  /*9730*/  @!PT LDS RZ, [RZ] ;  /* 0x00000000fffff984 */ /* 0x000fe20000000800 */
[----:B------:R-:W-:Y:S01]  /*9740*/  @!PT LDS RZ, [RZ] ;  /* 0x00000000fffff984 */ /* 0x000fe20000000800 */
[----:B------:R-:W-:Y:S01]  /*9750*/  @!PT LDS RZ, [RZ] ;  /* 0x00000000fffff984 */ /* 0x000fe20000000800 */
[----:B------:R1:W-:Y:S01]  /*9760*/  @!P2 LDGSTS.E.BYPASS.LTC128B.128 [R198+0x8800], [R18.64+0x80] ;  /* 0x0880008012c6afae */ /* 0x0003e2000b901d46 */
[----:B------:R-:W-:Y:S01]  /*9770*/  @!P2 LEA.HI.X R145, R5, c[0x0][0x16c], R4, 0x1, P0 ;  /* 0x00005b000591aa11 */ /* 0x000fe200000f0c04 */
[----:B------:R-:W-:Y:S01]  /*9780*/  IMAD.U32 R5, RZ, RZ, UR5 ;  /* 0x00000005ff057e24 */ /* 0x000fe2000f8e00ff */
[----:B------:R-:W-:Y:S01]  /*9790*/  @!P2 IADD3 R6, P0, R134, UR5, RZ ;  /* 0x000000058606ac10 */ /* 0x000fe2000ff1e0ff */
[----:B------:R-:W-:Y:S01]  /*97a0*/  IMAD.U32 R4, RZ, RZ, UR5 ;  /* 0x00000005ff047e24 */ /* 0x000fe2000f8e00ff */
[----:B------:R-:W-:Y:S01]  /*97b0*/  @!P1 LEA.HI.X R9, R7, c[0x0][0x16c], R2, 0x1, P5 ;  /* 0x00005b0007099a11 */ /* 0x000fe200028f0c02 */
[----:B------:R-:W-:Y:S01]  /*97c0*/  IMAD.U32 R2, RZ, RZ, UR4 ;  /* 0x00000004ff027e24 */ /* 0x000fe2000f8e00ff */
[----:B------:R-:W-:Y:S01]  /*97d0*/  @!P3 LEA R156, P5, R5, R208, 0x1 ;  /* 0x000000d0059cb211 */ /* 0x000fe200078a08ff */
[----:B------:R1:W-:Y:S01]  /*97e0*/  @P1 STS.128 [R198+0xa800], RZ ;  /* 0x00a800ffc6001388 */ /* 0x0003e20000000c00 */
[----:B------:R-:W-:-:S02]  /*97f0*/  @!P2 IADD3.X R5, R133, UR4, RZ, P0, !PT ;  /* 0x000000048505ac10 */ /* 0x000fc400087fe4ff */
[----:B------:R-:W-:Y:S01]  /*9800*/  @!P2 LEA R146, P0, R6, c[0x0][0x168], 0x1 ;  /* 0x00005a000692aa11 */ /* 0x000fe200078008ff */
[----:B------:R-:W-:Y:S01]  /*9810*/  @!PT LDS RZ, [RZ] ;  /* 0x00000000fffff984 */ /* 0x000fe20000000800 */
[----:B------:R-:W-:Y:S01]  /*9820*/  @!PT LDS RZ, [RZ] ;  /* 0x00000000fffff984 */ /* 0x000fe20000000800 */
[----:B------:R-:W-:Y:S01]  /*9830*/  @!PT LDS RZ, [RZ] ;  /* 0x00000000fffff984 */ /* 0x000fe20000000800 */
[----:B------:R1:W-:Y:S01]  /*9840*/  @!P1 LDGSTS.E.BYPASS.LTC128B.128 [R198+0xa800], [R10.64+0x100] ;  /* 0x0a8001000ac69fae */ /* 0x0003e2000b901d46 */
[----:B------:R-:W-:Y:S02]  /*9850*/  @!P3 LEA.HI.X R157, R4, R207, R2, 0x1, P5 ;  /* 0x000000cf049db211 */ /* 0x000fe400028f0c02 */
[----:B------:R-:W-:Y:S01]  /*9860*/  @!P2 LEA.HI.X R147, R6, c[0x0][0x16c], R5, 0x1, P0 ;  /* 0x00005b000693aa11 */ /* 0x000fe200000f0c05 */
        /* <DEDUP_REMOVED lines=27> */
[----:B------:R-:W-:-:S04]  /*9a20*/  IADD3 R134, P0, R134, UR5, RZ ;  /* 0x0000000586867c10 */ /* 0x000fc8000ff1e0ff */
[----:B------:R-:W-:Y:S02]  /*9a30*/  IADD3.X R133, R133, UR4, RZ, P0, !PT ;  /* 0x0000000485857c10 */ /* 0x000fe400087fe4ff */
[----:B------:R-:W-:-:S04]  /*9a40*/  LEA R4, P0, R134, c[0x0][0x168], 0x1 ;  /* 0x00005a0086047a11 */ /* 0x000fc800078008ff */
[----:B------:R-:W-:-:S05]  /*9a50*/  LEA.HI.X R5, R134, c[0x0][0x16c], R133, 0x1, P0 ;  /* 0x00005b0086057a11 */ /* 0x000fca00000f0c85 */
[----:B------:R-:W-:Y:S01]  /*9a60*/  @!PT LDS RZ, [RZ] ;  /* 0x00000000fffff984 */ /* 0x000fe20000000800 */
[----:B------:R-:W-:Y:S01]  /*9a70*/  @!PT LDS RZ, [RZ] ;  /* 0x00000000fffff984 */ /* 0x000fe20000000800 */
[----:B------:R-:W-:Y:S01]  /*9a80*/  @!PT LDS RZ, [RZ] ;  /* 0x00000000fffff984 */ /* 0x000fe20000000800 */
[----:B------:R2:W-:Y:S04]  /*9a90*/  LDGSTS.E.BYPASS.LTC128B.128 [R198+0xb800], [R4.64+0x100] ;  /* 0x0b80010004c67fae */ /* 0x0005e8000b901d46 */
.L_x_2102:
[----:B------:R-:W-:Y:S05]  /*9aa0*/  BSYNC B0 ;  /* 0x0000000000007941 */ /* 0x000fea0003800000 */
.L_x_2101:
[----:B------:R-:W0:Y:S01]  /*9ab0*/  LDGDEPBAR ;  /* 0x00000000000079af */ /* 0x000e220000000000 */
[----:B--2---:R-:W-:Y:S01]  /*9ac0*/  IMAD.U32 R5, RZ, RZ, UR10 ;  /* 0x0000000aff057e24 */ /* 0x004fe2000f8e00ff */
[----:B------:R-:W-:Y:S01]  /*9ad0*/  MOV R2, UR8 ;  /* 0x0000000800027c02 */ /* 0x000fe20008000f00 */
[----:B------:R-:W-:-:S03]  /*9ae0*/  IMAD.U32 R4, RZ, RZ, UR10 ;  /* 0x0000000aff047e24 */ /* 0x000fc6000f8e00ff */
[----:B------:R-:W-:-:S04]  /*9af0*/  LEA R208, P0, R5, R208, 0x1 ;  /* 0x000000d005d07211 */ /* 0x000fc800078008ff */
[----:B------:R-:W-:Y:S02]  /*9b00*/  LEA.HI.X R207, R4, R207, R2, 0x1, P0 ;  /* 0x000000cf04cf7211 */ /* 0x000fe400000f0c02 */
.L_x_2098:
        /* <DEDUP_REMOVED lines=34> */
[----:B------:R-:W-:-:S03]  /*9d30*/  FMNMX.FTZ R7, R149, R2, !PT ;  /* 0x0000000295077209 */ /* 0x000fc60007810000 */
[----:B------:R-:W1:Y:S04]  /*9d40*/  SHFL.BFLY PT, R5, R4, 0x2, 0x1f ;  /* 0x0c401f0004057f89 */ /* 0x000e6800000e0000 */
[----:B------:R-:W2:Y:S01]  /*9d50*/  SHFL.BFLY PT, R2, R7, 0x2, 0x1f ;  /* 0x0c401f0007027f89 */ /* 0x000ea200000e0000 */
[----:B-1----:R-:W-:Y:S02]  /*9d60*/  FMNMX.FTZ R5, R4, R5, !PT ;  /* 0x0000000504057209 */ /* 0x002fe40007810000 */
[----:B--2---:R-:W-:-:S03]  /*9d70*/  FMNMX.FTZ R2, R7, R2, !PT ;  /* 0x0000000207027209 */ /* 0x004fc60007810000 */
[----:B------:R-:W1:Y:S04]  /*9d80*/  SHFL.BFLY PT, R146, R5, 0x1, 0x1f ;  /* 0x0c201f0005927f89 */ /* 0x000e6800000e0000 */
[----:B------:R-:W2:Y:S01]  /*9d90*/  SHFL.BFLY PT, R145, R2, 0x1, 0x1f ;  /* 0x0c201f0002917f89 */ /* 0x000ea200000e0000 */
[----:B-1----:R-:W-:Y:S02]  /*9da0*/  FMNMX.FTZ R146, R5, R146, !PT ;  /* 0x0000009205927209 */ /* 0x002fe40007810000 */
[----:B--2---:R-:W-:-:S03]  /*9db0*/  FMNMX.FTZ R145, R2, R145, !PT ;  /* 0x0000009102917209 */ /* 0x004fc60007810000 */
[C---:B------:R-:W-:Y:S01]  /*9dc0*/  FMUL.FTZ R153, R146.reuse, c[0x0][0x23c] ;  /* 0x00008f0092997a20 */ /* 0x040fe20000410000 */
[C---:B------:R-:W-:Y:S02]  /*9dd0*/  FSETP.NEU.FTZ.AND P1, PT, R146.reuse, -INF , PT ;  /* 0xff8000009200780b */ /* 0x040fe40003f3d000 */
[C---:B------:R-:W-:Y:S01]  /*9de0*/  FSETP.NEU.FTZ.AND P0, PT, R145.reuse, -INF , PT ;  /* 0xff8000009100780b */ /* 0x040fe20003f1d000 */
[----:B------:R-:W-:Y:S01]  /*9df0*/  FMUL.FTZ R150, R145, c[0x0][0x23c] ;  /* 0x00008f0091967a20 */ /* 0x000fe20000410000 */
[----:B------:R-:W-:Y:S02]  /*9e00*/  FSEL R153, R153, RZ, P1 ;  /* 0x000000ff99997208 */ /* 0x000fe40000800000 */
[----:B------:R-:W-:Y:S02]  /*9e10*/  FSEL R5, R146, RZ, P1 ;  /* 0x000000ff92057208 */ /* 0x000fe40000800000 */
[----:B------:R-:W-:Y:S01]  /*9e20*/  FSEL R150, R150, RZ, P0 ;  /* 0x000000ff96967208 */ /* 0x000fe20000000000 */
[----:B------:R-:W-:Y:S01]  /*9e30*/  FFMA.FTZ R141, R12, c[0x0][0x23c], -R153 ;  /* 0x00008f000c8d7a23 */ /* 0x000fe20000010899 */
[----:B------:R-:W-:Y:S01]  /*9e40*/  FSEL R6, R145, RZ, P0 ;  /* 0x000000ff91067208 */ /* 0x000fe20000000000 */
[----:B------:R-:W-:-:S02]  /*9e50*/  FADD.FTZ R4, R132, -R5 ;  /* 0x8000000584047221 */ /* 0x000fc40000010000 */
[----:B------:R-:W-:Y:S01]  /*9e60*/  FFMA.FTZ R147, R15, c[0x0][0x23c], -R150 ;  /* 0x00008f000f937a23 */ /* 0x000fe20000010896 */
[----:B------:R-:W-:Y:S01]  /*9e70*/  LDSM.16.MT88.4 R132, [R186+0xc800] ;  /* 0x00c80000ba84783b */ /* 0x000fe20000004200 */
[----:B------:R-:W-:Y:S01]  /*9e80*/  FADD.FTZ R6, R3, -R6 ;  /* 0x8000000603067221 */ /* 0x000fe20000010000 */
[----:B------:R-:W-:Y:S01]  /*9e90*/  MUFU.EX2 R141, R141 ;  /* 0x0000008d008d7308 */ /* 0x000fe20000000800 */
[--C-:B------:R-:W-:Y:S01]  /*9ea0*/  FFMA.FTZ R140, R0, c[0x0][0x23c], -R150.reuse ;  /* 0x00008f00008c7a23 */ /* 0x100fe20000010896 */
[----:B------:R-:W1:Y:S01]  /*9eb0*/  LDSM.16.MT88.4 R12, [R186+0xc000] ;  /* 0x00c00000ba0c783b */ /* 0x000e620000004200 */
[--C-:B------:R-:W-:Y:S02]  /*9ec0*/  FFMA.FTZ R144, R28, c[0x0][0x23c], -R153.reuse ;  /* 0x00008f001c907a23 */ /* 0x100fe40000010899 */
[--C-:B------:R-:W-:Y:S02]  /*9ed0*/  FFMA.FTZ R143, R26, c[0x0][0x23c], -R153.reuse ;  /* 0x00008f001a8f7a23 */ /* 0x100fe40000010899 */
[----:B------:R-:W-:Y:S01]  /*9ee0*/  FFMA.FTZ R142, R30, c[0x0][0x23c], -R153 ;  /* 0x00008f001e8e7a23 */ /* 0x000fe20000010899 */
[----:B------:R-:W-:Y:S01]  /*9ef0*/  MUFU.EX2 R140, R140 ;  /* 0x0000008c008c7308 */ /* 0x000fe20000000800 */
[----:B------:R-:W-:-:S02]  /*9f00*/  FFMA.FTZ R2, R29, c[0x0][0x23c], -R150 ;  /* 0x00008f001d027a23 */ /* 0x000fc40000010896 */
[----:B------:R-:W-:Y:S02]  /*9f10*/  FFMA.FTZ R0, R31, c[0x0][0x23c], -R150 ;  /* 0x00008f001f007a23 */ /* 0x000fe40000010896 */
[----:B------:R-:W-:Y:S01]  /*9f20*/  FMUL.FTZ R148, R4, c[0x0][0x23c] ;  /* 0x00008f0004947a20 */ /* 0x000fe20000410000 */
[----:B------:R-:W-:Y:S01]  /*9f30*/  LDSM.16.MT88.4 R28, [R184+0xc800] ;  /* 0x00c80000b81c783b */ /* 0x000fe20000004200 */
[----:B------:R-:W-:Y:S01]  /*9f40*/  FMUL.FTZ R3, R6, c[0x0][0x23c] ;  /* 0x00008f0006037a20 */ /* 0x000fe20000410000 */
[----:B------:R-:W-:Y:S01]  /*9f50*/  MUFU.EX2 R144, R144 ;  /* 0x0000009000907308 */ /* 0x000fe20000000800 */
[--C-:B------:R-:W-:Y:S02]  /*9f60*/  FFMA.FTZ R155, R160, c[0x0][0x23c], -R153.reuse ;  /* 0x00008f00a09b7a23 */ /* 0x100fe40000010899 */
[--C-:B------:R-:W-:Y:S02]  /*9f70*/  FFMA.FTZ R156, R24, c[0x0][0x23c], -R153.reuse ;  /* 0x00008f00189c7a23 */ /* 0x100fe40000010899 */
[----:B------:R-:W-:-:S02]  /*9f80*/  FFMA.FTZ R157, R22, c[0x0][0x23c], -R153 ;  /* 0x00008f00169d7a23 */ /* 0x000fc40000010899 */
[--C-:B------:R-:W-:Y:S01]  /*9f90*/  FFMA.FTZ R158, R20, c[0x0][0x23c], -R153.reuse ;  /* 0x00008f00149e7a23 */ /* 0x100fe20000010899 */
[----:B------:R-:W2:Y:S01]  /*9fa0*/  MUFU.EX2 R143, R143 ;  /* 0x0000008f008f7308 */ /* 0x000ea20000000800 */
[--C-:B------:R-:W-:Y:S02]  /*9fb0*/  FFMA.FTZ R159, R25, c[0x0][0x23c], -R150.reuse ;  /* 0x00008f00199f7a23 */ /* 0x100fe40000010896 */
[--C-:B------:R-:W-:Y:S02]  /*9fc0*/  FFMA.FTZ R162, R27, c[0x0][0x23c], -R150.reuse ;  /* 0x00008f001ba27a23 */ /* 0x100fe40000010896 */
[--C-:B------:R-:W-:Y:S01]  /*9fd0*/  FFMA.FTZ R160, R23, c[0x0][0x23c], -R150.reuse ;  /* 0x00008f0017a07a23 */ /* 0x100fe20000010896 */
[----:B------:R-:W-:Y:S01]  /*9fe0*/  LDSM.16.MT88.4 R24, [R188+0xe800] ;  /* 0x00e80000bc18783b */ /* 0x000fe20000004200 */
[----:B------:R-:W-:Y:S01]  /*9ff0*/  FFMA.FTZ R161, R21, c[0x0][0x23c], -R150 ;  /* 0x00008f0015a17a23 */ /* 0x000fe20000010896 */
[----:B------:R-:W3:Y:S01]  /*a000*/  MUFU.EX2 R142, R142 ;  /* 0x0000008e008e7308 */ /* 0x000ee20000000800 */
[--C-:B------:R-:W-:Y:S01]  /*a010*/  FFMA.FTZ R164, R168, c[0x0][0x23c], -R153.reuse ;  /* 0x00008f00a8a47a23 */ /* 0x100fe20000010899 */
[----:B------:R-:W-:Y:S01]  /*a020*/  LDSM.16.MT88.4 R20, [R186+0xe800] ;  /* 0x00e80000ba14783b */ /* 0x000fe20000004200 */
[----:B------:R-:W-:-:S02]  /*a030*/  FFMA.FTZ R167, R170, c[0x0][0x23c], -R153 ;  /* 0x00008f00aaa77a23 */ /* 0x000fc40000010899 */
[--C-:B------:R-:W-:Y:S02]  /*a040*/  FFMA.FTZ R165, R210, c[0x0][0x23c], -R153.reuse ;  /* 0x00008f00d2a57a23 */ /* 0x100fe40000010899 */
[----:B------:R-:W-:Y:S01]  /*a050*/  FFMA.FTZ R166, R206, c[0x0][0x23c], -R153 ;  /* 0x00008f00cea67a23 */ /* 0x000fe20000010899 */
[----:B------:R-:W4:Y:S01]  /*a060*/  MUFU.EX2 R2, R2 ;  /* 0x0000000200027308 */ /* 0x000f220000000800 */
[----:B--2---:R-:W-:Y:S01]  /*a070*/  F2FP.BF16.PACK_AB R4, R143, R144 ;  /* 0x000000908f04723e */ /* 0x004fe200000010ff */
[--C-:B------:R-:W-:Y:S02]  /*a080*/  FFMA.FTZ R168, R171, c[0x0][0x23c], -R150.reuse ;  /* 0x00008f00aba87a23 */ /* 0x100fe40000010896 */
[--C-:B------:R-:W-:Y:S02]  /*a090*/  FFMA.FTZ R169, R169, c[0x0][0x23c], -R150.reuse ;  /* 0x00008f00a9a97a23 */ /* 0x100fe40000010896 */
[--C-:B------:R-:W-:Y:S02]  /*a0a0*/  FFMA.FTZ R170, R205, c[0x0][0x23c], -R150.reuse ;  /* 0x00008f00cdaa7a23 */ /* 0x100fe40000010896 */
[----:B------:R-:W-:Y:S01]  /*a0b0*/  MUFU.EX2 R0, R0 ;  /* 0x0000000000007308 */ /* 0x000fe20000000800 */
[----:B---3--:R-:W-:Y:S01]  /*a0c0*/  F2FP.BF16.PACK_AB R6, R141, R142 ;  /* 0x0000008e8d06723e */ /* 0x008fe200000010ff */
[----:B------:R-:W-:-:S02]  /*a0d0*/  FFMA.FTZ R163, R163, c[0x0][0x23c], -R150 ;  /* 0x00008f00a3a37a23 */ /* 0x000fc40000010896 */
[--C-:B------:R-:W-:Y:S02]  /*a0e0*/  FFMA.FTZ R171, R152, c[0x0][0x23c], -R153.reuse ;  /* 0x00008f0098ab7a23 */ /* 0x100fe40000010899 */
[--C-:B------:R-:W-:Y:S02]  /*a0f0*/  FFMA.FTZ R154, R154, c[0x0][0x23c], -R153.reuse ;  /* 0x00008f009a9a7a23 */ /* 0x100fe40000010899 */
[----:B------:R-:W2:Y:S01]  /*a100*/  MUFU.EX2 R147, R147 ;  /* 0x0000009300937308 */ /* 0x000ea20000000800 */
[----:B----4-:R-:W-:Y:S01]  /*a110*/  F2FP.BF16.PACK_AB R5, R2, R140 ;  /* 0x0000008c0205723e */ /* 0x010fe200000010ff */
[----:B------:R-:W-:Y:S02]  /*a120*/  FFMA.FTZ R152, R138, c[0x0][0x23c], -R153 ;  /* 0x00008f008a987a23 */ /* 0x000fe40000010899 */
[--C-:B------:R-:W-:Y:S02]  /*a130*/  FFMA.FTZ R151, R151, c[0x0][0x23c], -R150.reuse ;  /* 0x00008f0097977a23 */ /* 0x100fe40000010896 */
[----:B------:R-:W-:-:S02]  /*a140*/  FFMA.FTZ R206, R139, c[0x0][0x23c], -R150 ;  /* 0x00008f008bce7a23 */ /* 0x000fc40000010896 */
[----:B------:R-:W3:Y:S01]  /*a150*/  MUFU.EX2 R148, R148 ;  /* 0x0000009400947308 */ /* 0x000ee20000000800 */
[--C-:B------:R-:W-:Y:S02]  /*a160*/  FFMA.FTZ R205, R137, c[0x0][0x23c], -R150.reuse ;  /* 0x00008f0089cd7a23 */ /* 0x100fe40000010896 */
[----:B------:R-:W-:Y:S02]  /*a170*/  FFMA.FTZ R153, R136, c[0x0][0x23c], -R153 ;  /* 0x00008f0088997a23 */ /* 0x000fe40000010899 */
[----:B------:R-:W-:Y:S01]  /*a180*/  FFMA.FTZ R150, R149, c[0x0][0x23c], -R150 ;  /* 0x00008f0095967a23 */ /* 0x000fe20000010896 */
[----:B------:R-:W-:Y:S02]  /*a190*/  LDSM.16.MT88.4 R136, [R186+0xd800] ;  /* 0x00d80000ba88783b */ /* 0x000fe40000004200 */
[----:B------:R-:W4:Y:S01]  /*a1a0*/  MUFU.EX2 R3, R3 ;  /* 0x0000000300037308 */ /* 0x000f220000000800 */
[----:B--2---:R-:W-:Y:S01]  /*a1b0*/  F2FP.BF16.PACK_AB R7, R147, R0 ;  /* 0x000000009307723e */ /* 0x004fe200000010ff */
[----:B---3--:R-:W-:-:S06]  /*a1c0*/  FMUL.FTZ R120, R120, R148 ;  /* 0x0000009478787220 */ /* 0x008fcc0000410000 */
[----:B------:R-:W-:Y:S01]  /*a1d0*/  MUFU.EX2 R155, R155 ;  /* 0x0000009b009b7308 */ /* 0x000fe20000000800 */
[-C--:B------:R-:W-:Y:S02]  /*a1e0*/  FMUL.FTZ R121, R121, R148.reuse ;  /* 0x0000009479797220 */ /* 0x080fe40000410000 */
[-C--:B------:R-:W-:Y:S02]  /*a1f0*/  FMUL.FTZ R116, R116, R148.reuse ;  /* 0x0000009474747220 */ /* 0x080fe40000410000 */
[----:B------:R-:W-:Y:S02]  /*a200*/  FMUL.FTZ R117, R117, R148 ;  /* 0x0000009475757220 */ /* 0x000fe40000410000 */
[-C--:B----4-:R-:W-:Y:S01]  /*a210*/  FMUL.FTZ R122, R122, R3.reuse ;  /* 0x000000037a7a7220 */ /* 0x090fe20000410000 */
[----:B------:R-:W2:Y:S01]  /*a220*/  MUFU.EX2 R156, R156 ;  /* 0x0000009c009c7308 */ /* 0x000ea20000000800 */
[-C--:B------:R-:W-:Y:S02]  /*a230*/  FMUL.FTZ R123, R123, R3.reuse ;  /* 0x000000037b7b7220 */ /* 0x080fe40000410000 */
[----:B------:R-:W-:-:S02]  /*a240*/  FMUL.FTZ R118, R118, R3 ;  /* 0x0000000376767220 */ /* 0x000fc40000410000 */
[-C--:B------:R-:W-:Y:S02]  /*a250*/  FMUL.FTZ R119, R119, R3.reuse ;  /* 0x0000000377777220 */ /* 0x080fe40000410000 */
[-C--:B------:R-:W-:Y:S01]  /*a260*/  FMUL.FTZ R128, R128, R148.reuse ;  /* 0x0000009480807220 */ /* 0x080fe20000410000 */
[C---:B-1----:R-:W-:Y:S01]  /*a270*/  HMMA.16816.F32.BF16 R120, R4.reuse, R12, R120 ;  /* 0x0000000c0478723c */ /* 0x042fe20000041878 */
[-C--:B------:R-:W-:Y:S01]  /*a280*/  FMUL.FTZ R129, R129, R148.reuse ;  /* 0x0000009481817220 */ /* 0x080fe20000410000 */
[----:B------:R-:W-:Y:S01]  /*a290*/  MUFU.EX2 R157, R157 ;  /* 0x0000009d009d7308 */ /* 0x000fe20000000800 */
[-C--:B------:R-:W-:Y:S02]  /*a2a0*/  FMUL.FTZ R130, R130, R3.reuse ;  /* 0x0000000382827220 */ /* 0x080fe40000410000 */
[-C--:B------:R-:W-:Y:S02]  /*a2b0*/  FMUL.FTZ R131, R131, R3.reuse ;  /* 0x0000000383837220 */ /* 0x080fe40000410000 */
[-C--:B------:R-:W-:Y:S01]  /*a2c0*/  FMUL.FTZ R124, R124, R148.reuse ;  /* 0x000000947c7c7220 */ /* 0x080fe20000410000 */
[----:B------:R-:W-:Y:S01]  /*a2d0*/  HMMA.16816.F32.BF16 R116, R4, R14, R116 ;  /* 0x0000000e0474723c */ /* 0x000fe20000041874 */
[----:B------:R-:W1:Y:S01]  /*a2e0*/  LDSM.16.MT88.4 R12, [R188+0xe000] ;  /* 0x00e00000bc0c783b */ /* 0x000e620000004200 */
[----:B------:R-:W-:Y:S01]  /*a2f0*/  FMUL.FTZ R125, R125, R148 ;  /* 0x000000947d7d7220 */ /* 0x000fe20000410000 */
[----:B------:R-:W-:Y:S01]  /*a300*/  MUFU.EX2 R158, R158 ;  /* 0x0000009e009e7308 */ /* 0x000fe20000000800 */
[----:B------:R-:W-:-:S02]  /*a310*/  FMUL.FTZ R126, R126, R3 ;  /* 0x000000037e7e7220 */ /* 0x000fc40000410000 */
[-C--:B------:R-:W-:Y:S02]  /*a320*/  FMUL.FTZ R127, R127, R3.reuse ;  /* 0x000000037f7f7220 */ /* 0x080fe40000410000 */
[-C--:B------:R-:W-:Y:S01]  /*a330*/  FMUL.FTZ R112, R112, R148.reuse ;  /* 0x0000009470707220 */ /* 0x080fe20000410000 */
[C---:B------:R-:W-:Y:S01]  /*a340*/  HMMA.16816.F32.BF16 R128, R4.reuse, R16, R128 ;  /* 0x000000100480723c */ /* 0x040fe20000041880 */
[-C--:B------:R-:W-:Y:S01]  /*a350*/  FMUL.FTZ R113, R113, R148.reuse ;  /* 0x0000009471717220 */ /* 0x080fe20000410000 */
[----:B------:R-:W-:Y:S01]  /*a360*/  MUFU.EX2 R159, R159 ;  /* 0x0000009f009f7308 */ /* 0x000fe20000000800 */
[-C--:B------:R-:W-:Y:S02]  /*a370*/  FMUL.FTZ R114, R114, R3.reuse ;  /* 0x0000000372727220 */ /* 0x080fe40000410000 */
[-C--:B------:R-:W-:Y:S02]  /*a380*/  FMUL.FTZ R115, R115, R3.reuse ;  /* 0x0000000373737220 */ /* 0x080fe40000410000 */
[-C--:B------:R-:W-:Y:S01]  /*a390*/  FMUL.FTZ R108, R108, R148.reuse ;  /* 0x000000946c6c7220 */ /* 0x080fe20000410000 */
[----:B------:R-:W-:Y:S01]  /*a3a0*/  HMMA.16816.F32.BF16 R124, R4, R18, R124 ;  /* 0x00000012047c723c */ /* 0x000fe2000004187c */
[----:B------:R-:W-:Y:S01]  /*a3b0*/  FMUL.FTZ R109, R109, R148 ;  /* 0x000000946d6d7220 */ /* 0x000fe20000410000 */
[----:B------:R-:W3:Y:S01]  /*a3c0*/  LDSM.16.MT88.4 R16, [R184+0xc000] ;  /* 0x00c00000b810783b */ /* 0x000ee20000004200 */
[-C--:B------:R-:W-:Y:S01]  /*a3d0*/  FMUL.FTZ R110, R110, R3.reuse ;  /* 0x000000036e6e7220 */ /* 0x080fe20000410000 */
[----:B------:R-:W4:Y:S01]  /*a3e0*/  MUFU.EX2 R162, R162 ;  /* 0x000000a200a27308 */ /* 0x000f220000000800 */
[----:B------:R-:W-:-:S02]  /*a3f0*/  FMUL.FTZ R111, R111, R3 ;  /* 0x000000036f6f7220 */ /* 0x000fc40000410000 */
[-C--:B------:R-:W-:Y:S01]  /*a400*/  FMUL.FTZ R36, R36, R148.reuse ;  /* 0x0000009424247220 */ /* 0x080fe20000410000 */
[C---:B------:R-:W-:Y:S01]  /*a410*/  HMMA.16816.F32.BF16 R112, R4.reuse, R8, R112 ;  /* 0x000000080470723c */ /* 0x040fe20000041870 */
[-C--:B------:R-:W-:Y:S02]  /*a420*/  FMUL.FTZ R37, R37, R148.reuse ;  /* 0x0000009425257220 */ /* 0x080fe40000410000 */
[-C--:B------:R-:W-:Y:S01]  /*a430*/  FMUL.FTZ R38, R38, R3.reuse ;  /* 0x0000000326267220 */ /* 0x080fe20000410000 */
[----:B------:R-:W-:Y:S01]  /*a440*/  MUFU.EX2 R160, R160 ;  /* 0x000000a000a07308 */ /* 0x000fe20000000800 */
[----:B------:R-:W-:Y:S02]  /*a450*/  FMUL.FTZ R39, R39, R3 ;  /* 0x0000000327277220 */ /* 0x000fe40000410000 */
[-C--:B------:R-:W-:Y:S01]  /*a460*/  FMUL.FTZ R40, R40, R148.reuse ;  /* 0x0000009428287220 */ /* 0x080fe20000410000 */
[----:B------:R-:W-:Y:S01]  /*a470*/  HMMA.16816.F32.BF16 R108, R4, R10, R108 ;  /* 0x0000000a046c723c */ /* 0x000fe2000004186c */
[----:B------:R-:W5:Y:S01]  /*a480*/  LDSM.16.MT88.4 R8, [R186+0xe000] ;  /* 0x00e00000ba08783b */ /* 0x000f620000004200 */
[----:B------:R-:W-:-:S02]  /*a490*/  FMUL.FTZ R41, R41, R148 ;  /* 0x0000009429297220 */ /* 0x000fc40000410000 */
[-C--:B------:R-:W-:Y:S01]  /*a4a0*/  FMUL.FTZ R42, R42, R3.reuse ;  /* 0x000000032a2a7220 */ /* 0x080fe20000410000 */
[----:B------:R-:W2:Y:S01]  /*a4b0*/  MUFU.EX2 R161, R161 ;  /* 0x000000a100a17308 */ /* 0x000ea20000000800 */
[-C--:B------:R-:W-:Y:S02]  /*a4c0*/  FMUL.FTZ R43, R43, R3.reuse ;  /* 0x000000032b2b7220 */ /* 0x080fe40000410000 */
[C---:B-1----:R-:W-:Y:S01]  /*a4d0*/  HMMA.16816.F32.BF16 R36, R4.reuse, R12, R36 ;  /* 0x0000000c0424723c */ /* 0x042fe20000041824 */
[-C--:B------:R-:W-:Y:S02]  /*a4e0*/  FMUL.FTZ R104, R104, R148.reuse ;  /* 0x0000009468687220 */ /* 0x080fe40000410000 */
[-C--:B------:R-:W-:Y:S02]  /*a4f0*/  FMUL.FTZ R105, R105, R148.reuse ;  /* 0x0000009469697220 */ /* 0x080fe40000410000 */
[-C--:B------:R-:W-:Y:S01]  /*a500*/  FMUL.FTZ R106, R106, R3.reuse ;  /* 0x000000036a6a7220 */ /* 0x080fe20000410000 */
[----:B------:R-:W1:Y:S01]  /*a510*/  MUFU.EX2 R164, R164 ;  /* 0x000000a400a47308 */ /* 0x000e620000000800 */
[----:B------:R-:W-:Y:S01]  /*a520*/  FMUL.FTZ R107, R107, R3 ;  /* 0x000000036b6b7220 */ /* 0x000fe20000410000 */
[----:B------:R-:W-:Y:S01]  /*a530*/  HMMA.16816.F32.BF16 R40, R4, R14, R40 ;  /* 0x0000000e0428723c */ /* 0x000fe20000041828 */
[----:B------:R-:W1:Y:S01]  /*a540*/  LDSM.16.MT88.4 R12, [R184+0xe000] ;  /* 0x00e00000b80c783b */ /* 0x000e620000004200 */
[----:B------:R-:W-:-:S02]  /*a550*/  FMUL.FTZ R100, R100, R148 ;  /* 0x0000009464647220 */ /* 0x000fc40000410000 */
[-C--:B------:R-:W-:Y:S02]  /*a560*/  FMUL.FTZ R101, R101, R148.reuse ;  /* 0x0000009465657220 */ /* 0x080fe40000410000 */
[-C--:B------:R-:W-:Y:S01]  /*a570*/  FMUL.FTZ R102, R102, R3.reuse ;  /* 0x0000000366667220 */ /* 0x080fe20000410000 */
[----:B------:R-:W1:Y:S01]  /*a580*/  MUFU.EX2 R167, R167 ;  /* 0x000000a700a77308 */ /* 0x000e620000000800 */
[-C--:B------:R-:W-:Y:S02]  /*a590*/  FMUL.FTZ R103, R103, R3.reuse ;  /* 0x0000000367677220 */ /* 0x080fe40000410000 */
[-C--:B------:R-:W-:Y:S01]  /*a5a0*/  FMUL.FTZ R44, R44, R148.reuse ;  /* 0x000000942c2c7220 */ /* 0x080fe20000410000 */
[----:B---3--:R-:W-:Y:S01]  /*a5b0*/  HMMA.16816.F32.BF16 R104, R4, R16, R104 ;  /* 0x000000100468723c */ /* 0x008fe20000041868 */
[----:B------:R-:W-:Y:S02]  /*a5c0*/  FMUL.FTZ R45, R45, R148 ;  /* 0x000000942d2d7220 */ /* 0x000fe40000410000 */
[-C--:B------:R-:W-:Y:S01]  /*a5d0*/  FMUL.FTZ R46, R46, R3.reuse ;  /* 0x000000032e2e7220 */ /* 0x080fe20000410000 */
[----:B------:R-:W3:Y:S01]  /*a5e0*/  MUFU.EX2 R165, R165 ;  /* 0x000000a500a57308 */ /* 0x000ee20000000800 */
[----:B------:R-:W-:-:S02]  /*a5f0*/  FMUL.FTZ R47, R47, R3 ;  /* 0x000000032f2f7220 */ /* 0x000fc40000410000 */
[-C--:B------:R-:W-:Y:S01]  /*a600*/  FMUL.FTZ R48, R48, R148.reuse ;  /* 0x0000009430307220 */ /* 0x080fe20000410000 */
[C---:B------:R-:W-:Y:S01]  /*a610*/  HMMA.16816.F32.BF16 R100, R4.reuse, R18, R100 ;  /* 0x000000120464723c */ /* 0x040fe20000041864 */
[-C--:B------:R-:W-:Y:S01]  /*a620*/  FMUL.FTZ R49, R49, R148.reuse ;  /* 0x0000009431317220 */ /* 0x080fe20000410000 */
[----:B------:R-:W2:Y:S01]  /*a630*/  LDSM.16.MT88.4 R16, [R185+0xe000] ;  /* 0x00e00000b910783b */ /* 0x000ea20000004200 */
[-C--:B------:R-:W-:Y:S01]  /*a640*/  FMUL.FTZ R50, R50, R3.reuse ;  /* 0x0000000332327220 */ /* 0x080fe20000410000 */
[----:B------:R-:W1:Y:S01]  /*a650*/  MUFU.EX2 R166, R166 ;  /* 0x000000a600a67308 */ /* 0x000e620000000800 */
[----:B------:R-:W-:Y:S02]  /*a660*/  FMUL.FTZ R51, R51, R3 ;  /* 0x0000000333337220 */ /* 0x000fe40000410000 */
[-C--:B------:R-:W-:Y:S01]  /*a670*/  FMUL.FTZ R60, R60, R148.reuse ;  /* 0x000000943c3c7220 */ /* 0x080fe20000410000 */
[----:B-----5:R-:W-:Y:S01]  /*a680*/  HMMA.16816.F32.BF16 R44, R4, R8, R44 ;  /* 0x00000008042c723c */ /* 0x020fe2000004182c */
[----:B------:R-:W-:-:S02]  /*a690*/  FMUL.FTZ R61, R61, R148 ;  /* 0x000000943d3d7220 */ /* 0x000fc40000410000 */
[-C--:B------:R-:W-:Y:S01]  /*a6a0*/  FMUL.FTZ R62, R62, R3.reuse ;  /* 0x000000033e3e7220 */ /* 0x080fe20000410000 */
[----:B------:R-:W-:Y:S01]  /*a6b0*/  MUFU.EX2 R168, R168 ;  /* 0x000000a800a87308 */ /* 0x000fe20000000800 */
[-C--:B------:R-:W-:Y:S02]  /*a6c0*/  FMUL.FTZ R63, R63, R3.reuse ;  /* 0x000000033f3f7220 */ /* 0x080fe40000410000 */
[-C--:B------:R-:W-:Y:S01]  /*a6d0*/  FMUL.FTZ R64, R64, R148.reuse ;  /* 0x0000009440407220 */ /* 0x080fe20000410000 */
[----:B------:R-:W-:Y:S01]  /*a6e0*/  HMMA.16816.F32.BF16 R48, R4, R10, R48 ;  /* 0x0000000a0430723c */ /* 0x000fe20000041830 */
[----:B------:R-:W5:Y:S01]  /*a6f0*/  LDSM.16.MT88.4 R8, [R188+0x10000] ;  /* 0x01000000bc08783b */ /* 0x000f620000004200 */
[----:B------:R-:W-:Y:S02]  /*a700*/  FMUL.FTZ R65, R65, R148 ;  /* 0x0000009441417220 */ /* 0x000fe40000410000 */
[-C--:B------:R-:W-:Y:S01]  /*a710*/  FMUL.FTZ R66, R66, R3.reuse ;  /* 0x0000000342427220 */ /* 0x080fe20000410000 */
[----:B------:R-:W2:Y:S01]  /*a720*/  MUFU.EX2 R169, R169 ;  /* 0x000000a900a97308 */ /* 0x000ea20000000800 */
[----:B------:R-:W-:-:S02]  /*a730*/  FMUL.FTZ R67, R67, R3 ;  /* 0x0000000343437220 */ /* 0x000fc40000410000 */
[C---:B-1----:R-:W-:Y:S01]  /*a740*/  HMMA.16816.F32.BF16 R60, R4.reuse, R12, R60 ;  /* 0x0000000c043c723c */ /* 0x042fe2000004183c */
[-C--:B------:R-:W-:Y:S02]  /*a750*/  FMUL.FTZ R52, R52, R148.reuse ;  /* 0x0000009434347220 */ /* 0x080fe40000410000 */
[-C--:B------:R-:W-:Y:S02]  /*a760*/  FMUL.FTZ R53, R53, R148.reuse ;  /* 0x0000009435357220 */ /* 0x080fe40000410000 */
[-C--:B------:R-:W-:Y:S01]  /*a770*/  FMUL.FTZ R54, R54, R3.reuse ;  /* 0x0000000336367220 */ /* 0x080fe20000410000 */
[----:B------:R-:W-:Y:S01]  /*a780*/  MUFU.EX2 R170, R170 ;  /* 0x000000aa00aa7308 */ /* 0x000fe20000000800 */
        /* <DEDUP_REMOVED lines=9> */
[----:B--2---:R-:W-:Y:S01]  /*a820*/  HMMA.16816.F32.BF16 R52, R4, R16, R52 ;  /* 0x000000100434723c */ /* 0x004fe20000041834 */
[----:B------:R-:W-:Y:S02]  /*a830*/  FMUL.FTZ R69, R69, R148 ;  /* 0x0000009445457220 */ /* 0x000fe40000410000 */
[-C--:B------:R-:W-:Y:S01]  /*a840*/  FMUL.FTZ R70, R70, R3.reuse ;  /* 0x0000000346467220 */ /* 0x080fe20000410000 */
[----:B------:R-:W-:Y:S01]  /*a850*/  MUFU.EX2 R154, R154 ;  /* 0x0000009a009a7308 */ /* 0x000fe20000000800 */
        /* <DEDUP_REMOVED lines=19> */
[----:B------:R-:W-:Y:S01]  /*a990*/  MUFU.EX2 R153, R153 ;  /* 0x0000009900997308 */ /* 0x000fe20000000800 */
        /* <DEDUP_REMOVED lines=26> */
[-C--:B------:R-:W-:Y:S02]  /*ab40*/  FMUL.FTZ R99, R99, R3.reuse ;  /* 0x0000000363637220 */ /* 0x080fe40000410000 */
[----:B------:R-:W-:Y:S01]  /*ab50*/  FFMA.FTZ R144, R211, R148, R144 ;  /* 0x00000094d3907223 */ /* 0x000fe20000010090 */
[----:B-----5:R-:W-:Y:S01]  /*ab60*/  HMMA.16816.F32.BF16 R92, R4, R8, R92 ;  /* 0x00000008045c723c */ /* 0x020fe2000004185c */
[----:B------:R-:W-:-:S02]  /*ab70*/  FFMA.FTZ R3, R209, R3, R140 ;  /* 0x00000003d1037223 */ /* 0x000fc4000001008c */
[----:B------:R-:W-:Y:S02]  /*ab80*/  FADD.FTZ R143, R143, R144 ;  /* 0x000000908f8f7221 */ /* 0x000fe40000010000 */
[----:B------:R-:W-:Y:S02]  /*ab90*/  FADD.FTZ R3, R2, R3 ;  /* 0x0000000302037221 */ /* 0x000fe40000010000 */
[----:B------:R-:W-:Y:S01]  /*aba0*/  FADD.FTZ R142, R142, R143 ;  /* 0x0000008f8e8e7221 */ /* 0x000fe20000010000 */
[----:B------:R-:W-:Y:S01]  /*abb0*/  HMMA.16816.F32.BF16 R96, R4, R10, R96 ;  /* 0x0000000a0460723c */ /* 0x000fe20000041860 */
[----:B------:R-:W-:Y:S01]  /*abc0*/  LDSM.16.MT88.4 R8, [R184+0xe800] ;  /* 0x00e80000b808783b */ /* 0x000fe20000004200 */
[----:B------:R-:W-:Y:S02]  /*abd0*/  FADD.FTZ R2, R0, R3 ;  /* 0x0000000300027221 */ /* 0x000fe40000010000 */
[----:B------:R-:W-:Y:S02]  /*abe0*/  FADD.FTZ R0, R141, R142 ;  /* 0x0000008e8d007221 */ /* 0x000fe40000010000 */
[----:B------:R-:W-:Y:S01]  /*abf0*/  FADD.FTZ R2, R147, R2 ;  /* 0x0000000293027221 */ /* 0x000fe20000010000 */
[----:B------:R-:W-:Y:S01]  /*ac00*/  F2FP.BF16.PACK_AB R4, R156, R155 ;  /* 0x0000009b9c04723e */ /* 0x000fe200000010ff */
[----:B------:R-:W-:Y:S01]  /*ac10*/  FADD.FTZ R155, R155, R0 ;  /* 0x000000009b9b7221 */ /* 0x000fe20000010000 */
[----:B----4-:R-:W-:Y:S01]  /*ac20*/  F2FP.BF16.PACK_AB R5, R162, R159 ;  /* 0x0000009fa205723e */ /* 0x010fe200000010ff */
        /* <DEDUP_REMOVED lines=9> */
[----:B------:R-:W-:Y:S02]  /*acc0*/  FADD.FTZ R161, R161, R160 ;  /* 0x000000a0a1a17221 */ /* 0x000fe40000010000 */
[----:B------:R-:W-:-:S03]  /*acd0*/  FADD.FTZ R0, R164, R3 ;  /* 0x00000003a4007221 */ /* 0x000fc60000010000 */
[----:B------:R-:W-:Y:S01]  /*ace0*/  HMMA.16816.F32.BF16 R124, R4, R14, R124 ;  /* 0x0000000e047c723c */ /* 0x000fe2000004187c */
[----:B------:R-:W1:Y:S01]  /*acf0*/  LDSM.16.MT88.4 R12, [R188+0x10800] ;  /* 0x01080000bc0c783b */ /* 0x000e620000004200 */
[----:B------:R-:W-:-:S04]  /*ad00*/  FADD.FTZ R0, R167, R0 ;  /* 0x00000000a7007221 */ /* 0x000fc80000010000 */
[----:B---3--:R-:W-:Y:S02]  /*ad10*/  FADD.FTZ R3, R165, R0 ;  /* 0x00000000a5037221 */ /* 0x008fe40000010000 */
[----:B------:R-:W-:Y:S02]  /*ad20*/  HMMA.16816.F32.BF16 R36, R4, R24, R36 ;  /* 0x000000180424723c */ /* 0x000fe40000041824 */
[----:B------:R-:W-:-:S06]  /*ad30*/  FADD.FTZ R3, R166, R3 ;  /* 0x00000003a6037221 */ /* 0x000fcc0000010000 */
        /* <DEDUP_REMOVED lines=22> */
[----:B------:R-:W5:Y:S07]  /*aea0*/  LDSM.16.MT88.4 R8, [R186+0xd000] ;  /* 0x00d00000ba08783b */ /* 0x000f6e0000004200 */
[C---:B---3--:R-:W-:Y:S08]  /*aeb0*/  HMMA.16816.F32.BF16 R76, R4.reuse, R24, R76 ;  /* 0x00000018044c723c */ /* 0x048ff0000004184c */
[C---:B------:R-:W-:Y:S01]  /*aec0*/  HMMA.16816.F32.BF16 R80, R4.reuse, R26, R80 ;  /* 0x0000001a0450723c */ /* 0x040fe20000041850 */
[----:B------:R-:W3:Y:S07]  /*aed0*/  LDSM.16.MT88.4 R24, [R188+0xf000] ;  /* 0x00f00000bc18783b */ /* 0x000eee0000004200 */
[C---:B----4-:R-:W-:Y:S08]  /*aee0*/  HMMA.16816.F32.BF16 R84, R4.reuse, R20, R84 ;  /* 0x000000140454723c */ /* 0x050ff00000041854 */
[C---:B------:R-:W-:Y:S01]  /*aef0*/  HMMA.16816.F32.BF16 R88, R4.reuse, R22, R88 ;  /* 0x000000160458723c */ /* 0x040fe20000041858 */
[----:B------:R-:W-:Y:S07]  /*af00*/  LDSM.16.MT88.4 R20, [R186+0xf000] ;  /* 0x00f00000ba14783b */ /* 0x000fee0000004200 */
[C---:B--2---:R-:W-:Y:S08]  /*af10*/  HMMA.16816.F32.BF16 R92, R4.reuse, R16, R92 ;  /* 0x00000010045c723c */ /* 0x044ff0000004185c */
[----:B------:R-:W-:Y:S01]  /*af20*/  HMMA.16816.F32.BF16 R96, R4, R18, R96 ;  /* 0x000000120460723c */ /* 0x000fe20000041860 */
[----:B------:R-:W2:Y:S06]  /*af30*/  LDSM.16.MT88.4 R16, [R185+0xf000] ;  /* 0x00f00000b910783b */ /* 0x000eac0000004200 */
[----:B------:R-:W-:-:S02]  /*af40*/  F2FP.BF16.PACK_AB R4, R167, R164 ;  /* 0x000000a4a704723e */ /* 0x000fc400000010ff */
[----:B------:R-:W-:Y:S01]  /*af50*/  F2FP.BF16.PACK_AB R5, R169, R168 ;  /* 0x000000a8a905723e */ /* 0x000fe200000010ff */
[----:B------:R-:W-:Y:S01]  /*af60*/  FADD.FTZ R168, R168, R161 ;  /* 0x000000a1a8a87221 */ /* 0x000fe20000010000 */
[----:B------:R-:W-:Y:S02]  /*af70*/  F2FP.BF16.PACK_AB R6, R166, R165 ;  /* 0x000000a5a606723e */ /* 0x000fe400000010ff */
[----:B------:R-:W-:Y:S01]  /*af80*/  F2FP.BF16.PACK_AB R7, R163, R170 ;  /* 0x000000aaa307723e */ /* 0x000fe200000010ff */
[----:B------:R-:W-:-:S04]  /*af90*/  FADD.FTZ R169, R169, R168 ;  /* 0x000000a8a9a97221 */ /* 0x000fc80000010000 */
[----:B------:R-:W-:Y:S02]  /*afa0*/  FADD.FTZ R0, R170, R169 ;  /* 0x000000a9aa007221 */ /* 0x000fe40000010000 */
[----:B-1----:R-:W-:Y:S02]  /*afb0*/  HMMA.16816.F32.BF16 R128, R4, R12, R128 ;  /* 0x0000000c0480723c */ /* 0x002fe40000041880 */
[----:B------:R-:W-:-:S06]  /*afc0*/  FADD.FTZ R0, R163, R0 ;  /* 0x00000000a3007221 */ /* 0x000fcc0000010000 */
[C---:B------:R-:W-:Y:S01]  /*afd0*/  HMMA.16816.F32.BF16 R124, R4.reuse, R14, R124 ;  /* 0x0000000e047c723c */ /* 0x040fe2000004187c */
[----:B------:R-:W1:Y:S07]  /*afe0*/  LDSM.16.MT88.4 R12, [R184+0xf000] ;  /* 0x00f00000b80c783b */ /* 0x000e6e0000004200 */
[C---:B-----5:R-:W-:Y:S08]  /*aff0*/  HMMA.16816.F32.BF16 R120, R4.reuse, R8, R120 ;  /* 0x000000080478723c */ /* 0x060ff00000041878 */
[C---:B------:R-:W-:Y:S01]  /*b000*/  HMMA.16816.F32.BF16 R116, R4.reuse, R10, R116 ;  /* 0x0000000a0474723c */ /* 0x040fe20000041874 */
[----:B------:R-:W4:Y:S07]  /*b010*/  LDSM.16.MT88.4 R8, [R188+0x11000] ;  /* 0x01100000bc08783b */ /* 0x000f2e0000004200 */
[C---:B---3--:R-:W-:Y:S08]  /*b020*/  HMMA.16816.F32.BF16 R36, R4.reuse, R24, R36 ;  /* 0x000000180424723c */ /* 0x048ff00000041824 */
[C---:B------:R-:W-:Y:S01]  /*b030*/  HMMA.16816.F32.BF16 R40, R4.reuse, R26, R40 ;  /* 0x0000001a0428723c */ /* 0x040fe20000041828 */
[----:B------:R-:W3:Y:S07]  /*b040*/  LDSM.16.MT88.4 R24, [R186+0x11000] ;  /* 0x01100000ba18783b */ /* 0x000eee0000004200 */
[C---:B--2---:R-:W-:Y:S08]  /*b050*/  HMMA.16816.F32.BF16 R52, R4.reuse, R16, R52 ;  /* 0x000000100434723c */ /* 0x044ff00000041834 */
[C---:B-1----:R-:W-:Y:S08]  /*b060*/  HMMA.16816.F32.BF16 R60, R4.reuse, R12, R60 ;  /* 0x0000000c043c723c */ /* 0x042ff0000004183c */
[C---:B------:R-:W-:Y:S01]  /*b070*/  HMMA.16816.F32.BF16 R64, R4.reuse, R14, R64 ;  /* 0x0000000e0440723c */ /* 0x040fe20000041840 */
[----:B------:R-:W1:Y:S07]  /*b080*/  LDSM.16.MT88.4 R12, [R184+0x11000] ;  /* 0x01100000b80c783b */ /* 0x000e6e0000004200 */
[C---:B------:R-:W-:Y:S01]  /*b090*/  HMMA.16816.F32.BF16 R56, R4.reuse, R18, R56 ;  /* 0x000000120438723c */ /* 0x040fe20000041838 */
[----:B------:R-:W2:Y:S07]  /*b0a0*/  LDSM.16.MT88.4 R16, [R185+0x11000] ;  /* 0x01100000b910783b */ /* 0x000eae0000004200 */
[C---:B----4-:R-:W-:Y:S08]  /*b0b0*/  HMMA.16816.F32.BF16 R68, R4.reuse, R8, R68 ;  /* 0x000000080444723c */ /* 0x050ff00000041844 */
[C---:B------:R-:W-:Y:S01]  /*b0c0*/  HMMA.16816.F32.BF16 R72, R4.reuse, R10, R72 ;  /* 0x0000000a0448723c */ /* 0x040fe20000041848 */
[----:B------:R-:W4:Y:S07]  /*b0d0*/  LDSM.16.MT88.4 R8, [R188+0xd800] ;  /* 0x00d80000bc08783b */ /* 0x000f2e0000004200 */
[C---:B---3--:R-:W-:Y:S08]  /*b0e0*/  HMMA.16816.F32.BF16 R76, R4.reuse, R24, R76 ;  /* 0x00000018044c723c */ /* 0x048ff0000004184c */
[C---:B------:R-:W-:Y:S01]  /*b0f0*/  HMMA.16816.F32.BF16 R80, R4.reuse, R26, R80 ;  /* 0x0000001a0450723c */ /* 0x040fe20000041850 */
[----:B------:R-:W3:Y:S07]  /*b100*/  LDSM.16.MT88.4 R24, [R188+0xf800] ;  /* 0x00f80000bc18783b */ /* 0x000eee0000004200 */
[C---:B-1----:R-:W-:Y:S08]  /*b110*/  HMMA.16816.F32.BF16 R92, R4.reuse, R12, R92 ;  /* 0x0000000c045c723c */ /* 0x042ff0000004185c */
[C---:B------:R-:W-:Y:S01]  /*b120*/  HMMA.16816.F32.BF16 R96, R4.reuse, R14, R96 ;  /* 0x0000000e0460723c */ /* 0x040fe20000041860 */
[----:B------:R-:W1:Y:S07]  /*b130*/  LDSM.16.MT88.4 R12, [R188+0x11800] ;  /* 0x01180000bc0c783b */ /* 0x000e6e0000004200 */
[C---:B------:R-:W-:Y:S08]  /*b140*/  HMMA.16816.F32.BF16 R112, R4.reuse, R32, R112 ;  /* 0x000000200470723c */ /* 0x040ff00000041870 */
[C---:B------:R-:W-:Y:S01]  /*b150*/  HMMA.16816.F32.BF16 R108, R4.reuse, R34, R108 ;  /* 0x00000022046c723c */ /* 0x040fe2000004186c */
[----:B------:R-:W5:Y:S07]  /*b160*/  LDSM.16.MT88.4 R32, [R184+0xd800] ;  /* 0x00d80000b820783b */ /* 0x000f6e0000004200 */
[C---:B------:R-:W-:Y:S08]  /*b170*/  HMMA.16816.F32.BF16 R104, R4.reuse, R28, R104 ;  /* 0x0000001c0468723c */ /* 0x040ff00000041868 */
[C---:B------:R-:W-:Y:S01]  /*b180*/  HMMA.16816.F32.BF16 R100, R4.reuse, R30, R100 ;  /* 0x0000001e0464723c */ /* 0x040fe20000041864 */
[----:B------:R-:W1:Y:S07]  /*b190*/  LDSM.16.MT88.4 R28, [R186+0xf800] ;  /* 0x00f80000ba1c783b */ /* 0x000e6e0000004200 */
[C---:B------:R-:W-:Y:S08]  /*b1a0*/  HMMA.16816.F32.BF16 R44, R4.reuse, R20, R44 ;  /* 0x00000014042c723c */ /* 0x040ff0000004182c */
[C---:B------:R-:W-:Y:S01]  /*b1b0*/  HMMA.16816.F32.BF16 R48, R4.reuse, R22, R48 ;  /* 0x000000160430723c */ /* 0x040fe20000041830 */
[----:B------:R-:W1:Y:S07]  /*b1c0*/  LDSM.16.MT88.4 R20, [R185+0xf800] ;  /* 0x00f80000b914783b */ /* 0x000e6e0000004200 */
        /* <DEDUP_REMOVED lines=10> */
[----:B------:R-:W-:Y:S01]  /*b270*/  FADD.FTZ R206, R206, R151 ;  /* 0x00000097cece7221 */ /* 0x000fe20000010000 */
[----:B------:R-:W-:Y:S01]  /*b280*/  MOV R3, R145 ;  /* 0x0000009100037202 */ /* 0x000fe20000000f00 */
[----:B------:R-:W-:-:S02]  /*b290*/  FADD.FTZ R152, R152, R171 ;  /* 0x000000ab98987221 */ /* 0x000fc40000010000 */
[----:B------:R-:W-:Y:S02]  /*b2a0*/  FADD.FTZ R205, R205, R206 ;  /* 0x000000cecdcd7221 */ /* 0x000fe40000010000 */
[----:B----4-:R-:W-:Y:S01]  /*b2b0*/  HMMA.16816.F32.BF16 R128, R4, R8, R128 ;  /* 0x000000080480723c */ /* 0x010fe20000041880 */
[----:B------:R-:W-:Y:S02]  /*b2c0*/  FADD.FTZ R211, R153, R152 ;  /* 0x0000009899d37221 */ /* 0x000fe40000010000 */
[----:B------:R-:W-:-:S05]  /*b2d0*/  FADD.FTZ R209, R150, R205 ;  /* 0x000000cd96d17221 */ /* 0x000fca0000010000 */
        /* <DEDUP_REMOVED lines=9> */
[C---:B------:R-:W-:Y:S08]  /*b370*/  HMMA.16816.F32.BF16 R116, R4.reuse, R138, R116 ;  /* 0x0000008a0474723c */ /* 0x040ff00000041874 */
        /* <DEDUP_REMOVED lines=9> */
[C---:B----4-:R-:W-:Y:S08]  /*b410*/  HMMA.16816.F32.BF16 R76, R4.reuse, R8, R76 ;  /* 0x00000008044c723c */ /* 0x050ff0000004184c */
[C---:B------:R-:W-:Y:S08]  /*b420*/  HMMA.16816.F32.BF16 R80, R4.reuse, R10, R80 ;  /* 0x0000000a0450723c */ /* 0x040ff00000041850 */
[C---:B---3--:R-:W-:Y:S08]  /*b430*/  HMMA.16816.F32.BF16 R84, R4.reuse, R24, R84 ;  /* 0x000000180454723c */ /* 0x048ff00000041854 */
[C---:B------:R-:W-:Y:S08]  /*b440*/  HMMA.16816.F32.BF16 R88, R4.reuse, R26, R88 ;  /* 0x0000001a0458723c */ /* 0x040ff00000041858 */
[C---:B-1----:R-:W-:Y:S08]  /*b450*/  HMMA.16816.F32.BF16 R92, R4.reuse, R12, R92 ;  /* 0x0000000c045c723c */ /* 0x042ff0000004185c */
[C---:B------:R-:W-:Y:S08]  /*b460*/  HMMA.16816.F32.BF16 R96, R4.reuse, R14, R96 ;  /* 0x0000000e0460723c */ /* 0x040ff00000041860 */
[----:B------:R-:W-:Y:S07]  /*b470*/  HMMA.16816.F32.BF16 R112, R4, R132, R112 ;  /* 0x000000840470723c */ /* 0x000fee0000041870 */
[----:B------:R-:W-:Y:S11]  /*b480*/  MOV R132, R146 ;  /* 0x0000009200847202 */ /* 0x000ff60000000f00 */
[----:B------:R-:W-:Y:S01]  /*b490*/  @!UPT UIADD3 URZ, URZ, URZ, URZ ;  /* 0x0000003f3f3ff290 */ /* 0x000fe2000fffe03f */
.L_x_2095:
[----:B------:R-:W-:Y:S05]  /*b4a0*/  @!P4 BRA `(.L_x_2103) ;  /* 0x000042000000c947 */ /* 0x000fea0003800000 */
[----:B------:R-:W-:Y:S01]  /*b4b0*/  IABS R0, c[0x0][0x2d0] ;  /* 0x0000b40000007a13 */ /* 0x000fe20000000000 */
[----:B------:R-:W-:Y:S01]  /*b4c0*/  ULDC UR5, c[0x0][0x1a0] ;  /* 0x0000680000057ab9 */ /* 0x000fe20000000800 */
[----:B------:R-:W-:Y:S01]  /*b4d0*/  IABS R4, c[0x0][0x2d0] ;  /* 0x0000b40000047a13 */ /* 0x000fe20000000000 */
[----:B------:R-:W-:-:S02]  /*b4e0*/  ULEA UR5, -UR5, URZ, 0x6 ;  /* 0x0000003f05057291 */ /* 0x000fc4000f8e313f */
[----:B------:R-:W-:Y:S01]  /*b4f0*/  IMAD.MOV.U32 R7, RZ, RZ, R0 ;  /* 0x000000ffff077224 */ /* 0x000fe200078e0000 */
[----:B------:R-:W1:Y:S01]  /*b500*/  R2UR UR16, R4 ;  /* 0x00000000041073c2 */ /* 0x000e6200000e0000 */
[----:B------:R-:W-:Y:S02]  /*b510*/  USHF.R.S32.HI UR4, URZ, 0x1f, UR5 ;  /* 0x0000001f3f047899 */ /* 0x000fe40008011405 */
[----:B------:R-:W-:Y:S01]  /*b520*/  UMOV UR32, URZ ;  /* 0x0000003f00207c82 */ /* 0x000fe20008000000 */
[----:B------:R-:W-:Y:S01]  /*b530*/  IMAD.U32 R206, RZ, RZ, UR5 ;  /* 0x00000005ffce7e24 */ /* 0x000fe2000f8e00ff */
[----:B------:R-:W-:Y:S02]  /*b540*/  UMOV UR28, URZ ;  /* 0x0000003f001c7c82 */ /* 0x000fe40008000000 */
[----:B------:R-:W-:Y:S01]  /*b550*/  ULDC UR17, c[0x0][0x198] ;  /* 0x0000660000117ab9 */ /* 0x000fe20000000800 */
[----:B------:R-:W2:Y:S01]  /*b560*/  R2UR UR12, R7 ;  /* 0x00000000070c73c2 */ /* 0x000ea200000e0000 */
[----:B------:R-:W-:Y:S01]  /*b570*/  ULEA UR17, -UR17, URZ, 0x6 ;  /* 0x0000003f11117291 */ /* 0x000fe2000f8e313f */
[----:B------:R-:W-:Y:S01]  /*b580*/  MOV R205, UR4 ;  /* 0x0000000400cd7c02 */ /* 0x000fe20008000f00 */
[----:B------:R-:W-:-:S02]  /*b590*/  ULDC UR7, c[0x0][0x2d0] ;  /* 0x0000b40000077ab9 */ /* 0x000fc40000000800 */
[----:B------:R-:W-:Y:S02]  /*b5a0*/  ULDC UR6, c[0x0][0x2d0] ;  /* 0x0000b40000067ab9 */ /* 0x000fe40000000800 */
[----:B------:R-:W-:Y:S02]  /*b5b0*/  UISETP.NE.AND UP1, UPT, URZ, UR7, UPT ;  /* 0x000000073f00728c */ /* 0x000fe4000bf25270 */
[----:B------:R-:W-:Y:S02]  /*b5c0*/  ULOP3.LUT UR14, URZ, UR7, URZ, 0x33, !UPT ;  /* 0x000000073f0e7292 */ /* 0x000fe4000f8e333f */
[----:B------:R-:W-:Y:S02]  /*b5d0*/  UISETP.NE.AND UP0, UPT, URZ, UR6, UPT ;  /* 0x000000063f00728c */ /* 0x000fe4000bf05270 */
[----:B------:R-:W-:Y:S02]  /*b5e0*/  ULOP3.LUT UR10, URZ, UR6, URZ, 0x33, !UPT ;  /* 0x000000063f0a7292 */ /* 0x000fe4000f8e333f */
[----:B------:R-:W-:Y:S01]  /*b5f0*/  USHF.R.S32.HI UR8, URZ, 0x1f, UR17 ;  /* 0x0000001f3f087899 */ /* 0x000fe20008011411 */
[----:B-1----:R-:W1:Y:S01]  /*b600*/  I2F.RP R6, UR16 ;  /* 0x0000001000067d06 */ /* 0x002e620008209400 */
[----:B------:R-:W-:-:S07]  /*b610*/  UMOV UR13, 0x40 ;  /* 0x00000040000d7882 */ /* 0x000fce0000000000 */
[----:B--2---:R-:W2:Y:S08]  /*b620*/  I2F.RP R5, UR12 ;  /* 0x0000000c00057d06 */ /* 0x004eb00008209400 */
[----:B-1----:R-:W1:Y:S08]  /*b630*/  MUFU.RCP R2, R6 ;  /* 0x0000000600027308 */ /* 0x002e700000001000 */
[----:B--2---:R-:W2:Y:S01]  /*b640*/  MUFU.RCP R0, R5 ;  /* 0x0000000500007308 */ /* 0x004ea20000001000 */
[----:B-1----:R-:W-:-:S07]  /*b650*/  IADD3 R2, R2, 0xffffffe, RZ ;  /* 0x0ffffffe02027810 */ /* 0x002fce0007ffe0ff */
[----:B------:R-:W1:Y:S01]  /*b660*/  F2I.FTZ.U32.TRUNC.NTZ R2, R2 ;  /* 0x0000000200027305 */ /* 0x000e62000021f000 */
[----:B--2---:R-:W-:-:S07]  /*b670*/  IADD3 R0, R0, 0xffffffe, RZ ;  /* 0x0ffffffe00007810 */ /* 0x004fce0007ffe0ff */
[----:B------:R-:W2:Y:S01]  /*b680*/  F2I.FTZ.U32.TRUNC.NTZ R0, R0 ;  /* 0x0000000000007305 */ /* 0x000ea2000021f000 */
[----:B-1----:R1:W3:Y:S08]  /*b690*/  R2UR UR33, R2 ;  /* 0x00000000022173c2 */ /* 0x0022f000000e0000 */
[----:B--2---:R2:W4:Y:S01]  /*b6a0*/  R2UR UR29, R0 ;  /* 0x00000000001d73c2 */ /* 0x00452200000e0000 */
[----:B-1----:R-:W-:Y:S01]  /*b6b0*/  MOV R2, R132 ;  /* 0x0000008400027202 */ /* 0x002fe20000000f00 */
[----:B---3--:R-:W-:-:S04]  /*b6c0*/  UIADD3 UR11, URZ, -UR33, URZ ;  /* 0x800000213f0b7290 */ /* 0x008fc8000fffe03f */
[----:B------:R-:W-:Y:S01]  /*b6d0*/  UIMAD UR11, UR11, UR16, URZ ;  /* 0x000000100b0b72a4 */ /* 0x000fe2000f8e023f */
[----:B--2---:R-:W-:Y:S01]  /*b6e0*/  IMAD.MOV.U32 R0, RZ, RZ, R3 ;  /* 0x000000ffff007224 */ /* 0x004fe200078e0003 */
[----:B----4-:R-:W-:Y:S02]  /*b6f0*/  UIADD3 UR9, URZ, -UR29, URZ ;  /* 0x8000001d3f097290 */ /* 0x010fe4000fffe03f */
[----:B------:R-:W-:Y:S02]  /*b700*/  UIMAD.WIDE.U32 UR32, UR33, UR11, UR32 ;  /* 0x0000000b212072a5 */ /* 0x000fe4000f8e0020 */
[----:B------:R-:W-:-:S04]  /*b710*/  UIMAD UR9, UR9, UR12, URZ ;  /* 0x0000000c090972a4 */ /* 0x000fc8000f8e023f */
[----:B------:R-:W-:Y:S02]  /*b720*/  UIMAD.WIDE.U32 UR34, UR29, UR9, UR28 ;  /* 0x000000091d2272a5 */ /* 0x000fe4000f8e001c */
[----:B------:R-:W-:Y:S02]  /*b730*/  UMOV UR15, UR33 ;  /* 0x00000021000f7c82 */ /* 0x000fe40008000000 */
[----:B------:R-:W-:Y:S02]  /*b740*/  ULDC.64 UR28, c[0x0][0x118] ;  /* 0x00004600001c7ab9 */ /* 0x000fe40000000a00 */
[----:B------:R-:W-:Y:S02]  /*b750*/  UMOV UR9, 0x40 ;  /* 0x0000004000097882 */ /* 0x000fe40000000000 */
[----:B------:R-:W-:Y:S02]  /*b760*/  UMOV UR11, UR35 ;  /* 0x00000023000b7c82 */ /* 0x000fe40008000000 */
.L_x_2107:
[----:B------:R-:W-:Y:S04]  /*b770*/  DEPBAR.LE SB0, 0x0 ;  /* 0x000080000000791a */ /* 0x000fe80000000000 */
[----:B------:R-:W-:Y:S01]  /*b780*/  BAR.SYNC.DEFER_BLOCKING 0x0 ;  /* 0x0000000000007b1d */ /* 0x000fe20000010000 */
[----:B------:R-:W-:Y:S01]  /*b790*/  PLOP3.LUT P0, PT, PT, PT, UP6, 0x80, 0x0 ;  /* 0x000000000000781c */ /* 0x000fe20003f0f068 */
[----:B------:R-:W-:Y:S01]  /*b7a0*/  UIADD3 UR25, UR25, -0x1, URZ ;  /* 0xffffffff19197890 */ /* 0x000fe2000fffe03f */
[----:B------:R-:W-:Y:S01]  /*b7b0*/  MOV R210, R205 ;  /* 0x000000cd00d27202 */ /* 0x000fe20000000f00 */
[----:B------:R-:W-:Y:S10]  /*b7c0*/  IMAD.MOV.U32 R3, RZ, RZ, R206 ;  /* 0x000000ffff037224 */ /* 0x000ff400078e00ce */
[----:B------:R-:W-:-:S05]  /*b7d0*/  @!P0 BRA `(.L_x_2104) ;  /* 0x0000045000008947 */ /* 0x000fca0003800000 */
[----:B------:R-:W-:Y:S04]  /*b7e0*/  USHF.L.U32 UR4, UR25, 0x6, URZ ;  /* 0x0000000619047899 */ /* 0x000fe8000800063f */
[----:B------:R-:W-:Y:S02]  /*b7f0*/  UIADD3 UR34, UR4, 0x40, URZ ;  /* 0x0000004004227890 */ /* 0x000fe4000fffe03f */
[----:B------:R-:W-:Y:S01]  /*b800*/  IMAD.U32 R6, RZ, RZ, UR4 ;  /* 0x00000004ff067e24 */ /* 0x000fe2000f8e00ff */
[----:B------:R-:W-:Y:S03]  /*b810*/  ULOP3.LUT UR4, UR4, UR7, URZ, 0x3c, !UPT ;  /* 0x0000000704047292 */ /* 0x000fe6000f8e3c3f */
[----:B------:R-:W-:Y:S01]  /*b820*/  IMAD.U32 R5, RZ, RZ, UR34 ;  /* 0x00000022ff057e24 */ /* 0x000fe2000f8e00ff */
[----:B------:R-:W-:Y:S01]  /*b830*/  ULOP3.LUT UR34, UR34, UR7, URZ, 0x3c, !UPT ;  /* 0x0000000722227292 */ /* 0x000fe2000f8e3c3f */
[----:B------:R-:W-:Y:S03]  /*b840*/  IABS R3, R6 ;  /* 0x0000000600037213 */ /* 0x000fe60000000000 */
[----:B------:R-:W-:Y:S01]  /*b850*/  IABS R4, R5 ;  /* 0x0000000500047213 */ /* 0x000fe20000000000 */
[----:B------:R-:W1:Y:S08]  /*b860*/  R2UR UR27, R3 ;  /* 0x00000000031b73c2 */ /* 0x000e7000000e0000 */
[----:B------:R-:W2:Y:S01]  /*b870*/  R2UR UR33, R4 ;  /* 0x00000000042173c2 */ /* 0x000ea200000e0000 */
[----:B-1----:R-:W-:Y:S07]  /*b880*/  UIMAD.WIDE.U32 UR38, UR15, UR27, URZ ;  /* 0x0000001b0f2672a5 */ /* 0x002fee000f8e003f */
[----:B------:R-:W-:Y:S02]  /*b890*/  UMOV UR35, UR39 ;  /* 0x0000002700237c82 */ /* 0x000fe40008000000 */
[----:B--2---:R-:W-:Y:S02]  /*b8a0*/  UIMAD.WIDE.U32 UR36, UR15, UR33, URZ ;  /* 0x000000210f2472a5 */ /* 0x004fe4000f8e003f */
[----:B------:R-:W-:Y:S02]  /*b8b0*/  UIADD3 UR5, -UR35, URZ, URZ ;  /* 0x0000003f23057290 */ /* 0x000fe4000fffe13f */
[----:B------:R-:W-:Y:S02]  /*b8c0*/  UIADD3 UR32, -UR37, URZ, URZ ;  /* 0x0000003f25207290 */ /* 0x000fe4000fffe13f */
[----:B------:R-:W-:Y:S02]  /*b8d0*/  UIMAD UR27, UR16, UR5, UR27 ;  /* 0x00000005101b72a4 */ /* 0x000fe4000f8e021b */
[----:B------:R-:W-:Y:S02]  /*b8e0*/  UIMAD UR33, UR16, UR32, UR33 ;  /* 0x00000020102172a4 */ /* 0x000fe4000f8e0221 */
[----:B------:R-:W-:Y:S02]  /*b8f0*/  UISETP.GT.U32.AND UP2, UPT, UR16, UR27, UPT ;  /* 0x0000001b1000728c */ /* 0x000fe4000bf44070 */
[----:B------:R-:W-:Y:S09]  /*b900*/  UISETP.GT.U32.AND UP3, UPT, UR16, UR33, UPT ;  /* 0x000000211000728c */ /* 0x000ff2000bf64070 */
[----:B------:R-:W-:Y:S02]  /*b910*/  @!UP2 UIADD3 UR27, UR27, -UR16, URZ ;  /* 0x800000101b1ba290 */ /* 0x000fe4000fffe03f */
[----:B------:R-:W-:Y:S02]  /*b920*/  @!UP3 UIADD3 UR33, UR33, -UR16, URZ ;  /* 0x800000102121b290 */ /* 0x000fe4000fffe03f */
[----:B------:R-:W-:Y:S02]  /*b930*/  UISETP.GE.U32.AND UP4, UPT, UR27, UR16, UPT ;  /* 0x000000101b00728c */ /* 0x000fe4000bf86070 */
[----:B------:R-:W-:Y:S02]  /*b940*/  UISETP.GE.U32.AND UP5, UPT, UR33, UR16, UPT ;  /* 0x000000102100728c */ /* 0x000fe4000bfa6070 */
[----:B------:R-:W-:Y:S02]  /*b950*/  @!UP3 UIADD3 UR37, UR37, 0x1, URZ ;  /* 0x000000012525b890 */ /* 0x000fe4000fffe03f */
[----:B------:R-:W-:Y:S02]  /*b960*/  UISETP.GE.AND UP3, UPT, UR34, URZ, UPT ;  /* 0x0000003f2200728c */ /* 0x000fe4000bf66270 */
[----:B------:R-:W-:Y:S02]  /*b970*/  @!UP2 UIADD3 UR35, UR35, 0x1, URZ ;  /* 0x000000012323a890 */ /* 0x000fe4000fffe03f */
[----:B------:R-:W-:Y:S02]  /*b980*/  UISETP.GE.AND UP2, UPT, UR4, URZ, UPT ;  /* 0x0000003f0400728c */ /* 0x000fe4000bf46270 */
[----:B------:R-:W-:Y:S02]  /*b990*/  @UP4 UIADD3 UR35, UR35, 0x1, URZ ;  /* 0x0000000123234890 */ /* 0x000fe4000fffe03f */
[----:B------:R-:W-:Y:S04]  /*b9a0*/  @UP5 UIADD3 UR37, UR37, 0x1, URZ ;  /* 0x0000000125255890 */ /* 0x000fe8000fffe03f */
[----:B------:R-:W-:Y:S03]  /*b9b0*/  @!UP3 UIADD3 UR37, -UR37, URZ, URZ ;  /* 0x0000003f2525b290 */ /* 0x000fe6000fffe13f */
[----:B------:R-:W-:Y:S02]  /*b9c0*/  @!UP2 UIADD3 UR35, -UR35, URZ, URZ ;  /* 0x0000003f2323a290 */ /* 0x000fe4000fffe13f */
[----:B------:R-:W-:Y:S02]  /*b9d0*/  USEL UR37, UR14, UR37, !UP1 ;  /* 0x000000250e257287 */ /* 0x000fe4000c800000 */
[----:B------:R-:W-:Y:S04]  /*b9e0*/  USEL UR35, UR14, UR35, !UP1 ;  /* 0x000000230e237287 */ /* 0x000fe8000c800000 */
[----:B------:R-:W-:Y:S02]  /*b9f0*/  IMAD.U32 R4, RZ, RZ, UR37 ;  /* 0x00000025ff047e24 */ /* 0x000fe4000f8e00ff */
[----:B------:R-:W-:Y:S01]  /*ba00*/  MOV R3, UR35 ;  /* 0x0000002300037c02 */ /* 0x000fe20008000f00 */
[----:B------:R-:W-:Y:S02]  /*ba10*/  IMAD.U32 R5, RZ, RZ, UR35 ;  /* 0x00000023ff057e24 */ /* 0x000fe4000f8e00ff */
[----:B------:R-:W-:Y:S02]  /*ba20*/  LEA R8, P0, R4, UR30, 0x2 ;  /* 0x0000001e04087c11 */ /* 0x000fe4000f8010ff */
[----:B------:R-:W-:Y:S02]  /*ba30*/  LEA R6, P1, R3, UR30, 0x2 ;  /* 0x0000001e03067c11 */ /* 0x000fe4000f8210ff */
[----:B------:R-:W1:Y:S01]  /*ba40*/  R2UR UR4, R8 ;  /* 0x00000000080473c2 */ /* 0x000e6200000e0000 */
[----:B------:R-:W-:Y:S02]  /*ba50*/  MOV R3, UR37 ;  /* 0x0000002500037c02 */ /* 0x000fe40008000f00 */
[----:B------:R-:W-:Y:S02]  /*ba60*/  LEA.HI.X.SX32 R7, R5, UR31, 0x2, P1 ;  /* 0x0000001f05077c11 */ /* 0x000fe400088f16ff */
[----:B------:R-:W-:Y:S03]  /*ba70*/  LEA.HI.X.SX32 R9, R3, UR31, 0x2, P0 ;  /* 0x0000001f03097c11 */ /* 0x000fe600080f16ff */
[----:B------:R-:W2:Y:S08]  /*ba80*/  R2UR UR32, R6 ;  /* 0x00000000062073c2 */ /* 0x000eb000000e0000 */
[----:B------:R-:W3:Y:S08]  /*ba90*/  R2UR UR5, R9 ;  /* 0x00000000090573c2 */ /* 0x000ef000000e0000 */
[----:B------:R-:W4:Y:S01]  /*baa0*/  R2UR UR33, R7 ;  /* 0x00000000072173c2 */ /* 0x000f2200000e0000 */
[----:B-1----:R-:W-:Y:S02]  /*bab0*/  IMAD.U32 R4, RZ, RZ, UR4 ;  /* 0x00000004ff047e24 */ /* 0x002fe4000f8e00ff */
[----:B--2---:R-:W-:Y:S01]  /*bac0*/  IMAD.U32 R10, RZ, RZ, UR32 ;  /* 0x00000020ff0a7e24 */ /* 0x004fe2000f8e00ff */
[----:B------:R-:W-:Y:S04]  /*bad0*/  UIADD3 UR32, UR37, -UR35, URZ ;  /* 0x8000002325207290 */ /* 0x000fe8000fffe03f */
[----:B------:R-:W-:Y:S01]  /*bae0*/  UIMAD UR32, UR32, UR7, -UR13 ;  /* 0x00000007202072a4 */ /* 0x000fe2000f8e0a0d */
[----:B---3--:R-:W-:Y:S01]  /*baf0*/  MOV R5, UR5 ;  /* 0x0000000500057c02 */ /* 0x008fe20008000f00 */
[----:B------:R-:W-:Y:S04]  /*bb00*/  ULDC.64 UR4, c[0x0][0x1a0] ;  /* 0x0000680000047ab9 */ /* 0x000fe80000000a00 */
[----:B------:R1:W2:Y:S02]  /*bb10*/  LDG.E R4, [R4.64] ;  /* 0x0000001c04047981 */ /* 0x0002a4000c1e1900 */
[----:B------:R-:W-:Y:S01]  /*bb20*/  USHF.R.S32.HI UR27, URZ, 0x1f, UR32 ;  /* 0x0000001f3f1b7899 */ /* 0x000fe20008011420 */
[----:B----4-:R-:W-:Y:S01]  /*bb30*/  MOV R11, UR33 ;  /* 0x00000021000b7c02 */ /* 0x010fe20008000f00 */
[----:B------:R-:W-:Y:S02]  /*bb40*/  UIMAD.WIDE.U32 UR34, UR32, UR4, URZ ;  /* 0x00000004202272a5 */ /* 0x000fe4000f8e003f */
[----:B------:R-:W-:Y:S02]  /*bb50*/  UIMAD UR27, UR27, UR4, URZ ;  /* 0x000000041b1b72a4 */ /* 0x000fe4000f8e023f */
[----:B------:R-:W2:Y:S02]  /*bb60*/  LDG.E R3, [R10.64] ;  /* 0x0000001c0a037981 */ /* 0x000ea4000c1e1900 */
[----:B------:R-:W-:Y:S04]  /*bb70*/  UIMAD UR27, UR32, UR5, UR27 ;  /* 0x00000005201b72a4 */ /* 0x000fe8000f8e021b */
[----:B------:R-:W-:Y:S01]  /*bb80*/  UIADD3 UR27, UR35, UR27, URZ ;  /* 0x0000001b231b7290 */ /* 0x000fe2000fffe03f */
[----:B-1----:R-:W-:Y:S05]  /*bb90*/  IMAD.U32 R5, RZ, RZ, UR35 ;  /* 0x00000023ff057e24 */ /* 0x002fea000f8e00ff */
[----:B------:R-:W-:Y:S01]  /*bba0*/  MOV R5, UR27 ;  /* 0x0000001b00057c02 */ /* 0x000fe20008000f00 */
[----:B--2---:R-:W-:Y:S01]  /*bbb0*/  IMAD.IADD R3, R3, 0x1, -R4 ;  /* 0x0000000103037824 */ /* 0x004fe200078e0a04 */
[----:B------:R-:W-:Y:S04]  /*bbc0*/  MOV R4, UR34 ;  /* 0x0000002200047c02 */ /* 0x000fe80008000f00 */
[----:B------:R-:W-:Y:S01]  /*bbd0*/  SHF.R.S32.HI R210, RZ, 0x1f, R3 ;  /* 0x0000001fffd27819 */ /* 0x000fe20000011403 */
[C---:B------:R-:W-:Y:S04]  /*bbe0*/  IMAD.WIDE.U32 R4, R3.reuse, c[0x0][0x188], R4 ;  /* 0x0000620003047a25 */ /* 0x040fe800078e0004 */
[----:B------:R-:W-:Y:S04]  /*bbf0*/  IMAD R210, R210, c[0x0][0x188], RZ ;  /* 0x00006200d2d27a24 */ /* 0x000fe800078e02ff */
[----:B------:R-:W-:Y:S02]  /*bc00*/  IMAD R210, R3, c[0x0][0x18c], R210 ;  /* 0x0000630003d27a24 */ /* 0x000fe400078e02d2 */
[----:B------:R-:W-:Y:S03]  /*bc10*/  IMAD.MOV.U32 R3, RZ, RZ, R4 ;  /* 0x000000ffff037224 */ /* 0x000fe600078e0004 */
[----:B------:R-:W-:Y:S02]  /*bc20*/  IADD3 R210, R5, R210, RZ ;  /* 0x000000d205d27210 */ /* 0x000fe40007ffe0ff */
.L_x_2104:
[----:B------:R-:W-:Y:S01]  /*bc30*/  ISETP.GE.AND P5, PT, R200, c[0x0][0x220], PT ;  /* 0x00008800c8007a0c */ /* 0x000fe20003fa6270 */
[----:B------:R-:W-:Y:S01]  /*bc40*/  UISETP.GT.AND UP2, UPT, UR25, UR19, UPT ;  /* 0x000000131900728c */ /* 0x000fe2000bf44270 */
[----:B------:R-:W-:Y:S02]  /*bc50*/  ISETP.GE.AND P4, PT, R196, c[0x0][0x220], PT ;  /* 0x00008800c4007a0c */ /* 0x000fe40003f86270 */
[-C--:B------:R-:W-:Y:S02]  /*bc60*/  LEA R214, P0, R3, R212.reuse, 0x1 ;  /* 0x000000d403d67211 */ /* 0x080fe400078008ff */
[----:B------:R-:W-:Y:S02]  /*bc70*/  ISETP.GE.AND P3, PT, R195, c[0x0][0x220], PT ;  /* 0x00008800c3007a0c */ /* 0x000fe40003f66270 */
[CC--:B------:R-:W-:Y:S02]  /*bc80*/  LEA.HI.X R215, R3.reuse, R213.reuse, R210, 0x1, P0 ;  /* 0x000000d503d77211 */ /* 0x0c0fe400000f0cd2 */
[----:B------:R-:W-:Y:S03]  /*bc90*/  IADD3 R3, P0, R3, UR23, RZ ;  /* 0x0000001703037c10 */ /* 0x000fe6000ff1e0ff */
[----:B------:R-:W-:Y:S01]  /*bca0*/  @P5 STS.128 [R198+0xc000], RZ ;  /* 0x00c000ffc6005388 */ /* 0x000fe20000000c00 */
[CC--:B------:R-:W-:Y:S02]  /*bcb0*/  @!P5 LEA R232, P6, R3.reuse, R212.reuse, 0x1 ;  /* 0x000000d403e8d211 */ /* 0x0c0fe400078c08ff */
[----:B------:R-:W-:Y:S01]  /*bcc0*/  IADD3.X R216, R210, UR22, RZ, P0, !PT ;  /* 0x00000016d2d87c10 */ /* 0x000fe200087fe4ff */
        /* <DEDUP_REMOVED lines=8> */
[CC--:B------:R-:W-:Y:S01]  /*bd50*/  @!P3 LEA R224, P0, R3.reuse, R212.reuse, 0x1 ;  /* 0x000000d403e0b211 */ /* 0x0c0fe200078008ff */
[----:B------:R-:W-:Y:S01]  /*bd60*/  @!PT LDS RZ, [RZ] ;  /* 0x00000000fffff984 */ /* 0x000fe20000000800 */
[----:B------:R-:W-:Y:S01]  /*bd70*/  @!PT LDS RZ, [RZ] ;  /* 0x00000000fffff984 */ /* 0x000fe20000000800 */
[----:B------:R-:W-:Y:S01]  /*bd80*/  @!PT LDS RZ, [RZ] ;  /* 0x00000000fffff984 */ /* 0x000fe20000000800 */
[----:B------:R1:W-:Y:S01]  /*bd90*/  @!P4 LDGSTS.E.BYPASS.LTC128B.128 [R198+0xe000], [R214.64+0x80] ;  /* 0x0e000080d6c6cfae */ /* 0x0003e2000b901d5c */
[C---:B------:R-:W-:Y:S02]  /*bda0*/  IADD3 R217, P2, R3.reuse, UR23, RZ ;  /* 0x0000001703d97c10 */ /* 0x040fe4000ff5e0ff */
[-C--:B------:R-:W-:Y:S01]  /*bdb0*/  @!P3 LEA.HI.X R225, R3, R213.reuse, R216, 0x1, P0 ;  /* 0x000000d503e1b211 */ /* 0x080fe200000f0cd8 */
[----:B------:R-:W-:Y:S01]  /*bdc0*/  @P3 STS.128 [R198+0x10000], RZ ;  /* 0x010000ffc6003388 */ /* 0x000fe20000000c00 */
[CC--:B------:R-:W-:Y:S02]  /*bdd0*/  @!P5 LEA R230, P1, R217.reuse, R212.reuse, 0x1 ;  /* 0x000000d4d9e6d211 */ /* 0x0c0fe400078208ff */
[----:B------:R-:W-:Y:S01]  /*bde0*/  IADD3.X R216, R216, UR22, RZ, P2, !PT ;  /* 0x00000016d8d87c10 */ /* 0x000fe200097fe4ff */
[----:B------:R-:W-:Y:S01]  /*bdf0*/  @!PT LDS RZ, [RZ] ;  /* 0x00000000fffff984 */ /* 0x000fe20000000800 */
[----:B------:R-:W-:Y:S01]  /*be00*/  @!PT LDS RZ, [RZ] ;  /* 0x00000000fffff984 */ /* 0x000fe20000000800 */
[----:B------:R-:W-:Y:S01]  /*be10*/  @!PT LDS RZ, [RZ] ;  /* 0x00000000fffff984 */ /* 0x000fe20000000800 */
[----:B------:R1:W-:Y:S01]  /*be20*/  @!P3 LDGSTS.E.BYPASS.LTC128B.128 [R198+0x10000], [R214.64+0x100] ;  /* 0x10000100d6c6bfae */ /* 0x0003e2000b901d5c */
        /* <DEDUP_REMOVED lines=8> */
[----:B------:R1:W-:Y:S01]  /*beb0*/  @!P5 LDGSTS.E.BYPASS.LTC128B.128 [R198+0xc800], [R232.64] ;  /* 0x0c800000e8c6dfae */ /* 0x0003e2000b901d5c */
[C---:B------:R-:W-:Y:S02]  /*bec0*/  IADD3 R3, P6, R217.reuse, UR23, RZ ;  /* 0x00000017d9037c10 */ /* 0x040fe4000ffde0ff */
[-C--:B------:R-:W-:Y:S01]  /*bed0*/  @!P3 LEA.HI.X R221, R217, R213.reuse, R216, 0x1, P2 ;  /* 0x000000d5d9ddb211 */ /* 0x080fe200010f0cd8 */
[----:B------:R-:W-:Y:S01]  /*bee0*/  @P4 STS.128 [R198+0xe800], RZ ;  /* 0x00e800ffc6004388 */ /* 0x000fe20000000c00 */
[----:B------:R-:W-:Y:S02]  /*bef0*/  IADD3.X R210, R216, UR22, RZ, P6, !PT ;  /* 0x00000016d8d27c10 */ /* 0x000fe4000b7fe4ff */
        /* <DEDUP_REMOVED lines=13> */
[----:B------:R1:W-:Y:S03]  /*bfd0*/  @!P3 LDGSTS.E.BYPASS.LTC128B.128 [R198+0x10800], [R224.64+0x100] ;  /* 0x10800100e0c6bfae */ /* 0x0003e6000b901d5c */
[----:B------:R-:W-:Y:S01]  /*bfe0*/  @!P3 LEA.HI.X R213, R3, R213, R210, 0x1, P0 ;  /* 0x000000d503d5b211 */ /* 0x000fe200000f0cd2 */
[----:B------:R-:W-:Y:S01]  /*bff0*/  @P5 STS.128 [R198+0xd000], RZ ;  /* 0x00d000ffc6005388 */ /* 0x000fe20000000c00 */
[----:B------:R-:W-:Y:S03]  /*c000*/  PLOP3.LUT P0, PT, PT, PT, UP2, 0x80, 0x0 ;  /* 0x000000000000781c */ /* 0x000fe60003f0f028 */
        /* <DEDUP_REMOVED lines=191> */
[----:B------:R-:W-:Y:S01]  /*cc00*/  PLOP3.LUT P0, PT, PT, PT, UP6, 0x80, 0x0 ;  /* 0x000000000000781c */ /* 0x000fe20003f0f068 */
[----:B------:R-:W-:Y:S01]  /*cc10*/  IMAD.U32 R132, RZ, RZ, UR17 ;  /* 0x00000011ff847e24 */ /* 0x000fe2000f8e00ff */
[----:B------:R-:W-:Y:S11]  /*cc20*/  MOV R134, UR8 ;  /* 0x0000000800867c02 */ /* 0x000ff60008000f00 */
[----:B------:R-:W-:-:S05]  /*cc30*/  @!P0 BRA `(.L_x_2106) ;  /* 0x0000042000008947 */ /* 0x000fca0003800000 */
[----:B------:R-:W-:Y:S04]  /*cc40*/  USHF.L.U32 UR4, UR25, 0x6, URZ ;  /* 0x0000000619047899 */ /* 0x000fe8000800063f */
[----:B------:R-:W-:Y:S02]  /*cc50*/  UIADD3 UR34, UR4, -0x40, URZ ;  /* 0xffffffc004227890 */ /* 0x000fe4000fffe03f */
[----:B------:R-:W-:Y:S01]  /*cc60*/  IABS R132, UR4 ;  /* 0x0000000400847c13 */ /* 0x000fe20008000000 */
[----:B------:R-:W-:Y:S03]  /*cc70*/  ULOP3.LUT UR4, UR4, UR6, URZ, 0x3c, !UPT ;  /* 0x0000000604047292 */ /* 0x000fe6000f8e3c3f */
[----:B------:R-:W-:Y:S01]  /*cc80*/  IABS R3, UR34 ;  /* 0x0000002200037c13 */ /* 0x000fe20008000000 */
[----:B------:R-:W-:Y:S01]  /*cc90*/  ULOP3.LUT UR34, UR34, UR6, URZ, 0x3c, !UPT ;  /* 0x0000000622227292 */ /* 0x000fe2000f8e3c3f */
[----:B------:R-:W1:Y:S08]  /*cca0*/  R2UR UR33, R132 ;  /* 0x00000000842173c2 */ /* 0x000e7000000e0000 */
[----:B------:R-:W2:Y:S01]  /*ccb0*/  R2UR UR27, R3 ;  /* 0x00000000031b73c2 */ /* 0x000ea200000e0000 */
[----:B-1----:R-:W-:Y:S04]  /*ccc0*/  UIMAD.WIDE.U32 UR36, UR11, UR33, URZ ;  /* 0x000000210b2472a5 */ /* 0x002fe8000f8e003f */
[----:B------:R-:W-:Y:S02]  /*ccd0*/  UIADD3 UR32, -UR37, URZ, URZ ;  /* 0x0000003f25207290 */ /* 0x000fe4000fffe13f */
[----:B--2---:R-:W-:Y:S02]  /*cce0*/  UIMAD.WIDE.U32 UR38, UR11, UR27, URZ ;  /* 0x0000001b0b2672a5 */ /* 0x004fe4000f8e003f */
[----:B------:R-:W-:Y:S04]  /*ccf0*/  UIMAD UR33, UR12, UR32, UR33 ;  /* 0x000000200c2172a4 */ /* 0x000fe8000f8e0221 */
[----:B------:R-:W-:Y:S02]  /*cd00*/  UISETP.GT.U32.AND UP3, UPT, UR12, UR33, UPT ;  /* 0x000000210c00728c */ /* 0x000fe4000bf64070 */
[----:B------:R-:W-:Y:S02]  /*cd10*/  UMOV UR35, UR39 ;  /* 0x0000002700237c82 */ /* 0x000fe40008000000 */
[----:B------:R-:W-:Y:S04]  /*cd20*/  UIADD3 UR5, -UR35, URZ, URZ ;  /* 0x0000003f23057290 */ /* 0x000fe8000fffe13f */
[----:B------:R-:W-:Y:S03]  /*cd30*/  UIMAD UR27, UR12, UR5, UR27 ;  /* 0x000000050c1b72a4 */ /* 0x000fe6000f8e021b */
[----:B------:R-:W-:Y:S02]  /*cd40*/  @!UP3 UIADD3 UR33, UR33, -UR12, URZ ;  /* 0x8000000c2121b290 */ /* 0x000fe4000fffe03f */
[----:B------:R-:W-:Y:S02]  /*cd50*/  UISETP.GT.U32.AND UP2, UPT, UR12, UR27, UPT ;  /* 0x0000001b0c00728c */ /* 0x000fe4000bf44070 */
[----:B------:R-:W-:Y:S02]  /*cd60*/  UISETP.GE.U32.AND UP5, UPT, UR33, UR12, UPT ;  /* 0x0000000c2100728c */ /* 0x000fe4000bfa6070 */
[----:B------:R-:W-:Y:S02]  /*cd70*/  @!UP3 UIADD3 UR37, UR37, 0x1, URZ ;  /* 0x000000012525b890 */ /* 0x000fe4000fffe03f */
[----:B------:R-:W-:Y:S05]  /*cd80*/  UISETP.GE.AND UP3, UPT, UR4, URZ, UPT ;  /* 0x0000003f0400728c */ /* 0x000fea000bf66270 */
[----:B------:R-:W-:Y:S02]  /*cd90*/  @!UP2 UIADD3 UR27, UR27, -UR12, URZ ;  /* 0x8000000c1b1ba290 */ /* 0x000fe4000fffe03f */
[----:B------:R-:W-:Y:S02]  /*cda0*/  @!UP2 UIADD3 UR35, UR35, 0x1, URZ ;  /* 0x000000012323a890 */ /* 0x000fe4000fffe03f */
[----:B------:R-:W-:Y:S02]  /*cdb0*/  UISETP.GE.U32.AND UP4, UPT, UR27, UR12, UPT ;  /* 0x0000000c1b00728c */ /* 0x000fe4000bf86070 */
[----:B------:R-:W-:Y:S02]  /*cdc0*/  UISETP.GE.AND UP2, UPT, UR34, URZ, UPT ;  /* 0x0000003f2200728c */ /* 0x000fe4000bf46270 */
[----:B------:R-:W-:Y:S04]  /*cdd0*/  @UP5 UIADD3 UR37, UR37, 0x1, URZ ;  /* 0x0000000125255890 */ /* 0x000fe8000fffe03f */
[----:B------:R-:W-:Y:S03]  /*cde0*/  @!UP3 UIADD3 UR37, -UR37, URZ, URZ ;  /* 0x0000003f2525b290 */ /* 0x000fe6000fffe13f */
[----:B------:R-:W-:Y:S02]  /*cdf0*/  @UP4 UIADD3 UR35, UR35, 0x1, URZ ;  /* 0x0000000123234890 */ /* 0x000fe4000fffe03f */
[----:B------:R-:W-:Y:S02]  /*ce00*/  USEL UR37, UR10, UR37, !UP0 ;  /* 0x000000250a257287 */ /* 0x000fe4000c000000 */
[----:B------:R-:W-:Y:S04]  /*ce10*/  @!UP2 UIADD3 UR35, -UR35, URZ, URZ ;  /* 0x0000003f2323a290 */ /* 0x000fe8000fffe13f */
[----:B------:R-:W-:Y:S01]  /*ce20*/  USEL UR35, UR10, UR35, !UP0 ;  /* 0x000000230a237287 */ /* 0x000fe2000c000000 */
[----:B------:R-:W-:Y:S01]  /*ce30*/  IMAD.U32 R132, RZ, RZ, UR37 ;  /* 0x00000025ff847e24 */ /* 0x000fe2000f8e00ff */
[----:B------:R-:W-:Y:S04]  /*ce40*/  MOV R3, UR37 ;  /* 0x0000002500037c02 */ /* 0x000fe80008000f00 */
[----:B------:R-:W-:Y:S01]  /*ce50*/  IMAD.U32 R133, RZ, RZ, UR35 ;  /* 0x00000023ff857e24 */ /* 0x000fe2000f8e00ff */
[----:B------:R-:W-:Y:S01]  /*ce60*/  LEA R134, P0, R132, UR30, 0x2 ;  /* 0x0000001e84867c11 */ /* 0x000fe2000f8010ff */
[----:B------:R-:W-:Y:S03]  /*ce70*/  IMAD.U32 R132, RZ, RZ, UR35 ;  /* 0x00000023ff847e24 */ /* 0x000fe6000f8e00ff */
[----:B------:R-:W1:Y:S01]  /*ce80*/  R2UR UR4, R134 ;  /* 0x00000000860473c2 */ /* 0x000e6200000e0000 */
[----:B------:R-:W-:Y:S02]  /*ce90*/  LEA R136, P1, R133, UR30, 0x2 ;  /* 0x0000001e85887c11 */ /* 0x000fe4000f8210ff */
[----:B------:R-:W-:Y:S02]  /*cea0*/  LEA.HI.X.SX32 R135, R3, UR31, 0x2, P0 ;  /* 0x0000001f03877c11 */ /* 0x000fe400080f16ff */
[----:B------:R-:W-:Y:S03]  /*ceb0*/  LEA.HI.X.SX32 R137, R132, UR31, 0x2, P1 ;  /* 0x0000001f84897c11 */ /* 0x000fe600088f16ff */
[----:B------:R-:W2:Y:S08]  /*cec0*/  R2UR UR5, R135 ;  /* 0x00000000870573c2 */ /* 0x000eb000000e0000 */
[----:B------:R-:W3:Y:S08]  /*ced0*/  R2UR UR32, R136 ;  /* 0x00000000882073c2 */ /* 0x000ef000000e0000 */
[----:B------:R-:W4:Y:S01]  /*cee0*/  R2UR UR33, R137 ;  /* 0x00000000892173c2 */ /* 0x000f2200000e0000 */
[----:B-1----:R-:W-:Y:S01]  /*cef0*/  MOV R140, UR4 ;  /* 0x00000004008c7c02 */ /* 0x002fe20008000f00 */
[----:B--2---:R-:W-:Y:S01]  /*cf00*/  IMAD.U32 R141, RZ, RZ, UR5 ;  /* 0x00000005ff8d7e24 */ /* 0x004fe2000f8e00ff */
[----:B------:R-:W-:Y:S04]  /*cf10*/  ULDC.64 UR4, c[0x0][0x198] ;  /* 0x0000660000047ab9 */ /* 0x000fe80000000a00 */
[----:B------:R-:W2:Y:S01]  /*cf20*/  LDG.E R132, [R140.64] ;  /* 0x0000001c8c847981 */ /* 0x000ea2000c1e1900 */
[----:B---3--:R-:W-:Y:S01]  /*cf30*/  MOV R138, UR32 ;  /* 0x00000020008a7c02 */ /* 0x008fe20008000f00 */
[----:B------:R-:W-:Y:S04]  /*cf40*/  UIADD3 UR32, UR37, -UR35, URZ ;  /* 0x8000002325207290 */ /* 0x000fe8000fffe03f */
[----:B------:R-:W-:Y:S01]  /*cf50*/  UIMAD UR32, UR32, UR6, -UR9 ;  /* 0x00000006202072a4 */ /* 0x000fe2000f8e0a09 */
[----:B----4-:R-:W-:Y:S03]  /*cf60*/  IMAD.U32 R139, RZ, RZ, UR33 ;  /* 0x00000021ff8b7e24 */ /* 0x010fe6000f8e00ff */
[----:B------:R-:W-:Y:S02]  /*cf70*/  USHF.R.S32.HI UR27, URZ, 0x1f, UR32 ;  /* 0x0000001f3f1b7899 */ /* 0x000fe40008011420 */
[----:B------:R-:W-:Y:S01]  /*cf80*/  UIMAD.WIDE.U32 UR34, UR32, UR4, URZ ;  /* 0x00000004202272a5 */ /* 0x000fe2000f8e003f */
[----:B------:R-:W2:Y:S01]  /*cf90*/  LDG.E R3, [R138.64] ;  /* 0x0000001c8a037981 */ /* 0x000ea2000c1e1900 */
[----:B------:R-:W-:Y:S04]  /*cfa0*/  UIMAD UR27, UR27, UR4, URZ ;  /* 0x000000041b1b72a4 */ /* 0x000fe8000f8e023f */
[----:B------:R-:W-:Y:S01]  /*cfb0*/  MOV R133, UR35 ;  /* 0x0000002300857c02 */ /* 0x000fe20008000f00 */
[----:B------:R-:W-:Y:S04]  /*cfc0*/  UIMAD UR27, UR32, UR5, UR27 ;  /* 0x00000005201b72a4 */ /* 0x000fe8000f8e021b */
[----:B------:R-:W-:Y:S06]  /*cfd0*/  UIADD3 UR27, UR35, UR27, URZ ;  /* 0x0000001b231b7290 */ /* 0x000fec000fffe03f */
[----:B------:R-:W-:Y:S01]  /*cfe0*/  IMAD.U32 R133, RZ, RZ, UR27 ;  /* 0x0000001bff857e24 */ /* 0x000fe2000f8e00ff */
[----:B--2---:R-:W-:Y:S01]  /*cff0*/  IADD3 R134, -R132, R3, RZ ;  /* 0x0000000384867210 */ /* 0x004fe20007ffe1ff */
[----:B------:R-:W-:Y:S03]  /*d000*/  IMAD.U32 R132, RZ, RZ, UR34 ;  /* 0x00000022ff847e24 */ /* 0x000fe6000f8e00ff */
[----:B------:R-:W-:Y:S01]  /*d010*/  SHF.R.S32.HI R3, RZ, 0x1f, R134 ;  /* 0x0000001fff037819 */ /* 0x000fe20000011486 */
[C---:B------:R-:W-:Y:S04]  /*d020*/  IMAD.WIDE.U32 R132, R134.reuse, c[0x0][0x180], R132 ;  /* 0x0000600086847a25 */ /* 0x040fe800078e0084 */
[----:B------:R-:W-:Y:S04]  /*d030*/  IMAD R3, R3, c[0x0][0x180], RZ ;  /* 0x0000600003037a24 */ /* 0x000fe800078e02ff */
[----:B------:R-:W-:Y:S05]  /*d040*/  IMAD R3, R134, c[0x0][0x184], R3 ;  /* 0x0000610086037a24 */ /* 0x000fea00078e0203 */
[----:B------:R-:W-:Y:S02]  /*d050*/  IADD3 R134, R133, R3, RZ ;  /* 0x0000000385867210 */ /* 0x000fe40007ffe0ff */
.L_x_2106:
[----:B------:R1:W-:Y:S01]  /*d060*/  @P5 STS.128 [R198+0x6000], RZ ;  /* 0x006000ffc6005388 */ /* 0x0003e20000000c00 */
[CC--:B------:R-:W-:Y:S02]  /*d070*/  LEA R152, P1, R132.reuse, R208.reuse, 0x1 ;  /* 0x000000d084987211 */ /* 0x0c0fe400078208ff */
[C---:B------:R-:W-:Y:S02]  /*d080*/  IADD3 R3, P0, R132.reuse, UR21, RZ ;  /* 0x0000001584037c10 */ /* 0x040fe4000ff1e0ff */
[-C--:B------:R-:W-:Y:S02]  /*d090*/  LEA.HI.X R153, R132, R207.reuse, R134, 0x1, P1 ;  /* 0x000000cf84997211 */ /* 0x080fe400008f0c86 */
[CC--:B------:R-:W-:Y:S02]  /*d0a0*/  @!P5 LEA R150, P6, R3.reuse, R208.reuse, 0x1 ;  /* 0x000000d00396d211 */ /* 0x0c0fe400078c08ff */
[CC--:B------:R-:W-:Y:S01]  /*d0b0*/  @!P4 LEA R144, P1, R3.reuse, R208.reuse, 0x1 ;  /* 0x000000d00390c211 */ /* 0x0c0fe200078208ff */
[----:B------:R-:W-:Y:S01]  /*d0c0*/  @!PT LDS RZ, [RZ] ;  /* 0x00000000fffff984 */ /* 0x000fe20000000800 */
[----:B------:R-:W-:Y:S01]  /*d0d0*/  @!PT LDS RZ, [RZ] ;  /* 0x00000000fffff984 */ /* 0x000fe20000000800 */
[----:B------:R-:W-:Y:S01]  /*d0e0*/  @!PT LDS RZ, [RZ] ;  /* 0x00000000fffff984 */ /* 0x000fe20000000800 */
[----:B------:R1:W-:Y:S01]  /*d0f0*/  @!P5 LDGSTS.E.BYPASS.LTC128B.128 [R198+0x6000], [R152.64] ;  /* 0x0600000098c6dfae */ /* 0x0003e2000b901d5c */
[----:B------:R-:W-:Y:S02]  /*d100*/  IADD3.X R134, R134, UR20, RZ, P0, !PT ;  /* 0x0000001486867c10 */ /* 0x000fe400087fe4ff */
[CC--:B------:R-:W-:Y:S01]  /*d110*/  @!P3 LEA R142, P0, R3.reuse, R208.reuse, 0x1 ;  /* 0x000000d0038eb211 */ /* 0x0c0fe200078008ff */
[----:B------:R1:W-:Y:S01]  /*d120*/  @P4 STS.128 [R198+0x8000], RZ ;  /* 0x008000ffc6004388 */ /* 0x0003e20000000c00 */
[CCC-:B------:R-:W-:Y:S02]  /*d130*/  @!P5 LEA.HI.X R151, R3.reuse, R207.reuse, R134.reuse, 0x1, P6 ;  /* 0x000000cf0397d211 */ /* 0x1c0fe400030f0c86 */
[CCC-:B------:R-:W-:Y:S01]  /*d140*/  @!P4 LEA.HI.X R145, R3.reuse, R207.reuse, R134.reuse, 0x1, P1 ;  /* 0x000000cf0391c211 */ /* 0x1c0fe200008f0c86 */
[----:B------:R-:W-:Y:S01]  /*d150*/  @!PT LDS RZ, [RZ] ;  /* 0x00000000fffff984 */ /* 0x000fe20000000800 */
[----:B------:R-:W-:Y:S01]  /*d160*/  @!PT LDS RZ, [RZ] ;  /* 0x00000000fffff984 */ /* 0x000fe20000000800 */
[----:B------:R-:W-:Y:S01]  /*d170*/  @!PT LDS RZ, [RZ] ;  /* 0x00000000fffff984 */ /* 0x000fe20000000800 */
[----:B------:R1:W-:Y:S01]  /*d180*/  @!P4 LDGSTS.E.BYPASS.LTC128B.128 [R198+0x8000], [R152.64+0x80] ;  /* 0x0800008098c6cfae */ /* 0x0003e2000b901d5c */
[CC--:B------:R-:W-:Y:S02]  /*d190*/  @!P3 LEA.HI.X R143, R3.reuse, R207.reuse, R134, 0x1, P0 ;  /* 0x000000cf038fb211 */ /* 0x0c0fe400000f0c86 */
[----:B------:R-:W-:Y:S01]  /*d1a0*/  IADD3 R133, P2, R3, UR21, RZ ;  /* 0x0000001503857c10 */ /* 0x000fe2000ff5e0ff */
[----:B------:R1:W-:Y:S03]  /*d1b0*/  @P3 STS.128 [R198+0xa000], RZ ;  /* 0x00a000ffc6003388 */ /* 0x0003e60000000c00 */
[CC--:B------:R-:W-:Y:S01]  /*d1c0*/  @!P5 LEA R148, P1, R133.reuse, R208.reuse, 0x1 ;  /* 0x000000d08594d211 */ /* 0x0c0fe200078208ff */
[----:B------:R-:W-:Y:S01]  /*d1d0*/  @!PT LDS RZ, [RZ] ;  /* 0x00000000fffff984 */ /* 0x000fe20000000800 */
[----:B------:R-:W-:Y:S01]  /*d1e0*/  @!PT LDS RZ, [RZ] ;  /* 0x00000000fffff984 */ /* 0x000fe20000000800 */
[----:B------:R-:W-:Y:S01]  /*d1f0*/  @!PT LDS RZ, [RZ] ;  /* 0x00000000fffff984 */ /* 0x000fe20000000800 */
[----:B------:R1:W-:Y:S01]  /*d200*/  @!P3 LDGSTS.E.BYPASS.LTC128B.128 [R198+0xa000], [R152.64+0x100] ;  /* 0x0a00010098c6bfae */ /* 0x0003e2000b901d5c */
[CC--:B------:R-:W-:Y:S02]  /*d210*/  @!P4 LEA R140, P0, R133.reuse, R208.reuse, 0x1 ;  /* 0x000000d0858cc211 */ /* 0x0c0fe400078008ff */
[----:B------:R-:W-:Y:S01]  /*d220*/  IADD3.X R134, R134, UR20, RZ, P2, !PT ;  /* 0x0000001486867c10 */ /* 0x000fe200097fe4ff */
[----:B------:R1:W-:Y:S01]  /*d230*/  @P5 STS.128 [R198+0x6800], RZ ;  /* 0x006800ffc6005388 */ /* 0x0003e20000000c00 */
[CC--:B------:R-:W-:Y:S02]  /*d240*/  @!P3 LEA R138, P2, R133.reuse, R208.reuse, 0x1 ;  /* 0x000000d0858ab211 */ /* 0x0c0fe400078408ff */
[CCC-:B------:R-:W-:Y:S01]  /*d250*/  @!P5 LEA.HI.X R149, R133.reuse, R207.reuse, R134.reuse, 0x1, P1 ;  /* 0x000000cf8595d211 */ /* 0x1c0fe200008f0c86 */
[----:B------:R-:W-:Y:S01]  /*d260*/  @!PT LDS RZ, [RZ] ;  /* 0x00000000fffff984 */ /* 0x000fe20000000800 */
[----:B------:R-:W-:Y:S01]  /*d270*/  @!PT LDS RZ, [RZ] ;  /* 0x00000000fffff984 */ /* 0x000fe20000000800 */
[----:B------:R-:W-:Y:S01]  /*d280*/  @!PT LDS RZ, [RZ] ;  /* 0x00000000fffff984 */ /* 0x000fe20000000800 */
[----:B------:R1:W-:Y:S01]  /*d290*/  @!P5 LDGSTS.E.BYPASS.LTC128B.128 [R198+0x6800], [R150.64] ;  /* 0x0680000096c6dfae */ /* 0x0003e2000b901d5c */
[CCC-:B------:R-:W-:Y:S02]  /*d2a0*/  @!P4 LEA.HI.X R141, R133.reuse, R207.reuse, R134.reuse, 0x1, P0 ;  /* 0x000000cf858dc211 */ /* 0x1c0fe400000f0c86 */
[CC--:B------:R-:W-:Y:S01]  /*d2b0*/  @!P3 LEA.HI.X R139, R133.reuse, R207.reuse, R134, 0x1, P2 ;  /* 0x000000cf858bb211 */ /* 0x0c0fe200010f0c86 */
[----:B------:R1:W-:Y:S01]  /*d2c0*/  @P4 STS.128 [R198+0x8800], RZ ;  /* 0x008800ffc6004388 */ /* 0x0003e20000000c00 */
[----:B------:R-:W-:Y:S03]  /*d2d0*/  IADD3 R3, P6, R133, UR21, RZ ;  /* 0x0000001585037c10 */ /* 0x000fe6000ffde0ff */
[----:B------:R-:W-:Y:S01]  /*d2e0*/  @!PT LDS RZ, [RZ] ;  /* 0x00000000fffff984 */ /* 0x000fe20000000800 */
[----:B------:R-:W-:Y:S01]  /*d2f0*/  @!PT LDS RZ, [RZ] ;  /* 0x00000000fffff984 */ /* 0x000fe20000000800 */
[----:B------:R-:W-:Y:S01]  /*d300*/  @!PT LDS RZ, [RZ] ;  /* 0x00000000fffff984 */ /* 0x000fe20000000800 */
[----:B------:R1:W-:Y:S01]  /*d310*/  @!P4 LDGSTS.E.BYPASS.LTC128B.128 [R198+0x8800], [R144.64+0x80] ;  /* 0x0880008090c6cfae */ /* 0x0003e2000b901d5c */
[CC--:B------:R-:W-:Y:S02]  /*d320*/  @!P4 LEA R136, P1, R3.reuse, R208.reuse, 0x1 ;  /* 0x000000d00388c211 */ /* 0x0c0fe400078208ff */
[CC--:B------:R-:W-:Y:S01]  /*d330*/  @!P3 LEA R154, P0, R3.reuse, R208.reuse, 0x1 ;  /* 0x000000d0039ab211 */ /* 0x0c0fe200078008ff */
[----:B------:R1:W-:Y:S01]  /*d340*/  @P3 STS.128 [R198+0xa800], RZ ;  /* 0x00a800ffc6003388 */ /* 0x0003e20000000c00 */
[----:B------:R-:W-:Y:S02]  /*d350*/  IADD3.X R132, R134, UR20, RZ, P6, !PT ;  /* 0x0000001486847c10 */ /* 0x000fe4000b7fe4ff */
[C---:B------:R-:W-:Y:S01]  /*d360*/  @!P5 LEA R146, P6, R3.reuse, R208, 0x1 ;  /* 0x000000d00392d211 */ /* 0x040fe200078c08ff */
[----:B------:R-:W-:Y:S01]  /*d370*/  @!PT LDS RZ, [RZ] ;  /* 0x00000000fffff984 */ /* 0x000fe20000000800 */
[----:B------:R-:W-:Y:S01]  /*d380*/  @!PT LDS RZ, [RZ] ;  /* 0x00000000fffff984 */ /* 0x000fe20000000800 */
[----:B------:R-:W-:Y:S01]  /*d390*/  @!PT LDS RZ, [RZ] ;  /* 0x00000000fffff984 */ /* 0x000fe20000000800 */
[----:B------:R1:W-:Y:S01]  /*d3a0*/  @!P3 LDGSTS.E.BYPASS.LTC128B.128 [R198+0xa800], [R142.64+0x100] ;  /* 0x0a8001008ec6bfae */ /* 0x0003e2000b901d5c */
[CC--:B------:R-:W-:Y:S01]  /*d3b0*/  @!P4 LEA.HI.X R137, R3.reuse, R207.reuse, R132, 0x1, P1 ;  /* 0x000000cf0389c211 */ /* 0x0c0fe200008f0c84 */
[----:B------:R-:W-:Y:S01]  /*d3c0*/  IMAD.MOV.U32 R208, RZ, RZ, R152 ;  /* 0x000000ffffd07224 */ /* 0x000fe200078e0098 */
[CCC-:B------:R-:W-:Y:S01]  /*d3d0*/  @!P5 LEA.HI.X R147, R3.reuse, R207.reuse, R132.reuse, 0x1, P6 ;  /* 0x000000cf0393d211 */ /* 0x1c0fe200030f0c84 */
[----:B------:R1:W-:Y:S01]  /*d3e0*/  @P5 STS.128 [R198+0x7000], RZ ;  /* 0x007000ffc6005388 */ /* 0x0003e20000000c00 */
[----:B------:R-:W-:Y:S01]  /*d3f0*/  @!P3 LEA.HI.X R155, R3, R207, R132, 0x1, P0 ;  /* 0x000000cf039bb211 */ /* 0x000fe200000f0c84 */
[----:B------:R-:W-:Y:S02]  /*d400*/  IMAD.MOV.U32 R207, RZ, RZ, R153 ;  /* 0x000000ffffcf7224 */ /* 0x000fe400078e0099 */
        /* <DEDUP_REMOVED lines=30> */
.L_x_2105:
[----:B------:R-:W-:Y:S01]  /*d5f0*/  IMAD.U32 R132, RZ, RZ, UR25 ;  /* 0x00000019ff847e24 */ /* 0x000fe2000f8e00ff */
[----:B------:R-:W-:Y:S03]  /*d600*/  UISETP.GT.AND UP2, UPT, UR25, UR19, UPT ;  /* 0x000000131900728c */ /* 0x000fe6000bf44270 */
[----:B------:R-:W-:Y:S05]  /*d610*/  IMAD R3, R132, 0x40, R197 ;  /* 0x0000004084037824 */ /* 0x000fea00078e02c5 */
[C---:B------:R-:W-:Y:S02]  /*d620*/  IADD3 R132, R3.reuse, 0x1, RZ ;  /* 0x0000000103847810 */ /* 0x040fe40007ffe0ff */
[C---:B------:R-:W-:Y:S02]  /*d630*/  ISETP.GE.AND P2, PT, R3.reuse, R204, PT ;  /* 0x000000cc0300720c */ /* 0x040fe40003f46270 */
[C---:B------:R-:W-:Y:S02]  /*d640*/  ISETP.GE.AND P1, PT, R132.reuse, R202, PT ;  /* 0x000000ca8400720c */ /* 0x040fe40003f26270 */
[CC--:B------:R-:W-:Y:S02]  /*d650*/  ISETP.GE.AND P6, PT, R132.reuse, R204.reuse, PT ;  /* 0x000000cc8400720c */ /* 0x0c0fe40003fc6270 */
[C---:B------:R-:W-:Y:S02]  /*d660*/  ISETP.GE.OR P1, PT, R132.reuse, R199, !P1 ;  /* 0x000000c78400720c */ /* 0x040fe40004f26670 */
[-C--:B------:R-:W-:Y:S02]  /*d670*/  ISETP.GE.OR P6, PT, R132, R203.reuse, !P6 ;  /* 0x000000cb8400720c */ /* 0x080fe400077c6670 */
[C---:B------:R-:W-:Y:S02]  /*d680*/  IADD3 R132, R3.reuse, 0x9, RZ ;  /* 0x0000000903847810 */ /* 0x040fe40007ffe0ff */
[C---:B------:R-:W-:Y:S02]  /*d690*/  IADD3 R133, R3.reuse, 0x8, RZ ;  /* 0x0000000803857810 */ /* 0x040fe40007ffe0ff */
[-C--:B------:R-:W-:Y:S02]  /*d6a0*/  ISETP.GE.OR P2, PT, R3, R203.reuse, !P2 ;  /* 0x000000cb0300720c */ /* 0x080fe40005746670 */
[-C--:B------:R-:W-:Y:S02]  /*d6b0*/  ISETP.GE.AND P4, PT, R132, R204.reuse, PT ;  /* 0x000000cc8400720c */ /* 0x080fe40003f86270 */
[----:B------:R-:W-:Y:S02]  /*d6c0*/  ISETP.GE.AND P0, PT, R133, R204, PT ;  /* 0x000000cc8500720c */ /* 0x000fe40003f06270 */
[----:B------:R-:W-:Y:S02]  /*d6d0*/  FSEL R134, R4, -INF , !P2 ;  /* 0xff80000004867808 */ /* 0x000fe40005000000 */
[CC--:B------:R-:W-:Y:S02]  /*d6e0*/  ISETP.GE.OR P4, PT, R132.reuse, R203.reuse, !P4 ;  /* 0x000000cb8400720c */ /* 0x0c0fe40006786670 */
[CC--:B------:R-:W-:Y:S02]  /*d6f0*/  ISETP.GE.AND P2, PT, R132.reuse, R202.reuse, PT ;  /* 0x000000ca8400720c */ /* 0x0c0fe40003f46270 */
[----:B------:R-:W-:Y:S02]  /*d700*/  ISETP.GE.AND P5, PT, R3, R202, PT ;  /* 0x000000ca0300720c */ /* 0x000fe40003fa6270 */
[----:B-1----:R-:W-:Y:S02]  /*d710*/  FSEL R136, R9, -INF , !P4 ;  /* 0xff80000009887808 */ /* 0x002fe40006000000 */
[----:B------:R-:W-:Y:S02]  /*d720*/  ISETP.GE.OR P0, PT, R133, R203, !P0 ;  /* 0x000000cb8500720c */ /* 0x000fe40004706670 */
[-C--:B------:R-:W-:Y:S02]  /*d730*/  ISETP.GE.OR P2, PT, R132, R199.reuse, !P2 ;  /* 0x000000c78400720c */ /* 0x080fe40005746670 */
[C---:B------:R-:W-:Y:S02]  /*d740*/  IADD3 R132, R3.reuse, 0x10, RZ ;  /* 0x0000001003847810 */ /* 0x040fe40007ffe0ff */
[----:B------:R-:W-:Y:S02]  /*d750*/  IADD3 R4, R3, 0x11, RZ ;  /* 0x0000001103047810 */ /* 0x000fe40007ffe0ff */
[----:B------:R-:W-:Y:S02]  /*d760*/  FSEL R144, R5, -INF , !P6 ;  /* 0xff80000005907808 */ /* 0x000fe40007000000 */
[----:B------:R-:W-:Y:S02]  /*d770*/  FMNMX.FTZ R9, R134, R2, !PT ;  /* 0x0000000286097209 */ /* 0x000fe40007810000 */
[----:B------:R-:W-:Y:S02]  /*d780*/  ISETP.GE.AND P3, PT, R133, R202, PT ;  /* 0x000000ca8500720c */ /* 0x000fe40003f66270 */
[----:B------:R-:W-:Y:S02]  /*d790*/  ISETP.GE.OR P5, PT, R3, R199, !P5 ;  /* 0x000000c70300720c */ /* 0x000fe40006fa6670 */
[----:B------:R-:W-:Y:S02]  /*d7a0*/  FSEL R7, R7, -INF , !P1 ;  /* 0xff80000007077808 */ /* 0x000fe40004800000 */
[----:B------:R-:W-:Y:S02]  /*d7b0*/  FSEL R138, R8, -INF , !P0 ;  /* 0xff800000088a7808 */ /* 0x000fe40004000000 */
[-C--:B------:R-:W-:Y:S02]  /*d7c0*/  ISETP.GE.AND P1, PT, R132, R204.reuse, PT ;  /* 0x000000cc8400720c */ /* 0x080fe40003f26270 */
[C---:B------:R-:W-:Y:S02]  /*d7d0*/  ISETP.GE.AND P6, PT, R4.reuse, R204, PT ;  /* 0x000000cc0400720c */ /* 0x040fe40003fc6270 */
[----:B------:R-:W-:Y:S02]  /*d7e0*/  ISETP.GE.AND P0, PT, R4, R202, PT ;  /* 0x000000ca0400720c */ /* 0x000fe40003f06270 */
[----:B------:R-:W-:Y:S02]  /*d7f0*/  FMNMX.FTZ R9, R144, R9, !PT ;  /* 0x0000000990097209 */ /* 0x000fe40007810000 */
[----:B------:R-:W-:Y:S02]  /*d800*/  ISETP.GE.OR P3, PT, R133, R199, !P3 ;  /* 0x000000c78500720c */ /* 0x000fe40005f66670 */
[----:B------:R-:W-:Y:S02]  /*d810*/  FSEL R135, R6, -INF , !P5 ;  /* 0xff80000006877808 */ /* 0x000fe40006800000 */
[-C--:B------:R-:W-:Y:S02]  /*d820*/  ISETP.GE.OR P1, PT, R132, R203.reuse, !P1 ;  /* 0x000000cb8400720c */ /* 0x080fe40004f26670 */
[C---:B------:R-:W-:Y:S02]  /*d830*/  ISETP.GE.OR P6, PT, R4.reuse, R203, !P6 ;  /* 0x000000cb0400720c */ /* 0x040fe400077c6670 */
[----:B------:R-:W-:Y:S02]  /*d840*/  ISETP.GE.OR P0, PT, R4, R199, !P0 ;  /* 0x000000c70400720c */ /* 0x000fe40004706670 */
[----:B------:R-:W-:Y:S02]  /*d850*/  FMNMX.FTZ R9, R138, R9, !PT ;  /* 0x000000098a097209 */ /* 0x000fe40007810000 */
[C---:B------:R-:W-:Y:S02]  /*d860*/  IADD3 R6, R3.reuse, 0x18, RZ ;  /* 0x0000001803067810 */ /* 0x040fe40007ffe0ff */
[----:B------:R-:W-:Y:S02]  /*d870*/  IADD3 R4, R3, 0x19, RZ ;  /* 0x0000001903047810 */ /* 0x000fe40007ffe0ff */
[----:B------:R-:W-:Y:S02]  /*d880*/  FSEL R5, R10, -INF , !P3 ;  /* 0xff8000000a057808 */ /* 0x000fe40005800000 */
[----:B------:R-:W-:Y:S02]  /*d890*/  FMNMX.FTZ R10, R135, R0, !PT ;  /* 0x00000000870a7209 */ /* 0x000fe40007810000 */
[----:B------:R-:W-:Y:S02]  /*d8a0*/  FSEL R162, R12, -INF , !P1 ;  /* 0xff8000000ca27808 */ /* 0x000fe40004800000 */
[----:B------:R-:W-:Y:S02]  /*d8b0*/  FSEL R11, R11, -INF , !P2 ;  /* 0xff8000000b0b7808 */ /* 0x000fe40005000000 */
[----:B------:R-:W-:Y:S02]  /*d8c0*/  FMNMX.FTZ R9, R136, R9, !PT ;  /* 0x0000000988097209 */ /* 0x000fe40007810000 */
[C---:B------:R-:W-:Y:S02]  /*d8d0*/  ISETP.GE.AND P4, PT, R6.reuse, R204, PT ;  /* 0x000000cc0600720c */ /* 0x040fe40003f86270 */
[----:B------:R-:W-:Y:S02]  /*d8e0*/  ISETP.GE.AND P2, PT, R6, R202, PT ;  /* 0x000000ca0600720c */ /* 0x000fe40003f46270 */
[C---:B------:R-:W-:Y:S02]  /*d8f0*/  ISETP.GE.AND P3, PT, R4.reuse, R204, PT ;  /* 0x000000cc0400720c */ /* 0x040fe40003f66270 */
[----:B------:R-:W-:Y:S02]  /*d900*/  ISETP.GE.AND P1, PT, R4, R202, PT ;  /* 0x000000ca0400720c */ /* 0x000fe40003f26270 */
[----:B------:R-:W-:Y:S02]  /*d910*/  FMNMX.FTZ R10, R7, R10, !PT ;  /* 0x0000000a070a7209 */ /* 0x000fe40007810000 */
[----:B------:R-:W-:Y:S02]  /*d920*/  ISETP.GE.AND P5, PT, R132, R202, PT ;  /* 0x000000ca8400720c */ /* 0x000fe40003fa6270 */
[----:B------:R-:W-:Y:S02]  /*d930*/  FSEL R160, R13, -INF , !P6 ;  /* 0xff8000000da07808 */ /* 0x000fe40007000000 */
[----:B------:R-:W-:Y:S02]  /*d940*/  FMNMX.FTZ R9, R162, R9, !PT ;  /* 0x00000009a2097209 */ /* 0x000fe40007810000 */
[C---:B------:R-:W-:Y:S02]  /*d950*/  ISETP.GE.OR P4, PT, R6.reuse, R203, !P4 ;  /* 0x000000cb0600720c */ /* 0x040fe40006786670 */
[----:B------:R-:W-:Y:S02]  /*d960*/  ISETP.GE.OR P2, PT, R6, R199, !P2 ;  /* 0x000000c70600720c */ /* 0x000fe40005746670 */
[C---:B------:R-:W-:Y:S02]  /*d970*/  ISETP.GE.OR P3, PT, R4.reuse, R203, !P3 ;  /* 0x000000cb0400720c */ /* 0x040fe40005f66670 */
[-C--:B------:R-:W-:Y:S02]  /*d980*/  ISETP.GE.OR P1, PT, R4, R199.reuse, !P1 ;  /* 0x000000c70400720c */ /* 0x080fe40004f26670 */
[C---:B------:R-:W-:Y:S02]  /*d990*/  IADD3 R6, R3.reuse, 0x20, RZ ;  /* 0x0000002003067810 */ /* 0x040fe40007ffe0ff */
[----:B------:R-:W-:Y:S02]  /*d9a0*/  IADD3 R4, R3, 0x21, RZ ;  /* 0x0000002103047810 */ /* 0x000fe40007ffe0ff */
[----:B------:R-:W-:Y:S02]  /*d9b0*/  ISETP.GE.OR P5, PT, R132, R199, !P5 ;  /* 0x000000c78400720c */ /* 0x000fe40006fa6670 */
[----:B------:R-:W-:Y:S02]  /*d9c0*/  FMNMX.FTZ R10, R5, R10, !PT ;  /* 0x0000000a050a7209 */ /* 0x000fe40007810000 */
[----:B------:R-:W-:Y:S02]  /*d9d0*/  FSEL R163, R15, -INF , !P0 ;  /* 0xff8000000fa37808 */ /* 0x000fe40004000000 */
[----:B------:R-:W-:Y:S02]  /*d9e0*/  FSEL R142, R16, -INF , !P4 ;  /* 0xff800000108e7808 */ /* 0x000fe40006000000 */
[----:B------:R-:W-:Y:S02]  /*d9f0*/  FMNMX.FTZ R9, R160, R9, !PT ;  /* 0x00000009a0097209 */ /* 0x000fe40007810000 */
[-C--:B------:R-:W-:Y:S02]  /*da00*/  ISETP.GE.AND P0, PT, R6, R204.reuse, PT ;  /* 0x000000cc0600720c */ /* 0x080fe40003f06270 */
[C---:B------:R-:W-:Y:S02]  /*da10*/  ISETP.GE.AND P6, PT, R4.reuse, R204, PT ;  /* 0x000000cc0400720c */ /* 0x040fe40003fc6270 */
[----:B------:R-:W-:Y:S02]  /*da20*/  ISETP.GE.AND P4, PT, R4, R202, PT ;  /* 0x000000ca0400720c */ /* 0x000fe40003f86270 */
[----:B------:R-:W-:Y:S02]  /*da30*/  FSEL R165, R14, -INF , !P5 ;  /* 0xff8000000ea57808 */ /* 0x000fe40006800000 */
[----:B------:R-:W-:Y:S02]  /*da40*/  FMNMX.FTZ R10, R11, R10, !PT ;  /* 0x0000000a0b0a7209 */ /* 0x000fe40007810000 */
[----:B------:R-:W-:Y:S02]  /*da50*/  ISETP.GE.AND P5, PT, R6, R202, PT ;  /* 0x000000ca0600720c */ /* 0x000fe40003fa6270 */
[----:B------:R-:W-:Y:S02]  /*da60*/  FSEL R140, R17, -INF , !P3 ;  /* 0xff800000118c7808 */ /* 0x000fe40005800000 */
[----:B------:R-:W-:Y:S02]  /*da70*/  FMNMX.FTZ R9, R142, R9, !PT ;  /* 0x000000098e097209 */ /* 0x000fe40007810000 */
[-C--:B------:R-:W-:Y:S02]  /*da80*/  ISETP.GE.OR P0, PT, R6, R203.reuse, !P0 ;  /* 0x000000cb0600720c */ /* 0x080fe40004706670 */
[C---:B------:R-:W-:Y:S02]  /*da90*/  ISETP.GE.OR P6, PT, R4.reuse, R203, !P6 ;  /* 0x000000cb0400720c */ /* 0x040fe400077c6670 */
[-C--:B------:R-:W-:Y:S02]  /*daa0*/  ISETP.GE.OR P4, PT, R4, R199.reuse, !P4 ;  /* 0x000000c70400720c */ /* 0x080fe40006786670 */
[----:B------:R-:W-:Y:S02]  /*dab0*/  IADD3 R4, R3, 0x28, RZ ;  /* 0x0000002803047810 */ /* 0x000fe40007ffe0ff */
[----:B------:R-:W-:Y:S02]  /*dac0*/  FMNMX.FTZ R10, R165, R10, !PT ;  /* 0x0000000aa50a7209 */ /* 0x000fe40007810000 */
[----:B------:R-:W-:Y:S02]  /*dad0*/  ISETP.GE.OR P5, PT, R6, R199, !P5 ;  /* 0x000000c70600720c */ /* 0x000fe40006fa6670 */
[----:B------:R-:W-:Y:S02]  /*dae0*/  IADD3 R6, R3, 0x29, RZ ;  /* 0x0000002903067810 */ /* 0x000fe40007ffe0ff */
[----:B------:R-:W-:Y:S02]  /*daf0*/  FSEL R158, R20, -INF , !P0 ;  /* 0xff800000149e7808 */ /* 0x000fe40004000000 */
[----:B------:R-:W-:Y:S02]  /*db00*/  FMNMX.FTZ R9, R140, R9, !PT ;  /* 0x000000098c097209 */ /* 0x000fe40007810000 */
[----:B------:R-:W-:Y:S02]  /*db10*/  ISETP.GE.AND P3, PT, R4, R204, PT ;  /* 0x000000cc0400720c */ /* 0x000fe40003f66270 */
[----:B------:R-:W-:Y:S02]  /*db20*/  FSEL R143, R18, -INF , !P2 ;  /* 0xff800000128f7808 */ /* 0x000fe40005000000 */
[----:B------:R-:W-:Y:S02]  /*db30*/  FSEL R141, R19, -INF , !P1 ;  /* 0xff800000138d7808 */ /* 0x000fe40004800000 */
[----:B------:R-:W-:Y:S02]  /*db40*/  FMNMX.FTZ R10, R163, R10, !PT ;  /* 0x0000000aa30a7209 */ /* 0x000fe40007810000 */
[----:B------:R-:W-:Y:S02]  /*db50*/  ISETP.GE.AND P1, PT, R4, R202, PT ;  /* 0x000000ca0400720c */ /* 0x000fe40003f26270 */
[----:B------:R-:W-:Y:S02]  /*db60*/  ISETP.GE.AND P2, PT, R6, R204, PT ;  /* 0x000000cc0600720c */ /* 0x000fe40003f46270 */
[----:B------:R-:W-:Y:S02]  /*db70*/  FSEL R156, R21, -INF , !P6 ;  /* 0xff800000159c7808 */ /* 0x000fe40007000000 */
[----:B------:R-:W-:Y:S02]  /*db80*/  FMNMX.FTZ R9, R158, R9, !PT ;  /* 0x000000099e097209 */ /* 0x000fe40007810000 */
[----:B------:R-:W-:Y:S02]  /*db90*/  ISETP.GE.OR P3, PT, R4, R203, !P3 ;  /* 0x000000cb0400720c */ /* 0x000fe40005f66670 */
[----:B------:R-:W-:Y:S02]  /*dba0*/  IADD3 R8, R3, 0x30, RZ ;  /* 0x0000003003087810 */ /* 0x000fe40007ffe0ff */
[----:B------:R-:W-:Y:S02]  /*dbb0*/  ISETP.GE.AND P0, PT, R6, R202, PT ;  /* 0x000000ca0600720c */ /* 0x000fe40003f06270 */
[----:B------:R-:W-:Y:S02]  /*dbc0*/  FMNMX.FTZ R10, R143, R10, !PT ;  /* 0x0000000a8f0a7209 */ /* 0x000fe40007810000 */
[----:B------:R-:W-:Y:S02]  /*dbd0*/  ISETP.GE.OR P1, PT, R4, R199, !P1 ;  /* 0x000000c70400720c */ /* 0x000fe40004f26670 */
[----:B------:R-:W-:Y:S02]  /*dbe0*/  ISETP.GE.OR P2, PT, R6, R203, !P2 ;  /* 0x000000cb0600720c */ /* 0x000fe40005746670 */
[C---:B------:R-:W-:Y:S02]  /*dbf0*/  IADD3 R4, R3.reuse, 0x38, RZ ;  /* 0x0000003803047810 */ /* 0x040fe40007ffe0ff */
[----:B------:R-:W-:Y:S02]  /*dc00*/  FSEL R154, R24, -INF , !P3 ;  /* 0xff800000189a7808 */ /* 0x000fe40005800000 */
[----:B------:R-:W-:Y:S02]  /*dc10*/  FMNMX.FTZ R9, R156, R9, !PT ;  /* 0x000000099c097209 */ /* 0x000fe40007810000 */
[----:B------:R-:W-:Y:S02]  /*dc20*/  ISETP.GE.OR P0, PT, R6, R199, !P0 ;  /* 0x000000c70600720c */ /* 0x000fe40004706670 */
[----:B------:R-:W-:Y:S02]  /*dc30*/  ISETP.GE.AND P6, PT, R8, R204, PT ;  /* 0x000000cc0800720c */ /* 0x000fe40003fc6270 */
[----:B------:R-:W-:Y:S02]  /*dc40*/  IADD3 R6, R3, 0x31, RZ ;  /* 0x0000003103067810 */ /* 0x000fe40007ffe0ff */
[----:B------:R-:W-:Y:S02]  /*dc50*/  FSEL R152, R25, -INF , !P2 ;  /* 0xff80000019987808 */ /* 0x000fe40005000000 */
[----:B------:R-:W-:Y:S02]  /*dc60*/  FSEL R161, R22, -INF , !P5 ;  /* 0xff80000016a17808 */ /* 0x000fe40006800000 */
[----:B------:R-:W-:Y:S02]  /*dc70*/  FMNMX.FTZ R10, R141, R10, !PT ;  /* 0x0000000a8d0a7209 */ /* 0x000fe40007810000 */
[-C--:B------:R-:W-:Y:S02]  /*dc80*/  ISETP.GE.AND P2, PT, R4, R204.reuse, PT ;  /* 0x000000cc0400720c */ /* 0x080fe40003f46270 */
[----:B------:R-:W-:Y:S02]  /*dc90*/  FMNMX.FTZ R9, R154, R9, !PT ;  /* 0x000000099a097209 */ /* 0x000fe40007810000 */
[-C--:B------:R-:W-:Y:S02]  /*dca0*/  ISETP.GE.OR P6, PT, R8, R203.reuse, !P6 ;  /* 0x000000cb0800720c */ /* 0x080fe400077c6670 */
[----:B------:R-:W-:Y:S02]  /*dcb0*/  ISETP.GE.AND P3, PT, R6, R204, PT ;  /* 0x000000cc0600720c */ /* 0x000fe40003f66270 */
[----:B------:R-:W-:Y:S02]  /*dcc0*/  FSEL R159, R23, -INF , !P4 ;  /* 0xff800000179f7808 */ /* 0x000fe40006000000 */
[----:B------:R-:W-:Y:S01]  /*dcd0*/  FMNMX.FTZ R10, R161, R10, !PT ;  /* 0x0000000aa10a7209 */ /* 0x000fe20007810000 */
[----:B------:R-:W-:Y:S01]  /*dce0*/  LDSM.16.MT88.4 R20, [R186+0xc000] ;  /* 0x00c00000ba14783b */ /* 0x000fe20000004200 */
[----:B------:R-:W-:Y:S02]  /*dcf0*/  ISETP.GE.OR P2, PT, R4, R203, !P2 ;  /* 0x000000cb0400720c */ /* 0x000fe40005746670 */
[----:B------:R-:W-:Y:S02]  /*dd00*/  FSEL R151, R28, -INF , !P6 ;  /* 0xff8000001c977808 */ /* 0x000fe40007000000 */
[----:B------:R-:W-:Y:S02]  /*dd10*/  FMNMX.FTZ R12, R152, R9, !PT ;  /* 0x00000009980c7209 */ /* 0x000fe40007810000 */
[----:B------:R-:W-:Y:S02]  /*dd20*/  ISETP.GE.OR P3, PT, R6, R203, !P3 ;  /* 0x000000cb0600720c */ /* 0x000fe40005f66670 */
[----:B------:R-:W-:Y:S02]  /*dd30*/  IADD3 R3, R3, 0x39, RZ ;  /* 0x0000003903037810 */ /* 0x000fe40007ffe0ff */
[----:B------:R-:W-:Y:S02]  /*dd40*/  FSEL R148, R32, -INF , !P2 ;  /* 0xff80000020947808 */ /* 0x000fe40005000000 */
[----:B------:R-:W-:Y:S02]  /*dd50*/  FSEL R157, R26, -INF , !P1 ;  /* 0xff8000001a9d7808 */ /* 0x000fe40004800000 */
[----:B------:R-:W-:Y:S02]  /*dd60*/  FMNMX.FTZ R10, R159, R10, !PT ;  /* 0x0000000a9f0a7209 */ /* 0x000fe40007810000 */
[C---:B------:R-:W-:Y:S02]  /*dd70*/  ISETP.GE.AND P2, PT, R8.reuse, R202, PT ;  /* 0x000000ca0800720c */ /* 0x040fe40003f46270 */
[----:B------:R-:W-:Y:S02]  /*dd80*/  FSEL R150, R29, -INF , !P3 ;  /* 0xff8000001d967808 */ /* 0x000fe40005800000 */
[----:B------:R-:W-:Y:S02]  /*dd90*/  FMNMX.FTZ R9, R151, R12, !PT ;  /* 0x0000000c97097209 */ /* 0x000fe40007810000 */
[----:B------:R-:W-:Y:S02]  /*dda0*/  ISETP.GE.AND P6, PT, R3, R204, PT ;  /* 0x000000cc0300720c */ /* 0x000fe40003fc6270 */
[----:B------:R-:W-:Y:S02]  /*ddb0*/  FSEL R155, R27, -INF , !P0 ;  /* 0xff8000001b9b7808 */ /* 0x000fe40004000000 */
[----:B------:R-:W-:Y:S02]  /*ddc0*/  ISETP.GE.OR P1, PT, R8, R199, !P2 ;  /* 0x000000c70800720c */ /* 0x000fe40005726670 */
[----:B------:R-:W-:Y:S02]  /*ddd0*/  FMNMX.FTZ R8, R157, R10, !PT ;  /* 0x0000000a9d087209 */ /* 0x000fe40007810000 */
[----:B------:R-:W-:Y:S02]  /*dde0*/  ISETP.GE.AND P2, PT, R6, R202, PT ;  /* 0x000000ca0600720c */ /* 0x000fe40003f46270 */
[----:B------:R-:W-:Y:S02]  /*ddf0*/  FMNMX.FTZ R9, R150, R9, !PT ;  /* 0x0000000996097209 */ /* 0x000fe40007810000 */
[----:B------:R-:W-:Y:S02]  /*de00*/  ISETP.GE.OR P6, PT, R3, R203, !P6 ;  /* 0x000000cb0300720c */ /* 0x000fe400077c6670 */
[----:B------:R-:W-:Y:S02]  /*de10*/  FSEL R149, R30, -INF , !P1 ;  /* 0xff8000001e957808 */ /* 0x000fe40004800000 */
[----:B------:R-:W-:Y:S02]  /*de20*/  FMNMX.FTZ R8, R155, R8, !PT ;  /* 0x000000089b087209 */ /* 0x000fe40007810000 */
[----:B------:R-:W-:Y:S02]  /*de30*/  ISETP.GE.OR P2, PT, R6, R199, !P2 ;  /* 0x000000c70600720c */ /* 0x000fe40005746670 */
[----:B------:R-:W-:Y:S02]  /*de40*/  ISETP.GE.AND P0, PT, R4, R202, PT ;  /* 0x000000ca0400720c */ /* 0x000fe40003f06270 */
[----:B------:R-:W-:Y:S02]  /*de50*/  FSEL R146, R33, -INF , !P6 ;  /* 0xff80000021927808 */ /* 0x000fe40007000000 */
[----:B------:R-:W-:Y:S02]  /*de60*/  FMNMX.FTZ R13, R148, R9, !PT ;  /* 0x00000009940d7209 */ /* 0x000fe40007810000 */
[----:B------:R-:W-:Y:S02]  /*de70*/  FSEL R147, R31, -INF , !P2 ;  /* 0xff8000001f937808 */ /* 0x000fe40005000000 */
[----:B------:R-:W-:Y:S01]  /*de80*/  FMNMX.FTZ R8, R149, R8, !PT ;  /* 0x0000000895087209 */ /* 0x000fe20007810000 */
[----:B------:R-:W-:Y:S01]  /*de90*/  LDSM.16.MT88.4 R28, [R185+0xc000] ;  /* 0x00c00000b91c783b */ /* 0x000fe20000004200 */
[----:B------:R-:W-:Y:S02]  /*dea0*/  ISETP.GE.OR P1, PT, R4, R199, !P0 ;  /* 0x000000c70400720c */ /* 0x000fe40004726670 */
[----:B------:R-:W-:Y:S02]  /*deb0*/  ISETP.GE.AND P0, PT, R3, R202, PT ;  /* 0x000000ca0300720c */ /* 0x000fe40003f06270 */
[----:B------:R-:W-:Y:S02]  /*dec0*/  FMNMX.FTZ R9, R146, R13, !PT ;  /* 0x0000000d92097209 */ /* 0x000fe40007810000 */
[----:B------:R-:W-:Y:S01]  /*ded0*/  FSEL R145, R34, -INF , !P1 ;  /* 0xff80000022917808 */ /* 0x000fe20004800000 */
[----:B------:R-:W-:Y:S01]  /*dee0*/  LDSM.16.MT88.4 R12, [R188+0xc000] ;  /* 0x00c00000bc0c783b */ /* 0x000fe20000004200 */
[----:B------:R-:W-:Y:S02]  /*def0*/  FMNMX.FTZ R8, R147, R8, !PT ;  /* 0x0000000893087209 */ /* 0x000fe40007810000 */
[----:B------:R-:W-:Y:S02]  /*df00*/  ISETP.GE.OR P0, PT, R3, R199, !P0 ;  /* 0x000000c70300720c */ /* 0x000fe40004706670 */
[----:B------:R-:W-:Y:S02]  /*df10*/  FMNMX.FTZ R8, R145, R8, !PT ;  /* 0x0000000891087209 */ /* 0x000fe40007810000 */
[----:B------:R-:W-:Y:S01]  /*df20*/  FSEL R133, R35, -INF , !P0 ;  /* 0xff80000023857808 */ /* 0x000fe20004000000 */
[----:B------:R-:W-:Y:S03]  /*df30*/  SHFL.BFLY PT, R10, R9, 0x2, 0x1f ;  /* 0x0c401f00090a7f89 */ /* 0x000fe600000e0000 */
[----:B------:R-:W-:Y:S05]  /*df40*/  FMNMX.FTZ R6, R133, R8, !PT ;  /* 0x0000000885067209 */ /* 0x000fea0007810000 */
[----:B------:R-:W1:Y:S02]  /*df50*/  SHFL.BFLY PT, R3, R6, 0x2, 0x1f ;  /* 0x0c401f0006037f89 */ /* 0x000e6400000e0000 */
[----:B-1----:R-:W-:Y:S02]  /*df60*/  FMNMX.FTZ R4, R6, R3, !PT ;  /* 0x0000000306047209 */ /* 0x002fe40007810000 */
[----:B------:R-:W-:Y:S04]  /*df70*/  FMNMX.FTZ R9, R9, R10, !PT ;  /* 0x0000000a09097209 */ /* 0x000fe80007810000 */
[----:B------:R-:W1:Y:S08]  /*df80*/  SHFL.BFLY PT, R3, R4, 0x1, 0x1f ;  /* 0x0c201f0004037f89 */ /* 0x000e7000000e0000 */
[----:B------:R-:W2:Y:S01]  /*df90*/  SHFL.BFLY PT, R132, R9, 0x1, 0x1f ;  /* 0x0c201f0009847f89 */ /* 0x000ea200000e0000 */
[----:B-1----:R-:W-:Y:S04]  /*dfa0*/  FMNMX.FTZ R3, R4, R3, !PT ;  /* 0x0000000304037209 */ /* 0x002fe80007810000 */
[----:B------:R-:W-:Y:S02]  /*dfb0*/  FSETP.NEU.FTZ.AND P0, PT, R3, -INF , PT ;  /* 0xff8000000300780b */ /* 0x000fe40003f1d000 */
[----:B--2---:R-:W-:Y:S04]  /*dfc0*/  FMNMX.FTZ R132, R9, R132, !PT ;  /* 0x0000008409847209 */ /* 0x004fe80007810000 */
[C---:B------:R-:W-:Y:S01]  /*dfd0*/  FSETP.NEU.FTZ.AND P1, PT, R132.reuse, -INF , PT ;  /* 0xff8000008400780b */ /* 0x040fe20003f3d000 */
[----:B------:R-:W-:Y:S05]  /*dfe0*/  FMUL.FTZ R153, R132, c[0x0][0x23c] ;  /* 0x00008f0084997a20 */ /* 0x000fea0000410000 */
[----:B------:R-:W-:Y:S05]  /*dff0*/  FSEL R153, R153, RZ, P1 ;  /* 0x000000ff99997208 */ /* 0x000fea0000800000 */
[--C-:B------:R-:W-:Y:S02]  /*e000*/  FFMA.FTZ R215, R134, c[0x0][0x23c], -R153.reuse ;  /* 0x00008f0086d77a23 */ /* 0x100fe40000010899 */
[--C-:B------:R-:W-:Y:S02]  /*e010*/  FFMA.FTZ R134, R144, c[0x0][0x23c], -R153.reuse ;  /* 0x00008f0090867a23 */ /* 0x100fe40000010899 */
[----:B------:R-:W-:Y:S02]  /*e020*/  FMUL.FTZ R144, R3, c[0x0][0x23c] ;  /* 0x00008f0003907a20 */ /* 0x000fe40000410000 */
[--C-:B------:R-:W-:Y:S01]  /*e030*/  FFMA.FTZ R210, R138, c[0x0][0x23c], -R153.reuse ;  /* 0x00008f008ad27a23 */ /* 0x100fe20000010899 */
[----:B------:R-:W-:Y:S01]  /*e040*/  MUFU.EX2 R215, R215 ;  /* 0x000000d700d77308 */ /* 0x000fe20000000800 */
[--C-:B------:R-:W-:Y:S01]  /*e050*/  FFMA.FTZ R171, R136, c[0x0][0x23c], -R153.reuse ;  /* 0x00008f0088ab7a23 */ /* 0x100fe20000010899 */
[----:B------:R-:W-:Y:S01]  /*e060*/  FSEL R144, R144, RZ, P0 ;  /* 0x000000ff90907208 */ /* 0x000fe20000000000 */
[--C-:B------:R-:W-:Y:S02]  /*e070*/  FFMA.FTZ R214, R162, c[0x0][0x23c], -R153.reuse ;  /* 0x00008f00a2d67a23 */ /* 0x100fe40000010899 */
[--C-:B------:R-:W-:Y:S02]  /*e080*/  FFMA.FTZ R217, R160, c[0x0][0x23c], -R153.reuse ;  /* 0x00008f00a0d97a23 */ /* 0x100fe40000010899 */
[--C-:B------:R-:W-:Y:S01]  /*e090*/  FFMA.FTZ R168, R5, c[0x0][0x23c], -R144.reuse ;  /* 0x00008f0005a87a23 */ /* 0x100fe20000010890 */
[----:B------:R-:W-:Y:S01]  /*e0a0*/  FSEL R5, R132, RZ, P1 ;  /* 0x000000ff84057208 */ /* 0x000fe20000800000 */
[--C-:B------:R-:W-:Y:S01]  /*e0b0*/  FFMA.FTZ R170, R135, c[0x0][0x23c], -R144.reuse ;  /* 0x00008f0087aa7a23 */ /* 0x100fe20000010890 */
[----:B------:R-:W1:Y:S01]  /*e0c0*/  MUFU.EX2 R134, R134 ;  /* 0x0000008600867308 */ /* 0x000e620000000800 */
[----:B------:R-:W-:Y:S02]  /*e0d0*/  FFMA.FTZ R169, R7, c[0x0][0x23c], -R144 ;  /* 0x00008f0007a97a23 */ /* 0x000fe40000010890 */
[----:B------:R-:W-:Y:S01]  /*e0e0*/  FADD.FTZ R4, -R5, R2 ;  /* 0x0000000205047221 */ /* 0x000fe20000010100 */
[----:B------:R-:W-:Y:S01]  /*e0f0*/  FSEL R5, R3, RZ, P0 ;  /* 0x000000ff03057208 */ /* 0x000fe20000000000 */
[----:B------:R-:W-:Y:S01]  /*e100*/  FFMA.FTZ R135, R11, c[0x0][0x23c], -R144 ;  /* 0x00008f000b877a23 */ /* 0x000fe20000010890 */
[----:B------:R-:W-:Y:S01]  /*e110*/  PLOP3.LUT P0, PT, PT, PT, UP2, 0x80, 0x0 ;  /* 0x000000000000781c */ /* 0x000fe20003f0f028 */
[----:B------:R-:W-:Y:S02]  /*e120*/  FMUL.FTZ R2, R4, c[0x0][0x23c] ;  /* 0x00008f0004027a20 */ /* 0x000fe40000410000 */
[----:B------:R-:W-:Y:S01]  /*e130*/  FADD.FTZ R5, -R5, R0 ;  /* 0x0000000005057221 */ /* 0x000fe20000010100 */
[----:B------:R-:W-:Y:S01]  /*e140*/  MUFU.EX2 R210, R210 ;  /* 0x000000d200d27308 */ /* 0x000fe20000000800 */
[--C-:B------:R-:W-:Y:S02]  /*e150*/  FFMA.FTZ R216, R142, c[0x0][0x23c], -R153.reuse ;  /* 0x00008f008ed87a23 */ /* 0x100fe40000010899 */
[----:B------:R-:W-:Y:S02]  /*e160*/  FMUL.FTZ R0, R5, c[0x0][0x23c] ;  /* 0x00008f0005007a20 */ /* 0x000fe40000410000 */
[--C-:B------:R-:W-:Y:S02]  /*e170*/  FFMA.FTZ R219, R140, c[0x0][0x23c], -R153.reuse ;  /* 0x00008f008cdb7a23 */ /* 0x100fe40000010899 */
[--C-:B------:R-:W-:Y:S02]  /*e180*/  FFMA.FTZ R218, R165, c[0x0][0x23c], -R144.reuse ;  /* 0x00008f00a5da7a23 */ /* 0x100fe40000010890 */
[----:B------:R-:W-:Y:S01]  /*e190*/  LDSM.16.MT88.4 R164, [R188+0x11800] ;  /* 0x01180000bca4783b */ /* 0x000fe20000004200 */
[----:B------:R-:W2:Y:S01]  /*e1a0*/  MUFU.EX2 R171, R171 ;  /* 0x000000ab00ab7308 */ /* 0x000ea20000000800 */
[--C-:B------:R-:W-:Y:S02]  /*e1b0*/  FFMA.FTZ R221, R163, c[0x0][0x23c], -R144.reuse ;  /* 0x00008f00a3dd7a23 */ /* 0x100fe40000010890 */
[--C-:B------:R-:W-:Y:S01]  /*e1c0*/  FFMA.FTZ R220, R143, c[0x0][0x23c], -R144.reuse ;  /* 0x00008f008fdc7a23 */ /* 0x100fe20000010890 */
[----:B-1----:R-:W-:Y:S01]  /*e1d0*/  F2FP.BF16.PACK_AB R136, R134, R215 ;  /* 0x000000d78688723e */ /* 0x002fe200000010ff */
[--C-:B------:R-:W-:Y:S02]  /*e1e0*/  FFMA.FTZ R223, R141, c[0x0][0x23c], -R144.reuse ;  /* 0x00008f008ddf7a23 */ /* 0x100fe40000010890 */
[----:B------:R-:W-:Y:S01]  /*e1f0*/  LDSM.16.MT88.4 R140, [R185+0xe800] ;  /* 0x00e80000b98c783b */ /* 0x000fe20000004200 */
[--C-:B------:R-:W-:Y:S02]  /*e200*/  FFMA.FTZ R222, R158, c[0x0][0x23c], -R153.reuse ;  /* 0x00008f009ede7a23 */ /* 0x100fe40000010899 */
[----:B------:R-:W-:Y:S01]  /*e210*/  MUFU.EX2 R170, R170 ;  /* 0x000000aa00aa7308 */ /* 0x000fe20000000800 */
[--C-:B------:R-:W-:Y:S02]  /*e220*/  FFMA.FTZ R225, R156, c[0x0][0x23c], -R153.reuse ;  /* 0x00008f009ce17a23 */ /* 0x100fe40000010899 */
[--C-:B------:R-:W-:Y:S02]  /*e230*/  FFMA.FTZ R224, R154, c[0x0][0x23c], -R153.reuse ;  /* 0x00008f009ae07a23 */ /* 0x100fe40000010899 */
[--C-:B------:R-:W-:Y:S02]  /*e240*/  FFMA.FTZ R227, R152, c[0x0][0x23c], -R153.reuse ;  /* 0x00008f0098e37a23 */ /* 0x100fe40000010899 */
[--C-:B------:R-:W-:Y:S02]  /*e250*/  FFMA.FTZ R226, R161, c[0x0][0x23c], -R144.reuse ;  /* 0x00008f00a1e27a23 */ /* 0x100fe40000010890 */
[----:B------:R-:W-:Y:S01]  /*e260*/  LDSM.16.MT88.4 R160, [R184+0xf800] ;  /* 0x00f80000b8a0783b */ /* 0x000fe20000004200 */
[----:B------:R-:W1:Y:S01]  /*e270*/  MUFU.EX2 R169, R169 ;  /* 0x000000a900a97308 */ /* 0x000e620000000800 */
[--C-:B------:R-:W-:Y:S02]  /*e280*/  FFMA.FTZ R229, R159, c[0x0][0x23c], -R144.reuse ;  /* 0x00008f009fe57a23 */ /* 0x100fe40000010890 */
[--C-:B------:R-:W-:Y:S01]  /*e290*/  FFMA.FTZ R228, R157, c[0x0][0x23c], -R144.reuse ;  /* 0x00008f009de47a23 */ /* 0x100fe20000010890 */
[----:B--2---:R-:W-:Y:S01]  /*e2a0*/  F2FP.BF16.PACK_AB R138, R171, R210 ;  /* 0x000000d2ab8a723e */ /* 0x004fe200000010ff */
[--C-:B------:R-:W-:Y:S02]  /*e2b0*/  FFMA.FTZ R231, R155, c[0x0][0x23c], -R144.reuse ;  /* 0x00008f009be77a23 */ /* 0x100fe40000010890 */
[----:B------:R-:W-:Y:S01]  /*e2c0*/  LDSM.16.MT88.4 R156, [R185+0xf800] ;  /* 0x00f80000b99c783b */ /* 0x000fe20000004200 */
[--C-:B------:R-:W-:Y:S02]  /*e2d0*/  FFMA.FTZ R230, R151, c[0x0][0x23c], -R153.reuse ;  /* 0x00008f0097e67a23 */ /* 0x100fe40000010899 */
[----:B------:R-:W-:Y:S01]  /*e2e0*/  MUFU.EX2 R168, R168 ;  /* 0x000000a800a87308 */ /* 0x000fe20000000800 */
[--C-:B------:R-:W-:Y:S02]  /*e2f0*/  FFMA.FTZ R233, R150, c[0x0][0x23c], -R153.reuse ;  /* 0x00008f0096e97a23 */ /* 0x100fe40000010899 */
[--C-:B------:R-:W-:Y:S02]  /*e300*/  FFMA.FTZ R232, R148, c[0x0][0x23c], -R153.reuse ;  /* 0x00008f0094e87a23 */ /* 0x100fe40000010899 */
[--C-:B------:R-:W-:Y:S02]  /*e310*/  FFMA.FTZ R234, R149, c[0x0][0x23c], -R144.reuse ;  /* 0x00008f0095ea7a23 */ /* 0x100fe40000010890 */
[----:B------:R-:W-:Y:S01]  /*e320*/  LDSM.16.MT88.4 R148, [R188+0xf800] ;  /* 0x00f80000bc94783b */ /* 0x000fe20000004200 */
[--C-:B------:R-:W-:Y:S02]  /*e330*/  FFMA.FTZ R237, R147, c[0x0][0x23c], -R144.reuse ;  /* 0x00008f0093ed7a23 */ /* 0x100fe40000010890 */
[----:B------:R-:W2:Y:S01]  /*e340*/  MUFU.EX2 R135, R135 ;  /* 0x0000008700877308 */ /* 0x000ea20000000800 */
[--C-:B------:R-:W-:Y:S02]  /*e350*/  FFMA.FTZ R236, R145, c[0x0][0x23c], -R144.reuse ;  /* 0x00008f0091ec7a23 */ /* 0x100fe40000010890 */
[----:B------:R-:W-:Y:S01]  /*e360*/  FFMA.FTZ R153, R146, c[0x0][0x23c], -R153 ;  /* 0x00008f0092997a23 */ /* 0x000fe20000010899 */
[----:B-1----:R-:W-:Y:S01]  /*e370*/  F2FP.BF16.PACK_AB R137, R169, R170 ;  /* 0x000000aaa989723e */ /* 0x002fe200000010ff */
[----:B------:R-:W-:Y:S05]  /*e380*/  FFMA.FTZ R144, R133, c[0x0][0x23c], -R144 ;  /* 0x00008f0085907a23 */ /* 0x000fea0000010890 */
[----:B------:R-:W1:Y:S10]  /*e390*/  MUFU.EX2 R2, R2 ;  /* 0x0000000200027308 */ /* 0x000e740000000800 */
[----:B------:R-:W3:Y:S01]  /*e3a0*/  MUFU.EX2 R0, R0 ;  /* 0x0000000000007308 */ /* 0x000ee20000000800 */
[----:B--2---:R-:W-:Y:S09]  /*e3b0*/  F2FP.BF16.PACK_AB R139, R135, R168 ;  /* 0x000000a8878b723e */ /* 0x004ff200000010ff */
[----:B------:R2:W-:Y:S01]  /*e3c0*/  MUFU.EX2 R235, R153 ;  /* 0x0000009900eb7308 */ /* 0x0005e20000000800 */
[C---:B-1----:R-:W-:Y:S02]  /*e3d0*/  FMUL.FTZ R4, R2.reuse, R128 ;  /* 0x0000008002047220 */ /* 0x042fe40000410000 */
[C---:B------:R-:W-:Y:S02]  /*e3e0*/  FMUL.FTZ R5, R2.reuse, R129 ;  /* 0x0000008102057220 */ /* 0x040fe40000410000 */
[C---:B------:R-:W-:Y:S02]  /*e3f0*/  FMUL.FTZ R8, R2.reuse, R124 ;  /* 0x0000007c02087220 */ /* 0x040fe40000410000 */
[C---:B------:R-:W-:Y:S03]  /*e400*/  FMUL.FTZ R9, R2.reuse, R125 ;  /* 0x0000007d02097220 */ /* 0x040fe60000410000 */
[----:B------:R1:W-:Y:S01]  /*e410*/  MUFU.EX2 R133, R144 ;  /* 0x0000009000857308 */ /* 0x0003e20000000800 */
[----:B------:R-:W-:Y:S02]  /*e420*/  FMUL.FTZ R16, R2, R116 ;  /* 0x0000007402107220 */ /* 0x000fe40000410000 */
[C---:B---3--:R-:W-:Y:S02]  /*e430*/  FMUL.FTZ R6, R0.reuse, R130 ;  /* 0x0000008200067220 */ /* 0x048fe40000410000 */
[C---:B------:R-:W-:Y:S02]  /*e440*/  FMUL.FTZ R7, R0.reuse, R131 ;  /* 0x0000008300077220 */ /* 0x040fe40000410000 */
[----:B------:R-:W-:Y:S01]  /*e450*/  LDSM.16.MT88.4 R128, [R186+0xe800] ;  /* 0x00e80000ba80783b */ /* 0x000fe20000004200 */
[C---:B------:R-:W-:Y:S02]  /*e460*/  FMUL.FTZ R10, R0.reuse, R126 ;  /* 0x0000007e000a7220 */ /* 0x040fe40000410000 */
[----:B------:R-:W-:Y:S01]  /*e470*/  FMUL.FTZ R11, R0, R127 ;  /* 0x0000007f000b7220 */ /* 0x000fe20000410000 */
[----:B------:R-:W-:Y:S01]  /*e480*/  MUFU.EX2 R214, R214 ;  /* 0x000000d600d67308 */ /* 0x000fe20000000800 */
[C---:B------:R-:W-:Y:S03]  /*e490*/  HMMA.16816.F32.BF16 R4, R136.reuse, R12, R4 ;  /* 0x0000000c8804723c */ /* 0x040fe60000041804 */
[----:B------:R-:W-:Y:S02]  /*e4a0*/  LDSM.16.MT88.4 R124, [R188+0xe800] ;  /* 0x00e80000bc7c783b */ /* 0x000fe40000004200 */
[C---:B------:R-:W-:Y:S02]  /*e4b0*/  FMUL.FTZ R17, R2.reuse, R117 ;  /* 0x0000007502117220 */ /* 0x040fe40000410000 */
[C---:B------:R-:W-:Y:S01]  /*e4c0*/  FMUL.FTZ R12, R2.reuse, R120 ;  /* 0x00000078020c7220 */ /* 0x040fe20000410000 */
[C---:B------:R-:W-:Y:S01]  /*e4d0*/  HMMA.16816.F32.BF16 R8, R136.reuse, R14, R8 ;  /* 0x0000000e8808723c */ /* 0x040fe20000041808 */
[----:B------:R-:W3:Y:S02]  /*e4e0*/  MUFU.EX2 R217, R217 ;  /* 0x000000d900d97308 */ /* 0x000ee40000000800 */
[----:B--2---:R-:W-:Y:S01]  /*e4f0*/  LDSM.16.MT88.4 R152, [R186+0xf800] ;  /* 0x00f80000ba98783b */ /* 0x004fe20000004200 */
[----:B------:R-:W-:Y:S02]  /*e500*/  FMUL.FTZ R13, R2, R121 ;  /* 0x00000079020d7220 */ /* 0x000fe40000410000 */
[C---:B------:R-:W-:Y:S02]  /*e510*/  FMUL.FTZ R18, R0.reuse, R118 ;  /* 0x0000007600127220 */ /* 0x040fe40000410000 */
[C---:B------:R-:W-:Y:S03]  /*e520*/  FMUL.FTZ R14, R0.reuse, R122 ;  /* 0x0000007a000e7220 */ /* 0x040fe60000410000 */
[----:B-1----:R-:W-:Y:S01]  /*e530*/  LDSM.16.MT88.4 R144, [R184+0xd800] ;  /* 0x00d80000b890783b */ /* 0x002fe20000004200 */
[C---:B------:R-:W-:Y:S01]  /*e540*/  FMUL.FTZ R15, R0.reuse, R123 ;  /* 0x0000007b000f7220 */ /* 0x040fe20000410000 */
[----:B------:R-:W-:Y:S01]  /*e550*/  MUFU.EX2 R216, R216 ;  /* 0x000000d800d87308 */ /* 0x000fe20000000800 */
[----:B------:R-:W-:Y:S02]  /*e560*/  FMUL.FTZ R19, R0, R119 ;  /* 0x0000007700137220 */ /* 0x000fe40000410000 */
[C---:B------:R-:W-:Y:S02]  /*e570*/  FMUL.FTZ R24, R2.reuse, R108 ;  /* 0x0000006c02187220 */ /* 0x040fe40000410000 */
[----:B------:R-:W-:Y:S01]  /*e580*/  FMUL.FTZ R25, R2, R109 ;  /* 0x0000006d02197220 */ /* 0x000fe20000410000 */
[C---:B------:R-:W-:Y:S01]  /*e590*/  HMMA.16816.F32.BF16 R12, R136.reuse, R20, R12 ;  /* 0x00000014880c723c */ /* 0x040fe2000004180c */
[----:B------:R-:W1:Y:S02]  /*e5a0*/  LDSM.16.MT88.4 R120, [R184+0xc000] ;  /* 0x00c00000b878783b */ /* 0x000e640000004200 */
[C---:B------:R-:W-:Y:S01]  /*e5b0*/  FMUL.FTZ R26, R0.reuse, R110 ;  /* 0x0000006e001a7220 */ /* 0x040fe20000410000 */
[----:B------:R-:W-:Y:S01]  /*e5c0*/  MUFU.EX2 R219, R219 ;  /* 0x000000db00db7308 */ /* 0x000fe20000000800 */
[----:B------:R-:W-:Y:S02]  /*e5d0*/  FMUL.FTZ R27, R0, R111 ;  /* 0x0000006f001b7220 */ /* 0x000fe40000410000 */
[C---:B------:R-:W-:Y:S01]  /*e5e0*/  FMUL.FTZ R20, R2.reuse, R112 ;  /* 0x0000007002147220 */ /* 0x040fe20000410000 */
[C---:B------:R-:W-:Y:S01]  /*e5f0*/  HMMA.16816.F32.BF16 R16, R136.reuse, R22, R16 ;  /* 0x000000168810723c */ /* 0x040fe20000041810 */
[----:B------:R-:W-:Y:S03]  /*e600*/  LDSM.16.MT88.4 R108, [R184+0xe000] ;  /* 0x00e00000b86c783b */ /* 0x000fe60000004200 */
[C---:B------:R-:W-:Y:S02]  /*e610*/  FMUL.FTZ R21, R2.reuse, R113 ;  /* 0x0000007102157220 */ /* 0x040fe40000410000 */
[----:B------:R-:W-:Y:S01]  /*e620*/  FMUL.FTZ R32, R2, R100 ;  /* 0x0000006402207220 */ /* 0x000fe20000410000 */
[----:B------:R-:W-:Y:S01]  /*e630*/  MUFU.EX2 R218, R218 ;  /* 0x000000da00da7308 */ /* 0x000fe20000000800 */
[C---:B------:R-:W-:Y:S01]  /*e640*/  FMUL.FTZ R22, R0.reuse, R114 ;  /* 0x0000007200167220 */ /* 0x040fe20000410000 */
[----:B------:R-:W-:Y:S03]  /*e650*/  LDSM.16.MT88.4 R116, [R186+0xc800] ;  /* 0x00c80000ba74783b */ /* 0x000fe60000004200 */
[----:B------:R-:W-:Y:S02]  /*e660*/  FMUL.FTZ R23, R0, R115 ;  /* 0x0000007300177220 */ /* 0x000fe40000410000 */
[----:B------:R-:W-:Y:S02]  /*e670*/  FMUL.FTZ R33, R2, R101 ;  /* 0x0000006502217220 */ /* 0x000fe40000410000 */
[C---:B------:R-:W-:Y:S01]  /*e680*/  FMUL.FTZ R34, R0.reuse, R102 ;  /* 0x0000006600227220 */ /* 0x040fe20000410000 */
[----:B------:R-:W2:Y:S01]  /*e690*/  LDSM.16.MT88.4 R112, [R188+0xe000] ;  /* 0x00e00000bc70783b */ /* 0x000ea20000004200 */
[----:B------:R-:W-:Y:S01]  /*e6a0*/  FMUL.FTZ R35, R0, R103 ;  /* 0x0000006700237220 */ /* 0x000fe20000410000 */
[C---:B------:R-:W-:Y:S01]  /*e6b0*/  HMMA.16816.F32.BF16 R20, R136.reuse, R28, R20 ;  /* 0x0000001c8814723c */ /* 0x040fe20000041814 */
[----:B------:R-:W4:Y:S02]  /*e6c0*/  MUFU.EX2 R221, R221 ;  /* 0x000000dd00dd7308 */ /* 0x000f240000000800 */
[C---:B------:R-:W-:Y:S02]  /*e6d0*/  FMUL.FTZ R36, R2.reuse, R36 ;  /* 0x0000002402247220 */ /* 0x040fe40000410000 */
[C---:B------:R-:W-:Y:S01]  /*e6e0*/  FMUL.FTZ R37, R2.reuse, R37 ;  /* 0x0000002502257220 */ /* 0x040fe20000410000 */
[----:B------:R-:W-:Y:S01]  /*e6f0*/  LDSM.16.MT88.4 R100, [R185+0xe000] ;  /* 0x00e00000b964783b */ /* 0x000fe20000004200 */
[C---:B------:R-:W-:Y:S01]  /*e700*/  FMUL.FTZ R28, R2.reuse, R104 ;  /* 0x00000068021c7220 */ /* 0x040fe20000410000 */
[C---:B------:R-:W-:Y:S03]  /*e710*/  HMMA.16816.F32.BF16 R24, R136.reuse, R30, R24 ;  /* 0x0000001e8818723c */ /* 0x040fe60000041818 */
[----:B------:R-:W-:Y:S01]  /*e720*/  MUFU.EX2 R220, R220 ;  /* 0x000000dc00dc7308 */ /* 0x000fe20000000800 */
[----:B------:R-:W-:Y:S02]  /*e730*/  FMUL.FTZ R29, R2, R105 ;  /* 0x00000069021d7220 */ /* 0x000fe40000410000 */
[C---:B------:R-:W-:Y:S02]  /*e740*/  FMUL.FTZ R38, R0.reuse, R38 ;  /* 0x0000002600267220 */ /* 0x040fe40000410000 */
[C---:B------:R-:W-:Y:S04]  /*e750*/  FMUL.FTZ R30, R0.reuse, R106 ;  /* 0x0000006a001e7220 */ /* 0x040fe80000410000 */
[C---:B------:R-:W-:Y:S01]  /*e760*/  FMUL.FTZ R31, R0.reuse, R107 ;  /* 0x0000006b001f7220 */ /* 0x040fe20000410000 */
[----:B------:R-:W5:Y:S01]  /*e770*/  MUFU.EX2 R223, R223 ;  /* 0x000000df00df7308 */ /* 0x000f620000000800 */
[----:B------:R-:W3:Y:S01]  /*e780*/  LDSM.16.MT88.4 R104, [R186+0xe000] ;  /* 0x00e00000ba68783b */ /* 0x000ee20000004200 */
[----:B------:R-:W-:Y:S02]  /*e790*/  FMUL.FTZ R39, R0, R39 ;  /* 0x0000002700277220 */ /* 0x000fe40000410000 */
[C---:B------:R-:W-:Y:S02]  /*e7a0*/  FMUL.FTZ R40, R2.reuse, R40 ;  /* 0x0000002802287220 */ /* 0x040fe40000410000 */
[C---:B-1----:R-:W-:Y:S03]  /*e7b0*/  HMMA.16816.F32.BF16 R28, R136.reuse, R120, R28 ;  /* 0x00000078881c723c */ /* 0x042fe6000004181c */
[----:B------:R-:W-:Y:S01]  /*e7c0*/  FMUL.FTZ R41, R2, R41 ;  /* 0x0000002902297220 */ /* 0x000fe20000410000 */
[----:B------:R-:W-:Y:S01]  /*e7d0*/  MUFU.EX2 R222, R222 ;  /* 0x000000de00de7308 */ /* 0x000fe20000000800 */
[C---:B------:R-:W-:Y:S02]  /*e7e0*/  FMUL.FTZ R42, R0.reuse, R42 ;  /* 0x0000002a002a7220 */ /* 0x040fe40000410000 */
[----:B------:R-:W-:Y:S01]  /*e7f0*/  FMUL.FTZ R43, R0, R43 ;  /* 0x0000002b002b7220 */ /* 0x000fe20000410000 */
[C---:B------:R-:W-:Y:S01]  /*e800*/  HMMA.16816.F32.BF16 R32, R136.reuse, R122, R32 ;  /* 0x0000007a8820723c */ /* 0x040fe20000041820 */
[----:B------:R-:W-:Y:S03]  /*e810*/  LDSM.16.MT88.4 R120, [R184+0xc800] ;  /* 0x00c80000b878783b */ /* 0x000fe60000004200 */
[C---:B------:R-:W-:Y:S02]  /*e820*/  FMUL.FTZ R44, R2.reuse, R44 ;  /* 0x0000002c022c7220 */ /* 0x040fe40000410000 */
[----:B------:R-:W-:Y:S01]  /*e830*/  FMUL.FTZ R45, R2, R45 ;  /* 0x0000002d022d7220 */ /* 0x000fe20000410000 */
[----:B------:R-:W1:Y:S01]  /*e840*/  MUFU.EX2 R225, R225 ;  /* 0x000000e100e17308 */ /* 0x000e620000000800 */
[C---:B--2---:R-:W-:Y:S04]  /*e850*/  HMMA.16816.F32.BF16 R36, R136.reuse, R112, R36 ;  /* 0x000000708824723c */ /* 0x044fe80000041824 */
[C---:B------:R-:W-:Y:S02]  /*e860*/  FMUL.FTZ R46, R0.reuse, R46 ;  /* 0x0000002e002e7220 */ /* 0x040fe40000410000 */
[----:B------:R-:W-:Y:S02]  /*e870*/  FMUL.FTZ R47, R0, R47 ;  /* 0x0000002f002f7220 */ /* 0x000fe40000410000 */
[C---:B------:R-:W-:Y:S01]  /*e880*/  HMMA.16816.F32.BF16 R40, R136.reuse, R114, R40 ;  /* 0x000000728828723c */ /* 0x040fe20000041828 */
[----:B------:R-:W-:Y:S01]  /*e890*/  LDSM.16.MT88.4 R112, [R188+0xc800] ;  /* 0x00c80000bc70783b */ /* 0x000fe20000004200 */
[----:B------:R-:W-:Y:S02]  /*e8a0*/  MUFU.EX2 R224, R224 ;  /* 0x000000e000e07308 */ /* 0x000fe40000000800 */
[C---:B------:R-:W-:Y:S02]  /*e8b0*/  FMUL.FTZ R48, R2.reuse, R48 ;  /* 0x0000003002307220 */ /* 0x040fe40000410000 */
[----:B------:R-:W-:Y:S02]  /*e8c0*/  FMUL.FTZ R49, R2, R49 ;  /* 0x0000003102317220 */ /* 0x000fe40000410000 */
[C---:B------:R-:W-:Y:S01]  /*e8d0*/  FMUL.FTZ R50, R0.reuse, R50 ;  /* 0x0000003200327220 */ /* 0x040fe20000410000 */
[C---:B---3--:R-:W-:Y:S03]  /*e8e0*/  HMMA.16816.F32.BF16 R44, R136.reuse, R104, R44 ;  /* 0x00000068882c723c */ /* 0x048fe6000004182c */
[----:B------:R-:W2:Y:S01]  /*e8f0*/  MUFU.EX2 R227, R227 ;  /* 0x000000e300e37308 */ /* 0x000ea20000000800 */
[----:B------:R-:W-:Y:S02]  /*e900*/  FMUL.FTZ R51, R0, R51 ;  /* 0x0000003300337220 */ /* 0x000fe40000410000 */
[C---:B------:R-:W-:Y:S02]  /*e910*/  FMUL.FTZ R52, R2.reuse, R52 ;  /* 0x0000003402347220 */ /* 0x040fe40000410000 */
[----:B------:R-:W-:Y:S04]  /*e920*/  FMUL.FTZ R53, R2, R53 ;  /* 0x0000003502357220 */ /* 0x000fe80000410000 */
[C---:B------:R-:W-:Y:S01]  /*e930*/  FMUL.FTZ R54, R0.reuse, R54 ;  /* 0x0000003600367220 */ /* 0x040fe20000410000 */
[C---:B------:R-:W-:Y:S01]  /*e940*/  HMMA.16816.F32.BF16 R48, R136.reuse, R106, R48 ;  /* 0x0000006a8830723c */ /* 0x040fe20000041830 */
[----:B------:R-:W3:Y:S01]  /*e950*/  LDSM.16.MT88.4 R104, [R188+0x10000] ;  /* 0x01000000bc68783b */ /* 0x000ee20000004200 */
[----:B------:R-:W-:Y:S01]  /*e960*/  MUFU.EX2 R226, R226 ;  /* 0x000000e200e27308 */ /* 0x000fe20000000800 */
[----:B------:R-:W-:Y:S02]  /*e970*/  FMUL.FTZ R55, R0, R55 ;  /* 0x0000003700377220 */ /* 0x000fe40000410000 */
[C---:B------:R-:W-:Y:S02]  /*e980*/  FMUL.FTZ R56, R2.reuse, R56 ;  /* 0x0000003802387220 */ /* 0x040fe40000410000 */
[----:B------:R-:W-:Y:S02]  /*e990*/  FMUL.FTZ R57, R2, R57 ;  /* 0x0000003902397220 */ /* 0x000fe40000410000 */
[C---:B------:R-:W-:Y:S01]  /*e9a0*/  FMUL.FTZ R58, R0.reuse, R58 ;  /* 0x0000003a003a7220 */ /* 0x040fe20000410000 */
[C---:B------:R-:W-:Y:S02]  /*e9b0*/  HMMA.16816.F32.BF16 R52, R136.reuse, R100, R52 ;  /* 0x000000648834723c */ /* 0x040fe40000041834 */
[----:B------:R-:W1:Y:S01]  /*e9c0*/  MUFU.EX2 R229, R229 ;  /* 0x000000e500e57308 */ /* 0x000e620000000800 */
[----:B------:R-:W-:Y:S02]  /*e9d0*/  FMUL.FTZ R59, R0, R59 ;  /* 0x0000003b003b7220 */ /* 0x000fe40000410000 */
[C---:B------:R-:W-:Y:S02]  /*e9e0*/  FMUL.FTZ R60, R2.reuse, R60 ;  /* 0x0000003c023c7220 */ /* 0x040fe40000410000 */
[----:B------:R-:W-:Y:S02]  /*e9f0*/  FMUL.FTZ R61, R2, R61 ;  /* 0x0000003d023d7220 */ /* 0x000fe40000410000 */
[C---:B------:R-:W-:Y:S01]  /*ea00*/  FMUL.FTZ R62, R0.reuse, R62 ;  /* 0x0000003e003e7220 */ /* 0x040fe20000410000 */
[C---:B------:R-:W-:Y:S01]  /*ea10*/  HMMA.16816.F32.BF16 R56, R136.reuse, R102, R56 ;  /* 0x000000668838723c */ /* 0x040fe20000041838 */
[----:B------:R-:W1:Y:S01]  /*ea20*/  LDSM.16.MT88.4 R100, [R186+0x10000] ;  /* 0x01000000ba64783b */ /* 0x000e620000004200 */
        /* <DEDUP_REMOVED lines=12> */
[----:B------:R-:W2:Y:S01]  /*eaf0*/  LDSM.16.MT88.4 R108, [R185+0x10000] ;  /* 0x01000000b96c783b */ /* 0x000ea20000004200 */
[----:B------:R-:W-:Y:S01]  /*eb00*/  MUFU.EX2 R230, R230 ;  /* 0x000000e600e67308 */ /* 0x000fe20000000800 */
[----:B------:R-:W-:Y:S02]  /*eb10*/  FMUL.FTZ R71, R0, R71 ;  /* 0x0000004700477220 */ /* 0x000fe40000410000 */
[C---:B------:R-:W-:Y:S02]  /*eb20*/  FMUL.FTZ R72, R2.reuse, R72 ;  /* 0x0000004802487220 */ /* 0x040fe40000410000 */
[----:B------:R-:W-:Y:S02]  /*eb30*/  FMUL.FTZ R73, R2, R73 ;  /* 0x0000004902497220 */ /* 0x000fe40000410000 */
[C---:B------:R-:W-:Y:S01]  /*eb40*/  FMUL.FTZ R74, R0.reuse, R74 ;  /* 0x0000004a004a7220 */ /* 0x040fe20000410000 */
[C---:B---3--:R-:W-:Y:S02]  /*eb50*/  HMMA.16816.F32.BF16 R68, R136.reuse, R104, R68 ;  /* 0x000000688844723c */ /* 0x048fe40000041844 */
[----:B------:R-:W3:Y:S01]  /*eb60*/  MUFU.EX2 R233, R233 ;  /* 0x000000e900e97308 */ /* 0x000ee20000000800 */
[----:B------:R-:W-:Y:S02]  /*eb70*/  FMUL.FTZ R75, R0, R75 ;  /* 0x0000004b004b7220 */ /* 0x000fe40000410000 */
[C---:B------:R-:W-:Y:S02]  /*eb80*/  FMUL.FTZ R76, R2.reuse, R76 ;  /* 0x0000004c024c7220 */ /* 0x040fe40000410000 */
[----:B------:R-:W-:Y:S02]  /*eb90*/  FMUL.FTZ R77, R2, R77 ;  /* 0x0000004d024d7220 */ /* 0x000fe40000410000 */
        /* <DEDUP_REMOVED lines=8> */
[C---:B-1----:R-:W-:Y:S02]  /*ec20*/  HMMA.16816.F32.BF16 R76, R136.reuse, R100, R76 ;  /* 0x00000064884c723c */ /* 0x042fe4000004184c */
[----:B------:R-:W-:Y:S01]  /*ec30*/  MUFU.EX2 R234, R234 ;  /* 0x000000ea00ea7308 */ /* 0x000fe20000000800 */
[----:B------:R-:W-:Y:S02]  /*ec40*/  FMUL.FTZ R83, R0, R83 ;  /* 0x0000005300537220 */ /* 0x000fe40000410000 */
[C---:B------:R-:W-:Y:S02]  /*ec50*/  FMUL.FTZ R84, R2.reuse, R84 ;  /* 0x0000005402547220 */ /* 0x040fe40000410000 */
[----:B------:R-:W-:Y:S01]  /*ec60*/  FMUL.FTZ R85, R2, R85 ;  /* 0x0000005502557220 */ /* 0x000fe20000410000 */
[----:B------:R-:W-:Y:S01]  /*ec70*/  F2FP.BF16.PACK_AB R100, R217, R214 ;  /* 0x000000d6d964723e */ /* 0x000fe200000010ff */
[C---:B------:R-:W-:Y:S01]  /*ec80*/  FMUL.FTZ R86, R0.reuse, R86 ;  /* 0x0000005600567220 */ /* 0x040fe20000410000 */
[C---:B------:R-:W-:Y:S02]  /*ec90*/  HMMA.16816.F32.BF16 R80, R136.reuse, R102, R80 ;  /* 0x000000668850723c */ /* 0x040fe40000041850 */
[----:B------:R-:W1:Y:S01]  /*eca0*/  MUFU.EX2 R237, R237 ;  /* 0x000000ed00ed7308 */ /* 0x000e620000000800 */
[----:B------:R-:W-:Y:S01]  /*ecb0*/  FMUL.FTZ R87, R0, R87 ;  /* 0x0000005700577220 */ /* 0x000fe20000410000 */
[----:B----4-:R-:W-:Y:S01]  /*ecc0*/  F2FP.BF16.PACK_AB R101, R221, R218 ;  /* 0x000000dadd65723e */ /* 0x010fe200000010ff */
[C---:B------:R-:W-:Y:S02]  /*ecd0*/  FMUL.FTZ R88, R2.reuse, R88 ;  /* 0x0000005802587220 */ /* 0x040fe40000410000 */
[----:B------:R-:W-:Y:S01]  /*ece0*/  FMUL.FTZ R89, R2, R89 ;  /* 0x0000005902597220 */ /* 0x000fe20000410000 */
[----:B------:R-:W-:Y:S01]  /*ecf0*/  F2FP.BF16.PACK_AB R102, R219, R216 ;  /* 0x000000d8db66723e */ /* 0x000fe200000010ff */
[C---:B------:R-:W-:Y:S01]  /*ed00*/  FMUL.FTZ R90, R0.reuse, R90 ;  /* 0x0000005a005a7220 */ /* 0x040fe20000410000 */
[C---:B--2---:R-:W-:Y:S02]  /*ed10*/  HMMA.16816.F32.BF16 R84, R136.reuse, R108, R84 ;  /* 0x0000006c8854723c */ /* 0x044fe40000041854 */
[----:B------:R-:W2:Y:S01]  /*ed20*/  MUFU.EX2 R236, R236 ;  /* 0x000000ec00ec7308 */ /* 0x000ea20000000800 */
[----:B------:R-:W-:Y:S01]  /*ed30*/  FMUL.FTZ R91, R0, R91 ;  /* 0x0000005b005b7220 */ /* 0x000fe20000410000 */
[----:B-----5:R-:W-:Y:S01]  /*ed40*/  F2FP.BF16.PACK_AB R103, R223, R220 ;  /* 0x000000dcdf67723e */ /* 0x020fe200000010ff */
[C---:B------:R-:W-:Y:S02]  /*ed50*/  FMUL.FTZ R92, R2.reuse, R92 ;  /* 0x0000005c025c7220 */ /* 0x040fe40000410000 */
[----:B------:R-:W-:Y:S02]  /*ed60*/  FMUL.FTZ R93, R2, R93 ;  /* 0x0000005d025d7220 */ /* 0x000fe40000410000 */
[C---:B------:R-:W-:Y:S01]  /*ed70*/  FMUL.FTZ R94, R0.reuse, R94 ;  /* 0x0000005e005e7220 */ /* 0x040fe20000410000 */
[C---:B------:R-:W-:Y:S01]  /*ed80*/  HMMA.16816.F32.BF16 R88, R136.reuse, R110, R88 ;  /* 0x0000006e8858723c */ /* 0x040fe20000041858 */
[----:B------:R-:W4:Y:S02]  /*ed90*/  LDSM.16.MT88.4 R108, [R185+0xc800] ;  /* 0x00c80000b96c783b */ /* 0x000f240000004200 */
[----:B------:R-:W-:Y:S02]  /*eda0*/  FMUL.FTZ R95, R0, R95 ;  /* 0x0000005f005f7220 */ /* 0x000fe40000410000 */
[C---:B------:R-:W-:Y:S02]  /*edb0*/  FMUL.FTZ R96, R2.reuse, R96 ;  /* 0x0000006002607220 */ /* 0x040fe40000410000 */
[----:B------:R-:W-:Y:S02]  /*edc0*/  FMUL.FTZ R97, R2, R97 ;  /* 0x0000006102617220 */ /* 0x000fe40000410000 */
[C---:B------:R-:W-:Y:S01]  /*edd0*/  FMUL.FTZ R98, R0.reuse, R98 ;  /* 0x0000006200627220 */ /* 0x040fe20000410000 */
[C---:B---3--:R-:W-:Y:S03]  /*ede0*/  HMMA.16816.F32.BF16 R92, R136.reuse, R104, R92 ;  /* 0x00000068885c723c */ /* 0x048fe6000004185c */
[----:B------:R-:W-:Y:S02]  /*edf0*/  FMUL.FTZ R99, R0, R99 ;  /* 0x0000006300637220 */ /* 0x000fe40000410000 */
[----:B------:R-:W-:Y:S02]  /*ee00*/  FFMA.FTZ R215, R2, R211, R215 ;  /* 0x000000d302d77223 */ /* 0x000fe400000100d7 */
[----:B------:R-:W-:Y:S02]  /*ee10*/  FFMA.FTZ R170, R0, R209, R170 ;  /* 0x000000d100aa7223 */ /* 0x000fe400000100aa */
[----:B------:R-:W-:Y:S01]  /*ee20*/  FADD.FTZ R215, R134, R215 ;  /* 0x000000d786d77221 */ /* 0x000fe20000010000 */
[----:B------:R-:W-:Y:S01]  /*ee30*/  HMMA.16816.F32.BF16 R96, R136, R106, R96 ;  /* 0x0000006a8860723c */ /* 0x000fe20000041860 */
[----:B------:R-:W3:Y:S02]  /*ee40*/  LDSM.16.MT88.4 R104, [R184+0xe800] ;  /* 0x00e80000b868783b */ /* 0x000ee40000004200 */
[----:B------:R-:W-:Y:S02]  /*ee50*/  FADD.FTZ R169, R169, R170 ;  /* 0x000000aaa9a97221 */ /* 0x000fe40000010000 */
[----:B------:R-:W-:Y:S02]  /*ee60*/  FADD.FTZ R210, R210, R215 ;  /* 0x000000d7d2d27221 */ /* 0x000fe40000010000 */
[----:B------:R-:W-:Y:S01]  /*ee70*/  FADD.FTZ R168, R168, R169 ;  /* 0x000000a9a8a87221 */ /* 0x000fe20000010000 */
[C---:B------:R-:W-:Y:S01]  /*ee80*/  HMMA.16816.F32.BF16 R4, R100.reuse, R112, R4 ;  /* 0x000000706404723c */ /* 0x040fe20000041804 */
[----:B------:R-:W-:Y:S04]  /*ee90*/  LDSM.16.MT88.4 R136, [R185+0xf000] ;  /* 0x00f00000b988783b */ /* 0x000fe80000004200 */
[----:B------:R-:W-:Y:S02]  /*eea0*/  FADD.FTZ R171, R171, R210 ;  /* 0x000000d2abab7221 */ /* 0x000fe40000010000 */
[----:B------:R-:W-:Y:S01]  /*eeb0*/  FADD.FTZ R135, R135, R168 ;  /* 0x000000a887877221 */ /* 0x000fe20000010000 */
[C---:B------:R-:W-:Y:S01]  /*eec0*/  HMMA.16816.F32.BF16 R8, R100.reuse, R114, R8 ;  /* 0x000000726408723c */ /* 0x040fe20000041808 */
[----:B------:R-:W-:Y:S03]  /*eed0*/  LDSM.16.MT88.4 R112, [R186+0x10800] ;  /* 0x01080000ba70783b */ /* 0x000fe60000004200 */
        /* <DEDUP_REMOVED lines=9> */
[C---:B----4-:R-:W-:Y:S04]  /*ef70*/  HMMA.16816.F32.BF16 R20, R100.reuse, R108, R20 ;  /* 0x0000006c6414723c */ /* 0x050fe80000041814 */
[----:B------:R-:W-:Y:S02]  /*ef80*/  FADD.FTZ R219, R219, R216 ;  /* 0x000000d8dbdb7221 */ /* 0x000fe40000010000 */
[----:B------:R-:W-:Y:S02]  /*ef90*/  FADD.FTZ R223, R223, R220 ;  /* 0x000000dcdfdf7221 */ /* 0x000fe40000010000 */
[C---:B------:R-:W-:Y:S01]  /*efa0*/  HMMA.16816.F32.BF16 R24, R100.reuse, R110, R24 ;  /* 0x0000006e6418723c */ /* 0x040fe20000041818 */
[----:B------:R-:W4:Y:S03]  /*efb0*/  LDSM.16.MT88.4 R108, [R188+0x10800] ;  /* 0x01080000bc6c783b */ /* 0x000f260000004200 */
[----:B------:R-:W-:Y:S02]  /*efc0*/  IMAD.MOV.U32 R0, RZ, RZ, R3 ;  /* 0x000000ffff007224 */ /* 0x000fe400078e0003 */
[----:B------:R-:W-:Y:S02]  /*efd0*/  IMAD.MOV.U32 R2, RZ, RZ, R132 ;  /* 0x000000ffff027224 */ /* 0x000fe400078e0084 */
        /* <DEDUP_REMOVED lines=20> */
[----:B------:R-:W5:Y:S07]  /*f120*/  LDSM.16.MT88.4 R112, [R185+0xd000] ;  /* 0x00d00000b970783b */ /* 0x000f6e0000004200 */
[C---:B------:R-:W-:Y:S08]  /*f130*/  HMMA.16816.F32.BF16 R84, R100.reuse, R116, R84 ;  /* 0x000000746454723c */ /* 0x040ff00000041854 */
[C---:B------:R-:W-:Y:S01]  /*f140*/  HMMA.16816.F32.BF16 R88, R100.reuse, R118, R88 ;  /* 0x000000766458723c */ /* 0x040fe20000041858 */
[----:B------:R-:W1:Y:S07]  /*f150*/  LDSM.16.MT88.4 R116, [R188+0xf000] ;  /* 0x00f00000bc74783b */ /* 0x000e6e0000004200 */
[C---:B---3--:R-:W-:Y:S08]  /*f160*/  HMMA.16816.F32.BF16 R92, R100.reuse, R104, R92 ;  /* 0x00000068645c723c */ /* 0x048ff0000004185c */
[----:B------:R-:W-:Y:S01]  /*f170*/  HMMA.16816.F32.BF16 R96, R100, R106, R96 ;  /* 0x0000006a6460723c */ /* 0x000fe20000041860 */
[----:B------:R-:W3:Y:S06]  /*f180*/  LDSM.16.MT88.4 R104, [R184+0xf000] ;  /* 0x00f00000b868783b */ /* 0x000eec0000004200 */
[----:B------:R-:W-:Y:S01]  /*f190*/  F2FP.BF16.PACK_AB R100, R225, R222 ;  /* 0x000000dee164723e */ /* 0x000fe200000010ff */
[----:B------:R-:W-:Y:S01]  /*f1a0*/  FADD.FTZ R222, R222, R219 ;  /* 0x000000dbdede7221 */ /* 0x000fe20000010000 */
[----:B------:R-:W-:Y:S03]  /*f1b0*/  F2FP.BF16.PACK_AB R102, R227, R224 ;  /* 0x000000e0e366723e */ /* 0x000fe600000010ff */
[----:B------:R-:W-:Y:S01]  /*f1c0*/  F2FP.BF16.PACK_AB R101, R229, R226 ;  /* 0x000000e2e565723e */ /* 0x000fe200000010ff */
[----:B------:R-:W-:Y:S01]  /*f1d0*/  FADD.FTZ R226, R226, R223 ;  /* 0x000000dfe2e27221 */ /* 0x000fe20000010000 */
[----:B------:R-:W-:Y:S01]  /*f1e0*/  F2FP.BF16.PACK_AB R103, R231, R228 ;  /* 0x000000e4e767723e */ /* 0x000fe200000010ff */
[----:B------:R-:W-:Y:S02]  /*f1f0*/  FADD.FTZ R225, R225, R222 ;  /* 0x000000dee1e17221 */ /* 0x000fe40000010000 */
[----:B------:R-:W-:Y:S02]  /*f200*/  FADD.FTZ R229, R229, R226 ;  /* 0x000000e2e5e57221 */ /* 0x000fe40000010000 */
[----:B------:R-:W-:Y:S02]  /*f210*/  FADD.FTZ R224, R224, R225 ;  /* 0x000000e1e0e07221 */ /* 0x000fe40000010000 */
[C---:B----4-:R-:W-:Y:S03]  /*f220*/  HMMA.16816.F32.BF16 R4, R100.reuse, R108, R4 ;  /* 0x0000006c6404723c */ /* 0x050fe60000041804 */
[----:B------:R-:W-:Y:S02]  /*f230*/  FADD.FTZ R228, R228, R229 ;  /* 0x000000e5e4e47221 */ /* 0x000fe40000010000 */
[----:B------:R-:W-:Y:S02]  /*f240*/  FADD.FTZ R227, R227, R224 ;  /* 0x000000e0e3e37221 */ /* 0x000fe40000010000 */
[----:B------:R-:W-:Y:S01]  /*f250*/  FADD.FTZ R231, R231, R228 ;  /* 0x000000e4e7e77221 */ /* 0x000fe20000010000 */
[C---:B------:R-:W-:Y:S01]  /*f260*/  HMMA.16816.F32.BF16 R8, R100.reuse, R110, R8 ;  /* 0x0000006e6408723c */ /* 0x040fe20000041808 */
[----:B------:R-:W4:Y:S07]  /*f270*/  LDSM.16.MT88.4 R108, [R188+0x11000] ;  /* 0x01100000bc6c783b */ /* 0x000f2e0000004200 */
[C---:B------:R-:W-:Y:S08]  /*f280*/  HMMA.16816.F32.BF16 R12, R100.reuse, R120, R12 ;  /* 0x00000078640c723c */ /* 0x040ff0000004180c */
[C---:B------:R-:W-:Y:S08]  /*f290*/  HMMA.16816.F32.BF16 R16, R100.reuse, R122, R16 ;  /* 0x0000007a6410723c */ /* 0x040ff00000041810 */
[C---:B-----5:R-:W-:Y:S08]  /*f2a0*/  HMMA.16816.F32.BF16 R20, R100.reuse, R112, R20 ;  /* 0x000000706414723c */ /* 0x060ff00000041814 */
[C---:B------:R-:W-:Y:S01]  /*f2b0*/  HMMA.16816.F32.BF16 R24, R100.reuse, R114, R24 ;  /* 0x000000726418723c */ /* 0x040fe20000041818 */
[----:B------:R-:W5:Y:S07]  /*f2c0*/  LDSM.16.MT88.4 R112, [R186+0x11000] ;  /* 0x01100000ba70783b */ /* 0x000f6e0000004200 */
[C---:B------:R-:W-:Y:S08]  /*f2d0*/  HMMA.16816.F32.BF16 R28, R100.reuse, R124, R28 ;  /* 0x0000007c641c723c */ /* 0x040ff0000004181c */
[C---:B------:R-:W-:Y:S01]  /*f2e0*/  HMMA.16816.F32.BF16 R32, R100.reuse, R126, R32 ;  /* 0x0000007e6420723c */ /* 0x040fe20000041820 */
[----:B------:R-:W-:Y:S07]  /*f2f0*/  LDSM.16.MT88.4 R124, [R188+0xd800] ;  /* 0x00d80000bc7c783b */ /* 0x000fee0000004200 */
[C---:B-1----:R-:W-:Y:S08]  /*f300*/  HMMA.16816.F32.BF16 R36, R100.reuse, R116, R36 ;  /* 0x000000746424723c */ /* 0x042ff00000041824 */
[C---:B------:R-:W-:Y:S01]  /*f310*/  HMMA.16816.F32.BF16 R40, R100.reuse, R118, R40 ;  /* 0x000000766428723c */ /* 0x040fe20000041828 */
[----:B------:R-:W1:Y:S07]  /*f320*/  LDSM.16.MT88.4 R116, [R185+0x11000] ;  /* 0x01100000b974783b */ /* 0x000e6e0000004200 */
        /* <DEDUP_REMOVED lines=8> */
[C---:B---3--:R-:W-:Y:S04]  /*f3b0*/  HMMA.16816.F32.BF16 R60, R100.reuse, R104, R60 ;  /* 0x00000068643c723c */ /* 0x048fe8000004183c */
[----:B--2---:R-:W-:Y:S01]  /*f3c0*/  F2FP.BF16.PACK_AB R139, R133, R236 ;  /* 0x000000ec858b723e */ /* 0x004fe200000010ff */
[----:B------:R-:W-:Y:S02]  /*f3d0*/  FADD.FTZ R234, R234, R231 ;  /* 0x000000e7eaea7221 */ /* 0x000fe40000010000 */
[----:B------:R-:W-:Y:S01]  /*f3e0*/  FADD.FTZ R233, R233, R230 ;  /* 0x000000e6e9e97221 */ /* 0x000fe20000010000 */
[C---:B------:R-:W-:Y:S01]  /*f3f0*/  HMMA.16816.F32.BF16 R64, R100.reuse, R106, R64 ;  /* 0x0000006a6440723c */ /* 0x040fe20000041840 */
[----:B------:R-:W2:Y:S03]  /*f400*/  LDSM.16.MT88.4 R104, [R184+0x11000] ;  /* 0x01100000b868783b */ /* 0x000ea60000004200 */
[----:B------:R-:W-:Y:S02]  /*f410*/  FADD.FTZ R237, R237, R234 ;  /* 0x000000eaeded7221 */ /* 0x000fe40000010000 */
[----:B------:R-:W-:Y:S02]  /*f420*/  FADD.FTZ R232, R232, R233 ;  /* 0x000000e9e8e87221 */ /* 0x000fe40000010000 */
[C---:B----4-:R-:W-:Y:S04]  /*f430*/  HMMA.16816.F32.BF16 R68, R100.reuse, R108, R68 ;  /* 0x0000006c6444723c */ /* 0x050fe80000041844 */
[----:B------:R-:W-:Y:S02]  /*f440*/  FADD.FTZ R236, R236, R237 ;  /* 0x000000edecec7221 */ /* 0x000fe40000010000 */
[----:B------:R-:W-:Y:S02]  /*f450*/  FADD.FTZ R211, R235, R232 ;  /* 0x000000e8ebd37221 */ /* 0x000fe40000010000 */
[C---:B------:R-:W-:Y:S01]  /*f460*/  HMMA.16816.F32.BF16 R72, R100.reuse, R110, R72 ;  /* 0x0000006e6448723c */ /* 0x040fe20000041848 */
[----:B------:R-:W3:Y:S03]  /*f470*/  LDSM.16.MT88.4 R108, [R186+0xd800] ;  /* 0x00d80000ba6c783b */ /* 0x000ee60000004200 */
[----:B------:R-:W-:Y:S04]  /*f480*/  FADD.FTZ R209, R133, R236 ;  /* 0x000000ec85d17221 */ /* 0x000fe80000010000 */
[C---:B-----5:R-:W-:Y:S08]  /*f490*/  HMMA.16816.F32.BF16 R76, R100.reuse, R112, R76 ;  /* 0x00000070644c723c */ /* 0x060ff0000004184c */
[C---:B------:R-:W-:Y:S08]  /*f4a0*/  HMMA.16816.F32.BF16 R80, R100.reuse, R114, R80 ;  /* 0x000000726450723c */ /* 0x040ff00000041850 */
[C---:B-1----:R-:W-:Y:S08]  /*f4b0*/  HMMA.16816.F32.BF16 R84, R100.reuse, R116, R84 ;  /* 0x000000746454723c */ /* 0x042ff00000041854 */
[C---:B------:R-:W-:Y:S08]  /*f4c0*/  HMMA.16816.F32.BF16 R88, R100.reuse, R118, R88 ;  /* 0x000000766458723c */ /* 0x040ff00000041858 */
[C---:B--2---:R-:W-:Y:S08]  /*f4d0*/  HMMA.16816.F32.BF16 R92, R100.reuse, R104, R92 ;  /* 0x00000068645c723c */ /* 0x044ff0000004185c */
[----:B------:R-:W-:Y:S08]  /*f4e0*/  HMMA.16816.F32.BF16 R96, R100, R106, R96 ;  /* 0x0000006a6460723c */ /* 0x000ff00000041860 */
[C---:B------:R-:W-:Y:S01]  /*f4f0*/  HMMA.16816.F32.BF16 R128, R136.reuse, R124, R4 ;  /* 0x0000007c8880723c */ /* 0x040fe20000041804 */
[----:B------:R-:W1:Y:S07]  /*f500*/  LDSM.16.MT88.4 R4, [R186+0x11800] ;  /* 0x01180000ba04783b */ /* 0x000e6e0000004200 */
[C---:B------:R-:W-:Y:S01]  /*f510*/  HMMA.16816.F32.BF16 R124, R136.reuse, R126, R8 ;  /* 0x0000007e887c723c */ /* 0x040fe20000041808 */
[----:B------:R-:W2:Y:S07]  /*f520*/  LDSM.16.MT88.4 R8, [R185+0x11800] ;  /* 0x01180000b908783b */ /* 0x000eae0000004200 */
[C---:B---3--:R-:W-:Y:S01]  /*f530*/  HMMA.16816.F32.BF16 R120, R136.reuse, R108, R12 ;  /* 0x0000006c8878723c */ /* 0x048fe2000004180c */
[----:B------:R-:W3:Y:S07]  /*f540*/  LDSM.16.MT88.4 R12, [R184+0x11800] ;  /* 0x01180000b80c783b */ /* 0x000eee0000004200 */
        /* <DEDUP_REMOVED lines=21> */
[----:B------:R-:W-:-:S07]  /*f6a0*/  @P0 BRA `(.L_x_2107) ;  /* 0xffffc0c000000947 */ /* 0x000fce000383ffff */
.L_x_2103:
[----:B------:R-:W1:Y:S01]  /*f6b0*/  SHFL.BFLY PT, R2, R211, 0x2, 0x1f ;  /* 0x0c401f00d3027f89 */ /* 0x000e6200000e0000 */
[----:B------:R-:W-:Y:S01]  /*f6c0*/  MOV R4, 0x3f800000 ;  /* 0x3f80000000047802 */ /* 0x000fe20000000f00 */
[----:B------:R-:W2:Y:S01]  /*f6d0*/  S2UR UR7, SR_CTAID.Y ;  /* 0x00000000000779c3 */ /* 0x000ea20000002600 */
[----:B------:R-:W-:Y:S01]  /*f6e0*/  MOV R5, 0x3f800000 ;  /* 0x3f80000000057802 */ /* 0x000fe20000000f00 */
[----:B------:R-:W3:Y:S01]  /*f6f0*/  SHFL.BFLY PT, R0, R209, 0x2, 0x1f ;  /* 0x0c401f00d1007f89 */ /* 0x000ee200000e0000 */
[----:B------:R-:W-:Y:S01]  /*f700*/  UISETP.NE.AND UP1, UPT, UR24, -0x1, UPT ;  /* 0xffffffff1800788c */ /* 0x000fe2000bf25270 */
[----:B------:R-:W-:Y:S01]  /*f710*/  BSSY B0, `(.L_x_2108) ;  /* 0x0000136000007945 */ /* 0x000fe20003800000 */
[----:B------:R-:W-:-:S02]  /*f720*/  ULDC.64 UR4, c[0x0][0x1e8] ;  /* 0x00007a0000047ab9 */ /* 0x000fc40000000a00 */
[----:B------:R-:W-:Y:S01]  /*f730*/  ULDC.U8 UR12, c[0x0][0x328] ;  /* 0x0000ca00000c7ab9 */ /* 0x000fe20000000000 */
[----:B------:R-:W4:Y:S01]  /*f740*/  S2UR UR6, SR_CTAID.Z ;  /* 0x00000000000679c3 */ /* 0x000f220000002700 */
[----:B------:R-:W-:-:S04]  /*f750*/  UISETP.NE.AND UP2, UPT, UR12, URZ, UPT ;  /* 0x0000003f0c00728c */ /* 0x000fc8000bf45270 */
[----:B------:R-:W-:Y:S02]  /*f760*/  UISETP.NE.OR UP0, UPT, UR24, -0x1, !UP2 ;  /* 0xffffffff1800788c */ /* 0x000fe4000d705670 */
[----:B------:R-:W-:-:S04]  /*f770*/  @UP1 UIMAD.WIDE.U32 UR14, UR24, UR4, URZ ;  /* 0x00000004180e12a5 */ /* 0x000fc8000f8e003f */
[----:B------:R-:W-:Y:S01]  /*f780*/  @UP1 UIMAD UR8, UR24, UR5, UR15 ;  /* 0x00000005180812a4 */ /* 0x000fe2000f8e020f */
[----:B-1----:R-:W-:Y:S02]  /*f790*/  FADD.FTZ R9, R2, R211 ;  /* 0x000000d302097221 */ /* 0x002fe40000010000 */
[----:B------:R-:W-:Y:S02]  /*f7a0*/  ULDC.64 UR4, c[0x0][0x1e0] ;  /* 0x0000780000047ab9 */ /* 0x000fe40000000a00 */
[----:B--2---:R-:W-:Y:S01]  /*f7b0*/  @!UP1 USHF.R.S32.HI UR9, URZ, 0x1f, UR7 ;  /* 0x0000001f3f099899 */ /* 0x004fe20008011407 */
[----:B---3--:R-:W-:Y:S01]  /*f7c0*/  FADD.FTZ R7, R0, R209 ;  /* 0x000000d100077221 */ /* 0x008fe20000010000 */
[----:B------:R-:W1:Y:S01]  /*f7d0*/  SHFL.BFLY PT, R2, R9, 0x1, 0x1f ;  /* 0x0c201f0009027f89 */ /* 0x000e6200000e0000 */
[----:B------:R-:W-:Y:S02]  /*f7e0*/  @!UP1 UIMAD.WIDE.U32 UR10, UR7, UR4, URZ ;  /* 0x00000004070a92a5 */ /* 0x000fe4000f8e003f */
[----:B------:R-:W-:Y:S01]  /*f7f0*/  @!UP1 UIMAD UR9, UR9, UR4, URZ ;  /* 0x00000004090992a4 */ /* 0x000fe2000f8e023f */
[----:B------:R-:W2:Y:S01]  /*f800*/  SHFL.BFLY PT, R0, R7, 0x1, 0x1f ;  /* 0x0c201f0007007f89 */ /* 0x000ea200000e0000 */
[----:B----4-:R-:W-:-:S02]  /*f810*/  @UP2 UMOV UR12, UR6 ;  /* 0x00000006000c2c82 */ /* 0x010fc40008000000 */
[----:B------:R-:W-:Y:S02]  /*f820*/  @!UP1 UIMAD UR13, UR7, UR5, UR9 ;  /* 0x00000005070d92a4 */ /* 0x000fe4000f8e0209 */
[----:B------:R-:W-:Y:S02]  /*f830*/  ULDC UR4, c[0x0][0x1c0] ;  /* 0x0000700000047ab9 */ /* 0x000fe40000000800 */
[----:B------:R-:W-:Y:S02]  /*f840*/  ULDC UR9, c[0x0][0x214] ;  /* 0x0000850000097ab9 */ /* 0x000fe40000000800 */
[----:B------:R-:W-:Y:S02]  /*f850*/  @!UP0 UIMAD UR24, UR7, UR9, URZ ;  /* 0x00000009071882a4 */ /* 0x000fe4000f8e023f */
[----:B------:R-:W-:Y:S02]  /*f860*/  ULDC UR5, c[0x0][0x234] ;  /* 0x00008d0000057ab9 */ /* 0x000fe40000000800 */
[----:B------:R-:W-:-:S02]  /*f870*/  @UP2 UIMAD UR5, UR12, UR5, UR24 ;  /* 0x000000050c0522a4 */ /* 0x000fc4000f8e0218 */
[----:B------:R-:W-:Y:S02]  /*f880*/  @!UP1 UIADD3 UR8, UR11, UR13, URZ ;  /* 0x0000000d0b089290 */ /* 0x000fe4000fffe03f */
[----:B------:R-:W-:Y:S02]  /*f890*/  @!UP2 UMOV UR12, UR6 ;  /* 0x00000006000cac82 */ /* 0x000fe40008000000 */
[----:B------:R-:W-:Y:S01]  /*f8a0*/  @!UP2 UIMAD UR4, UR7, UR4, UR12 ;  /* 0x000000040704a2a4 */ /* 0x000fe2000f8e020c */
[----:B-1----:R-:W-:Y:S01]  /*f8b0*/  FADD.FTZ R2, R9, R2 ;  /* 0x0000000209027221 */ /* 0x002fe20000010000 */
[----:B------:R-:W-:Y:S02]  /*f8c0*/  @!UP1 UMOV UR14, UR10 ;  /* 0x0000000a000e9c82 */ /* 0x000fe40008000000 */
[----:B------:R-:W-:Y:S01]  /*f8d0*/  @!UP2 UIMAD UR5, UR4, UR9, URZ ;  /* 0x000000090405a2a4 */ /* 0x000fe2000f8e023f */
[----:B--2---:R-:W-:Y:S01]  /*f8e0*/  FADD.FTZ R0, R7, R0 ;  /* 0x0000000007007221 */ /* 0x004fe20000010000 */
[----:B------:R-:W-:Y:S01]  /*f8f0*/  FSETP.NE.FTZ.AND P4, PT, R2, RZ, PT ;  /* 0x000000ff0200720b */ /* 0x000fe20003f95000 */
[----:B------:R-:W-:-:S03]  /*f900*/  ULDC.64 UR6, c[0x0][0x118] ;  /* 0x0000460000067ab9 */ /* 0x000fc60000000a00 */
[----:B------:R-:W-:-:S09]  /*f910*/  FSETP.NE.FTZ.AND P3, PT, R0, RZ, PT ;  /* 0x000000ff0000720b */ /* 0x000fd20003f75000 */
[----:B------:R-:W1:Y:S08]  /*f920*/  @P4 MUFU.RCP R4, R2 ;  /* 0x0000000200044308 */ /* 0x000e700000001000 */
[----:B------:R-:W2:Y:S01]  /*f930*/  @P3 MUFU.RCP R5, R0 ;  /* 0x0000000000053308 */ /* 0x000ea20000001000 */
[----:B-1----:R-:W-:-:S07]  /*f940*/  FMUL.FTZ R128, R4, R128 ;  /* 0x0000008004807220 */ /* 0x002fce0000410000 */
[----:B------:R-:W1:Y:S01]  /*f950*/  @P4 MUFU.LG2 R2, R2 ;  /* 0x0000000200024308 */ /* 0x000e620000000c00 */
[C---:B------:R-:W-:Y:S02]  /*f960*/  FMUL.FTZ R129, R4.reuse, R129 ;  /* 0x0000008104817220 */ /* 0x040fe40000410000 */
[C---:B------:R-:W-:Y:S02]  /*f970*/  FMUL.FTZ R124, R4.reuse, R124 ;  /* 0x0000007c047c7220 */ /* 0x040fe40000410000 */
[C---:B------:R-:W-:Y:S01]  /*f980*/  FMUL.FTZ R125, R4.reuse, R125 ;  /* 0x0000007d047d7220 */ /* 0x040fe20000410000 */
[----:B------:R-:W-:Y:S01]  /*f990*/  F2FP.BF16.PACK_AB R128, R129, R128 ;  /* 0x000000808180723e */ /* 0x000fe200000010ff */
[C---:B------:R-:W-:Y:S01]  /*f9a0*/  FMUL.FTZ R120, R4.reuse, R120 ;  /* 0x0000007804787220 */ /* 0x040fe20000410000 */
[----:B------:R-:W3:Y:S01]  /*f9b0*/  @P3 MUFU.LG2 R0, R0 ;  /* 0x0000000000003308 */ /* 0x000ee20000000c00 */
        /* <DEDUP_REMOVED lines=156> */
[----:B------:R-:W-:Y:S01]  /*10380*/  F2FP.BF16.PACK_AB R94, R95, R94 ;  /* 0x0000005e5f5e723e */ /* 0x000fe200000010ff */
[----:B---3--:R-:W-:Y:S01]  /*10390*/  @P3 FMUL.FTZ R0, R0, 0.69314718246459960938 ;  /* 0x3f31721800003820 */ /* 0x008fe20000410000 */
[----:B------:R-:W-:Y:S02]  /*103a0*/  SHF.R.S32.HI R6, RZ, 0x5, R5 ;  /* 0x00000005ff067819 */ /* 0x000fe40000011405 */
[----:B------:R-:W-:Y:S02]  /*103b0*/  F2FP.BF16.PACK_AB R98, R99, R98 ;  /* 0x000000626362723e */ /* 0x000fe400000010ff */
[----:B------:R-:W-:Y:S02]  /*103c0*/  LEA R9, R6, R9, 0x9 ;  /* 0x0000000906097211 */ /* 0x000fe400078e48ff */
[----:B------:R-:W-:-:S02]  /*103d0*/  LOP3.LUT R57, R5, 0xffffffe0, RZ, 0xc0, !PT ;  /* 0xffffffe005397812 */ /* 0x000fc400078ec0ff */
        /* <DEDUP_REMOVED lines=12> */
[----:B------:R-:W-:Y:S02]  /*104a0*/  IADD3 R19, R10, R11, RZ ;  /* 0x0000000b0a137210 */ /* 0x000fe40007ffe0ff */
[-C--:B------:R-:W-:Y:S01]  /*104b0*/  IADD3 R21, R13, R10.reuse, RZ ;  /* 0x0000000a0d157210 */ /* 0x080fe20007ffe0ff */
[----:B------:R-:W-:Y:S01]  /*104c0*/  STS [R11+0x400], R126 ;  /* 0x0004007e0b007388 */ /* 0x000fe20000000800 */
[----:B------:R-:W-:-:S02]  /*104d0*/  IADD3 R23, R15, R10, RZ ;  /* 0x0000000a0f177210 */ /* 0x000fc40007ffe0ff */
[----:B------:R-:W-:Y:S01]  /*104e0*/  IADD3 R57, -R57, R4, RZ ;  /* 0x0000000439397210 */ /* 0x000fe20007ffe1ff */
[----:B------:R-:W-:Y:S01]  /*104f0*/  STS [R13], R120 ;  /* 0x000000780d007388 */ /* 0x000fe20000000800 */
[----:B------:R-:W-:Y:S02]  /*10500*/  SHF.R.S32.HI R59, RZ, 0x1f, R6 ;  /* 0x0000001fff3b7819 */ /* 0x000fe40000011406 */
[----:B------:R-:W-:Y:S01]  /*10510*/  LOP3.LUT P0, RZ, R57, 0x3, RZ, 0xc0, !PT ;  /* 0x0000000339ff7812 */ /* 0x000fe2000780c0ff */
[----:B------:R-:W-:Y:S01]  /*10520*/  STS [R13+0x400], R122 ;  /* 0x0004007a0d007388 */ /* 0x000fe20000000800 */
[----:B------:R-:W-:-:S03]  /*10530*/  LEA.HI R59, R59, R6, RZ, 0x2 ;  /* 0x000000063b3b7211 */ /* 0x000fc600078f10ff */
[----:B------:R-:W-:Y:S01]  /*10540*/  STS [R15], R116 ;  /* 0x000000740f007388 */ /* 0x000fe20000000800 */
[----:B------:R-:W-:-:S03]  /*10550*/  LOP3.LUT R59, R59, 0xffffffc, RZ, 0xc0, !PT ;  /* 0x0ffffffc3b3b7812 */ /* 0x000fc600078ec0ff */
[----:B------:R-:W-:Y:S01]  /*10560*/  STS [R15+0x400], R118 ;  /* 0x000400760f007388 */ /* 0x000fe20000000800 */
[----:B------:R-:W-:Y:S02]  /*10570*/  IADD3 R6, R6, -R59, RZ ;  /* 0x8000003b06067210 */ /* 0x000fe40007ffe0ff */
[----:B------:R-:W-:Y:S01]  /*10580*/  MOV R59, 0x7f800000 ;  /* 0x7f800000003b7802 */ /* 0x000fe20000000f00 */
[----:B------:R-:W-:Y:S01]  /*10590*/  STS [R17], R112 ;  /* 0x0000007011007388 */ /* 0x000fe20000000800 */
[----:B------:R-:W-:-:S03]  /*105a0*/  @P3 FFMA.FTZ R59, R3, c[0x0][0x238], R0 ;  /* 0x00008e00033b3a23 */ /* 0x000fc60000010000 */
[----:B------:R-:W-:Y:S04]  /*105b0*/  STS [R17+0x400], R114 ;  /* 0x0004007211007388 */ /* 0x000fe80000000800 */
        /* <DEDUP_REMOVED lines=39> */
[----:B-1----:R-:W1:Y:S04]  /*10830*/  S2R R56, SR_TID.X ;  /* 0x0000000000387919 */ /* 0x002e680000002100 */
[----:B------:R3:W4:Y:S04]  /*10840*/  LDS.128 R48, [R198] ;  /* 0x00000000c6307984 */ /* 0x0007280000000c00 */
[----:B------:R3:W3:Y:S01]  /*10850*/  LDS.128 R44, [R198+0x800] ;  /* 0x00080000c62c7984 */ /* 0x0006e20000000c00 */
[----:B-1----:R-:W-:-:S03]  /*10860*/  SHF.R.S32.HI R5, RZ, 0x1f, R56 ;  /* 0x0000001fff057819 */ /* 0x002fc60000011438 */
[----:B------:R1:W1:Y:S01]  /*10870*/  LDS.128 R40, [R198+0x1000] ;  /* 0x00100000c6287984 */ /* 0x0002620000000c00 */
[----:B--2---:R-:W-:-:S03]  /*10880*/  LEA.HI R58, R5, R56, RZ, 0x5 ;  /* 0x00000038053a7211 */ /* 0x004fc600078f28ff */
[----:B------:R2:W1:Y:S01]  /*10890*/  LDS.128 R36, [R198+0x1800] ;  /* 0x00180000c6247984 */ /* 0x0004620000000c00 */
[----:B------:R-:W-:-:S03]  /*108a0*/  LOP3.LUT R57, R58, 0xffffffe0, RZ, 0xc0, !PT ;  /* 0xffffffe03a397812 */ /* 0x000fc600078ec0ff */
[----:B------:R2:W1:Y:S01]  /*108b0*/  LDS.128 R32, [R198+0x2000] ;  /* 0x00200000c6207984 */ /* 0x0004620000000c00 */
[----:B------:R-:W-:-:S03]  /*108c0*/  IADD3 R57, -R57, R56, RZ ;  /* 0x0000003839397210 */ /* 0x000fc60007ffe1ff */
[----:B------:R2:W1:Y:S01]  /*108d0*/  LDS.128 R28, [R198+0x2800] ;  /* 0x00280000c61c7984 */ /* 0x0004620000000c00 */
[----:B------:R-:W-:-:S03]  /*108e0*/  SHF.R.S32.HI R58, RZ, 0x1f, R57 ;  /* 0x0000001fff3a7819 */ /* 0x000fc60000011439 */
[----:B------:R2:W1:Y:S01]  /*108f0*/  LDS.128 R24, [R198+0x3000] ;  /* 0x00300000c6187984 */ /* 0x0004620000000c00 */
[----:B------:R-:W-:-:S03]  /*10900*/  LEA.HI R57, R58, R57, RZ, 0x2 ;  /* 0x000000393a397211 */ /* 0x000fc600078f10ff */
[----:B------:R2:W1:Y:S01]  /*10910*/  LDS.128 R20, [R198+0x3800] ;  /* 0x00380000c6147984 */ /* 0x0004620000000c00 */
[----:B------:R-:W-:Y:S01]  /*10920*/  MOV R58, 0x7f800000 ;  /* 0x7f800000003a7802 */ /* 0x000fe20000000f00 */
[----:B------:R-:W-:Y:S01]  /*10930*/  @P4 FFMA.FTZ R58, R132, c[0x0][0x238], R61 ;  /* 0x00008e00843a4a23 */ /* 0x000fe2000001003d */
[----:B------:R-:W-:Y:S01]  /*10940*/  SHF.R.S32.HI R57, RZ, 0x2, R57 ;  /* 0x00000002ff397819 */ /* 0x000fe20000011439 */
[----:B------:R2:W1:Y:S03]  /*10950*/  LDS.128 R16, [R198+0x4000] ;  /* 0x00400000c6107984 */ /* 0x0004660000000c00 */
[----:B------:R-:W-:Y:S01]  /*10960*/  LEA R6, R6, R57, 0x4 ;  /* 0x0000003906067211 */ /* 0x000fe200078e20ff */
[----:B------:R2:W1:Y:S04]  /*10970*/  LDS.128 R12, [R198+0x4800] ;  /* 0x00480000c60c7984 */ /* 0x0004680000000c00 */
[----:B------:R2:W1:Y:S04]  /*10980*/  LDS.128 R8, [R198+0x5000] ;  /* 0x00500000c6087984 */ /* 0x0004680000000c00 */
[----:B------:R2:W1:Y:S01]  /*10990*/  LDS.128 R52, [R198+0x5800] ;  /* 0x00580000c6347984 */ /* 0x0004620000000c00 */
[----:B------:R-:W-:Y:S05]  /*109a0*/  @P0 BRA `(.L_x_2109) ;  /* 0x000000c000000947 */ /* 0x000fea0003800000 */
[----:B---34-:R-:W3:Y:S01]  /*109b0*/  S2UR UR9, SR_CTAID.X ;  /* 0x00000000000979c3 */ /* 0x018ee20000002500 */
[----:B------:R-:W-:-:S02]  /*109c0*/  IADD3 R2, R6, 0x8, RZ ;  /* 0x0000000806027810 */ /* 0x000fc40007ffe0ff */
[----:B------:R-:W-:Y:S02]  /*109d0*/  ISETP.GE.AND P2, PT, R6, UR18, PT ;  /* 0x0000001206007c0c */ /* 0x000fe4000bf46270 */
[----:B------:R-:W-:Y:S01]  /*109e0*/  ISETP.GE.AND P1, PT, R2, UR18, PT ;  /* 0x0000001202007c0c */ /* 0x000fe2000bf26270 */
[----:B---3--:R-:W-:-:S04]  /*109f0*/  ULEA UR9, UR9, UR5, 0x6 ;  /* 0x0000000509097291 */ /* 0x008fc8000f8e303f */
[----:B------:R-:W-:Y:S02]  /*10a00*/  USHF.R.S32.HI UR4, URZ, 0x1f, UR9 ;  /* 0x0000001f3f047899 */ /* 0x000fe40008011409 */
[----:B------:R-:W-:-:S04]  /*10a10*/  IADD3 R0, P0, R6, UR9, RZ ;  /* 0x0000000906007c10 */ /* 0x000fc8000ff1e0ff */
[----:B------:R-:W-:Y:S02]  /*10a20*/  LEA.HI.X.SX32 R3, R6, UR4, 0x1, P0 ;  /* 0x0000000406037c11 */ /* 0x000fe400080f0eff */
[----:B------:R-:W-:-:S04]  /*10a30*/  LEA R2, P0, R0, c[0x0][0x200], 0x2 ;  /* 0x0000800000027a11 */ /* 0x000fc800078010ff */
[----:B------:R-:W-:-:S05]  /*10a40*/  LEA.HI.X R3, R0, c[0x0][0x204], R3, 0x2, P0 ;  /* 0x0000810000037a11 */ /* 0x000fca00000f1403 */
[----:B------:R3:W-:Y:S04]  /*10a50*/  @!P2 STG.E [R2.64], R58 ;  /* 0x0000003a0200a986 */ /* 0x0007e8000c101906 */
[----:B------:R3:W-:Y:S02]  /*10a60*/  @!P1 STG.E [R2.64+0x20], R59 ;  /* 0x0000203b02009986 */ /* 0x0007e4000c101906 */
.L_x_2109:
[----:B---34-:R-:W-:Y:S05]  /*10a70*/  BSYNC B0 ;  /* 0x0000000000007941 */ /* 0x018fea0003800000 */
.L_x_2108:
[----:B------:R-:W3:Y:S01]  /*10a80*/  S2R R3, SR_CTAID.X ;  /* 0x0000000000037919 */ /* 0x000ee20000002500 */
[----:B------:R-:W-:Y:S01]  /*10a90*/  SHF.R.S32.HI R201, RZ, 0x1f, R200 ;  /* 0x0000001fffc97819 */ /* 0x000fe200000114c8 */
[----:B------:R-:W-:Y:S01]  /*10aa0*/  USHF.R.S32.HI UR9, URZ, 0x1f, UR12 ;  /* 0x0000001f3f097899 */ /* 0x000fe2000801140c */
[----:B------:R-:W-:Y:S01]  /*10ab0*/  LEA.HI R4, R7, R4, RZ, 0x3 ;  /* 0x0000000407047211 */ /* 0x000fe200078f18ff */
[----:B------:R-:W-:Y:S01]  /*10ac0*/  ULDC.64 UR4, c[0x0][0x1f0] ;  /* 0x00007c0000047ab9 */ /* 0x000fe20000000a00 */
[----:B------:R-:W-:Y:S01]  /*10ad0*/  LEA.HI R5, R5, R56, RZ, 0x3 ;  /* 0x0000003805057211 */ /* 0x000fe200078f18ff */
[----:B------:R-:W-:Y:S01]  /*10ae0*/  UIMAD UR4, UR9, UR4, URZ ;  /* 0x00000004090472a4 */ /* 0x000fe2000f8e023f */
[----:B------:R-:W-:Y:S01]  /*10af0*/  SHF.R.S32.HI R4, RZ, 0x3, R4 ;  /* 0x00000003ff047819 */ /* 0x000fe20000011404 */
[----:B------:R-:W-:Y:S02]  /*10b00*/  BSSY B0, `(.L_x_2110) ;  /* 0x000001e000007945 */ /* 0x000fe40003800000 */
[----:B------:R-:W-:Y:S01]  /*10b10*/  UIMAD UR4, UR12, UR5, UR4 ;  /* 0x000000050c0472a4 */ /* 0x000fe2000f8e0204 */
[----:B---3--:R-:W-:-:S04]  /*10b20*/  IMAD.SHL.U32 R3, R3, 0x40, RZ ;  /* 0x0000004003037824 */ /* 0x008fc800078e00ff */
[----:B------:R-:W-:Y:S01]  /*10b30*/  IMAD.WIDE.U32 R58, R3, c[0x0][0x1e8], R200 ;  /* 0x00007a00033a7a25 */ /* 0x000fe200078e00c8 */
[----:B------:R-:W-:-:S04]  /*10b40*/  SHF.R.S32.HI R0, RZ, 0x1f, R3 ;  /* 0x0000001fff007819 */ /* 0x000fc80000011403 */
[----:B------:R-:W-:Y:S01]  /*10b50*/  IADD3 R6, P0, R58, UR14, RZ ;  /* 0x0000000e3a067c10 */ /* 0x000fe2000ff1e0ff */
[----:B------:R-:W-:-:S04]  /*10b60*/  IMAD R0, R0, c[0x0][0x1e8], RZ ;  /* 0x00007a0000007a24 */ /* 0x000fc800078e02ff */
[C---:B------:R-:W-:Y:S01]  /*10b70*/  IMAD R0, R3.reuse, c[0x0][0x1ec], R0 ;  /* 0x00007b0003007a24 */ /* 0x040fe200078e0200 */
[----:B------:R-:W-:-:S04]  /*10b80*/  IADD3 R3, -R3, UR26, RZ ;  /* 0x0000001a03037c10 */ /* 0x000fc8000fffe1ff */
[----:B------:R-:W-:Y:S01]  /*10b90*/  IADD3.X R7, R59, UR8, R0, P0, !PT ;  /* 0x000000083b077c10 */ /* 0x000fe200087fe400 */
[----:B------:R-:W-:Y:S01]  /*10ba0*/  IMAD.U32 R0, RZ, RZ, UR12 ;  /* 0x0000000cff007e24 */ /* 0x000fe2000f8e00ff */
[----:B------:R-:W-:-:S03]  /*10bb0*/  ISETP.GE.AND P0, PT, R4, R3, PT ;  /* 0x000000030400720c */ /* 0x000fc60003f06270 */
[----:B------:R-:W-:Y:S01]  /*10bc0*/  IMAD.WIDE.U32 R6, R0, c[0x0][0x1f0], R6 ;  /* 0x00007c0000067a25 */ /* 0x000fe200078e0006 */
[----:B------:R-:W-:-:S04]  /*10bd0*/  SHF.R.S32.HI R0, RZ, 0x3, R5 ;  /* 0x00000003ff007819 */ /* 0x000fc80000011405 */
[----:B------:R-:W-:Y:S02]  /*10be0*/  IADD3 R57, R7, UR4, RZ ;  /* 0x0000000407397c10 */ /* 0x000fe4000fffe0ff */
[----:B------:R-:W-:-:S03]  /*10bf0*/  SHF.R.S32.HI R0, RZ, 0x1f, R0 ;  /* 0x0000001fff007819 */ /* 0x000fc60000011400 */
        /* <DEDUP_REMOVED lines=14> */
.L_x_2111:
[----:B------:R-:W-:Y:S05]  /*10ce0*/  BSYNC B0 ;  /* 0x0000000000007941 */ /* 0x000fea0003800000 */
.L_x_2110:
[----:B------:R-:W-:Y:S01]  /*10cf0*/  IADD3 R2, R4, 0x10, RZ ;  /* 0x0000001004027810 */ /* 0x000fe20007ffe0ff */
[----:B------:R-:W-:Y:S03]  /*10d00*/  BSSY B0, `(.L_x_2112) ;  /* 0x0000013000007945 */ /* 0x000fe60003800000 */
[----:B------:R-:W-:-:S13]  /*10d10*/  ISETP.GE.AND P0, PT, R2, UR18, PT ;  /* 0x0000001202007c0c */ /* 0x000fda000bf06270 */
[----:B------:R-:W-:Y:S05]  /*10d20*/  @P0 BRA `(.L_x_2113) ;  /* 0x0000010000000947 */ /* 0x000fea0003800000 */
[----:B------:R-:W-:Y:S01]  /*10d30*/  IADD3 R3, P0, R4, 0x10, RZ ;  /* 0x0000001004037810 */ /* 0x000fe20007f1e0ff */
[----:B-1-3--:R-:W-:Y:S01]  /*10d40*/  IMAD.MOV.U32 R16, RZ, RZ, R6 ;  /* 0x000000ffff107224 */ /* 0x00afe200078e0006 */
        /* <DEDUP_REMOVED lines=11> */
[----:B------:R1:W-:Y:S04]  /*10e00*/  @!P2 STG.E.128 [R18.64], R44 ;  /* 0x0000002c1200a986 */ /* 0x0003e8000c101d06 */
[----:B------:R1:W-:Y:S04]  /*10e10*/  @!P1 STG.E.128 [R18.64+0x80], R28 ;  /* 0x0000801c12009986 */ /* 0x0003e8000c101d06 */
[----:B------:R1:W-:Y:S02]  /*10e20*/  @!P0 STG.E.128 [R18.64+0x100], R12 ;  /* 0x0001000c12008986 */ /* 0x0003e4000c101d06 */
.L_x_2113:
[----:B------:R-:W-:Y:S05]  /*10e30*/  BSYNC B0 ;  /* 0x0000000000007941 */ /* 0x000fea0003800000 */
.L_x_2112:
        /* <DEDUP_REMOVED lines=20> */
.L_x_2115:
[----:B------:R-:W-:Y:S05]  /*10f80*/  BSYNC B0 ;  /* 0x0000000000007941 */ /* 0x000fea0003800000 */
.L_x_2114:
[----:B------:R-:W-:-:S04]  /*10f90*/  IADD3 R2, R4, 0x30, RZ ;  /* 0x0000003004027810 */ /* 0x000fc80007ffe0ff */
[----:B------:R-:W-:-:S13]  /*10fa0*/  ISETP.GE.AND P0, PT, R2, UR18, PT ;  /* 0x0000001202007c0c */ /* 0x000fda000bf06270 */
[----:B------:R-:W-:Y:S05]  /*10fb0*/  @P0 EXIT ;  /* 0x000000000000094d */ /* 0x000fea0003800000 */
[----:B------:R-:W-:Y:S01]  /*10fc0*/  IADD3 R4, P0, R4, 0x30, RZ ;  /* 0x0000003004047810 */ /* 0x000fe20007f1e0ff */
[----:B------:R-:W-:Y:S01]  /*10fd0*/  IMAD.MOV.U32 R7, RZ, RZ, R57 ;  /* 0x000000ffff077224 */ /* 0x000fe200078e0039 */
[----:B------:R-:W-:-:S03]  /*10fe0*/  ISETP.GE.AND P1, PT, R200, c[0x0][0x220], PT ;  /* 0x00008800c8007a0c */ /* 0x000fc60003f26270 */
        /* <DEDUP_REMOVED lines=8> */
[----:B-1----:R1:W-:Y:S01]  /*11070*/  @!P0 STG.E.128 [R2.64+0x80], R20 ;  /* 0x0000801402008986 */ /* 0x0023e2000c101d06 */
[----:B------:R-:W-:-:S03]  /*11080*/  ISETP.GE.AND P0, PT, R195, c[0x0][0x220], PT ;  /* 0x00008800c3007a0c */ /* 0x000fc60003f06270 */
[----:B------:R1:W-:Y:S10]  /*11090*/  @!P1 STG.E.128 [R2.64], R36 ;  /* 0x0000002402009986 */ /* 0x0003f4000c101d06 */
[----:B------:R-:W-:Y:S05]  /*110a0*/  @P0 EXIT ;  /* 0x000000000000094d */ /* 0x000fea0003800000 */
[----:B------:R-:W-:Y:S01]  /*110b0*/  STG.E.128 [R2.64+0x100], R52 ;  /* 0x0001003402007986 */ /* 0x000fe2000c101d06 */
[----:B------:R-:W-:Y:S05]  /*110c0*/  EXIT ;  /* 0x000000000000794d */ /* 0x000fea0003800000 */
.L_x_2116:
        /* <DEDUP_REMOVED lines=11> */
.L_x_7844:


//--------------------- .text._ZN5flash24flash_fwd_splitkv_kernelI23Flash_fwd_kernel_traitsILi192ELi64ELi64ELi4ELb0ELb0EN7cutlass10bfloat16_tE19Flash_kernel_traitsILi192ELi64ELi64ELi4ES3_EELb0ELb1ELb0ELb0ELb0ELb1ELb0ELb0EEEvNS_16Flash_fwd_paramsE --------------------------
	.section	.text._ZN5flash24flash_fwd_splitkv_kernelI23Flash_fwd_kernel_traitsILi192ELi64ELi64ELi4ELb0ELb0EN7cutlass10bfloat16_tE19Flash_kernel_traitsILi192ELi64ELi64ELi4ES3_EELb0ELb1ELb0ELb0ELb0ELb1ELb0ELb0EEEvNS_16Flash_fwd_paramsE,"ax",@progbits
	.sectioninfo	@"SHI_REGISTERS=255"
	.align	128
        .global         _ZN5flash24flash_fwd_splitkv_kernelI23Flash_fwd_kernel_traitsILi192ELi64ELi64ELi4ELb0ELb0EN7cutlass10bfloat16_tE19Flash_kernel_traitsILi192ELi64ELi64ELi4ES3_EELb0ELb1ELb0ELb0ELb0ELb1ELb0ELb0EEEvNS_16Flash_fwd_paramsE
        .type           _ZN5flash24flash_fwd_splitkv_kernelI23Flash_fwd_kernel_traitsILi192ELi64ELi64ELi4ELb0ELb0EN7cutlass10bfloat16_tE19Flash_kernel_traitsILi192ELi64ELi64ELi4ES3_EELb0ELb1ELb0ELb0ELb0ELb1ELb0ELb0EEEvNS_16Flash_fwd_paramsE,@function
        .size           _ZN5flash24flash_fwd_splitkv_kernelI23Flash_fwd_kernel_traitsILi192ELi64ELi64ELi4ELb0ELb0EN7cutlass10bfloat16_tE19Flash_kernel_traitsILi192ELi64ELi64ELi4ES3_EELb0ELb1ELb0ELb0ELb0ELb1ELb0ELb0EEEvNS_16Flash_fwd_paramsE,(.L_x_7845 - _ZN5flash24flash_fwd_splitkv_kernelI23Flash_fwd_kernel_traitsILi192ELi64ELi64ELi4ELb0ELb0EN7cutlass10bfloat16_tE19Flash_kernel_traitsILi192ELi64ELi64ELi4ES3_EELb0ELb1ELb0ELb0ELb0ELb1ELb0ELb0EEEvNS_16Flash_fwd_paramsE)
        .other          _ZN5flash24flash_fwd_splitkv_kernelI23Flash_fwd_kernel_traitsILi192ELi64ELi64ELi4ELb0ELb0EN7cutlass10bfloat16_tE19Flash_kernel_traitsILi192ELi64ELi64ELi4ES3_EELb0ELb1ELb0ELb0ELb0ELb1ELb0ELb0EEEvNS_16Flash_fwd_paramsE,@"STO_CUDA_ENTRY STV_DEFAULT"
_ZN5flash24flash_fwd_splitkv_kernelI23Flash_fwd_kernel_traitsILi192ELi64ELi64ELi4ELb0ELb0EN7cutlass10bfloat16_tE19Flash_kernel_traitsILi192ELi64ELi64ELi4ES3_EELb0ELb1ELb0ELb0ELb0ELb1ELb0ELb0EEEvNS_16Flash_fwd_paramsE:
.text._ZN5flash24flash_fwd_splitkv_kernelI23Flash_fwd_kernel_traitsILi192ELi64ELi64ELi4ELb0ELb0EN7cutlass10bfloat16_tE19Flash_kernel_traitsILi192ELi64ELi64ELi4ES3_EELb0ELb1ELb0ELb0ELb0ELb1ELb0ELb0EEEvNS_16Flash_fwd_paramsE:
        /* <DEDUP_REMOVED lines=55> */
.L_x_2117:
[----:B------:R-:W-:Y:S02]  /*0370*/  ULDC UR6, c[0x0][0x218] ;  /* 0x0000860000067ab9 */ /* 0x000fe40000000800 */
.L_x_2118:
        /* <DEDUP_REMOVED lines=110> */
.L_x_2121:
[----:B------:R-:W-:Y:S05]  /*0a60*/  BSYNC B0 ;  /* 0x0000000000007941 */ /* 0x000fea0003800000 */
.L_x_2120:
        /* <DEDUP_REMOVED lines=20> */
.L_x_2123:
[----:B------:R-:W-:Y:S05]  /*0bb0*/  BSYNC B0 ;  /* 0x0000000000007941 */ /* 0x000fea0003800000 */
.L_x_2122:
        /* <DEDUP_REMOVED lines=20> */
.L_x_2125:
[----:B------:R-:W-:Y:S05]  /*0d00*/  BSYNC B0 ;  /* 0x0000000000007941 */ /* 0x000fea0003800000 */
.L_x_2124:
        /* <DEDUP_REMOVED lines=19> */
.L_x_2127:
[----:B------:R-:W-:Y:S05]  /*0e40*/  BSYNC B0 ;  /* 0x0000000000007941 */ /* 0x000fea0003800000 */
.L_x_2126:
        /* <DEDUP_REMOVED lines=20> */
.L_x_2119:
        /* <DEDUP_REMOVED lines=120> */
.L_x_2128:
        /* <DEDUP_REMOVED lines=19> */
.L_x_2130:
        /* <DEDUP_REMOVED lines=60> */
.L_x_2129:
        /* <DEDUP_REMOVED lines=122> */
.L_x_2132:
[----:B------:R-:W-:Y:S05]  /*23a0*/  BSYNC B0 ;  /* 0x0000000000007941 */ /* 0x000fea0003800000 */
.L_x_2131:
        /* <DEDUP_REMOVED lines=37> */
.L_x_2134:
[----:B------:R-:W-:Y:S05]  /*2600*/  BSYNC B0 ;  /* 0x0000000000007941 */ /* 0x000fea0003800000 */
.L_x_2133:
        /* <DEDUP_REMOVED lines=37> */
.L_x_2136:
[----:B------:R-:W-:Y:S05]  /*2860*/  BSYNC B0 ;  /* 0x0000000000007941 */ /* 0x000fea0003800000 */
.L_x_2135:
        /* <DEDUP_REMOVED lines=36> */
.L_x_2138:
[----:B------:R-:W-:Y:S05]  /*2ab0*/  BSYNC B0 ;  /* 0x0000000000007941 */ /* 0x000fea0003800000 */
.L_x_2137:
        /* <DEDUP_REMOVED lines=31> */
.L_x_2140:
[----:B------:R-:W-:Y:S05]  /*2cb0*/  BSYNC B0 ;  /* 0x0000000000007941 */ /* 0x000fea0003800000 */
.L_x_2139:
        /* <DEDUP_REMOVED lines=33> */
.L_x_2142:
[----:B------:R-:W-:Y:S05]  /*2ed0*/  BSYNC B0 ;  /* 0x0000000000007941 */ /* 0x000fea0003800000 */
.L_x_2141:
        /* <DEDUP_REMOVED lines=32> */
.L_x_2144:
[----:B------:R-:W-:Y:S05]  /*30e0*/  BSYNC B0 ;  /* 0x0000000000007941 */ /* 0x000fea0003800000 */
.L_x_2143:
        /* <DEDUP_REMOVED lines=34> */
.L_x_2146:
[----:B------:R-:W-:Y:S05]  /*3310*/  BSYNC B0 ;  /* 0x0000000000007941 */ /* 0x000fea0003800000 */
.L_x_2145:
        /* <DEDUP_REMOVED lines=34> */
.L_x_2148:
[----:B------:R-:W-:Y:S05]  /*3540*/  BSYNC B0 ;  /* 0x0000000000007941 */ /* 0x000fea0003800000 */
.L_x_2147:
        /* <DEDUP_REMOVED lines=43> */
.L_x_2150:
[----:B------:R-:W-:Y:S05]  /*3800*/  BSYNC B0 ;  /* 0x0000000000007941 */ /* 0x000fea0003800000 */
.L_x_2149:
        /* <DEDUP_REMOVED lines=35> */
.L_x_2152:
[----:B------:R-:W-:Y:S05]  /*3a40*/  BSYNC B0 ;  /* 0x0000000000007941 */ /* 0x000fea0003800000 */
.L_x_2151:
        /* <DEDUP_REMOVED lines=43> */
.L_x_2154:
[----:B------:R-:W-:Y:S05]  /*3d00*/  BSYNC B0 ;  /* 0x0000000000007941 */ /* 0x000fea0003800000 */
.L_x_2153:
[----:B------:R-:W-:Y:S01]  /*3d10*/  SHF.L.U32 R4, R2, 0x6, RZ ;  /* 0x0000000602047819 */ /* 0x000fe200000006ff */
[----:B------:R-:W-:Y:S01]  /*3d20*/  IMAD R202, R93, 0x400, R0 ;  /* 0x000004005dca7824 */ /* 0x000fe200078e0200 */
[----:B------:R-:W-:Y:S01]  /*3d30*/  SHF.L.U32 R14, R14, 0x3, RZ ;  /* 0x000000030e0e7819 */ /* 0x000fe200000006ff */
[----:B------:R-:W0:Y:S01]  /*3d40*/  LDGDEPBAR ;  /* 0x00000000000079af */ /* 0x000e220000000000 */
[----:B-12---:R-:W-:Y:S01]  /*3d50*/  LOP3.LUT R9, R4, 0x1c0, RZ, 0xc0, !PT ;  /* 0x000001c004097812 */ /* 0x006fe200078ec0ff */
[----:B------:R-:W-:Y:S01]  /*3d60*/  IMAD.SHL.U32 R202, R202, 0x2, RZ ;  /* 0x00000002caca7824 */ /* 0x000fe200078e00ff */
[----:B------:R-:W-:Y:S01]  /*3d70*/  R2P PR, R2, 0x6 ;  /* 0x0000000602007804 */ /* 0x000fe20000000000 */
[----:B------:R-:W-:Y:S01]  /*3d80*/  UISETP.GT.AND UP0, UPT, UR25, UR19, UPT ;  /* 0x000000131900728c */ /* 0x000fe2000bf04270 */
[----:B------:R-:W-:Y:S01]  /*3d90*/  LOP3.LUT R4, R9, 0x8, R14, 0xf8, !PT ;  /* 0x0000000809047812 */ /* 0x000fe200078ef80e */
[--C-:B------:R-:W-:Y:S01]  /*3da0*/  IMAD R200, R7, 0x2, R202.reuse ;  /* 0x0000000207c87824 */ /* 0x100fe200078e02ca */
[----:B------:R-:W-:Y:S01]  /*3db0*/  SHF.R.U32.HI R9, RZ, 0x3, R9 ;  /* 0x00000003ff097819 */ /* 0x000fe20000011609 */
[----:B------:R-:W-:Y:S01]  /*3dc0*/  LDSM.16.M88.4 R56, [R202] ;  /* 0x00000000ca38783b */ /* 0x000fe20000000200 */
[C---:B------:R-:W-:Y:S01]  /*3dd0*/  IMAD R198, R5.reuse, 0x2, R202 ;  /* 0x0000000205c67824 */ /* 0x040fe200078e02ca */
[----:B------:R-:W-:Y:S01]  /*3de0*/  PLOP3.LUT P4, PT, PT, PT, UP0, 0x80, 0x0 ;  /* 0x000000000000781c */ /* 0x000fe20003f8f008 */
[----:B------:R-:W-:Y:S01]  /*3df0*/  IMAD R197, R5, 0x2, R200 ;  /* 0x0000000205c57824 */ /* 0x000fe200078e02c8 */
[----:B------:R-:W-:Y:S01]  /*3e00*/  LOP3.LUT R4, R4, R9, RZ, 0x3c, !PT ;  /* 0x0000000904047212 */ /* 0x000fe200078e3cff */
[----:B------:R-:W-:Y:S01]  /*3e10*/  LDSM.16.M88.4 R36, [R200] ;  /* 0x00000000c824783b */ /* 0x000fe20000000200 */
[----:B------:R-:W-:-:S02]  /*3e20*/  UIADD3 UR5, UR11, 0x1, -UR26 ;  /* 0x000000010b057890 */ /* 0x000fc4000fffe81a */
[----:B------:R-:W-:Y:S01]  /*3e30*/  LEA R201, R201, R4, 0x9 ;  /* 0x00000004c9c97211 */ /* 0x000fe200078e48ff */
[----:B------:R-:W-:Y:S01]  /*3e40*/  LDSM.16.M88.4 R8, [R198] ;  /* 0x00000000c608783b */ /* 0x000fe20000000200 */
[----:B------:R-:W-:Y:S02]  /*3e50*/  ULDC UR4, c[0x0][0x2e4] ;  /* 0x0000b90000047ab9 */ /* 0x000fe40000000800 */
[----:B------:R-:W-:Y:S01]  /*3e60*/  SHF.L.U32 R201, R201, 0x1, RZ ;  /* 0x00000001c9c97819 */ /* 0x000fe200000006ff */
[----:B------:R-:W-:Y:S01]  /*3e70*/  LDSM.16.M88.4 R80, [R197+0x2000] ;  /* 0x00200000c550783b */ /* 0x000fe20000000200 */
[----:B------:R-:W-:Y:S02]  /*3e80*/  ULDC UR7, c[0x0][0x2e8] ;  /* 0x0000ba0000077ab9 */ /* 0x000fe40000000800 */
[C---:B------:R-:W-:Y:S01]  /*3e90*/  IADD3 R2, R201.reuse, 0x6000, RZ ;  /* 0x00006000c9027810 */ /* 0x040fe20007ffe0ff */
[----:B------:R-:W1:Y:S01]  /*3ea0*/  LDSM.16.M88.4 R16, [R201+0x6000] ;  /* 0x00600000c910783b */ /* 0x000e620000000200 */
[----:B------:R-:W-:Y:S01]  /*3eb0*/  IADD3 R199, R201, 0x6020, RZ ;  /* 0x00006020c9c77810 */ /* 0x000fe20007ffe0ff */
[----:B------:R-:W-:Y:S01]  /*3ec0*/  UIADD3 UR4, UR11, -UR4, -UR26 ;  /* 0x800000040b047290 */ /* 0x000fe2000fffe81a */
[----:B------:R-:W-:Y:S01]  /*3ed0*/  @P1 IADD3 R199, R2, -0x20, RZ ;  /* 0xffffffe002c71810 */ /* 0x000fe20007ffe0ff */
[----:B------:R-:W2:Y:S01]  /*3ee0*/  LDSM.16.M88.4 R44, [R201+0x6800] ;  /* 0x00680000c92c783b */ /* 0x000ea20000000200 */
[----:B------:R-:W-:Y:S01]  /*3ef0*/  MOV R2, 0x40 ;  /* 0x0000004000027802 */ /* 0x000fe20000000f00 */
[----:B------:R-:W-:Y:S01]  /*3f00*/  UIADD3 UR5, UR5, UR7, URZ ;  /* 0x0000000705057290 */ /* 0x000fe2000fffe03f */
[----:B------:R-:W-:Y:S01]  /*3f10*/  IADD3 R191, R199, 0x800, RZ ;  /* 0x00000800c7bf7810 */ /* 0x000fe20007ffe0ff */
[----:B------:R-:W5:Y:S01]  /*3f20*/  LDSM.16.M88.4 R64, [R201+0x7000] ;  /* 0x00700000c940783b */ /* 0x000f620000000200 */
[----:B------:R-:W-:-:S02]  /*3f30*/  SEL R2, R2, 0xffffffc0, !P2 ;  /* 0xffffffc002027807 */ /* 0x000fc40005000000 */
[----:B------:R-:W-:Y:S01]  /*3f40*/  IADD3 R190, R199, 0x1000, RZ ;  /* 0x00001000c7be7810 */ /* 0x000fe20007ffe0ff */
[----:B------:R-:W3:Y:S01]  /*3f50*/  LDSM.16.M88.4 R52, [R199] ;  /* 0x00000000c734783b */ /* 0x000ee20000000200 */
[----:B------:R-:W-:Y:S02]  /*3f60*/  IADD3 R195, R201, R2, RZ ;  /* 0x00000002c9c37210 */ /* 0x000fe40007ffe0ff */
[----:B------:R-:W-:Y:S01]  /*3f70*/  IADD3 R188, R2, R199, RZ ;  /* 0x000000c702bc7210 */ /* 0x000fe20007ffe0ff */
        /* <DEDUP_REMOVED lines=18> */
[C---:B------:R-:W-:Y:S03]  /*40a0*/  HMMA.16816.F32.BF16 R16, R56.reuse, R18, RZ ;  /* 0x000000123810723c */ /* 0x040fe600000418ff */
[----:B------:R-:W-:Y:S05]  /*40b0*/  LDSM.16.M88.4 R84, [R201+0xa800] ;  /* 0x00a80000c954783b */ /* 0x000fea0000000200 */
[C---:B--2---:R-:W-:Y:S08]  /*40c0*/  HMMA.16816.F32.BF16 R32, R56.reuse, R44, RZ ;  /* 0x0000002c3820723c */ /* 0x044ff000000418ff */
[C---:B------:R-:W-:Y:S08]  /*40d0*/  HMMA.16816.F32.BF16 R44, R56.reuse, R46, RZ ;  /* 0x0000002e382c723c */ /* 0x040ff000000418ff */
[C---:B-----5:R-:W-:Y:S08]  /*40e0*/  HMMA.16816.F32.BF16 R68, R56.reuse, R64, RZ ;  /* 0x000000403844723c */ /* 0x060ff000000418ff */
[----:B------:R-:W-:Y:S08]  /*40f0*/  HMMA.16816.F32.BF16 R64, R56, R66, RZ ;  /* 0x000000423840723c */ /* 0x000ff000000418ff */
[C---:B---3--:R-:W-:Y:S08]  /*4100*/  HMMA.16816.F32.BF16 R20, R36.reuse, R52, R20 ;  /* 0x000000342414723c */ /* 0x048ff00000041814 */
[----:B------:R-:W-:Y:S01]  /*4110*/  HMMA.16816.F32.BF16 R16, R36, R54, R16 ;  /* 0x000000362410723c */ /* 0x000fe20000041810 */
[----:B------:R-:W-:Y:S07]  /*4120*/  LDSM.16.M88.4 R52, [R188+0x800] ;  /* 0x00080000bc34783b */ /* 0x000fee0000000200 */
[C---:B----4-:R-:W-:Y:S08]  /*4130*/  HMMA.16816.F32.BF16 R60, R56.reuse, R72, RZ ;  /* 0x00000048383c723c */ /* 0x050ff000000418ff */
[----:B------:R-:W-:Y:S01]  /*4140*/  HMMA.16816.F32.BF16 R56, R56, R74, RZ ;  /* 0x0000004a3838723c */ /* 0x000fe200000418ff */
[----:B------:R-:W-:Y:S07]  /*4150*/  LDSM.16.M88.4 R72, [R188] ;  /* 0x00000000bc48783b */ /* 0x000fee0000000200 */
[C---:B------:R-:W-:Y:S08]  /*4160*/  HMMA.16816.F32.BF16 R32, R36.reuse, R12, R32 ;  /* 0x0000000c2420723c */ /* 0x040ff00000041820 */
[C---:B------:R-:W-:Y:S01]  /*4170*/  HMMA.16816.F32.BF16 R44, R36.reuse, R14, R44 ;  /* 0x0000000e242c723c */ /* 0x040fe2000004182c */
[----:B------:R-:W1:Y:S07]  /*4180*/  LDSM.16.M88.4 R12, [R195+0x7000] ;  /* 0x00700000c30c783b */ /* 0x000e6e0000000200 */
[C---:B------:R-:W-:Y:S08]  /*4190*/  HMMA.16816.F32.BF16 R68, R36.reuse, R48, R68 ;  /* 0x000000302444723c */ /* 0x040ff00000041844 */
[----:B------:R-:W-:Y:S01]  /*41a0*/  HMMA.16816.F32.BF16 R64, R36, R50, R64 ;  /* 0x000000322440723c */ /* 0x000fe20000041840 */
[----:B------:R-:W2:Y:S07]  /*41b0*/  LDSM.16.M88.4 R48, [R195+0x7800] ;  /* 0x00780000c330783b */ /* 0x000eae0000000200 */
[C---:B------:R-:W-:Y:S08]  /*41c0*/  HMMA.16816.F32.BF16 R20, R8.reuse, R24, R20 ;  /* 0x000000180814723c */ /* 0x040ff00000041814 */
[----:B------:R-:W-:Y:S01]  /*41d0*/  HMMA.16816.F32.BF16 R16, R8, R26, R16 ;  /* 0x0000001a0810723c */ /* 0x000fe20000041810 */
[----:B------:R-:W3:Y:S07]  /*41e0*/  LDSM.16.M88.4 R24, [R197] ;  /* 0x00000000c518783b */ /* 0x000eee0000000200 */
[C---:B------:R-:W-:Y:S08]  /*41f0*/  HMMA.16816.F32.BF16 R60, R36.reuse, R40, R60 ;  /* 0x00000028243c723c */ /* 0x040ff0000004183c */
[----:B------:R-:W-:Y:S01]  /*4200*/  HMMA.16816.F32.BF16 R56, R36, R42, R56 ;  /* 0x0000002a2438723c */ /* 0x000fe20000041838 */
[----:B------:R-:W4:Y:S04]  /*4210*/  LDSM.16.M88.4 R40, [R188+0x1000] ;  /* 0x00100000bc28783b */ /* 0x000f280000000200 */
[----:B------:R-:W-:Y:S03]  /*4220*/  LDSM.16.M88.4 R36, [R202+0x2000] ;  /* 0x00200000ca24783b */ /* 0x000fe60000000200 */
[C---:B------:R-:W-:Y:S08]  /*4230*/  HMMA.16816.F32.BF16 R32, R8.reuse, R28, R32 ;  /* 0x0000001c0820723c */ /* 0x040ff00000041820 */
[C---:B------:R-:W-:Y:S01]  /*4240*/  HMMA.16816.F32.BF16 R44, R8.reuse, R30, R44 ;  /* 0x0000001e082c723c */ /* 0x040fe2000004182c */
[----:B------:R-:W-:Y:S07]  /*4250*/  LDSM.16.M88.4 R28, [R188+0x1800] ;  /* 0x00180000bc1c783b */ /* 0x000fee0000000200 */
[C---:B-1----:R-:W-:Y:S08]  /*4260*/  HMMA.16816.F32.BF16 R68, R8.reuse, R12, R68 ;  /* 0x0000000c0844723c */ /* 0x042ff00000041844 */
[C---:B------:R-:W-:Y:S01]  /*4270*/  HMMA.16816.F32.BF16 R64, R8.reuse, R14, R64 ;  /* 0x0000000e0840723c */ /* 0x040fe20000041840 */
[----:B------:R-:W1:Y:S07]  /*4280*/  LDSM.16.M88.4 R12, [R201+0x8000] ;  /* 0x00800000c90c783b */ /* 0x000e6e0000000200 */
[C---:B--2---:R-:W-:Y:S08]  /*4290*/  HMMA.16816.F32.BF16 R60, R8.reuse, R48, R60 ;  /* 0x00000030083c723c */ /* 0x044ff0000004183c */
[----:B------:R-:W-:Y:S01]  /*42a0*/  HMMA.16816.F32.BF16 R56, R8, R50, R56 ;  /* 0x000000320838723c */ /* 0x000fe20000041838 */
[----:B------:R-:W2:Y:S04]  /*42b0*/  LDSM.16.M88.4 R8, [R201+0x8800] ;  /* 0x00880000c908783b */ /* 0x000ea80000000200 */
[----:B------:R-:W-:Y:S03]  /*42c0*/  LDSM.16.M88.4 R48, [R201+0x9000] ;  /* 0x00900000c930783b */ /* 0x000fe60000000200 */
[C---:B---3--:R-:W-:Y:S08]  /*42d0*/  HMMA.16816.F32.BF16 R20, R24.reuse, R72, R20 ;  /* 0x000000481814723c */ /* 0x048ff00000041814 */
[C---:B------:R-:W-:Y:S01]  /*42e0*/  HMMA.16816.F32.BF16 R16, R24.reuse, R74, R16 ;  /* 0x0000004a1810723c */ /* 0x040fe20000041810 */
[----:B------:R-:W-:Y:S07]  /*42f0*/  LDSM.16.M88.4 R72, [R188+0x2000] ;  /* 0x00200000bc48783b */ /* 0x000fee0000000200 */
[C---:B------:R-:W-:Y:S08]  /*4300*/  HMMA.16816.F32.BF16 R32, R24.reuse, R52, R32 ;  /* 0x000000341820723c */ /* 0x040ff00000041820 */
[C---:B------:R-:W-:Y:S01]  /*4310*/  HMMA.16816.F32.BF16 R44, R24.reuse, R54, R44 ;  /* 0x00000036182c723c */ /* 0x040fe2000004182c */
[----:B------:R-:W-:Y:S07]  /*4320*/  LDSM.16.M88.4 R52, [R201+0x9800] ;  /* 0x00980000c934783b */ /* 0x000fee0000000200 */
[C---:B----4-:R-:W-:Y:S08]  /*4330*/  HMMA.16816.F32.BF16 R68, R24.reuse, R40, R68 ;  /* 0x000000281844723c */ /* 0x050ff00000041844 */
[----:B------:R-:W-:Y:S01]  /*4340*/  HMMA.16816.F32.BF16 R64, R24, R42, R64 ;  /* 0x0000002a1840723c */ /* 0x000fe20000041840 */
[----:B------:R-:W3:Y:S07]  /*4350*/  LDSM.16.M88.4 R40, [R200+0x2000] ;  /* 0x00200000c828783b */ /* 0x000eee0000000200 */
[C---:B-1----:R-:W-:Y:S08]  /*4360*/  HMMA.16816.F32.BF16 R20, R36.reuse, R12, R20 ;  /* 0x0000000c2414723c */ /* 0x042ff00000041814 */
[C---:B------:R-:W-:Y:S01]  /*4370*/  HMMA.16816.F32.BF16 R16, R36.reuse, R14, R16 ;  /* 0x0000000e2410723c */ /* 0x040fe20000041810 */
[----:B------:R-:W-:Y:S07]  /*4380*/  LDSM.16.M88.4 R12, [R195+0x8000] ;  /* 0x00800000c30c783b */ /* 0x000fee0000000200 */
[C---:B--2---:R-:W-:Y:S08]  /*4390*/  HMMA.16816.F32.BF16 R32, R36.reuse, R8, R32 ;  /* 0x000000082420723c */ /* 0x044ff00000041820 */
[----:B------:R-:W-:Y:S01]  /*43a0*/  HMMA.16816.F32.BF16 R44, R36, R10, R44 ;  /* 0x0000000a242c723c */ /* 0x000fe2000004182c */
[----:B------:R-:W1:Y:S07]  /*43b0*/  LDSM.16.M88.4 R8, [R198+0x2000] ;  /* 0x00200000c608783b */ /* 0x000e6e0000000200 */
[C---:B------:R-:W-:Y:S08]  /*43c0*/  HMMA.16816.F32.BF16 R60, R24.reuse, R28, R60 ;  /* 0x0000001c183c723c */ /* 0x040ff0000004183c */
[----:B------:R-:W-:Y:S01]  /*43d0*/  HMMA.16816.F32.BF16 R56, R24, R30, R56 ;  /* 0x0000001e1838723c */ /* 0x000fe20000041838 */
[----:B------:R-:W2:Y:S04]  /*43e0*/  LDSM.16.M88.4 R28, [R199+0x2800] ;  /* 0x00280000c71c783b */ /* 0x000ea80000000200 */
[----:B------:R-:W4:Y:S03]  /*43f0*/  LDSM.16.M88.4 R24, [R199+0x3000] ;  /* 0x00300000c718783b */ /* 0x000f260000000200 */
[C---:B---3--:R-:W-:Y:S08]  /*4400*/  HMMA.16816.F32.BF16 R20, R40.reuse, R76, R20 ;  /* 0x0000004c2814723c */ /* 0x048ff00000041814 */
[----:B------:R-:W-:Y:S01]  /*4410*/  HMMA.16816.F32.BF16 R16, R40, R78, R16 ;  /* 0x0000004e2810723c */ /* 0x000fe20000041810 */
[----:B------:R-:W-:Y:S07]  /*4420*/  LDSM.16.M88.4 R76, [R188+0x3000] ;  /* 0x00300000bc4c783b */ /* 0x000fee0000000200 */
[C---:B------:R-:W-:Y:S08]  /*4430*/  HMMA.16816.F32.BF16 R68, R36.reuse, R48, R68 ;  /* 0x000000302444723c */ /* 0x040ff00000041844 */
[----:B------:R-:W-:Y:S01]  /*4440*/  HMMA.16816.F32.BF16 R64, R36, R50, R64 ;  /* 0x000000322440723c */ /* 0x000fe20000041840 */
[----:B------:R-:W3:Y:S07]  /*4450*/  LDSM.16.M88.4 R48, [R199+0x3800] ;  /* 0x00380000c730783b */ /* 0x000eee0000000200 */
[C---:B-1----:R-:W-:Y:S08]  /*4460*/  HMMA.16816.F32.BF16 R20, R8.reuse, R12, R20 ;  /* 0x0000000c0814723c */ /* 0x042ff00000041814 */
[----:B------:R-:W-:Y:S01]  /*4470*/  HMMA.16816.F32.BF16 R16, R8, R14, R16 ;  /* 0x0000000e0810723c */ /* 0x000fe20000041810 */
[----:B------:R-:W-:Y:S07]  /*4480*/  LDSM.16.M88.4 R12, [R195+0x9800] ;  /* 0x00980000c30c783b */ /* 0x000fee0000000200 */
[C---:B------:R-:W-:Y:S08]  /*4490*/  HMMA.16816.F32.BF16 R60, R36.reuse, R52, R60 ;  /* 0x00000034243c723c */ /* 0x040ff0000004183c */
[----:B------:R-:W-:Y:S01]  /*44a0*/  HMMA.16816.F32.BF16 R56, R36, R54, R56 ;  /* 0x000000362438723c */ /* 0x000fe20000041838 */
[----:B------:R-:W-:Y:S04]  /*44b0*/  LDSM.16.M88.4 R52, [R202+0x4000] ;  /* 0x00400000ca34783b */ /* 0x000fe80000000200 */
[----:B------:R-:W1:Y:S03]  /*44c0*/  LDSM.16.M88.4 R36, [R201+0xa000] ;  /* 0x00a00000c924783b */ /* 0x000e660000000200 */
[C---:B--2---:R-:W-:Y:S08]  /*44d0*/  HMMA.16816.F32.BF16 R32, R40.reuse, R28, R32 ;  /* 0x0000001c2820723c */ /* 0x044ff00000041820 */
[C---:B------:R-:W-:Y:S01]  /*44e0*/  HMMA.16816.F32.BF16 R44, R40.reuse, R30, R44 ;  /* 0x0000001e282c723c */ /* 0x040fe2000004182c */
[----:B------:R-:W2:Y:S07]  /*44f0*/  LDSM.16.M88.4 R28, [R195+0x8800] ;  /* 0x00880000c31c783b */ /* 0x000eae0000000200 */
[C---:B----4-:R-:W-:Y:S08]  /*4500*/  HMMA.16816.F32.BF16 R68, R40.reuse, R24, R68 ;  /* 0x000000182844723c */ /* 0x050ff00000041844 */
[----:B------:R-:W-:Y:S01]  /*4510*/  HMMA.16816.F32.BF16 R64, R40, R26, R64 ;  /* 0x0000001a2840723c */ /* 0x000fe20000041840 */
[----:B------:R-:W4:Y:S07]  /*4520*/  LDSM.16.M88.4 R24, [R195+0x9000] ;  /* 0x00900000c318783b */ /* 0x000f2e0000000200 */
[C---:B------:R-:W-:Y:S08]  /*4530*/  HMMA.16816.F32.BF16 R20, R80.reuse, R72, R20 ;  /* 0x000000485014723c */ /* 0x040ff00000041814 */
[----:B------:R-:W-:Y:S01]  /*4540*/  HMMA.16816.F32.BF16 R16, R80, R74, R16 ;  /* 0x0000004a5010723c */ /* 0x000fe20000041810 */
[----:B------:R-:W-:Y:S07]  /*4550*/  LDSM.16.M88.4 R72, [R188+0x3800] ;  /* 0x00380000bc48783b */ /* 0x000fee0000000200 */
[C---:B---3--:R-:W-:Y:S08]  /*4560*/  HMMA.16816.F32.BF16 R60, R40.reuse, R48, R60 ;  /* 0x00000030283c723c */ /* 0x048ff0000004183c */
[----:B------:R-:W-:Y:S01]  /*4570*/  HMMA.16816.F32.BF16 R56, R40, R50, R56 ;  /* 0x000000322838723c */ /* 0x000fe20000041838 */
[----:B------:R-:W-:Y:S04]  /*4580*/  LDSM.16.M88.4 R40, [R200+0x4000] ;  /* 0x00400000c828783b */ /* 0x000fe80000000200 */
[----:B------:R-:W3:Y:S03]  /*4590*/  LDSM.16.M88.4 R48, [R199+0x4000] ;  /* 0x00400000c730783b */ /* 0x000ee60000000200 */
[C---:B-1----:R-:W-:Y:S08]  /*45a0*/  HMMA.16816.F32.BF16 R20, R52.reuse, R36, R20 ;  /* 0x000000243414723c */ /* 0x042ff00000041814 */
[----:B------:R-:W-:Y:S01]  /*45b0*/  HMMA.16816.F32.BF16 R16, R52, R38, R16 ;  /* 0x000000263410723c */ /* 0x000fe20000041810 */
[----:B------:R-:W-:Y:S07]  /*45c0*/  LDSM.16.M88.4 R36, [R199+0x4800] ;  /* 0x00480000c724783b */ /* 0x000fee0000000200 */
[C---:B--2---:R-:W-:Y:S08]  /*45d0*/  HMMA.16816.F32.BF16 R32, R8.reuse, R28, R32 ;  /* 0x0000001c0820723c */ /* 0x044ff00000041820 */
[C---:B------:R-:W-:Y:S01]  /*45e0*/  HMMA.16816.F32.BF16 R44, R8.reuse, R30, R44 ;  /* 0x0000001e082c723c */ /* 0x040fe2000004182c */
[----:B------:R-:W-:Y:S07]  /*45f0*/  LDSM.16.M88.4 R28, [R198+0x4000] ;  /* 0x00400000c61c783b */ /* 0x000fee0000000200 */
[C---:B----4-:R-:W-:Y:S08]  /*4600*/  HMMA.16816.F32.BF16 R68, R8.reuse, R24, R68 ;  /* 0x000000180844723c */ /* 0x050ff00000041844 */
[----:B------:R-:W-:Y:S01]  /*4610*/  HMMA.16816.F32.BF16 R64, R8, R26, R64 ;  /* 0x0000001a0840723c */ /* 0x000fe20000041840 */
[----:B------:R-:W1:Y:S07]  /*4620*/  LDSM.16.M88.4 R24, [R195+0xa000] ;  /* 0x00a00000c318783b */ /* 0x000e6e0000000200 */
[C---:B---3--:R-:W-:Y:S08]  /*4630*/  HMMA.16816.F32.BF16 R20, R40.reuse, R48, R20 ;  /* 0x000000302814723c */ /* 0x048ff00000041814 */
[----:B------:R-:W-:Y:S01]  /*4640*/  HMMA.16816.F32.BF16 R16, R40, R50, R16 ;  /* 0x000000322810723c */ /* 0x000fe20000041810 */
[----:B------:R-:W2:Y:S07]  /*4650*/  LDSM.16.M88.4 R48, [R201+0xb000] ;  /* 0x00b00000c930783b */ /* 0x000eae0000000200 */
[C---:B------:R-:W-:Y:S08]  /*4660*/  HMMA.16816.F32.BF16 R60, R8.reuse, R12, R60 ;  /* 0x0000000c083c723c */ /* 0x040ff0000004183c */
[----:B------:R-:W-:Y:S01]  /*4670*/  HMMA.16816.F32.BF16 R56, R8, R14, R56 ;  /* 0x0000000e0838723c */ /* 0x000fe20000041838 */
[----:B------:R-:W-:Y:S04]  /*4680*/  LDSM.16.M88.4 R12, [R197+0x4000] ;  /* 0x00400000c50c783b */ /* 0x000fe80000000200 */
[----:B------:R-:W3:Y:S03]  /*4690*/  LDSM.16.M88.4 R8, [R188+0x4000] ;  /* 0x00400000bc08783b */ /* 0x000ee60000000200 */
[C---:B------:R-:W-:Y:S08]  /*46a0*/  HMMA.16816.F32.BF16 R32, R80.reuse, R88, R32 ;  /* 0x000000585020723c */ /* 0x040ff00000041820 */
[C---:B------:R-:W-:Y:S08]  /*46b0*/  HMMA.16816.F32.BF16 R44, R80.reuse, R90, R44 ;  /* 0x0000005a502c723c */ /* 0x040ff0000004182c */
[----:B------:R-:W-:Y:S01]  /*46c0*/  HMMA.16816.F32.BF16 R88, R80, R76, R68 ;  /* 0x0000004c5058723c */ /* 0x000fe20000041844 */
[----:B------:R-:W-:Y:S07]  /*46d0*/  LDSM.16.M88.4 R68, [R195+0xa800] ;  /* 0x00a80000c344783b */ /* 0x000fee0000000200 */
[C---:B-1----:R-:W-:Y:S08]  /*46e0*/  HMMA.16816.F32.BF16 R20, R28.reuse, R24, R20 ;  /* 0x000000181c14723c */ /* 0x042ff00000041814 */
[----:B------:R-:W-:Y:S01]  /*46f0*/  HMMA.16816.F32.BF16 R16, R28, R26, R16 ;  /* 0x0000001a1c10723c */ /* 0x000fe20000041810 */
[----:B------:R-:W1:Y:S07]  /*4700*/  LDSM.16.M88.4 R24, [R199+0x5000] ;  /* 0x00500000c718783b */ /* 0x000e6e0000000200 */
[----:B------:R-:W-:Y:S01]  /*4710*/  HMMA.16816.F32.BF16 R64, R80, R78, R64 ;  /* 0x0000004e5040723c */ /* 0x000fe20000041840 */
[----:B------:R-:W4:Y:S07]  /*4720*/  LDSM.16.M88.4 R76, [R201+0xb800] ;  /* 0x00b80000c94c783b */ /* 0x000f2e0000000200 */
[----:B--2---:R-:W-:Y:S08]  /*4730*/  HMMA.16816.F32.BF16 R88, R52, R48, R88 ;  /* 0x000000303458723c */ /* 0x004ff00000041858 */
[----:B---3--:R-:W-:Y:S08]  /*4740*/  HMMA.16816.F32.BF16 R20, R12, R8, R20 ;  /* 0x000000080c14723c */ /* 0x008ff00000041814 */
[C---:B------:R-:W-:Y:S08]  /*4750*/  HMMA.16816.F32.BF16 R60, R80.reuse, R72, R60 ;  /* 0x00000048503c723c */ /* 0x040ff0000004183c */
[----:B------:R-:W-:Y:S01]  /*4760*/  HMMA.16816.F32.BF16 R72, R80, R74, R56 ;  /* 0x0000004a5048723c */ /* 0x000fe20000041838 */
[----:B------:R-:W-:Y:S07]  /*4770*/  LDSM.16.M88.4 R56, [R188+0x4800] ;  /* 0x00480000bc38783b */ /* 0x000fee0000000200 */
[----:B------:R-:W-:Y:S01]  /*4780*/  HMMA.16816.F32.BF16 R16, R12, R10, R16 ;  /* 0x0000000a0c10723c */ /* 0x000fe20000041810 */
[----:B------:R-:W-:Y:S01]  /*4790*/  FMUL.FTZ R2, R20, c[0x0][0x2ec] ;  /* 0x0000bb0014027a20 */ /* 0x000fe20000410000 */
[----:B------:R-:W-:Y:S01]  /*47a0*/  LDSM.16.M88.4 R8, [R195+0xb000] ;  /* 0x00b00000c308783b */ /* 0x000fe20000000200 */
[----:B------:R-:W-:-:S02]  /*47b0*/  FMUL.FTZ R4, R21, c[0x0][0x2ec] ;  /* 0x0000bb0015047a20 */ /* 0x000fc40000410000 */
[----:B------:R-:W-:Y:S02]  /*47c0*/  FMUL.FTZ R6, R22, c[0x0][0x2ec] ;  /* 0x0000bb0016067a20 */ /* 0x000fe40000410000 */
[----:B------:R-:W2:Y:S01]  /*47d0*/  MUFU.TANH R2, R2 ;  /* 0x0000000200027308 */ /* 0x000ea20000002400 */
[----:B------:R-:W-:Y:S07]  /*47e0*/  HMMA.16816.F32.BF16 R64, R52, R50, R64 ;  /* 0x000000323440723c */ /* 0x000fee0000041840 */
[----:B------:R-:W3:Y:S01]  /*47f0*/  MUFU.TANH R4, R4 ;  /* 0x0000000400047308 */ /* 0x000ee20000002400 */
[----:B-1----:R-:W-:Y:S07]  /*4800*/  HMMA.16816.F32.BF16 R88, R40, R24, R88 ;  /* 0x000000182858723c */ /* 0x002fee0000041858 */
[----:B------:R-:W-:Y:S01]  /*4810*/  FMUL.FTZ R24, R23, c[0x0][0x2ec] ;  /* 0x0000bb0017187a20 */ /* 0x000fe20000410000 */
[----:B------:R-:W-:Y:S01]  /*4820*/  HMMA.16816.F32.BF16 R32, R52, R84, R32 ;  /* 0x000000543420723c */ /* 0x000fe20000041820 */
[----:B------:R-:W1:Y:S01]  /*4830*/  LDSM.16.M88.4 R20, [R199+0x5800] ;  /* 0x00580000c714783b */ /* 0x000e620000000200 */
[----:B------:R-:W-:Y:S01]  /*4840*/  FMUL.FTZ R16, R16, c[0x0][0x2ec] ;  /* 0x0000bb0010107a20 */ /* 0x000fe20000410000 */
[----:B------:R-:W1:Y:S01]  /*4850*/  MUFU.TANH R6, R6 ;  /* 0x0000000600067308 */ /* 0x000e620000002400 */
[----:B------:R-:W-:-:S04]  /*4860*/  FMUL.FTZ R48, R17, c[0x0][0x2ec] ;  /* 0x0000bb0011307a20 */ /* 0x000fc80000410000 */
[C---:B------:R-:W-:Y:S03]  /*4870*/  HMMA.16816.F32.BF16 R44, R52.reuse, R86, R44 ;  /* 0x00000056342c723c */ /* 0x040fe6000004182c */
[----:B------:R5:W1:Y:S05]  /*4880*/  MUFU.TANH R25, R16 ;  /* 0x0000001000197308 */ /* 0x000a6a0000002400 */
[C---:B----4-:R-:W-:Y:S03]  /*4890*/  HMMA.16816.F32.BF16 R60, R52.reuse, R76, R60 ;  /* 0x0000004c343c723c */ /* 0x050fe6000004183c */
[----:B------:R-:W4:Y:S05]  /*48a0*/  MUFU.TANH R24, R24 ;  /* 0x0000001800187308 */ /* 0x000f2a0000002400 */
[----:B------:R-:W-:Y:S03]  /*48b0*/  HMMA.16816.F32.BF16 R72, R52, R78, R72 ;  /* 0x0000004e3448723c */ /* 0x000fe60000041848 */
[----:B------:R-:W1:Y:S05]  /*48c0*/  MUFU.TANH R48, R48 ;  /* 0x0000003000307308 */ /* 0x000e6a0000002400 */
[C---:B------:R-:W-:Y:S07]  /*48d0*/  HMMA.16816.F32.BF16 R64, R40.reuse, R26, R64 ;  /* 0x0000001a2840723c */ /* 0x040fee0000041840 */
[----:B------:R-:W-:Y:S01]  /*48e0*/  FMUL.FTZ R26, R18, c[0x0][0x2ec] ;  /* 0x0000bb00121a7a20 */ /* 0x000fe20000410000 */
[----:B------:R-:W-:Y:S01]  /*48f0*/  HMMA.16816.F32.BF16 R32, R40, R36, R32 ;  /* 0x000000242820723c */ /* 0x000fe20000041820 */
[----:B------:R-:W-:-:S02]  /*4900*/  FMUL.FTZ R27, R19, c[0x0][0x2ec] ;  /* 0x0000bb00131b7a20 */ /* 0x000fc40000410000 */
[----:B-----5:R-:W5:Y:S02]  /*4910*/  LDSM.16.M88.4 R16, [R195+0xb800] ;  /* 0x00b80000c310783b */ /* 0x020f640000000200 */
[----:B------:R-:W2:Y:S03]  /*4920*/  MUFU.TANH R26, R26 ;  /* 0x0000001a001a7308 */ /* 0x000ea60000002400 */
[C---:B------:R-:W-:Y:S01]  /*4930*/  HMMA.16816.F32.BF16 R44, R40.reuse, R38, R44 ;  /* 0x00000026282c723c */ /* 0x040fe2000004182c */
[----:B------:R-:W2:Y:S04]  /*4940*/  LDSM.16.M88.4 R36, [R188+0x5000] ;  /* 0x00500000bc24783b */ /* 0x000ea80000000200 */
[----:B------:R-:W2:Y:S03]  /*4950*/  MUFU.TANH R27, R27 ;  /* 0x0000001b001b7308 */ /* 0x000ea60000002400 */
[C---:B-1----:R-:W-:Y:S08]  /*4960*/  HMMA.16816.F32.BF16 R60, R40.reuse, R20, R60 ;  /* 0x00000014283c723c */ /* 0x042ff0000004183c */
[----:B------:R-:W-:Y:S08]  /*4970*/  HMMA.16816.F32.BF16 R72, R40, R22, R72 ;  /* 0x000000162848723c */ /* 0x000ff00000041848 */
[C---:B------:R-:W-:Y:S08]  /*4980*/  HMMA.16816.F32.BF16 R88, R28.reuse, R8, R88 ;  /* 0x000000081c58723c */ /* 0x040ff00000041858 */
[----:B------:R-:W-:Y:S01]  /*4990*/  HMMA.16816.F32.BF16 R64, R28, R10, R64 ;  /* 0x0000000a1c40723c */ /* 0x000fe20000041840 */
[----:B------:R-:W1:Y:S01]  /*49a0*/  LDSM.16.M88.4 R8, [R188+0x5800] ;  /* 0x00580000bc08783b */ /* 0x000e620000000200 */
[----:B------:R-:W-:-:S06]  /*49b0*/  DEPBAR.LE SB0, 0x0 ;  /* 0x000080000000791a */ /* 0x000fcc0000000000 */
[C---:B------:R-:W-:Y:S08]  /*49c0*/  HMMA.16816.F32.BF16 R32, R28.reuse, R68, R32 ;  /* 0x000000441c20723c */ /* 0x040ff00000041820 */
[C---:B------:R-:W-:Y:S08]  /*49d0*/  HMMA.16816.F32.BF16 R44, R28.reuse, R70, R44 ;  /* 0x000000461c2c723c */ /* 0x040ff0000004182c */
[C---:B-----5:R-:W-:Y:S08]  /*49e0*/  HMMA.16816.F32.BF16 R60, R28.reuse, R16, R60 ;  /* 0x000000101c3c723c */ /* 0x060ff0000004183c */
[----:B------:R-:W-:Y:S08]  /*49f0*/  HMMA.16816.F32.BF16 R72, R28, R18, R72 ;  /* 0x000000121c48723c */ /* 0x000ff00000041848 */
[C---:B------:R-:W-:Y:S08]  /*4a00*/  HMMA.16816.F32.BF16 R32, R12.reuse, R56, R32 ;  /* 0x000000380c20723c */ /* 0x040ff00000041820 */
[C---:B------:R-:W-:Y:S08]  /*4a10*/  HMMA.16816.F32.BF16 R44, R12.reuse, R58, R44 ;  /* 0x0000003a0c2c723c */ /* 0x040ff0000004182c */
[C---:B--2---:R-:W-:Y:S08]  /*4a20*/  HMMA.16816.F32.BF16 R88, R12.reuse, R36, R88 ;  /* 0x000000240c58723c */ /* 0x044ff00000041858 */
[----:B------:R-:W-:Y:S01]  /*4a30*/  HMMA.16816.F32.BF16 R64, R12, R38, R64 ;  /* 0x000000260c40723c */ /* 0x000fe20000041840 */
[----:B------:R-:W-:-:S02]  /*4a40*/  FMUL.FTZ R20, R34, c[0x0][0x2ec] ;  /* 0x0000bb0022147a20 */ /* 0x000fc40000410000 */
[----:B------:R-:W-:Y:S02]  /*4a50*/  FMUL.FTZ R34, R35, c[0x0][0x2ec] ;  /* 0x0000bb0023227a20 */ /* 0x000fe40000410000 */
[----:B------:R-:W-:Y:S02]  /*4a60*/  FMUL.FTZ R32, R32, c[0x0][0x2ec] ;  /* 0x0000bb0020207a20 */ /* 0x000fe40000410000 */
[----:B------:R-:W-:Y:S01]  /*4a70*/  FMUL.FTZ R33, R33, c[0x0][0x2ec] ;  /* 0x0000bb0021217a20 */ /* 0x000fe20000410000 */
[----:B-1----:R-:W-:Y:S01]  /*4a80*/  HMMA.16816.F32.BF16 R60, R12, R8, R60 ;  /* 0x000000080c3c723c */ /* 0x002fe2000004183c */
[----:B------:R-:W-:Y:S01]  /*4a90*/  FMUL.FTZ R36, R44, c[0x0][0x2ec] ;  /* 0x0000bb002c247a20 */ /* 0x000fe20000410000 */
[----:B------:R-:W1:Y:S01]  /*4aa0*/  MUFU.TANH R20, R20 ;  /* 0x0000001400147308 */ /* 0x000e620000002400 */
[----:B------:R-:W-:Y:S02]  /*4ab0*/  FMUL.FTZ R35, R45, c[0x0][0x2ec] ;  /* 0x0000bb002d237a20 */ /* 0x000fe40000410000 */
[----:B------:R-:W-:-:S02]  /*4ac0*/  FMUL.FTZ R22, R46, c[0x0][0x2ec] ;  /* 0x0000bb002e167a20 */ /* 0x000fc40000410000 */
[----:B------:R-:W-:Y:S01]  /*4ad0*/  LEA R8, R93, UR10, 0x4 ;  /* 0x0000000a5d087c11 */ /* 0x000fe2000f8e20ff */
[----:B------:R-:W-:Y:S01]  /*4ae0*/  HMMA.16816.F32.BF16 R72, R12, R10, R72 ;  /* 0x0000000a0c48723c */ /* 0x000fe20000041848 */
[----:B------:R-:W-:Y:S01]  /*4af0*/  FMUL.FTZ R16, R47, c[0x0][0x2ec] ;  /* 0x0000bb002f107a20 */ /* 0x000fe20000410000 */
[----:B------:R-:W2:Y:S01]  /*4b00*/  MUFU.TANH R32, R32 ;  /* 0x0000002000207308 */ /* 0x000ea20000002400 */
[----:B------:R-:W-:Y:S02]  /*4b10*/  FMUL.FTZ R88, R88, c[0x0][0x2ec] ;  /* 0x0000bb0058587a20 */ /* 0x000fe40000410000 */
[----:B------:R-:W-:Y:S02]  /*4b20*/  FMUL.FTZ R89, R89, c[0x0][0x2ec] ;  /* 0x0000bb0059597a20 */ /* 0x000fe40000410000 */
[----:B------:R-:W-:Y:S02]  /*4b30*/  FMUL.FTZ R90, R90, c[0x0][0x2ec] ;  /* 0x0000bb005a5a7a20 */ /* 0x000fe40000410000 */
[----:B------:R-:W-:Y:S01]  /*4b40*/  FMUL.FTZ R91, R91, c[0x0][0x2ec] ;  /* 0x0000bb005b5b7a20 */ /* 0x000fe20000410000 */
[----:B------:R-:W1:Y:S01]  /*4b50*/  MUFU.TANH R33, R33 ;  /* 0x0000002100217308 */ /* 0x000e620000002400 */
[----:B------:R-:W-:-:S02]  /*4b60*/  FMUL.FTZ R64, R64, c[0x0][0x2ec] ;  /* 0x0000bb0040407a20 */ /* 0x000fc40000410000 */
[----:B------:R-:W-:Y:S02]  /*4b70*/  FMUL.FTZ R65, R65, c[0x0][0x2ec] ;  /* 0x0000bb0041417a20 */ /* 0x000fe40000410000 */
[----:B------:R-:W-:Y:S02]  /*4b80*/  FMUL.FTZ R66, R66, c[0x0][0x2ec] ;  /* 0x0000bb0042427a20 */ /* 0x000fe40000410000 */
[----:B------:R-:W-:Y:S01]  /*4b90*/  FMUL.FTZ R67, R67, c[0x0][0x2ec] ;  /* 0x0000bb0043437a20 */ /* 0x000fe20000410000 */
[----:B------:R-:W1:Y:S01]  /*4ba0*/  MUFU.TANH R34, R34 ;  /* 0x0000002200227308 */ /* 0x000e620000002400 */
[----:B------:R-:W-:Y:S02]  /*4bb0*/  FMUL.FTZ R60, R60, c[0x0][0x2ec] ;  /* 0x0000bb003c3c7a20 */ /* 0x000fe40000410000 */
[----:B------:R-:W-:Y:S02]  /*4bc0*/  FMUL.FTZ R61, R61, c[0x0][0x2ec] ;  /* 0x0000bb003d3d7a20 */ /* 0x000fe40000410000 */
[----:B------:R-:W-:-:S02]  /*4bd0*/  FMUL.FTZ R62, R62, c[0x0][0x2ec] ;  /* 0x0000bb003e3e7a20 */ /* 0x000fc40000410000 */
[----:B------:R-:W-:Y:S01]  /*4be0*/  FMUL.FTZ R63, R63, c[0x0][0x2ec] ;  /* 0x0000bb003f3f7a20 */ /* 0x000fe20000410000 */
[----:B------:R-:W1:Y:S01]  /*4bf0*/  MUFU.TANH R36, R36 ;  /* 0x0000002400247308 */ /* 0x000e620000002400 */
[----:B------:R-:W-:Y:S02]  /*4c00*/  FMUL.FTZ R72, R72, c[0x0][0x2ec] ;  /* 0x0000bb0048487a20 */ /* 0x000fe40000410000 */
[----:B------:R-:W-:Y:S02]  /*4c10*/  FMUL.FTZ R73, R73, c[0x0][0x2ec] ;  /* 0x0000bb0049497a20 */ /* 0x000fe40000410000 */
[----:B------:R-:W-:Y:S02]  /*4c20*/  FMUL.FTZ R74, R74, c[0x0][0x2ec] ;  /* 0x0000bb004a4a7a20 */ /* 0x000fe40000410000 */
[----:B------:R-:W-:Y:S01]  /*4c30*/  FMUL.FTZ R75, R75, c[0x0][0x2ec] ;  /* 0x0000bb004b4b7a20 */ /* 0x000fe20000410000 */
[----:B------:R-:W1:Y:S01]  /*4c40*/  MUFU.TANH R35, R35 ;  /* 0x0000002300237308 */ /* 0x000e620000002400 */
[----:B------:R-:W-:-:S05]  /*4c50*/  IMAD.IADD R3, R8, 0x1, R3 ;  /* 0x0000000108037824 */ /* 0x000fca00078e0203 */
[C---:B------:R-:W-:Y:S02]  /*4c60*/  IADD3 R207, R3.reuse, 0x8, RZ ;  /* 0x0000000803cf7810 */ /* 0x040fe40007ffe0ff */
[----:B------:R-:W1:Y:S01]  /*4c70*/  MUFU.TANH R22, R22 ;  /* 0x0000001600167308 */ /* 0x000e620000002400 */
[----:B------:R-:W-:Y:S02]  /*4c80*/  IADD3 R212, R3, UR4, RZ ;  /* 0x0000000403d47c10 */ /* 0x000fe4000fffe0ff */
[----:B------:R-:W-:Y:S02]  /*4c90*/  IADD3 R210, R207, UR4, RZ ;  /* 0x00000004cfd27c10 */ /* 0x000fe4000fffe0ff */
[----:B------:R-:W-:Y:S02]  /*4ca0*/  IADD3 R211, R3, UR5, RZ ;  /* 0x0000000503d37c10 */ /* 0x000fe4000fffe0ff */
[----:B------:R-:W-:Y:S01]  /*4cb0*/  IADD3 R207, R207, UR5, RZ ;  /* 0x00000005cfcf7c10 */ /* 0x000fe2000fffe0ff */
[----:B------:R-:W1:Y:S01]  /*4cc0*/  MUFU.TANH R16, R16 ;  /* 0x0000001000107308 */ /* 0x000e620000002400 */
[----:B------:R-:W-:-:S02]  /*4cd0*/  IMNMX R212, RZ, R212, !PT ;  /* 0x000000d4ffd47217 */ /* 0x000fc40007800200 */
[----:B------:R-:W-:Y:S02]  /*4ce0*/  IMNMX R211, R211, UR11, PT ;  /* 0x0000000bd3d37c17 */ /* 0x000fe4000b800200 */
[----:B------:R-:W-:Y:S02]  /*4cf0*/  IMNMX R210, RZ, R210, !PT ;  /* 0x000000d2ffd27217 */ /* 0x000fe40007800200 */
[----:B------:R-:W-:Y:S01]  /*4d00*/  IMNMX R207, R207, UR11, PT ;  /* 0x0000000bcfcf7c17 */ /* 0x000fe2000b800200 */
[----:B------:R1:W1:Y:S08]  /*4d10*/  MUFU.TANH R223, R88 ;  /* 0x0000005800df7308 */ /* 0x0002700000002400 */
        /* <DEDUP_REMOVED lines=14> */
[----:B------:R1:W1:Y:S01]  /*4e00*/  MUFU.TANH R167, R75 ;  /* 0x0000004b00a77308 */ /* 0x0002620000002400 */
[----:B------:R-:W-:Y:S06]  /*4e10*/  BAR.SYNC.DEFER_BLOCKING 0x0 ;  /* 0x0000000000007b1d */ /* 0x000fec0000010000 */
[----:B------:R-:W-:Y:S05]  /*4e20*/  @!P4 BRA `(.L_x_2155) ;  /* 0x00000ca00000c947 */ /* 0x000fea0003800000 */
[----:B--234-:R-:W-:-:S13]  /*4e30*/  PLOP3.LUT P0, PT, PT, PT, UP6, 0x80, 0x0 ;  /* 0x000000000000781c */ /* 0x01cfda0003f0f068 */
[----:B------:R-:W-:Y:S05]  /*4e40*/  @!P0 BRA `(.L_x_2156) ;  /* 0x0000049000008947 */ /* 0x000fea0003800000 */
[----:B------:R-:W2:Y:S01]  /*4e50*/  I2F.RP R10, UR9 ;  /* 0x00000009000a7d06 */ /* 0x000ea20008209400 */
[----:B------:R-:W-:Y:S01]  /*4e60*/  UIADD3 UR10, UR14, -0x40, URZ ;  /* 0xffffffc00e0a7890 */ /* 0x000fe2000fffe03f */
[----:B------:R-:W-:Y:S01]  /*4e70*/  IMAD.U32 R8, RZ, RZ, UR14 ;  /* 0x0000000eff087e24 */ /* 0x000fe2000f8e00ff */
[----:B------:R-:W-:-:S04]  /*4e80*/  UMOV UR16, URZ ;  /* 0x0000003f00107c82 */ /* 0x000fc80008000000 */
[----:B------:R-:W-:Y:S01]  /*4e90*/  IMAD.U32 R3, RZ, RZ, UR10 ;  /* 0x0000000aff037e24 */ /* 0x000fe2000f8e00ff */
[----:B------:R-:W-:-:S04]  /*4ea0*/  IABS R8, R8 ;  /* 0x0000000800087213 */ /* 0x000fc80000000000 */
[----:B------:R-:W-:Y:S01]  /*4eb0*/  IABS R3, R3 ;  /* 0x0000000300037213 */ /* 0x000fe20000000000 */
[----:B------:R-:W3:Y:S01]  /*4ec0*/  R2UR UR7, R8 ;  /* 0x00000000080773c2 */ /* 0x000ee200000e0000 */
[----:B--2---:R-:W2:Y:S07]  /*4ed0*/  MUFU.RCP R9, R10 ;  /* 0x0000000a00097308 */ /* 0x004eae0000001000 */
[----:B------:R-:W4:Y:S01]  /*4ee0*/  R2UR UR5, R3 ;  /* 0x00000000030573c2 */ /* 0x000f2200000e0000 */
[----:B--2---:R-:W-:-:S06]  /*4ef0*/  IADD3 R9, R9, 0xffffffe, RZ ;  /* 0x0ffffffe09097810 */ /* 0x004fcc0007ffe0ff */
[----:B------:R-:W2:Y:S02]  /*4f00*/  F2I.FTZ.U32.TRUNC.NTZ R9, R9 ;  /* 0x0000000900097305 */ /* 0x000ea4000021f000 */
[----:B--2---:R-:W2:Y:S02]  /*4f10*/  R2UR UR17, R9 ;  /* 0x00000000091173c2 */ /* 0x004ea400000e0000 */
[----:B--2---:R-:W-:-:S04]  /*4f20*/  UIADD3 UR4, URZ, -UR17, URZ ;  /* 0x800000113f047290 */ /* 0x004fc8000fffe03f */
[----:B------:R-:W-:-:S04]  /*4f30*/  UIMAD UR4, UR4, UR9, URZ ;  /* 0x00000009040472a4 */ /* 0x000fc8000f8e023f */
[----:B------:R-:W-:-:S04]  /*4f40*/  UIMAD.WIDE.U32 UR16, UR17, UR4, UR16 ;  /* 0x00000004111072a5 */ /* 0x000fc8000f8e0010 */
[----:B---3--:R-:W-:Y:S02]  /*4f50*/  UIMAD.WIDE.U32 UR28, UR17, UR7, URZ ;  /* 0x00000007111c72a5 */ /* 0x008fe4000f8e003f */
[----:B----4-:R-:W-:-:S05]  /*4f60*/  UIMAD.WIDE.U32 UR16, UR17, UR5, URZ ;  /* 0x00000005111072a5 */ /* 0x010fca000f8e003f */
        /* <DEDUP_REMOVED lines=33> */
[----:B------:R2:W3:Y:S04]  /*5180*/  LDG.E R8, [R8.64] ;  /* 0x0000000c08087981 */ /* 0x0004e8000c1e1900 */
        /* <DEDUP_REMOVED lines=8> */
[----:B------:R-:W-:Y:S01]  /*5210*/  UIMAD UR5, UR7, UR5, UR6 ;  /* 0x00000005070572a4 */ /* 0x000fe2000f8e0206 */
[----:B--2---:R-:W-:-:S03]  /*5220*/  MOV R9, UR11 ;  /* 0x0000000b00097c02 */ /* 0x004fc60008000f00 */
[----:B------:R-:W-:-:S06]  /*5230*/  UIADD3 UR5, UR11, UR5, URZ ;  /* 0x000000050b057290 */ /* 0x000fcc000fffe03f */
[----:B------:R-:W-:Y:S01]  /*5240*/  IMAD.U32 R9, RZ, RZ, UR5 ;  /* 0x00000005ff097e24 */ /* 0x000fe2000f8e00ff */
[----:B---3--:R-:W-:Y:S01]  /*5250*/  IADD3 R3, -R8, R3, RZ ;  /* 0x0000000308037210 */ /* 0x008fe20007ffe1ff */
[----:B------:R-:W-:-:S03]  /*5260*/  IMAD.U32 R8, RZ, RZ, UR10 ;  /* 0x0000000aff087e24 */ /* 0x000fc6000f8e00ff */
[----:B------:R-:W-:Y:S01]  /*5270*/  SHF.R.S32.HI R12, RZ, 0x1f, R3 ;  /* 0x0000001fff0c7819 */ /* 0x000fe20000011403 */
[----:B------:R-:W-:-:S04]  /*5280*/  IMAD.WIDE.U32 R8, R3, c[0x0][0x180], R8 ;  /* 0x0000600003087a25 */ /* 0x000fc800078e0008 */
[----:B------:R-:W-:Y:S01]  /*5290*/  IMAD R12, R12, c[0x0][0x180], RZ ;  /* 0x000060000c0c7a24 */ /* 0x000fe200078e02ff */
[----:B------:R-:W-:-:S03]  /*52a0*/  MOV R11, R8 ;  /* 0x00000008000b7202 */ /* 0x000fc60000000f00 */
[----:B------:R-:W-:-:S05]  /*52b0*/  IMAD R12, R3, c[0x0][0x184], R12 ;  /* 0x00006100030c7a24 */ /* 0x000fca00078e020c */
[----:B------:R-:W-:Y:S01]  /*52c0*/  IADD3 R12, R9, R12, RZ ;  /* 0x0000000c090c7210 */ /* 0x000fe20007ffe0ff */
[----:B------:R-:W-:Y:S05]  /*52d0*/  BRA `(.L_x_2157) ;  /* 0x0000004000007947 */ /* 0x000fea0003800000 */
.L_x_2156:
[----:B------:R-:W-:-:S04]  /*52e0*/  ULEA UR6, -UR6, URZ, 0x6 ;  /* 0x0000003f06067291 */ /* 0x000fc8000f8e313f */
[----:B------:R-:W-:Y:S02]  /*52f0*/  USHF.R.S32.HI UR4, URZ, 0x1f, UR6 ;  /* 0x0000001f3f047899 */ /* 0x000fe40008011406 */
[----:B------:R-:W-:-:S04]  /*5300*/  MOV R11, UR6 ;  /* 0x00000006000b7c02 */ /* 0x000fc80008000f00 */
[----:B------:R-:W-:Y:S02]  /*5310*/  MOV R12, UR4 ;  /* 0x00000004000c7c02 */ /* 0x000fe40008000f00 */
.L_x_2157:
        /* <DEDUP_REMOVED lines=10> */
[C---:B------:R-:W-:Y:S02]  /*53c0*/  @!P2 IADD3 R14, P0, R11.reuse, R134, RZ ;  /* 0x000000860b0ea210 */ /* 0x040fe40007f1e0ff */
[----:B------:R-:W-:Y:S02]  /*53d0*/  @!P5 LEA.HI.X R47, R10, c[0x0][0x16c], R9, 0x1, P1 ;  /* 0x00005b000a2fda11 */ /* 0x000fe400008f0c09 */
[C---:B------:R-:W-:Y:S02]  /*53e0*/  @!P3 LEA R40, P1, R8.reuse, c[0x0][0x168], 0x1 ;  /* 0x00005a000828ba11 */ /* 0x040fe400078208ff */
        /* <DEDUP_REMOVED lines=10> */
[CC--:B------:R-:W-:Y:S01]  /*5490*/  @!P5 IADD3 R8, P1, R9.reuse, R134.reuse, RZ ;  /* 0x000000860908d210 */ /* 0x0c0fe20007f3e0ff */
[----:B------:R-:W-:Y:S01]  /*54a0*/  @!PT LDS RZ, [RZ] ;  /* 0x00000000fffff984 */ /* 0x000fe20000000800 */
[----:B------:R-:W-:Y:S01]  /*54b0*/  @!PT LDS RZ, [RZ] ;  /* 0x00000000fffff984 */ /* 0x000fe20000000800 */
[----:B------:R-:W-:Y:S01]  /*54c0*/  @!PT LDS RZ, [RZ] ;  /* 0x00000000fffff984 */ /* 0x000fe20000000800 */
[----:B------:R2:W-:Y:S01]  /*54d0*/  @!P3 LDGSTS.E.BYPASS.LTC128B.128 [R206+0x8000], [R40.64+0x80] ;  /* 0x0800008028cebfae */ /* 0x0005e2000b901d4c */
[----:B------:R-:W-:Y:S02]  /*54e0*/  @!P2 LEA.HI.X R39, R14, c[0x0][0x16c], R3, 0x1, P0 ;  /* 0x00005b000e27aa11 */ /* 0x000fe400000f0c03 */
[CC--:B------:R-:W-:Y:S01]  /*54f0*/  @!P3 IADD3 R14, P0, R9.reuse, R134.reuse, RZ ;  /* 0x00000086090eb210 */ /* 0x0c0fe20007f1e0ff */
[----:B------:R-:W-:Y:S01]  /*5500*/  @!P5 IMAD.X R3, R10, 0x1, R133, P1 ;  /* 0x000000010a03d824 */ /* 0x000fe200008e0685 */
        /* <DEDUP_REMOVED lines=13> */
[----:B------:R-:W-:Y:S01]  /*55e0*/  @!P2 IMAD.X R3, R10, 0x1, R133, P0 ;  /* 0x000000010a03a824 */ /* 0x000fe200000e0685 */
        /* <DEDUP_REMOVED lines=9> */
[CC--:B------:R-:W-:Y:S01]  /*5680*/  @!P3 IADD3 R8, P0, R9.reuse, R134.reuse, RZ ;  /* 0x000000860908b210 */ /* 0x0c0fe20007f1e0ff */
[--C-:B------:R-:W-:Y:S01]  /*5690*/  @!P5 IMAD.X R13, R10, 0x1, R133.reuse, P1 ;  /* 0x000000010a0dd824 */ /* 0x100fe200008e0685 */
        /* <DEDUP_REMOVED lines=16> */
[C-C-:B------:R-:W-:Y:S01]  /*57a0*/  @!P2 IMAD.X R8, R10.reuse, 0x1, R133.reuse, P1 ;  /* 0x000000010a08a824 */ /* 0x140fe200008e0685 */
[----:B------:R-:W-:Y:S01]  /*57b0*/  @!P2 LEA R50, P1, R13, c[0x0][0x168], 0x1 ;  /* 0x00005a000d32aa11 */ /* 0x000fe200078208ff */
[----:B------:R2:W-:Y:S01]  /*57c0*/  @P5 STS.128 [R206+0x7000], RZ ;  /* 0x007000ffce005388 */ /* 0x0005e20000000c00 */
[----:B------:R-:W-:Y:S02]  /*57d0*/  IADD3.X R10, R10, UR20, RZ, P0, !PT ;  /* 0x000000140a0a7c10 */ /* 0x000fe400087fe4ff */
[-C--:B------:R-:W-:Y:S01]  /*57e0*/  @!P5 IADD3 R3, P0, R9, R134.reuse, RZ ;  /* 0x000000860903d210 */ /* 0x080fe20007f1e0ff */
[----:B------:R-:W-:Y:S01]  /*57f0*/  @!PT LDS RZ, [RZ] ;  /* 0x00000000fffff984 */ /* 0x000fe20000000800 */
[----:B------:R-:W-:Y:S01]  /*5800*/  @!PT LDS RZ, [RZ] ;  /* 0x00000000fffff984 */ /* 0x000fe20000000800 */
[----:B------:R-:W-:Y:S01]  /*5810*/  @!PT LDS RZ, [RZ] ;  /* 0x00000000fffff984 */ /* 0x000fe20000000800 */
[----:B------:R2:W-:Y:S01]  /*5820*/  @!P5 LDGSTS.E.BYPASS.LTC128B.128 [R206+0x7000], [R42.64] ;  /* 0x070000002acedfae */ /* 0x0005e2000b901d4c */
[----:B------:R-:W-:Y:S02]  /*5830*/  @!P2 LEA.HI.X R51, R13, c[0x0][0x16c], R8, 0x1, P1 ;  /* 0x00005b000d33aa11 */ /* 0x000fe400008f0c08 */
[----:B------:R-:W-:Y:S01]  /*5840*/  @!P3 IADD3 R13, P1, R9, R134, RZ ;  /* 0x00000086090db210 */ /* 0x000fe20007f3e0ff */
[C-C-:B------:R-:W-:Y:S01]  /*5850*/  @!P5 IMAD.X R14, R10.reuse, 0x1, R133.reuse, P0 ;  /* 0x000000010a0ed824 */ /* 0x140fe200000e0685 */
        /* <DEDUP_REMOVED lines=35> */
.L_x_2159:
[----:B------:R-:W-:Y:S05]  /*5a90*/  BSYNC B0 ;  /* 0x0000000000007941 */ /* 0x000fea0003800000 */
.L_x_2158:
[----:B------:R-:W0:Y:S01]  /*5aa0*/  LDGDEPBAR ;  /* 0x00000000000079af */ /* 0x000e220000000000 */
[----:B------:R-:W-:-:S04]  /*5ab0*/  IADD3 R134, P0, R11, R134, RZ ;  /* 0x000000860b867210 */ /* 0x000fc80007f1e0ff */
[----:B------:R-:W-:Y:S02]  /*5ac0*/  IADD3.X R133, R12, R133, RZ, P0, !PT ;  /* 0x000000850c857210 */ /* 0x000fe400007fe4ff */
.L_x_2155:
[----:B--234-:R-:W-:Y:S01]  /*5ad0*/  IADD3 R3, R205, UR14, RZ ;  /* 0x0000000ecd037c10 */ /* 0x01cfe2000fffe0ff */
[----:B------:R-:W-:-:S03]  /*5ae0*/  IMAD.SHL.U32 R196, R0, 0x2, RZ ;  /* 0x0000000200c47824 */ /* 0x000fc600078e00ff */
[----:B------:R-:W-:Y:S01]  /*5af0*/  IADD3 R8, R3, 0x8, RZ ;  /* 0x0000000803087810 */ /* 0x000fe20007ffe0ff */
[--C-:B------:R-:W-:Y:S01]  /*5b00*/  IMAD R194, R7, 0x2, R196.reuse ;  /* 0x0000000207c27824 */ /* 0x100fe200078e02c4 */
[-C--:B------:R-:W-:Y:S01]  /*5b10*/  ISETP.GE.AND P6, PT, R3, R211.reuse, PT ;  /* 0x000000d30300720c */ /* 0x080fe20003fc6270 */
[----:B------:R-:W-:Y:S01]  /*5b20*/  LDSM.16.MT88.4 R40, [R196+0xe000] ;  /* 0x00e00000c428783b */ /* 0x000fe20000004200 */
[C---:B------:R-:W-:Y:S01]  /*5b30*/  ISETP.GE.AND P0, PT, R8.reuse, R211, PT ;  /* 0x000000d30800720c */ /* 0x040fe20003f06270 */
[C---:B------:R-:W-:Y:S01]  /*5b40*/  IMAD R193, R5.reuse, 0x2, R196 ;  /* 0x0000000205c17824 */ /* 0x040fe200078e02c4 */
[-C--:B------:R-:W-:Y:S01]  /*5b50*/  ISETP.GE.AND P2, PT, R8, R207.reuse, PT ;  /* 0x000000cf0800720c */ /* 0x080fe20003f46270 */
[----:B------:R-:W-:Y:S01]  /*5b60*/  IMAD R192, R5, 0x2, R194 ;  /* 0x0000000205c07824 */ /* 0x000fe200078e02c2 */
[C---:B------:R-:W-:Y:S01]  /*5b70*/  ISETP.GE.AND P1, PT, R3.reuse, R207, PT ;  /* 0x000000cf0300720c */ /* 0x040fe20003f26270 */
[----:B------:R-:W-:Y:S01]  /*5b80*/  LDSM.16.MT88.4 R124, [R196+0xc000] ;  /* 0x00c00000c47c783b */ /* 0x000fe20000004200 */
[----:B------:R-:W-:-:S02]  /*5b90*/  IADD3 R9, R3, 0x1, RZ ;  /* 0x0000000103097810 */ /* 0x000fc40007ffe0ff */
[C---:B------:R-:W-:Y:S01]  /*5ba0*/  ISETP.LT.OR P0, PT, R8.reuse, R212, P0 ;  /* 0x000000d40800720c */ /* 0x040fe20000701670 */
[----:B------:R-:W-:Y:S01]  /*5bb0*/  LDSM.16.MT88.4 R116, [R194+0xc000] ;  /* 0x00c00000c274783b */ /* 0x000fe20000004200 */
[----:B------:R-:W-:Y:S02]  /*5bc0*/  ISETP.LT.OR P2, PT, R8, R210, P2 ;  /* 0x000000d20800720c */ /* 0x000fe40001741670 */
[C---:B------:R-:W-:Y:S01]  /*5bd0*/  ISETP.LT.OR P6, PT, R3.reuse, R212, P6 ;  /* 0x000000d40300720c */ /* 0x040fe200037c1670 */
[----:B------:R-:W-:Y:S01]  /*5be0*/  LDSM.16.MT88.4 R108, [R193+0xc000] ;  /* 0x00c00000c16c783b */ /* 0x000fe20000004200 */
[C---:B------:R-:W-:Y:S02]  /*5bf0*/  ISETP.LT.OR P1, PT, R3.reuse, R210, P1 ;  /* 0x000000d20300720c */ /* 0x040fe40000f21670 */
[----:B------:R-:W-:Y:S01]  /*5c00*/  IADD3 R8, R3, 0x9, RZ ;  /* 0x0000000903087810 */ /* 0x000fe20007ffe0ff */
[----:B------:R-:W-:Y:S01]  /*5c10*/  LDSM.16.MT88.4 R100, [R192+0xc000] ;  /* 0x00c00000c064783b */ /* 0x000fe20000004200 */
[----:B------:R-:W-:-:S02]  /*5c20*/  ISETP.GE.AND P5, PT, R9, R211, PT ;  /* 0x000000d30900720c */ /* 0x000fc40003fa6270 */
[----:B------:R-:W-:Y:S01]  /*5c30*/  FSEL R2, R2, -INF , !P6 ;  /* 0xff80000002027808 */ /* 0x000fe20007000000 */
[----:B------:R-:W-:Y:S01]  /*5c40*/  LDSM.16.MT88.4 R56, [R193+0xe000] ;  /* 0x00e00000c138783b */ /* 0x000fe20000004200 */
[----:B------:R-:W-:Y:S02]  /*5c50*/  FSEL R6, R6, -INF , !P1 ;  /* 0xff80000006067808 */ /* 0x000fe40004800000 */
[C---:B------:R-:W-:Y:S01]  /*5c60*/  ISETP.GE.AND P3, PT, R9.reuse, R207, PT ;  /* 0x000000cf0900720c */ /* 0x040fe20003f66270 */
[----:B-1----:R-:W-:Y:S01]  /*5c70*/  LDSM.16.MT88.4 R64, [R192+0xe000] ;  /* 0x00e00000c040783b */ /* 0x002fe20000004200 */
[C---:B------:R-:W-:Y:S02]  /*5c80*/  ISETP.GE.AND P6, PT, R8.reuse, R211, PT ;  /* 0x000000d30800720c */ /* 0x040fe40003fc6270 */
[----:B------:R-:W-:Y:S01]  /*5c90*/  ISETP.GE.AND P1, PT, R8, R207, PT ;  /* 0x000000cf0800720c */ /* 0x000fe20003f26270 */
[----:B------:R-:W-:Y:S01]  /*5ca0*/  LDSM.16.MT88.4 R72, [R196+0x10000] ;  /* 0x01000000c448783b */ /* 0x000fe20000004200 */
[----:B------:R-:W-:-:S02]  /*5cb0*/  ISETP.LT.OR P5, PT, R9, R212, P5 ;  /* 0x000000d40900720c */ /* 0x000fc40002fa1670 */
[----:B------:R-:W-:Y:S01]  /*5cc0*/  ISETP.LT.OR P3, PT, R9, R210, P3 ;  /* 0x000000d20900720c */ /* 0x000fe20001f61670 */
[----:B------:R-:W-:Y:S01]  /*5cd0*/  LDSM.16.MT88.4 R80, [R194+0x10000] ;  /* 0x01000000c250783b */ /* 0x000fe20000004200 */
[C---:B------:R-:W-:Y:S02]  /*5ce0*/  ISETP.LT.OR P6, PT, R8.reuse, R212, P6 ;  /* 0x000000d40800720c */ /* 0x040fe400037c1670 */
[----:B------:R-:W-:Y:S01]  /*5cf0*/  ISETP.LT.OR P1, PT, R8, R210, P1 ;  /* 0x000000d20800720c */ /* 0x000fe20000f21670 */
[----:B------:R-:W-:Y:S01]  /*5d00*/  LDSM.16.MT88.4 R88, [R193+0x10000] ;  /* 0x01000000c158783b */ /* 0x000fe20000004200 */
[C---:B------:R-:W-:Y:S02]  /*5d10*/  IADD3 R9, R3.reuse, 0x10, RZ ;  /* 0x0000001003097810 */ /* 0x040fe40007ffe0ff */
[----:B------:R-:W-:Y:S01]  /*5d20*/  FSEL R31, R4, -INF , !P5 ;  /* 0xff800000041f7808 */ /* 0x000fe20006800000 */
[----:B------:R-:W-:Y:S01]  /*5d30*/  LDSM.16.MT88.4 R136, [R194+0xc800] ;  /* 0x00c80000c288783b */ /* 0x000fe20000004200 */
[----:B------:R-:W-:-:S02]  /*5d40*/  IADD3 R8, R3, 0x11, RZ ;  /* 0x0000001103087810 */ /* 0x000fc40007ffe0ff */
[----:B------:R-:W-:Y:S02]  /*5d50*/  FSEL R39, R25, -INF , !P0 ;  /* 0xff80000019277808 */ /* 0x000fe40004000000 */
[----:B------:R-:W-:Y:S02]  /*5d60*/  FSEL R29, R24, -INF , !P3 ;  /* 0xff800000181d7808 */ /* 0x000fe40005800000 */
[----:B------:R-:W-:Y:S02]  /*5d70*/  FSEL R25, R26, -INF , !P2 ;  /* 0xff8000001a197808 */ /* 0x000fe40005000000 */
[C---:B------:R-:W-:Y:S02]  /*5d80*/  ISETP.GE.AND P5, PT, R9.reuse, R211, PT ;  /* 0x000000d30900720c */ /* 0x040fe40003fa6270 */
[----:B------:R-:W-:Y:S02]  /*5d90*/  ISETP.GE.AND P3, PT, R9, R207, PT ;  /* 0x000000cf0900720c */ /* 0x000fe40003f66270 */
[----:B------:R-:W-:-:S02]  /*5da0*/  IADD3 R4, R3, 0x18, RZ ;  /* 0x0000001803047810 */ /* 0x000fc40007ffe0ff */
[C---:B------:R-:W-:Y:S02]  /*5db0*/  ISETP.GE.AND P0, PT, R8.reuse, R211, PT ;  /* 0x000000d30800720c */ /* 0x040fe40003f06270 */
[----:B------:R-:W-:Y:S02]  /*5dc0*/  ISETP.GE.AND P2, PT, R8, R207, PT ;  /* 0x000000cf0800720c */ /* 0x000fe40003f46270 */
[----:B------:R-:W-:Y:S02]  /*5dd0*/  FMNMX.FTZ R10, R2, R31, !PT ;  /* 0x0000001f020a7209 */ /* 0x000fe40007810000 */
[----:B------:R-:W-:Y:S02]  /*5de0*/  FSEL R37, R48, -INF , !P6 ;  /* 0xff80000030257808 */ /* 0x000fe40007000000 */
[----:B------:R-:W-:Y:S01]  /*5df0*/  FSEL R27, R27, -INF , !P1 ;  /* 0xff8000001b1b7808 */ /* 0x000fe20004800000 */
[----:B------:R-:W-:Y:S01]  /*5e00*/  LDSM.16.MT88.4 R48, [R194+0xe000] ;  /* 0x00e00000c230783b */ /* 0x000fe20000004200 */
[----:B------:R-:W-:-:S02]  /*5e10*/  ISETP.LT.OR P5, PT, R9, R212, P5 ;  /* 0x000000d40900720c */ /* 0x000fc40002fa1670 */
[----:B------:R-:W-:Y:S02]  /*5e20*/  ISETP.LT.OR P3, PT, R9, R210, P3 ;  /* 0x000000d20900720c */ /* 0x000fe40001f61670 */
[C---:B------:R-:W-:Y:S02]  /*5e30*/  ISETP.GE.AND P6, PT, R4.reuse, R211, PT ;  /* 0x000000d30400720c */ /* 0x040fe40003fc6270 */
[----:B------:R-:W-:Y:S02]  /*5e40*/  ISETP.GE.AND P1, PT, R4, R207, PT ;  /* 0x000000cf0400720c */ /* 0x000fe40003f26270 */
[C---:B------:R-:W-:Y:S02]  /*5e50*/  ISETP.LT.OR P0, PT, R8.reuse, R212, P0 ;  /* 0x000000d40800720c */ /* 0x040fe40000701670 */
[----:B------:R-:W-:Y:S02]  /*5e60*/  ISETP.LT.OR P2, PT, R8, R210, P2 ;  /* 0x000000d20800720c */ /* 0x000fe40001741670 */
[----:B------:R-:W-:-:S02]  /*5e70*/  FMNMX.FTZ R10, R39, R10, !PT ;  /* 0x0000000a270a7209 */ /* 0x000fc40007810000 */
[----:B------:R-:W-:Y:S02]  /*5e80*/  IADD3 R8, R3, 0x19, RZ ;  /* 0x0000001903087810 */ /* 0x000fe40007ffe0ff */
[C---:B------:R-:W-:Y:S02]  /*5e90*/  ISETP.LT.OR P6, PT, R4.reuse, R212, P6 ;  /* 0x000000d40400720c */ /* 0x040fe400037c1670 */
[----:B------:R-:W-:Y:S02]  /*5ea0*/  ISETP.LT.OR P1, PT, R4, R210, P1 ;  /* 0x000000d20400720c */ /* 0x000fe40000f21670 */
[----:B------:R-:W-:Y:S02]  /*5eb0*/  FSEL R23, R32, -INF , !P5 ;  /* 0xff80000020177808 */ /* 0x000fe40006800000 */
[----:B------:R-:W-:Y:S02]  /*5ec0*/  FSEL R15, R20, -INF , !P3 ;  /* 0xff800000140f7808 */ /* 0x000fe40005800000 */
[----:B------:R-:W-:-:S02]  /*5ed0*/  FMNMX.FTZ R10, R37, R10, !PT ;  /* 0x0000000a250a7209 */ /* 0x000fc40007810000 */
[----:B------:R-:W-:Y:S02]  /*5ee0*/  IADD3 R4, R3, 0x20, RZ ;  /* 0x0000002003047810 */ /* 0x000fe40007ffe0ff */
[C---:B------:R-:W-:Y:S02]  /*5ef0*/  ISETP.GE.AND P5, PT, R8.reuse, R211, PT ;  /* 0x000000d30800720c */ /* 0x040fe40003fa6270 */
[----:B------:R-:W-:Y:S02]  /*5f00*/  ISETP.GE.AND P3, PT, R8, R207, PT ;  /* 0x000000cf0800720c */ /* 0x000fe40003f66270 */
[----:B------:R-:W-:Y:S02]  /*5f10*/  FSEL R21, R33, -INF , !P0 ;  /* 0xff80000021157808 */ /* 0x000fe40004000000 */
[----:B------:R-:W-:Y:S02]  /*5f20*/  FSEL R13, R34, -INF , !P2 ;  /* 0xff800000220d7808 */ /* 0x000fe40005000000 */
[----:B------:R-:W-:-:S02]  /*5f30*/  FMNMX.FTZ R10, R23, R10, !PT ;  /* 0x0000000a170a7209 */ /* 0x000fc40007810000 */
[C---:B------:R-:W-:Y:S02]  /*5f40*/  ISETP.GE.AND P0, PT, R4.reuse, R211, PT ;  /* 0x000000d30400720c */ /* 0x040fe40003f06270 */
[----:B------:R-:W-:Y:S02]  /*5f50*/  ISETP.GE.AND P2, PT, R4, R207, PT ;  /* 0x000000cf0400720c */ /* 0x000fe40003f46270 */
[C---:B------:R-:W-:Y:S02]  /*5f60*/  ISETP.LT.OR P5, PT, R8.reuse, R212, P5 ;  /* 0x000000d40800720c */ /* 0x040fe40002fa1670 */
[----:B------:R-:W-:Y:S02]  /*5f70*/  ISETP.LT.OR P3, PT, R8, R210, P3 ;  /* 0x000000d20800720c */ /* 0x000fe40001f61670 */
[----:B------:R-:W-:Y:S02]  /*5f80*/  IADD3 R8, R3, 0x21, RZ ;  /* 0x0000002103087810 */ /* 0x000fe40007ffe0ff */
[----:B------:R-:W-:-:S02]  /*5f90*/  FSEL R19, R36, -INF , !P6 ;  /* 0xff80000024137808 */ /* 0x000fc40007000000 */
[----:B------:R-:W-:Y:S02]  /*5fa0*/  FMNMX.FTZ R12, R21, R10, !PT ;  /* 0x0000000a150c7209 */ /* 0x000fe40007810000 */
[C---:B------:R-:W-:Y:S02]  /*5fb0*/  ISETP.LT.OR P0, PT, R4.reuse, R212, P0 ;  /* 0x000000d40400720c */ /* 0x040fe40000701670 */
[----:B------:R-:W-:Y:S02]  /*5fc0*/  ISETP.LT.OR P2, PT, R4, R210, P2 ;  /* 0x000000d20400720c */ /* 0x000fe40001741670 */
[----:B------:R-:W-:Y:S02]  /*5fd0*/  FSEL R11, R22, -INF , !P1 ;  /* 0xff800000160b7808 */ /* 0x000fe40004800000 */
[----:B------:R-:W-:Y:S02]  /*5fe0*/  FMNMX.FTZ R10, R6, R29, !PT ;  /* 0x0000001d060a7209 */ /* 0x000fe40007810000 */
[----:B------:R-:W-:-:S02]  /*5ff0*/  IADD3 R4, R3, 0x28, RZ ;  /* 0x0000002803047810 */ /* 0x000fc40007ffe0ff */
[C---:B------:R-:W-:Y:S02]  /*6000*/  ISETP.GE.AND P6, PT, R8.reuse, R211, PT ;  /* 0x000000d30800720c */ /* 0x040fe40003fc6270 */
[----:B------:R-:W-:Y:S02]  /*6010*/  ISETP.GE.AND P1, PT, R8, R207, PT ;  /* 0x000000cf0800720c */ /* 0x000fe40003f26270 */
[----:B------:R-:W-:Y:S02]  /*6020*/  FSEL R17, R35, -INF , !P5 ;  /* 0xff80000023117808 */ /* 0x000fe40006800000 */
[----:B------:R-:W-:Y:S02]  /*6030*/  FMNMX.FTZ R12, R19, R12, !PT ;  /* 0x0000000c130c7209 */ /* 0x000fe40007810000 */
        /* <DEDUP_REMOVED lines=9> */
[----:B------:R-:W-:Y:S02]  /*60d0*/  FMNMX.FTZ R10, R27, R10, !PT ;  /* 0x0000000a1b0a7209 */ /* 0x000fe40007810000 */
[C---:B------:R-:W-:Y:S02]  /*60e0*/  ISETP.LT.OR P5, PT, R4.reuse, R212, P5 ;  /* 0x000000d40400720c */ /* 0x040fe40002fa1670 */
[----:B------:R-:W-:Y:S02]  /*60f0*/  ISETP.LT.OR P3, PT, R4, R210, P3 ;  /* 0x000000d20400720c */ /* 0x000fe40001f61670 */
[----:B------:R-:W-:Y:S02]  /*6100*/  FSEL R217, R217, -INF , !P2 ;  /* 0xff800000d9d97808 */ /* 0x000fe40005000000 */
[----:B------:R-:W-:-:S02]  /*6110*/  IADD3 R4, R3, 0x30, RZ ;  /* 0x0000003003047810 */ /* 0x000fc40007ffe0ff */
[C---:B------:R-:W-:Y:S02]  /*6120*/  ISETP.GE.AND P0, PT, R8.reuse, R211, PT ;  /* 0x000000d30800720c */ /* 0x040fe40003f06270 */
[----:B------:R-:W-:Y:S02]  /*6130*/  ISETP.GE.AND P2, PT, R8, R207, PT ;  /* 0x000000cf0800720c */ /* 0x000fe40003f46270 */
[----:B------:R-:W-:Y:S02]  /*6140*/  FSEL R163, R163, -INF , !P6 ;  /* 0xff800000a3a37808 */ /* 0x000fe40007000000 */
[----:B------:R-:W-:Y:S02]  /*6150*/  FMNMX.FTZ R12, R223, R12, !PT ;  /* 0x0000000cdf0c7209 */ /* 0x000fe40007810000 */
[----:B------:R-:W-:Y:S02]  /*6160*/  FMNMX.FTZ R10, R15, R10, !PT ;  /* 0x0000000a0f0a7209 */ /* 0x000fe40007810000 */
[----:B------:R-:W-:-:S02]  /*6170*/  FSEL R169, R169, -INF , !P1 ;  /* 0xff800000a9a97808 */ /* 0x000fc40004800000 */
        /* <DEDUP_REMOVED lines=10> */
[----:B------:R-:W-:Y:S02]  /*6220*/  IADD3 R4, R3, 0x38, RZ ;  /* 0x0000003803047810 */ /* 0x000fe40007ffe0ff */
[----:B------:R-:W-:-:S02]  /*6230*/  ISETP.GE.AND P5, PT, R8, R211, PT ;  /* 0x000000d30800720c */ /* 0x000fc40003fa6270 */
[----:B------:R-:W-:Y:S02]  /*6240*/  FSEL R165, R165, -INF , !P0 ;  /* 0xff800000a5a57808 */ /* 0x000fe40004000000 */
[----:B------:R-:W-:Y:S02]  /*6250*/  FMNMX.FTZ R12, R219, R12, !PT ;  /* 0x0000000cdb0c7209 */ /* 0x000fe40007810000 */
[----:B------:R-:W-:Y:S02]  /*6260*/  FMNMX.FTZ R10, R11, R10, !PT ;  /* 0x0000000a0b0a7209 */ /* 0x000fe40007810000 */
[----:B------:R-:W-:Y:S02]  /*6270*/  FSEL R213, R213, -INF , !P6 ;  /* 0xff800000d5d57808 */ /* 0x000fe40007000000 */
[----:B------:R-:W-:Y:S02]  /*6280*/  ISETP.LT.OR P5, PT, R8, R212, P5 ;  /* 0x000000d40800720c */ /* 0x000fe40002fa1670 */
[----:B------:R-:W-:-:S02]  /*6290*/  ISETP.GE.AND P6, PT, R4, R211, PT ;  /* 0x000000d30400720c */ /* 0x000fc40003fc6270 */
[----:B------:R-:W-:Y:S02]  /*62a0*/  FMNMX.FTZ R12, R165, R12, !PT ;  /* 0x0000000ca50c7209 */ /* 0x000fe40007810000 */
[----:B------:R-:W-:Y:S02]  /*62b0*/  FMNMX.FTZ R10, R9, R10, !PT ;  /* 0x0000000a090a7209 */ /* 0x000fe40007810000 */
[----:B------:R-:W-:Y:S02]  /*62c0*/  FSEL R179, R179, -INF , !P5 ;  /* 0xff800000b3b37808 */ /* 0x000fe40006800000 */
[----:B------:R-:W-:Y:S02]  /*62d0*/  ISETP.LT.OR P6, PT, R4, R212, P6 ;  /* 0x000000d40400720c */ /* 0x000fe400037c1670 */
        /* <DEDUP_REMOVED lines=8> */
[-C--:B------:R-:W-:Y:S02]  /*6360*/  ISETP.GE.AND P3, PT, R4, R207.reuse, PT ;  /* 0x000000cf0400720c */ /* 0x080fe40003f66270 */
[----:B------:R-:W-:Y:S02]  /*6370*/  ISETP.GE.AND P0, PT, R8, R207, PT ;  /* 0x000000cf0800720c */ /* 0x000fe40003f06270 */
[----:B------:R-:W-:Y:S02]  /*6380*/  FSEL R171, R171, -INF , !P2 ;  /* 0xff800000abab7808 */ /* 0x000fe40005000000 */
[----:B------:R-:W-:Y:S02]  /*6390*/  FMNMX.FTZ R12, R215, R10, !PT ;  /* 0x0000000ad70c7209 */ /* 0x000fe40007810000 */
[----:B------:R-:W-:Y:S02]  /*63a0*/  ISETP.GE.AND P5, PT, R3, R211, PT ;  /* 0x000000d30300720c */ /* 0x000fe40003fa6270 */
[----:B------:R-:W-:-:S02]  /*63b0*/  ISETP.LT.OR P3, PT, R4, R210, P3 ;  /* 0x000000d20400720c */ /* 0x000fc40001f61670 */
[----:B------:R-:W-:Y:S02]  /*63c0*/  ISETP.LT.OR P0, PT, R8, R210, P0 ;  /* 0x000000d20800720c */ /* 0x000fe40000701670 */
[----:B------:R-:W-:Y:S02]  /*63d0*/  FSEL R173, R173, -INF , !P1 ;  /* 0xff800000adad7808 */ /* 0x000fe40004800000 */
[----:B------:R-:W-:Y:S02]  /*63e0*/  FMNMX.FTZ R4, R171, R12, !PT ;  /* 0x0000000cab047209 */ /* 0x000fe40007810000 */
[C---:B------:R-:W-:Y:S02]  /*63f0*/  ISETP.LT.OR P5, PT, R3.reuse, R212, P5 ;  /* 0x000000d40300720c */ /* 0x040fe40002fa1670 */
[----:B------:R-:W-:Y:S02]  /*6400*/  ISETP.GE.AND P1, PT, R3, R207, PT ;  /* 0x000000cf0300720c */ /* 0x000fe40003f26270 */
[----:B------:R-:W-:-:S02]  /*6410*/  FSEL R143, R143, -INF , !P0 ;  /* 0xff8000008f8f7808 */ /* 0x000fc40004000000 */
[----:B------:R-:W-:Y:S02]  /*6420*/  FMNMX.FTZ R4, R173, R4, !PT ;  /* 0x00000004ad047209 */ /* 0x000fe40007810000 */
        /* <DEDUP_REMOVED lines=10> */
[----:B-1----:R-:W-:-:S05]  /*64d0*/  FMNMX.FTZ R33, R10, R33, !PT ;  /* 0x000000210a217209 */ /* 0x002fca0007810000 */
[----:B------:R-:W1:Y:S01]  /*64e0*/  SHFL.BFLY PT, R132, R33, 0x1, 0x1f ;  /* 0x0c201f0021847f89 */ /* 0x000e6200000e0000 */
[----:B--2---:R-:W-:-:S05]  /*64f0*/  FMNMX.FTZ R4, R35, R4, !PT ;  /* 0x0000000423047209 */ /* 0x004fca0007810000 */
[----:B------:R-:W2:Y:S01]  /*6500*/  SHFL.BFLY PT, R3, R4, 0x1, 0x1f ;  /* 0x0c201f0004037f89 */ /* 0x000ea200000e0000 */
[----:B-1----:R-:W-:-:S03]  /*6510*/  FMNMX.FTZ R132, R33, R132, !PT ;  /* 0x0000008421847209 */ /* 0x002fc60007810000 */
[----:B------:R-:W-:Y:S01]  /*6520*/  LDSM.16.MT88.4 R32, [R193+0xc800] ;  /* 0x00c80000c120783b */ /* 0x000fe20000004200 */
[C---:B------:R-:W-:Y:S01]  /*6530*/  FSETP.NEU.FTZ.AND P0, PT, R132.reuse, -INF , PT ;  /* 0xff8000008400780b */ /* 0x040fe20003f1d000 */
[----:B------:R-:W-:Y:S01]  /*6540*/  FMUL.FTZ R140, R132, c[0x0][0x23c] ;  /* 0x00008f00848c7a20 */ /* 0x000fe20000410000 */
[----:B--2---:R-:W-:-:S04]  /*6550*/  FMNMX.FTZ R3, R4, R3, !PT ;  /* 0x0000000304037209 */ /* 0x004fc80007810000 */
[----:B------:R-:W-:Y:S02]  /*6560*/  FSEL R140, R140, RZ, P0 ;  /* 0x000000ff8c8c7208 */ /* 0x000fe40000000000 */
[C---:B------:R-:W-:Y:S01]  /*6570*/  FSETP.NEU.FTZ.AND P0, PT, R3.reuse, -INF , PT ;  /* 0xff8000000300780b */ /* 0x040fe20003f1d000 */
[----:B------:R-:W-:Y:S02]  /*6580*/  FMUL.FTZ R162, R3, c[0x0][0x23c] ;  /* 0x00008f0003a27a20 */ /* 0x000fe40000410000 */
[--C-:B------:R-:W-:Y:S02]  /*6590*/  FFMA.FTZ R161, R2, c[0x0][0x23c], -R140.reuse ;  /* 0x00008f0002a17a23 */ /* 0x100fe4000001088c */
[--C-:B------:R-:W-:Y:S01]  /*65a0*/  FFMA.FTZ R156, R31, c[0x0][0x23c], -R140.reuse ;  /* 0x00008f001f9c7a23 */ /* 0x100fe2000001088c */
[----:B------:R-:W-:Y:S01]  /*65b0*/  FSEL R162, R162, RZ, P0 ;  /* 0x000000ffa2a27208 */ /* 0x000fe20000000000 */
[--C-:B------:R-:W-:Y:S01]  /*65c0*/  FFMA.FTZ R155, R39, c[0x0][0x23c], -R140.reuse ;  /* 0x00008f00279b7a23 */ /* 0x100fe2000001088c */
[----:B------:R-:W-:Y:S01]  /*65d0*/  LEA R216, P0, R134, c[0x0][0x168], 0x1 ;  /* 0x00005a0086d87a11 */ /* 0x000fe200078008ff */
[----:B------:R-:W-:Y:S01]  /*65e0*/  FFMA.FTZ R152, R37, c[0x0][0x23c], -R140 ;  /* 0x00008f0025987a23 */ /* 0x000fe2000001088c */
[----:B------:R-:W-:Y:S01]  /*65f0*/  MUFU.EX2 R161, R161 ;  /* 0x000000a100a17308 */ /* 0x000fe20000000800 */
[----:B------:R-:W-:-:S02]  /*6600*/  FFMA.FTZ R154, R6, c[0x0][0x23c], -R162 ;  /* 0x00008f00069a7a23 */ /* 0x000fc400000108a2 */
[--C-:B------:R-:W-:Y:S01]  /*6610*/  FFMA.FTZ R157, R29, c[0x0][0x23c], -R162.reuse ;  /* 0x00008f001d9d7a23 */ /* 0x100fe200000108a2 */
[----:B------:R-:W1:Y:S01]  /*6620*/  LDSM.16.MT88.4 R4, [R192+0x10000] ;  /* 0x01000000c004783b */ /* 0x000e620000004200 */
[--C-:B------:R-:W-:Y:S02]  /*6630*/  FFMA.FTZ R159, R25, c[0x0][0x23c], -R162.reuse ;  /* 0x00008f00199f7a23 */ /* 0x100fe400000108a2 */
[--C-:B------:R-:W-:Y:S01]  /*6640*/  FFMA.FTZ R148, R27, c[0x0][0x23c], -R162.reuse ;  /* 0x00008f001b947a23 */ /* 0x100fe200000108a2 */
[----:B------:R-:W2:Y:S01]  /*6650*/  MUFU.EX2 R156, R156 ;  /* 0x0000009c009c7308 */ /* 0x000ea20000000800 */
[--C-:B------:R-:W-:Y:S01]  /*6660*/  FFMA.FTZ R147, R11, c[0x0][0x23c], -R162.reuse ;  /* 0x00008f000b937a23 */ /* 0x100fe200000108a2 */
[----:B------:R-:W-:Y:S01]  /*6670*/  LDSM.16.MT88.4 R28, [R192+0xc800] ;  /* 0x00c80000c01c783b */ /* 0x000fe20000004200 */
[----:B------:R-:W-:Y:S02]  /*6680*/  FFMA.FTZ R0, R9, c[0x0][0x23c], -R162 ;  /* 0x00008f0009007a23 */ /* 0x000fe400000108a2 */
[--C-:B------:R-:W-:Y:S01]  /*6690*/  FFMA.FTZ R153, R23, c[0x0][0x23c], -R140.reuse ;  /* 0x00008f0017997a23 */ /* 0x100fe2000001088c */
[----:B------:R-:W3:Y:S01]  /*66a0*/  LDSM.16.MT88.4 R8, [R196+0xe800] ;  /* 0x00e80000c408783b */ /* 0x000ee20000004200 */
[--C-:B------:R-:W-:Y:S01]  /*66b0*/  FFMA.FTZ R150, R21, c[0x0][0x23c], -R140.reuse ;  /* 0x00008f0015967a23 */ /* 0x100fe2000001088c */
[----:B------:R-:W-:Y:S01]  /*66c0*/  MUFU.EX2 R155, R155 ;  /* 0x0000009b009b7308 */ /* 0x000fe20000000800 */
[--C-:B------:R-:W-:Y:S01]  /*66d0*/  FFMA.FTZ R149, R19, c[0x0][0x23c], -R140.reuse ;  /* 0x00008f0013957a23 */ /* 0x100fe2000001088c */
[----:B------:R-:W4:Y:S01]  /*66e0*/  LDSM.16.MT88.4 R20, [R196+0xc800] ;  /* 0x00c80000c414783b */ /* 0x000f220000004200 */
[----:B------:R-:W-:-:S02]  /*66f0*/  FFMA.FTZ R146, R17, c[0x0][0x23c], -R140 ;  /* 0x00008f0011927a23 */ /* 0x000fc4000001088c */
[--C-:B------:R-:W-:Y:S01]  /*6700*/  FFMA.FTZ R151, R15, c[0x0][0x23c], -R162.reuse ;  /* 0x00008f000f977a23 */ /* 0x100fe200000108a2 */
[----:B------:R-:W5:Y:S01]  /*6710*/  LDSM.16.MT88.4 R16, [R193+0xe800] ;  /* 0x00e80000c110783b */ /* 0x000f620000004200 */
[----:B------:R-:W-:Y:S01]  /*6720*/  FFMA.FTZ R2, R13, c[0x0][0x23c], -R162 ;  /* 0x00008f000d027a23 */ /* 0x000fe200000108a2 */
[----:B------:R-:W1:Y:S01]  /*6730*/  MUFU.EX2 R152, R152 ;  /* 0x0000009800987308 */ /* 0x000e620000000800 */
[----:B--2---:R-:W-:Y:S01]  /*6740*/  F2FP.BF16.PACK_AB R96, R156, R161 ;  /* 0x000000a19c60723e */ /* 0x004fe200000010ff */
[----:B------:R-:W2:Y:S01]  /*6750*/  LDSM.16.MT88.4 R12, [R192+0xe800] ;  /* 0x00e80000c00c783b */ /* 0x000ea20000004200 */
[--C-:B------:R-:W-:Y:S02]  /*6760*/  FFMA.FTZ R158, R223, c[0x0][0x23c], -R140.reuse ;  /* 0x00008f00df9e7a23 */ /* 0x100fe4000001088c */
[--C-:B------:R-:W-:Y:S01]  /*6770*/  FFMA.FTZ R163, R163, c[0x0][0x23c], -R140.reuse ;  /* 0x00008f00a3a37a23 */ /* 0x100fe2000001088c */
[----:B------:R-:W-:Y:S01]  /*6780*/  LDSM.16.MT88.4 R24, [R194+0xe800] ;  /* 0x00e80000c218783b */ /* 0x000fe20000004200 */
[--C-:B------:R-:W-:Y:S01]  /*6790*/  FFMA.FTZ R160, R219, c[0x0][0x23c], -R140.reuse ;  /* 0x00008f00dba07a23 */ /* 0x100fe2000001088c */
[----:B------:R-:W-:Y:S01]  /*67a0*/  MUFU.EX2 R154, R154 ;  /* 0x0000009a009a7308 */ /* 0x000fe20000000800 */
[----:B------:R-:W-:-:S02]  /*67b0*/  FFMA.FTZ R165, R165, c[0x0][0x23c], -R140 ;  /* 0x00008f00a5a57a23 */ /* 0x000fc4000001088c */
[--C-:B------:R-:W-:Y:S02]  /*67c0*/  FFMA.FTZ R164, R217, c[0x0][0x23c], -R162.reuse ;  /* 0x00008f00d9a47a23 */ /* 0x100fe400000108a2 */
[--C-:B------:R-:W-:Y:S02]  /*67d0*/  FFMA.FTZ R169, R169, c[0x0][0x23c], -R162.reuse ;  /* 0x00008f00a9a97a23 */ /* 0x100fe400000108a2 */
[--C-:B------:R-:W-:Y:S01]  /*67e0*/  FFMA.FTZ R166, R215, c[0x0][0x23c], -R162.reuse ;  /* 0x00008f00d7a67a23 */ /* 0x100fe200000108a2 */
[----:B------:R-:W3:Y:S01]  /*67f0*/  MUFU.EX2 R157, R157 ;  /* 0x0000009d009d7308 */ /* 0x000ee20000000800 */
[----:B-1----:R-:W-:Y:S01]  /*6800*/  F2FP.BF16.PACK_AB R98, R152, R155 ;  /* 0x0000009b9862723e */ /* 0x002fe200000010ff */
[--C-:B------:R-:W-:Y:S01]  /*6810*/  FFMA.FTZ R171, R171, c[0x0][0x23c], -R162.reuse ;  /* 0x00008f00abab7a23 */ /* 0x100fe200000108a2 */
[----:B------:R-:W-:Y:S01]  /*6820*/  LEA.HI.X R215, R134, c[0x0][0x16c], R133, 0x1, P0 ;  /* 0x00005b0086d77a11 */ /* 0x000fe200000f0c85 */
[----:B------:R-:W-:Y:S02]  /*6830*/  FFMA.FTZ R172, R173, c[0x0][0x23c], -R162 ;  /* 0x00008f00adac7a23 */ /* 0x000fe400000108a2 */
[----:B------:R-:W-:-:S02]  /*6840*/  FFMA.FTZ R168, R213, c[0x0][0x23c], -R140 ;  /* 0x00008f00d5a87a23 */ /* 0x000fc4000001088c */
[----:B------:R-:W-:Y:S01]  /*6850*/  MUFU.EX2 R159, R159 ;  /* 0x0000009f009f7308 */ /* 0x000fe20000000800 */
[--C-:B------:R-:W-:Y:S02]  /*6860*/  FFMA.FTZ R179, R179, c[0x0][0x23c], -R140.reuse ;  /* 0x00008f00b3b37a23 */ /* 0x100fe4000001088c */
[--C-:B------:R-:W-:Y:S02]  /*6870*/  FFMA.FTZ R170, R177, c[0x0][0x23c], -R140.reuse ;  /* 0x00008f00b1aa7a23 */ /* 0x100fe4000001088c */
[----:B------:R-:W-:Y:S02]  /*6880*/  FFMA.FTZ R219, R175, c[0x0][0x23c], -R140 ;  /* 0x00008f00afdb7a23 */ /* 0x000fe4000001088c */
[--C-:B------:R-:W-:Y:S01]  /*6890*/  FFMA.FTZ R173, R143, c[0x0][0x23c], -R162.reuse ;  /* 0x00008f008fad7a23 */ /* 0x100fe200000108a2 */
[----:B------:R-:W1:Y:S01]  /*68a0*/  MUFU.EX2 R148, R148 ;  /* 0x0000009400947308 */ /* 0x000e620000000800 */
[----:B---3--:R-:W-:Y:S01]  /*68b0*/  F2FP.BF16.PACK_AB R97, R157, R154 ;  /* 0x0000009a9d61723e */ /* 0x008fe200000010ff */
        /* <DEDUP_REMOVED lines=8> */
[----:B-1----:R-:W-:Y:S01]  /*6940*/  F2FP.BF16.PACK_AB R99, R148, R159 ;  /* 0x0000009f9463723e */ /* 0x002fe200000010ff */
        /* <DEDUP_REMOVED lines=10> */
[----:B------:R-:W3:Y:S06]  /*69f0*/  MUFU.EX2 R2, R2 ;  /* 0x0000000200027308 */ /* 0x000eec0000000800 */
        /* <DEDUP_REMOVED lines=39> */
[----:B---3--:R-:W-:Y:S01]  /*6c70*/  F2FP.BF16.PACK_AB R5, R2, R151 ;  /* 0x000000970205723e */ /* 0x008fe200000010ff */
[----:B------:R-:W-:-:S02]  /*6c80*/  FADD.FTZ R153, R153, R152 ;  /* 0x0000009899997221 */ /* 0x000fc40000010000 */
[----:B------:R-:W-:Y:S02]  /*6c90*/  FADD.FTZ R151, R151, R148 ;  /* 0x0000009497977221 */ /* 0x000fe40000010000 */
[----:B------:R-:W-:Y:S01]  /*6ca0*/  FADD.FTZ R150, R150, R153 ;  /* 0x0000009996967221 */ /* 0x000fe20000010000 */
[----:B------:R-:W-:Y:S01]  /*6cb0*/  F2FP.BF16.PACK_AB R6, R146, R149 ;  /* 0x000000959206723e */ /* 0x000fe200000010ff */
[----:B------:R-:W-:Y:S01]  /*6cc0*/  FADD.FTZ R2, R2, R151 ;  /* 0x0000009702027221 */ /* 0x000fe20000010000 */
[----:B------:R-:W-:-:S03]  /*6cd0*/  F2FP.BF16.PACK_AB R7, R0, R147 ;  /* 0x000000930007723e */ /* 0x000fc600000010ff */
[----:B------:R-:W-:-:S04]  /*6ce0*/  FADD.FTZ R147, R147, R2 ;  /* 0x0000000293937221 */ /* 0x000fc80000010000 */
[----:B------:R-:W-:Y:S01]  /*6cf0*/  HMMA.16816.F32.BF16 R36, R4, R8, R36 ;  /* 0x000000080424723c */ /* 0x000fe20000041824 */
[----:B------:R-:W-:-:S07]  /*6d00*/  FADD.FTZ R147, R0, R147 ;  /* 0x0000009300937221 */ /* 0x000fce0000010000 */
[C---:B------:R-:W-:Y:S01]  /*6d10*/  HMMA.16816.F32.BF16 R40, R4.reuse, R10, R40 ;  /* 0x0000000a0428723c */ /* 0x040fe20000041828 */
[----:B------:R-:W1:Y:S07]  /*6d20*/  LDSM.16.MT88.4 R8, [R194+0x10800] ;  /* 0x01080000c208783b */ /* 0x000e6e0000004200 */
[C---:B----4-:R-:W-:Y:S08]  /*6d30*/  HMMA.16816.F32.BF16 R128, R4.reuse, R20, R128 ;  /* 0x000000140480723c */ /* 0x050ff00000041880 */
[C---:B------:R-:W-:Y:S01]  /*6d40*/  HMMA.16816.F32.BF16 R124, R4.reuse, R22, R124 ;  /* 0x00000016047c723c */ /* 0x040fe2000004187c */
[----:B------:R-:W3:Y:S07]  /*6d50*/  LDSM.16.MT88.4 R20, [R196+0x10800] ;  /* 0x01080000c414783b */ /* 0x000eee0000004200 */
[C---:B-----5:R-:W-:Y:S08]  /*6d60*/  HMMA.16816.F32.BF16 R52, R4.reuse, R16, R52 ;  /* 0x000000100434723c */ /* 0x060ff00000041834 */
        /* <DEDUP_REMOVED lines=45> */
[----:B------:R-:W-:Y:S07]  /*7040*/  LDSM.16.MT88.4 R12, [R194+0x11000] ;  /* 0x01100000c20c783b */ /* 0x000fee0000004200 */
[C---:B------:R-:W-:Y:S08]  /*7050*/  HMMA.16816.F32.BF16 R112, R4.reuse, R32, R112 ;  /* 0x000000200470723c */ /* 0x040ff00000041870 */
[C---:B-1----:R-:W-:Y:S08]  /*7060*/  HMMA.16816.F32.BF16 R52, R4.reuse, R8, R52 ;  /* 0x000000080434723c */ /* 0x042ff00000041834 */
[C---:B------:R-:W-:Y:S01]  /*7070*/  HMMA.16816.F32.BF16 R56, R4.reuse, R10, R56 ;  /* 0x0000000a0438723c */ /* 0x040fe20000041838 */
[----:B------:R-:W1:Y:S07]  /*7080*/  LDSM.16.MT88.4 R8, [R193+0x11000] ;  /* 0x01100000c108783b */ /* 0x000e6e0000004200 */
[C---:B---3--:R-:W-:Y:S08]  /*7090*/  HMMA.16816.F32.BF16 R60, R4.reuse, R16, R60 ;  /* 0x00000010043c723c */ /* 0x048ff0000004183c */
        /* <DEDUP_REMOVED lines=55> */
[----:B------:R-:W-:-:S05]  /*7410*/  FADD.FTZ R219, R219, R170 ;  /* 0x000000aadbdb7221 */ /* 0x000fca0000010000 */
        /* <DEDUP_REMOVED lines=94> */
.L_x_2161:
[----:B------:R-:W-:-:S05]  /*7a00*/  IMAD.MOV.U32 R7, RZ, RZ, c[0x0][0x1a0] ;  /* 0x00006800ff077624 */ /* 0x000fca00078e00ff */
[----:B------:R-:W-:-:S04]  /*7a10*/  LEA R7, -R7, RZ, 0x6 ;  /* 0x000000ff07077211 */ /* 0x000fc800078e31ff */
[----:B------:R-:W-:Y:S02]  /*7a20*/  SHF.R.S32.HI R2, RZ, 0x1f, R7 ;  /* 0x0000001fff027819 */ /* 0x000fe40000011407 */
.L_x_2162:
        /* <DEDUP_REMOVED lines=89> */
[----:B------:R-:W-:Y:S01]  /*7fc0*/  IMAD.MOV.U32 R220, RZ, RZ, R176 ;  /* 0x000000ffffdc7224 */ /* 0x000fe200078e00b0 */
[----:B------:R-:W-:Y:S01]  /*7fd0*/  @!P1 LEA.HI.X R33, R144, c[0x0][0x174], R135, 0x1, P0 ;  /* 0x00005d0090219a11 */ /* 0x000fe200000f0c87 */
[----:B------:R-:W-:Y:S01]  /*7fe0*/  @P1 STS.128 [R206+0x11000], RZ ;  /* 0x011000ffce001388 */ /* 0x000fe20000000c00 */
[----:B------:R-:W-:-:S03]  /*7ff0*/  IMAD.MOV.U32 R221, RZ, RZ, R177 ;  /* 0x000000ffffdd7224 */ /* 0x000fc600078e00b1 */
        /* <DEDUP_REMOVED lines=20> */
[----:B---3--:R-:W4:Y:S04]  /*8140*/  LDSM.16.M88.4 R12, [R201+0x6800] ;  /* 0x00680000c90c783b */ /* 0x008f280000000200 */
[----:B--2---:R-:W2:Y:S04]  /*8150*/  LDSM.16.M88.4 R20, [R201+0x6000] ;  /* 0x00600000c914783b */ /* 0x004ea80000000200 */
[----:B------:R-:W3:Y:S04]  /*8160*/  LDSM.16.M88.4 R156, [R201+0x7000] ;  /* 0x00700000c99c783b */ /* 0x000ee80000000200 */
[----:B------:R-:W2:Y:S04]  /*8170*/  LDSM.16.M88.4 R140, [R201+0x7800] ;  /* 0x00780000c98c783b */ /* 0x000ea80000000200 */
[----:B-----5:R-:W-:Y:S04]  /*8180*/  LDSM.16.M88.4 R8, [R200] ;  /* 0x00000000c808783b */ /* 0x020fe80000000200 */
[----:B------:R-:W5:Y:S04]  /*8190*/  LDSM.16.M88.4 R28, [R191] ;  /* 0x00000000bf1c783b */ /* 0x000f680000000200 */
[----:B------:R-:W3:Y:S04]  /*81a0*/  LDSM.16.M88.4 R136, [R199] ;  /* 0x00000000c788783b */ /* 0x000ee80000000200 */
[----:B-1----:R-:W1:Y:S04]  /*81b0*/  LDSM.16.M88.4 R4, [R190] ;  /* 0x00000000be04783b */ /* 0x002e680000000200 */
[----:B------:R-:W1:Y:S04]  /*81c0*/  LDSM.16.M88.4 R164, [R189] ;  /* 0x00000000bda4783b */ /* 0x000e680000000200 */
[----:B------:R-:W-:Y:S01]  /*81d0*/  LDSM.16.M88.4 R32, [R198] ;  /* 0x00000000c620783b */ /* 0x000fe20000000200 */
[C---:B----4-:R-:W-:Y:S03]  /*81e0*/  HMMA.16816.F32.BF16 R16, R148.reuse, R12, RZ ;  /* 0x0000000c9410723c */ /* 0x050fe600000418ff */
[----:B------:R-:W4:Y:S04]  /*81f0*/  LDSM.16.M88.4 R144, [R195+0x6000] ;  /* 0x00600000c390783b */ /* 0x000f280000000200 */
[----:B------:R-:W-:Y:S01]  /*8200*/  LDSM.16.M88.4 R172, [R188] ;  /* 0x00000000bcac783b */ /* 0x000fe20000000200 */
[C---:B------:R-:W-:Y:S03]  /*8210*/  HMMA.16816.F32.BF16 R12, R148.reuse, R14, RZ ;  /* 0x0000000e940c723c */ /* 0x040fe600000418ff */
[----:B------:R-:W-:Y:S04]  /*8220*/  LDSM.16.M88.4 R168, [R188+0x800] ;  /* 0x00080000bca8783b */ /* 0x000fe80000000200 */
[----:B------:R-:W0:Y:S01]  /*8230*/  LDGDEPBAR ;  /* 0x00000000000079af */ /* 0x000e220000000000 */
[C---:B--2---:R-:W-:Y:S08]  /*8240*/  HMMA.16816.F32.BF16 R24, R148.reuse, R20, RZ ;  /* 0x000000149418723c */ /* 0x044ff000000418ff */
[C---:B------:R-:W-:Y:S08]  /*8250*/  HMMA.16816.F32.BF16 R20, R148.reuse, R22, RZ ;  /* 0x000000169414723c */ /* 0x040ff000000418ff */
[C---:B---3--:R-:W-:Y:S08]  /*8260*/  HMMA.16816.F32.BF16 R160, R148.reuse, R156, RZ ;  /* 0x0000009c94a0723c */ /* 0x048ff000000418ff */
[C---:B------:R-:W-:Y:S08]  /*8270*/  HMMA.16816.F32.BF16 R156, R148.reuse, R158, RZ ;  /* 0x0000009e949c723c */ /* 0x040ff000000418ff */
[C---:B------:R-:W-:Y:S08]  /*8280*/  HMMA.16816.F32.BF16 R152, R148.reuse, R140, RZ ;  /* 0x0000008c9498723c */ /* 0x040ff000000418ff */
[----:B------:R-:W-:Y:S01]  /*8290*/  HMMA.16816.F32.BF16 R148, R148, R142, RZ ;  /* 0x0000008e9494723c */ /* 0x000fe200000418ff */
[----:B------:R-:W2:Y:S07]  /*82a0*/  LDSM.16.M88.4 R140, [R195+0x6800] ;  /* 0x00680000c38c783b */ /* 0x000eae0000000200 */
[C---:B-----5:R-:W-:Y:S08]  /*82b0*/  HMMA.16816.F32.BF16 R16, R8.reuse, R28, R16 ;  /* 0x0000001c0810723c */ /* 0x060ff00000041810 */
[C---:B------:R-:W-:Y:S01]  /*82c0*/  HMMA.16816.F32.BF16 R12, R8.reuse, R30, R12 ;  /* 0x0000001e080c723c */ /* 0x040fe2000004180c */
[----:B------:R-:W3:Y:S07]  /*82d0*/  LDSM.16.M88.4 R28, [R195+0x7000] ;  /* 0x00700000c31c783b */ /* 0x000eee0000000200 */
[C---:B------:R-:W-:Y:S08]  /*82e0*/  HMMA.16816.F32.BF16 R24, R8.reuse, R136, R24 ;  /* 0x000000880818723c */ /* 0x040ff00000041818 */
[C---:B------:R-:W-:Y:S01]  /*82f0*/  HMMA.16816.F32.BF16 R20, R8.reuse, R138, R20 ;  /* 0x0000008a0814723c */ /* 0x040fe20000041814 */
[----:B------:R-:W5:Y:S07]  /*8300*/  LDSM.16.M88.4 R136, [R195+0x7800] ;  /* 0x00780000c388783b */ /* 0x000f6e0000000200 */
[C---:B-1----:R-:W-:Y:S08]  /*8310*/  HMMA.16816.F32.BF16 R160, R8.reuse, R4, R160 ;  /* 0x0000000408a0723c */ /* 0x042ff000000418a0 */
[C---:B------:R-:W-:Y:S01]  /*8320*/  HMMA.16816.F32.BF16 R156, R8.reuse, R6, R156 ;  /* 0x00000006089c723c */ /* 0x040fe2000004189c */
[----:B------:R-:W1:Y:S07]  /*8330*/  LDSM.16.M88.4 R4, [R197] ;  /* 0x00000000c504783b */ /* 0x000e6e0000000200 */
[C---:B------:R-:W-:Y:S08]  /*8340*/  HMMA.16816.F32.BF16 R152, R8.reuse, R164, R152 ;  /* 0x000000a40898723c */ /* 0x040ff00000041898 */
[----:B------:R-:W-:Y:S01]  /*8350*/  HMMA.16816.F32.BF16 R148, R8, R166, R148 ;  /* 0x000000a60894723c */ /* 0x000fe20000041894 */
[----:B------:R-:W1:Y:S04]  /*8360*/  LDSM.16.M88.4 R8, [R188+0x1000] ;  /* 0x00100000bc08783b */ /* 0x000e680000000200 */
[----:B------:R-:W1:Y:S03]  /*8370*/  LDSM.16.M88.4 R164, [R188+0x1800] ;  /* 0x00180000bca4783b */ /* 0x000e660000000200 */
[C---:B----4-:R-:W-:Y:S08]  /*8380*/  HMMA.16816.F32.BF16 R24, R32.reuse, R144, R24 ;  /* 0x000000902018723c */ /* 0x050ff00000041818 */
[C---:B------:R-:W-:Y:S01]  /*8390*/  HMMA.16816.F32.BF16 R20, R32.reuse, R146, R20 ;  /* 0x000000922014723c */ /* 0x040fe20000041814 */
[----:B------:R-:W-:Y:S07]  /*83a0*/  LDSM.16.M88.4 R144, [R201+0x8000] ;  /* 0x00800000c990783b */ /* 0x000fee0000000200 */
[C---:B--2---:R-:W-:Y:S08]  /*83b0*/  HMMA.16816.F32.BF16 R16, R32.reuse, R140, R16 ;  /* 0x0000008c2010723c */ /* 0x044ff00000041810 */
[C---:B------:R-:W-:Y:S01]  /*83c0*/  HMMA.16816.F32.BF16 R12, R32.reuse, R142, R12 ;  /* 0x0000008e200c723c */ /* 0x040fe2000004180c */
[----:B------:R-:W-:Y:S07]  /*83d0*/  LDSM.16.M88.4 R140, [R201+0x8800] ;  /* 0x00880000c98c783b */ /* 0x000fee0000000200 */
[C---:B---3--:R-:W-:Y:S08]  /*83e0*/  HMMA.16816.F32.BF16 R160, R32.reuse, R28, R160 ;  /* 0x0000001c20a0723c */ /* 0x048ff000000418a0 */
[C---:B------:R-:W-:Y:S01]  /*83f0*/  HMMA.16816.F32.BF16 R156, R32.reuse, R30, R156 ;  /* 0x0000001e209c723c */ /* 0x040fe2000004189c */
[----:B------:R-:W2:Y:S07]  /*8400*/  LDSM.16.M88.4 R28, [R202+0x2000] ;  /* 0x00200000ca1c783b */ /* 0x000eae0000000200 */
[C---:B-----5:R-:W-:Y:S08]  /*8410*/  HMMA.16816.F32.BF16 R152, R32.reuse, R136, R152 ;  /* 0x000000882098723c */ /* 0x060ff00000041898 */
[----:B------:R-:W-:Y:S01]  /*8420*/  HMMA.16816.F32.BF16 R148, R32, R138, R148 ;  /* 0x0000008a2094723c */ /* 0x000fe20000041894 */
[----:B------:R-:W3:Y:S04]  /*8430*/  LDSM.16.M88.4 R136, [R201+0x9000] ;  /* 0x00900000c988783b */ /* 0x000ee80000000200 */
[----:B------:R-:W-:Y:S03]  /*8440*/  LDSM.16.M88.4 R32, [R201+0x9800] ;  /* 0x00980000c920783b */ /* 0x000fe60000000200 */
[C---:B-1----:R-:W-:Y:S08]  /*8450*/  HMMA.16816.F32.BF16 R24, R4.reuse, R172, R24 ;  /* 0x000000ac0418723c */ /* 0x042ff00000041818 */
[C---:B------:R-:W-:Y:S01]  /*8460*/  HMMA.16816.F32.BF16 R20, R4.reuse, R174, R20 ;  /* 0x000000ae0414723c */ /* 0x040fe20000041814 */
[----:B------:R-:W-:Y:S07]  /*8470*/  LDSM.16.M88.4 R172, [R200+0x2000] ;  /* 0x00200000c8ac783b */ /* 0x000fee0000000200 */
[C---:B------:R-:W-:Y:S08]  /*8480*/  HMMA.16816.F32.BF16 R16, R4.reuse, R168, R16 ;  /* 0x000000a80410723c */ /* 0x040ff00000041810 */
[C---:B------:R-:W-:Y:S01]  /*8490*/  HMMA.16816.F32.BF16 R12, R4.reuse, R170, R12 ;  /* 0x000000aa040c723c */ /* 0x040fe2000004180c */
[----:B------:R-:W-:Y:S07]  /*84a0*/  LDSM.16.M88.4 R168, [R185] ;  /* 0x00000000b9a8783b */ /* 0x000fee0000000200 */
[C---:B------:R-:W-:Y:S08]  /*84b0*/  HMMA.16816.F32.BF16 R160, R4.reuse, R8, R160 ;  /* 0x0000000804a0723c */ /* 0x040ff000000418a0 */
[C---:B------:R-:W-:Y:S01]  /*84c0*/  HMMA.16816.F32.BF16 R156, R4.reuse, R10, R156 ;  /* 0x0000000a049c723c */ /* 0x040fe2000004189c */
[----:B------:R-:W1:Y:S07]  /*84d0*/  LDSM.16.M88.4 R8, [R187] ;  /* 0x00000000bb08783b */ /* 0x000e6e0000000200 */
[C---:B------:R-:W-:Y:S08]  /*84e0*/  HMMA.16816.F32.BF16 R152, R4.reuse, R164, R152 ;  /* 0x000000a40498723c */ /* 0x040ff00000041898 */
[----:B------:R-:W-:Y:S01]  /*84f0*/  HMMA.16816.F32.BF16 R148, R4, R166, R148 ;  /* 0x000000a60494723c */ /* 0x000fe20000041894 */
[----:B------:R-:W4:Y:S04]  /*8500*/  LDSM.16.M88.4 R4, [R186] ;  /* 0x00000000ba04783b */ /* 0x000f280000000200 */
[----:B------:R-:W-:Y:S03]  /*8510*/  LDSM.16.M88.4 R164, [R184] ;  /* 0x00000000b8a4783b */ /* 0x000fe60000000200 */
[C---:B--2---:R-:W-:Y:S08]  /*8520*/  HMMA.16816.F32.BF16 R24, R28.reuse, R144, R24 ;  /* 0x000000901c18723c */ /* 0x044ff00000041818 */
[C---:B------:R-:W-:Y:S01]  /*8530*/  HMMA.16816.F32.BF16 R20, R28.reuse, R146, R20 ;  /* 0x000000921c14723c */ /* 0x040fe20000041814 */
[----:B------:R-:W-:Y:S07]  /*8540*/  LDSM.16.M88.4 R144, [R198+0x2000] ;  /* 0x00200000c690783b */ /* 0x000fee0000000200 */
[C---:B------:R-:W-:Y:S08]  /*8550*/  HMMA.16816.F32.BF16 R16, R28.reuse, R140, R16 ;  /* 0x0000008c1c10723c */ /* 0x040ff00000041810 */
[C---:B------:R-:W-:Y:S01]  /*8560*/  HMMA.16816.F32.BF16 R12, R28.reuse, R142, R12 ;  /* 0x0000008e1c0c723c */ /* 0x040fe2000004180c */
[----:B------:R-:W2:Y:S07]  /*8570*/  LDSM.16.M88.4 R140, [R195+0x8000] ;  /* 0x00800000c38c783b */ /* 0x000eae0000000200 */
[C---:B---3--:R-:W-:Y:S08]  /*8580*/  HMMA.16816.F32.BF16 R160, R28.reuse, R136, R160 ;  /* 0x000000881ca0723c */ /* 0x048ff000000418a0 */
        /* <DEDUP_REMOVED lines=8> */
[----:B------:R-:W-:Y:S03]  /*8610*/  LDSM.16.M88.4 R28, [R195+0x9800] ;  /* 0x00980000c31c783b */ /* 0x000fe60000000200 */
[C---:B----4-:R-:W-:Y:S08]  /*8620*/  HMMA.16816.F32.BF16 R16, R172.reuse, R4, R16 ;  /* 0x00000004ac10723c */ /* 0x050ff00000041810 */
[----:B------:R-:W-:Y:S01]  /*8630*/  HMMA.16816.F32.BF16 R12, R172, R6, R12 ;  /* 0x00000006ac0c723c */ /* 0x000fe2000004180c */
[----:B------:R-:W1:Y:S07]  /*8640*/  LDSM.16.M88.4 R4, [R188+0x2000] ;  /* 0x00200000bc04783b */ /* 0x000e6e0000000200 */
[C---:B--2---:R-:W-:Y:S08]  /*8650*/  HMMA.16816.F32.BF16 R24, R144.reuse, R140, R24 ;  /* 0x0000008c9018723c */ /* 0x044ff00000041818 */
[----:B------:R-:W-:Y:S01]  /*8660*/  HMMA.16816.F32.BF16 R20, R144, R142, R20 ;  /* 0x0000008e9014723c */ /* 0x000fe20000041814 */
[----:B------:R-:W-:Y:S07]  /*8670*/  LDSM.16.M88.4 R140, [R188+0x2800] ;  /* 0x00280000bc8c783b */ /* 0x000fee0000000200 */
[C---:B------:R-:W-:Y:S08]  /*8680*/  HMMA.16816.F32.BF16 R152, R172.reuse, R164, R152 ;  /* 0x000000a4ac98723c */ /* 0x040ff00000041898 */
[C---:B------:R-:W-:Y:S08]  /*8690*/  HMMA.16816.F32.BF16 R148, R172.reuse, R166, R148 ;  /* 0x000000a6ac94723c */ /* 0x040ff00000041894 */
[C---:B------:R-:W-:Y:S08]  /*86a0*/  HMMA.16816.F32.BF16 R160, R172.reuse, R168, R160 ;  /* 0x000000a8aca0723c */ /* 0x040ff000000418a0 */
[----:B------:R-:W-:Y:S01]  /*86b0*/  HMMA.16816.F32.BF16 R156, R172, R170, R156 ;  /* 0x000000aaac9c723c */ /* 0x000fe2000004189c */
[----:B------:R-:W-:Y:S04]  /*86c0*/  LDSM.16.M88.4 R168, [R188+0x3000] ;  /* 0x00300000bca8783b */ /* 0x000fe80000000200 */
[----:B------:R-:W-:Y:S03]  /*86d0*/  LDSM.16.M88.4 R172, [R188+0x3800] ;  /* 0x00380000bcac783b */ /* 0x000fe60000000200 */
[C---:B---3--:R-:W-:Y:S08]  /*86e0*/  HMMA.16816.F32.BF16 R16, R144.reuse, R136, R16 ;  /* 0x000000889010723c */ /* 0x048ff00000041810 */
[----:B------:R-:W-:Y:S01]  /*86f0*/  HMMA.16816.F32.BF16 R164, R144, R138, R12 ;  /* 0x0000008a90a4723c */ /* 0x000fe2000004180c */
[----:B------:R-:W-:Y:S04]  /*8700*/  LDSM.16.M88.4 R136, [R202+0x4000] ;  /* 0x00400000ca88783b */ /* 0x000fe80000000200 */
[----:B------:R-:W2:Y:S03]  /*8710*/  LDSM.16.M88.4 R12, [R201+0xa000] ;  /* 0x00a00000c90c783b */ /* 0x000ea60000000200 */
[C---:B-1----:R-:W-:Y:S08]  /*8720*/  HMMA.16816.F32.BF16 R24, R8.reuse, R4, R24 ;  /* 0x000000040818723c */ /* 0x042ff00000041818 */
[----:B------:R-:W-:Y:S01]  /*8730*/  HMMA.16816.F32.BF16 R20, R8, R6, R20 ;  /* 0x000000060814723c */ /* 0x000fe20000041814 */
[----:B------:R-:W-:Y:S07]  /*8740*/  LDSM.16.M88.4 R4, [R195+0xa000] ;  /* 0x00a00000c304783b */ /* 0x000fee0000000200 */
[C---:B------:R-:W-:Y:S08]  /*8750*/  HMMA.16816.F32.BF16 R160, R144.reuse, R32, R160 ;  /* 0x0000002090a0723c */ /* 0x040ff000000418a0 */
[C---:B------:R-:W-:Y:S01]  /*8760*/  HMMA.16816.F32.BF16 R156, R144.reuse, R34, R156 ;  /* 0x00000022909c723c */ /* 0x040fe2000004189c */
[----:B------:R-:W-:Y:S07]  /*8770*/  LDSM.16.M88.4 R32, [R200+0x4000] ;  /* 0x00400000c820783b */ /* 0x000fee0000000200 */
[C---:B------:R-:W-:Y:S08]  /*8780*/  HMMA.16816.F32.BF16 R152, R144.reuse, R28, R152 ;  /* 0x0000001c9098723c */ /* 0x040ff00000041898 */
[----:B------:R-:W-:Y:S01]  /*8790*/  HMMA.16816.F32.BF16 R148, R144, R30, R148 ;  /* 0x0000001e9094723c */ /* 0x000fe20000041894 */
[----:B------:R-:W1:Y:S04]  /*87a0*/  LDSM.16.M88.4 R28, [R183] ;  /* 0x00000000b71c783b */ /* 0x000e680000000200 */
[----:B------:R-:W-:Y:S03]  /*87b0*/  LDSM.16.M88.4 R144, [R197+0x4000] ;  /* 0x00400000c590783b */ /* 0x000fe60000000200 */
[C---:B--2---:R-:W-:Y:S08]  /*87c0*/  HMMA.16816.F32.BF16 R24, R136.reuse, R12, R24 ;  /* 0x0000000c8818723c */ /* 0x044ff00000041818 */
[----:B------:R-:W-:Y:S01]  /*87d0*/  HMMA.16816.F32.BF16 R20, R136, R14, R20 ;  /* 0x0000000e8814723c */ /* 0x000fe20000041814 */
[----:B------:R-:W-:Y:S07]  /*87e0*/  LDSM.16.M88.4 R12, [R201+0xa800] ;  /* 0x00a80000c90c783b */ /* 0x000fee0000000200 */
[C---:B------:R-:W-:Y:S08]  /*87f0*/  HMMA.16816.F32.BF16 R16, R8.reuse, R140, R16 ;  /* 0x0000008c0810723c */ /* 0x040ff00000041810 */
[C---:B------:R-:W-:Y:S01]  /*8800*/  HMMA.16816.F32.BF16 R164, R8.reuse, R142, R164 ;  /* 0x0000008e08a4723c */ /* 0x040fe200000418a4 */
[----:B------:R-:W2:Y:S07]  /*8810*/  LDSM.16.M88.4 R140, [R198+0x4000] ;  /* 0x00400000c68c783b */ /* 0x000eae0000000200 */
[C---:B------:R-:W-:Y:S08]  /*8820*/  HMMA.16816.F32.BF16 R160, R8.reuse, R168, R160 ;  /* 0x000000a808a0723c */ /* 0x040ff000000418a0 */
[----:B------:R-:W-:Y:S01]  /*8830*/  HMMA.16816.F32.BF16 R156, R8, R170, R156 ;  /* 0x000000aa089c723c */ /* 0x000fe2000004189c */
[----:B------:R-:W3:Y:S07]  /*8840*/  LDSM.16.M88.4 R168, [R201+0xb000] ;  /* 0x00b00000c9a8783b */ /* 0x000eee0000000200 */
[C---:B-1----:R-:W-:Y:S08]  /*8850*/  HMMA.16816.F32.BF16 R24, R32.reuse, R28, R24 ;  /* 0x0000001c2018723c */ /* 0x042ff00000041818 */
[----:B------:R-:W-:Y:S01]  /*8860*/  HMMA.16816.F32.BF16 R20, R32, R30, R20 ;  /* 0x0000001e2014723c */ /* 0x000fe20000041814 */
[----:B------:R-:W-:Y:S07]  /*8870*/  LDSM.16.M88.4 R28, [R182] ;  /* 0x00000000b61c783b */ /* 0x000fee0000000200 */
[C---:B------:R-:W-:Y:S08]  /*8880*/  HMMA.16816.F32.BF16 R152, R8.reuse, R172, R152 ;  /* 0x000000ac0898723c */ /* 0x040ff00000041898 */
[----:B------:R-:W-:Y:S01]  /*8890*/  HMMA.16816.F32.BF16 R148, R8, R174, R148 ;  /* 0x000000ae0894723c */ /* 0x000fe20000041894 */
[----:B------:R-:W1:Y:S04]  /*88a0*/  LDSM.16.M88.4 R8, [R188+0x4000] ;  /* 0x00400000bc08783b */ /* 0x000e680000000200 */
[----:B------:R-:W-:Y:S03]  /*88b0*/  LDSM.16.M88.4 R172, [R201+0xb800] ;  /* 0x00b80000c9ac783b */ /* 0x000fe60000000200 */
[C---:B--2---:R-:W-:Y:S08]  /*88c0*/  HMMA.16816.F32.BF16 R24, R140.reuse, R4, R24 ;  /* 0x000000048c18723c */ /* 0x044ff00000041818 */
[----:B------:R-:W-:Y:S01]  /*88d0*/  HMMA.16816.F32.BF16 R20, R140, R6, R20 ;  /* 0x000000068c14723c */ /* 0x000fe20000041814 */
[----:B------:R-:W2:Y:S07]  /*88e0*/  LDSM.16.M88.4 R4, [R181] ;  /* 0x00000000b504783b */ /* 0x000eae0000000200 */
[C---:B---3--:R-:W-:Y:S08]  /*88f0*/  HMMA.16816.F32.BF16 R160, R136.reuse, R168, R160 ;  /* 0x000000a888a0723c */ /* 0x048ff000000418a0 */
[C---:B------:R-:W-:Y:S08]  /*8900*/  HMMA.16816.F32.BF16 R156, R136.reuse, R170, R156 ;  /* 0x000000aa889c723c */ /* 0x040ff0000004189c */
[----:B------:R-:W-:Y:S08]  /*8910*/  HMMA.16816.F32.BF16 R16, R136, R12, R16 ;  /* 0x0000000c8810723c */ /* 0x000ff00000041810 */
[C---:B-1----:R-:W-:Y:S08]  /*8920*/  HMMA.16816.F32.BF16 R24, R144.reuse, R8, R24 ;  /* 0x000000089018723c */ /* 0x042ff00000041818 */
[----:B------:R-:W-:Y:S01]  /*8930*/  HMMA.16816.F32.BF16 R20, R144, R10, R20 ;  /* 0x0000000a9014723c */ /* 0x000fe20000041814 */
[----:B------:R-:W1:Y:S07]  /*8940*/  LDSM.16.M88.4 R8, [R195+0xb000] ;  /* 0x00b00000c308783b */ /* 0x000e6e0000000200 */
[----:B------:R-:W-:Y:S01]  /*8950*/  HMMA.16816.F32.BF16 R164, R136, R14, R164 ;  /* 0x0000000e88a4723c */ /* 0x000fe200000418a4 */
[----:B------:R-:W3:Y:S07]  /*8960*/  LDSM.16.M88.4 R12, [R195+0xa800] ;  /* 0x00a80000c30c783b */ /* 0x000eee0000000200 */
[----:B--2---:R-:W-:Y:S01]  /*8970*/  HMMA.16816.F32.BF16 R160, R32, R4, R160 ;  /* 0x0000000420a0723c */ /* 0x004fe200000418a0 */
[----:B------:R-:W-:-:S02]  /*8980*/  FMUL.FTZ R0, R24, c[0x0][0x2ec] ;  /* 0x0000bb0018007a20 */ /* 0x000fc40000410000 */
[----:B------:R-:W-:Y:S02]  /*8990*/  FMUL.FTZ R2, R25, c[0x0][0x2ec] ;  /* 0x0000bb0019027a20 */ /* 0x000fe40000410000 */
[----:B------:R-:W-:Y:S02]  /*89a0*/  FMUL.FTZ R135, R26, c[0x0][0x2ec] ;  /* 0x0000bb001a877a20 */ /* 0x000fe40000410000 */
[----:B------:R-:W2:Y:S01]  /*89b0*/  MUFU.TANH R0, R0 ;  /* 0x0000000000007308 */ /* 0x000ea20000002400 */
[----:B------:R-:W-:Y:S01]  /*89c0*/  HMMA.16816.F32.BF16 R156, R32, R6, R156 ;  /* 0x00000006209c723c */ /* 0x000fe2000004189c */
[----:B------:R-:W4:Y:S01]  /*89d0*/  LDSM.16.M88.4 R4, [R188+0x5000] ;  /* 0x00500000bc04783b */ /* 0x000f220000000200 */
[----:B------:R-:W-:Y:S02]  /*89e0*/  FMUL.FTZ R20, R20, c[0x0][0x2ec] ;  /* 0x0000bb0014147a20 */ /* 0x000fe40000410000 */
[----:B------:R-:W-:Y:S02]  /*89f0*/  FMUL.FTZ R21, R21, c[0x0][0x2ec] ;  /* 0x0000bb0015157a20 */ /* 0x000fe40000410000 */
[----:B------:R-:W-:Y:S01]  /*8a00*/  FMUL.FTZ R22, R22, c[0x0][0x2ec] ;  /* 0x0000bb0016167a20 */ /* 0x000fe20000410000 */
[----:B------:R-:W-:Y:S01]  /*8a10*/  MUFU.TANH R2, R2 ;  /* 0x0000000200027308 */ /* 0x000fe20000002400 */
[C---:B------:R-:W-:Y:S07]  /*8a20*/  HMMA.16816.F32.BF16 R152, R136.reuse, R172, R152 ;  /* 0x000000ac8898723c */ /* 0x040fee0000041898 */
[----:B------:R-:W5:Y:S01]  /*8a30*/  MUFU.TANH R135, R135 ;  /* 0x0000008700877308 */ /* 0x000f620000002400 */
[----:B------:R-:W-:Y:S07]  /*8a40*/  HMMA.16816.F32.BF16 R148, R136, R174, R148 ;  /* 0x000000ae8894723c */ /* 0x000fee0000041894 */
[----:B------:R-:W-:Y:S01]  /*8a50*/  FMUL.FTZ R136, R27, c[0x0][0x2ec] ;  /* 0x0000bb001b887a20 */ /* 0x000fe20000410000 */
[C---:B------:R-:W-:Y:S01]  /*8a60*/  HMMA.16816.F32.BF16 R16, R32.reuse, R28, R16 ;  /* 0x0000001c2010723c */ /* 0x040fe20000041810 */
[----:B------:R-:W2:Y:S01]  /*8a70*/  LDSM.16.M88.4 R24, [R180] ;  /* 0x00000000b418783b */ /* 0x000ea20000000200 */
[----:B------:R-:W-:Y:S06]  /*8a80*/  MUFU.TANH R20, R20 ;  /* 0x0000001400147308 */ /* 0x000fec0000002400 */
[----:B------:R-:W-:Y:S01]  /*8a90*/  HMMA.16816.F32.BF16 R164, R32, R30, R164 ;  /* 0x0000001e20a4723c */ /* 0x000fe200000418a4 */
[----:B------:R-:W2:Y:S01]  /*8aa0*/  LDSM.16.M88.4 R28, [R188+0x4800] ;  /* 0x00480000bc1c783b */ /* 0x000ea20000000200 */
[----:B------:R-:W2:Y:S06]  /*8ab0*/  MUFU.TANH R136, R136 ;  /* 0x0000008800887308 */ /* 0x000eac0000002400 */
[C---:B-1----:R-:W-:Y:S02]  /*8ac0*/  HMMA.16816.F32.BF16 R160, R140.reuse, R8, R160 ;  /* 0x000000088ca0723c */ /* 0x042fe400000418a0 */
[----:B------:R-:W-:Y:S05]  /*8ad0*/  MUFU.TANH R21, R21 ;  /* 0x0000001500157308 */ /* 0x000fea0000002400 */
[----:B------:R-:W-:Y:S01]  /*8ae0*/  FMUL.FTZ R8, R23, c[0x0][0x2ec] ;  /* 0x0000bb0017087a20 */ /* 0x000fe20000410000 */
[C---:B---3--:R-:W-:Y:S02]  /*8af0*/  HMMA.16816.F32.BF16 R16, R140.reuse, R12, R16 ;  /* 0x0000000c8c10723c */ /* 0x048fe40000041810 */
[----:B------:R-:W1:Y:S06]  /*8b00*/  MUFU.TANH R22, R22 ;  /* 0x0000001600167308 */ /* 0x000e6c0000002400 */
[C---:B------:R-:W-:Y:S01]  /*8b10*/  HMMA.16816.F32.BF16 R164, R140.reuse, R14, R164 ;  /* 0x0000000e8ca4723c */ /* 0x040fe200000418a4 */
[----:B------:R-:W3:Y:S01]  /*8b20*/  LDSM.16.M88.4 R12, [R195+0xb800] ;  /* 0x00b80000c30c783b */ /* 0x000ee20000000200 */
[----:B------:R-:W1:Y:S06]  /*8b30*/  MUFU.TANH R8, R8 ;  /* 0x0000000800087308 */ /* 0x000e6c0000002400 */
[----:B------:R-:W-:Y:S07]  /*8b40*/  HMMA.16816.F32.BF16 R156, R140, R10, R156 ;  /* 0x0000000a8c9c723c */ /* 0x000fee000004189c */
[----:B------:R-:W-:Y:S01]  /*8b50*/  IMAD.U32 R10, RZ, RZ, UR25 ;  /* 0x00000019ff0a7e24 */ /* 0x000fe2000f8e00ff */
[----:B----4-:R-:W-:Y:S03]  /*8b60*/  HMMA.16816.F32.BF16 R160, R144, R4, R160 ;  /* 0x0000000490a0723c */ /* 0x010fe600000418a0 */
[----:B------:R-:W-:-:S05]  /*8b70*/  IMAD R10, R10, 0x40, R205 ;  /* 0x000000400a0a7824 */ /* 0x000fca00078e02cd */
[C---:B------:R-:W-:Y:S01]  /*8b80*/  IADD3 R4, R10.reuse, 0x1, RZ ;  /* 0x000000010a047810 */ /* 0x040fe20007ffe0ff */
[C---:B--2---:R-:W-:Y:S01]  /*8b90*/  HMMA.16816.F32.BF16 R152, R32.reuse, R24, R152 ;  /* 0x000000182098723c */ /* 0x044fe20000041898 */
[-C--:B------:R-:W-:Y:S02]  /*8ba0*/  ISETP.GE.AND P4, PT, R10, R211.reuse, PT ;  /* 0x000000d30a00720c */ /* 0x080fe40003f86270 */
[C---:B------:R-:W-:Y:S02]  /*8bb0*/  ISETP.GE.AND P6, PT, R4.reuse, R211, PT ;  /* 0x000000d30400720c */ /* 0x040fe40003fc6270 */
[C---:B------:R-:W-:Y:S02]  /*8bc0*/  ISETP.GE.AND P0, PT, R4.reuse, R207, PT ;  /* 0x000000cf0400720c */ /* 0x040fe40003f06270 */
[C---:B------:R-:W-:Y:S01]  /*8bd0*/  ISETP.LT.OR P6, PT, R4.reuse, R212, P6 ;  /* 0x000000d40400720c */ /* 0x040fe200037c1670 */
[----:B------:R-:W-:Y:S01]  /*8be0*/  HMMA.16816.F32.BF16 R148, R32, R26, R148 ;  /* 0x0000001a2094723c */ /* 0x000fe20000041894 */
[----:B------:R-:W-:-:S02]  /*8bf0*/  ISETP.LT.OR P0, PT, R4, R210, P0 ;  /* 0x000000d20400720c */ /* 0x000fc40000701670 */
[C---:B------:R-:W-:Y:S02]  /*8c00*/  ISETP.GE.AND P5, PT, R10.reuse, R207, PT ;  /* 0x000000cf0a00720c */ /* 0x040fe40003fa6270 */
[C---:B------:R-:W-:Y:S02]  /*8c10*/  ISETP.LT.OR P4, PT, R10.reuse, R212, P4 ;  /* 0x000000d40a00720c */ /* 0x040fe40002781670 */
[----:B------:R-:W-:Y:S01]  /*8c20*/  ISETP.LT.OR P5, PT, R10, R210, P5 ;  /* 0x000000d20a00720c */ /* 0x000fe20002fa1670 */
[C---:B------:R-:W-:Y:S01]  /*8c30*/  HMMA.16816.F32.BF16 R156, R144.reuse, R6, R156 ;  /* 0x00000006909c723c */ /* 0x040fe2000004189c */
[----:B------:R-:W2:Y:S01]  /*8c40*/  LDSM.16.M88.4 R4, [R188+0x5800] ;  /* 0x00580000bc04783b */ /* 0x000ea20000000200 */
[----:B------:R-:W-:Y:S01]  /*8c50*/  FSEL R0, R0, -INF , !P4 ;  /* 0xff80000000007808 */ /* 0x000fe20006000000 */
[----:B------:R-:W-:Y:S01]  /*8c60*/  FMUL.FTZ R160, R160, c[0x0][0x2ec] ;  /* 0x0000bb00a0a07a20 */ /* 0x000fe20000410000 */
[----:B-----5:R-:W-:Y:S01]  /*8c70*/  FSEL R135, R135, -INF , !P5 ;  /* 0xff80000087877808 */ /* 0x020fe20006800000 */
[----:B------:R-:W-:Y:S01]  /*8c80*/  FMUL.FTZ R161, R161, c[0x0][0x2ec] ;  /* 0x0000bb00a1a17a20 */ /* 0x000fe20000410000 */
[----:B------:R-:W-:Y:S01]  /*8c90*/  FSEL R2, R2, -INF , !P6 ;  /* 0xff80000002027808 */ /* 0x000fe20007000000 */
[----:B------:R-:W-:Y:S01]  /*8ca0*/  FMUL.FTZ R162, R162, c[0x0][0x2ec] ;  /* 0x0000bb00a2a27a20 */ /* 0x000fe20000410000 */
[----:B------:R-:W-:Y:S01]  /*8cb0*/  HMMA.16816.F32.BF16 R16, R144, R28, R16 ;  /* 0x0000001c9010723c */ /* 0x000fe20000041810 */
[----:B------:R-:W-:Y:S01]  /*8cc0*/  FSEL R11, R136, -INF , !P0 ;  /* 0xff800000880b7808 */ /* 0x000fe20004000000 */
[----:B------:R-:W-:Y:S01]  /*8cd0*/  FMUL.FTZ R163, R163, c[0x0][0x2ec] ;  /* 0x0000bb00a3a37a20 */ /* 0x000fe20000410000 */
[----:B------:R-:W-:Y:S01]  /*8ce0*/  IADD3 R26, R10, 0x11, RZ ;  /* 0x000000110a1a7810 */ /* 0x000fe20007ffe0ff */
[----:B------:R-:W-:Y:S01]  /*8cf0*/  MUFU.TANH R168, R160 ;  /* 0x000000a000a87308 */ /* 0x000fe20000002400 */
[----:B------:R-:W-:-:S04]  /*8d00*/  DEPBAR.LE SB0, 0x0 ;  /* 0x000080000000791a */ /* 0x000fc80000000000 */
[----:B------:R-:W-:Y:S03]  /*8d10*/  HMMA.16816.F32.BF16 R164, R144, R30, R164 ;  /* 0x0000001e90a4723c */ /* 0x000fe600000418a4 */
[----:B------:R-:W-:Y:S04]  /*8d20*/  MUFU.TANH R170, R161 ;  /* 0x000000a100aa7308 */ /* 0x000fe80000002400 */
[----:B------:R-:W-:Y:S01]  /*8d30*/  FMUL.FTZ R156, R156, c[0x0][0x2ec] ;  /* 0x0000bb009c9c7a20 */ /* 0x000fe20000410000 */
[----:B---3--:R-:W-:Y:S01]  /*8d40*/  HMMA.16816.F32.BF16 R152, R140, R12, R152 ;  /* 0x0000000c8c98723c */ /* 0x008fe20000041898 */
[----:B------:R-:W-:Y:S02]  /*8d50*/  FMUL.FTZ R157, R157, c[0x0][0x2ec] ;  /* 0x0000bb009d9d7a20 */ /* 0x000fe40000410000 */
[----:B------:R-:W-:Y:S01]  /*8d60*/  MUFU.TANH R169, R162 ;  /* 0x000000a200a97308 */ /* 0x000fe20000002400 */
[----:B------:R-:W-:-:S02]  /*8d70*/  FMUL.FTZ R159, R159, c[0x0][0x2ec] ;  /* 0x0000bb009f9f7a20 */ /* 0x000fc40000410000 */
[----:B------:R-:W-:Y:S01]  /*8d80*/  FMUL.FTZ R158, R158, c[0x0][0x2ec] ;  /* 0x0000bb009e9e7a20 */ /* 0x000fe20000410000 */
[----:B------:R-:W-:Y:S01]  /*8d90*/  IADD3 R13, R10, 0x8, RZ ;  /* 0x000000080a0d7810 */ /* 0x000fe20007ffe0ff */
[----:B------:R-:W-:Y:S01]  /*8da0*/  HMMA.16816.F32.BF16 R148, R140, R14, R148 ;  /* 0x0000000e8c94723c */ /* 0x000fe20000041894 */
[----:B------:R-:W-:Y:S01]  /*8db0*/  FMUL.FTZ R9, R16, c[0x0][0x2ec] ;  /* 0x0000bb0010097a20 */ /* 0x000fe20000410000 */
[----:B------:R-:W-:Y:S01]  /*8dc0*/  IADD3 R12, R10, 0x9, RZ ;  /* 0x000000090a0c7810 */ /* 0x000fe20007ffe0ff */
[----:B------:R-:W-:Y:S01]  /*8dd0*/  FMUL.FTZ R17, R17, c[0x0][0x2ec] ;  /* 0x0000bb0011117a20 */ /* 0x000fe20000410000 */
[C---:B------:R-:W-:Y:S01]  /*8de0*/  ISETP.GE.AND P4, PT, R13.reuse, R211, PT ;  /* 0x000000d30d00720c */ /* 0x040fe20003f86270 */
[----:B------:R-:W-:Y:S01]  /*8df0*/  FMUL.FTZ R18, R18, c[0x0][0x2ec] ;  /* 0x0000bb0012127a20 */ /* 0x000fe20000410000 */
[----:B------:R-:W-:Y:S01]  /*8e00*/  ISETP.GE.AND P5, PT, R13, R207, PT ;  /* 0x000000cf0d00720c */ /* 0x000fe20003fa6270 */
[----:B------:R-:W-:Y:S01]  /*8e10*/  FMUL.FTZ R19, R19, c[0x0][0x2ec] ;  /* 0x0000bb0013137a20 */ /* 0x000fe20000410000 */
[C---:B------:R-:W-:Y:S01]  /*8e20*/  ISETP.GE.AND P6, PT, R12.reuse, R211, PT ;  /* 0x000000d30c00720c */ /* 0x040fe20003fc6270 */
[----:B------:R-:W-:Y:S01]  /*8e30*/  MUFU.TANH R9, R9 ;  /* 0x0000000900097308 */ /* 0x000fe20000002400 */
[----:B------:R-:W-:Y:S01]  /*8e40*/  ISETP.GE.AND P0, PT, R12, R207, PT ;  /* 0x000000cf0c00720c */ /* 0x000fe20003f06270 */
[----:B------:R-:W-:Y:S01]  /*8e50*/  FMUL.FTZ R16, R164, c[0x0][0x2ec] ;  /* 0x0000bb00a4107a20 */ /* 0x000fe20000410000 */
[C---:B------:R-:W-:Y:S01]  /*8e60*/  ISETP.LT.OR P4, PT, R13.reuse, R212, P4 ;  /* 0x000000d40d00720c */ /* 0x040fe20002781670 */
[----:B------:R-:W-:Y:S01]  /*8e70*/  FMUL.FTZ R23, R166, c[0x0][0x2ec] ;  /* 0x0000bb00a6177a20 */ /* 0x000fe20000410000 */
[----:B------:R-:W-:-:S02]  /*8e80*/  ISETP.LT.OR P5, PT, R13, R210, P5 ;  /* 0x000000d20d00720c */ /* 0x000fc40002fa1670 */
[C---:B------:R-:W-:Y:S01]  /*8e90*/  ISETP.LT.OR P6, PT, R12.reuse, R212, P6 ;  /* 0x000000d40c00720c */ /* 0x040fe200037c1670 */
[----:B------:R3:W4:Y:S01]  /*8ea0*/  MUFU.TANH R24, R17 ;  /* 0x0000001100187308 */ /* 0x0007220000002400 */
[----:B------:R-:W-:Y:S01]  /*8eb0*/  ISETP.LT.OR P0, PT, R12, R210, P0 ;  /* 0x000000d20c00720c */ /* 0x000fe20000701670 */
[C---:B--2---:R-:W-:Y:S01]  /*8ec0*/  HMMA.16816.F32.BF16 R152, R144.reuse, R4, R152 ;  /* 0x000000049098723c */ /* 0x044fe20000041898 */
[----:B------:R-:W-:Y:S02]  /*8ed0*/  FSEL R14, R20, -INF , !P4 ;  /* 0xff800000140e7808 */ /* 0x000fe40006000000 */
[----:B-1----:R-:W-:Y:S02]  /*8ee0*/  FSEL R15, R22, -INF , !P5 ;  /* 0xff800000160f7808 */ /* 0x002fe40006800000 */
[----:B------:R-:W-:Y:S01]  /*8ef0*/  FSEL R12, R21, -INF , !P6 ;  /* 0xff800000150c7808 */ /* 0x000fe20007000000 */
[----:B------:R1:W-:Y:S01]  /*8f00*/  MUFU.TANH R27, R18 ;  /* 0x00000012001b7308 */ /* 0x0003e20000002400 */
[----:B------:R-:W-:Y:S01]  /*8f10*/  FSEL R13, R8, -INF , !P0 ;  /* 0xff800000080d7808 */ /* 0x000fe20004000000 */
[----:B------:R-:W-:Y:S01]  /*8f20*/  HMMA.16816.F32.BF16 R148, R144, R6, R148 ;  /* 0x000000069094723c */ /* 0x000fe20000041894 */
[----:B------:R-:W-:-:S02]  /*8f30*/  ISETP.GE.AND P6, PT, R26, R211, PT ;  /* 0x000000d31a00720c */ /* 0x000fc40003fc6270 */
[C---:B------:R-:W-:Y:S02]  /*8f40*/  ISETP.GE.AND P0, PT, R26.reuse, R207, PT ;  /* 0x000000cf1a00720c */ /* 0x040fe40003f06270 */
[C---:B------:R-:W-:Y:S01]  /*8f50*/  ISETP.LT.OR P6, PT, R26.reuse, R212, P6 ;  /* 0x000000d41a00720c */ /* 0x040fe200037c1670 */
[----:B------:R2:W5:Y:S01]  /*8f60*/  MUFU.TANH R25, R19 ;  /* 0x0000001300197308 */ /* 0x0005620000002400 */
[----:B---3--:R-:W-:Y:S01]  /*8f70*/  FMUL.FTZ R17, R165, c[0x0][0x2ec] ;  /* 0x0000bb00a5117a20 */ /* 0x008fe20000410000 */
[----:B------:R-:W-:Y:S02]  /*8f80*/  ISETP.LT.OR P0, PT, R26, R210, P0 ;  /* 0x000000d21a00720c */ /* 0x000fe40000701670 */
[C---:B------:R-:W-:Y:S02]  /*8f90*/  IADD3 R5, R10.reuse, 0x18, RZ ;  /* 0x000000180a057810 */ /* 0x040fe40007ffe0ff */
[----:B------:R-:W-:Y:S01]  /*8fa0*/  IADD3 R4, R10, 0x19, RZ ;  /* 0x000000190a047810 */ /* 0x000fe20007ffe0ff */
[----:B-1----:R-:W-:Y:S01]  /*8fb0*/  FMUL.FTZ R18, R167, c[0x0][0x2ec] ;  /* 0x0000bb00a7127a20 */ /* 0x002fe20000410000 */
[----:B------:R-:W1:Y:S01]  /*8fc0*/  MUFU.TANH R16, R16 ;  /* 0x0000001000107308 */ /* 0x000e620000002400 */
[----:B----4-:R-:W-:Y:S01]  /*8fd0*/  FSEL R24, R24, -INF , !P6 ;  /* 0xff80000018187808 */ /* 0x010fe20007000000 */
[----:B------:R-:W-:Y:S01]  /*8fe0*/  FMUL.FTZ R8, R152, c[0x0][0x2ec] ;  /* 0x0000bb0098087a20 */ /* 0x000fe20000410000 */
[-C--:B------:R-:W-:Y:S01]  /*8ff0*/  ISETP.GE.AND P6, PT, R4, R211.reuse, PT ;  /* 0x000000d30400720c */ /* 0x080fe20003fc6270 */
[----:B------:R-:W-:Y:S01]  /*9000*/  FMUL.FTZ R152, R153, c[0x0][0x2ec] ;  /* 0x0000bb0099987a20 */ /* 0x000fe20000410000 */
[C---:B------:R-:W-:Y:S01]  /*9010*/  IADD3 R6, R10.reuse, 0x28, RZ ;  /* 0x000000280a067810 */ /* 0x040fe20007ffe0ff */
[----:B------:R-:W-:Y:S01]  /*9020*/  FMUL.FTZ R137, R155, c[0x0][0x2ec] ;  /* 0x0000bb009b897a20 */ /* 0x000fe20000410000 */
[----:B--2---:R-:W-:Y:S01]  /*9030*/  IADD3 R19, R10, 0x10, RZ ;  /* 0x000000100a137810 */ /* 0x004fe20007ffe0ff */
[----:B------:R-:W-:Y:S01]  /*9040*/  MUFU.TANH R17, R17 ;  /* 0x0000001100117308 */ /* 0x000fe20000002400 */
[----:B-----5:R-:W-:Y:S01]  /*9050*/  FSEL R25, R25, -INF , !P0 ;  /* 0xff80000019197808 */ /* 0x020fe20004000000 */
[----:B------:R-:W-:Y:S01]  /*9060*/  FMUL.FTZ R138, R148, c[0x0][0x2ec] ;  /* 0x0000bb00948a7a20 */ /* 0x000fe20000410000 */
[----:B------:R-:W-:Y:S01]  /*9070*/  ISETP.GE.AND P4, PT, R19, R211, PT ;  /* 0x000000d31300720c */ /* 0x000fe20003f86270 */
[----:B------:R-:W-:Y:S01]  /*9080*/  FMUL.FTZ R136, R149, c[0x0][0x2ec] ;  /* 0x0000bb0095887a20 */ /* 0x000fe20000410000 */
[C---:B------:R-:W-:Y:S01]  /*9090*/  ISETP.GE.AND P5, PT, R19.reuse, R207, PT ;  /* 0x000000cf1300720c */ /* 0x040fe20003fa6270 */
[----:B------:R-:W-:Y:S01]  /*90a0*/  FMUL.FTZ R139, R150, c[0x0][0x2ec] ;  /* 0x0000bb00968b7a20 */ /* 0x000fe20000410000 */
[C---:B------:R-:W-:Y:S01]  /*90b0*/  ISETP.LT.OR P4, PT, R19.reuse, R212, P4 ;  /* 0x000000d41300720c */ /* 0x040fe20002781670 */
[----:B------:R-:W2:Y:S01]  /*90c0*/  MUFU.TANH R23, R23 ;  /* 0x0000001700177308 */ /* 0x000ea20000002400 */
[----:B------:R-:W-:Y:S01]  /*90d0*/  ISETP.LT.OR P5, PT, R19, R210, P5 ;  /* 0x000000d21300720c */ /* 0x000fe20002fa1670 */
[----:B------:R-:W-:Y:S01]  /*90e0*/  FMUL.FTZ R149, R151, c[0x0][0x2ec] ;  /* 0x0000bb0097957a20 */ /* 0x000fe20000410000 */
[----:B------:R-:W-:-:S02]  /*90f0*/  FSEL R26, R9, -INF , !P4 ;  /* 0xff800000091a7808 */ /* 0x000fc40006000000 */
[----:B------:R-:W-:Y:S02]  /*9100*/  FSEL R27, R27, -INF , !P5 ;  /* 0xff8000001b1b7808 */ /* 0x000fe40006800000 */
[C---:B------:R-:W-:Y:S01]  /*9110*/  ISETP.GE.AND P4, PT, R5.reuse, R211, PT ;  /* 0x000000d30500720c */ /* 0x040fe20003f86270 */
[----:B------:R-:W3:Y:S01]  /*9120*/  MUFU.TANH R18, R18 ;  /* 0x0000001200127308 */ /* 0x000ee20000002400 */
[CC--:B------:R-:W-:Y:S02]  /*9130*/  ISETP.GE.AND P5, PT, R5.reuse, R207.reuse, PT ;  /* 0x000000cf0500720c */ /* 0x0c0fe40003fa6270 */
[C---:B------:R-:W-:Y:S02]  /*9140*/  ISETP.GE.AND P0, PT, R4.reuse, R207, PT ;  /* 0x000000cf0400720c */ /* 0x040fe40003f06270 */
[C---:B------:R-:W-:Y:S02]  /*9150*/  ISETP.LT.OR P4, PT, R5.reuse, R212, P4 ;  /* 0x000000d40500720c */ /* 0x040fe40002781670 */
[----:B------:R-:W-:Y:S01]  /*9160*/  ISETP.LT.OR P5, PT, R5, R210, P5 ;  /* 0x000000d20500720c */ /* 0x000fe20002fa1670 */
[----:B------:R-:W4:Y:S01]  /*9170*/  MUFU.TANH R167, R163 ;  /* 0x000000a300a77308 */ /* 0x000f220000002400 */
[----:B------:R-:W-:-:S02]  /*9180*/  ISETP.LT.OR P6, PT, R4, R212, P6 ;  /* 0x000000d40400720c */ /* 0x000fc400037c1670 */
[----:B------:R-:W-:Y:S02]  /*9190*/  ISETP.LT.OR P0, PT, R4, R210, P0 ;  /* 0x000000d20400720c */ /* 0x000fe40000701670 */
[C---:B------:R-:W-:Y:S02]  /*91a0*/  IADD3 R4, R10.reuse, 0x20, RZ ;  /* 0x000000200a047810 */ /* 0x040fe40007ffe0ff */
[----:B------:R-:W-:Y:S01]  /*91b0*/  IADD3 R5, R10, 0x21, RZ ;  /* 0x000000210a057810 */ /* 0x000fe20007ffe0ff */
[----:B------:R-:W5:Y:S01]  /*91c0*/  MUFU.TANH R166, R156 ;  /* 0x0000009c00a67308 */ /* 0x000f620000002400 */
[----:B-1----:R-:W-:Y:S02]  /*91d0*/  FSEL R22, R16, -INF , !P4 ;  /* 0xff80000010167808 */ /* 0x002fe40006000000 */
[----:B--2---:R-:W-:Y:S02]  /*91e0*/  FSEL R23, R23, -INF , !P5 ;  /* 0xff80000017177808 */ /* 0x004fe40006800000 */
[----:B------:R-:W-:-:S02]  /*91f0*/  FSEL R20, R17, -INF , !P6 ;  /* 0xff80000011147808 */ /* 0x000fc40007000000 */
[----:B---3--:R-:W-:Y:S01]  /*9200*/  FSEL R21, R18, -INF , !P0 ;  /* 0xff80000012157808 */ /* 0x008fe20004000000 */
[----:B------:R-:W1:Y:S01]  /*9210*/  MUFU.TANH R164, R157 ;  /* 0x0000009d00a47308 */ /* 0x000e620000002400 */
[C---:B------:R-:W-:Y:S02]  /*9220*/  ISETP.GE.AND P4, PT, R4.reuse, R211, PT ;  /* 0x000000d30400720c */ /* 0x040fe40003f86270 */
[C---:B------:R-:W-:Y:S02]  /*9230*/  ISETP.GE.AND P5, PT, R4.reuse, R207, PT ;  /* 0x000000cf0400720c */ /* 0x040fe40003fa6270 */
[C---:B------:R-:W-:Y:S02]  /*9240*/  ISETP.GE.AND P6, PT, R5.reuse, R211, PT ;  /* 0x000000d30500720c */ /* 0x040fe40003fc6270 */
[----:B------:R-:W-:Y:S01]  /*9250*/  ISETP.GE.AND P0, PT, R5, R207, PT ;  /* 0x000000cf0500720c */ /* 0x000fe20003f06270 */
[----:B------:R-:W2:Y:S01]  /*9260*/  MUFU.TANH R163, R159 ;  /* 0x0000009f00a37308 */ /* 0x000ea20000002400 */
[----:B------:R-:W-:-:S02]  /*9270*/  ISETP.LT.OR P4, PT, R4, R212, P4 ;  /* 0x000000d40400720c */ /* 0x000fc40002781670 */
[----:B------:R-:W-:Y:S02]  /*9280*/  ISETP.LT.OR P5, PT, R4, R210, P5 ;  /* 0x000000d20400720c */ /* 0x000fe40002fa1670 */
[C---:B------:R-:W-:Y:S02]  /*9290*/  ISETP.LT.OR P6, PT, R5.reuse, R212, P6 ;  /* 0x000000d40500720c */ /* 0x040fe400037c1670 */
[----:B------:R-:W-:Y:S01]  /*92a0*/  ISETP.LT.OR P0, PT, R5, R210, P0 ;  /* 0x000000d20500720c */ /* 0x000fe20000701670 */
[----:B------:R-:W3:Y:S01]  /*92b0*/  MUFU.TANH R4, R8 ;  /* 0x0000000800047308 */ /* 0x000ee20000002400 */
[----:B------:R-:W-:Y:S01]  /*92c0*/  IADD3 R7, R10, 0x29, RZ ;  /* 0x000000290a077810 */ /* 0x000fe20007ffe0ff */
[----:B------:R-:W-:Y:S01]  /*92d0*/  FMUL.FTZ R5, R154, c[0x0][0x2ec] ;  /* 0x0000bb009a057a20 */ /* 0x000fe20000410000 */
[----:B------:R-:W-:Y:S02]  /*92e0*/  FSEL R168, R168, -INF , !P4 ;  /* 0xff800000a8a87808 */ /* 0x000fe40006000000 */
[----:B------:R-:W-:-:S02]  /*92f0*/  FSEL R169, R169, -INF , !P5 ;  /* 0xff800000a9a97808 */ /* 0x000fc40006800000 */
[----:B------:R-:W-:Y:S01]  /*9300*/  FSEL R170, R170, -INF , !P6 ;  /* 0xff800000aaaa7808 */ /* 0x000fe20007000000 */
[----:B------:R-:W1:Y:S01]  /*9310*/  MUFU.TANH R165, R158 ;  /* 0x0000009e00a57308 */ /* 0x000e620000002400 */
[----:B----4-:R-:W-:Y:S02]  /*9320*/  FSEL R167, R167, -INF , !P0 ;  /* 0xff800000a7a77808 */ /* 0x010fe40004000000 */
[C---:B------:R-:W-:Y:S02]  /*9330*/  ISETP.GE.AND P4, PT, R6.reuse, R211, PT ;  /* 0x000000d30600720c */ /* 0x040fe40003f86270 */
[----:B------:R-:W-:Y:S02]  /*9340*/  ISETP.GE.AND P5, PT, R6, R207, PT ;  /* 0x000000cf0600720c */ /* 0x000fe40003fa6270 */
[C---:B------:R-:W-:Y:S01]  /*9350*/  ISETP.GE.AND P6, PT, R7.reuse, R211, PT ;  /* 0x000000d30700720c */ /* 0x040fe20003fc6270 */
[----:B------:R-:W4:Y:S01]  /*9360*/  MUFU.TANH R138, R138 ;  /* 0x0000008a008a7308 */ /* 0x000f220000002400 */
[----:B------:R-:W-:-:S02]  /*9370*/  ISETP.GE.AND P0, PT, R7, R207, PT ;  /* 0x000000cf0700720c */ /* 0x000fc40003f06270 */
[C---:B------:R-:W-:Y:S02]  /*9380*/  ISETP.LT.OR P4, PT, R6.reuse, R212, P4 ;  /* 0x000000d40600720c */ /* 0x040fe40002781670 */
[----:B------:R-:W-:Y:S02]  /*9390*/  ISETP.LT.OR P5, PT, R6, R210, P5 ;  /* 0x000000d20600720c */ /* 0x000fe40002fa1670 */
[C---:B------:R-:W-:Y:S01]  /*93a0*/  ISETP.LT.OR P6, PT, R7.reuse, R212, P6 ;  /* 0x000000d40700720c */ /* 0x040fe200037c1670 */
[----:B------:R-:W-:Y:S01]  /*93b0*/  MUFU.TANH R152, R152 ;  /* 0x0000009800987308 */ /* 0x000fe20000002400 */
[----:B------:R-:W-:Y:S02]  /*93c0*/  ISETP.LT.OR P0, PT, R7, R210, P0 ;  /* 0x000000d20700720c */ /* 0x000fe40000701670 */
[C---:B------:R-:W-:Y:S02]  /*93d0*/  IADD3 R7, R10.reuse, 0x30, RZ ;  /* 0x000000300a077810 */ /* 0x040fe40007ffe0ff */
[----:B------:R-:W-:-:S02]  /*93e0*/  IADD3 R6, R10, 0x31, RZ ;  /* 0x000000310a067810 */ /* 0x000fc40007ffe0ff */
[----:B-----5:R-:W-:Y:S01]  /*93f0*/  FSEL R166, R166, -INF , !P4 ;  /* 0xff800000a6a67808 */ /* 0x020fe20006000000 */
[----:B------:R-:W5:Y:S01]  /*9400*/  MUFU.TANH R5, R5 ;  /* 0x0000000500057308 */ /* 0x000f620000002400 */
[----:B-1----:R-:W-:Y:S02]  /*9410*/  FSEL R164, R164, -INF , !P6 ;  /* 0xff800000a4a47808 */ /* 0x002fe40007000000 */
[----:B--2---:R-:W-:Y:S02]  /*9420*/  FSEL R163, R163, -INF , !P0 ;  /* 0xff800000a3a37808 */ /* 0x004fe40004000000 */
[-C--:B------:R-:W-:Y:S02]  /*9430*/  ISETP.GE.AND P4, PT, R7, R211.reuse, PT ;  /* 0x000000d30700720c */ /* 0x080fe40003f86270 */
[C---:B------:R-:W-:Y:S01]  /*9440*/  ISETP.GE.AND P6, PT, R6.reuse, R211, PT ;  /* 0x000000d30600720c */ /* 0x040fe20003fc6270 */
[----:B------:R-:W1:Y:S01]  /*9450*/  MUFU.TANH R137, R137 ;  /* 0x0000008900897308 */ /* 0x000e620000002400 */
[----:B------:R-:W-:Y:S01]  /*9460*/  BAR.SYNC.DEFER_BLOCKING 0x0 ;  /* 0x0000000000007b1d */ /* 0x000fe20000010000 */
[----:B------:R-:W-:-:S02]  /*9470*/  ISETP.GE.AND P0, PT, R6, R207, PT ;  /* 0x000000cf0600720c */ /* 0x000fc40003f06270 */
[-C--:B------:R-:W-:Y:S02]  /*9480*/  ISETP.LT.OR P4, PT, R7, R212.reuse, P4 ;  /* 0x000000d40700720c */ /* 0x080fe40002781670 */
[C---:B------:R-:W-:Y:S02]  /*9490*/  ISETP.LT.OR P6, PT, R6.reuse, R212, P6 ;  /* 0x000000d40600720c */ /* 0x040fe400037c1670 */
[----:B------:R-:W-:Y:S01]  /*94a0*/  ISETP.LT.OR P0, PT, R6, R210, P0 ;  /* 0x000000d20600720c */ /* 0x000fe20000701670 */
[----:B------:R-:W-:Y:S01]  /*94b0*/  MUFU.TANH R136, R136 ;  /* 0x0000008800887308 */ /* 0x000fe20000002400 */
[----:B------:R-:W-:Y:S02]  /*94c0*/  IADD3 R6, R10, 0x38, RZ ;  /* 0x000000380a067810 */ /* 0x000fe40007ffe0ff */
[----:B---3--:R-:W-:Y:S02]  /*94d0*/  FSEL R154, R4, -INF , !P4 ;  /* 0xff800000049a7808 */ /* 0x008fe40006000000 */
[----:B------:R-:W-:-:S02]  /*94e0*/  ISETP.GE.AND P4, PT, R6, R211, PT ;  /* 0x000000d30600720c */ /* 0x000fc40003f86270 */
[----:B------:R-:W-:Y:S01]  /*94f0*/  FSEL R165, R165, -INF , !P5 ;  /* 0xff800000a5a57808 */ /* 0x000fe20006800000 */
[----:B------:R-:W2:Y:S01]  /*9500*/  MUFU.TANH R139, R139 ;  /* 0x0000008b008b7308 */ /* 0x000ea20000002400 */
[----:B------:R-:W-:Y:S02]  /*9510*/  ISETP.LT.OR P4, PT, R6, R212, P4 ;  /* 0x000000d40600720c */ /* 0x000fe40002781670 */
[C---:B------:R-:W-:Y:S02]  /*9520*/  ISETP.GE.AND P5, PT, R7.reuse, R207, PT ;  /* 0x000000cf0700720c */ /* 0x040fe40003fa6270 */
[----:B----4-:R-:W-:Y:S02]  /*9530*/  FSEL R138, R138, -INF , !P4 ;  /* 0xff8000008a8a7808 */ /* 0x010fe40006000000 */
[----:B------:R-:W-:Y:S01]  /*9540*/  PLOP3.LUT P4, PT, PT, PT, UP0, 0x80, 0x0 ;  /* 0x000000000000781c */ /* 0x000fe20003f8f008 */
[----:B------:R-:W3:Y:S01]  /*9550*/  MUFU.TANH R149, R149 ;  /* 0x0000009500957308 */ /* 0x000ee20000002400 */
[----:B------:R-:W-:-:S02]  /*9560*/  ISETP.LT.OR P5, PT, R7, R210, P5 ;  /* 0x000000d20700720c */ /* 0x000fc40002fa1670 */
[----:B------:R-:W-:Y:S02]  /*9570*/  IADD3 R10, R10, 0x39, RZ ;  /* 0x000000390a0a7810 */ /* 0x000fe40007ffe0ff */
[----:B-----5:R-:W-:Y:S02]  /*9580*/  FSEL R151, R5, -INF , !P5 ;  /* 0xff80000005977808 */ /* 0x020fe40006800000 */
[----:B------:R-:W-:Y:S02]  /*9590*/  FSEL R152, R152, -INF , !P6 ;  /* 0xff80000098987808 */ /* 0x000fe40007000000 */
[----:B-1----:R-:W-:Y:S02]  /*95a0*/  FSEL R137, R137, -INF , !P0 ;  /* 0xff80000089897808 */ /* 0x002fe40004000000 */
[----:B------:R-:W-:Y:S02]  /*95b0*/  ISETP.GE.AND P5, PT, R6, R207, PT ;  /* 0x000000cf0600720c */ /* 0x000fe40003fa6270 */
[----:B------:R-:W-:-:S02]  /*95c0*/  ISETP.GE.AND P6, PT, R10, R211, PT ;  /* 0x000000d30a00720c */ /* 0x000fc40003fc6270 */
[----:B------:R-:W-:Y:S02]  /*95d0*/  ISETP.GE.AND P0, PT, R10, R207, PT ;  /* 0x000000cf0a00720c */ /* 0x000fe40003f06270 */
[----:B------:R-:W-:Y:S02]  /*95e0*/  ISETP.LT.OR P5, PT, R6, R210, P5 ;  /* 0x000000d20600720c */ /* 0x000fe40002fa1670 */
[C---:B------:R-:W-:Y:S02]  /*95f0*/  ISETP.LT.OR P6, PT, R10.reuse, R212, P6 ;  /* 0x000000d40a00720c */ /* 0x040fe400037c1670 */
[----:B------:R-:W-:Y:S02]  /*9600*/  ISETP.LT.OR P0, PT, R10, R210, P0 ;  /* 0x000000d20a00720c */ /* 0x000fe40000701670 */
[----:B--2---:R-:W-:Y:S02]  /*9610*/  FSEL R139, R139, -INF , !P5 ;  /* 0xff8000008b8b7808 */ /* 0x004fe40006800000 */
[----:B------:R-:W-:-:S02]  /*9620*/  FSEL R136, R136, -INF , !P6 ;  /* 0xff80000088887808 */ /* 0x000fc40007000000 */
[----:B---3--:R-:W-:Y:S01]  /*9630*/  FSEL R149, R149, -INF , !P0 ;  /* 0xff80000095957808 */ /* 0x008fe20004000000 */
        /* <DEDUP_REMOVED lines=73> */
.L_x_2164:
[----:B------:R-:W-:Y:S02]  /*9ad0*/  ULDC UR10, c[0x0][0x198] ;  /* 0x00006600000a7ab9 */ /* 0x000fe40000000800 */
[----:B------:R-:W-:-:S04]  /*9ae0*/  ULEA UR10, -UR10, URZ, 0x6 ;  /* 0x0000003f0a0a7291 */ /* 0x000fc8000f8e313f */
[----:B------:R-:W-:Y:S02]  /*9af0*/  USHF.R.S32.HI UR8, URZ, 0x1f, UR10 ;  /* 0x0000001f3f087899 */ /* 0x000fe4000801140a */
.L_x_2165:
[----:B------:R-:W-:Y:S01]  /*9b00*/  IMAD.U32 R35, RZ, RZ, UR10 ;  /* 0x0000000aff237e24 */ /* 0x000fe2000f8e00ff */
[C---:B------:R-:W-:Y:S01]  /*9b10*/  @!P2 IADD3 R9, P5, R134.reuse, UR10, RZ ;  /* 0x0000000a8609ac10 */ /* 0x040fe2000ffbe0ff */
[----:B------:R-:W-:Y:S01]  /*9b20*/  IMAD.U32 R5, RZ, RZ, UR10 ;  /* 0x0000000aff057e24 */ /* 0x000fe2000f8e00ff */
[----:B------:R-:W-:Y:S01]  /*9b30*/  @!P1 IADD3 R7, P0, R134, UR10, RZ ;  /* 0x0000000a86079c10 */ /* 0x000fe2000ff1e0ff */
[----:B------:R-:W-:Y:S01]  /*9b40*/  IMAD.U32 R6, RZ, RZ, UR8 ;  /* 0x00000008ff067e24 */ /* 0x000fe2000f8e00ff */
[-C--:B------:R-:W-:Y:S01]  /*9b50*/  @!P3 LEA R34, P6, R35, R216.reuse, 0x1 ;  /* 0x000000d82322b211 */ /* 0x080fe200078c08ff */
[----:B------:R-:W-:Y:S01]  /*9b60*/  IMAD.U32 R8, RZ, RZ, UR20 ;  /* 0x00000014ff087e24 */ /* 0x000fe2000f8e00ff */
[----:B------:R-:W-:Y:S01]  /*9b70*/  @!P2 IADD3.X R4, R133, UR8, RZ, P5, !PT ;  /* 0x000000088504ac10 */ /* 0x000fe2000affe4ff */
[----:B------:R-:W-:Y:S01]  /*9b80*/  UIADD3 UR5, UP1, UP0, UR21, UR10, UR21 ;  /* 0x0000000a15057290 */ /* 0x000fe2000f83e015 */
[----:B------:R-:W-:Y:S01]  /*9b90*/  @!P3 LEA.HI.X R35, R5, R215, R6, 0x1, P6 ;  /* 0x000000d70523b211 */ /* 0x000fe200030f0c06 */
[----:B------:R-:W-:Y:S01]  /*9ba0*/  IMAD.U32 R5, RZ, RZ, UR21 ;  /* 0x00000015ff057e24 */ /* 0x000fe2000f8e00ff */
[----:B------:R-:W-:Y:S01]  /*9bb0*/  @!P2 LEA R32, P5, R9, c[0x0][0x168], 0x1 ;  /* 0x00005a000920aa11 */ /* 0x000fe200078a08ff */
[----:B------:R-:W-:Y:S01]  /*9bc0*/  UIADD3.X UR4, UR20, UR8, UR20, UP1, UP0 ;  /* 0x0000000814047290 */ /* 0x000fe20008fe0414 */
[----:B------:R-:W-:Y:S01]  /*9bd0*/  @!P1 IADD3.X R6, R133, UR8, RZ, P0, !PT ;  /* 0x0000000885069c10 */ /* 0x000fe200087fe4ff */
[----:B------:R-:W-:Y:S01]  /*9be0*/  IMAD.U32 R17, RZ, RZ, UR5 ;  /* 0x00000005ff117e24 */ /* 0x000fe2000f8e00ff */
[----:B------:R-:W-:Y:S01]  /*9bf0*/  @!P2 LEA.HI.X R33, R9, c[0x0][0x16c], R4, 0x1, P5 ;  /* 0x00005b000921aa11 */ /* 0x000fe200028f0c04 */
[----:B------:R-:W-:Y:S01]  /*9c00*/  IMAD.U32 R4, RZ, RZ, UR20 ;  /* 0x00000014ff047e24 */ /* 0x000fe2000f8e00ff */
[----:B------:R-:W-:Y:S01]  /*9c10*/  @!P1 LEA R18, P0, R7, c[0x0][0x168], 0x1 ;  /* 0x00005a0007129a11 */ /* 0x000fe200078008ff */
[----:B------:R-:W-:Y:S01]  /*9c20*/  IMAD.U32 R9, RZ, RZ, UR21 ;  /* 0x00000015ff097e24 */ /* 0x000fe2000f8e00ff */
[----:B------:R-:W-:Y:S01]  /*9c30*/  @!P3 IADD3 R5, P5, R5, UR10, RZ ;  /* 0x0000000a0505bc10 */ /* 0x000fe2000ffbe0ff */
[----:B------:R1:W-:Y:S01]  /*9c40*/  @P3 STS.128 [R206+0x6000], RZ ;  /* 0x006000ffce003388 */ /* 0x0003e20000000c00 */
[----:B------:R-:W-:Y:S01]  /*9c50*/  @!P1 LEA.HI.X R19, R7, c[0x0][0x16c], R6, 0x1, P0 ;  /* 0x00005b0007139a11 */ /* 0x000fe200000f0c06 */
[----:B------:R-:W-:Y:S01]  /*9c60*/  IMAD.U32 R7, RZ, RZ, UR21 ;  /* 0x00000015ff077e24 */ /* 0x000fe2000f8e00ff */
[----:B------:R-:W-:Y:S01]  /*9c70*/  @!P3 IADD3.X R4, R4, UR8, RZ, P5, !PT ;  /* 0x000000080404bc10 */ /* 0x000fe2000affe4ff */
[----:B------:R-:W-:Y:S01]  /*9c80*/  IMAD.U32 R6, RZ, RZ, UR20 ;  /* 0x00000014ff067e24 */ /* 0x000fe2000f8e00ff */
[C---:B------:R-:W-:Y:S01]  /*9c90*/  @!P2 IADD3 R9, P5, P0, R134.reuse, UR10, R9 ;  /* 0x0000000a8609ac10 */ /* 0x040fe2000f8be009 */
[----:B------:R-:W-:Y:S01]  /*9ca0*/  @!PT LDS RZ, [RZ] ;  /* 0x00000000fffff984 */ /* 0x000fe20000000800 */
[----:B------:R-:W-:Y:S01]  /*9cb0*/  @!PT LDS RZ, [RZ] ;  /* 0x00000000fffff984 */ /* 0x000fe20000000800 */
[----:B------:R-:W-:Y:S01]  /*9cc0*/  @!PT LDS RZ, [RZ] ;  /* 0x00000000fffff984 */ /* 0x000fe20000000800 */
[----:B------:R1:W-:Y:S01]  /*9cd0*/  @!P3 LDGSTS.E.BYPASS.LTC128B.128 [R206+0x6000], [R34.64] ;  /* 0x0600000022cebfae */ /* 0x0003e2000b901d46 */
[----:B------:R-:W-:Y:S01]  /*9ce0*/  @!P3 LEA R30, P6, R5, R216, 0x1 ;  /* 0x000000d8051eb211 */ /* 0x000fe200078c08ff */
[----:B------:R-:W-:Y:S01]  /*9cf0*/  BSSY B0, `(.L_x_2166) ;  /* 0x000005c000007945 */ /* 0x000fe20003800000 */
[----:B------:R-:W-:Y:S01]  /*9d00*/  @!P2 IADD3.X R8, R133, UR8, R8, P5, P0 ;  /* 0x000000088508ac10 */ /* 0x000fe2000afe0408 */
[----:B------:R1:W-:Y:S01]  /*9d10*/  @P2 STS.128 [R206+0x8000], RZ ;  /* 0x008000ffce002388 */ /* 0x0003e20000000c00 */
[----:B------:R-:W-:-:S02]  /*9d20*/  @!P1 IADD3 R7, P5, P0, R134, UR10, R7 ;  /* 0x0000000a86079c10 */ /* 0x000fc4000f8be007 */
[----:B------:R-:W-:Y:S01]  /*9d30*/  @!P3 LEA.HI.X R31, R5, R215, R4, 0x1, P6 ;  /* 0x000000d7051fb211 */ /* 0x000fe200030f0c04 */
[----:B------:R-:W-:Y:S01]  /*9d40*/  IMAD.U32 R5, RZ, RZ, UR5 ;  /* 0x00000005ff057e24 */ /* 0x000fe2000f8e00ff */
[----:B------:R-:W-:Y:S01]  /*9d50*/  @!P1 IADD3.X R6, R133, UR8, R6, P5, P0 ;  /* 0x0000000885069c10 */ /* 0x000fe2000afe0406 */
[----:B------:R-:W-:Y:S01]  /*9d60*/  IMAD.U32 R4, RZ, RZ, UR4 ;  /* 0x00000004ff047e24 */ /* 0x000fe2000f8e00ff */
[----:B------:R-:W-:Y:S01]  /*9d70*/  @!P1 LEA R16, P0, R7, c[0x0][0x168], 0x1 ;  /* 0x00005a0007109a11 */ /* 0x000fe200078008ff */
[----:B------:R-:W-:Y:S01]  /*9d80*/  @!PT LDS RZ, [RZ] ;  /* 0x00000000fffff984 */ /* 0x000fe20000000800 */
[----:B------:R-:W-:Y:S01]  /*9d90*/  @!PT LDS RZ, [RZ] ;  /* 0x00000000fffff984 */ /* 0x000fe20000000800 */
[----:B------:R-:W-:Y:S01]  /*9da0*/  @!PT LDS RZ, [RZ] ;  /* 0x00000000fffff984 */ /* 0x000fe20000000800 */
[----:B------:R1:W-:Y:S01]  /*9db0*/  @!P2 LDGSTS.E.BYPASS.LTC128B.128 [R206+0x8000], [R32.64+0x80] ;  /* 0x0800008020ceafae */ /* 0x0003e2000b901d46 */
[----:B------:R-:W-:Y:S02]  /*9dc0*/  @!P3 LEA R140, P5, R17, R216, 0x1 ;  /* 0x000000d8118cb211 */ /* 0x000fe400078a08ff */
[----:B------:R-:W-:Y:S01]  /*9dd0*/  @!P1 LEA.HI.X R17, R7, c[0x0][0x16c], R6, 0x1, P0 ;  /* 0x00005b0007119a11 */ /* 0x000fe200000f0c06 */
[----:B------:R1:W-:Y:S01]  /*9de0*/  @P1 STS.128 [R206+0xa000], RZ ;  /* 0x00a000ffce001388 */ /* 0x0003e20000000c00 */
[----:B------:R-:W-:-:S02]  /*9df0*/  @!P2 IADD3 R6, P0, R134, UR5, RZ ;  /* 0x000000058606ac10 */ /* 0x000fc4000ff1e0ff */
[----:B------:R-:W-:Y:S01]  /*9e00*/  @!P3 LEA.HI.X R141, R5, R215, R4, 0x1, P5 ;  /* 0x000000d7058db211 */ /* 0x000fe200028f0c04 */
[----:B------:R-:W-:Y:S01]  /*9e10*/  @!PT LDS RZ, [RZ] ;  /* 0x00000000fffff984 */ /* 0x000fe20000000800 */
[----:B------:R-:W-:Y:S01]  /*9e20*/  @!PT LDS RZ, [RZ] ;  /* 0x00000000fffff984 */ /* 0x000fe20000000800 */
[----:B------:R-:W-:Y:S01]  /*9e30*/  @!PT LDS RZ, [RZ] ;  /* 0x00000000fffff984 */ /* 0x000fe20000000800 */
[----:B------:R1:W-:Y:S01]  /*9e40*/  @!P1 LDGSTS.E.BYPASS.LTC128B.128 [R206+0xa000], [R18.64+0x100] ;  /* 0x0a00010012ce9fae */ /* 0x0003e2000b901d46 */
[----:B------:R-:W-:Y:S01]  /*9e50*/  @!P1 IADD3 R5, P5, R134, UR5, RZ ;  /* 0x0000000586059c10 */ /* 0x000fe2000ffbe0ff */
[----:B------:R-:W-:Y:S01]  /*9e60*/  UIADD3 UR5, UP0, UR21, UR5, URZ ;  /* 0x0000000515057290 */ /* 0x000fe2000ff1e03f */
[----:B------:R-:W-:Y:S01]  /*9e70*/  @!P2 LEA R28, P6, R9, c[0x0][0x168], 0x1 ;  /* 0x00005a00091caa11 */ /* 0x000fe200078c08ff */
[----:B------:R1:W-:Y:S01]  /*9e80*/  @P3 STS.128 [R206+0x6800], RZ ;  /* 0x006800ffce003388 */ /* 0x0003e20000000c00 */
[C---:B------:R-:W-:Y:S02]  /*9e90*/  @!P2 IADD3.X R7, R133.reuse, UR4, RZ, P0, !PT ;  /* 0x000000048507ac10 */ /* 0x040fe400087fe4ff */
[C---:B------:R-:W-:Y:S01]  /*9ea0*/  @!P2 LEA R144, P0, R6.reuse, c[0x0][0x168], 0x1 ;  /* 0x00005a000690aa11 */ /* 0x040fe200078008ff */
[----:B------:R-:W-:Y:S01]  /*9eb0*/  @!PT LDS RZ, [RZ] ;  /* 0x00000000fffff984 */ /* 0x000fe20000000800 */
[----:B------:R-:W-:Y:S01]  /*9ec0*/  @!PT LDS RZ, [RZ] ;  /* 0x00000000fffff984 */ /* 0x000fe20000000800 */
[----:B------:R-:W-:Y:S01]  /*9ed0*/  @!PT LDS RZ, [RZ] ;  /* 0x00000000fffff984 */ /* 0x000fe20000000800 */
[----:B------:R1:W-:Y:S01]  /*9ee0*/  @!P3 LDGSTS.E.BYPASS.LTC128B.128 [R206+0x6800], [R30.64] ;  /* 0x068000001ecebfae */ /* 0x0003e2000b901d46 */
[----:B------:R-:W-:Y:S01]  /*9ef0*/  @!P1 IADD3.X R4, R133, UR4, RZ, P5, !PT ;  /* 0x0000000485049c10 */ /* 0x000fe2000affe4ff */
[----:B------:R-:W-:Y:S01]  /*9f00*/  UIADD3.X UR4, UR20, UR4, URZ, UP0, !UPT ;  /* 0x0000000414047290 */ /* 0x000fe200087fe43f */
[----:B------:R-:W-:Y:S01]  /*9f10*/  @!P2 LEA.HI.X R29, R9, c[0x0][0x16c], R8, 0x1, P6 ;  /* 0x00005b00091daa11 */ /* 0x000fe200030f0c08 */
[----:B------:R-:W-:Y:S01]  /*9f20*/  IMAD.U32 R9, RZ, RZ, UR5 ;  /* 0x00000005ff097e24 */ /* 0x000fe2000f8e00ff */
[----:B------:R-:W-:Y:S01]  /*9f30*/  @!P1 LEA R142, P5, R5, c[0x0][0x168], 0x1 ;  /* 0x00005a00058e9a11 */ /* 0x000fe200078a08ff */
[----:B------:R1:W-:Y:S01]  /*9f40*/  @P2 STS.128 [R206+0x8800], RZ ;  /* 0x008800ffce002388 */ /* 0x0003e20000000c00 */
[----:B------:R-:W-:-:S02]  /*9f50*/  @!P2 LEA.HI.X R145, R6, c[0x0][0x16c], R7, 0x1, P0 ;  /* 0x00005b000691aa11 */ /* 0x000fc400000f0c07 */
[----:B------:R-:W-:Y:S01]  /*9f60*/  @!P2 IADD3 R7, P0, R134, UR5, RZ ;  /* 0x000000058607ac10 */ /* 0x000fe2000ff1e0ff */
[----:B------:R-:W-:Y:S01]  /*9f70*/  @!PT LDS RZ, [RZ] ;  /* 0x00000000fffff984 */ /* 0x000fe20000000800 */
[----:B------:R-:W-:Y:S01]  /*9f80*/  @!PT LDS RZ, [RZ] ;  /* 0x00000000fffff984 */ /* 0x000fe20000000800 */
[----:B------:R-:W-:Y:S01]  /*9f90*/  @!PT LDS RZ, [RZ] ;  /* 0x00000000fffff984 */ /* 0x000fe20000000800 */
[----:B------:R1:W-:Y:S01]  /*9fa0*/  @!P2 LDGSTS.E.BYPASS.LTC128B.128 [R206+0x8800], [R28.64+0x80] ;  /* 0x088000801cceafae */ /* 0x0003e2000b901d46 */
[----:B------:R-:W-:Y:S01]  /*9fb0*/  @!P1 LEA.HI.X R143, R5, c[0x0][0x16c], R4, 0x1, P5 ;  /* 0x00005b00058f9a11 */ /* 0x000fe200028f0c04 */
[----:B------:R-:W-:Y:S01]  /*9fc0*/  IMAD.U32 R5, RZ, RZ, UR5 ;  /* 0x00000005ff057e24 */ /* 0x000fe2000f8e00ff */
[----:B------:R-:W-:Y:S01]  /*9fd0*/  @!P3 LEA R146, P5, R9, R216, 0x1 ;  /* 0x000000d80992b211 */ /* 0x000fe200078a08ff */
[----:B------:R-:W-:Y:S01]  /*9fe0*/  IMAD.U32 R4, RZ, RZ, UR4 ;  /* 0x00000004ff047e24 */ /* 0x000fe2000f8e00ff */
[----:B------:R1:W-:Y:S01]  /*9ff0*/  @P1 STS.128 [R206+0xa800], RZ ;  /* 0x00a800ffce001388 */ /* 0x0003e20000000c00 */
[----:B------:R-:W-:Y:S02]  /*a000*/  @!P2 IADD3.X R6, R133, UR4, RZ, P0, !PT ;  /* 0x000000048506ac10 */ /* 0x000fe400087fe4ff */
[----:B------:R-:W-:Y:S01]  /*a010*/  @!P2 LEA R8, P0, R7, c[0x0][0x168], 0x1 ;  /* 0x00005a000708aa11 */ /* 0x000fe200078008ff */
[----:B------:R-:W-:Y:S01]  /*a020*/  @!PT LDS RZ, [RZ] ;  /* 0x00000000fffff984 */ /* 0x000fe20000000800 */
[----:B------:R-:W-:Y:S01]  /*a030*/  @!PT LDS RZ, [RZ] ;  /* 0x00000000fffff984 */ /* 0x000fe20000000800 */
[----:B------:R-:W-:Y:S01]  /*a040*/  @!PT LDS RZ, [RZ] ;  /* 0x00000000fffff984 */ /* 0x000fe20000000800 */
[----:B------:R1:W-:Y:S01]  /*a050*/  @!P1 LDGSTS.E.BYPASS.LTC128B.128 [R206+0xa800], [R16.64+0x100] ;  /* 0x0a80010010ce9fae */ /* 0x0003e2000b901d46 */
[----:B------:R-:W-:-:S02]  /*a060*/  @!P3 LEA.HI.X R147, R5, R215, R4, 0x1, P5 ;  /* 0x000000d70593b211 */ /* 0x000fc400028f0c04 */
        /* <DEDUP_REMOVED lines=36> */
.L_x_2167:
[----:B------:R-:W-:Y:S05]  /*a2b0*/  BSYNC B0 ;  /* 0x0000000000007941 */ /* 0x000fea0003800000 */
.L_x_2166:
[----:B------:R-:W0:Y:S01]  /*a2c0*/  LDGDEPBAR ;  /* 0x00000000000079af */ /* 0x000e220000000000 */
[----:B--2---:R-:W-:Y:S02]  /*a2d0*/  IMAD.U32 R5, RZ, RZ, UR10 ;  /* 0x0000000aff057e24 */ /* 0x004fe4000f8e00ff */
[----:B------:R-:W-:-:S03]  /*a2e0*/  IMAD.U32 R4, RZ, RZ, UR8 ;  /* 0x00000008ff047e24 */ /* 0x000fc6000f8e00ff */
[----:B------:R-:W-:-:S04]  /*a2f0*/  LEA R216, P0, R5, R216, 0x1 ;  /* 0x000000d805d87211 */ /* 0x000fc800078008ff */
[----:B------:R-:W-:Y:S02]  /*a300*/  LEA.HI.X R215, R5, R215, R4, 0x1, P0 ;  /* 0x000000d705d77211 */ /* 0x000fe400000f0c04 */
.L_x_2163:
        /* <DEDUP_REMOVED lines=50> */
[--C-:B------:R-:W-:Y:S01]  /*a630*/  FFMA.FTZ R144, R0, c[0x0][0x23c], -R153.reuse ;  /* 0x00008f0000907a23 */ /* 0x100fe20000010899 */
[----:B------:R-:W-:Y:S01]  /*a640*/  FSEL R6, R145, RZ, P0 ;  /* 0x000000ff91067208 */ /* 0x000fe20000000000 */
[----:B------:R-:W-:-:S02]  /*a650*/  FFMA.FTZ R142, R14, c[0x0][0x23c], -R153 ;  /* 0x00008f000e8e7a23 */ /* 0x000fc40000010899 */
[----:B------:R-:W-:Y:S02]  /*a660*/  FFMA.FTZ R141, R12, c[0x0][0x23c], -R153 ;  /* 0x00008f000c8d7a23 */ /* 0x000fe40000010899 */
[--C-:B------:R-:W-:Y:S01]  /*a670*/  FFMA.FTZ R0, R15, c[0x0][0x23c], -R150.reuse ;  /* 0x00008f000f007a23 */ /* 0x100fe20000010896 */
[----:B------:R-:W-:Y:S01]  /*a680*/  MUFU.EX2 R144, R144 ;  /* 0x0000009000907308 */ /* 0x000fe20000000800 */
[----:B------:R-:W-:Y:S02]  /*a690*/  FFMA.FTZ R147, R13, c[0x0][0x23c], -R150 ;  /* 0x00008f000d937a23 */ /* 0x000fe40000010896 */
[----:B------:R-:W1:Y:S01]  /*a6a0*/  LDSM.16.MT88.4 R12, [R194+0xc000] ;  /* 0x00c00000c20c783b */ /* 0x000e620000004200 */
[----:B------:R-:W-:Y:S02]  /*a6b0*/  FADD.FTZ R4, R132, -R5 ;  /* 0x8000000584047221 */ /* 0x000fe40000010000 */
[----:B------:R-:W-:Y:S02]  /*a6c0*/  FADD.FTZ R6, R3, -R6 ;  /* 0x8000000603067221 */ /* 0x000fe40000010000 */
[----:B------:R-:W-:Y:S01]  /*a6d0*/  FFMA.FTZ R143, R2, c[0x0][0x23c], -R153 ;  /* 0x00008f00028f7a23 */ /* 0x000fe20000010899 */
[----:B------:R-:W-:Y:S01]  /*a6e0*/  MUFU.EX2 R142, R142 ;  /* 0x0000008e008e7308 */ /* 0x000fe20000000800 */
[----:B------:R-:W-:-:S02]  /*a6f0*/  FFMA.FTZ R140, R135, c[0x0][0x23c], -R150 ;  /* 0x00008f00878c7a23 */ /* 0x000fc40000010896 */
[----:B------:R-:W-:Y:S01]  /*a700*/  FFMA.FTZ R2, R11, c[0x0][0x23c], -R150 ;  /* 0x00008f000b027a23 */ /* 0x000fe20000010896 */
[----:B------:R-:W-:Y:S01]  /*a710*/  LDSM.16.MT88.4 R132, [R194+0xc800] ;  /* 0x00c80000c284783b */ /* 0x000fe20000004200 */
[----:B------:R-:W-:Y:S02]  /*a720*/  FMUL.FTZ R148, R4, c[0x0][0x23c] ;  /* 0x00008f0004947a20 */ /* 0x000fe40000410000 */
[----:B------:R-:W-:Y:S01]  /*a730*/  FMUL.FTZ R3, R6, c[0x0][0x23c] ;  /* 0x00008f0006037a20 */ /* 0x000fe20000410000 */
[----:B------:R-:W2:Y:S01]  /*a740*/  MUFU.EX2 R143, R143 ;  /* 0x0000008f008f7308 */ /* 0x000ea20000000800 */
[----:B------:R-:W3:Y:S01]  /*a750*/  LDSM.16.MT88.4 R8, [R193+0xc000] ;  /* 0x00c00000c108783b */ /* 0x000ee20000004200 */
[--C-:B------:R-:W-:Y:S02]  /*a760*/  FFMA.FTZ R155, R26, c[0x0][0x23c], -R153.reuse ;  /* 0x00008f001a9b7a23 */ /* 0x100fe40000010899 */
[--C-:B------:R-:W-:Y:S02]  /*a770*/  FFMA.FTZ R156, R24, c[0x0][0x23c], -R153.reuse ;  /* 0x00008f00189c7a23 */ /* 0x100fe40000010899 */
[----:B------:R-:W-:-:S02]  /*a780*/  FFMA.FTZ R157, R22, c[0x0][0x23c], -R153 ;  /* 0x00008f00169d7a23 */ /* 0x000fc40000010899 */
[----:B------:R-:W4:Y:S01]  /*a790*/  MUFU.EX2 R141, R141 ;  /* 0x0000008d008d7308 */ /* 0x000f220000000800 */
[--C-:B------:R-:W-:Y:S02]  /*a7a0*/  FFMA.FTZ R158, R20, c[0x0][0x23c], -R153.reuse ;  /* 0x00008f00149e7a23 */ /* 0x100fe40000010899 */
[--C-:B------:R-:W-:Y:S02]  /*a7b0*/  FFMA.FTZ R159, R27, c[0x0][0x23c], -R150.reuse ;  /* 0x00008f001b9f7a23 */ /* 0x100fe40000010896 */
[--C-:B------:R-:W-:Y:S02]  /*a7c0*/  FFMA.FTZ R162, R25, c[0x0][0x23c], -R150.reuse ;  /* 0x00008f0019a27a23 */ /* 0x100fe40000010896 */
[--C-:B------:R-:W-:Y:S01]  /*a7d0*/  FFMA.FTZ R160, R23, c[0x0][0x23c], -R150.reuse ;  /* 0x00008f0017a07a23 */ /* 0x100fe20000010896 */
[----:B------:R-:W-:Y:S01]  /*a7e0*/  MUFU.EX2 R140, R140 ;  /* 0x0000008c008c7308 */ /* 0x000fe20000000800 */
[----:B--2---:R-:W-:Y:S01]  /*a7f0*/  F2FP.BF16.PACK_AB R4, R143, R144 ;  /* 0x000000908f04723e */ /* 0x004fe200000010ff */
[----:B------:R-:W-:Y:S01]  /*a800*/  FFMA.FTZ R161, R21, c[0x0][0x23c], -R150 ;  /* 0x00008f0015a17a23 */ /* 0x000fe20000010896 */
[----:B------:R-:W-:Y:S01]  /*a810*/  LDSM.16.MT88.4 R24, [R196+0xe800] ;  /* 0x00e80000c418783b */ /* 0x000fe20000004200 */
[----:B------:R-:W-:-:S02]  /*a820*/  FFMA.FTZ R171, R170, c[0x0][0x23c], -R153 ;  /* 0x00008f00aaab7a23 */ /* 0x000fc40000010899 */
[--C-:B------:R-:W-:Y:S01]  /*a830*/  FFMA.FTZ R173, R164, c[0x0][0x23c], -R153.reuse ;  /* 0x00008f00a4ad7a23 */ /* 0x100fe20000010899 */
[----:B------:R-:W-:Y:S01]  /*a840*/  LDSM.16.MT88.4 R20, [R194+0xe800] ;  /* 0x00e80000c214783b */ /* 0x000fe20000004200 */
[----:B------:R-:W2:Y:S01]  /*a850*/  MUFU.EX2 R2, R2 ;  /* 0x0000000200027308 */ /* 0x000ea20000000800 */
[----:B----4-:R-:W-:Y:S01]  /*a860*/  F2FP.BF16.PACK_AB R6, R141, R142 ;  /* 0x0000008e8d06723e */ /* 0x010fe200000010ff */
[--C-:B------:R-:W-:Y:S02]  /*a870*/  FFMA.FTZ R168, R168, c[0x0][0x23c], -R153.reuse ;  /* 0x00008f00a8a87a23 */ /* 0x100fe40000010899 */
[----:B------:R-:W-:Y:S02]  /*a880*/  FFMA.FTZ R166, R166, c[0x0][0x23c], -R153 ;  /* 0x00008f00a6a67a23 */ /* 0x000fe40000010899 */
[--C-:B------:R-:W-:Y:S02]  /*a890*/  FFMA.FTZ R164, R169, c[0x0][0x23c], -R150.reuse ;  /* 0x00008f00a9a47a23 */ /* 0x100fe40000010896 */
[----:B------:R-:W-:Y:S01]  /*a8a0*/  MUFU.EX2 R0, R0 ;  /* 0x0000000000007308 */ /* 0x000fe20000000800 */
[----:B------:R-:W-:-:S02]  /*a8b0*/  FFMA.FTZ R167, R167, c[0x0][0x23c], -R150 ;  /* 0x00008f00a7a77a23 */ /* 0x000fc40000010896 */
[--C-:B------:R-:W-:Y:S02]  /*a8c0*/  FFMA.FTZ R165, R165, c[0x0][0x23c], -R150.reuse ;  /* 0x00008f00a5a57a23 */ /* 0x100fe40000010896 */
[--C-:B------:R-:W-:Y:S02]  /*a8d0*/  FFMA.FTZ R170, R163, c[0x0][0x23c], -R150.reuse ;  /* 0x00008f00a3aa7a23 */ /* 0x100fe40000010896 */
[--C-:B------:R-:W-:Y:S01]  /*a8e0*/  FFMA.FTZ R163, R152, c[0x0][0x23c], -R153.reuse ;  /* 0x00008f0098a37a23 */ /* 0x100fe20000010899 */
[----:B------:R-:W4:Y:S01]  /*a8f0*/  MUFU.EX2 R147, R147 ;  /* 0x0000009300937308 */ /* 0x000f220000000800 */
[----:B--2---:R-:W-:Y:S01]  /*a900*/  F2FP.BF16.PACK_AB R5, R2, R140 ;  /* 0x0000008c0205723e */ /* 0x004fe200000010ff */
[--C-:B------:R-:W-:Y:S02]  /*a910*/  FFMA.FTZ R154, R154, c[0x0][0x23c], -R153.reuse ;  /* 0x00008f009a9a7a23 */ /* 0x100fe40000010899 */
[----:B------:R-:W-:Y:S02]  /*a920*/  FFMA.FTZ R152, R138, c[0x0][0x23c], -R153 ;  /* 0x00008f008a987a23 */ /* 0x000fe40000010899 */
[----:B------:R-:W-:-:S02]  /*a930*/  FFMA.FTZ R151, R151, c[0x0][0x23c], -R150 ;  /* 0x00008f0097977a23 */ /* 0x000fc40000010896 */
[----:B------:R-:W2:Y:S01]  /*a940*/  MUFU.EX2 R148, R148 ;  /* 0x0000009400947308 */ /* 0x000ea20000000800 */
[--C-:B------:R-:W-:Y:S02]  /*a950*/  FFMA.FTZ R172, R137, c[0x0][0x23c], -R150.reuse ;  /* 0x00008f0089ac7a23 */ /* 0x100fe40000010896 */
[--C-:B------:R-:W-:Y:S02]  /*a960*/  FFMA.FTZ R169, R139, c[0x0][0x23c], -R150.reuse ;  /* 0x00008f008ba97a23 */ /* 0x100fe40000010896 */
[----:B------:R-:W-:Y:S02]  /*a970*/  FFMA.FTZ R153, R136, c[0x0][0x23c], -R153 ;  /* 0x00008f0088997a23 */ /* 0x000fe40000010899 */
[----:B------:R-:W-:Y:S01]  /*a980*/  FFMA.FTZ R150, R149, c[0x0][0x23c], -R150 ;  /* 0x00008f0095967a23 */ /* 0x000fe20000010896 */
[----:B------:R-:W5:Y:S01]  /*a990*/  MUFU.EX2 R3, R3 ;  /* 0x0000000300037308 */ /* 0x000f620000000800 */
[----:B----4-:R-:W-:Y:S01]  /*a9a0*/  F2FP.BF16.PACK_AB R7, R147, R0 ;  /* 0x000000009307723e */ /* 0x010fe200000010ff */
[----:B------:R-:W-:Y:S01]  /*a9b0*/  LDSM.16.MT88.4 R136, [R194+0xd800] ;  /* 0x00d80000c288783b */ /* 0x000fe20000004200 */
[----:B--2---:R-:W-:-:S05]  /*a9c0*/  FMUL.FTZ R120, R120, R148 ;  /* 0x0000009478787220 */ /* 0x004fca0000410000 */
[----:B------:R-:W-:Y:S01]  /*a9d0*/  MUFU.EX2 R155, R155 ;  /* 0x0000009b009b7308 */ /* 0x000fe20000000800 */
[-C--:B------:R-:W-:Y:S02]  /*a9e0*/  FMUL.FTZ R121, R121, R148.reuse ;  /* 0x0000009479797220 */ /* 0x080fe40000410000 */
[-C--:B------:R-:W-:Y:S02]  /*a9f0*/  FMUL.FTZ R116, R116, R148.reuse ;  /* 0x0000009474747220 */ /* 0x080fe40000410000 */
[----:B------:R-:W-:Y:S02]  /*aa00*/  FMUL.FTZ R117, R117, R148 ;  /* 0x0000009475757220 */ /* 0x000fe40000410000 */
[-C--:B-----5:R-:W-:Y:S01]  /*aa10*/  FMUL.FTZ R122, R122, R3.reuse ;  /* 0x000000037a7a7220 */ /* 0x0a0fe20000410000 */
        /* <DEDUP_REMOVED lines=26> */
[----:B------:R-:W4:Y:S01]  /*abc0*/  LDSM.16.MT88.4 R16, [R192+0xc000] ;  /* 0x00c00000c010783b */ /* 0x000f220000004200 */
[-C--:B------:R-:W-:Y:S01]  /*abd0*/  FMUL.FTZ R110, R110, R3.reuse ;  /* 0x000000036e6e7220 */ /* 0x080fe20000410000 */
[----:B------:R-:W5:Y:S01]  /*abe0*/  MUFU.EX2 R162, R162 ;  /* 0x000000a200a27308 */ /* 0x000f620000000800 */
[----:B------:R-:W-:-:S02]  /*abf0*/  FMUL.FTZ R111, R111, R3 ;  /* 0x000000036f6f7220 */ /* 0x000fc40000410000 */
[-C--:B------:R-:W-:Y:S01]  /*ac00*/  FMUL.FTZ R36, R36, R148.reuse ;  /* 0x0000009424247220 */ /* 0x080fe20000410000 */
[C---:B---3--:R-:W-:Y:S01]  /*ac10*/  HMMA.16816.F32.BF16 R112, R4.reuse, R8, R112 ;  /* 0x000000080470723c */ /* 0x048fe20000041870 */
[-C--:B------:R-:W-:Y:S02]  /*ac20*/  FMUL.FTZ R37, R37, R148.reuse ;  /* 0x0000009425257220 */ /* 0x080fe40000410000 */
[-C--:B------:R-:W-:Y:S01]  /*ac30*/  FMUL.FTZ R38, R38, R3.reuse ;  /* 0x0000000326267220 */ /* 0x080fe20000410000 */
[----:B------:R-:W-:Y:S01]  /*ac40*/  MUFU.EX2 R160, R160 ;  /* 0x000000a000a07308 */ /* 0x000fe20000000800 */
[----:B------:R-:W-:Y:S02]  /*ac50*/  FMUL.FTZ R39, R39, R3 ;  /* 0x0000000327277220 */ /* 0x000fe40000410000 */
[-C--:B------:R-:W-:Y:S01]  /*ac60*/  FMUL.FTZ R40, R40, R148.reuse ;  /* 0x0000009428287220 */ /* 0x080fe20000410000 */
[----:B------:R-:W-:Y:S01]  /*ac70*/  HMMA.16816.F32.BF16 R108, R4, R10, R108 ;  /* 0x0000000a046c723c */ /* 0x000fe2000004186c */
[----:B------:R-:W3:Y:S01]  /*ac80*/  LDSM.16.MT88.4 R8, [R194+0xe000] ;  /* 0x00e00000c208783b */ /* 0x000ee20000004200 */
        /* <DEDUP_REMOVED lines=15> */
[----:B------:R-:W-:Y:S01]  /*ad80*/  MUFU.EX2 R171, R171 ;  /* 0x000000ab00ab7308 */ /* 0x000fe20000000800 */
[-C--:B------:R-:W-:Y:S02]  /*ad90*/  FMUL.FTZ R103, R103, R3.reuse ;  /* 0x0000000367677220 */ /* 0x080fe40000410000 */
[-C--:B------:R-:W-:Y:S01]  /*ada0*/  FMUL.FTZ R44, R44, R148.reuse ;  /* 0x000000942c2c7220 */ /* 0x080fe20000410000 */
[----:B----4-:R-:W-:Y:S01]  /*adb0*/  HMMA.16816.F32.BF16 R104, R4, R16, R104 ;  /* 0x000000100468723c */ /* 0x010fe20000041868 */
[----:B------:R-:W-:Y:S02]  /*adc0*/  FMUL.FTZ R45, R45, R148 ;  /* 0x000000942d2d7220 */ /* 0x000fe40000410000 */
[-C--:B------:R-:W-:Y:S01]  /*add0*/  FMUL.FTZ R46, R46, R3.reuse ;  /* 0x000000032e2e7220 */ /* 0x080fe20000410000 */
[----:B------:R-:W-:Y:S01]  /*ade0*/  MUFU.EX2 R166, R166 ;  /* 0x000000a600a67308 */ /* 0x000fe20000000800 */
[----:B------:R-:W-:-:S02]  /*adf0*/  FMUL.FTZ R47, R47, R3 ;  /* 0x000000032f2f7220 */ /* 0x000fc40000410000 */
[-C--:B------:R-:W-:Y:S01]  /*ae00*/  FMUL.FTZ R48, R48, R148.reuse ;  /* 0x0000009430307220 */ /* 0x080fe20000410000 */
[C---:B------:R-:W-:Y:S01]  /*ae10*/  HMMA.16816.F32.BF16 R100, R4.reuse, R18, R100 ;  /* 0x000000120464723c */ /* 0x040fe20000041864 */
[-C--:B------:R-:W-:Y:S01]  /*ae20*/  FMUL.FTZ R49, R49, R148.reuse ;  /* 0x0000009431317220 */ /* 0x080fe20000410000 */
[----:B------:R-:W4:Y:S01]  /*ae30*/  LDSM.16.MT88.4 R16, [R193+0xe000] ;  /* 0x00e00000c110783b */ /* 0x000f220000004200 */
[-C--:B------:R-:W-:Y:S01]  /*ae40*/  FMUL.FTZ R50, R50, R3.reuse ;  /* 0x0000000332327220 */ /* 0x080fe20000410000 */
[----:B------:R-:W-:Y:S01]  /*ae50*/  MUFU.EX2 R173, R173 ;  /* 0x000000ad00ad7308 */ /* 0x000fe20000000800 */
[----:B------:R-:W-:Y:S02]  /*ae60*/  FMUL.FTZ R51, R51, R3 ;  /* 0x0000000333337220 */ /* 0x000fe40000410000 */
[-C--:B------:R-:W-:Y:S01]  /*ae70*/  FMUL.FTZ R60, R60, R148.reuse ;  /* 0x000000943c3c7220 */ /* 0x080fe20000410000 */
[----:B---3--:R-:W-:Y:S01]  /*ae80*/  HMMA.16816.F32.BF16 R44, R4, R8, R44 ;  /* 0x00000008042c723c */ /* 0x008fe2000004182c */
[----:B------:R-:W-:-:S02]  /*ae90*/  FMUL.FTZ R61, R61, R148 ;  /* 0x000000943d3d7220 */ /* 0x000fc40000410000 */
[-C--:B------:R-:W-:Y:S01]  /*aea0*/  FMUL.FTZ R62, R62, R3.reuse ;  /* 0x000000033e3e7220 */ /* 0x080fe20000410000 */
[----:B------:R-:W3:Y:S01]  /*aeb0*/  MUFU.EX2 R164, R164 ;  /* 0x000000a400a47308 */ /* 0x000ee20000000800 */
[-C--:B------:R-:W-:Y:S02]  /*aec0*/  FMUL.FTZ R63, R63, R3.reuse ;  /* 0x000000033f3f7220 */ /* 0x080fe40000410000 */
[-C--:B------:R-:W-:Y:S01]  /*aed0*/  FMUL.FTZ R64, R64, R148.reuse ;  /* 0x0000009440407220 */ /* 0x080fe20000410000 */
[----:B------:R-:W-:Y:S01]  /*aee0*/  HMMA.16816.F32.BF16 R48, R4, R10, R48 ;  /* 0x0000000a0430723c */ /* 0x000fe20000041830 */
[----:B------:R-:W2:Y:S01]  /*aef0*/  LDSM.16.MT88.4 R8, [R196+0x10000] ;  /* 0x01000000c408783b */ /* 0x000ea20000004200 */
        /* <DEDUP_REMOVED lines=28> */
[----:B------:R-:W1:Y:S01]  /*b0c0*/  MUFU.EX2 R163, R163 ;  /* 0x000000a300a37308 */ /* 0x000e620000000800 */
[----:B------:R-:W-:Y:S02]  /*b0d0*/  FMUL.FTZ R75, R75, R3 ;  /* 0x000000034b4b7220 */ /* 0x000fe40000410000 */
[-C--:B------:R-:W-:Y:S01]  /*b0e0*/  FMUL.FTZ R84, R84, R148.reuse ;  /* 0x0000009454547220 */ /* 0x080fe20000410000 */
[----:B--2---:R-:W-:Y:S01]  /*b0f0*/  HMMA.16816.F32.BF16 R68, R4, R8, R68 ;  /* 0x000000080444723c */ /* 0x004fe20000041844 */
[----:B------:R-:W-:-:S02]  /*b100*/  FMUL.FTZ R85, R85, R148 ;  /* 0x0000009455557220 */ /* 0x000fc40000410000 */
[-C--:B------:R-:W-:Y:S01]  /*b110*/  FMUL.FTZ R86, R86, R3.reuse ;  /* 0x0000000356567220 */ /* 0x080fe20000410000 */
[----:B------:R-:W-:Y:S01]  /*b120*/  MUFU.EX2 R152, R152 ;  /* 0x0000009800987308 */ /* 0x000fe20000000800 */
[-C--:B------:R-:W-:Y:S02]  /*b130*/  FMUL.FTZ R87, R87, R3.reuse ;  /* 0x0000000357577220 */ /* 0x080fe40000410000 */
[-C--:B------:R-:W-:Y:S01]  /*b140*/  FMUL.FTZ R88, R88, R148.reuse ;  /* 0x0000009458587220 */ /* 0x080fe20000410000 */
[----:B------:R-:W-:Y:S01]  /*b150*/  HMMA.16816.F32.BF16 R72, R4, R10, R72 ;  /* 0x0000000a0448723c */ /* 0x000fe20000041848 */
[----:B------:R-:W2:Y:S01]  /*b160*/  LDSM.16.MT88.4 R8, [R192+0x10000] ;  /* 0x01000000c008783b */ /* 0x000ea20000004200 */
        /* <DEDUP_REMOVED lines=29> */
[-C--:B------:R-:W-:Y:S02]  /*b340*/  FMUL.FTZ R99, R99, R3.reuse ;  /* 0x0000000363637220 */ /* 0x080fe40000410000 */
[----:B------:R-:W-:Y:S01]  /*b350*/  FFMA.FTZ R144, R219, R148, R144 ;  /* 0x00000094db907223 */ /* 0x000fe20000010090 */
[----:B--2---:R-:W-:Y:S01]  /*b360*/  HMMA.16816.F32.BF16 R92, R4, R8, R92 ;  /* 0x00000008045c723c */ /* 0x004fe2000004185c */
        /* <DEDUP_REMOVED lines=11> */
[----:B-----5:R-:W-:Y:S01]  /*b420*/  F2FP.BF16.PACK_AB R5, R162, R159 ;  /* 0x0000009fa205723e */ /* 0x020fe200000010ff */
        /* <DEDUP_REMOVED lines=9> */
[----:B------:R-:W-:-:S04]  /*b4c0*/  FADD.FTZ R161, R161, R160 ;  /* 0x000000a0a1a17221 */ /* 0x000fc80000010000 */
[----:B---3--:R-:W-:Y:S01]  /*b4d0*/  FADD.FTZ R0, R164, R161 ;  /* 0x000000a1a4007221 */ /* 0x008fe20000010000 */
[----:B------:R-:W-:Y:S01]  /*b4e0*/  HMMA.16816.F32.BF16 R124, R4, R14, R124 ;  /* 0x0000000e047c723c */ /* 0x000fe2000004187c */
[----:B------:R-:W1:Y:S02]  /*b4f0*/  LDSM.16.MT88.4 R12, [R196+0x10800] ;  /* 0x01080000c40c783b */ /* 0x000e640000004200 */
[----:B------:R-:W-:-:S05]  /*b500*/  FADD.FTZ R0, R167, R0 ;  /* 0x00000000a7007221 */ /* 0x000fca0000010000 */
[C---:B------:R-:W-:Y:S08]  /*b510*/  HMMA.16816.F32.BF16 R36, R4.reuse, R24, R36 ;  /* 0x000000180424723c */ /* 0x040ff00000041824 */
[C---:B------:R-:W-:Y:S01]  /*b520*/  HMMA.16816.F32.BF16 R40, R4.reuse, R26, R40 ;  /* 0x0000001a0428723c */ /* 0x040fe20000041828 */
[----:B------:R-:W2:Y:S07]  /*b530*/  LDSM.16.MT88.4 R24, [R194+0x10800] ;  /* 0x01080000c218783b */ /* 0x000eae0000004200 */
[C---:B------:R-:W-:Y:S08]  /*b540*/  HMMA.16816.F32.BF16 R44, R4.reuse, R20, R44 ;  /* 0x00000014042c723c */ /* 0x040ff0000004182c */
[C---:B------:R-:W-:Y:S01]  /*b550*/  HMMA.16816.F32.BF16 R48, R4.reuse, R22, R48 ;  /* 0x000000160430723c */ /* 0x040fe20000041830 */
[----:B------:R-:W3:Y:S07]  /*b560*/  LDSM.16.MT88.4 R20, [R193+0x10800] ;  /* 0x01080000c114783b */ /* 0x000eee0000004200 */
[C---:B----4-:R-:W-:Y:S08]  /*b570*/  HMMA.16816.F32.BF16 R52, R4.reuse, R16, R52 ;  /* 0x000000100434723c */ /* 0x050ff00000041834 */
        /* <DEDUP_REMOVED lines=28> */
[----:B------:R-:W-:-:S02]  /*b740*/  F2FP.BF16.PACK_AB R5, R167, R164 ;  /* 0x000000a4a705723e */ /* 0x000fc400000010ff */
[----:B------:R-:W-:Y:S01]  /*b750*/  F2FP.BF16.PACK_AB R6, R173, R166 ;  /* 0x000000a6ad06723e */ /* 0x000fe200000010ff */
[----:B------:R-:W-:Y:S01]  /*b760*/  FADD.FTZ R171, R171, R168 ;  /* 0x000000a8abab7221 */ /* 0x000fe20000010000 */
[----:B------:R-:W-:Y:S01]  /*b770*/  F2FP.BF16.PACK_AB R7, R170, R165 ;  /* 0x000000a5aa07723e */ /* 0x000fe200000010ff */
[----:B------:R-:W-:Y:S01]  /*b780*/  FADD.FTZ R165, R165, R0 ;  /* 0x00000000a5a57221 */ /* 0x000fe20000010000 */
[----:B------:R-:W-:Y:S01]  /*b790*/  MOV R3, R145 ;  /* 0x0000009100037202 */ /* 0x000fe20000000f00 */
[----:B------:R-:W-:Y:S02]  /*b7a0*/  FADD.FTZ R166, R166, R171 ;  /* 0x000000aba6a67221 */ /* 0x000fe40000010000 */
[----:B------:R-:W-:Y:S02]  /*b7b0*/  FADD.FTZ R170, R170, R165 ;  /* 0x000000a5aaaa7221 */ /* 0x000fe40000010000 */
[----:B-1----:R-:W-:Y:S01]  /*b7c0*/  HMMA.16816.F32.BF16 R128, R4, R12, R128 ;  /* 0x0000000c0480723c */ /* 0x002fe20000041880 */
[----:B------:R-:W-:-:S07]  /*b7d0*/  FADD.FTZ R173, R173, R166 ;  /* 0x000000a6adad7221 */ /* 0x000fce0000010000 */
[C---:B------:R-:W-:Y:S01]  /*b7e0*/  HMMA.16816.F32.BF16 R124, R4.reuse, R14, R124 ;  /* 0x0000000e047c723c */ /* 0x040fe2000004187c */
[----:B------:R-:W1:Y:S07]  /*b7f0*/  LDSM.16.MT88.4 R12, [R192+0xf000] ;  /* 0x00f00000c00c783b */ /* 0x000e6e0000004200 */
[C---:B-----5:R-:W-:Y:S08]  /*b800*/  HMMA.16816.F32.BF16 R120, R4.reuse, R8, R120 ;  /* 0x000000080478723c */ /* 0x060ff00000041878 */
[C---:B------:R-:W-:Y:S01]  /*b810*/  HMMA.16816.F32.BF16 R116, R4.reuse, R10, R116 ;  /* 0x0000000a0474723c */ /* 0x040fe20000041874 */
[----:B------:R-:W4:Y:S07]  /*b820*/  LDSM.16.MT88.4 R8, [R196+0x11000] ;  /* 0x01100000c408783b */ /* 0x000f2e0000004200 */
[C---:B--2---:R-:W-:Y:S08]  /*b830*/  HMMA.16816.F32.BF16 R36, R4.reuse, R24, R36 ;  /* 0x000000180424723c */ /* 0x044ff00000041824 */
[C---:B------:R-:W-:Y:S01]  /*b840*/  HMMA.16816.F32.BF16 R40, R4.reuse, R26, R40 ;  /* 0x0000001a0428723c */ /* 0x040fe20000041828 */
[----:B------:R-:W2:Y:S07]  /*b850*/  LDSM.16.MT88.4 R24, [R194+0x11000] ;  /* 0x01100000c218783b */ /* 0x000eae0000004200 */
[C---:B---3--:R-:W-:Y:S08]  /*b860*/  HMMA.16816.F32.BF16 R52, R4.reuse, R16, R52 ;  /* 0x000000100434723c */ /* 0x048ff00000041834 */
[C---:B-1----:R-:W-:Y:S08]  /*b870*/  HMMA.16816.F32.BF16 R60, R4.reuse, R12, R60 ;  /* 0x0000000c043c723c */ /* 0x042ff0000004183c */
[C---:B------:R-:W-:Y:S01]  /*b880*/  HMMA.16816.F32.BF16 R64, R4.reuse, R14, R64 ;  /* 0x0000000e0440723c */ /* 0x040fe20000041840 */
[----:B------:R-:W1:Y:S07]  /*b890*/  LDSM.16.MT88.4 R12, [R192+0x11000] ;  /* 0x01100000c00c783b */ /* 0x000e6e0000004200 */
[C---:B------:R-:W-:Y:S01]  /*b8a0*/  HMMA.16816.F32.BF16 R56, R4.reuse, R18, R56 ;  /* 0x000000120438723c */ /* 0x040fe20000041838 */
[----:B------:R-:W3:Y:S07]  /*b8b0*/  LDSM.16.MT88.4 R16, [R193+0x11000] ;  /* 0x01100000c110783b */ /* 0x000eee0000004200 */
[C---:B----4-:R-:W-:Y:S08]  /*b8c0*/  HMMA.16816.F32.BF16 R68, R4.reuse, R8, R68 ;  /* 0x000000080444723c */ /* 0x050ff00000041844 */
        /* <DEDUP_REMOVED lines=30> */
[----:B----4-:R-:W-:Y:S01]  /*bab0*/  HMMA.16816.F32.BF16 R128, R4, R8, R128 ;  /* 0x000000080480723c */ /* 0x010fe20000041880 */
[----:B------:R-:W-:Y:S02]  /*bac0*/  FADD.FTZ R219, R153, R152 ;  /* 0x0000009899db7221 */ /* 0x000fe40000010000 */
[----:B------:R-:W-:-:S05]  /*bad0*/  FADD.FTZ R217, R150, R169 ;  /* 0x000000a996d97221 */ /* 0x000fca0000010000 */
        /* <DEDUP_REMOVED lines=19> */
[C---:B----4-:R-:W-:Y:S08]  /*bc10*/  HMMA.16816.F32.BF16 R76, R4.reuse, R8, R76 ;  /* 0x00000008044c723c */ /* 0x050ff0000004184c */
[C---:B------:R-:W-:Y:S08]  /*bc20*/  HMMA.16816.F32.BF16 R80, R4.reuse, R10, R80 ;  /* 0x0000000a0450723c */ /* 0x040ff00000041850 */
[C---:B--2---:R-:W-:Y:S08]  /*bc30*/  HMMA.16816.F32.BF16 R84, R4.reuse, R24, R84 ;  /* 0x000000180454723c */ /* 0x044ff00000041854 */
[C---:B------:R-:W-:Y:S08]  /*bc40*/  HMMA.16816.F32.BF16 R88, R4.reuse, R26, R88 ;  /* 0x0000001a0458723c */ /* 0x040ff00000041858 */
[C---:B-1----:R-:W-:Y:S08]  /*bc50*/  HMMA.16816.F32.BF16 R92, R4.reuse, R12, R92 ;  /* 0x0000000c045c723c */ /* 0x042ff0000004185c */
[C---:B------:R-:W-:Y:S08]  /*bc60*/  HMMA.16816.F32.BF16 R96, R4.reuse, R14, R96 ;  /* 0x0000000e0460723c */ /* 0x040ff00000041860 */
[----:B------:R-:W-:Y:S07]  /*bc70*/  HMMA.16816.F32.BF16 R112, R4, R132, R112 ;  /* 0x000000840470723c */ /* 0x000fee0000041870 */
[----:B------:R-:W-:Y:S11]  /*bc80*/  MOV R132, R146 ;  /* 0x0000009200847202 */ /* 0x000ff60000000f00 */
[----:B------:R-:W-:Y:S01]  /*bc90*/  @!UPT UIADD3 URZ, URZ, URZ, URZ ;  /* 0x0000003f3f3ff290 */ /* 0x000fe2000fffe03f */
.L_x_2160:
        /* <DEDUP_REMOVED lines=45> */
.L_x_2172:
        /* <DEDUP_REMOVED lines=76> */
.L_x_2169:
[----:B------:R-:W-:Y:S01]  /*c430*/  ISETP.GE.AND P5, PT, R208, c[0x0][0x220], PT ;  /* 0x00008800d0007a0c */ /* 0x000fe20003fa6270 */
[----:B------:R-:W-:Y:S01]  /*c440*/  UISETP.GT.AND UP2, UPT, UR25, UR19, UPT ;  /* 0x000000131900728c */ /* 0x000fe2000bf44270 */
[CC--:B------:R-:W-:Y:S02]  /*c450*/  LEA R222, P0, R3.reuse, R220.reuse, 0x1 ;  /* 0x000000dc03de7211 */ /* 0x0c0fe400078008ff */
[----:B------:R-:W-:Y:S02]  /*c460*/  ISETP.GE.AND P4, PT, R204, c[0x0][0x220], PT ;  /* 0x00008800cc007a0c */ /* 0x000fe40003f86270 */
[-C--:B------:R-:W-:Y:S02]  /*c470*/  LEA.HI.X R223, R3, R221.reuse, R218, 0x1, P0 ;  /* 0x000000dd03df7211 */ /* 0x080fe400000f0cda */
[----:B------:R-:W-:Y:S02]  /*c480*/  ISETP.GE.AND P3, PT, R203, c[0x0][0x220], PT ;  /* 0x00008800cb007a0c */ /* 0x000fe40003f66270 */
[----:B------:R-:W-:Y:S03]  /*c490*/  IADD3 R3, P0, R3, UR23, RZ ;  /* 0x0000001703037c10 */ /* 0x000fe6000ff1e0ff */
[----:B------:R-:W-:Y:S01]  /*c4a0*/  @P5 STS.128 [R206+0xc000], RZ ;  /* 0x00c000ffce005388 */ /* 0x000fe20000000c00 */
[CC--:B------:R-:W-:Y:S02]  /*c4b0*/  @!P5 LEA R240, P6, R3.reuse, R220.reuse, 0x1 ;  /* 0x000000dc03f0d211 */ /* 0x0c0fe400078c08ff */
[----:B------:R-:W-:Y:S02]  /*c4c0*/  IADD3.X R224, R218, UR22, RZ, P0, !PT ;  /* 0x00000016dae07c10 */ /* 0x000fe400087fe4ff */
[CC--:B------:R-:W-:Y:S01]  /*c4d0*/  @!P4 LEA R234, P1, R3.reuse, R220.reuse, 0x1 ;  /* 0x000000dc03eac211 */ /* 0x0c0fe200078208ff */
[----:B------:R-:W-:Y:S01]  /*c4e0*/  @!PT LDS RZ, [RZ] ;  /* 0x00000000fffff984 */ /* 0x000fe20000000800 */
[----:B------:R-:W-:Y:S01]  /*c4f0*/  @!PT LDS RZ, [RZ] ;  /* 0x00000000fffff984 */ /* 0x000fe20000000800 */
[----:B------:R-:W-:Y:S01]  /*c500*/  @!PT LDS RZ, [RZ] ;  /* 0x00000000fffff984 */ /* 0x000fe20000000800 */
[----:B------:R1:W-:Y:S01]  /*c510*/  @!P5 LDGSTS.E.BYPASS.LTC128B.128 [R206+0xc000], [R222.64] ;  /* 0x0c000000decedfae */ /* 0x0003e2000b901d5c */
[CCC-:B------:R-:W-:Y:S02]  /*c520*/  @!P5 LEA.HI.X R241, R3.reuse, R221.reuse, R224.reuse, 0x1, P6 ;  /* 0x000000dd03f1d211 */ /* 0x1c0fe400030f0ce0 */
[CCC-:B------:R-:W-:Y:S02]  /*c530*/  @!P4 LEA.HI.X R235, R3.reuse, R221.reuse, R224.reuse, 0x1, P1 ;  /* 0x000000dd03ebc211 */ /* 0x1c0fe400008f0ce0 */
[CC--:B------:R-:W-:Y:S01]  /*c540*/  @!P3 LEA R232, P0, R3.reuse, R220.reuse, 0x1 ;  /* 0x000000dc03e8b211 */ /* 0x0c0fe200078008ff */
[----:B------:R-:W-:Y:S01]  /*c550*/  @P4 STS.128 [R206+0xe000], RZ ;  /* 0x00e000ffce004388 */ /* 0x000fe20000000c00 */
[C---:B------:R-:W-:Y:S02]  /*c560*/  IADD3 R225, P2, R3.reuse, UR23, RZ ;  /* 0x0000001703e17c10 */ /* 0x040fe4000ff5e0ff */
[-C--:B------:R-:W-:Y:S02]  /*c570*/  @!P3 LEA.HI.X R233, R3, R221.reuse, R224, 0x1, P0 ;  /* 0x000000dd03e9b211 */ /* 0x080fe400000f0ce0 */
[CC--:B------:R-:W-:Y:S01]  /*c580*/  @!P5 LEA R238, P1, R225.reuse, R220.reuse, 0x1 ;  /* 0x000000dce1eed211 */ /* 0x0c0fe200078208ff */
[----:B------:R-:W-:Y:S01]  /*c590*/  @!PT LDS RZ, [RZ] ;  /* 0x00000000fffff984 */ /* 0x000fe20000000800 */
[----:B------:R-:W-:Y:S01]  /*c5a0*/  @!PT LDS RZ, [RZ] ;  /* 0x00000000fffff984 */ /* 0x000fe20000000800 */
[----:B------:R-:W-:Y:S01]  /*c5b0*/  @!PT LDS RZ, [RZ] ;  /* 0x00000000fffff984 */ /* 0x000fe20000000800 */
[----:B------:R1:W-:Y:S01]  /*c5c0*/  @!P4 LDGSTS.E.BYPASS.LTC128B.128 [R206+0xe000], [R222.64+0x80] ;  /* 0x0e000080dececfae */ /* 0x0003e2000b901d5c */
[----:B------:R-:W-:Y:S02]  /*c5d0*/  IADD3.X R224, R224, UR22, RZ, P2, !PT ;  /* 0x00000016e0e07c10 */ /* 0x000fe400097fe4ff */
[CC--:B------:R-:W-:Y:S02]  /*c5e0*/  @!P4 LEA R230, P0, R225.reuse, R220.reuse, 0x1 ;  /* 0x000000dce1e6c211 */ /* 0x0c0fe400078008ff */
[CCC-:B------:R-:W-:Y:S01]  /*c5f0*/  @!P5 LEA.HI.X R239, R225.reuse, R221.reuse, R224.reuse, 0x1, P1 ;  /* 0x000000dde1efd211 */ /* 0x1c0fe200008f0ce0 */
[----:B------:R-:W-:Y:S01]  /*c600*/  @P3 STS.128 [R206+0x10000], RZ ;  /* 0x010000ffce003388 */ /* 0x000fe20000000c00 */
[CCC-:B------:R-:W-:Y:S02]  /*c610*/  @!P4 LEA.HI.X R231, R225.reuse, R221.reuse, R224.reuse, 0x1, P0 ;  /* 0x000000dde1e7c211 */ /* 0x1c0fe400000f0ce0 */
[CC--:B------:R-:W-:Y:S02]  /*c620*/  @!P3 LEA R228, P2, R225.reuse, R220.reuse, 0x1 ;  /* 0x000000dce1e4b211 */ /* 0x0c0fe400078408ff */
[C---:B------:R-:W-:Y:S01]  /*c630*/  IADD3 R3, P6, R225.reuse, UR23, RZ ;  /* 0x00000017e1037c10 */ /* 0x040fe2000ffde0ff */
[----:B------:R-:W-:Y:S01]  /*c640*/  @!PT LDS RZ, [RZ] ;  /* 0x00000000fffff984 */ /* 0x000fe20000000800 */
[----:B------:R-:W-:Y:S01]  /*c650*/  @!PT LDS RZ, [RZ] ;  /* 0x00000000fffff984 */ /* 0x000fe20000000800 */
[----:B------:R-:W-:Y:S01]  /*c660*/  @!PT LDS RZ, [RZ] ;  /* 0x00000000fffff984 */ /* 0x000fe20000000800 */
[----:B------:R1:W-:Y:S01]  /*c670*/  @!P3 LDGSTS.E.BYPASS.LTC128B.128 [R206+0x10000], [R222.64+0x100] ;  /* 0x10000100decebfae */ /* 0x0003e2000b901d5c */
[-C--:B------:R-:W-:Y:S02]  /*c680*/  @!P3 LEA.HI.X R229, R225, R221.reuse, R224, 0x1, P2 ;  /* 0x000000dde1e5b211 */ /* 0x080fe400010f0ce0 */
[----:B------:R-:W-:Y:S02]  /*c690*/  IADD3.X R218, R224, UR22, RZ, P6, !PT ;  /* 0x00000016e0da7c10 */ /* 0x000fe4000b7fe4ff */
        /* <DEDUP_REMOVED lines=12> */
[----:B------:R-:W-:Y:S05]  /*c760*/  PLOP3.LUT P0, PT, PT, PT, UP2, 0x80, 0x0 ;  /* 0x000000000000781c */ /* 0x000fea0003f0f028 */
        /* <DEDUP_REMOVED lines=43> */
[----:B-1----:R-:W-:Y:S05]  /*ca20*/  MOV R221, R223 ;  /* 0x000000df00dd7202 */ /* 0x002fea0000000f00 */
        /* <DEDUP_REMOVED lines=151> */
[C---:B--2---:R-:W-:Y:S04]  /*d3a0*/  HMMA.16816.F32.BF16 R20, R172.reuse, R136, R20 ;  /* 0x00000088ac14723c */ /* 0x044fe80000041814 */
[----:B------:R-:W2:Y:S01]  /*d3b0*/  MUFU.TANH R218, R218 ;  /* 0x000000da00da7308 */ /* 0x000ea20000002400 */
[----:B------:R-:W-:Y:S01]  /*d3c0*/  BAR.SYNC.DEFER_BLOCKING 0x0 ;  /* 0x0000000000007b1d */ /* 0x000fe20000010000 */
[----:B------:R-:W-:Y:S02]  /*d3d0*/  FMUL.FTZ R224, R5, c[0x0][0x2ec] ;  /* 0x0000bb0005e07a20 */ /* 0x000fe40000410000 */
[C---:B------:R-:W-:Y:S04]  /*d3e0*/  HMMA.16816.F32.BF16 R24, R172.reuse, R138, R24 ;  /* 0x0000008aac18723c */ /* 0x040fe80000041818 */
[----:B------:R-:W-:Y:S02]  /*d3f0*/  FMUL.FTZ R225, R6, c[0x0][0x2ec] ;  /* 0x0000bb0006e17a20 */ /* 0x000fe40000410000 */
[----:B------:R-:W3:Y:S01]  /*d400*/  MUFU.TANH R224, R224 ;  /* 0x000000e000e07308 */ /* 0x000ee20000002400 */
[----:B------:R-:W-:Y:S02]  /*d410*/  FMUL.FTZ R3, R7, c[0x0][0x2ec] ;  /* 0x0000bb0007037a20 */ /* 0x000fe40000410000 */
[----:B------:R-:W-:Y:S03]  /*d420*/  FMUL.FTZ R226, R8, c[0x0][0x2ec] ;  /* 0x0000bb0008e27a20 */ /* 0x000fe60000410000 */
[----:B------:R-:W-:Y:S02]  /*d430*/  FMUL.FTZ R229, R9, c[0x0][0x2ec] ;  /* 0x0000bb0009e57a20 */ /* 0x000fe40000410000 */
[----:B------:R-:W-:Y:S02]  /*d440*/  FMUL.FTZ R228, R10, c[0x0][0x2ec] ;  /* 0x0000bb000ae47a20 */ /* 0x000fe40000410000 */
[----:B------:R-:W2:Y:S01]  /*d450*/  MUFU.TANH R225, R225 ;  /* 0x000000e100e17308 */ /* 0x000ea20000002400 */
[----:B------:R-:W-:Y:S02]  /*d460*/  FMUL.FTZ R227, R11, c[0x0][0x2ec] ;  /* 0x0000bb000be37a20 */ /* 0x000fe40000410000 */
[----:B----4-:R-:W-:Y:S02]  /*d470*/  FMUL.FTZ R233, R12, c[0x0][0x2ec] ;  /* 0x0000bb000ce97a20 */ /* 0x010fe40000410000 */
[----:B------:R-:W-:Y:S02]  /*d480*/  FMUL.FTZ R232, R13, c[0x0][0x2ec] ;  /* 0x0000bb000de87a20 */ /* 0x000fe40000410000 */
[----:B------:R-:W-:Y:S01]  /*d490*/  FMUL.FTZ R231, R14, c[0x0][0x2ec] ;  /* 0x0000bb000ee77a20 */ /* 0x000fe20000410000 */
[C---:B-1----:R-:W-:Y:S02]  /*d4a0*/  HMMA.16816.F32.BF16 R28, R172.reuse, R132, R28 ;  /* 0x00000084ac1c723c */ /* 0x042fe4000004181c */
[----:B------:R-:W1:Y:S01]  /*d4b0*/  MUFU.TANH R3, R3 ;  /* 0x0000000300037308 */ /* 0x000e620000002400 */
[----:B------:R-:W-:Y:S02]  /*d4c0*/  FMUL.FTZ R230, R15, c[0x0][0x2ec] ;  /* 0x0000bb000fe67a20 */ /* 0x000fe40000410000 */
[----:B------:R-:W-:Y:S02]  /*d4d0*/  FMUL.FTZ R236, R16, c[0x0][0x2ec] ;  /* 0x0000bb0010ec7a20 */ /* 0x000fe40000410000 */
[----:B-----5:R-:W-:Y:S01]  /*d4e0*/  FMUL.FTZ R239, R17, c[0x0][0x2ec] ;  /* 0x0000bb0011ef7a20 */ /* 0x020fe20000410000 */
[----:B------:R-:W-:Y:S04]  /*d4f0*/  HMMA.16816.F32.BF16 R32, R172, R134, R32 ;  /* 0x00000086ac20723c */ /* 0x000fe80000041820 */
[----:B------:R-:W4:Y:S01]  /*d500*/  MUFU.TANH R226, R226 ;  /* 0x000000e200e27308 */ /* 0x000f220000002400 */
[----:B------:R-:W-:Y:S02]  /*d510*/  FMUL.FTZ R235, R18, c[0x0][0x2ec] ;  /* 0x0000bb0012eb7a20 */ /* 0x000fe40000410000 */
[----:B------:R-:W-:Y:S02]  /*d520*/  FMUL.FTZ R234, R19, c[0x0][0x2ec] ;  /* 0x0000bb0013ea7a20 */ /* 0x000fe40000410000 */
[----:B------:R-:W-:Y:S03]  /*d530*/  FMUL.FTZ R240, R20, c[0x0][0x2ec] ;  /* 0x0000bb0014f07a20 */ /* 0x000fe60000410000 */
[----:B------:R-:W-:Y:S02]  /*d540*/  FMUL.FTZ R243, R21, c[0x0][0x2ec] ;  /* 0x0000bb0015f37a20 */ /* 0x000fe40000410000 */
[----:B------:R-:W1:Y:S01]  /*d550*/  MUFU.TANH R229, R229 ;  /* 0x000000e500e57308 */ /* 0x000e620000002400 */
[----:B------:R-:W-:Y:S02]  /*d560*/  FMUL.FTZ R238, R22, c[0x0][0x2ec] ;  /* 0x0000bb0016ee7a20 */ /* 0x000fe40000410000 */
[----:B------:R-:W-:Y:S02]  /*d570*/  FMUL.FTZ R237, R23, c[0x0][0x2ec] ;  /* 0x0000bb0017ed7a20 */ /* 0x000fe40000410000 */
[----:B------:R-:W-:Y:S02]  /*d580*/  FMUL.FTZ R246, R24, c[0x0][0x2ec] ;  /* 0x0000bb0018f67a20 */ /* 0x000fe40000410000 */
[----:B------:R-:W-:Y:S02]  /*d590*/  FMUL.FTZ R244, R25, c[0x0][0x2ec] ;  /* 0x0000bb0019f47a20 */ /* 0x000fe40000410000 */
[----:B------:R-:W-:Y:S01]  /*d5a0*/  FMUL.FTZ R242, R26, c[0x0][0x2ec] ;  /* 0x0000bb001af27a20 */ /* 0x000fe20000410000 */
        /* <DEDUP_REMOVED lines=8> */
[----:B------:R-:W-:Y:S02]  /*d630*/  FMUL.FTZ R251, R33, c[0x0][0x2ec] ;  /* 0x0000bb0021fb7a20 */ /* 0x000fe40000410000 */
[----:B------:R-:W-:Y:S02]  /*d640*/  FMUL.FTZ R250, R34, c[0x0][0x2ec] ;  /* 0x0000bb0022fa7a20 */ /* 0x000fe40000410000 */
[----:B------:R-:W-:Y:S03]  /*d650*/  FMUL.FTZ R249, R35, c[0x0][0x2ec] ;  /* 0x0000bb0023f97a20 */ /* 0x000fe60000410000 */
[----:B------:R-:W1:Y:S10]  /*d660*/  MUFU.TANH R227, R227 ;  /* 0x000000e300e37308 */ /* 0x000e740000002400 */
[----:B------:R-:W1:Y:S01]  /*d670*/  MUFU.TANH R233, R233 ;  /* 0x000000e900e97308 */ /* 0x000e620000002400 */
[----:B-----5:R-:W-:Y:S09]  /*d680*/  MOV R220, R222 ;  /* 0x000000de00dc7202 */ /* 0x020ff20000000f00 */
        /* <DEDUP_REMOVED lines=21> */
[----:B------:R-:W1:Y:S01]  /*d7e0*/  MUFU.TANH R249, R249 ;  /* 0x000000f900f97308 */ /* 0x000e620000002400 */
[----:B------:R-:W-:-:S05]  /*d7f0*/  @!P0 BRA `(.L_x_2170) ;  /* 0x000009f000008947 */ /* 0x000fca0003800000 */
[----:B--234-:R-:W-:Y:S01]  /*d800*/  PLOP3.LUT P0, PT, PT, PT, UP6, 0x80, 0x0 ;  /* 0x000000000000781c */ /* 0x01cfe20003f0f068 */
        /* <DEDUP_REMOVED lines=9> */
[----:B------:R-:W2:Y:S08]  /*d8a0*/  R2UR UR33, R5 ;  /* 0x00000000052173c2 */ /* 0x000eb000000e0000 */
[----:B------:R-:W3:Y:S01]  /*d8b0*/  R2UR UR27, R4 ;  /* 0x00000000041b73c2 */ /* 0x000ee200000e0000 */
[----:B--2---:R-:W-:Y:S04]  /*d8c0*/  UIMAD.WIDE.U32 UR36, UR11, UR33, URZ ;  /* 0x000000210b2472a5 */ /* 0x004fe8000f8e003f */
[----:B------:R-:W-:Y:S02]  /*d8d0*/  UIADD3 UR32, -UR37, URZ, URZ ;  /* 0x0000003f25207290 */ /* 0x000fe4000fffe13f */
[----:B---3--:R-:W-:Y:S02]  /*d8e0*/  UIMAD.WIDE.U32 UR38, UR11, UR27, URZ ;  /* 0x0000001b0b2672a5 */ /* 0x008fe4000f8e003f */
        /* <DEDUP_REMOVED lines=25> */
[----:B------:R-:W2:Y:S01]  /*da80*/  R2UR UR4, R8 ;  /* 0x00000000080473c2 */ /* 0x000ea200000e0000 */
[----:B------:R-:W-:Y:S02]  /*da90*/  LEA R10, P1, R6, UR30, 0x2 ;  /* 0x0000001e060a7c11 */ /* 0x000fe4000f8210ff */
[----:B------:R-:W-:Y:S02]  /*daa0*/  LEA.HI.X.SX32 R9, R4, UR31, 0x2, P0 ;  /* 0x0000001f04097c11 */ /* 0x000fe400080f16ff */
[----:B------:R-:W-:Y:S03]  /*dab0*/  LEA.HI.X.SX32 R11, R5, UR31, 0x2, P1 ;  /* 0x0000001f050b7c11 */ /* 0x000fe600088f16ff */
[----:B------:R-:W3:Y:S08]  /*dac0*/  R2UR UR5, R9 ;  /* 0x00000000090573c2 */ /* 0x000ef000000e0000 */
[----:B------:R-:W4:Y:S08]  /*dad0*/  R2UR UR32, R10 ;  /* 0x000000000a2073c2 */ /* 0x000f3000000e0000 */
[----:B------:R-:W5:Y:S01]  /*dae0*/  R2UR UR33, R11 ;  /* 0x000000000b2173c2 */ /* 0x000f6200000e0000 */
[----:B--2---:R-:W-:Y:S01]  /*daf0*/  MOV R14, UR4 ;  /* 0x00000004000e7c02 */ /* 0x004fe20008000f00 */
[----:B---3--:R-:W-:Y:S01]  /*db00*/  IMAD.U32 R15, RZ, RZ, UR5 ;  /* 0x00000005ff0f7e24 */ /* 0x008fe2000f8e00ff */
[----:B------:R-:W-:Y:S04]  /*db10*/  ULDC.64 UR4, c[0x0][0x198] ;  /* 0x0000660000047ab9 */ /* 0x000fe80000000a00 */
[----:B------:R-:W2:Y:S01]  /*db20*/  LDG.E R5, [R14.64] ;  /* 0x0000001c0e057981 */ /* 0x000ea2000c1e1900 */
[----:B----4-:R-:W-:Y:S01]  /*db30*/  MOV R12, UR32 ;  /* 0x00000020000c7c02 */ /* 0x010fe20008000f00 */
[----:B------:R-:W-:Y:S04]  /*db40*/  UIADD3 UR32, UR37, -UR35, URZ ;  /* 0x8000002325207290 */ /* 0x000fe8000fffe03f */
[----:B------:R-:W-:Y:S01]  /*db50*/  UIMAD UR32, UR32, UR6, -UR9 ;  /* 0x00000006202072a4 */ /* 0x000fe2000f8e0a09 */
[----:B-----5:R-:W-:Y:S03]  /*db60*/  IMAD.U32 R13, RZ, RZ, UR33 ;  /* 0x00000021ff0d7e24 */ /* 0x020fe6000f8e00ff */
[----:B------:R-:W-:Y:S02]  /*db70*/  USHF.R.S32.HI UR27, URZ, 0x1f, UR32 ;  /* 0x0000001f3f1b7899 */ /* 0x000fe40008011420 */
[----:B------:R-:W-:Y:S01]  /*db80*/  UIMAD.WIDE.U32 UR34, UR32, UR4, URZ ;  /* 0x00000004202272a5 */ /* 0x000fe2000f8e003f */
[----:B------:R-:W2:Y:S01]  /*db90*/  LDG.E R6, [R12.64] ;  /* 0x0000001c0c067981 */ /* 0x000ea2000c1e1900 */
[----:B------:R-:W-:Y:S04]  /*dba0*/  UIMAD UR27, UR27, UR4, URZ ;  /* 0x000000041b1b72a4 */ /* 0x000fe8000f8e023f */
[----:B------:R-:W-:Y:S01]  /*dbb0*/  IMAD.U32 R4, RZ, RZ, UR34 ;  /* 0x00000022ff047e24 */ /* 0x000fe2000f8e00ff */
[----:B------:R-:W-:Y:S04]  /*dbc0*/  UIMAD UR27, UR32, UR5, UR27 ;  /* 0x00000005201b72a4 */ /* 0x000fe8000f8e021b */
[----:B------:R-:W-:Y:S01]  /*dbd0*/  UIADD3 UR27, UR35, UR27, URZ ;  /* 0x0000001b231b7290 */ /* 0x000fe2000fffe03f */
[----:B--2---:R-:W-:Y:S02]  /*dbe0*/  IADD3 R6, -R5, R6, RZ ;  /* 0x0000000605067210 */ /* 0x004fe40007ffe1ff */
[----:B------:R-:W-:Y:S03]  /*dbf0*/  MOV R5, UR35 ;  /* 0x0000002300057c02 */ /* 0x000fe60008000f00 */
[----:B------:R-:W-:Y:S01]  /*dc00*/  IMAD.U32 R5, RZ, RZ, UR27 ;  /* 0x0000001bff057e24 */ /* 0x000fe2000f8e00ff */
[----:B------:R-:W-:Y:S03]  /*dc10*/  SHF.R.S32.HI R7, RZ, 0x1f, R6 ;  /* 0x0000001fff077819 */ /* 0x000fe60000011406 */
[C---:B------:R-:W-:Y:S04]  /*dc20*/  IMAD.WIDE.U32 R4, R6.reuse, c[0x0][0x180], R4 ;  /* 0x0000600006047a25 */ /* 0x040fe800078e0004 */
[----:B------:R-:W-:Y:S04]  /*dc30*/  IMAD R7, R7, c[0x0][0x180], RZ ;  /* 0x0000600007077a24 */ /* 0x000fe800078e02ff */
[----:B------:R-:W-:Y:S05]  /*dc40*/  IMAD R7, R6, c[0x0][0x184], R7 ;  /* 0x0000610006077a24 */ /* 0x000fea00078e0207 */
[----:B------:R-:W-:Y:S02]  /*dc50*/  IADD3 R6, R5, R7, RZ ;  /* 0x0000000705067210 */ /* 0x000fe40007ffe0ff */
.L_x_2171:
        /* <DEDUP_REMOVED lines=89> */
.L_x_2170:
[----:B--234-:R-:W-:Y:S01]  /*e1f0*/  IMAD.U32 R4, RZ, RZ, UR25 ;  /* 0x00000019ff047e24 */ /* 0x01cfe2000f8e00ff */
[----:B------:R-:W-:Y:S01]  /*e200*/  LDSM.16.MT88.4 R20, [R194+0xc000] ;  /* 0x00c00000c214783b */ /* 0x000fe20000004200 */
[----:B------:R-:W-:Y:S02]  /*e210*/  UISETP.GT.AND UP2, UPT, UR25, UR19, UPT ;  /* 0x000000131900728c */ /* 0x000fe4000bf44270 */
[----:B------:R-:W-:Y:S05]  /*e220*/  IMAD R4, R4, 0x40, R205 ;  /* 0x0000004004047824 */ /* 0x000fea00078e02cd */
[C---:B------:R-:W-:Y:S01]  /*e230*/  IADD3 R6, R4.reuse, 0x1, RZ ;  /* 0x0000000104067810 */ /* 0x040fe20007ffe0ff */
[----:B------:R-:W-:Y:S01]  /*e240*/  LDSM.16.MT88.4 R28, [R193+0xc000] ;  /* 0x00c00000c11c783b */ /* 0x000fe20000004200 */
[----:B------:R-:W-:Y:S02]  /*e250*/  ISETP.GE.AND P2, PT, R4, R210, PT ;  /* 0x000000d20400720c */ /* 0x000fe40003f46270 */
[C---:B------:R-:W-:Y:S02]  /*e260*/  ISETP.GE.AND P1, PT, R6.reuse, R212, PT ;  /* 0x000000d40600720c */ /* 0x040fe40003f26270 */
[C---:B------:R-:W-:Y:S02]  /*e270*/  ISETP.GE.AND P6, PT, R6.reuse, R210, PT ;  /* 0x000000d20600720c */ /* 0x040fe40003fc6270 */
[----:B------:R-:W-:Y:S02]  /*e280*/  ISETP.GE.OR P1, PT, R6, R211, !P1 ;  /* 0x000000d30600720c */ /* 0x000fe40004f26670 */
[-C--:B------:R-:W-:Y:S02]  /*e290*/  ISETP.GE.OR P2, PT, R4, R207.reuse, !P2 ;  /* 0x000000cf0400720c */ /* 0x080fe40005746670 */
[----:B------:R-:W-:Y:S02]  /*e2a0*/  ISETP.GE.OR P6, PT, R6, R207, !P6 ;  /* 0x000000cf0600720c */ /* 0x000fe400077c6670 */
[----:B------:R-:W-:Y:S02]  /*e2b0*/  IADD3 R6, R4, 0x10, RZ ;  /* 0x0000001004067810 */ /* 0x000fe40007ffe0ff */
[----:B------:R-:W-:Y:S02]  /*e2c0*/  FSEL R225, R225, -INF , !P2 ;  /* 0xff800000e1e17808 */ /* 0x000fe40005000000 */
[----:B------:R-:W-:Y:S02]  /*e2d0*/  FSEL R224, R224, -INF , !P1 ;  /* 0xff800000e0e07808 */ /* 0x000fe40004800000 */
[C---:B------:R-:W-:Y:S02]  /*e2e0*/  ISETP.GE.AND P2, PT, R6.reuse, R212, PT ;  /* 0x000000d40600720c */ /* 0x040fe40003f46270 */
[C---:B------:R-:W-:Y:S02]  /*e2f0*/  ISETP.GE.AND P1, PT, R6.reuse, R210, PT ;  /* 0x000000d20600720c */ /* 0x040fe40003f26270 */
[C---:B------:R-:W-:Y:S02]  /*e300*/  ISETP.GE.OR P2, PT, R6.reuse, R211, !P2 ;  /* 0x000000d30600720c */ /* 0x040fe40005746670 */
[----:B------:R-:W-:Y:S02]  /*e310*/  ISETP.GE.OR P1, PT, R6, R207, !P1 ;  /* 0x000000cf0600720c */ /* 0x000fe40004f26670 */
[C---:B------:R-:W-:Y:S02]  /*e320*/  IADD3 R6, R4.reuse, 0x18, RZ ;  /* 0x0000001804067810 */ /* 0x040fe40007ffe0ff */
[----:B------:R-:W-:Y:S02]  /*e330*/  IADD3 R5, R4, 0x8, RZ ;  /* 0x0000000804057810 */ /* 0x000fe40007ffe0ff */
[----:B-1----:R-:W-:Y:S02]  /*e340*/  FSEL R164, R233, -INF , !P2 ;  /* 0xff800000e9a47808 */ /* 0x002fe40005000000 */
[-C--:B------:R-:W-:Y:S02]  /*e350*/  ISETP.GE.AND P2, PT, R6, R212.reuse, PT ;  /* 0x000000d40600720c */ /* 0x080fe40003f46270 */
[C---:B------:R-:W-:Y:S02]  /*e360*/  ISETP.GE.AND P5, PT, R5.reuse, R212, PT ;  /* 0x000000d40500720c */ /* 0x040fe40003fa6270 */
[C---:B------:R-:W-:Y:S02]  /*e370*/  ISETP.GE.AND P4, PT, R5.reuse, R210, PT ;  /* 0x000000d20500720c */ /* 0x040fe40003f86270 */
[-C--:B------:R-:W-:Y:S02]  /*e380*/  ISETP.GE.AND P3, PT, R4, R212.reuse, PT ;  /* 0x000000d40400720c */ /* 0x080fe40003f66270 */
[-C--:B------:R-:W-:Y:S02]  /*e390*/  ISETP.GE.OR P2, PT, R6, R211.reuse, !P2 ;  /* 0x000000d30600720c */ /* 0x080fe40005746670 */
[C---:B------:R-:W-:Y:S02]  /*e3a0*/  ISETP.GE.OR P5, PT, R5.reuse, R211, !P5 ;  /* 0x000000d30500720c */ /* 0x040fe40006fa6670 */
[----:B------:R-:W-:Y:S02]  /*e3b0*/  ISETP.GE.OR P4, PT, R5, R207, !P4 ;  /* 0x000000cf0500720c */ /* 0x000fe40006786670 */
[CC--:B------:R-:W-:Y:S02]  /*e3c0*/  ISETP.GE.OR P3, PT, R4.reuse, R211.reuse, !P3 ;  /* 0x000000d30400720c */ /* 0x0c0fe40005f66670 */
[C---:B------:R-:W-:Y:S02]  /*e3d0*/  IADD3 R9, R4.reuse, 0x20, RZ ;  /* 0x0000002004097810 */ /* 0x040fe40007ffe0ff */
[----:B------:R-:W-:Y:S02]  /*e3e0*/  IADD3 R5, R4, 0x9, RZ ;  /* 0x0000000904057810 */ /* 0x000fe40007ffe0ff */
[----:B------:R-:W-:Y:S02]  /*e3f0*/  FSEL R142, R236, -INF , !P2 ;  /* 0xff800000ec8e7808 */ /* 0x000fe40005000000 */
[----:B------:R-:W-:Y:S02]  /*e400*/  FSEL R218, R218, -INF , !P3 ;  /* 0xff800000dada7808 */ /* 0x000fe40005800000 */
[-C--:B------:R-:W-:Y:S02]  /*e410*/  ISETP.GE.AND P2, PT, R9, R212.reuse, PT ;  /* 0x000000d40900720c */ /* 0x080fe40003f46270 */
[C---:B------:R-:W-:Y:S02]  /*e420*/  ISETP.GE.AND P0, PT, R5.reuse, R212, PT ;  /* 0x000000d40500720c */ /* 0x040fe40003f06270 */
[----:B------:R-:W-:Y:S02]  /*e430*/  ISETP.GE.AND P3, PT, R5, R210, PT ;  /* 0x000000d20500720c */ /* 0x000fe40003f66270 */
[-C--:B------:R-:W-:Y:S02]  /*e440*/  ISETP.GE.OR P2, PT, R9, R211.reuse, !P2 ;  /* 0x000000d30900720c */ /* 0x080fe40005746670 */
[C---:B------:R-:W-:Y:S02]  /*e450*/  ISETP.GE.OR P0, PT, R5.reuse, R211, !P0 ;  /* 0x000000d30500720c */ /* 0x040fe40004706670 */
[----:B------:R-:W-:Y:S02]  /*e460*/  ISETP.GE.OR P3, PT, R5, R207, !P3 ;  /* 0x000000cf0500720c */ /* 0x000fe40005f66670 */
[C---:B------:R-:W-:Y:S02]  /*e470*/  IADD3 R5, R4.reuse, 0x11, RZ ;  /* 0x0000001104057810 */ /* 0x040fe40007ffe0ff */
[----:B------:R-:W-:Y:S02]  /*e480*/  IADD3 R8, R4, 0x21, RZ ;  /* 0x0000002104087810 */ /* 0x000fe40007ffe0ff */
[----:B------:R-:W-:Y:S02]  /*e490*/  FSEL R160, R240, -INF , !P2 ;  /* 0xff800000f0a07808 */ /* 0x000fe40005000000 */
[----:B------:R-:W-:Y:S02]  /*e4a0*/  FSEL R226, R226, -INF , !P5 ;  /* 0xff800000e2e27808 */ /* 0x000fe40006800000 */
[----:B------:R-:W-:Y:S02]  /*e4b0*/  FSEL R10, R229, -INF , !P0 ;  /* 0xff800000e50a7808 */ /* 0x000fe40004000000 */
[C---:B------:R-:W-:Y:S02]  /*e4c0*/  ISETP.GE.AND P5, PT, R5.reuse, R212, PT ;  /* 0x000000d40500720c */ /* 0x040fe40003fa6270 */
[C---:B------:R-:W-:Y:S02]  /*e4d0*/  ISETP.GE.AND P0, PT, R5.reuse, R210, PT ;  /* 0x000000d20500720c */ /* 0x040fe40003f06270 */
[C---:B------:R-:W-:Y:S02]  /*e4e0*/  ISETP.GE.AND P2, PT, R8.reuse, R212, PT ;  /* 0x000000d40800720c */ /* 0x040fe40003f46270 */
[C---:B------:R-:W-:Y:S02]  /*e4f0*/  ISETP.GE.OR P5, PT, R5.reuse, R211, !P5 ;  /* 0x000000d30500720c */ /* 0x040fe40006fa6670 */
[----:B------:R-:W-:Y:S02]  /*e500*/  ISETP.GE.OR P0, PT, R5, R207, !P0 ;  /* 0x000000cf0500720c */ /* 0x000fe40004706670 */
[----:B------:R-:W-:Y:S02]  /*e510*/  ISETP.GE.OR P2, PT, R8, R211, !P2 ;  /* 0x000000d30800720c */ /* 0x000fe40005746670 */
[----:B------:R-:W-:Y:S02]  /*e520*/  FMNMX.FTZ R12, R225, R0, !PT ;  /* 0x00000000e10c7209 */ /* 0x000fe40007810000 */
[----:B------:R-:W-:Y:S02]  /*e530*/  FSEL R5, R3, -INF , !P6 ;  /* 0xff80000003057808 */ /* 0x000fe40007000000 */
[----:B------:R-:W-:Y:S02]  /*e540*/  IADD3 R3, R4, 0x28, RZ ;  /* 0x0000002804037810 */ /* 0x000fe40007ffe0ff */
[----:B------:R-:W-:Y:S02]  /*e550*/  FSEL R7, R228, -INF , !P4 ;  /* 0xff800000e4077808 */ /* 0x000fe40006000000 */
[-C--:B------:R-:W-:Y:S02]  /*e560*/  ISETP.GE.AND P4, PT, R9, R210.reuse, PT ;  /* 0x000000d20900720c */ /* 0x080fe40003f86270 */
[----:B------:R-:W-:Y:S02]  /*e570*/  FSEL R158, R243, -INF , !P2 ;  /* 0xff800000f39e7808 */ /* 0x000fe40005000000 */
[----:B------:R-:W-:Y:S02]  /*e580*/  IADD3 R11, R4, 0x19, RZ ;  /* 0x00000019040b7810 */ /* 0x000fe40007ffe0ff */
[----:B------:R-:W-:Y:S02]  /*e590*/  ISETP.GE.AND P6, PT, R6, R210, PT ;  /* 0x000000d20600720c */ /* 0x000fe40003fc6270 */
[----:B------:R-:W-:Y:S02]  /*e5a0*/  ISETP.GE.AND P2, PT, R3, R212, PT ;  /* 0x000000d40300720c */ /* 0x000fe40003f46270 */
[----:B------:R-:W-:Y:S02]  /*e5b0*/  FMNMX.FTZ R12, R5, R12, !PT ;  /* 0x0000000c050c7209 */ /* 0x000fe40007810000 */
[-C--:B------:R-:W-:Y:S02]  /*e5c0*/  ISETP.GE.OR P4, PT, R9, R207.reuse, !P4 ;  /* 0x000000cf0900720c */ /* 0x080fe40006786670 */
[----:B------:R-:W-:Y:S02]  /*e5d0*/  FMNMX.FTZ R9, R218, R2, !PT ;  /* 0x00000002da097209 */ /* 0x000fe40007810000 */
[----:B------:R-:W-:Y:S02]  /*e5e0*/  FSEL R162, R232, -INF , !P5 ;  /* 0xff800000e8a27808 */ /* 0x000fe40006800000 */
[----:B------:R-:W-:Y:S02]  /*e5f0*/  ISETP.GE.AND P5, PT, R11, R212, PT ;  /* 0x000000d40b00720c */ /* 0x000fe40003fa6270 */
[----:B------:R-:W-:Y:S02]  /*e600*/  ISETP.GE.OR P6, PT, R6, R207, !P6 ;  /* 0x000000cf0600720c */ /* 0x000fe400077c6670 */
[----:B------:R-:W-:Y:S02]  /*e610*/  FSEL R227, R227, -INF , !P3 ;  /* 0xff800000e3e37808 */ /* 0x000fe40005800000 */
[----:B------:R-:W-:Y:S02]  /*e620*/  ISETP.GE.OR P2, PT, R3, R211, !P2 ;  /* 0x000000d30300720c */ /* 0x000fe40005746670 */
[----:B------:R-:W-:Y:S02]  /*e630*/  FMNMX.FTZ R12, R7, R12, !PT ;  /* 0x0000000c070c7209 */ /* 0x000fe40007810000 */
[----:B------:R-:W-:Y:S02]  /*e640*/  IADD3 R6, R4, 0x29, RZ ;  /* 0x0000002904067810 */ /* 0x000fe40007ffe0ff */
[----:B------:R-:W-:Y:S02]  /*e650*/  FMNMX.FTZ R9, R224, R9, !PT ;  /* 0x00000009e0097209 */ /* 0x000fe40007810000 */
[----:B------:R-:W-:Y:S02]  /*e660*/  FSEL R163, R231, -INF , !P1 ;  /* 0xff800000e7a37808 */ /* 0x000fe40004800000 */
[----:B------:R-:W-:Y:S02]  /*e670*/  FSEL R156, R246, -INF , !P2 ;  /* 0xff800000f69c7808 */ /* 0x000fe40005000000 */
[----:B------:R-:W-:Y:S02]  /*e680*/  ISETP.GE.OR P5, PT, R11, R211, !P5 ;  /* 0x000000d30b00720c */ /* 0x000fe40006fa6670 */
[----:B------:R-:W-:Y:S02]  /*e690*/  FMNMX.FTZ R12, R227, R12, !PT ;  /* 0x0000000ce30c7209 */ /* 0x000fe40007810000 */
[----:B------:R-:W-:Y:S02]  /*e6a0*/  ISETP.GE.AND P3, PT, R8, R210, PT ;  /* 0x000000d20800720c */ /* 0x000fe40003f66270 */
[----:B------:R-:W-:Y:S02]  /*e6b0*/  ISETP.GE.AND P2, PT, R6, R212, PT ;  /* 0x000000d40600720c */ /* 0x000fe40003f46270 */
[----:B------:R-:W-:Y:S02]  /*e6c0*/  FMNMX.FTZ R9, R226, R9, !PT ;  /* 0x00000009e2097209 */ /* 0x000fe40007810000 */
[----:B------:R-:W-:Y:S02]  /*e6d0*/  FSEL R140, R239, -INF , !P5 ;  /* 0xff800000ef8c7808 */ /* 0x000fe40006800000 */
[----:B------:R-:W-:Y:S02]  /*e6e0*/  FSEL R161, R230, -INF , !P0 ;  /* 0xff800000e6a17808 */ /* 0x000fe40004000000 */
[----:B------:R-:W-:Y:S02]  /*e6f0*/  FMNMX.FTZ R12, R163, R12, !PT ;  /* 0x0000000ca30c7209 */ /* 0x000fe40007810000 */
[----:B------:R-:W-:Y:S02]  /*e700*/  ISETP.GE.AND P5, PT, R11, R210, PT ;  /* 0x000000d20b00720c */ /* 0x000fe40003fa6270 */
[----:B------:R-:W-:Y:S02]  /*e710*/  ISETP.GE.OR P3, PT, R8, R207, !P3 ;  /* 0x000000cf0800720c */ /* 0x000fe40005f66670 */
[----:B------:R-:W-:Y:S02]  /*e720*/  ISETP.GE.OR P2, PT, R6, R211, !P2 ;  /* 0x000000d30600720c */ /* 0x000fe40005746670 */
[----:B------:R-:W-:Y:S02]  /*e730*/  IADD3 R8, R4, 0x30, RZ ;  /* 0x0000003004087810 */ /* 0x000fe40007ffe0ff */
[----:B------:R-:W-:Y:S02]  /*e740*/  FMNMX.FTZ R9, R10, R9, !PT ;  /* 0x000000090a097209 */ /* 0x000fe40007810000 */
[----:B------:R-:W-:Y:S02]  /*e750*/  FSEL R154, R244, -INF , !P2 ;  /* 0xff800000f49a7808 */ /* 0x000fe40005000000 */
[----:B------:R-:W-:Y:S02]  /*e760*/  FSEL R143, R235, -INF , !P6 ;  /* 0xff800000eb8f7808 */ /* 0x000fe40007000000 */
[----:B------:R-:W-:Y:S02]  /*e770*/  FMNMX.FTZ R12, R161, R12, !PT ;  /* 0x0000000ca10c7209 */ /* 0x000fe40007810000 */
[----:B------:R-:W-:Y:S02]  /*e780*/  ISETP.GE.OR P5, PT, R11, R207, !P5 ;  /* 0x000000cf0b00720c */ /* 0x000fe40006fa6670 */
[----:B------:R-:W-:Y:S02]  /*e790*/  ISETP.GE.AND P2, PT, R8, R212, PT ;  /* 0x000000d40800720c */ /* 0x000fe40003f46270 */
[----:B------:R-:W-:Y:S02]  /*e7a0*/  ISETP.GE.AND P1, PT, R3, R210, PT ;  /* 0x000000d20300720c */ /* 0x000fe40003f26270 */
[----:B------:R-:W-:Y:S02]  /*e7b0*/  FMNMX.FTZ R9, R164, R9, !PT ;  /* 0x00000009a4097209 */ /* 0x000fe40007810000 */
[----:B------:R-:W-:Y:S02]  /*e7c0*/  FSEL R141, R234, -INF , !P5 ;  /* 0xff800000ea8d7808 */ /* 0x000fe40006800000 */
[----:B------:R-:W-:Y:S02]  /*e7d0*/  FMNMX.FTZ R12, R143, R12, !PT ;  /* 0x0000000c8f0c7209 */ /* 0x000fe40007810000 */
[----:B------:R-:W-:Y:S02]  /*e7e0*/  ISETP.GE.OR P1, PT, R3, R207, !P1 ;  /* 0x000000cf0300720c */ /* 0x000fe40004f26670 */
[----:B------:R-:W-:Y:S02]  /*e7f0*/  ISETP.GE.OR P2, PT, R8, R211, !P2 ;  /* 0x000000d30800720c */ /* 0x000fe40005746670 */
[----:B------:R-:W-:Y:S02]  /*e800*/  IADD3 R3, R4, 0x38, RZ ;  /* 0x0000003804037810 */ /* 0x000fe40007ffe0ff */
[----:B------:R-:W-:Y:S02]  /*e810*/  FMNMX.FTZ R9, R162, R9, !PT ;  /* 0x00000009a2097209 */ /* 0x000fe40007810000 */
[----:B------:R-:W-:Y:S02]  /*e820*/  FSEL R152, R245, -INF , !P2 ;  /* 0xff800000f5987808 */ /* 0x000fe40005000000 */
[----:B------:R-:W-:Y:S02]  /*e830*/  FSEL R159, R238, -INF , !P4 ;  /* 0xff800000ee9f7808 */ /* 0x000fe40006000000 */
[----:B------:R-:W-:Y:S02]  /*e840*/  FMNMX.FTZ R12, R141, R12, !PT ;  /* 0x0000000c8d0c7209 */ /* 0x000fe40007810000 */
[----:B------:R-:W-:Y:S02]  /*e850*/  ISETP.GE.AND P2, PT, R3, R212, PT ;  /* 0x000000d40300720c */ /* 0x000fe40003f46270 */
[----:B------:R-:W-:Y:S02]  /*e860*/  FMNMX.FTZ R9, R142, R9, !PT ;  /* 0x000000098e097209 */ /* 0x000fe40007810000 */
[----:B------:R-:W-:Y:S02]  /*e870*/  FSEL R157, R237, -INF , !P3 ;  /* 0xff800000ed9d7808 */ /* 0x000fe40005800000 */
[----:B------:R-:W-:Y:S02]  /*e880*/  FMNMX.FTZ R12, R159, R12, !PT ;  /* 0x0000000c9f0c7209 */ /* 0x000fe40007810000 */
[----:B------:R-:W-:Y:S02]  /*e890*/  ISETP.GE.OR P2, PT, R3, R211, !P2 ;  /* 0x000000d30300720c */ /* 0x000fe40005746670 */
[----:B------:R-:W-:Y:S02]  /*e8a0*/  ISETP.GE.AND P0, PT, R6, R210, PT ;  /* 0x000000d20600720c */ /* 0x000fe40003f06270 */
[----:B------:R-:W-:Y:S02]  /*e8b0*/  FMNMX.FTZ R9, R140, R9, !PT ;  /* 0x000000098c097209 */ /* 0x000fe40007810000 */
[----:B------:R-:W-:Y:S02]  /*e8c0*/  FSEL R148, R17, -INF , !P2 ;  /* 0xff80000011947808 */ /* 0x000fe40005000000 */
[----:B------:R-:W-:Y:S02]  /*e8d0*/  FSEL R155, R242, -INF , !P1 ;  /* 0xff800000f29b7808 */ /* 0x000fe40004800000 */
[----:B------:R-:W-:Y:S02]  /*e8e0*/  FMNMX.FTZ R12, R157, R12, !PT ;  /* 0x0000000c9d0c7209 */ /* 0x000fe40007810000 */
[----:B------:R-:W-:Y:S02]  /*e8f0*/  ISETP.GE.OR P0, PT, R6, R207, !P0 ;  /* 0x000000cf0600720c */ /* 0x000fe40004706670 */
[----:B------:R-:W-:Y:S02]  /*e900*/  ISETP.GE.AND P2, PT, R8, R210, PT ;  /* 0x000000d20800720c */ /* 0x000fe40003f46270 */
[----:B------:R-:W-:Y:S02]  /*e910*/  IADD3 R6, R4, 0x31, RZ ;  /* 0x0000003104067810 */ /* 0x000fe40007ffe0ff */
[----:B------:R-:W-:Y:S02]  /*e920*/  FMNMX.FTZ R9, R160, R9, !PT ;  /* 0x00000009a0097209 */ /* 0x000fe40007810000 */
[----:B------:R-:W-:Y:S02]  /*e930*/  FSEL R153, R241, -INF , !P0 ;  /* 0xff800000f1997808 */ /* 0x000fe40004000000 */
[----:B------:R-:W-:Y:S02]  /*e940*/  ISETP.GE.OR P2, PT, R8, R207, !P2 ;  /* 0x000000cf0800720c */ /* 0x000fe40005746670 */
[----:B------:R-:W-:Y:S02]  /*e950*/  FMNMX.FTZ R8, R155, R12, !PT ;  /* 0x0000000c9b087209 */ /* 0x000fe40007810000 */
[----:B------:R-:W-:Y:S02]  /*e960*/  ISETP.GE.AND P1, PT, R6, R210, PT ;  /* 0x000000d20600720c */ /* 0x000fe40003f26270 */
[----:B------:R-:W-:Y:S02]  /*e970*/  FMNMX.FTZ R9, R158, R9, !PT ;  /* 0x000000099e097209 */ /* 0x000fe40007810000 */
[----:B------:R-:W-:Y:S02]  /*e980*/  FSEL R149, R248, -INF , !P2 ;  /* 0xff800000f8957808 */ /* 0x000fe40005000000 */
[----:B------:R-:W-:Y:S02]  /*e990*/  FMNMX.FTZ R8, R153, R8, !PT ;  /* 0x0000000899087209 */ /* 0x000fe40007810000 */
[----:B------:R-:W-:Y:S02]  /*e9a0*/  ISETP.GE.OR P1, PT, R6, R207, !P1 ;  /* 0x000000cf0600720c */ /* 0x000fe40004f26670 */
[----:B------:R-:W-:Y:S02]  /*e9b0*/  IADD3 R4, R4, 0x39, RZ ;  /* 0x0000003904047810 */ /* 0x000fe40007ffe0ff */
[----:B------:R-:W-:Y:S02]  /*e9c0*/  ISETP.GE.AND P0, PT, R3, R210, PT ;  /* 0x000000d20300720c */ /* 0x000fe40003f06270 */
[----:B------:R-:W-:Y:S02]  /*e9d0*/  FMNMX.FTZ R9, R156, R9, !PT ;  /* 0x000000099c097209 */ /* 0x000fe40007810000 */
[----:B------:R-:W-:Y:S02]  /*e9e0*/  ISETP.GE.AND P6, PT, R6, R212, PT ;  /* 0x000000d40600720c */ /* 0x000fe40003fc6270 */
[----:B------:R-:W-:Y:S02]  /*e9f0*/  FSEL R147, R247, -INF , !P1 ;  /* 0xff800000f7937808 */ /* 0x000fe40004800000 */
[----:B------:R-:W-:Y:S02]  /*ea00*/  FMNMX.FTZ R8, R149, R8, !PT ;  /* 0x0000000895087209 */ /* 0x000fe40007810000 */
[----:B------:R-:W-:Y:S02]  /*ea10*/  ISETP.GE.OR P2, PT, R3, R207, !P0 ;  /* 0x000000cf0300720c */ /* 0x000fe40004746670 */
[----:B------:R-:W-:Y:S02]  /*ea20*/  ISETP.GE.AND P0, PT, R4, R210, PT ;  /* 0x000000d20400720c */ /* 0x000fe40003f06270 */
[----:B------:R-:W-:Y:S02]  /*ea30*/  FMNMX.FTZ R9, R154, R9, !PT ;  /* 0x000000099a097209 */ /* 0x000fe40007810000 */
[----:B------:R-:W-:Y:S02]  /*ea40*/  ISETP.GE.OR P6, PT, R6, R211, !P6 ;  /* 0x000000d30600720c */ /* 0x000fe400077c6670 */
[----:B------:R-:W-:Y:S02]  /*ea50*/  FSEL R145, R250, -INF , !P2 ;  /* 0xff800000fa917808 */ /* 0x000fe40005000000 */
[----:B------:R-:W-:Y:S02]  /*ea60*/  FMNMX.FTZ R8, R147, R8, !PT ;  /* 0x0000000893087209 */ /* 0x000fe40007810000 */
[----:B------:R-:W-:Y:S02]  /*ea70*/  ISETP.GE.OR P0, PT, R4, R207, !P0 ;  /* 0x000000cf0400720c */ /* 0x000fe40004706670 */
[----:B------:R-:W-:Y:S02]  /*ea80*/  FSEL R150, R252, -INF , !P6 ;  /* 0xff800000fc967808 */ /* 0x000fe40007000000 */
[----:B------:R-:W-:Y:S02]  /*ea90*/  FMNMX.FTZ R9, R152, R9, !PT ;  /* 0x0000000998097209 */ /* 0x000fe40007810000 */
[----:B------:R-:W-:Y:S02]  /*eaa0*/  ISETP.GE.AND P5, PT, R4, R212, PT ;  /* 0x000000d40400720c */ /* 0x000fe40003fa6270 */
[----:B------:R-:W-:Y:S02]  /*eab0*/  FMNMX.FTZ R8, R145, R8, !PT ;  /* 0x0000000891087209 */ /* 0x000fe40007810000 */
[----:B------:R-:W-:Y:S02]  /*eac0*/  FSEL R133, R249, -INF , !P0 ;  /* 0xff800000f9857808 */ /* 0x000fe40004000000 */
[----:B------:R-:W-:Y:S02]  /*ead0*/  FMNMX.FTZ R9, R150, R9, !PT ;  /* 0x0000000996097209 */ /* 0x000fe40007810000 */
[----:B------:R-:W-:Y:S02]  /*eae0*/  ISETP.GE.OR P5, PT, R4, R211, !P5 ;  /* 0x000000d30400720c */ /* 0x000fe40006fa6670 */
[----:B------:R-:W-:Y:S02]  /*eaf0*/  FMNMX.FTZ R6, R133, R8, !PT ;  /* 0x0000000885067209 */ /* 0x000fe40007810000 */
[----:B------:R-:W-:Y:S02]  /*eb00*/  FSEL R146, R251, -INF , !P5 ;  /* 0xff800000fb927808 */ /* 0x000fe40006800000 */
[----:B------:R-:W-:Y:S01]  /*eb10*/  FMNMX.FTZ R11, R148, R9, !PT ;  /* 0x00000009940b7209 */ /* 0x000fe20007810000 */
[----:B------:R-:W-:Y:S03]  /*eb20*/  SHFL.BFLY PT, R3, R6, 0x2, 0x1f ;  /* 0x0c401f0006037f89 */ /* 0x000fe600000e0000 */
[----:B------:R-:W-:Y:S05]  /*eb30*/  FMNMX.FTZ R9, R146, R11, !PT ;  /* 0x0000000b92097209 */ /* 0x000fea0007810000 */
[----:B------:R-:W1:Y:S02]  /*eb40*/  SHFL.BFLY PT, R12, R9, 0x2, 0x1f ;  /* 0x0c401f00090c7f89 */ /* 0x000e6400000e0000 */
[----:B-1----:R-:W-:Y:S02]  /*eb50*/  FMNMX.FTZ R9, R9, R12, !PT ;  /* 0x0000000c09097209 */ /* 0x002fe40007810000 */
[----:B------:R-:W-:Y:S04]  /*eb60*/  FMNMX.FTZ R4, R6, R3, !PT ;  /* 0x0000000306047209 */ /* 0x000fe80007810000 */
[----:B------:R-:W-:Y:S08]  /*eb70*/  LDSM.16.MT88.4 R12, [R196+0xc000] ;  /* 0x00c00000c40c783b */ /* 0x000ff00000004200 */
[----:B------:R-:W1:Y:S08]  /*eb80*/  SHFL.BFLY PT, R3, R4, 0x1, 0x1f ;  /* 0x0c201f0004037f89 */ /* 0x000e7000000e0000 */
[----:B------:R-:W2:Y:S01]  /*eb90*/  SHFL.BFLY PT, R132, R9, 0x1, 0x1f ;  /* 0x0c201f0009847f89 */ /* 0x000ea200000e0000 */
[----:B-1----:R-:W-:Y:S04]  /*eba0*/  FMNMX.FTZ R3, R4, R3, !PT ;  /* 0x0000000304037209 */ /* 0x002fe80007810000 */
[C---:B------:R-:W-:Y:S01]  /*ebb0*/  FSETP.NEU.FTZ.AND P0, PT, R3.reuse, -INF , PT ;  /* 0xff8000000300780b */ /* 0x040fe20003f1d000 */
[----:B------:R-:W-:Y:S01]  /*ebc0*/  FMUL.FTZ R144, R3, c[0x0][0x23c] ;  /* 0x00008f0003907a20 */ /* 0x000fe20000410000 */
[----:B--2---:R-:W-:Y:S04]  /*ebd0*/  FMNMX.FTZ R132, R9, R132, !PT ;  /* 0x0000008409847209 */ /* 0x004fe80007810000 */
[----:B------:R-:W-:Y:S02]  /*ebe0*/  FSEL R144, R144, RZ, P0 ;  /* 0x000000ff90907208 */ /* 0x000fe40000000000 */
[C---:B------:R-:W-:Y:S01]  /*ebf0*/  FSETP.NEU.FTZ.AND P1, PT, R132.reuse, -INF , PT ;  /* 0xff8000008400780b */ /* 0x040fe20003f3d000 */
[C---:B------:R-:W-:Y:S02]  /*ec00*/  FMUL.FTZ R151, R132.reuse, c[0x0][0x23c] ;  /* 0x00008f0084977a20 */ /* 0x040fe40000410000 */
[--C-:B------:R-:W-:Y:S01]  /*ec10*/  FFMA.FTZ R169, R5, c[0x0][0x23c], -R144.reuse ;  /* 0x00008f0005a97a23 */ /* 0x100fe20000010890 */
[----:B------:R-:W-:Y:S01]  /*ec20*/  FSEL R5, R132, RZ, P1 ;  /* 0x000000ff84057208 */ /* 0x000fe20000800000 */
[--C-:B------:R-:W-:Y:S01]  /*ec30*/  FFMA.FTZ R170, R225, c[0x0][0x23c], -R144.reuse ;  /* 0x00008f00e1aa7a23 */ /* 0x100fe20000010890 */
[----:B------:R-:W-:Y:S01]  /*ec40*/  FSEL R151, R151, RZ, P1 ;  /* 0x000000ff97977208 */ /* 0x000fe20000800000 */
[----:B------:R-:W-:Y:S02]  /*ec50*/  FFMA.FTZ R168, R7, c[0x0][0x23c], -R144 ;  /* 0x00008f0007a87a23 */ /* 0x000fe40000010890 */
[----:B------:R-:W-:Y:S01]  /*ec60*/  FADD.FTZ R4, -R5, R2 ;  /* 0x0000000205047221 */ /* 0x000fe20000010100 */
[----:B------:R-:W-:Y:S01]  /*ec70*/  FSEL R5, R3, RZ, P0 ;  /* 0x000000ff03057208 */ /* 0x000fe20000000000 */
[--C-:B------:R-:W-:Y:S01]  /*ec80*/  FFMA.FTZ R173, R218, c[0x0][0x23c], -R151.reuse ;  /* 0x00008f00daad7a23 */ /* 0x100fe20000010897 */
[----:B------:R-:W-:Y:S01]  /*ec90*/  MUFU.EX2 R170, R170 ;  /* 0x000000aa00aa7308 */ /* 0x000fe20000000800 */
[--C-:B------:R-:W-:Y:S01]  /*eca0*/  FFMA.FTZ R134, R224, c[0x0][0x23c], -R151.reuse ;  /* 0x00008f00e0867a23 */ /* 0x100fe20000010897 */
[----:B------:R-:W-:Y:S01]  /*ecb0*/  PLOP3.LUT P0, PT, PT, PT, UP2, 0x80, 0x0 ;  /* 0x000000000000781c */ /* 0x000fe20003f0f028 */
[----:B------:R-:W-:Y:S02]  /*ecc0*/  FADD.FTZ R5, -R5, R0 ;  /* 0x0000000005057221 */ /* 0x000fe40000010100 */
[--C-:B------:R-:W-:Y:S02]  /*ecd0*/  FFMA.FTZ R172, R226, c[0x0][0x23c], -R151.reuse ;  /* 0x00008f00e2ac7a23 */ /* 0x100fe40000010897 */
[--C-:B------:R-:W-:Y:S02]  /*ece0*/  FFMA.FTZ R171, R10, c[0x0][0x23c], -R151.reuse ;  /* 0x00008f000aab7a23 */ /* 0x100fe40000010897 */
[--C-:B------:R-:W-:Y:S01]  /*ecf0*/  FFMA.FTZ R135, R227, c[0x0][0x23c], -R144.reuse ;  /* 0x00008f00e3877a23 */ /* 0x100fe20000010890 */
[----:B------:R-:W-:Y:S01]  /*ed00*/  MUFU.EX2 R173, R173 ;  /* 0x000000ad00ad7308 */ /* 0x000fe20000000800 */
[----:B------:R-:W-:Y:S02]  /*ed10*/  FMUL.FTZ R2, R4, c[0x0][0x23c] ;  /* 0x00008f0004027a20 */ /* 0x000fe40000410000 */
[----:B------:R-:W-:Y:S02]  /*ed20*/  FMUL.FTZ R0, R5, c[0x0][0x23c] ;  /* 0x00008f0005007a20 */ /* 0x000fe40000410000 */
[--C-:B------:R-:W-:Y:S02]  /*ed30*/  FFMA.FTZ R174, R164, c[0x0][0x23c], -R151.reuse ;  /* 0x00008f00a4ae7a23 */ /* 0x100fe40000010897 */
[----:B------:R-:W-:Y:S01]  /*ed40*/  LDSM.16.MT88.4 R164, [R196+0x11800] ;  /* 0x01180000c4a4783b */ /* 0x000fe20000004200 */
[--C-:B------:R-:W-:Y:S02]  /*ed50*/  FFMA.FTZ R175, R162, c[0x0][0x23c], -R151.reuse ;  /* 0x00008f00a2af7a23 */ /* 0x100fe40000010897 */
[----:B------:R-:W1:Y:S01]  /*ed60*/  MUFU.EX2 R134, R134 ;  /* 0x0000008600867308 */ /* 0x000e620000000800 */
[--C-:B------:R-:W-:Y:S02]  /*ed70*/  FFMA.FTZ R176, R142, c[0x0][0x23c], -R151.reuse ;  /* 0x00008f008eb07a23 */ /* 0x100fe40000010897 */
[--C-:B------:R-:W-:Y:S02]  /*ed80*/  FFMA.FTZ R177, R140, c[0x0][0x23c], -R151.reuse ;  /* 0x00008f008cb17a23 */ /* 0x100fe40000010897 */
[--C-:B------:R-:W-:Y:S02]  /*ed90*/  FFMA.FTZ R178, R163, c[0x0][0x23c], -R144.reuse ;  /* 0x00008f00a3b27a23 */ /* 0x100fe40000010890 */
[--C-:B------:R-:W-:Y:S02]  /*eda0*/  FFMA.FTZ R179, R161, c[0x0][0x23c], -R144.reuse ;  /* 0x00008f00a1b37a23 */ /* 0x100fe40000010890 */
[--C-:B------:R-:W-:Y:S01]  /*edb0*/  FFMA.FTZ R218, R143, c[0x0][0x23c], -R144.reuse ;  /* 0x00008f008fda7a23 */ /* 0x100fe20000010890 */
[----:B------:R-:W-:Y:S01]  /*edc0*/  MUFU.EX2 R172, R172 ;  /* 0x000000ac00ac7308 */ /* 0x000fe20000000800 */
[--C-:B------:R-:W-:Y:S02]  /*edd0*/  FFMA.FTZ R223, R141, c[0x0][0x23c], -R144.reuse ;  /* 0x00008f008ddf7a23 */ /* 0x100fe40000010890 */
[----:B------:R-:W-:Y:S01]  /*ede0*/  LDSM.16.MT88.4 R140, [R193+0xe800] ;  /* 0x00e80000c18c783b */ /* 0x000fe20000004200 */
[--C-:B------:R-:W-:Y:S02]  /*edf0*/  FFMA.FTZ R222, R160, c[0x0][0x23c], -R151.reuse ;  /* 0x00008f00a0de7a23 */ /* 0x100fe40000010897 */
[--C-:B------:R-:W-:Y:S02]  /*ee00*/  FFMA.FTZ R225, R158, c[0x0][0x23c], -R151.reuse ;  /* 0x00008f009ee17a23 */ /* 0x100fe40000010897 */
[--C-:B------:R-:W-:Y:S02]  /*ee10*/  FFMA.FTZ R224, R156, c[0x0][0x23c], -R151.reuse ;  /* 0x00008f009ce07a23 */ /* 0x100fe40000010897 */
[----:B------:R-:W2:Y:S01]  /*ee20*/  MUFU.EX2 R171, R171 ;  /* 0x000000ab00ab7308 */ /* 0x000ea20000000800 */
[----:B------:R-:W-:Y:S01]  /*ee30*/  LDSM.16.MT88.4 R160, [R192+0xf800] ;  /* 0x00f80000c0a0783b */ /* 0x000fe20000004200 */
[--C-:B------:R-:W-:Y:S01]  /*ee40*/  FFMA.FTZ R227, R154, c[0x0][0x23c], -R151.reuse ;  /* 0x00008f009ae37a23 */ /* 0x100fe20000010897 */
[----:B-1----:R-:W-:Y:S01]  /*ee50*/  F2FP.BF16.PACK_AB R136, R134, R173 ;  /* 0x000000ad8688723e */ /* 0x002fe200000010ff */
[--C-:B------:R-:W-:Y:S02]  /*ee60*/  FFMA.FTZ R226, R159, c[0x0][0x23c], -R144.reuse ;  /* 0x00008f009fe27a23 */ /* 0x100fe40000010890 */
[--C-:B------:R-:W-:Y:S03]  /*ee70*/  FFMA.FTZ R229, R157, c[0x0][0x23c], -R144.reuse ;  /* 0x00008f009de57a23 */ /* 0x100fe60000010890 */
[----:B------:R-:W-:Y:S01]  /*ee80*/  LDSM.16.MT88.4 R156, [R193+0xf800] ;  /* 0x00f80000c19c783b */ /* 0x000fe20000004200 */
[----:B------:R-:W1:Y:S01]  /*ee90*/  MUFU.EX2 R169, R169 ;  /* 0x000000a900a97308 */ /* 0x000e620000000800 */
[--C-:B------:R-:W-:Y:S02]  /*eea0*/  FFMA.FTZ R228, R155, c[0x0][0x23c], -R144.reuse ;  /* 0x00008f009be47a23 */ /* 0x100fe40000010890 */
[--C-:B------:R-:W-:Y:S02]  /*eeb0*/  FFMA.FTZ R231, R153, c[0x0][0x23c], -R144.reuse ;  /* 0x00008f0099e77a23 */ /* 0x100fe40000010890 */
[--C-:B------:R-:W-:Y:S02]  /*eec0*/  FFMA.FTZ R230, R152, c[0x0][0x23c], -R151.reuse ;  /* 0x00008f0098e67a23 */ /* 0x100fe40000010897 */
[----:B------:R-:W-:Y:S01]  /*eed0*/  LDSM.16.MT88.4 R152, [R194+0xf800] ;  /* 0x00f80000c298783b */ /* 0x000fe20000004200 */
[--C-:B------:R-:W-:Y:S02]  /*eee0*/  FFMA.FTZ R233, R150, c[0x0][0x23c], -R151.reuse ;  /* 0x00008f0096e97a23 */ /* 0x100fe40000010897 */
[----:B------:R-:W-:Y:S01]  /*eef0*/  MUFU.EX2 R168, R168 ;  /* 0x000000a800a87308 */ /* 0x000fe20000000800 */
[--C-:B------:R-:W-:Y:S02]  /*ef00*/  FFMA.FTZ R232, R148, c[0x0][0x23c], -R151.reuse ;  /* 0x00008f0094e87a23 */ /* 0x100fe40000010897 */
[--C-:B------:R-:W-:Y:S01]  /*ef10*/  FFMA.FTZ R234, R149, c[0x0][0x23c], -R144.reuse ;  /* 0x00008f0095ea7a23 */ /* 0x100fe20000010890 */
[----:B--2---:R-:W-:Y:S01]  /*ef20*/  F2FP.BF16.PACK_AB R138, R171, R172 ;  /* 0x000000acab8a723e */ /* 0x004fe200000010ff */
[--C-:B------:R-:W-:Y:S02]  /*ef30*/  FFMA.FTZ R237, R147, c[0x0][0x23c], -R144.reuse ;  /* 0x00008f0093ed7a23 */ /* 0x100fe40000010890 */
[--C-:B------:R-:W-:Y:S02]  /*ef40*/  FFMA.FTZ R236, R145, c[0x0][0x23c], -R144.reuse ;  /* 0x00008f0091ec7a23 */ /* 0x100fe40000010890 */
[----:B------:R-:W-:Y:S01]  /*ef50*/  FFMA.FTZ R151, R146, c[0x0][0x23c], -R151 ;  /* 0x00008f0092977a23 */ /* 0x000fe20000010897 */
[----:B------:R-:W2:Y:S01]  /*ef60*/  MUFU.EX2 R135, R135 ;  /* 0x0000008700877308 */ /* 0x000ea20000000800 */
[----:B------:R-:W-:Y:S01]  /*ef70*/  FFMA.FTZ R144, R133, c[0x0][0x23c], -R144 ;  /* 0x00008f0085907a23 */ /* 0x000fe20000010890 */
[----:B-1----:R-:W-:Y:S08]  /*ef80*/  F2FP.BF16.PACK_AB R137, R169, R170 ;  /* 0x000000aaa989723e */ /* 0x002ff000000010ff */
        /* <DEDUP_REMOVED lines=306> */
.L_x_2168:
        /* <DEDUP_REMOVED lines=316> */
.L_x_2174:
[----:B---34-:R-:W-:Y:S05]  /*11670*/  BSYNC B0 ;  /* 0x0000000000007941 */ /* 0x018fea0003800000 */
.L_x_2173:
        /* <DEDUP_REMOVED lines=38> */
.L_x_2176:
[----:B------:R-:W-:Y:S05]  /*118e0*/  BSYNC B0 ;  /* 0x0000000000007941 */ /* 0x000fea0003800000 */
.L_x_2175:
        /* <DEDUP_REMOVED lines=20> */
.L_x_2178:
[----:B------:R-:W-:Y:S05]  /*11a30*/  BSYNC B0 ;  /* 0x0000000000007941 */ /* 0x000fea0003800000 */
.L_x_2177:
        /* <DEDUP_REMOVED lines=20> */
.L_x_2180:
[----:B------:R-:W-:Y:S05]  /*11b80*/  BSYNC B0 ;  /* 0x0000000000007941 */ /* 0x000fea0003800000 */
.L_x_2179:
        /* <DEDUP_REMOVED lines=20> */
.L_x_2181:
        /* <DEDUP_REMOVED lines=11> */
.L_x_7845:


//--------------------- .text._ZN5flash24flash_fwd_splitkv_kernelI23Flash_fwd_kernel_traitsILi192ELi64ELi64ELi4ELb0ELb0EN7cutlass10bfloat16_tE19Flash_kernel_traitsILi192ELi64ELi64ELi4ES3_EELb0ELb1ELb0ELb0ELb0ELb0ELb0ELb1EEEvNS_16Flash_fwd_paramsE --------------------------
	.section	.text._ZN5flash24flash_fwd_splitkv_kernelI23Flash_fwd_kernel_traitsILi192ELi64ELi64ELi4ELb0ELb0EN7cutlass10bfloat16_tE19Flash_kernel_traitsILi192ELi64ELi64ELi4ES3_EELb0ELb1ELb0ELb0ELb0ELb0ELb0ELb1EEEvNS_16Flash_fwd_paramsE,"ax",@progbits
	.sectioninfo	@"SHI_REGISTERS=246"
	.align	128
        .global         _ZN5flash24flash_fwd_splitkv_kernelI23Flash_fwd_kernel_traitsILi192ELi64ELi64ELi4ELb0ELb0EN7cutlass10bfloat16_tE19Flash_kernel_traitsILi192ELi64ELi64ELi4ES3_EELb0ELb1ELb0ELb0ELb0ELb0ELb0ELb1EEEvNS_16Flash_fwd_paramsE
        .type           _ZN5flash24flash_fwd_splitkv_kernelI23Flash_fwd_kernel_traitsILi192ELi64ELi64ELi4ELb0ELb0EN7cutlass10bfloat16_tE19Flash_kernel_traitsILi192ELi64ELi64ELi4ES3_EELb0ELb1ELb0ELb0ELb0ELb0ELb0ELb1EEEvNS_16Flash_fwd_paramsE,@function
        .size           _ZN5flash24flash_fwd_splitkv_kernelI23Flash_fwd_kernel_traitsILi192ELi64ELi64ELi4ELb0ELb0EN7cutlass10bfloat16_tE19Flash_kernel_traitsILi192ELi64ELi64ELi4ES3_EELb0ELb1ELb0ELb0ELb0ELb0ELb0ELb1EEEvNS_16Flash_fwd_paramsE,(.L_x_7791 - _ZN5flash24flash_fwd_splitkv_kernelI23Flash_fwd_kernel_traitsILi192ELi64ELi64ELi4ELb0ELb0EN7cutlass10bfloat16_tE19Flash_kernel_traitsILi192ELi64ELi64ELi4ES3_EELb0ELb1ELb0ELb0ELb0ELb0ELb0ELb1EEEvNS_16Flash_fwd_paramsE)
        .other          _ZN5flash24flash_fwd_splitkv_kernelI23Flash_fwd_kernel_traitsILi192ELi64ELi64ELi4ELb0ELb0EN7cutlass10bfloat16_tE19Flash_kernel_traitsILi192ELi64ELi64ELi4ES3_EELb0ELb1ELb0ELb0ELb0ELb0ELb0ELb1EEEvNS_16Flash_fwd_paramsE,@"STO_CUDA_ENTRY STV_DEFAULT"
_ZN5flash24flash_fwd_splitkv_kernelI23Flash_fwd_kernel_traitsILi192ELi64ELi64ELi4ELb0ELb0EN7cutlass10bfloat16_tE19Flash_kernel_traitsILi192ELi64ELi64ELi4ES3_EELb0ELb1ELb0ELb0ELb0ELb0ELb0ELb1EEEvNS_16Flash_fwd_paramsE:
.text._ZN5flash24flash_fwd_splitkv_kernelI23Flash_fwd_kernel_traitsILi192ELi64ELi64ELi4ELb0ELb0EN7cutlass10bfloat16_tE19Flash_kernel_traitsILi192ELi64ELi64ELi4ES3_EELb0ELb1ELb0ELb0ELb0ELb0ELb0ELb1EEEvNS_16Flash_fwd_paramsE:
        /* <DEDUP_REMOVED lines=9> */
[----:B-123--:R-:W-:Y:S05]  /*0090*/  CALL.REL.NOINC `($_ZN5flash24flash_fwd_splitkv_kernelI23Flash_fwd_kernel_traitsILi192ELi64ELi64ELi4ELb0ELb0EN7cutlass10bfloat16_tE19Flash_kernel_traitsILi192ELi64ELi64ELi4ES3_EELb0ELb1ELb0ELb0ELb0ELb0ELb0ELb1EEEvNS_16Flash_fwd_paramsE$_ZN5flash30compute_attn_1rowblock_splitkvI23Flash_fwd_kernel_traitsILi192ELi64ELi64ELi4ELb0ELb0EN7cutlass10bfloat16_tE19Flash_kernel_traitsILi192ELi64ELi64ELi4ES3_EELb0ELb1ELb0ELb0ELb0ELb0ELb0ELb1ENS_16Flash_fwd_paramsEEEvRKT8_iiiii) ;  /* 0x0000002000007944 */ /* 0x00efea0003c00000 */
[----:B------:R-:W-:Y:S05]  /*00a0*/  BSYNC B4 ;  /* 0x0000000000047941 */ /* 0x000fea0003800000 */
.L_x_2182:
[----:B------:R-:W-:Y:S05]  /*00b0*/  EXIT ;  /* 0x000000000000794d */ /* 0x000fea0003800000 */
        .type           $_ZN5flash24flash_fwd_splitkv_kernelI23Flash_fwd_kernel_traitsILi192ELi64ELi64ELi4ELb0ELb0EN7cutlass10bfloat16_tE19Flash_kernel_traitsILi192ELi64ELi64ELi4ES3_EELb0ELb1ELb0ELb0ELb0ELb0ELb0ELb1EEEvNS_16Flash_fwd_paramsE$_ZN5flash30compute_attn_1rowblock_splitkvI23Flash_fwd_kernel_traitsILi192ELi64ELi64ELi4ELb0ELb0EN7cutlass10bfloat16_tE19Flash_kernel_traitsILi192ELi64ELi64ELi4ES3_EELb0ELb1ELb0ELb0ELb0ELb0ELb0ELb1ENS_16Flash_fwd_paramsEEEvRKT8_iiiii,@function
        .size           $_ZN5flash24flash_fwd_splitkv_kernelI23Flash_fwd_kernel_traitsILi192ELi64ELi64ELi4ELb0ELb0EN7cutlass10bfloat16_tE19Flash_kernel_traitsILi192ELi64ELi64ELi4ES3_EELb0ELb1ELb0ELb0ELb0ELb0ELb0ELb1EEEvNS_16Flash_fwd_paramsE$_ZN5flash30compute_attn_1rowblock_splitkvI23Flash_fwd_kernel_traitsILi192ELi64ELi64ELi4ELb0ELb0EN7cutlass10bfloat16_tE19Flash_kernel_traitsILi192ELi64ELi64ELi4ES3_EELb0ELb1ELb0ELb0ELb0ELb0ELb0ELb1ENS_16Flash_fwd_paramsEEEvRKT8_iiiii,($__internal_18_$__cuda_sm70_shflsync_bfly_p - $_ZN5flash24flash_fwd_splitkv_kernelI23Flash_fwd_kernel_traitsILi192ELi64ELi64ELi4ELb0ELb0EN7cutlass10bfloat16_tE19Flash_kernel_traitsILi192ELi64ELi64ELi4ES3_EELb0ELb1ELb0ELb0ELb0ELb0ELb0ELb1EEEvNS_16Flash_fwd_paramsE$_ZN5flash30compute_attn_1rowblock_splitkvI23Flash_fwd_kernel_traitsILi192ELi64ELi64ELi4ELb0ELb0EN7cutlass10bfloat16_tE19Flash_kernel_traitsILi192ELi64ELi64ELi4ES3_EELb0ELb1ELb0ELb0ELb0ELb0ELb0ELb1ENS_16Flash_fwd_paramsEEEvRKT8_iiiii)
$_ZN5flash24flash_fwd_splitkv_kernelI23Flash_fwd_kernel_traitsILi192ELi64ELi64ELi4ELb0ELb0EN7cutlass10bfloat16_tE19Flash_kernel_traitsILi192ELi64ELi64ELi4ES3_EELb0ELb1ELb0ELb0ELb0ELb0ELb0ELb1EEEvNS_16Flash_fwd_paramsE$_ZN5flash30compute_attn_1rowblock_splitkvI23Flash_fwd_kernel_traitsILi192ELi64ELi64ELi4ELb0ELb0EN7cutlass10bfloat16_tE19Flash_kernel_traitsILi192ELi64ELi64ELi4ES3_EELb0ELb1ELb0ELb0ELb0ELb0ELb0ELb1ENS_16Flash_fwd_paramsEEEvRKT8_iiiii:
        /* <DEDUP_REMOVED lines=12> */
[----:B------:R-:W-:Y:S02]  /*0180*/  IMAD.MOV.U32 R13, RZ, RZ, -0x1 ;  /* 0xffffffffff0d7424 */ /* 0x000fe400078e00ff */
[----:B------:R-:W-:Y:S01]  /*0190*/  ISETP.NE.AND.EX P0, PT, R3, RZ, PT, P0 ;  /* 0x000000ff0300720c */ /* 0x000fe20003f05300 */
[----:B------:R-:W-:-:S12]  /*01a0*/  IMAD.WIDE R2, R207, 0x4, R2 ;  /* 0x00000004cf027825 */ /* 0x000fd800078e0202 */
[----:B------:R-:W-:Y:S05]  /*01b0*/  @!P0 BRA `(.L_x_2184) ;  /* 0x0000004000008947 */ /* 0x000fea0003800000 */
[----:B------:R-:W2:Y:S02]  /*01c0*/  LD.E.U8 R0, [R18.64+0x1b2] ;  /* 0x0001b20612007980 */ /* 0x000ea4000c101100 */
[----:B--2---:R-:W-:-:S13]  /*01d0*/  ISETP.NE.AND P2, PT, R0, RZ, PT ;  /* 0x000000ff0000720c */ /* 0x004fda0003f45270 */
[----:B------:R-:W-:Y:S05]  /*01e0*/  @!P2 BRA `(.L_x_2184) ;  /* 0x000000100000a947 */ /* 0x000fea0003800000 */
[----:B------:R2:W5:Y:S02]  /*01f0*/  LD.E R13, [R2.64] ;  /* 0x00000006020d7980 */ /* 0x000564000c101900 */
.L_x_2184:
[----:B------:R-:W-:Y:S05]  /*0200*/  BSYNC B0 ;  /* 0x0000000000007941 */ /* 0x000fea0003800000 */
.L_x_2183:
[----:B------:R-:W3:Y:S04]  /*0210*/  LD.E.64 R20, [R18.64+0xf0] ;  /* 0x0000f00612147980 */ /* 0x000ee8000c101b00 */
[----:B------:R-:W4:Y:S01]  /*0220*/  @P1 LD.E R209, [R4.64+0x4] ;  /* 0x0000040604d11980 */ /* 0x000f22000c101900 */
[----:B------:R-:W-:Y:S01]  /*0230*/  IMAD.MOV.U32 R12, RZ, RZ, RZ ;  /* 0x000000ffff0c7224 */ /* 0x000fe200078e00ff */
[----:B---3--:R-:W-:-:S04]  /*0240*/  ISETP.NE.U32.AND P4, PT, R20, RZ, PT ;  /* 0x000000ff1400720c */ /* 0x008fc80003f85070 */
[----:B------:R-:W-:Y:S01]  /*0250*/  ISETP.NE.AND.EX P4, PT, R21, RZ, PT, P4 ;  /* 0x000000ff1500720c */ /* 0x000fe20003f85340 */
[----:B------:R-:W-:Y:S01]  /*0260*/  IMAD.WIDE R20, R207, 0x4, R20 ;  /* 0x00000004cf147825 */ /* 0x000fe200078e0214 */
[----:B----45:R-:W-:-:S06]  /*0270*/  @P1 IADD3 R209, -R210, R209, RZ ;  /* 0x000000d1d2d11210 */ /* 0x030fcc0007ffe1ff */
        /* <DEDUP_REMOVED lines=10> */
.L_x_2186:
[----:B------:R4:W5:Y:S02]  /*0320*/  LD.E R75, [R18.64+0xb8] ;  /* 0x0000b806124b7980 */ /* 0x000964000c101900 */
.L_x_2187:
[----:B------:R-:W-:Y:S05]  /*0330*/  BSYNC B0 ;  /* 0x0000000000007941 */ /* 0x000fea0003800000 */
.L_x_2185:
[----:B--2-4-:R-:W2:Y:S01]  /*0340*/  LD.E.64 R2, [R18.64+0xf8] ;  /* 0x0000f80612027980 */ /* 0x014ea2000c101b00 */
[----:B------:R-:W-:Y:S01]  /*0350*/  BSSY B1, `(.L_x_2188) ;  /* 0x0000012000017945 */ /* 0x000fe20003800000 */
[----:B-----5:R-:W-:Y:S01]  /*0360*/  IMAD.IADD R75, R75, 0x1, -R12 ;  /* 0x000000014b4b7824 */ /* 0x020fe200078e0a0c */
[----:B--2---:R-:W-:-:S04]  /*0370*/  ISETP.NE.U32.AND P0, PT, R2, RZ, PT ;  /* 0x000000ff0200720c */ /* 0x004fc80003f05070 */
[----:B------:R-:W-:-:S13]  /*0380*/  ISETP.NE.AND.EX P0, PT, R3, RZ, PT, P0 ;  /* 0x000000ff0300720c */ /* 0x000fda0003f05300 */
[----:B------:R-:W-:Y:S05]  /*0390*/  @!P0 BRA `(.L_x_2189) ;  /* 0x0000004000008947 */ /* 0x000fea0003800000 */
[----:B------:R-:W-:-:S06]  /*03a0*/  IMAD.WIDE R2, R207, 0x4, R2 ;  /* 0x00000004cf027825 */ /* 0x000fcc00078e0202 */
[----:B------:R-:W2:Y:S02]  /*03b0*/  LD.E R3, [R2.64] ;  /* 0x0000000602037980 */ /* 0x000ea4000c101900 */
[----:B--2---:R-:W-:Y:S01]  /*03c0*/  IADD3 R68, R3, -R12, RZ ;  /* 0x8000000c03447210 */ /* 0x004fe20007ffe0ff */
[----:B------:R-:W-:Y:S05]  /*03d0*/  BRA `(.L_x_2190) ;  /* 0x0000009000007947 */ /* 0x000fea0003800000 */
.L_x_2189:
[----:B------:R-:W2:Y:S01]  /*03e0*/  LD.E.64 R2, [R18.64+0x108] ;  /* 0x0001080612027980 */ /* 0x000ea2000c101b00 */
[----:B------:R-:W-:Y:S01]  /*03f0*/  BSSY B0, `(.L_x_2191) ;  /* 0x0000006000007945 */ /* 0x000fe20003800000 */
[----:B------:R-:W-:Y:S01]  /*0400*/  IMAD.MOV.U32 R68, RZ, RZ, RZ ;  /* 0x000000ffff447224 */ /* 0x000fe200078e00ff */
[----:B--2---:R-:W-:-:S04]  /*0410*/  ISETP.NE.U32.AND P0, PT, R2, RZ, PT ;  /* 0x000000ff0200720c */ /* 0x004fc80003f05070 */
[----:B------:R-:W-:-:S13]  /*0420*/  ISETP.NE.AND.EX P0, PT, R3, RZ, PT, P0 ;  /* 0x000000ff0300720c */ /* 0x000fda0003f05300 */
[----:B------:R-:W-:Y:S05]  /*0430*/  @!P0 BRA `(.L_x_2192) ;  /* 0x0000001000008947 */ /* 0x000fea0003800000 */
[----:B------:R2:W5:Y:S02]  /*0440*/  LD.E R68, [R18.64+0xbc] ;  /* 0x0000bc0612447980 */ /* 0x000564000c101900 */
.L_x_2192:
[----:B------:R-:W-:Y:S05]  /*0450*/  BSYNC B0 ;  /* 0x0000000000007941 */ /* 0x000fea0003800000 */
.L_x_2191:
[----:B-----5:R-:W-:Y:S02]  /*0460*/  IADD3 R68, R75, R68, RZ ;  /* 0x000000444b447210 */ /* 0x020fe40007ffe0ff */
.L_x_2190:
[----:B------:R-:W-:Y:S05]  /*0470*/  BSYNC B1 ;  /* 0x0000000000017941 */ /* 0x000fea0003800000 */
.L_x_2188:
[----:B------:R-:W-:Y:S01]  /*0480*/  IMAD.SHL.U32 R72, R208, 0x40, RZ ;  /* 0x00000040d0487824 */ /* 0x000fe200078e00ff */
[----:B------:R-:W-:Y:S01]  /*0490*/  MOV R2, R206 ;  /* 0x000000ce00027202 */ /* 0x000fe20000000f00 */
[----:B------:R-:W-:-:S03]  /*04a0*/  IMAD.MOV.U32 R3, RZ, RZ, 0x0 ;  /* 0x00000000ff037424 */ /* 0x000fc600078e00ff */
[----:B------:R-:W-:-:S13]  /*04b0*/  ISETP.GT.AND P0, PT, R209, R72, PT ;  /* 0x00000048d100720c */ /* 0x000fda0003f04270 */
[----:B------:R-:W-:Y:S05]  /*04c0*/  @!P0 RET.REL.NODEC R2 `(_ZN5flash24flash_fwd_splitkv_kernelI23Flash_fwd_kernel_traitsILi192ELi64ELi64ELi4ELb0ELb0EN7cutlass10bfloat16_tE19Flash_kernel_traitsILi192ELi64ELi64ELi4ES3_EELb0ELb1ELb0ELb0ELb0ELb0ELb0ELb1EEEvNS_16Flash_fwd_paramsE) ;  /* 0xfffffb3002008950 */ /* 0x000fea0003c3ffff */
[----:B------:R-:W4:Y:S04]  /*04d0*/  LD.E R9, [R18.64+0xb8] ;  /* 0x0000b80612097980 */ /* 0x000f28000c101900 */
[----:B-1----:R-:W5:Y:S04]  /*04e0*/  LD.E R4, [R18.64+0x184] ;  /* 0x0001840612047980 */ /* 0x002f68000c101900 */
[----:B--2---:R-:W2:Y:S01]  /*04f0*/  LD.E R3, [R18.64+0x188] ;  /* 0x0001880612037980 */ /* 0x004ea2000c101900 */
[C---:B------:R-:W-:Y:S02]  /*0500*/  IADD3 R7, R68.reuse, R72, -R209 ;  /* 0x0000004844077210 */ /* 0x040fe40007ffe8d1 */
[----:B------:R-:W-:Y:S01]  /*0510*/  IADD3 R5, R68, 0x3f, RZ ;  /* 0x0000003f44057810 */ /* 0x000fe20007ffe0ff */
[----:B------:R-:W1:Y:S01]  /*0520*/  S2R R71, SR_TID.X ;  /* 0x0000000000477919 */ /* 0x000e620000002100 */
[----:B------:R-:W-:-:S02]  /*0530*/  IADD3 R0, -R209, 0x7f, R72 ;  /* 0x0000007fd1007810 */ /* 0x000fc40007ffe148 */
[----:B------:R-:W-:-:S04]  /*0540*/  SHF.R.S32.HI R2, RZ, 0x1f, R5 ;  /* 0x0000001fff027819 */ /* 0x000fc80000011405 */
[----:B------:R-:W-:-:S04]  /*0550*/  LEA.HI R2, R2, R5, RZ, 0x6 ;  /* 0x0000000502027211 */ /* 0x000fc800078f30ff */
[----:B------:R-:W-:Y:S02]  /*0560*/  SHF.R.S32.HI R2, RZ, 0x6, R2 ;  /* 0x00000006ff027819 */ /* 0x000fe40000011402 */
[----:B----4-:R-:W-:Y:S01]  /*0570*/  IADD3 R9, R9, 0x3f, RZ ;  /* 0x0000003f09097810 */ /* 0x010fe20007ffe0ff */
[----:B-----5:R-:W-:-:S03]  /*0580*/  IMAD.IADD R4, R7, 0x1, -R4 ;  /* 0x0000000107047824 */ /* 0x020fc600078e0a04 */
[----:B------:R-:W-:Y:S02]  /*0590*/  SHF.R.S32.HI R6, RZ, 0x1f, R9 ;  /* 0x0000001fff067819 */ /* 0x000fe40000011409 */
[----:B--2---:R-:W-:Y:S02]  /*05a0*/  IADD3 R0, R3, R0, R68 ;  /* 0x0000000003007210 */ /* 0x004fe40007ffe044 */
[----:B------:R-:W-:Y:S02]  /*05b0*/  LEA.HI R6, R6, R9, RZ, 0x6 ;  /* 0x0000000906067211 */ /* 0x000fe400078f30ff */
[----:B------:R-:W-:Y:S02]  /*05c0*/  SHF.R.S32.HI R5, RZ, 0x1f, R4 ;  /* 0x0000001fff057819 */ /* 0x000fe40000011404 */
[----:B------:R-:W-:Y:S02]  /*05d0*/  SHF.R.S32.HI R3, RZ, 0x1f, R0 ;  /* 0x0000001fff037819 */ /* 0x000fe40000011400 */
[----:B------:R-:W-:-:S02]  /*05e0*/  SHF.R.S32.HI R7, RZ, 0x6, R6 ;  /* 0x00000006ff077819 */ /* 0x000fc40000011406 */
[----:B------:R-:W-:Y:S02]  /*05f0*/  LEA.HI R5, R5, R4, RZ, 0x6 ;  /* 0x0000000405057211 */ /* 0x000fe400078f30ff */
[----:B------:R-:W-:Y:S02]  /*0600*/  LEA.HI R3, R3, R0, RZ, 0x6 ;  /* 0x0000000003037211 */ /* 0x000fe400078f30ff */
[----:B------:R-:W-:Y:S02]  /*0610*/  IMNMX R2, R7, R2, PT ;  /* 0x0000000207027217 */ /* 0x000fe40003800200 */
[----:B------:R-:W-:Y:S02]  /*0620*/  SHF.R.S32.HI R5, RZ, 0x6, R5 ;  /* 0x00000006ff057819 */ /* 0x000fe40000011405 */
[----:B------:R-:W-:Y:S02]  /*0630*/  SHF.R.S32.HI R3, RZ, 0x6, R3 ;  /* 0x00000006ff037819 */ /* 0x000fe40000011403 */
[----:B------:R-:W-:-:S02]  /*0640*/  IMNMX R202, RZ, R5, !PT ;  /* 0x00000005ffca7217 */ /* 0x000fc40007800200 */
[----:B------:R-:W-:-:S04]  /*0650*/  IMNMX R133, R2, R3, PT ;  /* 0x0000000302857217 */ /* 0x000fc80003800200 */
[----:B------:R-:W-:-:S13]  /*0660*/  ISETP.GE.AND P0, PT, R202, R133, PT ;  /* 0x00000085ca00720c */ /* 0x000fda0003f06270 */
[----:B------:R-:W-:Y:S05]  /*0670*/  @!P0 BRA `(.L_x_2193) ;  /* 0x000008f000008947 */ /* 0x000fea0003800000 */
[----:B-1----:R-:W-:Y:S01]  /*0680*/  ISETP.NE.AND P0, PT, R210, -0x1, PT ;  /* 0xffffffffd200780c */ /* 0x002fe20003f05270 */
[----:B------:R-:W2:Y:S04]  /*0690*/  LD.E.64 R14, [R18.64+0x88] ;  /* 0x00008806120e7980 */ /* 0x000ea8000c101b00 */
[----:B------:R1:W4:Y:S04]  /*06a0*/  LD.E.64 R4, [R18.64+0x90] ;  /* 0x0000900612047980 */ /* 0x000328000c101b00 */
[----:B---3--:R1:W3:Y:S04]  /*06b0*/  LD.E R2, [R18.64+0x60] ;  /* 0x0000600612027980 */ /* 0x0082e8000c101900 */
[----:B------:R1:W3:Y:S04]  /*06c0*/  @!P0 LD.E.64 R12, [R18.64+0x80] ;  /* 0x00008006120c8980 */ /* 0x0002e8000c101b00 */
        /* <DEDUP_REMOVED lines=14> */
[-C--:B--2---:R-:W-:Y:S02]  /*07b0*/  @P0 IMAD R7, R15, R210.reuse, RZ ;  /* 0x000000d20f070224 */ /* 0x084fe400078e02ff */
[----:B------:R-:W-:-:S04]  /*07c0*/  @P0 IMAD.WIDE.U32 R16, R14, R210, RZ ;  /* 0x000000d20e100225 */ /* 0x000fc800078e00ff */
[----:B-1----:R-:W-:-:S04]  /*07d0*/  IMAD.WIDE.U32 R18, R72, R14, R22 ;  /* 0x0000000e48127225 */ /* 0x002fc800078e0016 */
[-C--:B---3--:R-:W-:Y:S02]  /*07e0*/  @!P0 IMAD R9, R13, R207.reuse, RZ ;  /* 0x000000cf0d098224 */ /* 0x088fe400078e02ff */
        /* <DEDUP_REMOVED lines=35> */
.L_x_2195:
[----:B------:R-:W-:Y:S05]  /*0a20*/  BSYNC B0 ;  /* 0x0000000000007941 */ /* 0x000fea0003800000 */
.L_x_2194:
        /* <DEDUP_REMOVED lines=20> */
.L_x_2197:
[----:B------:R-:W-:Y:S05]  /*0b70*/  BSYNC B0 ;  /* 0x0000000000007941 */ /* 0x000fea0003800000 */
.L_x_2196:
        /* <DEDUP_REMOVED lines=20> */
.L_x_2199:
[----:B------:R-:W-:Y:S05]  /*0cc0*/  BSYNC B0 ;  /* 0x0000000000007941 */ /* 0x000fea0003800000 */
.L_x_2198:
        /* <DEDUP_REMOVED lines=20> */
.L_x_2201:
[----:B------:R-:W-:Y:S05]  /*0e10*/  BSYNC B0 ;  /* 0x0000000000007941 */ /* 0x000fea0003800000 */
.L_x_2200:
        /* <DEDUP_REMOVED lines=16> */
[----:B------:R-:W-:Y:S05]  /*0f20*/  @P4 RET.REL.NODEC R206 `(_ZN5flash24flash_fwd_splitkv_kernelI23Flash_fwd_kernel_traitsILi192ELi64ELi64ELi4ELb0ELb0EN7cutlass10bfloat16_tE19Flash_kernel_traitsILi192ELi64ELi64ELi4ES3_EELb0ELb1ELb0ELb0ELb0ELb0ELb0ELb1EEEvNS_16Flash_fwd_paramsE) ;  /* 0xfffff0d0ce004950 */ /* 0x000fea0003c3ffff */
[----:B--2---:R-:W-:Y:S02]  /*0f30*/  MOV R3, 0x7f800000 ;  /* 0x7f80000000037802 */ /* 0x004fe40000000f00 */
[----:B------:R-:W-:-:S03]  /*0f40*/  MOV R207, 0x0 ;  /* 0x0000000000cf7802 */ /* 0x000fc60000000f00 */
[----:B------:R2:W-:Y:S01]  /*0f50*/  ST.E [R4.64+0xc0], R3 ;  /* 0x0000c00304007985 */ /* 0x0005e2000c101906 */
[----:B------:R-:W-:Y:S05]  /*0f60*/  RET.REL.NODEC R206 `(_ZN5flash24flash_fwd_splitkv_kernelI23Flash_fwd_kernel_traitsILi192ELi64ELi64ELi4ELb0ELb0EN7cutlass10bfloat16_tE19Flash_kernel_traitsILi192ELi64ELi64ELi4ES3_EELb0ELb1ELb0ELb0ELb0ELb0ELb0ELb1EEEvNS_16Flash_fwd_paramsE) ;  /* 0xfffff090ce007950 */ /* 0x000fea0003c3ffff */
.L_x_2193:
[----:B-1----:R-:W2:Y:S04]  /*0f70*/  LD.E.64 R6, [R18.64+0x160] ;  /* 0x0001600612067980 */ /* 0x002ea8000c101b00 */
[----:B------:R-:W4:Y:S01]  /*0f80*/  LD.E.64 R8, [R18.64+0x158] ;  /* 0x0001580612087980 */ /* 0x000f22000c101b00 */
[----:B--2---:R-:W-:-:S04]  /*0f90*/  ISETP.NE.U32.AND P1, PT, R6, RZ, PT ;  /* 0x000000ff0600720c */ /* 0x004fc80003f25070 */
[----:B------:R-:W-:-:S13]  /*0fa0*/  ISETP.NE.AND.EX P1, PT, R7, RZ, PT, P1 ;  /* 0x000000ff0700720c */ /* 0x000fda0003f25310 */
[----:B------:R-:W2:Y:S01]  /*0fb0*/  @P1 LD.E.64 R4, [R18.64+0x168] ;  /* 0x0001680612041980 */ /* 0x000ea2000c101b00 */
        /* <DEDUP_REMOVED lines=8> */
[-C--:B--2---:R-:W-:Y:S02]  /*1040*/  @P1 IMAD R5, R5, R207.reuse, RZ ;  /* 0x000000cf05051224 */ /* 0x084fe400078e02ff */
        /* <DEDUP_REMOVED lines=8> */
[----:B-1----:R-:W2:Y:S04]  /*10d0*/  LD.E R6, [R18.64+0x170] ;  /* 0x0001700612067980 */ /* 0x002ea8000c101900 */
[----:B------:R-:W4:Y:S01]  /*10e0*/  LD.E R4, [R18.64+0x68] ;  /* 0x0000680612047980 */ /* 0x000f22000c101900 */
[----:B------:R-:W-:-:S03]  /*10f0*/  LEA R5, R133, 0xffffffc0, 0x6 ;  /* 0xffffffc085057811 */ /* 0x000fc600078e30ff */
[----:B---3--:R-:W2:Y:S01]  /*1100*/  LD.E.64 R16, [R18.64+0x20] ;  /* 0x0000200612107980 */ /* 0x008ea2000c101b00 */
[----:B------:R-:W-:-:S03]  /*1110*/  IABS R2, R5 ;  /* 0x0000000500027213 */ /* 0x000fc60000000000 */
[----:B------:R-:W2:Y:S04]  /*1120*/  LD.E.64 R64, [R18.64+0x38] ;  /* 0x0000380612407980 */ /* 0x000ea8000c101b00 */
[----:B------:R-:W2:Y:S04]  /*1130*/  LD.E.64 R12, [R18.64+0x28] ;  /* 0x00002806120c7980 */ /* 0x000ea8000c101b00 */
[----:B------:R-:W2:Y:S04]  /*1140*/  LD.E.64 R14, [R18.64+0x50] ;  /* 0x00005006120e7980 */ /* 0x000ea8000c101b00 */
[----:B------:R1:W5:Y:S04]  /*1150*/  LD.E.64 R26, [R18.64+0x58] ;  /* 0x00005806121a7980 */ /* 0x000368000c101b00 */
[----:B------:R1:W5:Y:S01]  /*1160*/  LD.E.64 R66, [R18.64+0x40] ;  /* 0x0000400612427980 */ /* 0x000362000c101b00 */
[----:B--2---:R-:W-:-:S04]  /*1170*/  IABS R3, R6 ;  /* 0x0000000600037213 */ /* 0x004fc80000000000 */
[----:B------:R-:W2:Y:S08]  /*1180*/  I2F.RP R10, R3 ;  /* 0x00000003000a7306 */ /* 0x000eb00000209400 */
[----:B--2---:R-:W2:Y:S02]  /*1190*/  MUFU.RCP R8, R10 ;  /* 0x0000000a00087308 */ /* 0x004ea40000001000 */
[----:B--2---:R-:W-:-:S06]  /*11a0*/  IADD3 R8, R8, 0xffffffe, RZ ;  /* 0x0ffffffe08087810 */ /* 0x004fcc0007ffe0ff */
[----:B------:R-:W2:Y:S02]  /*11b0*/  F2I.FTZ.U32.TRUNC.NTZ R9, R8 ;  /* 0x0000000800097305 */ /* 0x000ea4000021f000 */
[----:B--2---:R-:W-:Y:S02]  /*11c0*/  IMAD.MOV R0, RZ, RZ, -R9 ;  /* 0x000000ffff007224 */ /* 0x004fe400078e0a09 */
        /* <DEDUP_REMOVED lines=20> */
[----:B-----5:R-:W4:Y:S08]  /*1310*/  I2F.RP R11, R7 ;  /* 0x00000007000b7306 */ /* 0x020f300000209400 */
[----:B----4-:R-:W4:Y:S02]  /*1320*/  MUFU.RCP R10, R11 ;  /* 0x0000000b000a7308 */ /* 0x010f240000001000 */
[----:B----4-:R-:W-:-:S06]  /*1330*/  IADD3 R10, R10, 0xffffffe, RZ ;  /* 0x0ffffffe0a0a7810 */ /* 0x010fcc0007ffe0ff */
[----:B------:R-:W4:Y:S01]  /*1340*/  F2I.FTZ.U32.TRUNC.NTZ R23, R10 ;  /* 0x0000000a00177305 */ /* 0x000f22000021f000 */
[----:B------:R-:W-:Y:S01]  /*1350*/  IMAD.MOV.U32 R22, RZ, RZ, RZ ;  /* 0x000000ffff167224 */ /* 0x000fe200078e00ff */
[----:B--2---:R-:W-:Y:S02]  /*1360*/  IABS R3, R205 ;  /* 0x000000cd00037213 */ /* 0x004fe40000000000 */
        /* <DEDUP_REMOVED lines=13> */
[----:B------:R-:W-:Y:S01]  /*1440*/  ISETP.GE.AND P0, PT, R7, RZ, PT ;  /* 0x000000ff0700720c */ /* 0x000fe20003f06270 */
[----:B------:R-:W-:Y:S01]  /*1450*/  IMAD R6, R6, R9, R5 ;  /* 0x0000000906067224 */ /* 0x000fe200078e0205 */
[----:B------:R-:W-:-:S03]  /*1460*/  ISETP.NE.AND P1, PT, R4, RZ, PT ;  /* 0x000000ff0400720c */ /* 0x000fc60003f25270 */
[----:B------:R-:W-:Y:S02]  /*1470*/  IMAD R8, R65, R6, RZ ;  /* 0x0000000641087224 */ /* 0x000fe400078e02ff */
[----:B------:R-:W-:-:S06]  /*1480*/  @P2 IADD3 R11, R11, 0x1, RZ ;  /* 0x000000010b0b2810 */ /* 0x000fcc0007ffe0ff */
[----:B------:R-:W-:Y:S02]  /*1490*/  @!P0 IMAD.MOV R11, RZ, RZ, -R11 ;  /* 0x000000ffff0b8224 */ /* 0x000fe400078e0a0b */
[----:B------:R-:W-:-:S05]  /*14a0*/  @!P1 LOP3.LUT R11, RZ, R4, RZ, 0x33, !PT ;  /* 0x00000004ff0b9212 */ /* 0x000fca00078e33ff */
[----:B------:R-:W-:Y:S01]  /*14b0*/  IMAD R9, R15, R11, RZ ;  /* 0x0000000b0f097224 */ /* 0x000fe200078e02ff */
[----:B---3--:R-:W-:Y:S01]  /*14c0*/  SHF.R.S32.HI R0, RZ, 0x1f, R2 ;  /* 0x0000001fff007819 */ /* 0x008fe20000011402 */
[----:B------:R-:W-:-:S04]  /*14d0*/  IMAD R3, R17, R2, RZ ;  /* 0x0000000211037224 */ /* 0x000fc800078e02ff */
[C---:B------:R-:W-:Y:S02]  /*14e0*/  IMAD R3, R16.reuse, R0, R3 ;  /* 0x0000000010037224 */ /* 0x040fe400078e0203 */
[----:B------:R-:W-:-:S05]  /*14f0*/  IMAD.WIDE.U32 R16, R16, R2, RZ ;  /* 0x0000000210107225 */ /* 0x000fca00078e00ff */
[----:B------:R-:W-:Y:S02]  /*1500*/  IADD3 R17, R17, R3, RZ ;  /* 0x0000000311117210 */ /* 0x000fe40007ffe0ff */
[----:B------:R-:W-:-:S03]  /*1510*/  SHF.R.S32.HI R3, RZ, 0x1f, R6 ;  /* 0x0000001fff037819 */ /* 0x000fc60000011406 */
[----:B------:R-:W-:-:S04]  /*1520*/  IMAD.WIDE.U32 R16, R6, R64, R16 ;  /* 0x0000004006107225 */ /* 0x000fc800078e0010 */
[----:B------:R-:W-:Y:S02]  /*1530*/  IMAD R8, R64, R3, R8 ;  /* 0x0000000340087224 */ /* 0x000fe400078e0208 */
[----:B------:R-:W-:-:S03]  /*1540*/  IMAD R7, R13, R2, RZ ;  /* 0x000000020d077224 */ /* 0x000fc600078e02ff */
[----:B------:R-:W-:Y:S02]  /*1550*/  IADD3 R17, R17, R8, RZ ;  /* 0x0000000811117210 */ /* 0x000fe40007ffe0ff */
[----:B------:R-:W-:Y:S01]  /*1560*/  SHF.R.S32.HI R8, RZ, 0x1f, R11 ;  /* 0x0000001fff087819 */ /* 0x000fe2000001140b */
        /* <DEDUP_REMOVED lines=9> */
.L_x_2203:
[----:B-1----:R-:W2:Y:S01]  /*1600*/  LD.E R4, [R18.64+0x68] ;  /* 0x0000680612047980 */ /* 0x002ea2000c101900 */
[----:B------:R-:W-:-:S03]  /*1610*/  ISETP.NE.AND P3, PT, R13, -0x1, PT ;  /* 0xffffffff0d00780c */ /* 0x000fc60003f65270 */
[----:B------:R-:W4:Y:S04]  /*1620*/  LD.E.64 R64, [R18.64+0x38] ;  /* 0x0000380612407980 */ /* 0x000f28000c101b00 */
[----:B---3--:R-:W3:Y:S04]  /*1630*/  LD.E.64 R66, [R18.64+0x40] ;  /* 0x0000400612427980 */ /* 0x008ee8000c101b00 */
[----:B------:R-:W3:Y:S04]  /*1640*/  LD.E.64 R14, [R18.64+0x50] ;  /* 0x00005006120e7980 */ /* 0x000ee8000c101b00 */
[----:B------:R-:W3:Y:S04]  /*1650*/  @!P3 LD.E.64 R22, [R18.64+0x20] ;  /* 0x000020061216b980 */ /* 0x000ee8000c101b00 */
[----:B------:R-:W3:Y:S04]  /*1660*/  @!P3 LD.E.64 R16, [R18.64+0x28] ;  /* 0x000028061210b980 */ /* 0x000ee8000c101b00 */
[----:B------:R1:W5:Y:S01]  /*1670*/  LD.E.64 R26, [R18.64+0x58] ;  /* 0x00005806121a7980 */ /* 0x000362000c101b00 */
[----:B------:R-:W-:Y:S01]  /*1680*/  IMAD.MOV.U32 R8, RZ, RZ, RZ ;  /* 0x000000ffff087224 */ /* 0x000fe200078e00ff */
[----:B--2---:R-:W-:-:S04]  /*1690*/  IABS R3, R4 ;  /* 0x0000000400037213 */ /* 0x004fc80000000000 */
[----:B------:R-:W2:Y:S08]  /*16a0*/  I2F.RP R6, R3 ;  /* 0x0000000300067306 */ /* 0x000eb00000209400 */
[----:B--2---:R-:W2:Y:S02]  /*16b0*/  MUFU.RCP R2, R6 ;  /* 0x0000000600027308 */ /* 0x004ea40000001000 */
[----:B--2---:R-:W-:-:S06]  /*16c0*/  IADD3 R2, R2, 0xffffffe, RZ ;  /* 0x0ffffffe02027810 */ /* 0x004fcc0007ffe0ff */
[----:B------:R-:W2:Y:S01]  /*16d0*/  F2I.FTZ.U32.TRUNC.NTZ R9, R2 ;  /* 0x0000000200097305 */ /* 0x000ea2000021f000 */
[----:B------:R-:W-:Y:S02]  /*16e0*/  IABS R7, R4 ;  /* 0x0000000400077213 */ /* 0x000fe40000000000 */
[----:B--2---:R-:W-:-:S05]  /*16f0*/  IADD3 R0, RZ, -R9, RZ ;  /* 0x80000009ff007210 */ /* 0x004fca0007ffe0ff */
        /* <DEDUP_REMOVED lines=10> */
[----:B------:R-:W-:Y:S01]  /*17a0*/  @!P3 IMAD R5, R6, R64, R5 ;  /* 0x000000400605b224 */ /* 0x000fe200078e0205 */
[----:B-----5:R-:W-:-:S05]  /*17b0*/  @!P3 SHF.R.S32.HI R6, RZ, 0x1f, R11 ;  /* 0x0000001fff06b819 */ /* 0x020fca000001140b */
[----:B------:R-:W-:Y:S01]  /*17c0*/  @!P0 IMAD.IADD R0, R0, 0x1, -R3 ;  /* 0x0000000100008824 */ /* 0x000fe200078e0a03 */
[----:B------:R-:W-:Y:S01]  /*17d0*/  @!P3 IADD3 R25, R25, R5, RZ ;  /* 0x000000051919b210 */ /* 0x000fe20007ffe0ff */
[----:B------:R-:W-:Y:S02]  /*17e0*/  @P3 IMAD.IADD R7, R12, 0x1, R13 ;  /* 0x000000010c073824 */ /* 0x000fe400078e020d */
[----:B---3--:R-:W-:Y:S01]  /*17f0*/  @!P3 IMAD R5, R23, R11, RZ ;  /* 0x0000000b1705b224 */ /* 0x008fe200078e02ff */
[----:B------:R-:W-:Y:S01]  /*1800*/  ISETP.GE.U32.AND P2, PT, R0, R3, PT ;  /* 0x000000030000720c */ /* 0x000fe20003f46070 */
[----:B------:R-:W-:Y:S01]  /*1810*/  @P3 IMAD.WIDE.U32 R28, R64, R7, RZ ;  /* 0x00000007401c3225 */ /* 0x000fe200078e00ff */
[----:B------:R-:W-:-:S03]  /*1820*/  LOP3.LUT R0, R205, R4, RZ, 0x3c, !PT ;  /* 0x00000004cd007212 */ /* 0x000fc600078e3cff */
[C---:B------:R-:W-:Y:S02]  /*1830*/  @!P3 IMAD R5, R22.reuse, R6, R5 ;  /* 0x000000061605b224 */ /* 0x040fe400078e0205 */
[----:B------:R-:W-:Y:S02]  /*1840*/  @P3 IMAD R9, R65, R7, RZ ;  /* 0x0000000741093224 */ /* 0x000fe400078e02ff */
[----:B------:R-:W-:Y:S01]  /*1850*/  @!P3 IMAD.WIDE.U32 R22, R22, R11, R24 ;  /* 0x0000000b1616b225 */ /* 0x000fe200078e0018 */
[----:B------:R-:W-:Y:S02]  /*1860*/  ISETP.GE.AND P1, PT, R0, RZ, PT ;  /* 0x000000ff0000720c */ /* 0x000fe40003f26270 */
[----:B------:R-:W-:Y:S01]  /*1870*/  @!P0 IADD3 R2, R2, 0x1, RZ ;  /* 0x0000000102028810 */ /* 0x000fe20007ffe0ff */
[----:B------:R-:W-:Y:S01]  /*1880*/  @P3 IMAD.IADD R9, R29, 0x1, R9 ;  /* 0x000000011d093824 */ /* 0x000fe200078e0209 */
[----:B------:R-:W-:Y:S01]  /*1890*/  @P3 MOV R10, R28 ;  /* 0x0000001c000a3202 */ /* 0x000fe20000000f00 */
[----:B------:R-:W-:Y:S01]  /*18a0*/  @!P3 IMAD.MOV.U32 R10, RZ, RZ, R22 ;  /* 0x000000ffff0ab224 */ /* 0x000fe200078e0016 */
[----:B------:R-:W-:-:S02]  /*18b0*/  ISETP.NE.AND P0, PT, R4, RZ, PT ;  /* 0x000000ff0400720c */ /* 0x000fc40003f05270 */
[----:B------:R-:W-:Y:S01]  /*18c0*/  @!P3 IADD3 R9, R23, R5, RZ ;  /* 0x000000051709b210 */ /* 0x000fe20007ffe0ff */
[----:B------:R-:W-:Y:S01]  /*18d0*/  @!P3 IMAD R6, R67, R12, RZ ;  /* 0x0000000c4306b224 */ /* 0x000fe200078e02ff */
[----:B------:R-:W-:Y:S02]  /*18e0*/  LEA R5, R133, 0xffffffc0, 0x6 ;  /* 0xffffffc085057811 */ /* 0x000fe400078e30ff */
[----:B------:R-:W-:Y:S02]  /*18f0*/  @!P3 SHF.R.S32.HI R7, RZ, 0x1f, R12 ;  /* 0x0000001fff07b819 */ /* 0x000fe4000001140c */
[----:B------:R-:W-:Y:S01]  /*1900*/  @P2 IADD3 R2, R2, 0x1, RZ ;  /* 0x0000000102022810 */ /* 0x000fe20007ffe0ff */
[----:B------:R-:W-:Y:S01]  /*1910*/  IMAD R8, R65, R5, RZ ;  /* 0x0000000541087224 */ /* 0x000fe200078e02ff */
[----:B------:R-:W-:Y:S01]  /*1920*/  SHF.R.S32.HI R3, RZ, 0x1f, R5 ;  /* 0x0000001fff037819 */ /* 0x000fe20000011405 */
[----:B------:R-:W-:Y:S01]  /*1930*/  @!P3 IMAD R6, R7, R66, R6 ;  /* 0x000000420706b224 */ /* 0x000fe200078e0206 */
[----:B------:R-:W-:Y:S01]  /*1940*/  MOV R24, R10 ;  /* 0x0000000a00187202 */ /* 0x000fe20000000f00 */
[----:B------:R-:W-:-:S02]  /*1950*/  IMAD.MOV.U32 R25, RZ, RZ, R9 ;  /* 0x000000ffff197224 */ /* 0x000fc400078e0009 */
[----:B------:R-:W-:-:S04]  /*1960*/  @!P3 IMAD.WIDE.U32 R22, R66, R12, RZ ;  /* 0x0000000c4216b225 */ /* 0x000fc800078e00ff */
[----:B------:R-:W-:Y:S01]  /*1970*/  IMAD.MOV.U32 R9, RZ, RZ, R2 ;  /* 0x000000ffff097224 */ /* 0x000fe200078e0002 */
[----:B------:R-:W-:Y:S01]  /*1980*/  @!P3 IADD3 R23, R23, R6, RZ ;  /* 0x000000061717b210 */ /* 0x000fe20007ffe0ff */
[----:B------:R-:W-:Y:S02]  /*1990*/  IMAD R8, R3, R64, R8 ;  /* 0x0000004003087224 */ /* 0x000fe400078e0208 */
[----:B------:R-:W-:Y:S01]  /*19a0*/  IMAD.WIDE.U32 R24, R64, R5, R24 ;  /* 0x0000000540187225 */ /* 0x000fe200078e0018 */
[----:B------:R-:W-:-:S03]  /*19b0*/  @P3 IADD3 R12, R12, R13, RZ ;  /* 0x0000000d0c0c3210 */ /* 0x000fc60007ffe0ff */
[----:B------:R-:W-:Y:S01]  /*19c0*/  @!P1 IMAD.MOV R9, RZ, RZ, -R9 ;  /* 0x000000ffff099224 */ /* 0x000fe200078e0a09 */
[----:B------:R-:W-:Y:S01]  /*19d0*/  @!P0 LOP3.LUT R9, RZ, R4, RZ, 0x33, !PT ;  /* 0x00000004ff098212 */ /* 0x000fe200078e33ff */
[-C--:B------:R-:W-:Y:S01]  /*19e0*/  @!P3 IMAD R0, R17, R11.reuse, RZ ;  /* 0x0000000b1100b224 */ /* 0x080fe200078e02ff */
[----:B------:R-:W-:Y:S01]  /*19f0*/  IADD3 R7, R25, R8, RZ ;  /* 0x0000000819077210 */ /* 0x000fe20007ffe0ff */
[----:B------:R-:W-:Y:S01]  /*1a00*/  @!P3 IMAD.WIDE.U32 R22, R16, R11, R22 ;  /* 0x0000000b1016b225 */ /* 0x000fe200078e0016 */
[----:B------:R-:W-:Y:S02]  /*1a10*/  MOV R6, R24 ;  /* 0x0000001800067202 */ /* 0x000fe40000000f00 */
[----:B------:R-:W-:Y:S01]  /*1a20*/  @!P3 SHF.R.S32.HI R13, RZ, 0x1f, R11 ;  /* 0x0000001fff0db819 */ /* 0x000fe2000001140b */
[----:B------:R-:W-:Y:S01]  /*1a30*/  IMAD R11, R15, R9, RZ ;  /* 0x000000090f0b7224 */ /* 0x000fe200078e02ff */
[----:B------:R-:W-:Y:S01]  /*1a40*/  SHF.R.S32.HI R8, RZ, 0x1f, R9 ;  /* 0x0000001fff087819 */ /* 0x000fe20000011409 */
[----:B------:R-:W-:-:S02]  /*1a50*/  @P3 IMAD R17, R67, R12, RZ ;  /* 0x0000000c43113224 */ /* 0x000fc400078e02ff */
[----:B------:R-:W-:-:S04]  /*1a60*/  @P3 IMAD.WIDE.U32 R24, R66, R12, RZ ;  /* 0x0000000c42183225 */ /* 0x000fc800078e00ff */
[----:B------:R-:W-:Y:S02]  /*1a70*/  @!P3 IMAD R0, R16, R13, R0 ;  /* 0x0000000d1000b224 */ /* 0x000fe400078e0200 */
[----:B------:R-:W-:Y:S01]  /*1a80*/  IMAD.WIDE.U32 R6, R14, R9, R6 ;  /* 0x000000090e067225 */ /* 0x000fe200078e0006 */
[----:B------:R-:W-:-:S03]  /*1a90*/  @P3 IADD3 R17, R25, R17, RZ ;  /* 0x0000001119113210 */ /* 0x000fc60007ffe0ff */
[----:B------:R-:W-:Y:S01]  /*1aa0*/  IMAD R11, R14, R8, R11 ;  /* 0x000000080e0b7224 */ /* 0x000fe200078e020b */
[----:B------:R-:W-:Y:S01]  /*1ab0*/  @P3 MOV R2, R24 ;  /* 0x0000001800023202 */ /* 0x000fe20000000f00 */
[----:B------:R-:W-:Y:S01]  /*1ac0*/  @!P3 IMAD.IADD R17, R23, 0x1, R0 ;  /* 0x000000011711b824 */ /* 0x000fe200078e0200 */
[----:B------:R-:W-:Y:S01]  /*1ad0*/  MOV R0, R6 ;  /* 0x0000000600007202 */ /* 0x000fe20000000f00 */
[----:B------:R-:W-:Y:S01]  /*1ae0*/  IMAD.IADD R7, R7, 0x1, R11 ;  /* 0x0000000107077824 */ /* 0x000fe200078e020b */
[----:B------:R-:W-:Y:S02]  /*1af0*/  @!P3 MOV R2, R22 ;  /* 0x000000160002b202 */ /* 0x000fe40000000f00 */
[----:B------:R-:W-:Y:S02]  /*1b00*/  MOV R6, R5 ;  /* 0x0000000500067202 */ /* 0x000fe40000000f00 */
[----:B------:R-:W-:Y:S02]  /*1b10*/  MOV R11, R9 ;  /* 0x00000009000b7202 */ /* 0x000fe40000000f00 */
.L_x_2204:
[----:B-1----:R-:W-:Y:S05]  /*1b20*/  BSYNC B0 ;  /* 0x0000000000007941 */ /* 0x002fea0003800000 */
.L_x_2202:
[----:B------:R-:W-:Y:S01]  /*1b30*/  ISETP.NE.AND P0, PT, R210, -0x1, PT ;  /* 0xffffffffd200780c */ /* 0x000fe20003f05270 */
[----:B------:R-:W2:Y:S04]  /*1b40*/  LD.E.64 R170, [R18.64+0x30] ;  /* 0x0000300612aa7980 */ /* 0x000ea8000c101b00 */
[----:B------:R-:W3:Y:S04]  /*1b50*/  LD.E.64 R22, [R18.64+0x48] ;  /* 0x0000480612167980 */ /* 0x000ee8000c101b00 */
[----:B------:R-:W4:Y:S04]  /*1b60*/  LD.E R79, [R18.64+0xc0] ;  /* 0x0000c006124f7980 */ /* 0x000f28000c101900 */
[----:B------:R-:W3:Y:S04]  /*1b70*/  @!P0 LD.E.64 R24, [R18.64+0x18] ;  /* 0x0000180612188980 */ /* 0x000ee8000c101b00 */
[----:B------:R-:W4:Y:S04]  /*1b80*/  LD.E.64 R14, [R18.64+0x10] ;  /* 0x00001006120e7980 */ /* 0x000f28000c101b00 */
[----:B------:R-:W4:Y:S04]  /*1b90*/  LD.E.64 R162, [R18.64+0x8] ;  /* 0x0000080612a27980 */ /* 0x000f28000c101b00 */
[----:B------:R1:W5:Y:S04]  /*1ba0*/  @P4 LD.E R20, [R20.64] ;  /* 0x0000000614144980 */ /* 0x000368000c101900 */
[----:B------:R1:W5:Y:S01]  /*1bb0*/  LD.E.64 R172, [R18.64] ;  /* 0x0000000612ac7980 */ /* 0x000362000c101b00 */
[----:B------:R-:W-:-:S04]  /*1bc0*/  SHF.R.S32.HI R70, RZ, 0x1f, R71 ;  /* 0x0000001fff467819 */ /* 0x000fc80000011447 */
[----:B------:R-:W-:-:S04]  /*1bd0*/  LEA.HI R160, R70, R71, RZ, 0x3 ;  /* 0x0000004746a07211 */ /* 0x000fc800078f18ff */
[----:B------:R-:W-:-:S05]  /*1be0*/  LOP3.LUT R4, R160, 0xfffffff8, RZ, 0xc0, !PT ;  /* 0xfffffff8a0047812 */ /* 0x000fca00078ec0ff */
[----:B------:R-:W-:Y:S01]  /*1bf0*/  IMAD.IADD R57, R71, 0x1, -R4 ;  /* 0x0000000147397824 */ /* 0x000fe200078e0a04 */
[----:B------:R-:W-:-:S03]  /*1c00*/  LEA.HI R4, R70, R71, RZ, 0x4 ;  /* 0x0000004746047211 */ /* 0x000fc600078f20ff */
[----:B------:R-:W-:Y:S01]  /*1c10*/  IMAD.SHL.U32 R12, R57, 0x8, RZ ;  /* 0x00000008390c7824 */ /* 0x000fe200078e00ff */
[----:B------:R-:W-:Y:S02]  /*1c20*/  LOP3.LUT R10, R4, 0xfffffff0, RZ, 0xc0, !PT ;  /* 0xfffffff0040a7812 */ /* 0x000fe400078ec0ff */
[----:B------:R-:W-:Y:S02]  /*1c30*/  SHF.R.S32.HI R160, RZ, 0x3, R160 ;  /* 0x00000003ffa07819 */ /* 0x000fe400000114a0 */
[----:B------:R-:W-:Y:S01]  /*1c40*/  IADD3 R28, P1, R12, R2, RZ ;  /* 0x000000020c1c7210 */ /* 0x000fe20007f3e0ff */
[----:B------:R-:W-:Y:S02]  /*1c50*/  IMAD.IADD R9, R71, 0x1, -R10 ;  /* 0x0000000147097824 */ /* 0x000fe400078e0a0a */
[----:B------:R-:W-:Y:S02]  /*1c60*/  IMAD R2, R3, R66, RZ ;  /* 0x0000004203027224 */ /* 0x000fe400078e02ff */
[----:B------:R-:W-:Y:S01]  /*1c70*/  IMAD.SHL.U32 R3, R160, 0x40, RZ ;  /* 0x00000040a0037824 */ /* 0x000fe200078e00ff */
[----:B------:R-:W-:-:S02]  /*1c80*/  SHF.R.S32.HI R13, RZ, 0x1f, R12 ;  /* 0x0000001fff0d7819 */ /* 0x000fc4000001140c */
[----:B------:R-:W-:Y:S02]  /*1c90*/  SHF.R.S32.HI R16, RZ, 0x1f, R9 ;  /* 0x0000001fff107819 */ /* 0x000fe40000011409 */
[----:B------:R-:W-:Y:S02]  /*1ca0*/  LOP3.LUT R3, R3, 0x1c0, RZ, 0xc0, !PT ;  /* 0x000001c003037812 */ /* 0x000fe400078ec0ff */
[----:B------:R-:W-:Y:S01]  /*1cb0*/  SHF.R.S32.HI R69, RZ, 0x4, R4 ;  /* 0x00000004ff457819 */ /* 0x000fe20000011404 */
[----:B------:R-:W-:Y:S01]  /*1cc0*/  IMAD.X R29, R13, 0x1, R17, P1 ;  /* 0x000000010d1d7824 */ /* 0x000fe200008e0611 */
[----:B------:R-:W-:Y:S02]  /*1cd0*/  LEA.HI R16, R16, R9, RZ, 0x3 ;  /* 0x0000000910107211 */ /* 0x000fe400078f18ff */
[----:B------:R-:W-:Y:S02]  /*1ce0*/  LOP3.LUT R17, R3, 0x38, R12, 0xf8, !PT ;  /* 0x0000003803117812 */ /* 0x000fe400078ef80c */
[----:B------:R-:W-:-:S02]  /*1cf0*/  SHF.R.U32.HI R156, RZ, 0x3, R3 ;  /* 0x00000003ff9c7819 */ /* 0x000fc40000011603 */
[----:B------:R-:W-:Y:S02]  /*1d00*/  LEA.HI R3, R4, R69, RZ, 0x1 ;  /* 0x0000004504037211 */ /* 0x000fe400078f08ff */
[----:B------:R-:W-:Y:S01]  /*1d10*/  LOP3.LUT R10, R16, 0xfffffff8, RZ, 0xc0, !PT ;  /* 0xfffffff8100a7812 */ /* 0x000fe200078ec0ff */
[----:B------:R-:W-:Y:S01]  /*1d20*/  IMAD R2, R6, R67, R2 ;  /* 0x0000004306027224 */ /* 0x000fe200078e0202 */
[----:B------:R-:W-:Y:S01]  /*1d30*/  LEA.HI R4, R70, R71, RZ, 0x6 ;  /* 0x0000004746047211 */ /* 0x000fe200078f30ff */
[----:B------:R-:W-:Y:S01]  /*1d40*/  IMAD.WIDE.U32 R28, R6, R66, R28 ;  /* 0x00000042061c7225 */ /* 0x000fe200078e001c */
[----:B------:R-:W-:-:S03]  /*1d50*/  LOP3.LUT R6, R3, 0xfffffffe, RZ, 0xc0, !PT ;  /* 0xfffffffe03067812 */ /* 0x000fc600078ec0ff */
[----:B------:R-:W-:Y:S01]  /*1d60*/  IMAD.IADD R10, R9, 0x1, -R10 ;  /* 0x00000001090a7824 */ /* 0x000fe200078e0a0a */
[----:B------:R-:W-:Y:S01]  /*1d70*/  LOP3.LUT R156, R17, R156, RZ, 0x3c, !PT ;  /* 0x0000009c119c7212 */ /* 0x000fe200078e3cff */
[----:B------:R-:W-:Y:S02]  /*1d80*/  IMAD.SHL.U32 R3, R4, 0x8, RZ ;  /* 0x0000000804037824 */ /* 0x000fe400078e00ff */
[----:B------:R-:W-:Y:S02]  /*1d90*/  IMAD.IADD R69, R69, 0x1, -R6 ;  /* 0x0000000145457824 */ /* 0x000fe400078e0a06 */
[----:B------:R-:W-:Y:S01]  /*1da0*/  IMAD.SHL.U32 R6, R10, 0x40, RZ ;  /* 0x000000400a067824 */ /* 0x000fe200078e00ff */
[----:B------:R-:W-:Y:S01]  /*1db0*/  LOP3.LUT R156, R156, 0xfffffe00, R3, 0xf8, !PT ;  /* 0xfffffe009c9c7812 */ /* 0x000fe200078ef803 */
[----:B------:R-:W-:Y:S02]  /*1dc0*/  IMAD R3, R27, R11, RZ ;  /* 0x0000000b1b037224 */ /* 0x000fe400078e02ff */
[----:B------:R-:W-:Y:S01]  /*1dd0*/  IMAD.SHL.U32 R9, R69, 0x8, RZ ;  /* 0x0000000845097824 */ /* 0x000fe200078e00ff */
[----:B------:R-:W-:Y:S01]  /*1de0*/  LOP3.LUT R6, R6, 0x1c0, RZ, 0xc0, !PT ;  /* 0x000001c006067812 */ /* 0x000fe200078ec0ff */
[----:B------:R-:W-:Y:S01]  /*1df0*/  IMAD.IADD R29, R29, 0x1, R2 ;  /* 0x000000011d1d7824 */ /* 0x000fe200078e0202 */
[----:B------:R-:W-:Y:S01]  /*1e00*/  SHF.R.S32.HI R76, RZ, 0x1f, R207 ;  /* 0x0000001fff4c7819 */ /* 0x000fe200000114cf */
[----:B------:R-:W-:Y:S01]  /*1e10*/  IMAD R2, R8, R26, R3 ;  /* 0x0000001a08027224 */ /* 0x000fe200078e0203 */
[----:B------:R-:W-:-:S02]  /*1e20*/  LOP3.LUT R9, R6, 0x8, R9, 0xf8, !PT ;  /* 0x0000000806097812 */ /* 0x000fc400078ef809 */
[----:B------:R-:W-:-:S04]  /*1e30*/  SHF.R.U32.HI R6, RZ, 0x3, R6 ;  /* 0x00000003ff067819 */ /* 0x000fc80000011606 */
[----:B------:R-:W-:Y:S01]  /*1e40*/  LOP3.LUT R6, R9, R6, RZ, 0x3c, !PT ;  /* 0x0000000609067212 */ /* 0x000fe200078e3cff */
[----:B------:R-:W-:Y:S01]  /*1e50*/  IMAD.WIDE.U32 R26, R11, R26, R28 ;  /* 0x0000001a0b1a7225 */ /* 0x000fe200078e001c */
[C---:B------:R-:W-:Y:S02]  /*1e60*/  LOP3.LUT P3, RZ, R10.reuse, 0x4, RZ, 0xc0, !PT ;  /* 0x000000040aff7812 */ /* 0x040fe4000786c0ff */
[----:B------:R-:W-:Y:S01]  /*1e70*/  LOP3.LUT P2, RZ, R10, 0x2, RZ, 0xc0, !PT ;  /* 0x000000020aff7812 */ /* 0x000fe2000784c0ff */
[----:B------:R-:W-:Y:S01]  /*1e80*/  IMAD.SHL.U32 R55, R16, 0x40, RZ ;  /* 0x0000004010377824 */ /* 0x000fe200078e00ff */
[----:B------:R-:W-:Y:S01]  /*1e90*/  IADD3 R10, R12, 0x40, RZ ;  /* 0x000000400c0a7810 */ /* 0x000fe20007ffe0ff */
[----:B------:R-:W-:Y:S01]  /*1ea0*/  IMAD.IADD R27, R27, 0x1, R2 ;  /* 0x000000011b1b7824 */ /* 0x000fe200078e0202 */
[----:B------:R-:W-:Y:S01]  /*1eb0*/  SHF.R.S32.HI R161, RZ, 0x1f, R160 ;  /* 0x0000001fffa17819 */ /* 0x000fe200000114a0 */
[----:B------:R-:W-:Y:S02]  /*1ec0*/  IMAD R165, R67, R160, RZ ;  /* 0x000000a043a57224 */ /* 0x000fe400078e02ff */
[----:B------:R-:W-:-:S04]  /*1ed0*/  IMAD.WIDE.U32 R26, R160, R66, R26 ;  /* 0x00000042a01a7225 */ /* 0x000fc800078e001a */
[----:B------:R-:W-:-:S04]  /*1ee0*/  IMAD R165, R161, R66, R165 ;  /* 0x00000042a1a57224 */ /* 0x000fc800078e02a5 */
[----:B------:R-:W-:Y:S02]  /*1ef0*/  IMAD.IADD R165, R27, 0x1, R165 ;  /* 0x000000011ba57824 */ /* 0x000fe400078e02a5 */
[----:B------:R-:W-:-:S04]  /*1f00*/  IMAD.WIDE R166, R208, 0x40, R160 ;  /* 0x00000040d0a67825 */ /* 0x000fc800078e02a0 */
[----:B------:R-:W-:Y:S01]  /*1f10*/  IMAD R157, R65, R160, RZ ;  /* 0x000000a0419d7224 */ /* 0x000fe200078e02ff */
[----:B------:R-:W-:-:S03]  /*1f20*/  LEA.HI R70, R70, R71, RZ, 0x5 ;  /* 0x0000004746467211 */ /* 0x000fc600078f28ff */
[----:B------:R-:W-:Y:S02]  /*1f30*/  IMAD R157, R161, R64, R157 ;  /* 0x00000040a19d7224 */ /* 0x000fe400078e029d */
[----:B------:R-:W-:Y:S02]  /*1f40*/  IMAD.MOV.U32 R56, RZ, RZ, 0x10 ;  /* 0x00000010ff387424 */ /* 0x000fe400078e00ff */
[----:B------:R-:W-:Y:S01]  /*1f50*/  IMAD.MOV.U32 R54, RZ, RZ, 0x20 ;  /* 0x00000020ff367424 */ /* 0x000fe200078e00ff */
[----:B------:R-:W-:Y:S01]  /*1f60*/  LOP3.LUT R55, R6, 0xfffffe00, R55, 0xf8, !PT ;  /* 0xfffffe0006377812 */ /* 0x000fe200078ef837 */
[C---:B------:R-:W-:Y:S01]  /*1f70*/  IMAD.SHL.U32 R200, R64.reuse, 0x10, RZ ;  /* 0x0000001040c87824 */ /* 0x040fe200078e00ff */
[----:B------:R-:W-:Y:S01]  /*1f80*/  SHF.L.U64.HI R201, R64, 0x4, R65 ;  /* 0x0000000440c97819 */ /* 0x000fe20000010241 */
[C---:B------:R-:W-:Y:S01]  /*1f90*/  IMAD.SHL.U32 R198, R66.reuse, 0x10, RZ ;  /* 0x0000001042c67824 */ /* 0x040fe200078e00ff */
[----:B------:R-:W-:Y:S01]  /*1fa0*/  SHF.L.U64.HI R199, R66, 0x4, R67 ;  /* 0x0000000442c77819 */ /* 0x000fe20000010243 */
[----:B------:R-:W-:Y:S01]  /*1fb0*/  IMAD.SHL.U32 R77, R57, 0x4, RZ ;  /* 0x00000004394d7824 */ /* 0x000fe200078e00ff */
[----:B------:R-:W-:-:S02]  /*1fc0*/  SEL R56, R56, 0xfffffff0, !P2 ;  /* 0xfffffff038387807 */ /* 0x000fc40005000000 */
[----:B------:R-:W-:Y:S01]  /*1fd0*/  SEL R54, R54, 0xffffffe0, !P3 ;  /* 0xffffffe036367807 */ /* 0x000fe20005800000 */
[-C--:B--2---:R-:W-:Y:S02]  /*1fe0*/  @P0 IMAD R4, R171, R210.reuse, RZ ;  /* 0x000000d2ab040224 */ /* 0x084fe400078e02ff */
[----:B------:R-:W-:-:S04]  /*1ff0*/  @P0 IMAD.WIDE.U32 R30, R170, R210, RZ ;  /* 0x000000d2aa1e0225 */ /* 0x000fc800078e00ff */
[----:B---3--:R-:W-:-:S04]  /*2000*/  @!P0 IMAD R3, R25, R207, RZ ;  /* 0x000000cf19038224 */ /* 0x008fc800078e02ff */
[C---:B------:R-:W-:Y:S02]  /*2010*/  @!P0 IMAD R3, R24.reuse, R76, R3 ;  /* 0x0000004c18038224 */ /* 0x040fe400078e0203 */
[----:B------:R-:W-:-:S04]  /*2020*/  @!P0 IMAD.WIDE.U32 R24, R24, R207, RZ ;  /* 0x000000cf18188225 */ /* 0x000fc800078e00ff */
[----:B------:R-:W-:Y:S02]  /*2030*/  @P0 IMAD.IADD R9, R31, 0x1, R4 ;  /* 0x000000011f090824 */ /* 0x000fe400078e0204 */
[----:B------:R-:W-:Y:S02]  /*2040*/  @P0 IMAD.MOV.U32 R4, RZ, RZ, R30 ;  /* 0x000000ffff040224 */ /* 0x000fe400078e001e */
[----:B------:R-:W-:Y:S02]  /*2050*/  @!P0 IMAD.MOV.U32 R4, RZ, RZ, R24 ;  /* 0x000000ffff048224 */ /* 0x000fe400078e0018 */
[----:B------:R-:W-:-:S03]  /*2060*/  @!P0 IMAD.IADD R9, R25, 0x1, R3 ;  /* 0x0000000119098824 */ /* 0x000fc600078e0203 */
[----:B------:R-:W-:Y:S01]  /*2070*/  IADD3 R16, P1, R12, R4, RZ ;  /* 0x000000040c107210 */ /* 0x000fe20007f3e0ff */
[----:B------:R-:W-:Y:S01]  /*2080*/  IMAD R2, R23, R205, RZ ;  /* 0x000000cd17027224 */ /* 0x000fe200078e02ff */
[----:B------:R-:W-:Y:S02]  /*2090*/  SHF.R.S32.HI R3, RZ, 0x1f, R205 ;  /* 0x0000001fff037819 */ /* 0x000fe400000114cd */
[----:B----4-:R-:W-:Y:S01]  /*20a0*/  ISETP.GE.AND P0, PT, R10, R79, PT ;  /* 0x0000004f0a00720c */ /* 0x010fe20003f06270 */
[----:B------:R-:W-:Y:S02]  /*20b0*/  IMAD.X R17, R13, 0x1, R9, P1 ;  /* 0x000000010d117824 */ /* 0x000fe400008e0609 */
[----:B------:R-:W-:Y:S01]  /*20c0*/  IMAD R2, R22, R3, R2 ;  /* 0x0000000316027224 */ /* 0x000fe200078e0202 */
[----:B------:R-:W-:Y:S01]  /*20d0*/  SEL R3, RZ, 0xffffffff, P0 ;  /* 0xffffffffff037807 */ /* 0x000fe20000000000 */
[----:B------:R-:W-:Y:S01]  /*20e0*/  IMAD.WIDE.U32 R16, R205, R22, R16 ;  /* 0x00000016cd107225 */ /* 0x000fe200078e0010 */
[----:B------:R-:W-:-:S02]  /*20f0*/  ISETP.GE.AND P1, PT, R12, R79, PT ;  /* 0x0000004f0c00720c */ /* 0x000fc40003f26270 */
[----:B------:R-:W-:Y:S01]  /*2100*/  IADD3 R9, R12, 0x80, RZ ;  /* 0x000000800c097810 */ /* 0x000fe20007ffe0ff */
[----:B------:R-:W-:Y:S01]  /*2110*/  IMAD.IADD R17, R17, 0x1, R2 ;  /* 0x0000000111117824 */ /* 0x000fe200078e0202 */
[----:B------:R-:W-:Y:S01]  /*2120*/  SEL R2, RZ, 0x1, P1 ;  /* 0x00000001ff027807 */ /* 0x000fe20000800000 */
[----:B------:R-:W-:Y:S01]  /*2130*/  IMAD.SHL.U32 R3, R3, 0x2, RZ ;  /* 0x0000000203037824 */ /* 0x000fe200078e00ff */
[----:B------:R-:W-:-:S04]  /*2140*/  ISETP.GE.AND P1, PT, R9, R79, PT ;  /* 0x0000004f0900720c */ /* 0x000fc80003f26270 */
[----:B------:R-:W-:Y:S02]  /*2150*/  LOP3.LUT R3, R3, 0x2, R2, 0xe2, !PT ;  /* 0x0000000203037812 */ /* 0x000fe400078ee202 */
[----:B------:R-:W-:Y:S02]  /*2160*/  SEL R74, RZ, 0x4, P1 ;  /* 0x00000004ff4a7807 */ /* 0x000fe40000800000 */
[----:B------:R-:W-:Y:S02]  /*2170*/  SHF.R.S32.HI R2, RZ, 0x1f, R75 ;  /* 0x0000001fff027819 */ /* 0x000fe4000001144b */
[----:B------:R-:W-:Y:S02]  /*2180*/  LOP3.LUT R74, R3, R74, RZ, 0xfc, !PT ;  /* 0x0000004a034a7212 */ /* 0x000fe400078efcff */
[----:B------:R-:W-:Y:S02]  /*2190*/  LEA.HI R3, R2, R75, RZ, 0x6 ;  /* 0x0000004b02037211 */ /* 0x000fe400078f30ff */
[----:B------:R-:W-:-:S02]  /*21a0*/  LEA R164, P0, R26, R14, 0x1 ;  /* 0x0000000e1aa47211 */ /* 0x000fc400078008ff */
[----:B------:R-:W-:Y:S02]  /*21b0*/  SHF.R.S32.HI R3, RZ, 0x6, R3 ;  /* 0x00000006ff037819 */ /* 0x000fe40000011403 */
[----:B------:R-:W-:Y:S02]  /*21c0*/  LEA.HI.X R165, R26, R15, R165, 0x1, P0 ;  /* 0x0000000f1aa57211 */ /* 0x000fe400000f0ca5 */
[----:B------:R-:W-:Y:S02]  /*21d0*/  IMNMX R100, R202, R3, !PT ;  /* 0x00000003ca647217 */ /* 0x000fe40007800200 */
[----:B------:R-:W-:Y:S02]  /*21e0*/  IADD3 R158, P0, R12, R0, RZ ;  /* 0x000000000c9e7210 */ /* 0x000fe40007f1e0ff */
[----:B------:R-:W-:-:S03]  /*21f0*/  ISETP.GT.AND P1, PT, R133, R100, PT ;  /* 0x000000648500720c */ /* 0x000fc60003f24270 */
[----:B------:R-:W-:Y:S02]  /*2200*/  IMAD.X R159, R13, 0x1, R7, P0 ;  /* 0x000000010d9f7824 */ /* 0x000fe400000e0607 */
[----:B------:R-:W-:Y:S02]  /*2210*/  IMAD R169, R167, R170, RZ ;  /* 0x000000aaa7a97224 */ /* 0x000fe400078e02ff */
[----:B------:R-:W-:Y:S01]  /*2220*/  IMAD.WIDE.U32 R158, R160, R64, R158 ;  /* 0x00000040a09e7225 */ /* 0x000fe200078e009e */
[----:B------:R-:W-:-:S03]  /*2230*/  LOP3.LUT R0, R70, 0xffffffe0, RZ, 0xc0, !PT ;  /* 0xffffffe046007812 */ /* 0x000fc600078ec0ff */
[----:B------:R-:W-:Y:S01]  /*2240*/  IMAD R169, R166, R171, R169 ;  /* 0x000000aba6a97224 */ /* 0x000fe200078e02a9 */
[----:B------:R-:W-:Y:S01]  /*2250*/  LEA R204, P0, R158, R162, 0x1 ;  /* 0x000000a29ecc7211 */ /* 0x000fe200078008ff */
[----:B------:R-:W-:Y:S02]  /*2260*/  IMAD.IADD R157, R159, 0x1, R157 ;  /* 0x000000019f9d7824 */ /* 0x000fe400078e029d */
[----:B------:R-:W-:Y:S01]  /*2270*/  IMAD.WIDE.U32 R166, R166, R170, R16 ;  /* 0x000000aaa6a67225 */ /* 0x000fe200078e0010 */
[----:B------:R-:W-:Y:S02]  /*2280*/  SHF.R.S32.HI R70, RZ, 0x5, R70 ;  /* 0x00000005ff467819 */ /* 0x000fe40000011446 */
[----:B------:R-:W-:Y:S01]  /*2290*/  LEA.HI.X R203, R158, R163, R157, 0x1, P0 ;  /* 0x000000a39ecb7211 */ /* 0x000fe200000f0c9d */
[----:B------:R-:W-:Y:S02]  /*22a0*/  @!P4 IMAD.MOV.U32 R20, RZ, RZ, RZ ;  /* 0x000000ffff14c224 */ /* 0x000fe400078e00ff */
[----:B------:R-:W-:-:S02]  /*22b0*/  IMAD.IADD R73, R71, 0x1, -R0 ;  /* 0x0000000147497824 */ /* 0x000fc400078e0a00 */
[----:B------:R-:W-:Y:S01]  /*22c0*/  IMAD.IADD R169, R167, 0x1, R169 ;  /* 0x00000001a7a97824 */ /* 0x000fe200078e02a9 */
        /* <DEDUP_REMOVED lines=13> */
[----:B-----5:R-:W-:-:S02]  /*23a0*/  IMAD.IADD R20, R20, 0x1, R5 ;  /* 0x0000000114147824 */ /* 0x020fc400078e0205 */
        /* <DEDUP_REMOVED lines=20> */
[----:B---3--:R-:W-:Y:S02]  /*24f0*/  IMAD R3, R35, R207, RZ ;  /* 0x000000cf23037224 */ /* 0x008fe400078e02ff */
[----:B------:R-:W-:-:S04]  /*2500*/  IMAD.WIDE.U32 R32, R207, R32, R12 ;  /* 0x00000020cf207225 */ /* 0x000fc800078e000c */
[----:B------:R-:W-:-:S04]  /*2510*/  IMAD.WIDE.U32 R30, R207, R34, R12 ;  /* 0x00000022cf1e7225 */ /* 0x000fc800078e000c */
[----:B------:R-:W-:Y:S01]  /*2520*/  IMAD R2, R34, R76, R3 ;  /* 0x0000004c22027224 */ /* 0x000fe200078e0203 */
[----:B------:R-:W-:Y:S01]  /*2530*/  SHF.R.S32.HI R3, RZ, 0x1f, R5 ;  /* 0x0000001fff037819 */ /* 0x000fe20000011405 */
[----:B------:R-:W-:Y:S02]  /*2540*/  IMAD.IADD R33, R33, 0x1, R0 ;  /* 0x0000000121217824 */ /* 0x000fe400078e0200 */
[-C--:B----4-:R-:W-:Y:S02]  /*2550*/  IMAD R4, R177, R5.reuse, RZ ;  /* 0x00000005b1047224 */ /* 0x090fe400078e02ff */
[----:B------:R-:W-:Y:S02]  /*2560*/  IMAD R0, R179, R5, RZ ;  /* 0x00000005b3007224 */ /* 0x000fe400078e02ff */
[----:B------:R-:W-:Y:S02]  /*2570*/  IMAD.IADD R31, R31, 0x1, R2 ;  /* 0x000000011f1f7824 */ /* 0x000fe400078e0202 */
[----:B------:R-:W-:-:S02]  /*2580*/  IMAD R4, R176, R3, R4 ;  /* 0x00000003b0047224 */ /* 0x000fc400078e0204 */
[C---:B------:R-:W-:Y:S02]  /*2590*/  IMAD R3, R178.reuse, R3, R0 ;  /* 0x00000003b2037224 */ /* 0x040fe400078e0200 */
[----:B------:R-:W-:-:S04]  /*25a0*/  IMAD.WIDE.U32 R30, R178, R5, R30 ;  /* 0x00000005b21e7225 */ /* 0x000fc800078e001e */
[----:B------:R-:W-:Y:S01]  /*25b0*/  IMAD.WIDE.U32 R32, R176, R5, R32 ;  /* 0x00000005b0207225 */ /* 0x000fe200078e0020 */
[----:B------:R-:W-:-:S03]  /*25c0*/  IADD3 R31, R31, R3, RZ ;  /* 0x000000031f1f7210 */ /* 0x000fc60007ffe0ff */
[-C--:B------:R-:W-:Y:S01]  /*25d0*/  IMAD R17, R29, R11.reuse, RZ ;  /* 0x0000000b1d117224 */ /* 0x080fe200078e02ff */
[----:B------:R-:W-:Y:S01]  /*25e0*/  IADD3 R3, P0, -R75, R160, RZ ;  /* 0x000000a04b037210 */ /* 0x000fe20007f1e1ff */
[----:B------:R-:W-:Y:S02]  /*25f0*/  IMAD.IADD R33, R33, 0x1, R4 ;  /* 0x0000000121217824 */ /* 0x000fe400078e0204 */
[----:B------:R-:W-:Y:S02]  /*2600*/  IMAD R0, R28, R8, R17 ;  /* 0x000000081c007224 */ /* 0x000fe400078e0211 */
[-C--:B------:R-:W-:Y:S01]  /*2610*/  IMAD R17, R27, R11.reuse, RZ ;  /* 0x0000000b1b117224 */ /* 0x080fe200078e02ff */
[----:B------:R-:W-:Y:S01]  /*2620*/  LEA.HI R149, R16, R16, RZ, 0x1 ;  /* 0x0000001010957211 */ /* 0x000fe200078f08ff */
[----:B------:R-:W-:-:S04]  /*2630*/  IMAD.WIDE.U32 R28, R28, R11, R32 ;  /* 0x0000000b1c1c7225 */ /* 0x000fc800078e0020 */
[----:B------:R-:W-:Y:S02]  /*2640*/  IMAD.X R21, R161, 0x1, ~R21, P0 ;  /* 0x00000001a1157824 */ /* 0x000fe400000e0e15 */
[C---:B------:R-:W-:Y:S02]  /*2650*/  IMAD R17, R26.reuse, R8, R17 ;  /* 0x000000081a117224 */ /* 0x040fe400078e0211 */
[----:B------:R-:W-:Y:S01]  /*2660*/  IMAD.WIDE.U32 R26, R26, R11, R30 ;  /* 0x0000000b1a1a7225 */ /* 0x000fe200078e001e */
[----:B------:R-:W-:-:S03]  /*2670*/  SHF.R.S32.HI R149, RZ, 0x1, R149 ;  /* 0x00000001ff957819 */ /* 0x000fc60000011495 */
[----:B------:R-:W-:Y:S02]  /*2680*/  IMAD.IADD R29, R29, 0x1, R0 ;  /* 0x000000011d1d7824 */ /* 0x000fe400078e0200 */
[----:B------:R-:W-:Y:S01]  /*2690*/  IMAD R121, R21, R176, RZ ;  /* 0x000000b015797224 */ /* 0x000fe200078e02ff */
[----:B------:R-:W-:Y:S01]  /*26a0*/  IADD3 R27, R27, R17, RZ ;  /* 0x000000111b1b7210 */ /* 0x000fe20007ffe0ff */
[----:B------:R-:W-:-:S04]  /*26b0*/  IMAD.WIDE.U32 R16, R176, R3, R28 ;  /* 0x00000003b0107225 */ /* 0x000fc800078e001c */
[----:B------:R-:W-:Y:S02]  /*26c0*/  IMAD R121, R177, R3, R121 ;  /* 0x00000003b1797224 */ /* 0x000fe400078e0279 */
[----:B------:R-:W-:Y:S02]  /*26d0*/  IMAD R129, R149, R20, RZ ;  /* 0x0000001495817224 */ /* 0x000fe400078e02ff */
[----:B------:R-:W-:Y:S02]  /*26e0*/  IMAD R4, R160, R149, R77 ;  /* 0x00000095a0047224 */ /* 0x000fe400078e024d */
        /* <DEDUP_REMOVED lines=19> */
[C---:B------:R-:W-:Y:S01]  /*2820*/  IADD3 R95, P1, R200.reuse, 0x40, RZ ;  /* 0x00000040c85f7810 */ /* 0x040fe20007f3e0ff */
        /* <DEDUP_REMOVED lines=67> */
.L_x_2299:
        /* <DEDUP_REMOVED lines=19> */
.L_x_2207:
[----:B------:R-:W-:Y:S05]  /*2d90*/  BSYNC B0 ;  /* 0x0000000000007941 */ /* 0x000fea0003800000 */
.L_x_2206:
        /* <DEDUP_REMOVED lines=18> */
.L_x_2209:
[----:B------:R-:W-:Y:S05]  /*2ec0*/  BSYNC B0 ;  /* 0x0000000000007941 */ /* 0x000fea0003800000 */
.L_x_2208:
        /* <DEDUP_REMOVED lines=18> */
.L_x_2211:
[----:B------:R-:W-:Y:S05]  /*2ff0*/  BSYNC B0 ;  /* 0x0000000000007941 */ /* 0x000fea0003800000 */
.L_x_2210:
        /* <DEDUP_REMOVED lines=18> */
.L_x_2213:
[----:B------:R-:W-:Y:S05]  /*3120*/  BSYNC B0 ;  /* 0x0000000000007941 */ /* 0x000fea0003800000 */
.L_x_2212:
        /* <DEDUP_REMOVED lines=65> */
.L_x_2220:
[----:B------:R-:W-:Y:S05]  /*3540*/  BSYNC B0 ;  /* 0x0000000000007941 */ /* 0x000fea0003800000 */
.L_x_2219:
        /* <DEDUP_REMOVED lines=50> */
.L_x_2222:
[----:B------:R-:W-:Y:S05]  /*3870*/  BSYNC B0 ;  /* 0x0000000000007941 */ /* 0x000fea0003800000 */
.L_x_2221:
        /* <DEDUP_REMOVED lines=49> */
.L_x_2218:
[----:B------:R-:W-:Y:S05]  /*3b90*/  BSYNC B1 ;  /* 0x0000000000017941 */ /* 0x000fea0003800000 */
.L_x_2217:
        /* <DEDUP_REMOVED lines=63> */
.L_x_2226:
[----:B------:R-:W-:Y:S05]  /*3f90*/  BSYNC B0 ;  /* 0x0000000000007941 */ /* 0x000fea0003800000 */
.L_x_2225:
        /* <DEDUP_REMOVED lines=53> */
.L_x_2228:
[----:B------:R-:W-:Y:S05]  /*42f0*/  BSYNC B0 ;  /* 0x0000000000007941 */ /* 0x000fea0003800000 */
.L_x_2227:
        /* <DEDUP_REMOVED lines=52> */
.L_x_2224:
[----:B------:R-:W-:Y:S05]  /*4640*/  BSYNC B1 ;  /* 0x0000000000017941 */ /* 0x000fea0003800000 */
.L_x_2223:
        /* <DEDUP_REMOVED lines=63> */
.L_x_2232:
[----:B------:R-:W-:Y:S05]  /*4a40*/  BSYNC B0 ;  /* 0x0000000000007941 */ /* 0x000fea0003800000 */
.L_x_2231:
        /* <DEDUP_REMOVED lines=53> */
.L_x_2234:
[----:B------:R-:W-:Y:S05]  /*4da0*/  BSYNC B0 ;  /* 0x0000000000007941 */ /* 0x000fea0003800000 */
.L_x_2233:
        /* <DEDUP_REMOVED lines=52> */
.L_x_2230:
[----:B------:R-:W-:Y:S05]  /*50f0*/  BSYNC B1 ;  /* 0x0000000000017941 */ /* 0x000fea0003800000 */
.L_x_2229:
        /* <DEDUP_REMOVED lines=65> */
.L_x_2238:
[----:B------:R-:W-:Y:S05]  /*5510*/  BSYNC B0 ;  /* 0x0000000000007941 */ /* 0x000fea0003800000 */
.L_x_2237:
        /* <DEDUP_REMOVED lines=53> */
.L_x_2240:
[----:B------:R-:W-:Y:S05]  /*5870*/  BSYNC B0 ;  /* 0x0000000000007941 */ /* 0x000fea0003800000 */
.L_x_2239:
        /* <DEDUP_REMOVED lines=52> */
.L_x_2236:
[----:B------:R-:W-:Y:S05]  /*5bc0*/  BSYNC B1 ;  /* 0x0000000000017941 */ /* 0x000fea0003800000 */
.L_x_2235:
[----:B------:R-:W2:Y:S02]  /*5bd0*/  LD.E R3, [R18.64+0xd0] ;  /* 0x0000d00612037980 */ /* 0x000ea4000c101900 */
[----:B--2---:R-:W-:Y:S05]  /*5be0*/  IMAD.U32 R3, R3, -0x20, RZ ;  /* 0xffffffe003037824 */ /* 0x004fea00078e00ff */
[C---:B------:R-:W-:Y:S02]  /*5bf0*/  LEA R16, P1, R3.reuse, R16, 0x1 ;  /* 0x0000001003107211 */ /* 0x040fe400078208ff */
[C---:B------:R-:W-:Y:S02]  /*5c00*/  LEA R58, P0, R3.reuse, R58, 0x1 ;  /* 0x0000003a033a7211 */ /* 0x040fe400078008ff */
[C---:B------:R-:W-:Y:S02]  /*5c10*/  LEA.HI.X.SX32 R17, R3.reuse, R17, 0x1, P1 ;  /* 0x0000001103117211 */ /* 0x040fe400008f0eff */
[----:B------:R-:W-:Y:S01]  /*5c20*/  LEA.HI.X.SX32 R59, R3, R59, 0x1, P0 ;  /* 0x0000003b033b7211 */ /* 0x000fe200000f0eff */
[----:B------:R-:W-:-:S05]  /*5c30*/  BRA `(.L_x_2241) ;  /* 0x00004ec000007947 */ /* 0x000fca0003800000 */
.L_x_2216:
        /* <DEDUP_REMOVED lines=89> */
.L_x_2247:
[----:B------:R-:W-:Y:S05]  /*61d0*/  BSYNC B0 ;  /* 0x0000000000007941 */ /* 0x000fea0003800000 */
.L_x_2246:
[----:B-----5:R2:W-:Y:S02]  /*61e0*/  ST.E.128 [R130.64], R48 ;  /* 0x0000003082007985 */ /* 0x0205e4000c101d06 */
.L_x_2245:
[----:B------:R-:W-:Y:S05]  /*61f0*/  BSYNC B1 ;  /* 0x0000000000017941 */ /* 0x000fea0003800000 */
.L_x_2244:
        /* <DEDUP_REMOVED lines=87> */
.L_x_2251:
[----:B------:R-:W-:Y:S05]  /*6770*/  BSYNC B0 ;  /* 0x0000000000007941 */ /* 0x000fea0003800000 */
.L_x_2250:
[----:B-----5:R3:W-:Y:S02]  /*6780*/  ST.E.128 [R130.64+0x80], R48 ;  /* 0x0000803082007985 */ /* 0x0207e4000c101d06 */
.L_x_2249:
[----:B------:R-:W-:Y:S05]  /*6790*/  BSYNC B1 ;  /* 0x0000000000017941 */ /* 0x000fea0003800000 */
.L_x_2248:
        /* <DEDUP_REMOVED lines=86> */
.L_x_2253:
[----:B------:R-:W-:Y:S05]  /*6d00*/  BSYNC B0 ;  /* 0x0000000000007941 */ /* 0x000fea0003800000 */
.L_x_2252:
[----:B-----5:R3:W-:Y:S02]  /*6d10*/  ST.E.128 [R130.64+0x100], R48 ;  /* 0x0001003082007985 */ /* 0x0207e4000c101d06 */
.L_x_2243:
[----:B------:R-:W-:Y:S05]  /*6d20*/  BSYNC B2 ;  /* 0x0000000000027941 */ /* 0x000fea0003800000 */
.L_x_2242:
        /* <DEDUP_REMOVED lines=97> */
.L_x_2259:
[----:B------:R-:W-:Y:S05]  /*7340*/  BSYNC B0 ;  /* 0x0000000000007941 */ /* 0x000fea0003800000 */
.L_x_2258:
[C---:B------:R-:W-:Y:S04]  /*7350*/  LEA R2, P0, R200.reuse, R130, 0x1 ;  /* 0x00000082c8027211 */ /* 0x040fe800078008ff */
[----:B------:R-:W-:Y:S05]  /*7360*/  LEA.HI.X R3, R200, R131, R201, 0x1, P0 ;  /* 0x00000083c8037211 */ /* 0x000fea00000f0cc9 */
[----:B-----5:R3:W-:Y:S04]  /*7370*/  ST.E.128 [R2.64], R48 ;  /* 0x0000003002007985 */ /* 0x0207e8000c101d06 */
.L_x_2257:
[----:B------:R-:W-:Y:S05]  /*7380*/  BSYNC B1 ;  /* 0x0000000000017941 */ /* 0x000fea0003800000 */
.L_x_2256:
        /* <DEDUP_REMOVED lines=92> */
.L_x_2263:
[----:B------:R-:W-:Y:S05]  /*7950*/  BSYNC B0 ;  /* 0x0000000000007941 */ /* 0x000fea0003800000 */
.L_x_2262:
[C---:B------:R-:W-:Y:S04]  /*7960*/  LEA R2, P0, R95.reuse, R130, 0x1 ;  /* 0x000000825f027211 */ /* 0x040fe800078008ff */
[----:B------:R-:W-:Y:S05]  /*7970*/  LEA.HI.X R3, R95, R131, R96, 0x1, P0 ;  /* 0x000000835f037211 */ /* 0x000fea00000f0c60 */
[----:B-----5:R3:W-:Y:S04]  /*7980*/  ST.E.128 [R2.64], R48 ;  /* 0x0000003002007985 */ /* 0x0207e8000c101d06 */
.L_x_2261:
[----:B------:R-:W-:Y:S05]  /*7990*/  BSYNC B1 ;  /* 0x0000000000017941 */ /* 0x000fea0003800000 */
.L_x_2260:
        /* <DEDUP_REMOVED lines=91> */
.L_x_2265:
[----:B------:R-:W-:Y:S05]  /*7f50*/  BSYNC B0 ;  /* 0x0000000000007941 */ /* 0x000fea0003800000 */
.L_x_2264:
[C---:B------:R-:W-:Y:S04]  /*7f60*/  LEA R2, P0, R91.reuse, R130, 0x1 ;  /* 0x000000825b027211 */ /* 0x040fe800078008ff */
[----:B------:R-:W-:Y:S05]  /*7f70*/  LEA.HI.X R3, R91, R131, R92, 0x1, P0 ;  /* 0x000000835b037211 */ /* 0x000fea00000f0c5c */
[----:B-----5:R3:W-:Y:S04]  /*7f80*/  ST.E.128 [R2.64], R48 ;  /* 0x0000003002007985 */ /* 0x0207e8000c101d06 */
.L_x_2255:
[----:B------:R-:W-:Y:S05]  /*7f90*/  BSYNC B2 ;  /* 0x0000000000027941 */ /* 0x000fea0003800000 */
.L_x_2254:
        /* <DEDUP_REMOVED lines=97> */
.L_x_2271:
[----:B------:R-:W-:Y:S05]  /*85b0*/  BSYNC B0 ;  /* 0x0000000000007941 */ /* 0x000fea0003800000 */
.L_x_2270:
[C---:B------:R-:W-:Y:S04]  /*85c0*/  LEA R2, P0, R97.reuse, R130, 0x1 ;  /* 0x0000008261027211 */ /* 0x040fe800078008ff */
[----:B------:R-:W-:Y:S05]  /*85d0*/  LEA.HI.X R3, R97, R131, R98, 0x1, P0 ;  /* 0x0000008361037211 */ /* 0x000fea00000f0c62 */
[----:B-----5:R3:W-:Y:S04]  /*85e0*/  ST.E.128 [R2.64], R48 ;  /* 0x0000003002007985 */ /* 0x0207e8000c101d06 */
.L_x_2269:
[----:B------:R-:W-:Y:S05]  /*85f0*/  BSYNC B1 ;  /* 0x0000000000017941 */ /* 0x000fea0003800000 */
.L_x_2268:
        /* <DEDUP_REMOVED lines=92> */
.L_x_2275:
[----:B------:R-:W-:Y:S05]  /*8bc0*/  BSYNC B0 ;  /* 0x0000000000007941 */ /* 0x000fea0003800000 */
.L_x_2274:
[C---:B------:R-:W-:Y:S04]  /*8bd0*/  LEA R2, P0, R93.reuse, R130, 0x1 ;  /* 0x000000825d027211 */ /* 0x040fe800078008ff */
[----:B------:R-:W-:Y:S05]  /*8be0*/  LEA.HI.X R3, R93, R131, R94, 0x1, P0 ;  /* 0x000000835d037211 */ /* 0x000fea00000f0c5e */
[----:B-----5:R3:W-:Y:S04]  /*8bf0*/  ST.E.128 [R2.64], R48 ;  /* 0x0000003002007985 */ /* 0x0207e8000c101d06 */
.L_x_2273:
[----:B------:R-:W-:Y:S05]  /*8c00*/  BSYNC B1 ;  /* 0x0000000000017941 */ /* 0x000fea0003800000 */
.L_x_2272:
        /* <DEDUP_REMOVED lines=91> */
.L_x_2277:
[----:B------:R-:W-:Y:S05]  /*91c0*/  BSYNC B0 ;  /* 0x0000000000007941 */ /* 0x000fea0003800000 */
.L_x_2276:
[C---:B------:R-:W-:Y:S04]  /*91d0*/  LEA R2, P0, R89.reuse, R130, 0x1 ;  /* 0x0000008259027211 */ /* 0x040fe800078008ff */
[----:B------:R-:W-:Y:S05]  /*91e0*/  LEA.HI.X R3, R89, R131, R90, 0x1, P0 ;  /* 0x0000008359037211 */ /* 0x000fea00000f0c5a */
[----:B-----5:R3:W-:Y:S04]  /*91f0*/  ST.E.128 [R2.64], R48 ;  /* 0x0000003002007985 */ /* 0x0207e8000c101d06 */
.L_x_2267:
[----:B------:R-:W-:Y:S05]  /*9200*/  BSYNC B2 ;  /* 0x0000000000027941 */ /* 0x000fea0003800000 */
.L_x_2266:
        /* <DEDUP_REMOVED lines=98> */
.L_x_2283:
[----:B------:R-:W-:Y:S05]  /*9830*/  BSYNC B0 ;  /* 0x0000000000007941 */ /* 0x000fea0003800000 */
.L_x_2282:
[----:B------:R-:W-:Y:S02]  /*9840*/  IMAD R0, R65, 0x60, RZ ;  /* 0x0000006041007824 */ /* 0x000fe400078e02ff */
[----:B------:R-:W-:Y:S05]  /*9850*/  IMAD.WIDE.U32 R2, R64, 0x60, R130 ;  /* 0x0000006040027825 */ /* 0x000fea00078e0082 */
[----:B------:R-:W-:Y:S05]  /*9860*/  IADD3 R3, R3, R0, RZ ;  /* 0x0000000003037210 */ /* 0x000fea0007ffe0ff */
[----:B-----5:R3:W-:Y:S02]  /*9870*/  ST.E.128 [R2.64], R48 ;  /* 0x0000003002007985 */ /* 0x0207e4000c101d06 */
.L_x_2281:
[----:B------:R-:W-:Y:S05]  /*9880*/  BSYNC B1 ;  /* 0x0000000000017941 */ /* 0x000fea0003800000 */
.L_x_2280:
        /* <DEDUP_REMOVED lines=92> */
.L_x_2287:
[----:B------:R-:W-:Y:S05]  /*9e50*/  BSYNC B0 ;  /* 0x0000000000007941 */ /* 0x000fea0003800000 */
.L_x_2286:
[C---:B------:R-:W-:Y:S04]  /*9e60*/  LEA R2, P0, R88.reuse, R130, 0x1 ;  /* 0x0000008258027211 */ /* 0x040fe800078008ff */
[----:B------:R-:W-:Y:S05]  /*9e70*/  LEA.HI.X R3, R88, R131, R87, 0x1, P0 ;  /* 0x0000008358037211 */ /* 0x000fea00000f0c57 */
[----:B-----5:R3:W-:Y:S04]  /*9e80*/  ST.E.128 [R2.64], R48 ;  /* 0x0000003002007985 */ /* 0x0207e8000c101d06 */
.L_x_2285:
[----:B------:R-:W-:Y:S05]  /*9e90*/  BSYNC B1 ;  /* 0x0000000000017941 */ /* 0x000fea0003800000 */
.L_x_2284:
        /* <DEDUP_REMOVED lines=91> */
.L_x_2289:
[----:B------:R-:W-:Y:S05]  /*a450*/  BSYNC B0 ;  /* 0x0000000000007941 */ /* 0x000fea0003800000 */
.L_x_2288:
[C---:B------:R-:W-:Y:S04]  /*a460*/  LEA R2, P0, R86.reuse, R130, 0x1 ;  /* 0x0000008256027211 */ /* 0x040fe800078008ff */
[----:B------:R-:W-:Y:S05]  /*a470*/  LEA.HI.X R3, R86, R131, R85, 0x1, P0 ;  /* 0x0000008356037211 */ /* 0x000fea00000f0c55 */
[----:B-----5:R3:W-:Y:S04]  /*a480*/  ST.E.128 [R2.64], R48 ;  /* 0x0000003002007985 */ /* 0x0207e8000c101d06 */
.L_x_2279:
[----:B------:R-:W-:Y:S05]  /*a490*/  BSYNC B2 ;  /* 0x0000000000027941 */ /* 0x000fea0003800000 */
.L_x_2278:
[----:B---3--:R-:W3:Y:S02]  /*a4a0*/  LD.E R3, [R18.64+0xd0] ;  /* 0x0000d00612037980 */ /* 0x008ee4000c101900 */
[----:B---3--:R-:W-:Y:S05]  /*a4b0*/  IMAD.U32 R3, R3, -0x20, RZ ;  /* 0xffffffe003037824 */ /* 0x008fea00078e00ff */
[C---:B------:R-:W-:Y:S02]  /*a4c0*/  LEA R128, P1, R3.reuse, R128, 0x1 ;  /* 0x0000008003807211 */ /* 0x040fe400078208ff */
[C---:B------:R-:W-:Y:S02]  /*a4d0*/  LEA R126, P0, R3.reuse, R126, 0x1 ;  /* 0x0000007e037e7211 */ /* 0x040fe400078008ff */
[C---:B------:R-:W-:Y:S02]  /*a4e0*/  LEA.HI.X.SX32 R129, R3.reuse, R129, 0x1, P1 ;  /* 0x0000008103817211 */ /* 0x040fe400008f0eff */
[----:B------:R-:W-:Y:S01]  /*a4f0*/  LEA.HI.X.SX32 R127, R3, R127, 0x1, P0 ;  /* 0x0000007f037f7211 */ /* 0x000fe200000f0eff */
[----:B------:R-:W-:-:S05]  /*a500*/  BRA `(.L_x_2241) ;  /* 0x000005f000007947 */ /* 0x000fca0003800000 */
.L_x_2215:
        /* <DEDUP_REMOVED lines=11> */
.L_x_2291:
[----:B------:R-:W-:Y:S05]  /*a5c0*/  BSYNC B0 ;  /* 0x0000000000007941 */ /* 0x000fea0003800000 */
.L_x_2290:
        /* <DEDUP_REMOVED lines=27> */
.L_x_2293:
[----:B------:R-:W-:Y:S05]  /*a780*/  BSYNC B0 ;  /* 0x0000000000007941 */ /* 0x000fea0003800000 */
.L_x_2292:
        /* <DEDUP_REMOVED lines=27> */
.L_x_2295:
[----:B------:R-:W-:Y:S05]  /*a940*/  BSYNC B0 ;  /* 0x0000000000007941 */ /* 0x000fea0003800000 */
.L_x_2294:
        /* <DEDUP_REMOVED lines=27> */
.L_x_2241:
[----:B------:R-:W-:Y:S05]  /*ab00*/  BSYNC B3 ;  /* 0x0000000000037941 */ /* 0x000fea0003800000 */
.L_x_2214:
        /* <DEDUP_REMOVED lines=89> */
.L_x_2297:
        /* <DEDUP_REMOVED lines=8> */
.L_x_2298:
[----:B------:R-:W-:Y:S05]  /*b120*/  BSYNC B0 ;  /* 0x0000000000007941 */ /* 0x000fea0003800000 */
.L_x_2296:
[----:B------:R-:W-:Y:S04]  /*b130*/  IADD3 R11, R11, -0x1, RZ ;  /* 0xffffffff0b0b7810 */ /* 0x000fe80007ffe0ff */
[----:B------:R-:W-:Y:S11]  /*b140*/  ISETP.GT.AND P0, PT, R11, R100, PT ;  /* 0x000000640b00720c */ /* 0x000ff60003f04270 */
[----:B------:R-:W-:Y:S02]  /*b150*/  @!UPT UIADD3 URZ, URZ, URZ, URZ ;  /* 0x0000003f3f3ff290 */ /* 0x000fe4000fffe03f */
[----:B------:R-:W-:-:S05]  /*b160*/  @P0 BRA `(.L_x_2299) ;  /* 0xffff7af000000947 */ /* 0x000fca000383ffff */
.L_x_2205:
        /* <DEDUP_REMOVED lines=9> */
[----:B------:R-:W2:Y:S01]  /*b200*/  LD.E.64 R4, [R18.64+0xf0] ;  /* 0x0000f00612047980 */ /* 0x000ea2000c101b00 */
[----:B------:R-:W-:-:S03]  /*b210*/  IMAD.MOV.U32 R2, RZ, RZ, RZ ;  /* 0x000000ffff027224 */ /* 0x000fc600078e00ff */
[----:B------:R-:W3:Y:S04]  /*b220*/  LD.E.U8 R0, [R18.64+0x1b3] ;  /* 0x0001b30612007980 */ /* 0x000ee8000c101100 */
[----:B------:R1:W5:Y:S04]  /*b230*/  LD.E R11, [R18.64+0xc0] ;  /* 0x0000c006120b7980 */ /* 0x000368000c101900 */
[----:B------:R1:W5:Y:S04]  /*b240*/  LD.E.64 R38, [R18.64+0x148] ;  /* 0x0001480612267980 */ /* 0x000368000c101b00 */
[----:B------:R1:W5:Y:S01]  /*b250*/  LD.E.64 R36, [R18.64+0x150] ;  /* 0x0001500612247980 */ /* 0x000362000c101b00 */
[----:B--2---:R-:W-:-:S04]  /*b260*/  ISETP.NE.U32.AND P1, PT, R4, RZ, PT ;  /* 0x000000ff0400720c */ /* 0x004fc80003f25070 */
[----:B------:R-:W-:-:S13]  /*b270*/  ISETP.NE.AND.EX P1, PT, R5, RZ, PT, P1 ;  /* 0x000000ff0500720c */ /* 0x000fda0003f25310 */
[----:B------:R-:W-:-:S04]  /*b280*/  @P1 LEA R14, P0, R207, R4, 0x2 ;  /* 0x00000004cf0e1211 */ /* 0x000fc800078010ff */
[----:B------:R-:W-:-:S05]  /*b290*/  @P1 LEA.HI.X R15, R207, R5, R76, 0x2, P0 ;  /* 0x00000005cf0f1211 */ /* 0x000fca00000f144c */
[----:B------:R2:W4:Y:S01]  /*b2a0*/  @P1 LD.E R2, [R14.64] ;  /* 0x000000060e021980 */ /* 0x000522000c101900 */
[----:B------:R-:W-:Y:S02]  /*b2b0*/  IADD3 R3, P1, R3, R166, RZ ;  /* 0x000000a603037210 */ /* 0x000fe40007f3e0ff */
[----:B---3--:R-:W-:Y:S01]  /*b2c0*/  ISETP.NE.AND P4, PT, R0, RZ, PT ;  /* 0x000000ff0000720c */ /* 0x008fe20003f85270 */
[----:B------:R-:W-:Y:S01]  /*b2d0*/  IMAD.MOV.U32 R168, RZ, RZ, R166 ;  /* 0x000000ffffa87224 */ /* 0x000fe200078e00a6 */
[----:B-----5:R-:W-:Y:S02]  /*b2e0*/  LEA R48, P2, R166, R172, 0x1 ;  /* 0x000000aca6307211 */ /* 0x020fe400078408ff */
[----:B------:R-:W-:Y:S01]  /*b2f0*/  LEA R5, P0, R170, R166, 0x5 ;  /* 0x000000a6aa057211 */ /* 0x000fe200078028ff */
[--C-:B------:R-:W-:Y:S01]  /*b300*/  IMAD.X R6, R17, 0x1, R169.reuse, P1 ;  /* 0x0000000111067824 */ /* 0x100fe200008e06a9 */
[----:B------:R-:W-:Y:S01]  /*b310*/  LEA.HI.X R49, R166, R173, R169, 0x1, P2 ;  /* 0x000000ada6317211 */ /* 0x000fe200010f0ca9 */
[----:B------:R-:W-:Y:S01]  /*b320*/  IMAD R4, R171, 0x30, RZ ;  /* 0x00000030ab047824 */ /* 0x000fe200078e02ff */
[C---:B------:R-:W-:Y:S01]  /*b330*/  LEA.HI.X R8, R170.reuse, R169, R171, 0x5, P0 ;  /* 0x000000a9aa087211 */ /* 0x040fe200000f2cab */
[----:B------:R-:W-:Y:S01]  /*b340*/  IMAD.WIDE.U32 R168, R170, 0x30, R168 ;  /* 0x00000030aaa87825 */ /* 0x000fe200078e00a8 */
[----:B------:R-:W-:-:S02]  /*b350*/  LEA R46, P1, R3, R172, 0x1 ;  /* 0x000000ac032e7211 */ /* 0x000fc400078208ff */
[----:B--2---:R-:W-:-:S04]  /*b360*/  LEA.HI R15, R7, R7, RZ, 0x1 ;  /* 0x00000007070f7211 */ /* 0x004fc800078f08ff */
[----:B------:R-:W-:Y:S01]  /*b370*/  SHF.R.S32.HI R15, RZ, 0x1, R15 ;  /* 0x00000001ff0f7819 */ /* 0x000fe2000001140f */
[----:B------:R-:W-:-:S04]  /*b380*/  IMAD.IADD R17, R209, 0x1, -R72 ;  /* 0x00000001d1117824 */ /* 0x000fc800078e0a48 */
[C---:B------:R-:W-:Y:S01]  /*b390*/  IMAD R16, R160.reuse, R15, R77 ;  /* 0x0000000fa0107224 */ /* 0x040fe200078e024d */
[-C--:B------:R-:W-:Y:S02]  /*b3a0*/  LEA R42, P0, R5, R172.reuse, 0x1 ;  /* 0x000000ac052a7211 */ /* 0x080fe400078008ff */
[-C--:B------:R-:W-:Y:S01]  /*b3b0*/  LEA.HI.X R47, R3, R173.reuse, R6, 0x1, P1 ;  /* 0x000000ad032f7211 */ /* 0x080fe200008f0c06 */
[----:B------:R-:W-:Y:S01]  /*b3c0*/  IMAD.IADD R3, R169, 0x1, R4 ;  /* 0x00000001a9037824 */ /* 0x000fe200078e0204 */
[----:B------:R-:W-:Y:S02]  /*b3d0*/  LEA.HI.X R43, R5, R173, R8, 0x1, P0 ;  /* 0x000000ad052b7211 */ /* 0x000fe400000f0c08 */
[----:B------:R-:W-:Y:S02]  /*b3e0*/  ISETP.GE.AND P0, PT, R160, R17, PT ;  /* 0x00000011a000720c */ /* 0x000fe40003f06270 */
[----:B------:R-:W-:Y:S01]  /*b3f0*/  LEA R40, P1, R168, R172, 0x1 ;  /* 0x000000aca8287211 */ /* 0x000fe200078208ff */
[----:B------:R-:W-:Y:S01]  /*b400*/  IMAD.SHL.U32 R45, R15, 0x10, RZ ;  /* 0x000000100f2d7824 */ /* 0x000fe200078e00ff */
[----:B------:R-:W-:-:S02]  /*b410*/  ISETP.GT.AND P0, PT, R71, -0x8, !P0 ;  /* 0xfffffff84700780c */ /* 0x000fc40004704270 */
[----:B------:R-:W-:Y:S02]  /*b420*/  LEA.HI.X R41, R168, R173, R3, 0x1, P1 ;  /* 0x000000ada8297211 */ /* 0x000fe400008f0c03 */
[----:B----4-:R-:W-:-:S05]  /*b430*/  IADD3 R2, R2, R75, R72 ;  /* 0x0000004b02027210 */ /* 0x010fca0007ffe048 */
[----:B------:R-:W-:Y:S02]  /*b440*/  IMAD R21, R2, R15, RZ ;  /* 0x0000000f02157224 */ /* 0x000fe400078e02ff */
[----:B------:R-:W-:-:S03]  /*b450*/  IMAD.IADD R2, R77, 0x1, R16 ;  /* 0x000000014d027824 */ /* 0x000fc600078e0210 */
[----:B------:R-:W-:Y:S02]  /*b460*/  SHF.R.S32.HI R5, RZ, 0x1f, R21 ;  /* 0x0000001fff057819 */ /* 0x000fe40000011415 */
[C---:B------:R-:W-:Y:S02]  /*b470*/  IADD3 R14, P3, R21.reuse, R16, RZ ;  /* 0x00000010150e7210 */ /* 0x040fe40007f7e0ff */
[----:B------:R-:W-:Y:S02]  /*b480*/  IADD3 R0, P2, R21, R2, RZ ;  /* 0x0000000215007210 */ /* 0x000fe40007f5e0ff */
[-C--:B------:R-:W-:Y:S02]  /*b490*/  LEA.HI.X.SX32 R16, R16, R5.reuse, 0x1, P3 ;  /* 0x0000000510107211 */ /* 0x080fe400018f0eff */
[----:B------:R-:W-:Y:S01]  /*b4a0*/  LEA.HI.X.SX32 R2, R2, R5, 0x1, P2 ;  /* 0x0000000502027211 */ /* 0x000fe200010f0eff */
[----:B------:R-:W-:Y:S05]  /*b4b0*/  @!P4 BRA `(.L_x_2302) ;  /* 0x000028300000c947 */ /* 0x000fea0003800000 */
[----:B-1----:R-:W-:Y:S01]  /*b4c0*/  BSSY B2, `(.L_x_2303) ;  /* 0x000009c000027945 */ /* 0x002fe20003800000 */
[----:B------:R-:W-:Y:S05]  /*b4d0*/  @!P0 BRA `(.L_x_2304) ;  /* 0x000009a000008947 */ /* 0x000fea0003800000 */
[----:B------:R-:W-:Y:S01]  /*b4e0*/  ISETP.GE.AND P2, PT, R12, R11, PT ;  /* 0x0000000b0c00720c */ /* 0x000fe20003f46270 */
[C---:B------:R-:W-:Y:S01]  /*b4f0*/  IMAD.SHL.U32 R35, R14.reuse, 0x2, RZ ;  /* 0x000000020e237824 */ /* 0x040fe200078e00ff */
[----:B------:R-:W-:Y:S01]  /*b500*/  SHF.L.U64.HI R3, R14, 0x1, R16 ;  /* 0x000000010e037819 */ /* 0x000fe20000010210 */
[----:B------:R-:W-:Y:S03]  /*b510*/  BSSY B1, `(.L_x_2305) ;  /* 0x0000034000017945 */ /* 0x000fe60003800000 */
[----:B------:R-:W-:-:S02]  /*b520*/  IADD3 R32, P1, R38, R35, RZ ;  /* 0x0000002326207210 */ /* 0x000fc40007f3e0ff */
[----:B------:R-:W-:-:S03]  /*b530*/  IADD3 R34, P0, R36, R35, RZ ;  /* 0x0000002324227210 */ /* 0x000fc60007f1e0ff */
[--C-:B------:R-:W-:Y:S02]  /*b540*/  IMAD.X R33, R39, 0x1, R3.reuse, P1 ;  /* 0x0000000127217824 */ /* 0x100fe400008e0603 */
[----:B------:R1:W-:Y:S01]  /*b550*/  @P2 STS.128 [R211], RZ ;  /* 0x000000ffd3002388 */ /* 0x0003e20000000c00 */
[----:B------:R-:W-:Y:S01]  /*b560*/  IMAD.X R35, R37, 0x1, R3, P0 ;  /* 0x0000000125237824 */ /* 0x000fe200000e0603 */
        /* <DEDUP_REMOVED lines=44> */
.L_x_2308:
[----:B------:R-:W-:Y:S05]  /*b830*/  BSYNC B0 ;  /* 0x0000000000007941 */ /* 0x000fea0003800000 */
.L_x_2307:
[----:B-----5:R3:W-:Y:S02]  /*b840*/  STS.128 [R211], R20 ;  /* 0x00000014d3007388 */ /* 0x0207e40000000c00 */
.L_x_2306:
[----:B------:R-:W-:Y:S05]  /*b850*/  BSYNC B1 ;  /* 0x0000000000017941 */ /* 0x000fea0003800000 */
.L_x_2305:
        /* <DEDUP_REMOVED lines=47> */
.L_x_2312:
[----:B------:R-:W-:Y:S05]  /*bb50*/  BSYNC B0 ;  /* 0x0000000000007941 */ /* 0x000fea0003800000 */
.L_x_2311:
[----:B-----5:R1:W-:Y:S02]  /*bb60*/  STS.128 [R211+0x2000], R20 ;  /* 0x00200014d3007388 */ /* 0x0203e40000000c00 */
.L_x_2310:
[----:B------:R-:W-:Y:S05]  /*bb70*/  BSYNC B1 ;  /* 0x0000000000017941 */ /* 0x000fea0003800000 */
.L_x_2309:
        /* <DEDUP_REMOVED lines=46> */
.L_x_2314:
[----:B------:R-:W-:Y:S05]  /*be60*/  BSYNC B0 ;  /* 0x0000000000007941 */ /* 0x000fea0003800000 */
.L_x_2313:
[----:B-----5:R3:W-:Y:S02]  /*be70*/  STS.128 [R211+0x4000], R20 ;  /* 0x00400014d3007388 */ /* 0x0207e40000000c00 */
.L_x_2304:
[----:B------:R-:W-:Y:S05]  /*be80*/  BSYNC B2 ;  /* 0x0000000000027941 */ /* 0x000fea0003800000 */
.L_x_2303:
[----:B------:R-:W-:Y:S01]  /*be90*/  IADD3 R6, R160, 0x10, RZ ;  /* 0x00000010a0067810 */ /* 0x000fe20007ffe0ff */
[----:B------:R-:W-:Y:S03]  /*bea0*/  BSSY B2, `(.L_x_2315) ;  /* 0x00000a1000027945 */ /* 0x000fe60003800000 */
[----:B------:R-:W-:-:S04]  /*beb0*/  ISETP.GE.AND P0, PT, R6, R17, PT ;  /* 0x000000110600720c */ /* 0x000fc80003f06270 */
[----:B------:R-:W-:-:S13]  /*bec0*/  ISETP.LT.OR P0, PT, R71, -0x87, P0 ;  /* 0xffffff794700780c */ /* 0x000fda0000701670 */
[----:B------:R-:W-:Y:S05]  /*bed0*/  @P0 BRA `(.L_x_2316) ;  /* 0x000009d000000947 */ /* 0x000fea0003800000 */
[----:B------:R-:W-:Y:S01]  /*bee0*/  ISETP.GE.AND P0, PT, R12, R11, PT ;  /* 0x0000000b0c00720c */ /* 0x000fe20003f06270 */
[----:B------:R-:W-:Y:S01]  /*bef0*/  BSSY B1, `(.L_x_2317) ;  /* 0x0000039000017945 */ /* 0x000fe20003800000 */
[----:B------:R-:W-:-:S04]  /*bf00*/  IADD3 R3, P1, R45, R14, RZ ;  /* 0x0000000e2d037210 */ /* 0x000fc80007f3e0ff */
[----:B------:R-:W-:Y:S01]  /*bf10*/  LEA.HI.X.SX32 R0, R45, R16, 0x1, P1 ;  /* 0x000000102d007211 */ /* 0x000fe200008f0eff */
[----:B------:R-:W-:-:S03]  /*bf20*/  IMAD.SHL.U32 R35, R3, 0x2, RZ ;  /* 0x0000000203237824 */ /* 0x000fc600078e00ff */
[----:B------:R-:W-:Y:S02]  /*bf30*/  SHF.L.U64.HI R3, R3, 0x1, R0 ;  /* 0x0000000103037819 */ /* 0x000fe40000010200 */
[-C--:B------:R-:W-:Y:S01]  /*bf40*/  IADD3 R32, P2, R38, R35.reuse, RZ ;  /* 0x0000002326207210 */ /* 0x080fe20007f5e0ff */
[----:B------:R1:W-:Y:S01]  /*bf50*/  @P0 STS.128 [R211+0x800], RZ ;  /* 0x000800ffd3000388 */ /* 0x0003e20000000c00 */
[----:B------:R-:W-:-:S03]  /*bf60*/  IADD3 R34, P1, R36, R35, RZ ;  /* 0x0000002324227210 */ /* 0x000fc60007f3e0ff */
[--C-:B------:R-:W-:Y:S02]  /*bf70*/  IMAD.X R33, R39, 0x1, R3.reuse, P2 ;  /* 0x0000000127217824 */ /* 0x100fe400010e0603 */
[----:B------:R-:W-:Y:S01]  /*bf80*/  IMAD.X R35, R37, 0x1, R3, P1 ;  /* 0x0000000125237824 */ /* 0x000fe200008e0603 */
        /* <DEDUP_REMOVED lines=45> */
.L_x_2320:
[----:B------:R-:W-:Y:S05]  /*c260*/  BSYNC B0 ;  /* 0x0000000000007941 */ /* 0x000fea0003800000 */
.L_x_2319:
[----:B-----5:R3:W-:Y:S02]  /*c270*/  STS.128 [R211+0x800], R20 ;  /* 0x00080014d3007388 */ /* 0x0207e40000000c00 */
.L_x_2318:
[----:B------:R-:W-:Y:S05]  /*c280*/  BSYNC B1 ;  /* 0x0000000000017941 */ /* 0x000fea0003800000 */
.L_x_2317:
        /* <DEDUP_REMOVED lines=48> */
.L_x_2324:
[----:B------:R-:W-:Y:S05]  /*c590*/  BSYNC B0 ;  /* 0x0000000000007941 */ /* 0x000fea0003800000 */
.L_x_2323:
[----:B-----5:R3:W-:Y:S02]  /*c5a0*/  STS.128 [R211+0x2800], R20 ;  /* 0x00280014d3007388 */ /* 0x0207e40000000c00 */
.L_x_2322:
[----:B------:R-:W-:Y:S05]  /*c5b0*/  BSYNC B1 ;  /* 0x0000000000017941 */ /* 0x000fea0003800000 */
.L_x_2321:
        /* <DEDUP_REMOVED lines=45> */
.L_x_2326:
[----:B------:R-:W-:Y:S05]  /*c890*/  BSYNC B0 ;  /* 0x0000000000007941 */ /* 0x000fea0003800000 */
.L_x_2325:
[----:B-----5:R1:W-:Y:S02]  /*c8a0*/  STS.128 [R211+0x4800], R44 ;  /* 0x0048002cd3007388 */ /* 0x0203e40000000c00 */
.L_x_2316:
[----:B------:R-:W-:Y:S05]  /*c8b0*/  BSYNC B2 ;  /* 0x0000000000027941 */ /* 0x000fea0003800000 */
.L_x_2315:
[----:B------:R-:W-:Y:S01]  /*c8c0*/  IADD3 R8, R160, 0x20, RZ ;  /* 0x00000020a0087810 */ /* 0x000fe20007ffe0ff */
[----:B------:R-:W-:Y:S03]  /*c8d0*/  BSSY B2, `(.L_x_2327) ;  /* 0x00000a1000027945 */ /* 0x000fe60003800000 */
[----:B------:R-:W-:-:S04]  /*c8e0*/  ISETP.GE.AND P0, PT, R8, R17, PT ;  /* 0x000000110800720c */ /* 0x000fc80003f06270 */
[----:B------:R-:W-:-:S13]  /*c8f0*/  ISETP.LT.OR P0, PT, R71, -0x107, P0 ;  /* 0xfffffef94700780c */ /* 0x000fda0000701670 */
[----:B------:R-:W-:Y:S05]  /*c900*/  @P0 BRA `(.L_x_2328) ;  /* 0x000009d000000947 */ /* 0x000fea0003800000 */
[----:B------:R-:W-:Y:S01]  /*c910*/  ISETP.GE.AND P0, PT, R12, R11, PT ;  /* 0x0000000b0c00720c */ /* 0x000fe20003f06270 */
[----:B------:R-:W-:Y:S01]  /*c920*/  IMAD.SHL.U32 R3, R15, 0x20, RZ ;  /* 0x000000200f037824 */ /* 0x000fe200078e00ff */
[----:B------:R-:W-:Y:S04]  /*c930*/  BSSY B1, `(.L_x_2329) ;  /* 0x0000038000017945 */ /* 0x000fe80003800000 */
[----:B------:R-:W-:-:S04]  /*c940*/  IADD3 R0, P1, R3, R14, RZ ;  /* 0x0000000e03007210 */ /* 0x000fc80007f3e0ff */
[----:B------:R-:W-:Y:S01]  /*c950*/  LEA.HI.X.SX32 R3, R3, R16, 0x1, P1 ;  /* 0x0000001003037211 */ /* 0x000fe200008f0eff */
[C---:B-1----:R-:W-:Y:S02]  /*c960*/  IMAD.SHL.U32 R45, R0.reuse, 0x2, RZ ;  /* 0x00000002002d7824 */ /* 0x042fe400078e00ff */
[----:B------:R1:W-:Y:S01]  /*c970*/  @P0 STS.128 [R211+0x1000], RZ ;  /* 0x001000ffd3000388 */ /* 0x0003e20000000c00 */
[----:B------:R-:W-:Y:S02]  /*c980*/  SHF.L.U64.HI R3, R0, 0x1, R3 ;  /* 0x0000000100037819 */ /* 0x000fe40000010203 */
[-C--:B------:R-:W-:Y:S02]  /*c990*/  IADD3 R32, P2, R38, R45.reuse, RZ ;  /* 0x0000002d26207210 */ /* 0x080fe40007f5e0ff */
[----:B------:R-:W-:-:S03]  /*c9a0*/  IADD3 R44, P1, R36, R45, RZ ;  /* 0x0000002d242c7210 */ /* 0x000fc60007f3e0ff */
[--C-:B------:R-:W-:Y:S02]  /*c9b0*/  IMAD.X R33, R39, 0x1, R3.reuse, P2 ;  /* 0x0000000127217824 */ /* 0x100fe400010e0603 */
[----:B------:R-:W-:Y:S01]  /*c9c0*/  IMAD.X R45, R37, 0x1, R3, P1 ;  /* 0x00000001252d7824 */ /* 0x000fe200008e0603 */
[----:B------:R-:W-:Y:S05]  /*c9d0*/  @P0 BRA `(.L_x_2330) ;  /* 0x000002d000000947 */ /* 0x000fea0003800000 */
[----:B---3--:R3:W5:Y:S01]  /*c9e0*/  LD.E.128 R20, [R42.64] ;  /* 0x000000062a147980 */ /* 0x008762000c101d00 */
[----:B------:R-:W-:Y:S01]  /*c9f0*/  ISETP.GE.AND P0, PT, R12, R7, PT ;  /* 0x000000070c00720c */ /* 0x000fe20003f06270 */
[----:B------:R-:W-:-:S12]  /*ca00*/  BSSY B0, `(.L_x_2331) ;  /* 0x0000029000007945 */ /* 0x000fd80003800000 */
[----:B------:R-:W-:Y:S05]  /*ca10*/  @P0 BRA `(.L_x_2332) ;  /* 0x0000027000000947 */ /* 0x000fea0003800000 */
[----:B--2---:R-:W2:Y:S04]  /*ca20*/  LD.E.64 R2, [R44.64] ;  /* 0x000000062c027980 */ /* 0x004ea8000c101b00 */
[----:B---3--:R-:W3:Y:S01]  /*ca30*/  LD.E.64 R4, [R32.64] ;  /* 0x0000000620047980 */ /* 0x008ee2000c101b00 */
[C---:B-----5:R-:W-:Y:S01]  /*ca40*/  SHF.L.U32 R24, R21.reuse, 0x10, RZ ;  /* 0x0000001015187819 */ /* 0x060fe200000006ff */
        /* <DEDUP_REMOVED lines=36> */
.L_x_2332:
[----:B------:R-:W-:Y:S05]  /*cc90*/  BSYNC B0 ;  /* 0x0000000000007941 */ /* 0x000fea0003800000 */
.L_x_2331:
[----:B-----5:R1:W-:Y:S02]  /*cca0*/  STS.128 [R211+0x1000], R20 ;  /* 0x00100014d3007388 */ /* 0x0203e40000000c00 */
.L_x_2330:
[----:B------:R-:W-:Y:S05]  /*ccb0*/  BSYNC B1 ;  /* 0x0000000000017941 */ /* 0x000fea0003800000 */
.L_x_2329:
        /* <DEDUP_REMOVED lines=18> */
[C---:B---3--:R-:W-:Y:S01]  /*cde0*/  LOP3.LUT R20, R3.reuse, 0xffff0000, RZ, 0xc0, !PT ;  /* 0xffff000003147812 */ /* 0x048fe200078ec0ff */
[----:B------:R-:W-:Y:S01]  /*cdf0*/  IMAD.U32 R3, R3, 0x10000, RZ ;  /* 0x0001000003037824 */ /* 0x000fe200078e00ff */
[----:B------:R-:W-:Y:S02]  /*ce00*/  LOP3.LUT R25, R2, 0xffff0000, RZ, 0xc0, !PT ;  /* 0xffff000002197812 */ /* 0x000fe400078ec0ff */
[----:B--2---:R-:W-:Y:S01]  /*ce10*/  LOP3.LUT R26, R5, 0xffff0000, RZ, 0xc0, !PT ;  /* 0xffff0000051a7812 */ /* 0x004fe200078ec0ff */
        /* <DEDUP_REMOVED lines=25> */
.L_x_2336:
[----:B------:R-:W-:Y:S05]  /*cfb0*/  BSYNC B0 ;  /* 0x0000000000007941 */ /* 0x000fea0003800000 */
.L_x_2335:
[----:B-----5:R3:W-:Y:S02]  /*cfc0*/  STS.128 [R211+0x3000], R20 ;  /* 0x00300014d3007388 */ /* 0x0207e40000000c00 */
.L_x_2334:
[----:B------:R-:W-:Y:S05]  /*cfd0*/  BSYNC B1 ;  /* 0x0000000000017941 */ /* 0x000fea0003800000 */
.L_x_2333:
        /* <DEDUP_REMOVED lines=8> */
[----:B--2---:R1:W2:Y:S01]  /*d060*/  LD.E.64 R4, [R32.64+0x80] ;  /* 0x0000800620047980 */ /* 0x0042a2000c101b00 */
[C---:B-----5:R-:W-:Y:S01]  /*d070*/  SHF.L.U32 R24, R21.reuse, 0x10, RZ ;  /* 0x0000001015187819 */ /* 0x060fe200000006ff */
[----:B------:R-:W-:Y:S01]  /*d080*/  IMAD.U32 R28, R22, 0x10000, RZ ;  /* 0x00010000161c7824 */ /* 0x000fe200078e00ff */
[----:B------:R-:W-:Y:S02]  /*d090*/  LOP3.LUT R0, R21, 0xffff0000, RZ, 0xc0, !PT ;  /* 0xffff000015007812 */ /* 0x000fe400078ec0ff */
[C---:B------:R-:W-:Y:S02]  /*d0a0*/  SHF.L.U32 R21, R20.reuse, 0x10, RZ ;  /* 0x0000001014157819 */ /* 0x040fe400000006ff */
[----:B------:R-:W-:-:S02]  /*d0b0*/  LOP3.LUT R30, R20, 0xffff0000, RZ, 0xc0, !PT ;  /* 0xffff0000141e7812 */ /* 0x000fc400078ec0ff */
[C---:B------:R-:W-:Y:S02]  /*d0c0*/  LOP3.LUT R29, R23.reuse, 0xffff0000, RZ, 0xc0, !PT ;  /* 0xffff0000171d7812 */ /* 0x040fe400078ec0ff */
[----:B------:R-:W-:Y:S02]  /*d0d0*/  SHF.L.U32 R31, R23, 0x10, RZ ;  /* 0x00000010171f7819 */ /* 0x000fe400000006ff */
[----:B-1----:R-:W-:Y:S02]  /*d0e0*/  LOP3.LUT R32, R22, 0xffff0000, RZ, 0xc0, !PT ;  /* 0xffff000016207812 */ /* 0x002fe400078ec0ff */
        /* <DEDUP_REMOVED lines=29> */
.L_x_2338:
[----:B------:R-:W-:Y:S05]  /*d2c0*/  BSYNC B0 ;  /* 0x0000000000007941 */ /* 0x000fea0003800000 */
.L_x_2337:
[----:B-----5:R3:W-:Y:S02]  /*d2d0*/  STS.128 [R211+0x5000], R20 ;  /* 0x00500014d3007388 */ /* 0x0207e40000000c00 */
.L_x_2328:
[----:B------:R-:W-:Y:S05]  /*d2e0*/  BSYNC B2 ;  /* 0x0000000000027941 */ /* 0x000fea0003800000 */
.L_x_2327:
[----:B------:R-:W-:-:S04]  /*d2f0*/  IADD3 R4, R160, 0x30, RZ ;  /* 0x00000030a0047810 */ /* 0x000fc80007ffe0ff */
[----:B------:R-:W-:-:S04]  /*d300*/  ISETP.GE.AND P0, PT, R4, R17, PT ;  /* 0x000000110400720c */ /* 0x000fc80003f06270 */
[----:B------:R-:W-:-:S13]  /*d310*/  ISETP.LT.OR P0, PT, R71, -0x187, P0 ;  /* 0xfffffe794700780c */ /* 0x000fda0000701670 */
[----:B------:R-:W-:Y:S05]  /*d320*/  @P0 BRA `(.L_x_2339) ;  /* 0x0000578000000947 */ /* 0x000fea0003800000 */
[----:B------:R-:W-:Y:S01]  /*d330*/  ISETP.GE.AND P0, PT, R12, R11, PT ;  /* 0x0000000b0c00720c */ /* 0x000fe20003f06270 */
[----:B------:R-:W-:Y:S01]  /*d340*/  IMAD R15, R15, 0x30, RZ ;  /* 0x000000300f0f7824 */ /* 0x000fe200078e02ff */
[----:B------:R-:W-:Y:S04]  /*d350*/  BSSY B1, `(.L_x_2340) ;  /* 0x0000037000017945 */ /* 0x000fe80003800000 */
[----:B------:R-:W-:-:S04]  /*d360*/  IADD3 R3, P1, R15, R14, RZ ;  /* 0x0000000e0f037210 */ /* 0x000fc80007f3e0ff */
[----:B------:R-:W-:Y:S01]  /*d370*/  LEA.HI.X.SX32 R16, R15, R16, 0x1, P1 ;  /* 0x000000100f107211 */ /* 0x000fe200008f0eff */
[C---:B------:R-:W-:Y:S02]  /*d380*/  IMAD.SHL.U32 R25, R3.reuse, 0x2, RZ ;  /* 0x0000000203197824 */ /* 0x040fe400078e00ff */
[----:B------:R1:W-:Y:S01]  /*d390*/  @P0 STS.128 [R211+0x1800], RZ ;  /* 0x001800ffd3000388 */ /* 0x0003e20000000c00 */
[----:B------:R-:W-:Y:S02]  /*d3a0*/  SHF.L.U64.HI R3, R3, 0x1, R16 ;  /* 0x0000000103037819 */ /* 0x000fe40000010210 */
[-C--:B------:R-:W-:Y:S02]  /*d3b0*/  IADD3 R14, P2, R38, R25.reuse, RZ ;  /* 0x00000019260e7210 */ /* 0x080fe40007f5e0ff */
        /* <DEDUP_REMOVED lines=30> */
[----:B------:R-:W-:Y:S01]  /*d5a0*/  FFMA.FTZ R22, R28, R23, -R22 ;  /* 0x000000171c167223 */ /* 0x000fe20000010816 */
[----:B------:R-:W-:Y:S01]  /*d5b0*/  SHF.L.U32 R2, R13, 0x10, RZ ;  /* 0x000000100d027819 */ /* 0x000fe200000006ff */
[----:B------:R-:W-:-:S02]  /*d5c0*/  IMAD.U32 R23, R12, 0x10000, RZ ;  /* 0x000100000c177824 */ /* 0x000fc400078e00ff */
[C---:B------:R-:W-:Y:S02]  /*d5d0*/  FMUL.FTZ R3, R30.reuse, R21 ;  /* 0x000000151e037220 */ /* 0x040fe40000410000 */
[C---:B------:R-:W-:Y:S02]  /*d5e0*/  FMUL.FTZ R12, R31.reuse, R0 ;  /* 0x000000001f0c7220 */ /* 0x040fe40000410000 */
[----:B------:R-:W-:Y:S02]  /*d5f0*/  FMUL.FTZ R30, R30, R23 ;  /* 0x000000171e1e7220 */ /* 0x000fe40000410000 */
[----:B------:R-:W-:Y:S02]  /*d600*/  FMUL.FTZ R31, R31, R2 ;  /* 0x000000021f1f7220 */ /* 0x000fe40000410000 */
[----:B------:R-:W-:Y:S02]  /*d610*/  FFMA.FTZ R17, R28, R17, R26 ;  /* 0x000000111c117223 */ /* 0x000fe4000001001a */
[----:B------:R-:W-:-:S02]  /*d620*/  FFMA.FTZ R3, R16, R23, -R3 ;  /* 0x0000001710037223 */ /* 0x000fc40000010803 */
[----:B------:R-:W-:Y:S01]  /*d630*/  FFMA.FTZ R30, R16, R21, R30 ;  /* 0x00000015101e7223 */ /* 0x000fe2000001001e */
[----:B------:R-:W-:Y:S01]  /*d640*/  F2FP.BF16.PACK_AB R21, R5, R20 ;  /* 0x000000140515723e */ /* 0x000fe200000010ff */
[----:B------:R-:W-:Y:S01]  /*d650*/  FFMA.FTZ R12, R29, R2, -R12 ;  /* 0x000000021d0c7223 */ /* 0x000fe2000001080c */
[----:B------:R-:W-:Y:S01]  /*d660*/  F2FP.BF16.PACK_AB R23, R17, R22 ;  /* 0x000000161117723e */ /* 0x000fe200000010ff */
[----:B------:R-:W-:Y:S01]  /*d670*/  FFMA.FTZ R31, R29, R0, R31 ;  /* 0x000000001d1f7223 */ /* 0x000fe2000001001f */
[----:B------:R-:W-:-:S04]  /*d680*/  F2FP.BF16.PACK_AB R20, R30, R3 ;  /* 0x000000031e14723e */ /* 0x000fc800000010ff */
[----:B------:R-:W-:Y:S02]  /*d690*/  F2FP.BF16.PACK_AB R22, R31, R12 ;  /* 0x0000000c1f16723e */ /* 0x000fe400000010ff */
.L_x_2343:
[----:B------:R-:W-:Y:S05]  /*d6a0*/  BSYNC B0 ;  /* 0x0000000000007941 */ /* 0x000fea0003800000 */
.L_x_2342:
[----:B-----5:R3:W-:Y:S02]  /*d6b0*/  STS.128 [R211+0x1800], R20 ;  /* 0x00180014d3007388 */ /* 0x0207e40000000c00 */
.L_x_2341:
[----:B------:R-:W-:Y:S05]  /*d6c0*/  BSYNC B1 ;  /* 0x0000000000017941 */ /* 0x000fea0003800000 */
.L_x_2340:
        /* <DEDUP_REMOVED lines=10> */
[----:B-----5:R-:W-:Y:S01]  /*d770*/  SHF.L.U32 R10, R20, 0x10, RZ ;  /* 0x00000010140a7819 */ /* 0x020fe200000006ff */
        /* <DEDUP_REMOVED lines=8> */
[C---:B------:R-:W-:Y:S01]  /*d800*/  LOP3.LUT R17, R3.reuse, 0xffff0000, RZ, 0xc0, !PT ;  /* 0xffff000003117812 */ /* 0x040fe200078ec0ff */
[----:B------:R-:W-:Y:S01]  /*d810*/  IMAD.U32 R3, R3, 0x10000, RZ ;  /* 0x0001000003037824 */ /* 0x000fe200078e00ff */
[----:B--2---:R-:W-:Y:S01]  /*d820*/  LOP3.LUT R23, R12, 0xffff0000, RZ, 0xc0, !PT ;  /* 0xffff00000c177812 */ /* 0x004fe200078ec0ff */
        /* <DEDUP_REMOVED lines=9> */
[----:B------:R-:W-:Y:S02]  /*d8c0*/  FFMA.FTZ R22, R28, R21, -R22 ;  /* 0x000000151c167223 */ /* 0x000fe40000010816 */
[----:B------:R-:W-:Y:S02]  /*d8d0*/  FFMA.FTZ R5, R5, R20, R0 ;  /* 0x0000001405057223 */ /* 0x000fe40000010000 */
[C---:B------:R-:W-:Y:S02]  /*d8e0*/  FMUL.FTZ R21, R29.reuse, R2 ;  /* 0x000000021d157220 */ /* 0x040fe40000410000 */
[----:B------:R-:W-:Y:S01]  /*d8f0*/  FMUL.FTZ R29, R29, R12 ;  /* 0x0000000c1d1d7220 */ /* 0x000fe20000410000 */
[----:B------:R-:W-:Y:S01]  /*d900*/  F2FP.BF16.PACK_AB R5, R5, R16 ;  /* 0x000000100505723e */ /* 0x000fe200000010ff */
[C---:B------:R-:W-:Y:S02]  /*d910*/  FMUL.FTZ R0, R30.reuse, R3 ;  /* 0x000000031e007220 */ /* 0x040fe40000410000 */
[----:B------:R-:W-:-:S02]  /*d920*/  FMUL.FTZ R30, R30, R13 ;  /* 0x0000000d1e1e7220 */ /* 0x000fc40000410000 */
[----:B------:R-:W-:Y:S02]  /*d930*/  FFMA.FTZ R17, R28, R17, R26 ;  /* 0x000000111c117223 */ /* 0x000fe4000001001a */
[C---:B------:R-:W-:Y:S02]  /*d940*/  FFMA.FTZ R21, R10.reuse, R12, -R21 ;  /* 0x0000000c0a157223 */ /* 0x040fe40000010815 */
[----:B------:R-:W-:Y:S01]  /*d950*/  FFMA.FTZ R2, R10, R2, R29 ;  /* 0x000000020a027223 */ /* 0x000fe2000001001d */
[----:B------:R-:W-:Y:S01]  /*d960*/  F2FP.BF16.PACK_AB R23, R17, R22 ;  /* 0x000000161117723e */ /* 0x000fe200000010ff */
[C---:B------:R-:W-:Y:S02]  /*d970*/  FFMA.FTZ R0, R27.reuse, R13, -R0 ;  /* 0x0000000d1b007223 */ /* 0x040fe40000010800 */
[----:B------:R-:W-:Y:S01]  /*d980*/  FFMA.FTZ R3, R27, R3, R30 ;  /* 0x000000031b037223 */ /* 0x000fe2000001001e */
[----:B------:R-:W-:Y:S02]  /*d990*/  F2FP.BF16.PACK_AB R20, R2, R21 ;  /* 0x000000150214723e */ /* 0x000fe400000010ff */
[----:B------:R-:W-:-:S02]  /*d9a0*/  MOV R21, R5 ;  /* 0x0000000500157202 */ /* 0x000fc40000000f00 */
[----:B------:R-:W-:Y:S02]  /*d9b0*/  F2FP.BF16.PACK_AB R22, R3, R0 ;  /* 0x000000000316723e */ /* 0x000fe400000010ff */
.L_x_2347:
[----:B------:R-:W-:Y:S05]  /*d9c0*/  BSYNC B0 ;  /* 0x0000000000007941 */ /* 0x000fea0003800000 */
.L_x_2346:
[----:B-----5:R3:W-:Y:S02]  /*d9d0*/  STS.128 [R211+0x3800], R20 ;  /* 0x00380014d3007388 */ /* 0x0207e40000000c00 */
.L_x_2345:
[----:B------:R-:W-:Y:S05]  /*d9e0*/  BSYNC B1 ;  /* 0x0000000000017941 */ /* 0x000fea0003800000 */
.L_x_2344:
[----:B------:R-:W-:-:S13]  /*d9f0*/  ISETP.GE.AND P0, PT, R9, R11, PT ;  /* 0x0000000b0900720c */ /* 0x000fda0003f06270 */
[----:B------:R1:W-:Y:S01]  /*da00*/  @P0 STS.128 [R211+0x5800], RZ ;  /* 0x005800ffd3000388 */ /* 0x0003e20000000c00 */
[----:B------:R-:W-:Y:S05]  /*da10*/  @P0 BRA `(.L_x_2339) ;  /* 0x0000509000000947 */ /* 0x000fea0003800000 */
[----:B-1-3--:R-:W5:Y:S01]  /*da20*/  LD.E.128 R40, [R40.64+0x100] ;  /* 0x0001000628287980 */ /* 0x00af62000c101d00 */
[----:B------:R-:W-:Y:S01]  /*da30*/  ISETP.GE.AND P0, PT, R9, R7, PT ;  /* 0x000000070900720c */ /* 0x000fe20003f06270 */
[----:B------:R-:W-:-:S12]  /*da40*/  BSSY B0, `(.L_x_2348) ;  /* 0x0000028000007945 */ /* 0x000fd80003800000 */
[----:B------:R-:W-:Y:S05]  /*da50*/  @P0 BRA `(.L_x_2349) ;  /* 0x0000026000000947 */ /* 0x000fea0003800000 */
[----:B------:R-:W3:Y:S04]  /*da60*/  LD.E.64 R2, [R24.64+0x80] ;  /* 0x0000800618027980 */ /* 0x000ee8000c101b00 */
[----:B--2---:R-:W2:Y:S01]  /*da70*/  LD.E.64 R10, [R14.64+0x80] ;  /* 0x000080060e0a7980 */ /* 0x004ea2000c101b00 */
[----:B-----5:R-:W-:Y:S01]  /*da80*/  LOP3.LUT R0, R41, 0xffff0000, RZ, 0xc0, !PT ;  /* 0xffff000029007812 */ /* 0x020fe200078ec0ff */
[----:B------:R-:W-:Y:S01]  /*da90*/  IMAD.U32 R21, R42, 0x10000, RZ ;  /* 0x000100002a157824 */ /* 0x000fe200078e00ff */
[----:B------:R-:W-:Y:S02]  /*daa0*/  LOP3.LUT R16, R43, 0xffff0000, RZ, 0xc0, !PT ;  /* 0xffff00002b107812 */ /* 0x000fe400078ec0ff */
[----:B------:R-:W-:Y:S02]  /*dab0*/  SHF.L.U32 R5, R41, 0x10, RZ ;  /* 0x0000001029057819 */ /* 0x000fe400000006ff */
[----:B------:R-:W-:-:S02]  /*dac0*/  SHF.L.U32 R7, R40, 0x10, RZ ;  /* 0x0000001028077819 */ /* 0x000fc400000006ff */
[----:B------:R-:W-:Y:S02]  /*dad0*/  SHF.L.U32 R20, R43, 0x10, RZ ;  /* 0x000000102b147819 */ /* 0x000fe400000006ff */
[----:B------:R-:W-:Y:S02]  /*dae0*/  LOP3.LUT R40, R40, 0xffff0000, RZ, 0xc0, !PT ;  /* 0xffff000028287812 */ /* 0x000fe400078ec0ff */
[----:B------:R-:W-:Y:S02]  /*daf0*/  LOP3.LUT R42, R42, 0xffff0000, RZ, 0xc0, !PT ;  /* 0xffff00002a2a7812 */ /* 0x000fe400078ec0ff */
[----:B---3--:R-:W-:Y:S02]  /*db00*/  LOP3.LUT R13, R2, 0xffff0000, RZ, 0xc0, !PT ;  /* 0xffff0000020d7812 */ /* 0x008fe400078ec0ff */
[----:B------:R-:W-:Y:S02]  /*db10*/  LOP3.LUT R9, R3, 0xffff0000, RZ, 0xc0, !PT ;  /* 0xffff000003097812 */ /* 0x000fe400078ec0ff */
[----:B--2---:R-:W-:Y:S01]  /*db20*/  LOP3.LUT R17, R10, 0xffff0000, RZ, 0xc0, !PT ;  /* 0xffff00000a117812 */ /* 0x004fe200078ec0ff */
[----:B------:R-:W-:Y:S01]  /*db30*/  FMUL.FTZ R12, R0, R13 ;  /* 0x0000000d000c7220 */ /* 0x000fe20000410000 */
[----:B------:R-:W-:Y:S01]  /*db40*/  LOP3.LUT R14, R11, 0xffff0000, RZ, 0xc0, !PT ;  /* 0xffff00000b0e7812 */ /* 0x000fe200078ec0ff */
[----:B------:R-:W-:Y:S01]  /*db50*/  FMUL.FTZ R15, R16, R9 ;  /* 0x00000009100f7220 */ /* 0x000fe20000410000 */
[----:B------:R-:W-:Y:S01]  /*db60*/  SHF.L.U32 R2, R2, 0x10, RZ ;  /* 0x0000001002027819 */ /* 0x000fe200000006ff */
[-C--:B------:R-:W-:Y:S01]  /*db70*/  FMUL.FTZ R0, R0, R17.reuse ;  /* 0x0000001100007220 */ /* 0x080fe20000410000 */
[----:B------:R-:W-:Y:S01]  /*db80*/  SHF.L.U32 R3, R3, 0x10, RZ ;  /* 0x0000001003037819 */ /* 0x000fe200000006ff */
[----:B------:R-:W-:Y:S01]  /*db90*/  IMAD.U32 R10, R10, 0x10000, RZ ;  /* 0x000100000a0a7824 */ /* 0x000fe200078e00ff */
[----:B------:R-:W-:Y:S01]  /*dba0*/  SHF.L.U32 R11, R11, 0x10, RZ ;  /* 0x000000100b0b7819 */ /* 0x000fe200000006ff */
[----:B------:R-:W-:-:S02]  /*dbb0*/  FFMA.FTZ R12, R5, R17, -R12 ;  /* 0x00000011050c7223 */ /* 0x000fc4000001080c */
[----:B------:R-:W-:Y:S02]  /*dbc0*/  FFMA.FTZ R5, R5, R13, R0 ;  /* 0x0000000d05057223 */ /* 0x000fe40000010000 */
[-C--:B------:R-:W-:Y:S02]  /*dbd0*/  FMUL.FTZ R16, R16, R14.reuse ;  /* 0x0000000e10107220 */ /* 0x080fe40000410000 */
[----:B------:R-:W-:Y:S01]  /*dbe0*/  FFMA.FTZ R15, R20, R14, -R15 ;  /* 0x0000000e140f7223 */ /* 0x000fe2000001080f */
[----:B------:R-:W-:Y:S01]  /*dbf0*/  F2FP.BF16.PACK_AB R41, R5, R12 ;  /* 0x0000000c0529723e */ /* 0x000fe200000010ff */
[----:B------:R-:W-:Y:S02]  /*dc00*/  FMUL.FTZ R0, R40, R2 ;  /* 0x0000000228007220 */ /* 0x000fe40000410000 */
[----:B------:R-:W-:Y:S02]  /*dc10*/  FMUL.FTZ R14, R42, R3 ;  /* 0x000000032a0e7220 */ /* 0x000fe40000410000 */
[----:B------:R-:W-:-:S02]  /*dc20*/  FMUL.FTZ R40, R40, R10 ;  /* 0x0000000a28287220 */ /* 0x000fc40000410000 */
[----:B------:R-:W-:Y:S02]  /*dc30*/  FMUL.FTZ R42, R42, R11 ;  /* 0x0000000b2a2a7220 */ /* 0x000fe40000410000 */
[C---:B------:R-:W-:Y:S02]  /*dc40*/  FFMA.FTZ R0, R7.reuse, R10, -R0 ;  /* 0x0000000a07007223 */ /* 0x040fe40000010800 */
[----:B------:R-:W-:Y:S02]  /*dc50*/  FFMA.FTZ R16, R20, R9, R16 ;  /* 0x0000000914107223 */ /* 0x000fe40000010010 */
[----:B------:R-:W-:Y:S02]  /*dc60*/  FFMA.FTZ R7, R7, R2, R40 ;  /* 0x0000000207077223 */ /* 0x000fe40000010028 */
[C---:B------:R-:W-:Y:S01]  /*dc70*/  FFMA.FTZ R14, R21.reuse, R11, -R14 ;  /* 0x0000000b150e7223 */ /* 0x040fe2000001080e */
[----:B------:R-:W-:Y:S01]  /*dc80*/  F2FP.BF16.PACK_AB R43, R16, R15 ;  /* 0x0000000f102b723e */ /* 0x000fe200000010ff */
[----:B------:R-:W-:Y:S01]  /*dc90*/  FFMA.FTZ R3, R21, R3, R42 ;  /* 0x0000000315037223 */ /* 0x000fe2000001002a */
[----:B------:R-:W-:-:S04]  /*dca0*/  F2FP.BF16.PACK_AB R40, R7, R0 ;  /* 0x000000000728723e */ /* 0x000fc800000010ff */
[----:B------:R-:W-:Y:S02]  /*dcb0*/  F2FP.BF16.PACK_AB R42, R3, R14 ;  /* 0x0000000e032a723e */ /* 0x000fe400000010ff */
.L_x_2349:
[----:B------:R-:W-:Y:S05]  /*dcc0*/  BSYNC B0 ;  /* 0x0000000000007941 */ /* 0x000fea0003800000 */
.L_x_2348:
[----:B-----5:R1:W-:Y:S01]  /*dcd0*/  STS.128 [R211+0x5800], R40 ;  /* 0x00580028d3007388 */ /* 0x0203e20000000c00 */
[----:B------:R-:W-:Y:S05]  /*dce0*/  BRA `(.L_x_2339) ;  /* 0x00004dc000007947 */ /* 0x000fea0003800000 */
.L_x_2302:
        /* <DEDUP_REMOVED lines=17> */
[----:B------:R-:W-:Y:S02]  /*de00*/  LEA.HI.X.SX32 R3, R3, R2, 0x1, P0 ;  /* 0x0000000203037211 */ /* 0x000fe400000f0eff */
[C---:B------:R-:W-:Y:S01]  /*de10*/  LEA R24, P0, R5.reuse, R36, 0x1 ;  /* 0x0000002405187211 */ /* 0x040fe200078008ff */
[----:B------:R-:W3:Y:S03]  /*de20*/  LD.E.128 R20, [R20.64] ;  /* 0x0000000614147980 */ /* 0x000ee6000c101d00 */
[----:B------:R-:W-:Y:S01]  /*de30*/  LEA.HI.X R25, R5, R37, R3, 0x1, P0 ;  /* 0x0000002505197211 */ /* 0x000fe200000f0c03 */
[----:B------:R-:W-:Y:S01]  /*de40*/  IMAD.MOV.U32 R3, RZ, RZ, RZ ;  /* 0x000000ffff037224 */ /* 0x000fe200078e00ff */
[----:B------:R-:W-:-:S04]  /*de50*/  @P1 IADD3 R3, -R15, RZ, RZ ;  /* 0x000000ff0f031210 */ /* 0x000fc80007ffe1ff */
[C---:B------:R-:W-:Y:S01]  /*de60*/  IADD3 R5, P0, R3.reuse, R0, RZ ;  /* 0x0000000003057210 */ /* 0x040fe20007f1e0ff */
[----:B------:R-:W4:Y:S03]  /*de70*/  LD.E.128 R24, [R24.64] ;  /* 0x0000000618187980 */ /* 0x000f26000c101d00 */
[----:B------:R-:W-:Y:S02]  /*de80*/  LEA.HI.X.SX32 R3, R3, R2, 0x1, P0 ;  /* 0x0000000203037211 */ /* 0x000fe400000f0eff */
[----:B------:R-:W-:-:S04]  /*de90*/  LEA R28, P0, R5, R38, 0x1 ;  /* 0x00000026051c7211 */ /* 0x000fc800078008ff */
[----:B------:R-:W-:-:S06]  /*dea0*/  LEA.HI.X R29, R5, R39, R3, 0x1, P0 ;  /* 0x00000027051d7211 */ /* 0x000fcc00000f0c03 */
[----:B--2---:R-:W2:Y:S01]  /*deb0*/  LD.E.128 R28, [R28.64] ;  /* 0x000000061c1c7980 */ /* 0x004ea2000c101d00 */
[C---:B-----5:R-:W-:Y:S01]  /*dec0*/  IMAD.U32 R5, R32.reuse, 0x10000, RZ ;  /* 0x0001000020057824 */ /* 0x060fe200078e00ff */
[----:B------:R-:W-:Y:S01]  /*ded0*/  LOP3.LUT R4, R32, 0xffff0000, RZ, 0xc0, !PT ;  /* 0xffff000020047812 */ /* 0x000fe200078ec0ff */
[C---:B------:R-:W-:Y:S01]  /*dee0*/  IMAD.U32 R14, R34.reuse, 0x10000, RZ ;  /* 0x00010000220e7824 */ /* 0x040fe200078e00ff */
[----:B------:R-:W-:Y:S02]  /*def0*/  LOP3.LUT R8, R34, 0xffff0000, RZ, 0xc0, !PT ;  /* 0xffff000022087812 */ /* 0x000fe400078ec0ff */
[C---:B------:R-:W-:Y:S02]  /*df00*/  LOP3.LUT R3, R33.reuse, 0xffff0000, RZ, 0xc0, !PT ;  /* 0xffff000021037812 */ /* 0x040fe400078ec0ff */
[----:B------:R-:W-:Y:S02]  /*df10*/  SHF.L.U32 R32, R33, 0x10, RZ ;  /* 0x0000001021207819 */ /* 0x000fe400000006ff */
[----:B------:R-:W-:-:S02]  /*df20*/  LOP3.LUT R6, R35, 0xffff0000, RZ, 0xc0, !PT ;  /* 0xffff000023067812 */ /* 0x000fc400078ec0ff */
[----:B------:R-:W-:Y:S02]  /*df30*/  SHF.L.U32 R34, R35, 0x10, RZ ;  /* 0x0000001023227819 */ /* 0x000fe400000006ff */
[C---:B---3--:R-:W-:Y:S01]  /*df40*/  SHF.L.U32 R16, R21.reuse, 0x10, RZ ;  /* 0x0000001015107819 */ /* 0x048fe200000006ff */
[----:B------:R-:W-:Y:S01]  /*df50*/  IMAD.U32 R33, R20, 0x10000, RZ ;  /* 0x0001000014217824 */ /* 0x000fe200078e00ff */
[----:B------:R-:W-:Y:S01]  /*df60*/  LOP3.LUT R44, R21, 0xffff0000, RZ, 0xc0, !PT ;  /* 0xffff0000152c7812 */ /* 0x000fe200078ec0ff */
[----:B------:R-:W-:Y:S01]  /*df70*/  IMAD.U32 R35, R22, 0x10000, RZ ;  /* 0x0001000016237824 */ /* 0x000fe200078e00ff */
[C---:B------:R-:W-:Y:S02]  /*df80*/  SHF.L.U32 R21, R23.reuse, 0x10, RZ ;  /* 0x0000001017157819 */ /* 0x040fe400000006ff */
[----:B------:R-:W-:Y:S02]  /*df90*/  LOP3.LUT R52, R23, 0xffff0000, RZ, 0xc0, !PT ;  /* 0xffff000017347812 */ /* 0x000fe400078ec0ff */
[----:B------:R-:W-:-:S02]  /*dfa0*/  LOP3.LUT R20, R20, 0xffff0000, RZ, 0xc0, !PT ;  /* 0xffff000014147812 */ /* 0x000fc400078ec0ff */
[C---:B----4-:R-:W-:Y:S01]  /*dfb0*/  SHF.L.U32 R23, R25.reuse, 0x10, RZ ;  /* 0x0000001019177819 */ /* 0x050fe200000006ff */
[----:B------:R-:W-:Y:S01]  /*dfc0*/  IMAD.U32 R50, R24, 0x10000, RZ ;  /* 0x0001000018327824 */ /* 0x000fe200078e00ff */
[----:B------:R-:W-:Y:S01]  /*dfd0*/  LOP3.LUT R53, R25, 0xffff0000, RZ, 0xc0, !PT ;  /* 0xffff000019357812 */ /* 0x000fe200078ec0ff */
[----:B------:R-:W-:Y:S01]  /*dfe0*/  IMAD.U32 R58, R26, 0x10000, RZ ;  /* 0x000100001a3a7824 */ /* 0x000fe200078e00ff */
        /* <DEDUP_REMOVED lines=10> */
[----:B------:R-:W-:Y:S01]  /*e090*/  @!P1 FADD.FTZ R53, -R53, -RZ ;  /* 0x800000ff35359221 */ /* 0x000fe20000010100 */
[----:B--2---:R-:W-:Y:S01]  /*e0a0*/  LOP3.LUT R26, R30, 0xffff0000, RZ, 0xc0, !PT ;  /* 0xffff00001e1a7812 */ /* 0x004fe200078ec0ff */
[----:B------:R-:W-:Y:S01]  /*e0b0*/  FMUL.FTZ R51, R20, R51 ;  /* 0x0000003314337220 */ /* 0x000fe20000410000 */
[----:B------:R-:W-:Y:S01]  /*e0c0*/  LOP3.LUT R20, R28, 0xffff0000, RZ, 0xc0, !PT ;  /* 0xffff00001c147812 */ /* 0x000fe200078ec0ff */
[----:B------:R-:W-:Y:S02]  /*e0d0*/  @!P1 FADD.FTZ R58, -R58, -RZ ;  /* 0x800000ff3a3a9221 */ /* 0x000fe40000010100 */
[----:B------:R-:W-:Y:S02]  /*e0e0*/  @!P1 FADD.FTZ R27, -R27, -RZ ;  /* 0x800000ff1b1b9221 */ /* 0x000fe40000010100 */
[----:B------:R-:W-:Y:S02]  /*e0f0*/  FMUL.FTZ R25, R22, R25 ;  /* 0x0000001916197220 */ /* 0x000fe40000410000 */
        /* <DEDUP_REMOVED lines=15> */
[----:B------:R-:W-:Y:S01]  /*e1f0*/  FFMA.FTZ R3, R3, R29, R44 ;  /* 0x0000001d03037223 */ /* 0x000fe2000001002c */
[----:B------:R-:W-:Y:S01]  /*e200*/  F2FP.BF16.PACK_AB R32, R4, R5 ;  /* 0x000000050420723e */ /* 0x000fe200000010ff */
[----:B------:R-:W-:Y:S02]  /*e210*/  FFMA.FTZ R14, R14, R28, R35 ;  /* 0x0000001c0e0e7223 */ /* 0x000fe40000010023 */
[----:B------:R-:W-:Y:S01]  /*e220*/  FFMA.FTZ R21, R34, R24, R21 ;  /* 0x0000001822157223 */ /* 0x000fe20000010015 */
[----:B------:R-:W-:Y:S01]  /*e230*/  F2FP.BF16.PACK_AB R33, R3, R16 ;  /* 0x000000100321723e */ /* 0x000fe200000010ff */
[----:B------:R-:W-:Y:S02]  /*e240*/  FFMA.FTZ R6, R6, R30, R27 ;  /* 0x0000001e06067223 */ /* 0x000fe4000001001b */
[----:B------:R-:W-:-:S03]  /*e250*/  FFMA.FTZ R25, R8, R26, R25 ;  /* 0x0000001a08197223 */ /* 0x000fc60000010019 */
[----:B------:R-:W-:Y:S02]  /*e260*/  F2FP.BF16.PACK_AB R35, R6, R21 ;  /* 0x000000150623723e */ /* 0x000fe400000010ff */
[----:B------:R-:W-:Y:S02]  /*e270*/  F2FP.BF16.PACK_AB R34, R25, R14 ;  /* 0x0000000e1922723e */ /* 0x000fe400000010ff */
.L_x_2355:
[----:B------:R-:W-:Y:S05]  /*e280*/  BSYNC B0 ;  /* 0x0000000000007941 */ /* 0x000fea0003800000 */
.L_x_2354:
[----:B-----5:R3:W-:Y:S02]  /*e290*/  STS.128 [R211], R32 ;  /* 0x00000020d3007388 */ /* 0x0207e40000000c00 */
.L_x_2353:
[----:B------:R-:W-:Y:S05]  /*e2a0*/  BSYNC B1 ;  /* 0x0000000000017941 */ /* 0x000fea0003800000 */
.L_x_2352:
        /* <DEDUP_REMOVED lines=35> */
[C---:B--2---:R-:W-:Y:S01]  /*e4e0*/  SHF.L.U32 R16, R21.reuse, 0x10, RZ ;  /* 0x0000001015107819 */ /* 0x044fe200000006ff */
[----:B------:R-:W-:Y:S01]  /*e4f0*/  IMAD.U32 R33, R20, 0x10000, RZ ;  /* 0x0001000014217824 */ /* 0x000fe200078e00ff */
[----:B------:R-:W-:Y:S01]  /*e500*/  LOP3.LUT R44, R21, 0xffff0000, RZ, 0xc0, !PT ;  /* 0xffff0000152c7812 */ /* 0x000fe200078ec0ff */
[----:B------:R-:W-:Y:S01]  /*e510*/  IMAD.U32 R35, R22, 0x10000, RZ ;  /* 0x0001000016237824 */ /* 0x000fe200078e00ff */
[C---:B------:R-:W-:Y:S02]  /*e520*/  SHF.L.U32 R21, R23.reuse, 0x10, RZ ;  /* 0x0000001017157819 */ /* 0x040fe400000006ff */
[----:B------:R-:W-:Y:S02]  /*e530*/  LOP3.LUT R52, R23, 0xffff0000, RZ, 0xc0, !PT ;  /* 0xffff000017347812 */ /* 0x000fe400078ec0ff */
[----:B------:R-:W-:-:S02]  /*e540*/  LOP3.LUT R20, R20, 0xffff0000, RZ, 0xc0, !PT ;  /* 0xffff000014147812 */ /* 0x000fc400078ec0ff */
[C---:B---3--:R-:W-:Y:S01]  /*e550*/  SHF.L.U32 R23, R25.reuse, 0x10, RZ ;  /* 0x0000001019177819 */ /* 0x048fe200000006ff */
        /* <DEDUP_REMOVED lines=14> */
[----:B----4-:R-:W-:Y:S01]  /*e640*/  LOP3.LUT R26, R30, 0xffff0000, RZ, 0xc0, !PT ;  /* 0xffff00001e1a7812 */ /* 0x010fe200078ec0ff */
        /* <DEDUP_REMOVED lines=29> */
.L_x_2359:
[----:B------:R-:W-:Y:S05]  /*e820*/  BSYNC B0 ;  /* 0x0000000000007941 */ /* 0x000fea0003800000 */
.L_x_2358:
[----:B-----5:R1:W-:Y:S02]  /*e830*/  STS.128 [R211+0x2000], R32 ;  /* 0x00200020d3007388 */ /* 0x0203e40000000c00 */
.L_x_2357:
[----:B------:R-:W-:Y:S05]  /*e840*/  BSYNC B1 ;  /* 0x0000000000017941 */ /* 0x000fea0003800000 */
.L_x_2356:
        /* <DEDUP_REMOVED lines=16> */
[----:B------:R-:W3:Y:S03]  /*e950*/  LD.E.128 R20, [R20.64+0x100] ;  /* 0x0001000614147980 */ /* 0x000ee6000c101d00 */
[----:B------:R-:W-:Y:S01]  /*e960*/  LEA.HI.X R25, R3, R37, R4, 0x1, P0 ;  /* 0x0000002503197211 */ /* 0x000fe200000f0c04 */
[----:B------:R-:W-:Y:S01]  /*e970*/  IMAD.MOV.U32 R3, RZ, RZ, RZ ;  /* 0x000000ffff037224 */ /* 0x000fe200078e00ff */
[----:B------:R-:W-:-:S04]  /*e980*/  @P1 IADD3 R3, -R15, RZ, RZ ;  /* 0x000000ff0f031210 */ /* 0x000fc80007ffe1ff */
[C---:B------:R-:W-:Y:S01]  /*e990*/  IADD3 R5, P0, R3.reuse, R0, RZ ;  /* 0x0000000003057210 */ /* 0x040fe20007f1e0ff */
[----:B--2---:R-:W2:Y:S03]  /*e9a0*/  LD.E.128 R24, [R24.64+0x100] ;  /* 0x0001000618187980 */ /* 0x004ea6000c101d00 */
        /* <DEDUP_REMOVED lines=19> */
[C---:B--2---:R-:W-:Y:S01]  /*eae0*/  SHF.L.U32 R23, R25.reuse, 0x10, RZ ;  /* 0x0000001019177819 */ /* 0x044fe200000006ff */
[----:B-1----:R-:W-:Y:S01]  /*eaf0*/  IMAD.U32 R48, R24, 0x10000, RZ ;  /* 0x0001000018307824 */ /* 0x002fe200078e00ff */
        /* <DEDUP_REMOVED lines=43> */
.L_x_2361:
[----:B------:R-:W-:Y:S05]  /*edb0*/  BSYNC B0 ;  /* 0x0000000000007941 */ /* 0x000fea0003800000 */
.L_x_2360:
[----:B-----5:R3:W-:Y:S02]  /*edc0*/  STS.128 [R211+0x4000], R32 ;  /* 0x00400020d3007388 */ /* 0x0207e40000000c00 */
.L_x_2351:
[----:B------:R-:W-:Y:S05]  /*edd0*/  BSYNC B2 ;  /* 0x0000000000027941 */ /* 0x000fea0003800000 */
.L_x_2350:
        /* <DEDUP_REMOVED lines=13> */
[-C--:B------:R-:W-:Y:S01]  /*eeb0*/  ISETP.GE.AND P0, PT, R12, R15.reuse, PT ;  /* 0x0000000f0c00720c */ /* 0x080fe20003f06270 */
[----:B------:R-:W-:Y:S01]  /*eec0*/  IMAD.MOV.U32 R21, RZ, RZ, RZ ;  /* 0x000000ffff157224 */ /* 0x000fe200078e00ff */
[C---:B------:R-:W-:Y:S02]  /*eed0*/  IADD3 R4, P1, R45.reuse, R0, RZ ;  /* 0x000000002d047210 */ /* 0x040fe40007f3e0ff */
[----:B------:R-:W-:Y:S02]  /*eee0*/  MOV R5, R15 ;  /* 0x0000000f00057202 */ /* 0x000fe40000000f00 */
[----:B------:R-:W-:-:S07]  /*eef0*/  LEA.HI.X.SX32 R3, R45, R2, 0x1, P1 ;  /* 0x000000022d037211 */ /* 0x000fce00008f0eff */
[--C-:B------:R-:W-:Y:S02]  /*ef00*/  @P0 IMAD.MOV R21, RZ, RZ, -R15.reuse ;  /* 0x000000ffff150224 */ /* 0x100fe400078e0a0f */
[----:B------:R-:W-:-:S03]  /*ef10*/  @P0 IMAD.MOV R5, RZ, RZ, -R15 ;  /* 0x000000ffff050224 */ /* 0x000fc600078e0a0f */
[----:B------:R-:W-:-:S04]  /*ef20*/  IADD3 R23, P1, R21, R4, RZ ;  /* 0x0000000415177210 */ /* 0x000fc80007f3e0ff */
[----:B------:R-:W-:Y:S02]  /*ef30*/  LEA.HI.X.SX32 R21, R21, R3, 0x1, P1 ;  /* 0x0000000315157211 */ /* 0x000fe400008f0eff */
[----:B------:R-:W-:-:S04]  /*ef40*/  LEA R24, P1, R23, R36, 0x1 ;  /* 0x0000002417187211 */ /* 0x000fc800078208ff */
[----:B------:R-:W-:Y:S01]  /*ef50*/  LEA.HI.X R25, R23, R37, R21, 0x1, P1 ;  /* 0x0000002517197211 */ /* 0x000fe200008f0c15 */
[----:B------:R-:W-:-:S04]  /*ef60*/  IMAD.WIDE R20, R5, 0x2, R46 ;  /* 0x0000000205147825 */ /* 0x000fc800078e022e */
[----:B------:R-:W-:Y:S01]  /*ef70*/  IMAD.MOV.U32 R5, RZ, RZ, RZ ;  /* 0x000000ffff057224 */ /* 0x000fe200078e00ff */
[----:B------:R-:W-:Y:S01]  /*ef80*/  @P0 IADD3 R5, -R15, RZ, RZ ;  /* 0x000000ff0f050210 */ /* 0x000fe20007ffe1ff */
[----:B------:R-:W3:Y:S03]  /*ef90*/  LD.E.128 R24, [R24.64] ;  /* 0x0000000618187980 */ /* 0x000ee6000c101d00 */
[C---:B------:R-:W-:Y:S01]  /*efa0*/  IADD3 R29, P1, R5.reuse, R4, RZ ;  /* 0x00000004051d7210 */ /* 0x040fe20007f3e0ff */
[----:B--2---:R-:W2:Y:S03]  /*efb0*/  LD.E.128 R20, [R20.64] ;  /* 0x0000000614147980 */ /* 0x004ea6000c101d00 */
[----:B------:R-:W-:Y:S02]  /*efc0*/  LEA.HI.X.SX32 R3, R5, R3, 0x1, P1 ;  /* 0x0000000305037211 */ /* 0x000fe400008f0eff */
[----:B------:R-:W-:-:S04]  /*efd0*/  LEA R28, P1, R29, R38, 0x1 ;  /* 0x000000261d1c7211 */ /* 0x000fc800078208ff */
[----:B------:R-:W-:-:S06]  /*efe0*/  LEA.HI.X R29, R29, R39, R3, 0x1, P1 ;  /* 0x000000271d1d7211 */ /* 0x000fcc00008f0c03 */
[----:B----4-:R-:W4:Y:S01]  /*eff0*/  LD.E.128 R28, [R28.64] ;  /* 0x000000061c1c7980 */ /* 0x010f22000c101d00 */
[C---:B-----5:R-:W-:Y:S01]  /*f000*/  IMAD.U32 R5, R32.reuse, 0x10000, RZ ;  /* 0x0001000020057824 */ /* 0x060fe200078e00ff */
[----:B------:R-:W-:Y:S01]  /*f010*/  LOP3.LUT R4, R32, 0xffff0000, RZ, 0xc0, !PT ;  /* 0xffff000020047812 */ /* 0x000fe200078ec0ff */
[C---:B------:R-:W-:Y:S01]  /*f020*/  IMAD.U32 R32, R33.reuse, 0x10000, RZ ;  /* 0x0001000021207824 */ /* 0x040fe200078e00ff */
[----:B------:R-:W-:Y:S02]  /*f030*/  LOP3.LUT R3, R33, 0xffff0000, RZ, 0xc0, !PT ;  /* 0xffff000021037812 */ /* 0x000fe400078ec0ff */
[C---:B------:R-:W-:Y:S02]  /*f040*/  SHF.L.U32 R16, R34.reuse, 0x10, RZ ;  /* 0x0000001022107819 */ /* 0x040fe400000006ff */
[----:B------:R-:W-:Y:S02]  /*f050*/  LOP3.LUT R14, R34, 0xffff0000, RZ, 0xc0, !PT ;  /* 0xffff0000220e7812 */ /* 0x000fe400078ec0ff */
[C---:B------:R-:W-:Y:S01]  /*f060*/  LOP3.LUT R8, R35.reuse, 0xffff0000, RZ, 0xc0, !PT ;  /* 0xffff000023087812 */ /* 0x040fe200078ec0ff */
[----:B------:R-:W-:-:S02]  /*f070*/  IMAD.U32 R35, R35, 0x10000, RZ ;  /* 0x0001000023237824 */ /* 0x000fc400078e00ff */
[C---:B---3--:R-:W-:Y:S01]  /*f080*/  IMAD.U32 R34, R24.reuse, 0x10000, RZ ;  /* 0x0001000018227824 */ /* 0x048fe200078e00ff */
[----:B------:R-:W-:Y:S01]  /*f090*/  LOP3.LUT R33, R24, 0xffff0000, RZ, 0xc0, !PT ;  /* 0xffff000018217812 */ /* 0x000fe200078ec0ff */
[----:B------:R-:W-:Y:S01]  /*f0a0*/  IMAD.U32 R44, R26, 0x10000, RZ ;  /* 0x000100001a2c7824 */ /* 0x000fe200078e00ff */
[C---:B------:R-:W-:Y:S01]  /*f0b0*/  SHF.L.U32 R24, R25.reuse, 0x10, RZ ;  /* 0x0000001019187819 */ /* 0x040fe200000006ff */
[----:B--2---:R-:W-:Y:S01]  /*f0c0*/  IMAD.U32 R51, R20, 0x10000, RZ ;  /* 0x0001000014337824 */ /* 0x004fe200078e00ff */
[----:B------:R-:W-:Y:S01]  /*f0d0*/  LOP3.LUT R48, R25, 0xffff0000, RZ, 0xc0, !PT ;  /* 0xffff000019307812 */ /* 0x000fe200078ec0ff */
[----:B------:R-:W-:Y:S01]  /*f0e0*/  IMAD.U32 R53, R22, 0x10000, RZ ;  /* 0x0001000016357824 */ /* 0x000fe200078e00ff */
[----:B------:R-:W-:Y:S01]  /*f0f0*/  LOP3.LUT R26, R26, 0xffff0000, RZ, 0xc0, !PT ;  /* 0xffff00001a1a7812 */ /* 0x000fe200078ec0ff */
[----:B------:R-:W-:Y:S01]  /*f100*/  @!P0 FADD.FTZ R24, -R24, -RZ ;  /* 0x800000ff18188221 */ /* 0x000fe20000010100 */
[----:B------:R-:W-:Y:S01]  /*f110*/  SHF.L.U32 R25, R27, 0x10, RZ ;  /* 0x000000101b197819 */ /* 0x000fe200000006ff */
        /* <DEDUP_REMOVED lines=11> */
[C---:B------:R-:W-:Y:S01]  /*f1d0*/  SHF.L.U32 R22, R23.reuse, 0x10, RZ ;  /* 0x0000001017167819 */ /* 0x040fe200000006ff */
        /* <DEDUP_REMOVED lines=27> */
[----:B------:R-:W-:Y:S01]  /*f390*/  FFMA.FTZ R27, R8, R30, R27 ;  /* 0x0000001e081b7223 */ /* 0x000fe2000001001b */
[----:B------:R-:W-:-:S04]  /*f3a0*/  F2FP.BF16.PACK_AB R34, R21, R16 ;  /* 0x000000101522723e */ /* 0x000fc800000010ff */
[----:B------:R-:W-:Y:S02]  /*f3b0*/  F2FP.BF16.PACK_AB R35, R27, R22 ;  /* 0x000000161b23723e */ /* 0x000fe400000010ff */
.L_x_2367:
[----:B------:R-:W-:Y:S05]  /*f3c0*/  BSYNC B0 ;  /* 0x0000000000007941 */ /* 0x000fea0003800000 */
.L_x_2366:
[----:B-----5:R3:W-:Y:S02]  /*f3d0*/  STS.128 [R211+0x800], R32 ;  /* 0x00080020d3007388 */ /* 0x0207e40000000c00 */
.L_x_2365:
[----:B------:R-:W-:Y:S05]  /*f3e0*/  BSYNC B1 ;  /* 0x0000000000017941 */ /* 0x000fea0003800000 */
.L_x_2364:
        /* <DEDUP_REMOVED lines=8> */
[-C--:B------:R-:W-:Y:S01]  /*f470*/  ISETP.GE.AND P0, PT, R10, R15.reuse, PT ;  /* 0x0000000f0a00720c */ /* 0x080fe20003f06270 */
[----:B------:R-:W-:Y:S01]  /*f480*/  IMAD.MOV.U32 R21, RZ, RZ, RZ ;  /* 0x000000ffff157224 */ /* 0x000fe200078e00ff */
[----:B------:R-:W-:Y:S02]  /*f490*/  IADD3 R3, R45, 0x40, RZ ;  /* 0x000000402d037810 */ /* 0x000fe40007ffe0ff */
[----:B------:R-:W-:Y:S02]  /*f4a0*/  MOV R5, R15 ;  /* 0x0000000f00057202 */ /* 0x000fe40000000f00 */
[----:B------:R-:W-:-:S04]  /*f4b0*/  IADD3 R4, P1, R3, R0, RZ ;  /* 0x0000000003047210 */ /* 0x000fc80007f3e0ff */
[----:B------:R-:W-:-:S03]  /*f4c0*/  LEA.HI.X.SX32 R3, R3, R2, 0x1, P1 ;  /* 0x0000000203037211 */ /* 0x000fc600008f0eff */
        /* <DEDUP_REMOVED lines=11> */
[----:B--2---:R-:W2:Y:S03]  /*f580*/  LD.E.128 R20, [R20.64+0x80] ;  /* 0x0000800614147980 */ /* 0x004ea6000c101d00 */
        /* <DEDUP_REMOVED lines=64> */
.L_x_2371:
[----:B------:R-:W-:Y:S05]  /*f990*/  BSYNC B0 ;  /* 0x0000000000007941 */ /* 0x000fea0003800000 */
.L_x_2370:
[----:B-----5:R3:W-:Y:S02]  /*f9a0*/  STS.128 [R211+0x2800], R32 ;  /* 0x00280020d3007388 */ /* 0x0207e40000000c00 */
.L_x_2369:
[----:B------:R-:W-:Y:S05]  /*f9b0*/  BSYNC B1 ;  /* 0x0000000000017941 */ /* 0x000fea0003800000 */
.L_x_2368:
[----:B------:R-:W-:-:S13]  /*f9c0*/  ISETP.GE.AND P0, PT, R9, R11, PT ;  /* 0x0000000b0900720c */ /* 0x000fda0003f06270 */
[----:B------:R1:W-:Y:S01]  /*f9d0*/  @P0 STS.128 [R211+0x4800], RZ ;  /* 0x004800ffd3000388 */ /* 0x0003e20000000c00 */
[----:B------:R-:W-:Y:S05]  /*f9e0*/  @P0 BRA `(.L_x_2363) ;  /* 0x0000059000000947 */ /* 0x000fea0003800000 */
[----:B------:R1:W5:Y:S01]  /*f9f0*/  LD.E.128 R20, [R46.64+0x100] ;  /* 0x000100062e147980 */ /* 0x000362000c101d00 */
        /* <DEDUP_REMOVED lines=11> */
[----:B------:R-:W-:Y:S01]  /*fab0*/  IADD3 R27, P1, R25, R4, RZ ;  /* 0x00000004191b7210 */ /* 0x000fe20007f3e0ff */
[----:B------:R-:W-:-:S03]  /*fac0*/  IMAD.WIDE R28, R5, 0x2, R46 ;  /* 0x00000002051c7825 */ /* 0x000fc600078e022e */
[----:B------:R-:W-:Y:S01]  /*fad0*/  LEA.HI.X.SX32 R25, R25, R3, 0x1, P1 ;  /* 0x0000000319197211 */ /* 0x000fe200008f0eff */
[----:B------:R-:W-:Y:S01]  /*fae0*/  IMAD.MOV.U32 R5, RZ, RZ, RZ ;  /* 0x000000ffff057224 */ /* 0x000fe200078e00ff */
[----:B------:R-:W-:Y:S01]  /*faf0*/  LEA R24, P1, R27, R36, 0x1 ;  /* 0x000000241b187211 */ /* 0x000fe200078208ff */
[----:B--2---:R-:W2:Y:S01]  /*fb00*/  LD.E.128 R28, [R28.64+0x100] ;  /* 0x000100061c1c7980 */ /* 0x004ea2000c101d00 */
[----:B------:R-:W-:Y:S02]  /*fb10*/  @P0 IADD3 R5, -R15, RZ, RZ ;  /* 0x000000ff0f050210 */ /* 0x000fe40007ffe1ff */
[----:B------:R-:W-:Y:S02]  /*fb20*/  LEA.HI.X R25, R27, R37, R25, 0x1, P1 ;  /* 0x000000251b197211 */ /* 0x000fe400008f0c19 */
[----:B-1-3--:R-:W-:-:S04]  /*fb30*/  IADD3 R33, P1, R5, R4, RZ ;  /* 0x0000000405217210 */ /* 0x00afc80007f3e0ff */
[----:B------:R-:W-:Y:S01]  /*fb40*/  LEA.HI.X.SX32 R3, R5, R3, 0x1, P1 ;  /* 0x0000000305037211 */ /* 0x000fe200008f0eff */
[----:B------:R-:W3:Y:S01]  /*fb50*/  LD.E.128 R24, [R24.64] ;  /* 0x0000000618187980 */ /* 0x000ee2000c101d00 */
[----:B------:R-:W-:-:S04]  /*fb60*/  LEA R32, P1, R33, R38, 0x1 ;  /* 0x0000002621207211 */ /* 0x000fc800078208ff */
[----:B------:R-:W-:-:S06]  /*fb70*/  LEA.HI.X R33, R33, R39, R3, 0x1, P1 ;  /* 0x0000002721217211 */ /* 0x000fcc00008f0c03 */
[----:B----4-:R-:W4:Y:S01]  /*fb80*/  LD.E.128 R32, [R32.64] ;  /* 0x0000000620207980 */ /* 0x010f22000c101d00 */
[C---:B-----5:R-:W-:Y:S01]  /*fb90*/  IMAD.U32 R5, R20.reuse, 0x10000, RZ ;  /* 0x0001000014057824 */ /* 0x060fe200078e00ff */
[----:B------:R-:W-:Y:S01]  /*fba0*/  LOP3.LUT R4, R20, 0xffff0000, RZ, 0xc0, !PT ;  /* 0xffff000014047812 */ /* 0x000fe200078ec0ff */
[C---:B------:R-:W-:Y:S01]  /*fbb0*/  IMAD.U32 R20, R21.reuse, 0x10000, RZ ;  /* 0x0001000015147824 */ /* 0x040fe200078e00ff */
[----:B------:R-:W-:Y:S01]  /*fbc0*/  LOP3.LUT R3, R21, 0xffff0000, RZ, 0xc0, !PT ;  /* 0xffff000015037812 */ /* 0x000fe200078ec0ff */
[C---:B------:R-:W-:Y:S01]  /*fbd0*/  IMAD.U32 R44, R23.reuse, 0x10000, RZ ;  /* 0x00010000172c7824 */ /* 0x040fe200078e00ff */
[C---:B------:R-:W-:Y:S02]  /*fbe0*/  SHF.L.U32 R16, R22.reuse, 0x10, RZ ;  /* 0x0000001016107819 */ /* 0x040fe400000006ff */
[----:B------:R-:W-:Y:S02]  /*fbf0*/  LOP3.LUT R14, R22, 0xffff0000, RZ, 0xc0, !PT ;  /* 0xffff0000160e7812 */ /* 0x000fe400078ec0ff */
[----:B------:R-:W-:-:S02]  /*fc00*/  LOP3.LUT R8, R23, 0xffff0000, RZ, 0xc0, !PT ;  /* 0xffff000017087812 */ /* 0x000fc400078ec0ff */
[----:B--2---:R-:W-:Y:S02]  /*fc10*/  SHF.L.U32 R48, R28, 0x10, RZ ;  /* 0x000000101c307819 */ /* 0x004fe400000006ff */
[----:B------:R-:W-:Y:S02]  /*fc20*/  LOP3.LUT R47, R29, 0xffff0000, RZ, 0xc0, !PT ;  /* 0xffff00001d2f7812 */ /* 0x000fe400078ec0ff */
[----:B------:R-:W-:Y:S01]  /*fc30*/  SHF.L.U32 R50, R30, 0x10, RZ ;  /* 0x000000101e327819 */ /* 0x000fe200000006ff */
[C---:B---3--:R-:W-:Y:S01]  /*fc40*/  IMAD.U32 R23, R24.reuse, 0x10000, RZ ;  /* 0x0001000018177824 */ /* 0x048fe200078e00ff */
[----:B------:R-:W-:Y:S01]  /*fc50*/  LOP3.LUT R22, R24, 0xffff0000, RZ, 0xc0, !PT ;  /* 0xffff000018167812 */ /* 0x000fe200078ec0ff */
[----:B------:R-:W-:Y:S01]  /*fc60*/  IMAD.U32 R45, R26, 0x10000, RZ ;  /* 0x000100001a2d7824 */ /* 0x000fe200078e00ff */
[----:B------:R-:W-:Y:S01]  /*fc70*/  SHF.L.U32 R21, R25, 0x10, RZ ;  /* 0x0000001019157819 */ /* 0x000fe200000006ff */
[----:B------:R-:W-:Y:S01]  /*fc80*/  IMAD.U32 R24, R27, 0x10000, RZ ;  /* 0x000100001b187824 */ /* 0x000fe200078e00ff */
[----:B------:R-:W-:-:S02]  /*fc90*/  LOP3.LUT R46, R25, 0xffff0000, RZ, 0xc0, !PT ;  /* 0xffff0000192e7812 */ /* 0x000fc400078ec0ff */
[----:B------:R-:W-:Y:S02]  /*fca0*/  LOP3.LUT R25, R26, 0xffff0000, RZ, 0xc0, !PT ;  /* 0xffff00001a197812 */ /* 0x000fe400078ec0ff */
[----:B------:R-:W-:Y:S02]  /*fcb0*/  LOP3.LUT R26, R27, 0xffff0000, RZ, 0xc0, !PT ;  /* 0xffff00001b1a7812 */ /* 0x000fe400078ec0ff */
[----:B------:R-:W-:Y:S01]  /*fcc0*/  LOP3.LUT R27, R28, 0xffff0000, RZ, 0xc0, !PT ;  /* 0xffff00001c1b7812 */ /* 0x000fe200078ec0ff */
[----:B------:R-:W-:Y:S02]  /*fcd0*/  IMAD.U32 R28, R29, 0x10000, RZ ;  /* 0x000100001d1c7824 */ /* 0x000fe400078e00ff */
[----:B------:R-:W-:Y:S02]  /*fce0*/  IMAD.U32 R29, R31, 0x10000, RZ ;  /* 0x000100001f1d7824 */ /* 0x000fe400078e00ff */
[----:B------:R-:W-:Y:S02]  /*fcf0*/  @!P0 FADD.FTZ R23, -R23, -RZ ;  /* 0x800000ff17178221 */ /* 0x000fe40000010100 */
[----:B------:R-:W-:Y:S01]  /*fd00*/  @!P0 FADD.FTZ R24, -R24, -RZ ;  /* 0x800000ff18188221 */ /* 0x000fe20000010100 */
[----:B------:R-:W-:Y:S01]  /*fd10*/  LOP3.LUT R30, R30, 0xffff0000, RZ, 0xc0, !PT ;  /* 0xffff00001e1e7812 */ /* 0x000fe200078ec0ff */
[----:B------:R-:W-:Y:S01]  /*fd20*/  @!P0 FADD.FTZ R22, -R22, -RZ ;  /* 0x800000ff16168221 */ /* 0x000fe20000010100 */
[----:B------:R-:W-:Y:S01]  /*fd30*/  LOP3.LUT R31, R31, 0xffff0000, RZ, 0xc0, !PT ;  /* 0xffff00001f1f7812 */ /* 0x000fe200078ec0ff */
[----:B------:R-:W-:-:S02]  /*fd40*/  @!P0 FADD.FTZ R21, -R21, -RZ ;  /* 0x800000ff15158221 */ /* 0x000fc40000010100 */
[----:B------:R-:W-:Y:S02]  /*fd50*/  @!P0 FADD.FTZ R25, -R25, -RZ ;  /* 0x800000ff19198221 */ /* 0x000fe40000010100 */
[----:B------:R-:W-:Y:S01]  /*fd60*/  FMUL.FTZ R48, R48, R23 ;  /* 0x0000001730307220 */ /* 0x000fe20000410000 */
[C---:B----4-:R-:W-:Y:S01]  /*fd70*/  LOP3.LUT R23, R32.reuse, 0xffff0000, RZ, 0xc0, !PT ;  /* 0xffff000020177812 */ /* 0x050fe200078ec0ff */
[----:B------:R-:W-:Y:S01]  /*fd80*/  FMUL.FTZ R29, R29, R24 ;  /* 0x000000181d1d7220 */ /* 0x000fe20000410000 */
[----:B------:R-:W-:Y:S01]  /*fd90*/  SHF.L.U32 R24, R32, 0x10, RZ ;  /* 0x0000001020187819 */ /* 0x000fe200000006ff */
[----:B------:R-:W-:Y:S02]  /*fda0*/  @!P0 FADD.FTZ R46, -R46, -RZ ;  /* 0x800000ff2e2e8221 */ /* 0x000fe40000010100 */
[----:B------:R-:W-:Y:S02]  /*fdb0*/  @!P0 FADD.FTZ R26, -R26, -RZ ;  /* 0x800000ff1a1a8221 */ /* 0x000fe40000010100 */
[----:B------:R-:W-:-:S02]  /*fdc0*/  FMUL.FTZ R27, R27, R22 ;  /* 0x000000161b1b7220 */ /* 0x000fc40000410000 */
[----:B------:R-:W-:Y:S01]  /*fdd0*/  @!P0 FADD.FTZ R45, -R45, -RZ ;  /* 0x800000ff2d2d8221 */ /* 0x000fe20000010100 */
[----:B------:R-:W-:Y:S01]  /*fde0*/  LOP3.LUT R32, R33, 0xffff0000, RZ, 0xc0, !PT ;  /* 0xffff000021207812 */ /* 0x000fe200078ec0ff */
[----:B------:R-:W-:Y:S01]  /*fdf0*/  FMUL.FTZ R21, R28, R21 ;  /* 0x000000151c157220 */ /* 0x000fe20000410000 */
[----:B------:R-:W-:Y:S01]  /*fe00*/  LOP3.LUT R28, R34, 0xffff0000, RZ, 0xc0, !PT ;  /* 0xffff0000221c7812 */ /* 0x000fe200078ec0ff */
[----:B------:R-:W-:Y:S01]  /*fe10*/  FMUL.FTZ R25, R30, R25 ;  /* 0x000000191e197220 */ /* 0x000fe20000410000 */
[----:B------:R-:W-:Y:S01]  /*fe20*/  SHF.L.U32 R30, R34, 0x10, RZ ;  /* 0x00000010221e7819 */ /* 0x000fe200000006ff */
[----:B------:R-:W-:Y:S01]  /*fe30*/  FMUL.FTZ R46, R47, R46 ;  /* 0x0000002e2f2e7220 */ /* 0x000fe20000410000 */
[----:B------:R-:W-:Y:S01]  /*fe40*/  LOP3.LUT R34, R35, 0xffff0000, RZ, 0xc0, !PT ;  /* 0xffff000023227812 */ /* 0x000fe200078ec0ff */
[----:B------:R-:W-:Y:S02]  /*fe50*/  FMUL.FTZ R31, R31, R26 ;  /* 0x0000001a1f1f7220 */ /* 0x000fe40000410000 */
[----:B------:R-:W-:-:S02]  /*fe60*/  IMAD.U32 R22, R33, 0x10000, RZ ;  /* 0x0001000021167824 */ /* 0x000fc400078e00ff */
[----:B------:R-:W-:Y:S02]  /*fe70*/  FMUL.FTZ R45, R50, R45 ;  /* 0x0000002d322d7220 */ /* 0x000fe40000410000 */
[----:B------:R-:W-:Y:S02]  /*fe80*/  IMAD.U32 R26, R35, 0x10000, RZ ;  /* 0x00010000231a7824 */ /* 0x000fe400078e00ff */
[----:B------:R-:W-:Y:S02]  /*fe90*/  FFMA.FTZ R5, R5, R24, R48 ;  /* 0x0000001805057223 */ /* 0x000fe40000010030 */
[----:B------:R-:W-:Y:S02]  /*fea0*/  FFMA.FTZ R4, R4, R23, R27 ;  /* 0x0000001704047223 */ /* 0x000fe4000001001b */
[----:B------:R-:W-:Y:S02]  /*feb0*/  FFMA.FTZ R20, R20, R22, R21 ;  /* 0x0000001614147223 */ /* 0x000fe40000010015 */
[----:B------:R-:W-:Y:S01]  /*fec0*/  FFMA.FTZ R3, R3, R32, R46 ;  /* 0x0000002003037223 */ /* 0x000fe2000001002e */
[----:B------:R-:W-:Y:S01]  /*fed0*/  F2FP.BF16.PACK_AB R4, R4, R5 ;  /* 0x000000050404723e */ /* 0x000fe200000010ff */
[----:B------:R-:W-:-:S02]  /*fee0*/  FFMA.FTZ R16, R16, R30, R45 ;  /* 0x0000001e10107223 */ /* 0x000fc4000001002d */
[----:B------:R-:W-:Y:S02]  /*fef0*/  FFMA.FTZ R25, R14, R28, R25 ;  /* 0x0000001c0e197223 */ /* 0x000fe40000010019 */
[----:B------:R-:W-:Y:S02]  /*ff00*/  FFMA.FTZ R26, R44, R26, R29 ;  /* 0x0000001a2c1a7223 */ /* 0x000fe4000001001d */
[----:B------:R-:W-:Y:S01]  /*ff10*/  FFMA.FTZ R31, R8, R34, R31 ;  /* 0x00000022081f7223 */ /* 0x000fe2000001001f */
[----:B------:R-:W-:Y:S02]  /*ff20*/  F2FP.BF16.PACK_AB R21, R3, R20 ;  /* 0x000000140315723e */ /* 0x000fe400000010ff */
[----:B------:R-:W-:Y:S02]  /*ff30*/  F2FP.BF16.PACK_AB R22, R25, R16 ;  /* 0x000000101916723e */ /* 0x000fe400000010ff */
[----:B------:R-:W-:Y:S02]  /*ff40*/  F2FP.BF16.PACK_AB R23, R31, R26 ;  /* 0x0000001a1f17723e */ /* 0x000fe400000010ff */
[----:B------:R-:W-:-:S02]  /*ff50*/  MOV R20, R4 ;  /* 0x0000000400147202 */ /* 0x000fc40000000f00 */
.L_x_2373:
[----:B------:R-:W-:Y:S05]  /*ff60*/  BSYNC B0 ;  /* 0x0000000000007941 */ /* 0x000fea0003800000 */
.L_x_2372:
[----:B-----5:R1:W-:Y:S02]  /*ff70*/  STS.128 [R211+0x4800], R20 ;  /* 0x00480014d3007388 */ /* 0x0203e40000000c00 */
.L_x_2363:
[----:B------:R-:W-:Y:S05]  /*ff80*/  BSYNC B2 ;  /* 0x0000000000027941 */ /* 0x000fea0003800000 */
.L_x_2362:
        /* <DEDUP_REMOVED lines=14> */
[----:B------:R-:W-:Y:S02]  /*10070*/  IMAD.SHL.U32 R3, R15, 0x20, RZ ;  /* 0x000000200f037824 */ /* 0x000fe400078e00ff */
[----:B------:R-:W-:Y:S02]  /*10080*/  IMAD.MOV.U32 R21, RZ, RZ, RZ ;  /* 0x000000ffff157224 */ /* 0x000fe400078e00ff */
[----:B------:R-:W-:Y:S01]  /*10090*/  IMAD.MOV.U32 R5, RZ, RZ, R15 ;  /* 0x000000ffff057224 */ /* 0x000fe200078e000f */
[----:B------:R-:W-:-:S04]  /*100a0*/  IADD3 R4, P1, R3, R0, RZ ;  /* 0x0000000003047210 */ /* 0x000fc80007f3e0ff */
[----:B------:R-:W-:-:S03]  /*100b0*/  LEA.HI.X.SX32 R3, R3, R2, 0x1, P1 ;  /* 0x0000000203037211 */ /* 0x000fc600008f0eff */
[----:B------:R-:W-:Y:S01]  /*100c0*/  @P0 IADD3 R21, -R15, RZ, RZ ;  /* 0x000000ff0f150210 */ /* 0x000fe20007ffe1ff */
[----:B------:R-:W-:-:S03]  /*100d0*/  @P0 IMAD.MOV R5, RZ, RZ, -R15 ;  /* 0x000000ffff050224 */ /* 0x000fc600078e0a0f */
[----:B------:R-:W-:-:S04]  /*100e0*/  IADD3 R23, P1, R21, R4, RZ ;  /* 0x0000000415177210 */ /* 0x000fc80007f3e0ff */
[----:B------:R-:W-:Y:S02]  /*100f0*/  LEA.HI.X.SX32 R21, R21, R3, 0x1, P1 ;  /* 0x0000000315157211 */ /* 0x000fe400008f0eff */
[----:B------:R-:W-:-:S04]  /*10100*/  LEA R24, P1, R23, R36, 0x1 ;  /* 0x0000002417187211 */ /* 0x000fc800078208ff */
[----:B------:R-:W-:Y:S01]  /*10110*/  LEA.HI.X R25, R23, R37, R21, 0x1, P1 ;  /* 0x0000002517197211 */ /* 0x000fe200008f0c15 */
[----:B------:R-:W-:Y:S01]  /*10120*/  IMAD.WIDE R20, R5, 0x2, R42 ;  /* 0x0000000205147825 */ /* 0x000fe200078e022a */
[----:B------:R-:W-:-:S03]  /*10130*/  MOV R5, RZ ;  /* 0x000000ff00057202 */ /* 0x000fc60000000f00 */
[----:B------:R-:W-:Y:S01]  /*10140*/  @P0 IMAD.MOV R5, RZ, RZ, -R15 ;  /* 0x000000ffff050224 */ /* 0x000fe200078e0a0f */
[----:B------:R-:W3:Y:S04]  /*10150*/  LD.E.128 R24, [R24.64] ;  /* 0x0000000618187980 */ /* 0x000ee8000c101d00 */
        /* <DEDUP_REMOVED lines=10> */
[C---:B------:R-:W-:Y:S02]  /*10200*/  LOP3.LUT R14, R35.reuse, 0xffff0000, RZ, 0xc0, !PT ;  /* 0xffff0000230e7812 */ /* 0x040fe400078ec0ff */
[----:B------:R-:W-:Y:S02]  /*10210*/  SHF.L.U32 R44, R35, 0x10, RZ ;  /* 0x00000010232c7819 */ /* 0x000fe400000006ff */
[----:B------:R-:W-:-:S02]  /*10220*/  LOP3.LUT R3, R33, 0xffff0000, RZ, 0xc0, !PT ;  /* 0xffff000021037812 */ /* 0x000fc400078ec0ff */
[----:B------:R-:W-:Y:S01]  /*10230*/  SHF.L.U32 R33, R33, 0x10, RZ ;  /* 0x0000001021217819 */ /* 0x000fe200000006ff */
[C---:B---3--:R-:W-:Y:S01]  /*10240*/  IMAD.U32 R35, R24.reuse, 0x10000, RZ ;  /* 0x0001000018237824 */ /* 0x048fe200078e00ff */
[----:B------:R-:W-:Y:S01]  /*10250*/  LOP3.LUT R34, R24, 0xffff0000, RZ, 0xc0, !PT ;  /* 0xffff000018227812 */ /* 0x000fe200078ec0ff */
[----:B------:R-:W-:Y:S01]  /*10260*/  IMAD.U32 R45, R26, 0x10000, RZ ;  /* 0x000100001a2d7824 */ /* 0x000fe200078e00ff */
[----:B------:R-:W-:Y:S01]  /*10270*/  SHF.L.U32 R24, R25, 0x10, RZ ;  /* 0x0000001019187819 */ /* 0x000fe200000006ff */
[----:B------:R-:W-:Y:S01]  /*10280*/  @!P0 FADD.FTZ R35, -R35, -RZ ;  /* 0x800000ff23238221 */ /* 0x000fe20000010100 */
[----:B------:R-:W-:Y:S01]  /*10290*/  LOP3.LUT R46, R25, 0xffff0000, RZ, 0xc0, !PT ;  /* 0xffff0000192e7812 */ /* 0x000fe200078ec0ff */
[----:B--2---:R-:W-:Y:S01]  /*102a0*/  IMAD.U32 R48, R20, 0x10000, RZ ;  /* 0x0001000014307824 */ /* 0x004fe200078e00ff */
[C---:B------:R-:W-:Y:S01]  /*102b0*/  SHF.L.U32 R25, R27.reuse, 0x10, RZ ;  /* 0x000000101b197819 */ /* 0x040fe200000006ff */
        /* <DEDUP_REMOVED lines=12> */
[----:B------:R-:W-:Y:S01]  /*10380*/  @!P0 FADD.FTZ R46, -R46, -RZ ;  /* 0x800000ff2e2e8221 */ /* 0x000fe20000010100 */
[----:B------:R-:W-:Y:S01]  /*10390*/  SHF.L.U32 R20, R23, 0x10, RZ ;  /* 0x0000001017147819 */ /* 0x000fe200000006ff */
[----:B------:R-:W-:Y:S01]  /*103a0*/  FMUL.FTZ R49, R49, R34 ;  /* 0x0000002231317220 */ /* 0x000fe20000410000 */
[----:B------:R-:W-:Y:S01]  /*103b0*/  LOP3.LUT R22, R23, 0xffff0000, RZ, 0xc0, !PT ;  /* 0xffff000017167812 */ /* 0x000fe200078ec0ff */
[----:B------:R-:W-:Y:S01]  /*103c0*/  @!P0 FADD.FTZ R45, -R45, -RZ ;  /* 0x800000ff2d2d8221 */ /* 0x000fe20000010100 */
[C---:B----4-:R-:W-:Y:S01]  /*103d0*/  LOP3.LUT R34, R29.reuse, 0xffff0000, RZ, 0xc0, !PT ;  /* 0xffff00001d227812 */ /* 0x050fe200078ec0ff */
[----:B------:R-:W-:Y:S01]  /*103e0*/  FMUL.FTZ R25, R20, R25 ;  /* 0x0000001914197220 */ /* 0x000fe20000410000 */
[----:B------:R-:W-:Y:S01]  /*103f0*/  SHF.L.U32 R20, R29, 0x10, RZ ;  /* 0x000000101d147819 */ /* 0x000fe200000006ff */
[----:B------:R-:W-:Y:S01]  /*10400*/  FMUL.FTZ R27, R22, R27 ;  /* 0x0000001b161b7220 */ /* 0x000fe20000410000 */
[C---:B------:R-:W-:Y:S01]  /*10410*/  LOP3.LUT R22, R28.reuse, 0xffff0000, RZ, 0xc0, !PT ;  /* 0xffff00001c167812 */ /* 0x040fe200078ec0ff */
[----:B------:R-:W-:Y:S01]  /*10420*/  IMAD.U32 R23, R28, 0x10000, RZ ;  /* 0x000100001c177824 */ /* 0x000fe200078e00ff */
[C---:B------:R-:W-:Y:S01]  /*10430*/  LOP3.LUT R28, R30.reuse, 0xffff0000, RZ, 0xc0, !PT ;  /* 0xffff00001e1c7812 */ /* 0x040fe200078ec0ff */
        /* <DEDUP_REMOVED lines=16> */
[----:B------:R-:W-:Y:S02]  /*10540*/  FFMA.FTZ R25, R44, R26, R25 ;  /* 0x0000001a2c197223 */ /* 0x000fe40000010019 */
[----:B------:R-:W-:Y:S01]  /*10550*/  FFMA.FTZ R14, R14, R30, R27 ;  /* 0x0000001e0e0e7223 */ /* 0x000fe2000001001b */
[----:B------:R-:W-:-:S04]  /*10560*/  F2FP.BF16.PACK_AB R34, R16, R29 ;  /* 0x0000001d1022723e */ /* 0x000fc800000010ff */
[----:B------:R-:W-:Y:S02]  /*10570*/  F2FP.BF16.PACK_AB R35, R14, R25 ;  /* 0x000000190e23723e */ /* 0x000fe400000010ff */
.L_x_2379:
[----:B------:R-:W-:Y:S05]  /*10580*/  BSYNC B0 ;  /* 0x0000000000007941 */ /* 0x000fea0003800000 */
.L_x_2378:
[----:B-----5:R3:W-:Y:S02]  /*10590*/  STS.128 [R211+0x1000], R32 ;  /* 0x00100020d3007388 */ /* 0x0207e40000000c00 */
.L_x_2377:
[----:B------:R-:W-:Y:S05]  /*105a0*/  BSYNC B1 ;  /* 0x0000000000017941 */ /* 0x000fea0003800000 */
.L_x_2376:
        /* <DEDUP_REMOVED lines=10> */
[----:B------:R-:W-:Y:S02]  /*10650*/  LEA R3, R15, 0x40, 0x5 ;  /* 0x000000400f037811 */ /* 0x000fe400078e28ff */
        /* <DEDUP_REMOVED lines=22> */
[C---:B------:R-:W-:Y:S02]  /*107c0*/  SHF.L.U32 R32, R34.reuse, 0x10, RZ ;  /* 0x0000001022207819 */ /* 0x040fe400000006ff */
[----:B------:R-:W-:Y:S02]  /*107d0*/  LOP3.LUT R16, R34, 0xffff0000, RZ, 0xc0, !PT ;  /* 0xffff000022107812 */ /* 0x000fe400078ec0ff */
        /* <DEDUP_REMOVED lines=55> */
.L_x_2383:
[----:B------:R-:W-:Y:S05]  /*10b50*/  BSYNC B0 ;  /* 0x0000000000007941 */ /* 0x000fea0003800000 */
.L_x_2382:
[----:B-----5:R3:W-:Y:S02]  /*10b60*/  STS.128 [R211+0x3000], R32 ;  /* 0x00300020d3007388 */ /* 0x0207e40000000c00 */
.L_x_2381:
[----:B------:R-:W-:Y:S05]  /*10b70*/  BSYNC B1 ;  /* 0x0000000000017941 */ /* 0x000fea0003800000 */
.L_x_2380:
[----:B------:R-:W-:-:S13]  /*10b80*/  ISETP.GE.AND P0, PT, R9, R11, PT ;  /* 0x0000000b0900720c */ /* 0x000fda0003f06270 */
        /* <DEDUP_REMOVED lines=30> */
[C---:B-1----:R-:W-:Y:S01]  /*10d70*/  IMAD.U32 R42, R35.reuse, 0x10000, RZ ;  /* 0x00010000232a7824 */ /* 0x042fe200078e00ff */
        /* <DEDUP_REMOVED lines=57> */
.L_x_2385:
[----:B------:R-:W-:Y:S05]  /*11110*/  BSYNC B0 ;  /* 0x0000000000007941 */ /* 0x000fea0003800000 */
.L_x_2384:
[----:B-----5:R3:W-:Y:S02]  /*11120*/  STS.128 [R211+0x5000], R32 ;  /* 0x00500020d3007388 */ /* 0x0207e40000000c00 */
.L_x_2375:
[----:B------:R-:W-:Y:S05]  /*11130*/  BSYNC B2 ;  /* 0x0000000000027941 */ /* 0x000fea0003800000 */
.L_x_2374:
        /* <DEDUP_REMOVED lines=8> */
[----:B-1----:R1:W5:Y:S01]  /*111c0*/  LD.E.128 R20, [R40.64] ;  /* 0x0000000628147980 */ /* 0x002362000c101d00 */
[----:B------:R-:W-:Y:S01]  /*111d0*/  ISETP.GE.AND P0, PT, R12, R7, PT ;  /* 0x000000070c00720c */ /* 0x000fe20003f06270 */
[----:B------:R-:W-:-:S12]  /*111e0*/  BSSY B0, `(.L_x_2388) ;  /* 0x0000054000007945 */ /* 0x000fd80003800000 */
[----:B------:R-:W-:Y:S05]  /*111f0*/  @P0 BRA `(.L_x_2389) ;  /* 0x0000052000000947 */ /* 0x000fea0003800000 */
[-C--:B------:R-:W-:Y:S01]  /*11200*/  ISETP.GE.AND P0, PT, R12, R15.reuse, PT ;  /* 0x0000000f0c00720c */ /* 0x080fe20003f06270 */
[----:B------:R-:W-:Y:S01]  /*11210*/  IMAD R3, R15, 0x30, RZ ;  /* 0x000000300f037824 */ /* 0x000fe200078e02ff */
[----:B------:R-:W-:Y:S01]  /*11220*/  MOV R13, R15 ;  /* 0x0000000f000d7202 */ /* 0x000fe20000000f00 */
[----:B------:R-:W-:-:S03]  /*11230*/  IMAD.MOV.U32 R12, RZ, RZ, RZ ;  /* 0x000000ffff0c7224 */ /* 0x000fc600078e00ff */
[----:B------:R-:W-:-:S04]  /*11240*/  IADD3 R5, P1, R3, R0, RZ ;  /* 0x0000000003057210 */ /* 0x000fc80007f3e0ff */
[----:B------:R-:W-:-:S03]  /*11250*/  LEA.HI.X.SX32 R3, R3, R2, 0x1, P1 ;  /* 0x0000000203037211 */ /* 0x000fc600008f0eff */
[--C-:B------:R-:W-:Y:S02]  /*11260*/  @P0 IMAD.MOV R12, RZ, RZ, -R15.reuse ;  /* 0x000000ffff0c0224 */ /* 0x100fe400078e0a0f */
[----:B------:R-:W-:-:S03]  /*11270*/  @P0 IMAD.MOV R13, RZ, RZ, -R15 ;  /* 0x000000ffff0d0224 */ /* 0x000fc600078e0a0f */
[----:B------:R-:W-:-:S04]  /*11280*/  IADD3 R25, P1, R12, R5, RZ ;  /* 0x000000050c197210 */ /* 0x000fc80007f3e0ff */
[----:B------:R-:W-:Y:S02]  /*11290*/  LEA.HI.X.SX32 R17, R12, R3, 0x1, P1 ;  /* 0x000000030c117211 */ /* 0x000fe400008f0eff */
[----:B------:R-:W-:Y:S01]  /*112a0*/  LEA R28, P1, R25, R36, 0x1 ;  /* 0x00000024191c7211 */ /* 0x000fe200078208ff */
[----:B------:R-:W-:Y:S01]  /*112b0*/  IMAD.MOV.U32 R12, RZ, RZ, RZ ;  /* 0x000000ffff0c7224 */ /* 0x000fe200078e00ff */
[----:B------:R-:W-:Y:S02]  /*112c0*/  @P0 IADD3 R12, -R15, RZ, RZ ;  /* 0x000000ff0f0c0210 */ /* 0x000fe40007ffe1ff */
[----:B------:R-:W-:Y:S01]  /*112d0*/  LEA.HI.X R29, R25, R37, R17, 0x1, P1 ;  /* 0x00000025191d7211 */ /* 0x000fe200008f0c11 */
[----:B------:R-:W-:Y:S01]  /*112e0*/  IMAD.WIDE R24, R13, 0x2, R40 ;  /* 0x000000020d187825 */ /* 0x000fe200078e0228 */
[----:B------:R-:W-:-:S04]  /*112f0*/  IADD3 R5, P1, R12, R5, RZ ;  /* 0x000000050c057210 */ /* 0x000fc80007f3e0ff */
[----:B--2---:R-:W2:Y:S01]  /*11300*/  LD.E.128 R28, [R28.64] ;  /* 0x000000061c1c7980 */ /* 0x004ea2000c101d00 */
[----:B------:R-:W-:Y:S02]  /*11310*/  LEA.HI.X.SX32 R3, R12, R3, 0x1, P1 ;  /* 0x000000030c037211 */ /* 0x000fe400008f0eff */
[C---:B---3--:R-:W-:Y:S01]  /*11320*/  LEA R32, P1, R5.reuse, R38, 0x1 ;  /* 0x0000002605207211 */ /* 0x048fe200078208ff */
[----:B------:R-:W3:Y:S03]  /*11330*/  LD.E.128 R24, [R24.64] ;  /* 0x0000000618187980 */ /* 0x000ee6000c101d00 */
        /* <DEDUP_REMOVED lines=9> */
[----:B------:R-:W-:Y:S02]  /*113d0*/  SHF.L.U32 R23, R23, 0x10, RZ ;  /* 0x0000001017177819 */ /* 0x000fe400000006ff */
[C---:B--2---:R-:W-:Y:S01]  /*113e0*/  SHF.L.U32 R17, R29.reuse, 0x10, RZ ;  /* 0x000000101d117819 */ /* 0x044fe200000006ff */
[----:B------:R-:W-:Y:S01]  /*113f0*/  IMAD.U32 R22, R28, 0x10000, RZ ;  /* 0x000100001c167824 */ /* 0x000fe200078e00ff */
[----:B------:R-:W-:Y:S01]  /*11400*/  LOP3.LUT R43, R29, 0xffff0000, RZ, 0xc0, !PT ;  /* 0xffff00001d2b7812 */ /* 0x000fe200078ec0ff */
[----:B------:R-:W-:Y:S01]  /*11410*/  IMAD.U32 R42, R30, 0x10000, RZ ;  /* 0x000100001e2a7824 */ /* 0x000fe200078e00ff */
[----:B------:R-:W-:Y:S01]  /*11420*/  LOP3.LUT R21, R28, 0xffff0000, RZ, 0xc0, !PT ;  /* 0xffff00001c157812 */ /* 0x000fe200078ec0ff */
[----:B---3--:R-:W-:Y:S01]  /*11430*/  IMAD.U32 R45, R26, 0x10000, RZ ;  /* 0x000100001a2d7824 */ /* 0x008fe200078e00ff */
[----:B------:R-:W-:Y:S01]  /*11440*/  LOP3.LUT R29, R30, 0xffff0000, RZ, 0xc0, !PT ;  /* 0xffff00001e1d7812 */ /* 0x000fe200078ec0ff */
[----:B------:R-:W-:Y:S01]  /*11450*/  @!P0 FADD.FTZ R22, -R22, -RZ ;  /* 0x800000ff16168221 */ /* 0x000fe20000010100 */
[----:B------:R-:W-:Y:S01]  /*11460*/  SHF.L.U32 R28, R31, 0x10, RZ ;  /* 0x000000101f1c7819 */ /* 0x000fe200000006ff */
[----:B------:R-:W-:Y:S01]  /*11470*/  @!P0 FADD.FTZ R17, -R17, -RZ ;  /* 0x800000ff11118221 */ /* 0x000fe20000010100 */
[----:B------:R-:W-:Y:S01]  /*11480*/  LOP3.LUT R30, R31, 0xffff0000, RZ, 0xc0, !PT ;  /* 0xffff00001f1e7812 */ /* 0x000fe200078ec0ff */
[C---:B------:R-:W-:Y:S01]  /*11490*/  IMAD.U32 R31, R24.reuse, 0x10000, RZ ;  /* 0x00010000181f7824 */ /* 0x040fe200078e00ff */
[----:B------:R-:W-:Y:S01]  /*114a0*/  LOP3.LUT R44, R24, 0xffff0000, RZ, 0xc0, !PT ;  /* 0xffff0000182c7812 */ /* 0x000fe200078ec0ff */
[----:B------:R-:W-:Y:S01]  /*114b0*/  @!P0 FADD.FTZ R29, -R29, -RZ ;  /* 0x800000ff1d1d8221 */ /* 0x000fe20000010100 */
[C---:B------:R-:W-:Y:S01]  /*114c0*/  SHF.L.U32 R24, R25.reuse, 0x10, RZ ;  /* 0x0000001019187819 */ /* 0x040fe200000006ff */
        /* <DEDUP_REMOVED lines=9> */
[----:B------:R-:W-:Y:S01]  /*11560*/  FMUL.FTZ R31, R31, R22 ;  /* 0x000000161f1f7220 */ /* 0x000fe20000410000 */
[----:B----4-:R-:W-:Y:S01]  /*11570*/  LOP3.LUT R22, R32, 0xffff0000, RZ, 0xc0, !PT ;  /* 0xffff000020167812 */ /* 0x010fe200078ec0ff */
[----:B------:R-:W-:Y:S02]  /*11580*/  FMUL.FTZ R17, R24, R17 ;  /* 0x0000001118117220 */ /* 0x000fe40000410000 */
[----:B------:R-:W-:Y:S01]  /*11590*/  FMUL.FTZ R29, R26, R29 ;  /* 0x0000001d1a1d7220 */ /* 0x000fe20000410000 */
[----:B------:R-:W-:Y:S01]  /*115a0*/  LOP3.LUT R26, R34, 0xffff0000, RZ, 0xc0, !PT ;  /* 0xffff0000221a7812 */ /* 0x000fe200078ec0ff */
[----:B------:R-:W-:Y:S02]  /*115b0*/  FMUL.FTZ R30, R27, R30 ;  /* 0x0000001e1b1e7220 */ /* 0x000fe40000410000 */
[----:B------:R-:W-:Y:S01]  /*115c0*/  FMUL.FTZ R44, R44, R21 ;  /* 0x000000152c2c7220 */ /* 0x000fe20000410000 */
[----:B------:R-:W-:Y:S01]  /*115d0*/  SHF.L.U32 R21, R33, 0x10, RZ ;  /* 0x0000001021157819 */ /* 0x000fe200000006ff */
[----:B------:R-:W-:Y:S01]  /*115e0*/  FMUL.FTZ R28, R25, R28 ;  /* 0x0000001c191c7220 */ /* 0x000fe20000410000 */
[----:B------:R-:W-:Y:S01]  /*115f0*/  SHF.L.U32 R25, R35, 0x10, RZ ;  /* 0x0000001023197819 */ /* 0x000fe200000006ff */
[----:B------:R-:W-:Y:S01]  /*11600*/  IMAD.U32 R24, R32, 0x10000, RZ ;  /* 0x0001000020187824 */ /* 0x000fe200078e00ff */
[----:B------:R-:W-:Y:S01]  /*11610*/  LOP3.LUT R32, R33, 0xffff0000, RZ, 0xc0, !PT ;  /* 0xffff000021207812 */ /* 0x000fe200078ec0ff */
[----:B------:R-:W-:Y:S01]  /*11620*/  IMAD.U32 R27, R34, 0x10000, RZ ;  /* 0x00010000221b7824 */ /* 0x000fe200078e00ff */
[----:B------:R-:W-:Y:S01]  /*11630*/  LOP3.LUT R34, R35, 0xffff0000, RZ, 0xc0, !PT ;  /* 0xffff000023227812 */ /* 0x000fe200078ec0ff */
[----:B------:R-:W-:-:S02]  /*11640*/  FMUL.FTZ R46, R46, R43 ;  /* 0x0000002b2e2e7220 */ /* 0x000fc40000410000 */
[----:B------:R-:W-:Y:S02]  /*11650*/  FMUL.FTZ R45, R45, R42 ;  /* 0x0000002a2d2d7220 */ /* 0x000fe40000410000 */
[----:B------:R-:W-:Y:S02]  /*11660*/  FFMA.FTZ R12, R12, R24, R31 ;  /* 0x000000180c0c7223 */ /* 0x000fe4000001001f */
[----:B------:R-:W-:Y:S02]  /*11670*/  FFMA.FTZ R5, R5, R22, R44 ;  /* 0x0000001605057223 */ /* 0x000fe4000001002c */
[----:B------:R-:W-:Y:S02]  /*11680*/  FFMA.FTZ R17, R20, R21, R17 ;  /* 0x0000001514117223 */ /* 0x000fe40000010011 */
[----:B------:R-:W-:Y:S01]  /*11690*/  FFMA.FTZ R32, R3, R32, R46 ;  /* 0x0000002003207223 */ /* 0x000fe2000001002e */
[----:B------:R-:W-:Y:S01]  /*116a0*/  F2FP.BF16.PACK_AB R20, R5, R12 ;  /* 0x0000000c0514723e */ /* 0x000fe200000010ff */
[----:B------:R-:W-:-:S02]  /*116b0*/  FFMA.FTZ R16, R16, R27, R45 ;  /* 0x0000001b10107223 */ /* 0x000fc4000001002d */
[----:B------:R-:W-:Y:S01]  /*116c0*/  FFMA.FTZ R29, R14, R26, R29 ;  /* 0x0000001a0e1d7223 */ /* 0x000fe2000001001d */
[----:B------:R-:W-:Y:S01]  /*116d0*/  F2FP.BF16.PACK_AB R21, R32, R17 ;  /* 0x000000112015723e */ /* 0x000fe200000010ff */
[----:B------:R-:W-:Y:S02]  /*116e0*/  FFMA.FTZ R23, R23, R25, R28 ;  /* 0x0000001917177223 */ /* 0x000fe4000001001c */
[----:B------:R-:W-:Y:S01]  /*116f0*/  FFMA.FTZ R30, R13, R34, R30 ;  /* 0x000000220d1e7223 */ /* 0x000fe2000001001e */
[----:B------:R-:W-:-:S04]  /*11700*/  F2FP.BF16.PACK_AB R22, R29, R16 ;  /* 0x000000101d16723e */ /* 0x000fc800000010ff */
[----:B------:R-:W-:Y:S02]  /*11710*/  F2FP.BF16.PACK_AB R23, R30, R23 ;  /* 0x000000171e17723e */ /* 0x000fe400000010ff */
.L_x_2389:
[----:B------:R-:W-:Y:S05]  /*11720*/  BSYNC B0 ;  /* 0x0000000000007941 */ /* 0x000fea0003800000 */
.L_x_2388:
[----:B-----5:R1:W-:Y:S02]  /*11730*/  STS.128 [R211+0x1800], R20 ;  /* 0x00180014d3007388 */ /* 0x0203e40000000c00 */
.L_x_2387:
[----:B------:R-:W-:Y:S05]  /*11740*/  BSYNC B1 ;  /* 0x0000000000017941 */ /* 0x000fea0003800000 */
.L_x_2386:
[----:B------:R-:W-:Y:S01]  /*11750*/  ISETP.GE.AND P0, PT, R10, R11, PT ;  /* 0x0000000b0a00720c */ /* 0x000fe20003f06270 */
[----:B------:R-:W-:-:S12]  /*11760*/  BSSY B1, `(.L_x_2390) ;  /* 0x000005d000017945 */ /* 0x000fd80003800000 */
[----:B------:R1:W-:Y:S01]  /*11770*/  @P0 STS.128 [R211+0x3800], RZ ;  /* 0x003800ffd3000388 */ /* 0x0003e20000000c00 */
[----:B------:R-:W-:Y:S05]  /*11780*/  @P0 BRA `(.L_x_2391) ;  /* 0x000005a000000947 */ /* 0x000fea0003800000 */
[----:B-1----:R1:W5:Y:S01]  /*11790*/  LD.E.128 R20, [R40.64+0x80] ;  /* 0x0000800628147980 */ /* 0x002362000c101d00 */
[----:B------:R-:W-:Y:S01]  /*117a0*/  ISETP.GE.AND P0, PT, R10, R7, PT ;  /* 0x000000070a00720c */ /* 0x000fe20003f06270 */
[----:B------:R-:W-:-:S12]  /*117b0*/  BSSY B0, `(.L_x_2392) ;  /* 0x0000056000007945 */ /* 0x000fd80003800000 */
[----:B------:R-:W-:Y:S05]  /*117c0*/  @P0 BRA `(.L_x_2393) ;  /* 0x0000054000000947 */ /* 0x000fea0003800000 */
[----:B------:R-:W-:Y:S01]  /*117d0*/  ISETP.GE.AND P0, PT, R10, R15, PT ;  /* 0x0000000f0a00720c */ /* 0x000fe20003f06270 */
[----:B------:R-:W-:Y:S02]  /*117e0*/  IMAD.MOV.U32 R10, RZ, RZ, 0x30 ;  /* 0x00000030ff0a7424 */ /* 0x000fe400078e00ff */
[----:B------:R-:W-:Y:S02]  /*117f0*/  IMAD.MOV.U32 R13, RZ, RZ, R15 ;  /* 0x000000ffff0d7224 */ /* 0x000fe400078e000f */
[----:B------:R-:W-:Y:S02]  /*11800*/  IMAD R3, R15, R10, 0x40 ;  /* 0x000000400f037424 */ /* 0x000fe400078e020a */
[----:B------:R-:W-:-:S03]  /*11810*/  IMAD.MOV.U32 R10, RZ, RZ, RZ ;  /* 0x000000ffff0a7224 */ /* 0x000fc600078e00ff */
[----:B------:R-:W-:-:S03]  /*11820*/  IADD3 R5, P1, R3, R0, RZ ;  /* 0x0000000003057210 */ /* 0x000fc60007f3e0ff */
[----:B------:R-:W-:Y:S01]  /*11830*/  @P0 IADD3 R10, -R15, RZ, RZ ;  /* 0x000000ff0f0a0210 */ /* 0x000fe20007ffe1ff */
[----:B------:R-:W-:Y:S01]  /*11840*/  @P0 IMAD.MOV R13, RZ, RZ, -R15 ;  /* 0x000000ffff0d0224 */ /* 0x000fe200078e0a0f */
[----:B------:R-:W-:Y:S02]  /*11850*/  LEA.HI.X.SX32 R3, R3, R2, 0x1, P1 ;  /* 0x0000000203037211 */ /* 0x000fe400008f0eff */
[----:B------:R-:W-:-:S04]  /*11860*/  IADD3 R25, P1, R10, R5, RZ ;  /* 0x000000050a197210 */ /* 0x000fc80007f3e0ff */
[----:B------:R-:W-:Y:S02]  /*11870*/  LEA.HI.X.SX32 R17, R10, R3, 0x1, P1 ;  /* 0x000000030a117211 */ /* 0x000fe400008f0eff */
[C---:B------:R-:W-:Y:S02]  /*11880*/  LEA R28, P1, R25.reuse, R36, 0x1 ;  /* 0x00000024191c7211 */ /* 0x040fe400078208ff */
[----:B------:R-:W-:Y:S01]  /*11890*/  MOV R10, RZ ;  /* 0x000000ff000a7202 */ /* 0x000fe20000000f00 */
[----:B------:R-:W-:Y:S01]  /*118a0*/  @P0 IMAD.MOV R10, RZ, RZ, -R15 ;  /* 0x000000ffff0a0224 */ /* 0x000fe200078e0a0f */
[----:B------:R-:W-:Y:S01]  /*118b0*/  LEA.HI.X R29, R25, R37, R17, 0x1, P1 ;  /* 0x00000025191d7211 */ /* 0x000fe200008f0c11 */
[----:B------:R-:W-:-:S03]  /*118c0*/  IMAD.WIDE R24, R13, 0x2, R40 ;  /* 0x000000020d187825 */ /* 0x000fc600078e0228 */
[C---:B------:R-:W-:Y:S02]  /*118d0*/  IADD3 R5, P1, R10.reuse, R5, RZ ;  /* 0x000000050a057210 */ /* 0x040fe40007f3e0ff */
[----:B--2---:R-:W2:Y:S02]  /*118e0*/  LD.E.128 R28, [R28.64] ;  /* 0x000000061c1c7980 */ /* 0x004ea4000c101d00 */
[----:B------:R-:W-:Y:S02]  /*118f0*/  LEA.HI.X.SX32 R3, R10, R3, 0x1, P1 ;  /* 0x000000030a037211 */ /* 0x000fe400008f0eff */
[C---:B---3--:R-:W-:Y:S01]  /*11900*/  LEA R32, P1, R5.reuse, R38, 0x1 ;  /* 0x0000002605207211 */ /* 0x048fe200078208ff */
[----:B------:R-:W3:Y:S03]  /*11910*/  LD.E.128 R24, [R24.64+0x80] ;  /* 0x0000800618187980 */ /* 0x000ee6000c101d00 */
[----:B------:R-:W-:-:S06]  /*11920*/  LEA.HI.X R33, R5, R39, R3, 0x1, P1 ;  /* 0x0000002705217211 */ /* 0x000fcc00008f0c03 */
[----:B----4-:R-:W4:Y:S01]  /*11930*/  LD.E.128 R32, [R32.64] ;  /* 0x0000000620207980 */ /* 0x010f22000c101d00 */
[C---:B-----5:R-:W-:Y:S02]  /*11940*/  SHF.L.U32 R10, R20.reuse, 0x10, RZ ;  /* 0x00000010140a7819 */ /* 0x060fe400000006ff */
[----:B------:R-:W-:Y:S01]  /*11950*/  LOP3.LUT R5, R20, 0xffff0000, RZ, 0xc0, !PT ;  /* 0xffff000014057812 */ /* 0x000fe200078ec0ff */
[C---:B------:R-:W-:Y:S01]  /*11960*/  IMAD.U32 R20, R21.reuse, 0x10000, RZ ;  /* 0x0001000015147824 */ /* 0x040fe200078e00ff */
[----:B------:R-:W-:Y:S02]  /*11970*/  LOP3.LUT R3, R21, 0xffff0000, RZ, 0xc0, !PT ;  /* 0xffff000015037812 */ /* 0x000fe400078ec0ff */
[C---:B------:R-:W-:Y:S02]  /*11980*/  SHF.L.U32 R14, R22.reuse, 0x10, RZ ;  /* 0x00000010160e7819 */ /* 0x040fe400000006ff */
[----:B------:R-:W-:Y:S01]  /*11990*/  LOP3.LUT R13, R22, 0xffff0000, RZ, 0xc0, !PT ;  /* 0xffff0000160d7812 */ /* 0x000fe200078ec0ff */
[C---:B------:R-:W-:Y:S01]  /*119a0*/  IMAD.U32 R22, R23.reuse, 0x10000, RZ ;  /* 0x0001000017167824 */ /* 0x040fe200078e00ff */
[----:B------:R-:W-:-:S02]  /*119b0*/  LOP3.LUT R12, R23, 0xffff0000, RZ, 0xc0, !PT ;  /* 0xffff0000170c7812 */ /* 0x000fc400078ec0ff */
[C---:B--2---:R-:W-:Y:S01]  /*119c0*/  SHF.L.U32 R21, R28.reuse, 0x10, RZ ;  /* 0x000000101c157819 */ /* 0x044fe200000006ff */
[----:B------:R-:W-:Y:S01]  /*119d0*/  IMAD.U32 R16, R29, 0x10000, RZ ;  /* 0x000100001d107824 */ /* 0x000fe200078e00ff */
[----:B------:R-:W-:Y:S01]  /*119e0*/  LOP3.LUT R17, R28, 0xffff0000, RZ, 0xc0, !PT ;  /* 0xffff00001c117812 */ /* 0x000fe200078ec0ff */
[----:B------:R-:W-:Y:S01]  /*119f0*/  IMAD.U32 R23, R31, 0x10000, RZ ;  /* 0x000100001f177824 */ /* 0x000fe200078e00ff */
[----:B------:R-:W-:Y:S01]  /*11a00*/  LOP3.LUT R42, R29, 0xffff0000, RZ, 0xc0, !PT ;  /* 0xffff00001d2a7812 */ /* 0x000fe200078ec0ff */
[----:B------:R-:W-:Y:S01]  /*11a10*/  @!P0 FADD.FTZ R16, -R16, -RZ ;  /* 0x800000ff10108221 */ /* 0x000fe20000010100 */
[C---:B------:R-:W-:Y:S01]  /*11a20*/  SHF.L.U32 R29, R30.reuse, 0x10, RZ ;  /* 0x000000101e1d7819 */ /* 0x040fe200000006ff */
[----:B------:R-:W-:Y:S01]  /*11a30*/  @!P0 FADD.FTZ R17, -R17, -RZ ;  /* 0x800000ff11118221 */ /* 0x000fe20000010100 */
[----:B------:R-:W-:Y:S01]  /*11a40*/  LOP3.LUT R28, R30, 0xffff0000, RZ, 0xc0, !PT ;  /* 0xffff00001e1c7812 */ /* 0x000fe200078ec0ff */
[----:B------:R-:W-:Y:S01]  /*11a50*/  @!P0 FADD.FTZ R23, -R23, -RZ ;  /* 0x800000ff17178221 */ /* 0x000fe20000010100 */
[----:B------:R-:W-:Y:S01]  /*11a60*/  LOP3.LUT R30, R31, 0xffff0000, RZ, 0xc0, !PT ;  /* 0xffff00001f1e7812 */ /* 0x000fe200078ec0ff */
[C---:B---3--:R-:W-:Y:S01]  /*11a70*/  IMAD.U32 R31, R25.reuse, 0x10000, RZ ;  /* 0x00010000191f7824 */ /* 0x048fe200078e00ff */
[----:B------:R-:W-:Y:S01]  /*11a80*/  LOP3.LUT R43, R25, 0xffff0000, RZ, 0xc0, !PT ;  /* 0xffff0000192b7812 */ /* 0x000fe200078ec0ff */
[----:B------:R-:W-:Y:S01]  /*11a90*/  @!P0 FADD.FTZ R28, -R28, -RZ ;  /* 0x800000ff1c1c8221 */ /* 0x000fe20000010100 */
[----:B------:R-:W-:Y:S01]  /*11aa0*/  SHF.L.U32 R44, R24, 0x10, RZ ;  /* 0x00000010182c7819 */ /* 0x000fe200000006ff */
[----:B------:R-:W-:Y:S01]  /*11ab0*/  @!P0 FADD.FTZ R30, -R30, -RZ ;  /* 0x800000ff1e1e8221 */ /* 0x000fe20000010100 */
[C---:B------:R-:W-:Y:S01]  /*11ac0*/  SHF.L.U32 R46, R26.reuse, 0x10, RZ ;  /* 0x000000101a2e7819 */ /* 0x040fe200000006ff */
[----:B------:R-:W-:Y:S01]  /*11ad0*/  @!P0 FADD.FTZ R29, -R29, -RZ ;  /* 0x800000ff1d1d8221 */ /* 0x000fe20000010100 */
[----:B------:R-:W-:Y:S01]  /*11ae0*/  LOP3.LUT R25, R26, 0xffff0000, RZ, 0xc0, !PT ;  /* 0xffff00001a197812 */ /* 0x000fe200078ec0ff */
[----:B------:R-:W-:Y:S01]  /*11af0*/  IMAD.U32 R26, R27, 0x10000, RZ ;  /* 0x000100001b1a7824 */ /* 0x000fe200078e00ff */
[----:B------:R-:W-:Y:S01]  /*11b00*/  LOP3.LUT R24, R24, 0xffff0000, RZ, 0xc0, !PT ;  /* 0xffff000018187812 */ /* 0x000fe200078ec0ff */
[----:B------:R-:W-:Y:S01]  /*11b10*/  @!P0 FADD.FTZ R21, -R21, -RZ ;  /* 0x800000ff15158221 */ /* 0x000fe20000010100 */
[----:B------:R-:W-:Y:S01]  /*11b20*/  LOP3.LUT R27, R27, 0xffff0000, RZ, 0xc0, !PT ;  /* 0xffff00001b1b7812 */ /* 0x000fe200078ec0ff */
[----:B------:R-:W-:Y:S01]  /*11b30*/  FMUL.FTZ R28, R25, R28 ;  /* 0x0000001c191c7220 */ /* 0x000fe20000410000 */
[----:B----4-:R-:W-:Y:S01]  /*11b40*/  SHF.L.U32 R25, R32, 0x10, RZ ;  /* 0x0000001020197819 */ /* 0x010fe200000006ff */
[----:B------:R-:W-:Y:S01]  /*11b50*/  FMUL.FTZ R24, R24, R17 ;  /* 0x0000001118187220 */ /* 0x000fe20000410000 */
[----:B------:R-:W-:Y:S01]  /*11b60*/  LOP3.LUT R17, R32, 0xffff0000, RZ, 0xc0, !PT ;  /* 0xffff000020117812 */ /* 0x000fe200078ec0ff */
[----:B------:R-:W-:Y:S01]  /*11b70*/  FMUL.FTZ R27, R27, R30 ;  /* 0x0000001e1b1b7220 */ /* 0x000fe20000410000 */
[----:B------:R-:W-:Y:S01]  /*11b80*/  SHF.L.U32 R32, R34, 0x10, RZ ;  /* 0x0000001022207819 */ /* 0x000fe200000006ff */
[----:B------:R-:W-:Y:S01]  /*11b90*/  @!P0 FADD.FTZ R42, -R42, -RZ ;  /* 0x800000ff2a2a8221 */ /* 0x000fe20000010100 */
[----:B------:R-:W-:Y:S01]  /*11ba0*/  LOP3.LUT R30, R34, 0xffff0000, RZ, 0xc0, !PT ;  /* 0xffff0000221e7812 */ /* 0x000fe200078ec0ff */
[----:B------:R-:W-:Y:S01]  /*11bb0*/  FMUL.FTZ R29, R46, R29 ;  /* 0x0000001d2e1d7220 */ /* 0x000fe20000410000 */
[----:B------:R-:W-:Y:S01]  /*11bc0*/  LOP3.LUT R34, R35, 0xffff0000, RZ, 0xc0, !PT ;  /* 0xffff000023227812 */ /* 0x000fe200078ec0ff */
[----:B------:R-:W-:-:S02]  /*11bd0*/  FMUL.FTZ R31, R31, R16 ;  /* 0x000000101f1f7220 */ /* 0x000fc40000410000 */
[----:B------:R-:W-:Y:S02]  /*11be0*/  FMUL.FTZ R23, R26, R23 ;  /* 0x000000171a177220 */ /* 0x000fe40000410000 */
[C---:B------:R-:W-:Y:S01]  /*11bf0*/  IMAD.U32 R16, R33.reuse, 0x10000, RZ ;  /* 0x0001000021107824 */ /* 0x040fe200078e00ff */
[----:B------:R-:W-:Y:S01]  /*11c00*/  LOP3.LUT R33, R33, 0xffff0000, RZ, 0xc0, !PT ;  /* 0xffff000021217812 */ /* 0x000fe200078ec0ff */
[----:B------:R-:W-:Y:S02]  /*11c10*/  IMAD.U32 R26, R35, 0x10000, RZ ;  /* 0x00010000231a7824 */ /* 0x000fe400078e00ff */
        /* <DEDUP_REMOVED lines=15> */
.L_x_2393:
[----:B------:R-:W-:Y:S05]  /*11d10*/  BSYNC B0 ;  /* 0x0000000000007941 */ /* 0x000fea0003800000 */
.L_x_2392:
[----:B-----5:R1:W-:Y:S02]  /*11d20*/  STS.128 [R211+0x3800], R20 ;  /* 0x00380014d3007388 */ /* 0x0203e40000000c00 */
.L_x_2391:
[----:B------:R-:W-:Y:S05]  /*11d30*/  BSYNC B1 ;  /* 0x0000000000017941 */ /* 0x000fea0003800000 */
.L_x_2390:
        /* <DEDUP_REMOVED lines=9> */
[-C--:B------:R-:W-:Y:S01]  /*11dd0*/  ISETP.GE.AND P0, PT, R9, R15.reuse, PT ;  /* 0x0000000f0900720c */ /* 0x080fe20003f06270 */
[----:B------:R-:W-:Y:S01]  /*11de0*/  IMAD.MOV.U32 R10, RZ, RZ, 0x30 ;  /* 0x00000030ff0a7424 */ /* 0x000fe200078e00ff */
[----:B------:R-:W-:Y:S01]  /*11df0*/  MOV R7, R15 ;  /* 0x0000000f00077202 */ /* 0x000fe20000000f00 */
[----:B------:R-:W-:Y:S02]  /*11e00*/  IMAD.MOV.U32 R3, RZ, RZ, RZ ;  /* 0x000000ffff037224 */ /* 0x000fe400078e00ff */
[----:B------:R-:W-:-:S05]  /*11e10*/  IMAD R5, R15, R10, 0x80 ;  /* 0x000000800f057424 */ /* 0x000fca00078e020a */
[----:B------:R-:W-:-:S03]  /*11e20*/  IADD3 R0, P1, R5, R0, RZ ;  /* 0x0000000005007210 */ /* 0x000fc60007f3e0ff */
[--C-:B------:R-:W-:Y:S01]  /*11e30*/  @P0 IMAD.MOV R3, RZ, RZ, -R15.reuse ;  /* 0x000000ffff030224 */ /* 0x100fe200078e0a0f */
[----:B------:R-:W-:Y:S01]  /*11e40*/  LEA.HI.X.SX32 R2, R5, R2, 0x1, P1 ;  /* 0x0000000205027211 */ /* 0x000fe200008f0eff */
[----:B------:R-:W-:-:S03]  /*11e50*/  @P0 IMAD.MOV R7, RZ, RZ, -R15 ;  /* 0x000000ffff070224 */ /* 0x000fc600078e0a0f */
[----:B------:R-:W-:Y:S01]  /*11e60*/  IADD3 R5, P1, R3, R0, RZ ;  /* 0x0000000003057210 */ /* 0x000fe20007f3e0ff */
[----:B------:R-:W-:-:S03]  /*11e70*/  IMAD.WIDE R24, R7, 0x2, R12 ;  /* 0x0000000207187825 */ /* 0x000fc600078e020c */
[----:B------:R-:W-:Y:S02]  /*11e80*/  LEA.HI.X.SX32 R3, R3, R2, 0x1, P1 ;  /* 0x0000000203037211 */ /* 0x000fe400008f0eff */
[C---:B------:R-:W-:Y:S01]  /*11e90*/  LEA R28, P1, R5.reuse, R36, 0x1 ;  /* 0x00000024051c7211 */ /* 0x040fe200078208ff */
[----:B--2---:R-:W2:Y:S03]  /*11ea0*/  LD.E.128 R24, [R24.64] ;  /* 0x0000000618187980 */ /* 0x004ea6000c101d00 */
[----:B------:R-:W-:Y:S02]  /*11eb0*/  LEA.HI.X R29, R5, R37, R3, 0x1, P1 ;  /* 0x00000025051d7211 */ /* 0x000fe400008f0c03 */
[----:B------:R-:W-:Y:S01]  /*11ec0*/  MOV R3, RZ ;  /* 0x000000ff00037202 */ /* 0x000fe20000000f00 */
[----:B------:R-:W-:-:S03]  /*11ed0*/  @P0 IMAD.MOV R3, RZ, RZ, -R15 ;  /* 0x000000ffff030224 */ /* 0x000fc600078e0a0f */
[----:B---3--:R-:W3:Y:S02]  /*11ee0*/  LD.E.128 R28, [R28.64] ;  /* 0x000000061c1c7980 */ /* 0x008ee4000c101d00 */
[----:B------:R-:W-:-:S04]  /*11ef0*/  IADD3 R5, P1, R3, R0, RZ ;  /* 0x0000000003057210 */ /* 0x000fc80007f3e0ff */
        /* <DEDUP_REMOVED lines=12> */
[C---:B--2---:R-:W-:Y:S01]  /*11fc0*/  IMAD.U32 R16, R24.reuse, 0x10000, RZ ;  /* 0x0001000018107824 */ /* 0x044fe200078e00ff */
[----:B------:R-:W-:Y:S01]  /*11fd0*/  LOP3.LUT R11, R24, 0xffff0000, RZ, 0xc0, !PT ;  /* 0xffff0000180b7812 */ /* 0x000fe200078ec0ff */
[C---:B------:R-:W-:Y:S01]  /*11fe0*/  IMAD.U32 R23, R26.reuse, 0x10000, RZ ;  /* 0x000100001a177824 */ /* 0x040fe200078e00ff */
[C---:B------:R-:W-:Y:S02]  /*11ff0*/  SHF.L.U32 R10, R25.reuse, 0x10, RZ ;  /* 0x00000010190a7819 */ /* 0x040fe400000006ff */
[----:B------:R-:W-:Y:S02]  /*12000*/  LOP3.LUT R24, R25, 0xffff0000, RZ, 0xc0, !PT ;  /* 0xffff000019187812 */ /* 0x000fe400078ec0ff */
[----:B------:R-:W-:Y:S02]  /*12010*/  LOP3.LUT R21, R26, 0xffff0000, RZ, 0xc0, !PT ;  /* 0xffff00001a157812 */ /* 0x000fe400078ec0ff */
[C---:B---3--:R-:W-:Y:S01]  /*12020*/  SHF.L.U32 R25, R29.reuse, 0x10, RZ ;  /* 0x000000101d197819 */ /* 0x048fe200000006ff */
[----:B------:R-:W-:Y:S01]  /*12030*/  IMAD.U32 R34, R30, 0x10000, RZ ;  /* 0x000100001e227824 */ /* 0x000fe200078e00ff */
[----:B------:R-:W-:-:S02]  /*12040*/  LOP3.LUT R29, R29, 0xffff0000, RZ, 0xc0, !PT ;  /* 0xffff00001d1d7812 */ /* 0x000fc400078ec0ff */
[----:B------:R-:W-:Y:S01]  /*12050*/  SHF.L.U32 R17, R27, 0x10, RZ ;  /* 0x000000101b117819 */ /* 0x000fe200000006ff */
[----:B------:R-:W-:Y:S01]  /*12060*/  @!P0 FADD.FTZ R25, -R25, -RZ ;  /* 0x800000ff19198221 */ /* 0x000fe20000010100 */
[----:B------:R-:W-:Y:S01]  /*12070*/  LOP3.LUT R32, R27, 0xffff0000, RZ, 0xc0, !PT ;  /* 0xffff00001b207812 */ /* 0x000fe200078ec0ff */
[----:B------:R-:W-:Y:S01]  /*12080*/  IMAD.U32 R27, R28, 0x10000, RZ ;  /* 0x000100001c1b7824 */ /* 0x000fe200078e00ff */
[----:B------:R-:W-:Y:S01]  /*12090*/  LOP3.LUT R30, R30, 0xffff0000, RZ, 0xc0, !PT ;  /* 0xffff00001e1e7812 */ /* 0x000fe200078ec0ff */
[----:B------:R-:W-:Y:S01]  /*120a0*/  @!P0 FADD.FTZ R29, -R29, -RZ ;  /* 0x800000ff1d1d8221 */ /* 0x000fe20000010100 */
[----:B------:R-:W-:Y:S01]  /*120b0*/  LOP3.LUT R26, R28, 0xffff0000, RZ, 0xc0, !PT ;  /* 0xffff00001c1a7812 */ /* 0x000fe200078ec0ff */
[----:B------:R-:W-:Y:S01]  /*120c0*/  @!P0 FADD.FTZ R34, -R34, -RZ ;  /* 0x800000ff22228221 */ /* 0x000fe20000010100 */
[C---:B------:R-:W-:Y:S01]  /*120d0*/  SHF.L.U32 R28, R31.reuse, 0x10, RZ ;  /* 0x000000101f1c7819 */ /* 0x040fe200000006ff */
[----:B------:R-:W-:Y:S01]  /*120e0*/  @!P0 FADD.FTZ R30, -R30, -RZ ;  /* 0x800000ff1e1e8221 */ /* 0x000fe20000010100 */
[----:B------:R-:W-:Y:S01]  /*120f0*/  LOP3.LUT R31, R31, 0xffff0000, RZ, 0xc0, !PT ;  /* 0xffff00001f1f7812 */ /* 0x000fe200078ec0ff */
[----:B------:R-:W-:-:S02]  /*12100*/  @!P0 FADD.FTZ R27, -R27, -RZ ;  /* 0x800000ff1b1b8221 */ /* 0x000fc40000010100 */
[----:B------:R-:W-:Y:S02]  /*12110*/  @!P0 FADD.FTZ R26, -R26, -RZ ;  /* 0x800000ff1a1a8221 */ /* 0x000fe40000010100 */
[----:B------:R-:W-:Y:S01]  /*12120*/  FMUL.FTZ R25, R10, R25 ;  /* 0x000000190a197220 */ /* 0x000fe20000410000 */
[C---:B----4-:R-:W-:Y:S01]  /*12130*/  SHF.L.U32 R10, R13.reuse, 0x10, RZ ;  /* 0x000000100d0a7819 */ /* 0x050fe200000006ff */
[----:B------:R-:W-:Y:S01]  /*12140*/  FMUL.FTZ R29, R24, R29 ;  /* 0x0000001d181d7220 */ /* 0x000fe20000410000 */
[----:B------:R-:W-:Y:S01]  /*12150*/  LOP3.LUT R24, R13, 0xffff0000, RZ, 0xc0, !PT ;  /* 0xffff00000d187812 */ /* 0x000fe200078ec0ff */
[----:B------:R-:W-:Y:S01]  /*12160*/  @!P0 FADD.FTZ R28, -R28, -RZ ;  /* 0x800000ff1c1c8221 */ /* 0x000fe20000010100 */
[----:B------:R-:W-:Y:S01]  /*12170*/  SHF.L.U32 R13, R15, 0x10, RZ ;  /* 0x000000100f0d7819 */ /* 0x000fe200000006ff */
[----:B------:R-:W-:Y:S01]  /*12180*/  @!P0 FADD.FTZ R31, -R31, -RZ ;  /* 0x800000ff1f1f8221 */ /* 0x000fe20000010100 */
[----:B------:R-:W-:Y:S01]  /*12190*/  LOP3.LUT R15, R15, 0xffff0000, RZ, 0xc0, !PT ;  /* 0xffff00000f0f7812 */ /* 0x000fe200078ec0ff */
[----:B------:R-:W-:-:S02]  /*121a0*/  FMUL.FTZ R34, R23, R34 ;  /* 0x0000002217227220 */ /* 0x000fc40000410000 */
[----:B------:R-:W-:Y:S02]  /*121b0*/  FMUL.FTZ R30, R21, R30 ;  /* 0x0000001e151e7220 */ /* 0x000fe40000410000 */
[C---:B------:R-:W-:Y:S01]  /*121c0*/  IMAD.U32 R21, R12.reuse, 0x10000, RZ ;  /* 0x000100000c157824 */ /* 0x040fe200078e00ff */
[----:B------:R-:W-:Y:S01]  /*121d0*/  LOP3.LUT R12, R12, 0xffff0000, RZ, 0xc0, !PT ;  /* 0xffff00000c0c7812 */ /* 0x000fe200078ec0ff */
[C---:B------:R-:W-:Y:S01]  /*121e0*/  IMAD.U32 R23, R14.reuse, 0x10000, RZ ;  /* 0x000100000e177824 */ /* 0x040fe200078e00ff */
[----:B------:R-:W-:Y:S01]  /*121f0*/  LOP3.LUT R14, R14, 0xffff0000, RZ, 0xc0, !PT ;  /* 0xffff00000e0e7812 */ /* 0x000fe200078ec0ff */
[----:B------:R-:W-:Y:S02]  /*12200*/  FMUL.FTZ R16, R16, R27 ;  /* 0x0000001b10107220 */ /* 0x000fe40000410000 */
[----:B------:R-:W-:Y:S02]  /*12210*/  FMUL.FTZ R11, R11, R26 ;  /* 0x0000001a0b0b7220 */ /* 0x000fe40000410000 */
        /* <DEDUP_REMOVED lines=11> */
[----:B------:R-:W-:-:S03]  /*122d0*/  FFMA.FTZ R14, R7, R14, R30 ;  /* 0x0000000e070e7223 */ /* 0x000fc6000001001e */
[----:B------:R-:W-:Y:S02]  /*122e0*/  F2FP.BF16.PACK_AB R23, R32, R13 ;  /* 0x0000000d2017723e */ /* 0x000fe400000010ff */
[----:B------:R-:W-:Y:S02]  /*122f0*/  F2FP.BF16.PACK_AB R22, R14, R9 ;  /* 0x000000090e16723e */ /* 0x000fe400000010ff */
.L_x_2395:
[----:B------:R-:W-:Y:S05]  /*12300*/  BSYNC B0 ;  /* 0x0000000000007941 */ /* 0x000fea0003800000 */
.L_x_2394:
[----:B-----5:R1:W-:Y:S01]  /*12310*/  STS.128 [R211+0x5800], R20 ;  /* 0x00580014d3007388 */ /* 0x0203e20000000c00 */
[----:B------:R-:W-:Y:S05]  /*12320*/  BRA `(.L_x_2339) ;  /* 0x0000078000007947 */ /* 0x000fea0003800000 */
.L_x_2301:
        /* <DEDUP_REMOVED lines=29> */
.L_x_2397:
[----:B------:R-:W-:Y:S05]  /*12500*/  BSYNC B0 ;  /* 0x0000000000007941 */ /* 0x000fea0003800000 */
.L_x_2396:
[----:B-1----:R-:W-:Y:S01]  /*12510*/  IADD3 R6, R160, 0x10, RZ ;  /* 0x00000010a0067810 */ /* 0x002fe20007ffe0ff */
[----:B------:R-:W-:Y:S03]  /*12520*/  BSSY B0, `(.L_x_2398) ;  /* 0x000001c000007945 */ /* 0x000fe60003800000 */
[----:B------:R-:W-:-:S13]  /*12530*/  ISETP.GE.AND P2, PT, R6, R5, PT ;  /* 0x000000050600720c */ /* 0x000fda0003f46270 */
[----:B------:R-:W-:Y:S05]  /*12540*/  @P2 BRA `(.L_x_2399) ;  /* 0x0000019000002947 */ /* 0x000fea0003800000 */
[----:B------:R-:W-:Y:S02]  /*12550*/  ISETP.GE.AND P3, PT, R12, R79, PT ;  /* 0x0000004f0c00720c */ /* 0x000fe40003f66270 */
[----:B------:R-:W-:-:S05]  /*12560*/  IADD3 R3, P2, R3, R166, RZ ;  /* 0x000000a603037210 */ /* 0x000fca0007f5e0ff */
[----:B------:R-:W-:Y:S01]  /*12570*/  IMAD.X R17, R17, 0x1, R169, P2 ;  /* 0x0000000111117824 */ /* 0x000fe200010e06a9 */
        /* <DEDUP_REMOVED lines=22> */
.L_x_2399:
[----:B------:R-:W-:Y:S05]  /*126e0*/  BSYNC B0 ;  /* 0x0000000000007941 */ /* 0x000fea0003800000 */
.L_x_2398:
        /* <DEDUP_REMOVED lines=29> */
.L_x_2401:
[----:B------:R-:W-:Y:S05]  /*128c0*/  BSYNC B0 ;  /* 0x0000000000007941 */ /* 0x000fea0003800000 */
.L_x_2400:
[----:B------:R-:W-:-:S04]  /*128d0*/  IADD3 R4, R160, 0x30, RZ ;  /* 0x00000030a0047810 */ /* 0x000fc80007ffe0ff */
[----:B------:R-:W-:-:S13]  /*128e0*/  ISETP.GE.AND P2, PT, R4, R5, PT ;  /* 0x000000050400720c */ /* 0x000fda0003f46270 */
[----:B------:R-:W-:Y:S05]  /*128f0*/  @P2 BRA `(.L_x_2339) ;  /* 0x000001b000002947 */ /* 0x000fea0003800000 */
[----:B------:R-:W-:Y:S01]  /*12900*/  ISETP.GE.AND P3, PT, R12, R79, PT ;  /* 0x0000004f0c00720c */ /* 0x000fe20003f66270 */
[----:B------:R-:W-:Y:S02]  /*12910*/  IMAD.MOV.U32 R167, RZ, RZ, R169 ;  /* 0x000000ffffa77224 */ /* 0x000fe400078e00a9 */
[----:B------:R-:W-:Y:S02]  /*12920*/  IMAD R0, R171, 0x30, RZ ;  /* 0x00000030ab007824 */ /* 0x000fe400078e02ff */
[----:B------:R-:W-:-:S04]  /*12930*/  IMAD.WIDE.U32 R170, R170, 0x30, R166 ;  /* 0x00000030aaaa7825 */ /* 0x000fc800078e00a6 */
[----:B--2---:R-:W-:Y:S01]  /*12940*/  IMAD.IADD R3, R0, 0x1, R171 ;  /* 0x0000000100037824 */ /* 0x004fe200078e02ab */
[----:B-1---5:R-:W-:-:S03]  /*12950*/  @!P0 LEA R10, P2, R170, R172, 0x1 ;  /* 0x000000acaa0a8211 */ /* 0x022fc600078408ff */
        /* <DEDUP_REMOVED lines=21> */
.L_x_2339:
[----:B------:R-:W-:Y:S05]  /*12ab0*/  BSYNC B3 ;  /* 0x0000000000037941 */ /* 0x000fea0003800000 */
.L_x_2300:
[----:B------:R-:W-:Y:S01]  /*12ac0*/  IADD3 R215, R133, -0x1, RZ ;  /* 0xffffffff85d77810 */ /* 0x000fe20007ffe0ff */
[----:B------:R-:W-:Y:S01]  /*12ad0*/  BSSY B0, `(.L_x_2402) ;  /* 0x0000020000007945 */ /* 0x000fe20003800000 */
[----:B------:R-:W-:-:S03]  /*12ae0*/  LOP3.LUT R214, R74, 0xff, RZ, 0xc0, !PT ;  /* 0x000000ff4ad67812 */ /* 0x000fc600078ec0ff */
[----:B------:R-:W-:-:S04]  /*12af0*/  IMAD.SHL.U32 R17, R215, 0x40, RZ ;  /* 0x00000040d7117824 */ /* 0x000fc800078e00ff */
[----:B--2---:R-:W-:-:S05]  /*12b00*/  IMAD.IADD R3, R68, 0x1, -R17 ;  /* 0x0000000144037824 */ /* 0x004fca00078e0a11 */
[----:B------:R-:W-:-:S13]  /*12b10*/  ISETP.GE.AND P0, PT, R160, R3, PT ;  /* 0x00000003a000720c */ /* 0x000fda0003f06270 */
[----:B------:R-:W-:Y:S05]  /*12b20*/  @P0 BRA `(.L_x_2403) ;  /* 0x000001a000000947 */ /* 0x000fea0003800000 */
[C---:B------:R-:W-:Y:S02]  /*12b30*/  LOP3.LUT R0, R214.reuse, 0x1, RZ, 0xc0, !PT ;  /* 0x00000001d6007812 */ /* 0x040fe400078ec0ff */
[----:B------:R-:W-:Y:S02]  /*12b40*/  R2P PR, R214, 0x6 ;  /* 0x00000006d6007804 */ /* 0x000fe40000000000 */
[----:B------:R-:W-:-:S11]  /*12b50*/  ISETP.NE.U32.AND P0, PT, R0, 0x1, PT ;  /* 0x000000010000780c */ /* 0x000fd60003f05070 */
[----:B-1----:R-:W-:Y:S02]  /*12b60*/  @P1 IMAD.MOV.U32 R10, RZ, RZ, R204 ;  /* 0x000000ffff0a1224 */ /* 0x002fe400078e00cc */
        /* <DEDUP_REMOVED lines=21> */
.L_x_2404:
[----:B------:R2:W-:Y:S02]  /*12cc0*/  STS.128 [R211+0xa000], RZ ;  /* 0x00a000ffd3007388 */ /* 0x0005e40000000c00 */
.L_x_2403:
[----:B------:R-:W-:Y:S05]  /*12cd0*/  BSYNC B0 ;  /* 0x0000000000007941 */ /* 0x000fea0003800000 */
.L_x_2402:
        /* <DEDUP_REMOVED lines=31> */
.L_x_2407:
[----:B------:R1:W-:Y:S02]  /*12ed0*/  STS.128 [R211+0xa800], RZ ;  /* 0x00a800ffd3007388 */ /* 0x0003e40000000c00 */
.L_x_2406:
[----:B------:R-:W-:Y:S05]  /*12ee0*/  BSYNC B0 ;  /* 0x0000000000007941 */ /* 0x000fea0003800000 */
.L_x_2405:
[----:B------:R-:W-:Y:S01]  /*12ef0*/  ISETP.GE.AND P0, PT, R8, R3, PT ;  /* 0x000000030800720c */ /* 0x000fe20003f06270 */
[----:B------:R-:W-:-:S12]  /*12f00*/  BSSY B0, `(.L_x_2408) ;  /* 0x0000021000007945 */ /* 0x000fd80003800000 */
[----:B------:R-:W-:Y:S05]  /*12f10*/  @P0 BRA `(.L_x_2409) ;  /* 0x000001f000000947 */ /* 0x000fea0003800000 */
[C---:B------:R-:W-:Y:S02]  /*12f20*/  LOP3.LUT R0, R214.reuse, 0x1, RZ, 0xc0, !PT ;  /* 0x00000001d6007812 */ /* 0x040fe400078ec0ff */
[----:B------:R-:W-:Y:S02]  /*12f30*/  LOP3.LUT P0, RZ, R214, 0x2, RZ, 0xc0, !PT ;  /* 0x00000002d6ff7812 */ /* 0x000fe4000780c0ff */
        /* <DEDUP_REMOVED lines=28> */
.L_x_2410:
[----:B------:R1:W-:Y:S02]  /*13100*/  STS.128 [R211+0xb000], RZ ;  /* 0x00b000ffd3007388 */ /* 0x0003e40000000c00 */
.L_x_2409:
[----:B------:R-:W-:Y:S05]  /*13110*/  BSYNC B0 ;  /* 0x0000000000007941 */ /* 0x000fea0003800000 */
.L_x_2408:
        /* <DEDUP_REMOVED lines=9> */
[----:B------:R-:W-:-:S04]  /*131b0*/  IMAD.WIDE.U32 R156, R64, 0x30, R156 ;  /* 0x00000030409c7825 */ /* 0x000fc800078e009c */
[----:B------:R-:W-:-:S04]  /*131c0*/  IMAD.IADD R5, R157, 0x1, R0 ;  /* 0x000000019d057824 */ /* 0x000fc800078e0200 */
[CC--:B-1----:R-:W-:Y:S02]  /*131d0*/  @P2 LEA R12, P4, R156.reuse, R162.reuse, 0x1 ;  /* 0x000000a29c0c2211 */ /* 0x0c2fe400078808ff */
        /* <DEDUP_REMOVED lines=23> */
.L_x_2412:
[----:B------:R-:W-:Y:S05]  /*13350*/  BSYNC B0 ;  /* 0x0000000000007941 */ /* 0x000fea0003800000 */
.L_x_2411:
[----:B------:R-:W0:Y:S04]  /*13360*/  LDGDEPBAR ;  /* 0x00000000000079af */ /* 0x000e280000000000 */
[----:B------:R1:W5:Y:S04]  /*13370*/  LD.E R16, [R18.64+0x184] ;  /* 0x0001840612107980 */ /* 0x000368000c101900 */
[----:B------:R1:W5:Y:S01]  /*13380*/  LD.E R2, [R18.64+0x188] ;  /* 0x0001880612027980 */ /* 0x000362000c101900 */
[----:B------:R-:W-:Y:S01]  /*13390*/  ISETP.GE.AND P0, PT, R160, R3, PT ;  /* 0x00000003a000720c */ /* 0x000fe20003f06270 */
[----:B------:R-:W-:Y:S01]  /*133a0*/  IMAD.SHL.U32 R71, R71, 0x2, RZ ;  /* 0x0000000247477824 */ /* 0x000fe200078e00ff */
[----:B------:R-:W-:Y:S01]  /*133b0*/  SHF.R.S32.HI R0, RZ, 0x1f, R73 ;  /* 0x0000001fff007819 */ /* 0x000fe20000011449 */
[----:B------:R-:W-:Y:S03]  /*133c0*/  BSSY B0, `(.L_x_2413) ;  /* 0x0000020000007945 */ /* 0x000fe60003800000 */
[----:B------:R-:W-:-:S02]  /*133d0*/  LEA.HI R53, R0, R73, RZ, 0x2 ;  /* 0x0000004900357211 */ /* 0x000fc400078f10ff */
[----:B------:R-:W-:Y:S02]  /*133e0*/  LOP3.LUT R0, R71, 0x6, RZ, 0xc0, !PT ;  /* 0x0000000647007812 */ /* 0x000fe400078ec0ff */
[----:B------:R-:W-:Y:S01]  /*133f0*/  SHF.R.S32.HI R53, RZ, 0x2, R53 ;  /* 0x00000002ff357819 */ /* 0x000fe20000011435 */
[----:B------:R-:W-:-:S04]  /*13400*/  DEPBAR.LE SB0, 0x0 ;  /* 0x000080000000791a */ /* 0x000fc80000000000 */
[----:B------:R-:W-:Y:S06]  /*13410*/  BAR.SYNC.DEFER_BLOCKING 0x0 ;  /* 0x0000000000007b1d */ /* 0x000fec0000010000 */
        /* <DEDUP_REMOVED lines=25> */
.L_x_2415:
[----:B------:R1:W-:Y:S02]  /*135b0*/  STS.128 [R211+0x10000], RZ ;  /* 0x010000ffd3007388 */ /* 0x0003e40000000c00 */
.L_x_2414:
[----:B------:R-:W-:Y:S05]  /*135c0*/  BSYNC B0 ;  /* 0x0000000000007941 */ /* 0x000fea0003800000 */
.L_x_2413:
        /* <DEDUP_REMOVED lines=8> */
[----:B------:R-:W-:-:S11]  /*13650*/  ISETP.NE.U32.AND P2, PT, R5, 0x1, PT ;  /* 0x000000010500780c */ /* 0x000fd60003f45070 */
[CC--:B------:R-:W-:Y:S02]  /*13660*/  @P1 LEA R6, P0, R198.reuse, R164.reuse, 0x1 ;  /* 0x000000a4c6061211 */ /* 0x0c0fe400078008ff */
[C---:B-1----:R-:W-:Y:S02]  /*13670*/  @!P2 LEA R10, P3, R198.reuse, R164, 0x1 ;  /* 0x000000a4c60aa211 */ /* 0x042fe400078608ff */
[CCC-:B------:R-:W-:Y:S02]  /*13680*/  @P1 LEA.HI.X R7, R198.reuse, R165.reuse, R199.reuse, 0x1, P0 ;  /* 0x000000a5c6071211 */ /* 0x1c0fe400000f0cc7 */
[----:B------:R-:W-:Y:S02]  /*13690*/  @!P2 LEA.HI.X R11, R198, R165, R199, 0x1, P3 ;  /* 0x000000a5c60ba211 */ /* 0x000fe400018f0cc7 */
[----:B------:R-:W-:-:S03]  /*136a0*/  LOP3.LUT P0, RZ, R214, 0x4, RZ, 0xc0, !PT ;  /* 0x00000004d6ff7812 */ /* 0x000fc6000780c0ff */
        /* <DEDUP_REMOVED lines=18> */
.L_x_2418:
[----:B------:R1:W-:Y:S02]  /*137d0*/  STS.128 [R211+0x10800], RZ ;  /* 0x010800ffd3007388 */ /* 0x0003e40000000c00 */
.L_x_2417:
[----:B------:R-:W-:Y:S05]  /*137e0*/  BSYNC B0 ;  /* 0x0000000000007941 */ /* 0x000fea0003800000 */
.L_x_2416:
        /* <DEDUP_REMOVED lines=10> */
[----:B-1----:R-:W-:-:S09]  /*13890*/  SHF.L.U64.HI R6, R66, 0x5, R67 ;  /* 0x0000000542067819 */ /* 0x002fd20000010243 */
[CC--:B------:R-:W-:Y:S02]  /*138a0*/  @P1 LEA R8, P0, R5.reuse, R164.reuse, 0x1 ;  /* 0x000000a405081211 */ /* 0x0c0fe400078008ff */
[C---:B------:R-:W-:Y:S02]  /*138b0*/  @!P2 LEA R10, P3, R5.reuse, R164, 0x1 ;  /* 0x000000a4050aa211 */ /* 0x040fe400078608ff */
        /* <DEDUP_REMOVED lines=21> */
.L_x_2421:
[----:B------:R1:W-:Y:S02]  /*13a10*/  STS.128 [R211+0x11000], RZ ;  /* 0x011000ffd3007388 */ /* 0x0003e40000000c00 */
.L_x_2420:
[----:B------:R-:W-:Y:S05]  /*13a20*/  BSYNC B0 ;  /* 0x0000000000007941 */ /* 0x000fea0003800000 */
.L_x_2419:
[----:B------:R-:W-:Y:S01]  /*13a30*/  ISETP.GE.AND P0, PT, R4, R3, PT ;  /* 0x000000030400720c */ /* 0x000fe20003f06270 */
[----:B------:R-:W-:-:S12]  /*13a40*/  BSSY B0, `(.L_x_2422) ;  /* 0x0000023000007945 */ /* 0x000fd80003800000 */
[----:B------:R1:W-:Y:S04]  /*13a50*/  @P0 STS.128 [R211+0xd800], RZ ;  /* 0x00d800ffd3000388 */ /* 0x0003e80000000c00 */
[----:B------:R1:W-:Y:S04]  /*13a60*/  @P0 STS.128 [R211+0xf800], RZ ;  /* 0x00f800ffd3000388 */ /* 0x0003e80000000c00 */
[----:B------:R1:W-:Y:S01]  /*13a70*/  @P0 STS.128 [R211+0x11800], RZ ;  /* 0x011800ffd3000388 */ /* 0x0003e20000000c00 */
[----:B------:R-:W-:Y:S05]  /*13a80*/  @P0 BRA `(.L_x_2423) ;  /* 0x000001e000000947 */ /* 0x000fea0003800000 */
[C---:B------:R-:W-:Y:S02]  /*13a90*/  LOP3.LUT R3, R214.reuse, 0x1, RZ, 0xc0, !PT ;  /* 0x00000001d6037812 */ /* 0x040fe400078ec0ff */
[----:B------:R-:W-:-:S02]  /*13aa0*/  R2P PR, R214, 0x6 ;  /* 0x00000006d6007804 */ /* 0x000fc40000000000 */
[----:B------:R-:W-:-:S11]  /*13ab0*/  ISETP.NE.U32.AND P0, PT, R3, 0x1, PT ;  /* 0x000000010300780c */ /* 0x000fd60003f05070 */
[----:B------:R-:W-:Y:S02]  /*13ac0*/  @P1 IMAD R3, R67, 0x60, RZ ;  /* 0x0000006043031824 */ /* 0x000fe400078e02ff */
[----:B-1----:R-:W-:-:S04]  /*13ad0*/  @P1 IMAD.WIDE.U32 R6, R66, 0x60, R164 ;  /* 0x0000006042061825 */ /* 0x002fc800078e00a4 */
[----:B------:R-:W-:Y:S01]  /*13ae0*/  @!P0 IMAD R4, R67, 0x60, RZ ;  /* 0x0000006043048824 */ /* 0x000fe200078e02ff */
[----:B------:R-:W-:Y:S01]  /*13af0*/  @P1 IADD3 R3, R3, R7, RZ ;  /* 0x0000000703031210 */ /* 0x000fe20007ffe0ff */
[----:B------:R-:W-:-:S03]  /*13b00*/  @!P0 IMAD.WIDE.U32 R8, R66, 0x60, R164 ;  /* 0x0000006042088825 */ /* 0x000fc600078e00a4 */
[----:B------:R-:W-:Y:S02]  /*13b10*/  @P1 MOV R7, R3 ;  /* 0x0000000300071202 */ /* 0x000fe40000000f00 */
        /* <DEDUP_REMOVED lines=12> */
[----:B------:R-:W-:Y:S02]  /*13be0*/  IMAD R67, R67, 0x60, RZ ;  /* 0x0000006043437824 */ /* 0x000fe400078e02ff */
[----:B------:R-:W-:-:S05]  /*13bf0*/  IMAD.WIDE.U32 R4, R66, 0x60, R164 ;  /* 0x0000006042047825 */ /* 0x000fca00078e00a4 */
[----:B------:R-:W-:-:S05]  /*13c00*/  IADD3 R5, R67, R5, RZ ;  /* 0x0000000543057210 */ /* 0x000fca0007ffe0ff */
[----:B------:R-:W-:Y:S01]  /*13c10*/  @!PT LDS RZ, [RZ] ;  /* 0x00000000fffff984 */ /* 0x000fe20000000800 */
[----:B------:R-:W-:Y:S01]  /*13c20*/  @!PT LDS RZ, [RZ] ;  /* 0x00000000fffff984 */ /* 0x000fe20000000800 */
[----:B------:R-:W-:Y:S01]  /*13c30*/  @!PT LDS RZ, [RZ] ;  /* 0x00000000fffff984 */ /* 0x000fe20000000800 */
[----:B------:R1:W-:Y:S01]  /*13c40*/  LDGSTS.E.BYPASS.LTC128B.128 [R211+0x11800], [R4.64+0x100] ;  /* 0x1180010004d37fae */ /* 0x0003e2000b901d46 */
[----:B------:R-:W-:Y:S05]  /*13c50*/  BRA `(.L_x_2423) ;  /* 0x0000001000007947 */ /* 0x000fea0003800000 */
.L_x_2424:
[----:B------:R1:W-:Y:S02]  /*13c60*/  STS.128 [R211+0x11800], RZ ;  /* 0x011800ffd3007388 */ /* 0x0003e40000000c00 */
.L_x_2423:
[----:B------:R-:W-:Y:S05]  /*13c70*/  BSYNC B0 ;  /* 0x0000000000007941 */ /* 0x000fea0003800000 */
.L_x_2422:
[C---:B------:R-:W-:Y:S01]  /*13c80*/  IMAD.SHL.U32 R3, R57.reuse, 0x40, RZ ;  /* 0x0000004039037824 */ /* 0x040fe200078e00ff */
[----:B------:R-:W-:Y:S01]  /*13c90*/  R2P PR, R57, 0x6 ;  /* 0x0000000639007804 */ /* 0x000fe20000000000 */
[----:B------:R-:W-:Y:S01]  /*13ca0*/  IMAD.SHL.U32 R160, R160, 0x8, RZ ;  /* 0x00000008a0a07824 */ /* 0x000fe200078e00ff */
[----:B------:R-:W0:Y:S01]  /*13cb0*/  LDGDEPBAR ;  /* 0x00000000000079af */ /* 0x000e220000000000 */
[C---:B------:R-:W-:Y:S01]  /*13cc0*/  IMAD R193, R70.reuse, 0x400, R55 ;  /* 0x0000040046c17824 */ /* 0x040fe200078e0237 */
[----:B------:R-:W-:Y:S01]  /*13cd0*/  LOP3.LUT R3, R3, 0x1c0, RZ, 0xc0, !PT ;  /* 0x000001c003037812 */ /* 0x000fe200078ec0ff */
[----:B------:R-:W-:Y:S01]  /*13ce0*/  IMAD R53, R70, 0x10, R53 ;  /* 0x0000001046357824 */ /* 0x000fe200078e0235 */
[----:B------:R-:W-:Y:S01]  /*13cf0*/  ISETP.GT.AND P5, PT, R215, R202, PT ;  /* 0x000000cad700720c */ /* 0x000fe20003fa4270 */
[----:B------:R-:W-:Y:S01]  /*13d00*/  IMAD.SHL.U32 R193, R193, 0x2, RZ ;  /* 0x00000002c1c17824 */ /* 0x000fe200078e00ff */
[----:B------:R-:W-:Y:S01]  /*13d10*/  LOP3.LUT R160, R3, 0x8, R160, 0xf8, !PT ;  /* 0x0000000803a07812 */ /* 0x000fe200078ef8a0 */
[----:B------:R-:W-:Y:S01]  /*13d20*/  IMAD.IADD R72, R72, 0x1, R53 ;  /* 0x0000000148487824 */ /* 0x000fe200078e0235 */
[----:B------:R-:W-:Y:S01]  /*13d30*/  SHF.R.U32.HI R3, RZ, 0x3, R3 ;  /* 0x00000003ff037819 */ /* 0x000fe20000011603 */
[--C-:B------:R-:W-:Y:S01]  /*13d40*/  IMAD R191, R56, 0x2, R193.reuse ;  /* 0x0000000238bf7824 */ /* 0x100fe200078e02c1 */
[----:B------:R-:W-:Y:S01]  /*13d50*/  LDSM.16.M88.4 R76, [R193] ;  /* 0x00000000c14c783b */ /* 0x000fe20000000200 */
[----:B------:R-:W-:Y:S01]  /*13d60*/  IMAD R189, R54, 0x2, R193 ;  /* 0x0000000236bd7824 */ /* 0x000fe200078e02c1 */
[----:B------:R-:W-:Y:S01]  /*13d70*/  LOP3.LUT R192, R160, R3, RZ, 0x3c, !PT ;  /* 0x00000003a0c07212 */ /* 0x000fe200078e3cff */
[----:B------:R-:W-:Y:S01]  /*13d80*/  IMAD R188, R54, 0x2, R191 ;  /* 0x0000000236bc7824 */ /* 0x000fe200078e02bf */
[----:B-1-3--:R-:W-:Y:S01]  /*13d90*/  LDSM.16.M88.4 R48, [R191] ;  /* 0x00000000bf30783b */ /* 0x00afe20000000200 */
[----:B-----5:R-:W-:Y:S01]  /*13da0*/  IADD3 R217, -R16, R68, -R209 ;  /* 0x0000004410d97210 */ /* 0x020fe20007ffe9d1 */
[----:B------:R-:W-:Y:S01]  /*13db0*/  BSSY B1, `(.L_x_2425) ;  /* 0x0000162000017945 */ /* 0x000fe20003800000 */
[----:B------:R-:W-:Y:S01]  /*13dc0*/  IMAD R192, R69, 0x200, R192 ;  /* 0x0000020045c07824 */ /* 0x000fe200078e02c0 */
[----:B------:R-:W-:Y:S01]  /*13dd0*/  LDSM.16.M88.4 R88, [R188+0x2000] ;  /* 0x00200000bc58783b */ /* 0x000fe20000000200 */
[----:B------:R-:W-:Y:S01]  /*13de0*/  ISETP.NE.U32.AND P0, PT, R212, RZ, PT ;  /* 0x000000ffd400720c */ /* 0x000fe20003f05070 */
[----:B------:R-:W-:-:S02]  /*13df0*/  IMAD.IADD R219, R72, 0x1, R217 ;  /* 0x0000000148db7824 */ /* 0x000fc400078e02d9 */
[----:B------:R-:W-:Y:S01]  /*13e00*/  IMAD.SHL.U32 R192, R192, 0x2, RZ ;  /* 0x00000002c0c07824 */ /* 0x000fe200078e00ff */
[----:B------:R-:W-:Y:S02]  /*13e10*/  ISETP.NE.AND.EX P0, PT, R213, RZ, PT, P0 ;  /* 0x000000ffd500720c */ /* 0x000fe40003f05300 */
[----:B------:R-:W-:Y:S02]  /*13e20*/  IMNMX R219, RZ, R219, !PT ;  /* 0x000000dbffdb7217 */ /* 0x000fe40007800200 */
[----:B------:R-:W1:Y:S01]  /*13e30*/  LDSM.16.M88.4 R32, [R192+0x6000] ;  /* 0x00600000c020783b */ /* 0x000e620000000200 */
[C---:B------:R-:W-:Y:S02]  /*13e40*/  IADD3 R3, R192.reuse, 0x6000, RZ ;  /* 0x00006000c0037810 */ /* 0x040fe40007ffe0ff */
[----:B------:R-:W-:Y:S01]  /*13e50*/  IADD3 R190, R192, 0x6020, RZ ;  /* 0x00006020c0be7810 */ /* 0x000fe20007ffe0ff */
[----:B------:R-:W3:Y:S01]  /*13e60*/  LDSM.16.M88.4 R24, [R192+0x6800] ;  /* 0x00680000c018783b */ /* 0x000ee20000000200 */
[----:B------:R-:W-:Y:S01]  /*13e70*/  @P1 IADD3 R190, R3, -0x20, RZ ;  /* 0xffffffe003be1810 */ /* 0x000fe20007ffe0ff */
[----:B------:R-:W-:-:S02]  /*13e80*/  IMAD.MOV.U32 R3, RZ, RZ, 0x40 ;  /* 0x00000040ff037424 */ /* 0x000fc400078e00ff */
[----:B------:R-:W2:Y:S01]  /*13e90*/  LDSM.16.M88.4 R12, [R192+0x7000] ;  /* 0x00700000c00c783b */ /* 0x000ea20000000200 */
[C---:B------:R-:W-:Y:S02]  /*13ea0*/  IADD3 R186, R190.reuse, 0x800, RZ ;  /* 0x00000800beba7810 */ /* 0x040fe40007ffe0ff */
        /* <DEDUP_REMOVED lines=8> */
[----:B------:R-:W2:Y:S01]  /*13f30*/  LDSM.16.M88.4 R44, [R190+0x800] ;  /* 0x00080000be2c783b */ /* 0x000ea20000000200 */
[----:B------:R-:W-:-:S02]  /*13f40*/  IADD3 R3, R68, 0x1, -R209 ;  /* 0x0000000144037810 */ /* 0x000fc40007ffe8d1 */
[C---:B------:R-:W-:Y:S01]  /*13f50*/  IADD3 R181, R190.reuse, 0x2800, RZ ;  /* 0x00002800beb57810 */ /* 0x040fe20007ffe0ff */
[----:B------:R-:W2:Y:S01]  /*13f60*/  LDSM.16.M88.4 R84, [R190+0x1000] ;  /* 0x00100000be54783b */ /* 0x000ea20000000200 */
[----:B------:R-:W-:Y:S01]  /*13f70*/  IADD3 R180, R190, 0x3000, RZ ;  /* 0x00003000beb47810 */ /* 0x000fe20007ffe0ff */
[----:B------:R-:W-:Y:S01]  /*13f80*/  IMAD.IADD R3, R2, 0x1, R3 ;  /* 0x0000000102037824 */ /* 0x000fe200078e0203 */
[----:B------:R-:W-:Y:S01]  /*13f90*/  IADD3 R2, R72, 0x8, RZ ;  /* 0x0000000848027810 */ /* 0x000fe20007ffe0ff */
[----:B------:R-:W4:Y:S01]  /*13fa0*/  LDSM.16.M88.4 R60, [R190+0x1800] ;  /* 0x00180000be3c783b */ /* 0x000f220000000200 */
[C---:B------:R-:W-:Y:S02]  /*13fb0*/  IADD3 R179, R190.reuse, 0x3800, RZ ;  /* 0x00003800beb37810 */ /* 0x040fe40007ffe0ff */
[C---:B------:R-:W-:Y:S01]  /*13fc0*/  IADD3 R178, R190.reuse, 0x4000, RZ ;  /* 0x00004000beb27810 */ /* 0x040fe20007ffe0ff */
[----:B------:R-:W-:Y:S01]  /*13fd0*/  LDSM.16.M88.4 R8, [R187+0x6000] ;  /* 0x00600000bb08783b */ /* 0x000fe20000000200 */
[----:B------:R-:W-:Y:S01]  /*13fe0*/  IMAD.IADD R217, R217, 0x1, R2 ;  /* 0x00000001d9d97824 */ /* 0x000fe200078e0202 */
[----:B------:R-:W-:-:S02]  /*13ff0*/  IADD3 R177, R190, 0x4800, RZ ;  /* 0x00004800beb17810 */ /* 0x000fc40007ffe0ff */
[----:B------:R-:W-:Y:S01]  /*14000*/  LDSM.16.M88.4 R40, [R187+0x6800] ;  /* 0x00680000bb28783b */ /* 0x000fe20000000200 */
[C---:B------:R-:W-:Y:S02]  /*14010*/  IADD3 R176, R190.reuse, 0x5000, RZ ;  /* 0x00005000beb07810 */ /* 0x040fe40007ffe0ff */
[----:B------:R-:W-:Y:S01]  /*14020*/  IMNMX R217, RZ, R217, !PT ;  /* 0x000000d9ffd97217 */ /* 0x000fe20007800200 */
[----:B-1----:R-:W-:Y:S01]  /*14030*/  HMMA.16816.F32.BF16 R36, R76, R32, RZ ;  /* 0x000000204c24723c */ /* 0x002fe200000418ff */
[----:B------:R-:W-:Y:S01]  /*14040*/  LDSM.16.M88.4 R92, [R190+0x3000] ;  /* 0x00300000be5c783b */ /* 0x000fe20000000200 */
[----:B------:R-:W-:-:S06]  /*14050*/  IADD3 R135, R190, 0x5800, RZ ;  /* 0x00005800be877810 */ /* 0x000fcc0007ffe0ff */
[C---:B------:R-:W-:Y:S08]  /*14060*/  HMMA.16816.F32.BF16 R32, R76.reuse, R34, RZ ;  /* 0x000000224c20723c */ /* 0x040ff000000418ff */
[C---:B---3--:R-:W-:Y:S08]  /*14070*/  HMMA.16816.F32.BF16 R28, R76.reuse, R24, RZ ;  /* 0x000000184c1c723c */ /* 0x048ff000000418ff */
[C---:B--2---:R-:W-:Y:S08]  /*14080*/  HMMA.16816.F32.BF16 R20, R76.reuse, R12, RZ ;  /* 0x0000000c4c14723c */ /* 0x044ff000000418ff */
[C---:B------:R-:W-:Y:S08]  /*14090*/  HMMA.16816.F32.BF16 R24, R76.reuse, R26, RZ ;  /* 0x0000001a4c18723c */ /* 0x040ff000000418ff */
[C---:B------:R-:W-:Y:S08]  /*140a0*/  HMMA.16816.F32.BF16 R12, R76.reuse, R14, RZ ;  /* 0x0000000e4c0c723c */ /* 0x040ff000000418ff */
[C---:B----4-:R-:W-:Y:S08]  /*140b0*/  HMMA.16816.F32.BF16 R80, R76.reuse, R4, RZ ;  /* 0x000000044c50723c */ /* 0x050ff000000418ff */
[----:B------:R-:W-:Y:S01]  /*140c0*/  HMMA.16816.F32.BF16 R76, R76, R6, RZ ;  /* 0x000000064c4c723c */ /* 0x000fe200000418ff */
[----:B------:R-:W1:Y:S07]  /*140d0*/  LDSM.16.M88.4 R4, [R189] ;  /* 0x00000000bd04783b */ /* 0x000e6e0000000200 */
[C---:B------:R-:W-:Y:S08]  /*140e0*/  HMMA.16816.F32.BF16 R36, R48.reuse, R64, R36 ;  /* 0x000000403024723c */ /* 0x040ff00000041824 */
[C---:B------:R-:W-:Y:S01]  /*140f0*/  HMMA.16816.F32.BF16 R32, R48.reuse, R66, R32 ;  /* 0x000000423020723c */ /* 0x040fe20000041820 */
[----:B------:R-:W2:Y:S07]  /*14100*/  LDSM.16.M88.4 R64, [R187+0x7000] ;  /* 0x00700000bb40783b */ /* 0x000eae0000000200 */
[C---:B------:R-:W-:Y:S08]  /*14110*/  HMMA.16816.F32.BF16 R28, R48.reuse, R44, R28 ;  /* 0x0000002c301c723c */ /* 0x040ff0000004181c */
[C---:B------:R-:W-:Y:S01]  /*14120*/  HMMA.16816.F32.BF16 R24, R48.reuse, R46, R24 ;  /* 0x0000002e3018723c */ /* 0x040fe20000041818 */
[----:B------:R-:W3:Y:S07]  /*14130*/  LDSM.16.M88.4 R44, [R187+0x7800] ;  /* 0x00780000bb2c783b */ /* 0x000eee0000000200 */
[C---:B------:R-:W-:Y:S08]  /*14140*/  HMMA.16816.F32.BF16 R20, R48.reuse, R84, R20 ;  /* 0x000000543014723c */ /* 0x040ff00000041814 */
[C---:B------:R-:W-:Y:S01]  /*14150*/  HMMA.16816.F32.BF16 R12, R48.reuse, R86, R12 ;  /* 0x00000056300c723c */ /* 0x040fe2000004180c */
[----:B------:R-:W-:Y:S07]  /*14160*/  LDSM.16.M88.4 R84, [R190+0x3800] ;  /* 0x00380000be54783b */ /* 0x000fee0000000200 */
[C---:B------:R-:W-:Y:S08]  /*14170*/  HMMA.16816.F32.BF16 R80, R48.reuse, R60, R80 ;  /* 0x0000003c3050723c */ /* 0x040ff00000041850 */
[----:B------:R-:W-:Y:S01]  /*14180*/  HMMA.16816.F32.BF16 R76, R48, R62, R76 ;  /* 0x0000003e304c723c */ /* 0x000fe2000004184c */
[----:B------:R-:W-:Y:S04]  /*14190*/  LDSM.16.M88.4 R60, [R188] ;  /* 0x00000000bc3c783b */ /* 0x000fe80000000200 */
[----:B------:R-:W-:Y:S03]  /*141a0*/  LDSM.16.M88.4 R48, [R183+0x800] ;  /* 0x00080000b730783b */ /* 0x000fe60000000200 */
[C---:B-1----:R-:W-:Y:S08]  /*141b0*/  HMMA.16816.F32.BF16 R36, R4.reuse, R8, R36 ;  /* 0x000000080424723c */ /* 0x042ff00000041824 */
[C---:B------:R-:W-:Y:S01]  /*141c0*/  HMMA.16816.F32.BF16 R32, R4.reuse, R10, R32 ;  /* 0x0000000a0420723c */ /* 0x040fe20000041820 */
[----:B------:R-:W1:Y:S07]  /*141d0*/  LDSM.16.M88.4 R8, [R183] ;  /* 0x00000000b708783b */ /* 0x000e6e0000000200 */
[C---:B------:R-:W-:Y:S08]  /*141e0*/  HMMA.16816.F32.BF16 R28, R4.reuse, R40, R28 ;  /* 0x00000028041c723c */ /* 0x040ff0000004181c */
[C---:B------:R-:W-:Y:S01]  /*141f0*/  HMMA.16816.F32.BF16 R24, R4.reuse, R42, R24 ;  /* 0x0000002a0418723c */ /* 0x040fe20000041818 */
[----:B------:R-:W4:Y:S07]  /*14200*/  LDSM.16.M88.4 R40, [R183+0x1000] ;  /* 0x00100000b728783b */ /* 0x000f2e0000000200 */
[C---:B--2---:R-:W-:Y:S08]  /*14210*/  HMMA.16816.F32.BF16 R20, R4.reuse, R64, R20 ;  /* 0x000000400414723c */ /* 0x044ff00000041814 */
[C---:B------:R-:W-:Y:S01]  /*14220*/  HMMA.16816.F32.BF16 R12, R4.reuse, R66, R12 ;  /* 0x00000042040c723c */ /* 0x040fe2000004180c */
[----:B------:R-:W2:Y:S07]  /*14230*/  LDSM.16.M88.4 R64, [R183+0x1800] ;  /* 0x00180000b740783b */ /* 0x000eae0000000200 */
[C---:B---3--:R-:W-:Y:S08]  /*14240*/  HMMA.16816.F32.BF16 R80, R4.reuse, R44, R80 ;  /* 0x0000002c0450723c */ /* 0x048ff00000041850 */
[----:B------:R-:W-:Y:S01]  /*14250*/  HMMA.16816.F32.BF16 R76, R4, R46, R76 ;  /* 0x0000002e044c723c */ /* 0x000fe2000004184c */
[----:B------:R-:W-:Y:S04]  /*14260*/  LDSM.16.M88.4 R4, [R193+0x2000] ;  /* 0x00200000c104783b */ /* 0x000fe80000000200 */
[----:B------:R-:W3:Y:S03]  /*14270*/  LDSM.16.M88.4 R44, [R192+0x8000] ;  /* 0x00800000c02c783b */ /* 0x000ee60000000200 */
[C---:B-1----:R-:W-:Y:S08]  /*14280*/  HMMA.16816.F32.BF16 R36, R60.reuse, R8, R36 ;  /* 0x000000083c24723c */ /* 0x042ff00000041824 */
[C---:B------:R-:W-:Y:S01]  /*14290*/  HMMA.16816.F32.BF16 R32, R60.reuse, R10, R32 ;  /* 0x0000000a3c20723c */ /* 0x040fe20000041820 */
[----:B------:R-:W1:Y:S07]  /*142a0*/  LDSM.16.M88.4 R8, [R192+0x8800] ;  /* 0x00880000c008783b */ /* 0x000e6e0000000200 */
[C---:B------:R-:W-:Y:S08]  /*142b0*/  HMMA.16816.F32.BF16 R28, R60.reuse, R48, R28 ;  /* 0x000000303c1c723c */ /* 0x040ff0000004181c */
[C---:B------:R-:W-:Y:S01]  /*142c0*/  HMMA.16816.F32.BF16 R24, R60.reuse, R50, R24 ;  /* 0x000000323c18723c */ /* 0x040fe20000041818 */
[----:B------:R-:W1:Y:S07]  /*142d0*/  LDSM.16.M88.4 R48, [R192+0x9000] ;  /* 0x00900000c030783b */ /* 0x000e6e0000000200 */
[C---:B----4-:R-:W-:Y:S08]  /*142e0*/  HMMA.16816.F32.BF16 R20, R60.reuse, R40, R20 ;  /* 0x000000283c14723c */ /* 0x050ff00000041814 */
[C---:B------:R-:W-:Y:S01]  /*142f0*/  HMMA.16816.F32.BF16 R12, R60.reuse, R42, R12 ;  /* 0x0000002a3c0c723c */ /* 0x040fe2000004180c */
[----:B------:R-:W4:Y:S07]  /*14300*/  LDSM.16.M88.4 R40, [R192+0x9800] ;  /* 0x00980000c028783b */ /* 0x000f2e0000000200 */
[C---:B--2---:R-:W-:Y:S08]  /*14310*/  HMMA.16816.F32.BF16 R80, R60.reuse, R64, R80 ;  /* 0x000000403c50723c */ /* 0x044ff00000041850 */
[----:B------:R-:W-:Y:S01]  /*14320*/  HMMA.16816.F32.BF16 R76, R60, R66, R76 ;  /* 0x000000423c4c723c */ /* 0x000fe2000004184c */
[----:B------:R-:W-:Y:S04]  /*14330*/  LDSM.16.M88.4 R64, [R191+0x2000] ;  /* 0x00200000bf40783b */ /* 0x000fe80000000200 */
[----:B------:R-:W-:Y:S03]  /*14340*/  LDSM.16.M88.4 R60, [R187+0x8800] ;  /* 0x00880000bb3c783b */ /* 0x000fe60000000200 */
[C---:B---3--:R-:W-:Y:S08]  /*14350*/  HMMA.16816.F32.BF16 R36, R4.reuse, R44, R36 ;  /* 0x0000002c0424723c */ /* 0x048ff00000041824 */
[C---:B------:R-:W-:Y:S01]  /*14360*/  HMMA.16816.F32.BF16 R32, R4.reuse, R46, R32 ;  /* 0x0000002e0420723c */ /* 0x040fe20000041820 */
[----:B------:R-:W2:Y:S07]  /*14370*/  LDSM.16.M88.4 R44, [R190+0x2000] ;  /* 0x00200000be2c783b */ /* 0x000eae0000000200 */
[C---:B-1----:R-:W-:Y:S08]  /*14380*/  HMMA.16816.F32.BF16 R28, R4.reuse, R8, R28 ;  /* 0x00000008041c723c */ /* 0x042ff0000004181c */
[C---:B------:R-:W-:Y:S01]  /*14390*/  HMMA.16816.F32.BF16 R24, R4.reuse, R10, R24 ;  /* 0x0000000a0418723c */ /* 0x040fe20000041818 */
[----:B------:R-:W1:Y:S07]  /*143a0*/  LDSM.16.M88.4 R8, [R190+0x2800] ;  /* 0x00280000be08783b */ /* 0x000e6e0000000200 */
[C---:B------:R-:W-:Y:S08]  /*143b0*/  HMMA.16816.F32.BF16 R20, R4.reuse, R48, R20 ;  /* 0x000000300414723c */ /* 0x040ff00000041814 */
[C---:B------:R-:W-:Y:S01]  /*143c0*/  HMMA.16816.F32.BF16 R12, R4.reuse, R50, R12 ;  /* 0x00000032040c723c */ /* 0x040fe2000004180c */
[----:B------:R-:W-:Y:S07]  /*143d0*/  LDSM.16.M88.4 R48, [R187+0x9000] ;  /* 0x00900000bb30783b */ /* 0x000fee0000000200 */
[C---:B----4-:R-:W-:Y:S08]  /*143e0*/  HMMA.16816.F32.BF16 R80, R4.reuse, R40, R80 ;  /* 0x000000280450723c */ /* 0x050ff00000041850 */
[----:B------:R-:W-:Y:S01]  /*143f0*/  HMMA.16816.F32.BF16 R76, R4, R42, R76 ;  /* 0x0000002a044c723c */ /* 0x000fe2000004184c */
[----:B------:R-:W-:Y:S04]  /*14400*/  LDSM.16.M88.4 R40, [R189+0x2000] ;  /* 0x00200000bd28783b */ /* 0x000fe80000000200 */
[----:B------:R-:W3:Y:S03]  /*14410*/  LDSM.16.M88.4 R4, [R187+0x8000] ;  /* 0x00800000bb04783b */ /* 0x000ee60000000200 */
[C---:B--2---:R-:W-:Y:S08]  /*14420*/  HMMA.16816.F32.BF16 R36, R64.reuse, R44, R36 ;  /* 0x0000002c4024723c */ /* 0x044ff00000041824 */
[C---:B------:R-:W-:Y:S01]  /*14430*/  HMMA.16816.F32.BF16 R32, R64.reuse, R46, R32 ;  /* 0x0000002e4020723c */ /* 0x040fe20000041820 */
[----:B------:R-:W2:Y:S07]  /*14440*/  LDSM.16.M88.4 R44, [R187+0x9800] ;  /* 0x00980000bb2c783b */ /* 0x000eae0000000200 */
[C---:B-1----:R-:W-:Y:S08]  /*14450*/  HMMA.16816.F32.BF16 R28, R64.reuse, R8, R28 ;  /* 0x00000008401c723c */ /* 0x042ff0000004181c */
[C---:B------:R-:W-:Y:S01]  /*14460*/  HMMA.16816.F32.BF16 R24, R64.reuse, R10, R24 ;  /* 0x0000000a4018723c */ /* 0x040fe20000041818 */
[----:B------:R-:W1:Y:S07]  /*14470*/  LDSM.16.M88.4 R8, [R183+0x2000] ;  /* 0x00200000b708783b */ /* 0x000e6e0000000200 */
[C---:B------:R-:W-:Y:S08]  /*14480*/  HMMA.16816.F32.BF16 R20, R64.reuse, R92, R20 ;  /* 0x0000005c4014723c */ /* 0x040ff00000041814 */
[----:B------:R-:W-:Y:S01]  /*14490*/  HMMA.16816.F32.BF16 R12, R64, R94, R12 ;  /* 0x0000005e400c723c */ /* 0x000fe2000004180c */
[----:B------:R-:W-:Y:S07]  /*144a0*/  LDSM.16.M88.4 R92, [R183+0x3000] ;  /* 0x00300000b75c783b */ /* 0x000fee0000000200 */
[C---:B---3--:R-:W-:Y:S08]  /*144b0*/  HMMA.16816.F32.BF16 R36, R40.reuse, R4, R36 ;  /* 0x000000042824723c */ /* 0x048ff00000041824 */
[----:B------:R-:W-:Y:S01]  /*144c0*/  HMMA.16816.F32.BF16 R32, R40, R6, R32 ;  /* 0x000000062820723c */ /* 0x000fe20000041820 */
[----:B------:R-:W3:Y:S07]  /*144d0*/  LDSM.16.M88.4 R4, [R183+0x2800] ;  /* 0x00280000b704783b */ /* 0x000eee0000000200 */
[C---:B------:R-:W-:Y:S08]  /*144e0*/  HMMA.16816.F32.BF16 R80, R64.reuse, R84, R80 ;  /* 0x000000544050723c */ /* 0x040ff00000041850 */
[----:B------:R-:W-:Y:S01]  /*144f0*/  HMMA.16816.F32.BF16 R76, R64, R86, R76 ;  /* 0x00000056404c723c */ /* 0x000fe2000004184c */
[----:B------:R-:W4:Y:S04]  /*14500*/  LDSM.16.M88.4 R84, [R183+0x3800] ;  /* 0x00380000b754783b */ /* 0x000f280000000200 */
[----:B------:R-:W-:Y:S03]  /*14510*/  LDSM.16.M88.4 R64, [R193+0x4000] ;  /* 0x00400000c140783b */ /* 0x000fe60000000200 */
[C---:B------:R-:W-:Y:S08]  /*14520*/  HMMA.16816.F32.BF16 R28, R40.reuse, R60, R28 ;  /* 0x0000003c281c723c */ /* 0x040ff0000004181c */
[C---:B------:R-:W-:Y:S01]  /*14530*/  HMMA.16816.F32.BF16 R24, R40.reuse, R62, R24 ;  /* 0x0000003e2818723c */ /* 0x040fe20000041818 */
[----:B------:R-:W3:Y:S07]  /*14540*/  LDSM.16.M88.4 R60, [R192+0xa000] ;  /* 0x00a00000c03c783b */ /* 0x000eee0000000200 */
[C---:B------:R-:W-:Y:S08]  /*14550*/  HMMA.16816.F32.BF16 R20, R40.reuse, R48, R20 ;  /* 0x000000302814723c */ /* 0x040ff00000041814 */
[C---:B------:R-:W-:Y:S01]  /*14560*/  HMMA.16816.F32.BF16 R12, R40.reuse, R50, R12 ;  /* 0x00000032280c723c */ /* 0x040fe2000004180c */
[----:B------:R-:W4:Y:S07]  /*14570*/  LDSM.16.M88.4 R48, [R192+0xa800] ;  /* 0x00a80000c030783b */ /* 0x000f2e0000000200 */
[C---:B--2---:R-:W-:Y:S08]  /*14580*/  HMMA.16816.F32.BF16 R80, R40.reuse, R44, R80 ;  /* 0x0000002c2850723c */ /* 0x044ff00000041850 */
[----:B------:R-:W-:Y:S01]  /*14590*/  HMMA.16816.F32.BF16 R76, R40, R46, R76 ;  /* 0x0000002e284c723c */ /* 0x000fe2000004184c */
[----:B------:R-:W2:Y:S04]  /*145a0*/  LDSM.16.M88.4 R44, [R192+0xb000] ;  /* 0x00b00000c02c783b */ /* 0x000ea80000000200 */
[----:B------:R-:W-:Y:S03]  /*145b0*/  LDSM.16.M88.4 R40, [R192+0xb800] ;  /* 0x00b80000c028783b */ /* 0x000fe60000000200 */
[C---:B-1----:R-:W-:Y:S08]  /*145c0*/  HMMA.16816.F32.BF16 R36, R88.reuse, R8, R36 ;  /* 0x000000085824723c */ /* 0x042ff00000041824 */
[C---:B------:R-:W-:Y:S01]  /*145d0*/  HMMA.16816.F32.BF16 R32, R88.reuse, R10, R32 ;  /* 0x0000000a5820723c */ /* 0x040fe20000041820 */
[----:B------:R-:W-:Y:S07]  /*145e0*/  LDSM.16.M88.4 R8, [R191+0x4000] ;  /* 0x00400000bf08783b */ /* 0x000fee0000000200 */
[C---:B---3--:R-:W-:Y:S08]  /*145f0*/  HMMA.16816.F32.BF16 R28, R88.reuse, R4, R28 ;  /* 0x00000004581c723c */ /* 0x048ff0000004181c */
[C---:B------:R-:W-:Y:S01]  /*14600*/  HMMA.16816.F32.BF16 R24, R88.reuse, R6, R24 ;  /* 0x000000065818723c */ /* 0x040fe20000041818 */
[----:B------:R-:W1:Y:S07]  /*14610*/  LDSM.16.M88.4 R4, [R190+0x4000] ;  /* 0x00400000be04783b */ /* 0x000e6e0000000200 */
[C---:B------:R-:W-:Y:S08]  /*14620*/  HMMA.16816.F32.BF16 R20, R88.reuse, R92, R20 ;  /* 0x0000005c5814723c */ /* 0x040ff00000041814 */
[C---:B------:R-:W-:Y:S08]  /*14630*/  HMMA.16816.F32.BF16 R12, R88.reuse, R94, R12 ;  /* 0x0000005e580c723c */ /* 0x040ff0000004180c */
[C---:B----4-:R-:W-:Y:S08]  /*14640*/  HMMA.16816.F32.BF16 R80, R88.reuse, R84, R80 ;  /* 0x000000545850723c */ /* 0x050ff00000041850 */
[----:B------:R-:W-:Y:S01]  /*14650*/  HMMA.16816.F32.BF16 R84, R88, R86, R76 ;  /* 0x000000565854723c */ /* 0x000fe2000004184c */
[----:B------:R-:W3:Y:S04]  /*14660*/  LDSM.16.M88.4 R76, [R190+0x4800] ;  /* 0x00480000be4c783b */ /* 0x000ee80000000200 */
[----:B------:R-:W-:Y:S03]  /*14670*/  LDSM.16.M88.4 R88, [R183+0x5000] ;  /* 0x00500000b758783b */ /* 0x000fe60000000200 */
[C---:B------:R-:W-:Y:S08]  /*14680*/  HMMA.16816.F32.BF16 R36, R64.reuse, R60, R36 ;  /* 0x0000003c4024723c */ /* 0x040ff00000041824 */
[C---:B------:R-:W-:Y:S01]  /*14690*/  HMMA.16816.F32.BF16 R32, R64.reuse, R62, R32 ;  /* 0x0000003e4020723c */ /* 0x040fe20000041820 */
[----:B------:R-:W-:Y:S07]  /*146a0*/  LDSM.16.M88.4 R60, [R190+0x5800] ;  /* 0x00580000be3c783b */ /* 0x000fee0000000200 */
[C---:B------:R-:W-:Y:S08]  /*146b0*/  HMMA.16816.F32.BF16 R28, R64.reuse, R48, R28 ;  /* 0x00000030401c723c */ /* 0x040ff0000004181c */
[C---:B------:R-:W-:Y:S01]  /*146c0*/  HMMA.16816.F32.BF16 R24, R64.reuse, R50, R24 ;  /* 0x000000324018723c */ /* 0x040fe20000041818 */
[----:B------:R-:W4:Y:S07]  /*146d0*/  LDSM.16.M88.4 R48, [R190+0x5000] ;  /* 0x00500000be30783b */ /* 0x000f2e0000000200 */
[C---:B--2---:R-:W-:Y:S08]  /*146e0*/  HMMA.16816.F32.BF16 R20, R64.reuse, R44, R20 ;  /* 0x0000002c4014723c */ /* 0x044ff00000041814 */
[----:B------:R-:W-:Y:S01]  /*146f0*/  HMMA.16816.F32.BF16 R12, R64, R46, R12 ;  /* 0x0000002e400c723c */ /* 0x000fe2000004180c */
[----:B------:R-:W-:Y:S07]  /*14700*/  LDSM.16.M88.4 R44, [R189+0x4000] ;  /* 0x00400000bd2c783b */ /* 0x000fee0000000200 */
[C---:B-1----:R-:W-:Y:S08]  /*14710*/  HMMA.16816.F32.BF16 R36, R8.reuse, R4, R36 ;  /* 0x000000040824723c */ /* 0x042ff00000041824 */
[----:B------:R-:W-:Y:S01]  /*14720*/  HMMA.16816.F32.BF16 R32, R8, R6, R32 ;  /* 0x000000060820723c */ /* 0x000fe20000041820 */
[----:B------:R-:W1:Y:S07]  /*14730*/  LDSM.16.M88.4 R4, [R187+0xa800] ;  /* 0x00a80000bb04783b */ /* 0x000e6e0000000200 */
[C---:B------:R-:W-:Y:S08]  /*14740*/  HMMA.16816.F32.BF16 R80, R64.reuse, R40, R80 ;  /* 0x000000284050723c */ /* 0x040ff00000041850 */
[----:B------:R-:W-:Y:S01]  /*14750*/  HMMA.16816.F32.BF16 R84, R64, R42, R84 ;  /* 0x0000002a4054723c */ /* 0x000fe20000041854 */
[----:B------:R-:W2:Y:S04]  /*14760*/  LDSM.16.M88.4 R40, [R187+0xa000] ;  /* 0x00a00000bb28783b */ /* 0x000ea80000000200 */
        /* <DEDUP_REMOVED lines=8> */
[----:B------:R-:W-:Y:S01]  /*147f0*/  HMMA.16816.F32.BF16 R84, R8, R62, R84 ;  /* 0x0000003e0854723c */ /* 0x000fe20000041854 */
[----:B------:R-:W-:Y:S04]  /*14800*/  LDSM.16.M88.4 R60, [R183+0x4000] ;  /* 0x00400000b73c783b */ /* 0x000fe80000000200 */
[----:B------:R-:W-:Y:S03]  /*14810*/  LDSM.16.M88.4 R8, [R183+0x4800] ;  /* 0x00480000b708783b */ /* 0x000fe60000000200 */
[C---:B-1----:R-:W-:Y:S08]  /*14820*/  HMMA.16816.F32.BF16 R28, R44.reuse, R4, R28 ;  /* 0x000000042c1c723c */ /* 0x042ff0000004181c */
[----:B------:R-:W-:Y:S01]  /*14830*/  HMMA.16816.F32.BF16 R24, R44, R6, R24 ;  /* 0x000000062c18723c */ /* 0x000fe20000041818 */
[----:B------:R-:W1:Y:S01]  /*14840*/  LDSM.16.M88.4 R4, [R183+0x5800] ;  /* 0x00580000b704783b */ /* 0x000e620000000200 */
[----:B------:R-:W-:-:S06]  /*14850*/  DEPBAR.LE SB0, 0x0 ;  /* 0x000080000000791a */ /* 0x000fcc0000000000 */
[C---:B--2---:R-:W-:Y:S08]  /*14860*/  HMMA.16816.F32.BF16 R36, R44.reuse, R40, R36 ;  /* 0x000000282c24723c */ /* 0x044ff00000041824 */
[C---:B---3--:R-:W-:Y:S08]  /*14870*/  HMMA.16816.F32.BF16 R80, R44.reuse, R48, R80 ;  /* 0x000000302c50723c */ /* 0x048ff00000041850 */
[C---:B------:R-:W-:Y:S08]  /*14880*/  HMMA.16816.F32.BF16 R32, R44.reuse, R42, R32 ;  /* 0x0000002a2c20723c */ /* 0x040ff00000041820 */
[C---:B------:R-:W-:Y:S08]  /*14890*/  HMMA.16816.F32.BF16 R20, R44.reuse, R64, R20 ;  /* 0x000000402c14723c */ /* 0x040ff00000041814 */
[C---:B------:R-:W-:Y:S08]  /*148a0*/  HMMA.16816.F32.BF16 R12, R44.reuse, R66, R12 ;  /* 0x000000422c0c723c */ /* 0x040ff0000004180c */
[----:B------:R-:W-:Y:S08]  /*148b0*/  HMMA.16816.F32.BF16 R84, R44, R50, R84 ;  /* 0x000000322c54723c */ /* 0x000ff00000041854 */
[C---:B-1----:R-:W-:Y:S07]  /*148c0*/  HMMA.16816.F32.BF16 R80, R76.reuse, R4, R80 ;  /* 0x000000044c50723c */ /* 0x042fee0000041850 */
[----:B------:R-:W-:Y:S01]  /*148d0*/  IMAD.IADD R5, R72, 0x1, R3 ;  /* 0x0000000148057824 */ /* 0x000fe200078e0203 */
[----:B------:R-:W-:Y:S01]  /*148e0*/  HMMA.16816.F32.BF16 R36, R76, R60, R36 ;  /* 0x0000003c4c24723c */ /* 0x000fe20000041824 */
[----:B------:R-:W-:-:S03]  /*148f0*/  IMAD.IADD R3, R3, 0x1, R2 ;  /* 0x0000000103037824 */ /* 0x000fc600078e0202 */
[-C--:B------:R-:W-:Y:S02]  /*14900*/  IMNMX R218, R5, R68.reuse, PT ;  /* 0x0000004405da7217 */ /* 0x080fe40003800200 */
[----:B------:R-:W-:Y:S02]  /*14910*/  IMNMX R216, R3, R68, PT ;  /* 0x0000004403d87217 */ /* 0x000fe40003800200 */
[C---:B------:R-:W-:Y:S08]  /*14920*/  HMMA.16816.F32.BF16 R32, R76.reuse, R62, R32 ;  /* 0x0000003e4c20723c */ /* 0x040ff00000041820 */
[C---:B------:R-:W-:Y:S08]  /*14930*/  HMMA.16816.F32.BF16 R28, R76.reuse, R8, R28 ;  /* 0x000000084c1c723c */ /* 0x040ff0000004181c */
[C---:B------:R-:W-:Y:S08]  /*14940*/  HMMA.16816.F32.BF16 R24, R76.reuse, R10, R24 ;  /* 0x0000000a4c18723c */ /* 0x040ff00000041818 */
[C---:B------:R-:W-:Y:S08]  /*14950*/  HMMA.16816.F32.BF16 R20, R76.reuse, R88, R20 ;  /* 0x000000584c14723c */ /* 0x040ff00000041814 */
[C---:B------:R-:W-:Y:S08]  /*14960*/  HMMA.16816.F32.BF16 R12, R76.reuse, R90, R12 ;  /* 0x0000005a4c0c723c */ /* 0x040ff0000004180c */
[----:B------:R-:W-:Y:S01]  /*14970*/  HMMA.16816.F32.BF16 R84, R76, R6, R84 ;  /* 0x000000064c54723c */ /* 0x000fe20000041854 */
[----:B------:R-:W-:Y:S06]  /*14980*/  BAR.SYNC.DEFER_BLOCKING 0x0 ;  /* 0x0000000000007b1d */ /* 0x000fec0000010000 */
[----:B------:R-:W-:Y:S01]  /*14990*/  @!UPT UIADD3 URZ, URZ, URZ, URZ ;  /* 0x0000003f3f3ff290 */ /* 0x000fe2000fffe03f */
[----:B------:R-:W-:Y:S11]  /*149a0*/  @!P5 BRA `(.L_x_2426) ;  /* 0x00000a200000d947 */ /* 0x000ff60003800000 */
[----:B------:R-:W-:Y:S01]  /*149b0*/  BSSY B0, `(.L_x_2427) ;  /* 0x0000041000007945 */ /* 0x000fe20003800000 */
[----:B------:R-:W-:Y:S05]  /*149c0*/  @!P0 BRA `(.L_x_2428) ;  /* 0x000003c000008947 */ /* 0x000fea0003800000 */
[----:B------:R-:W2:Y:S01]  /*149d0*/  LD.E R4, [R18.64+0x170] ;  /* 0x0001700612047980 */ /* 0x000ea2000c101900 */
[----:B------:R-:W-:-:S02]  /*149e0*/  IADD3 R9, R17, -0x40, RZ ;  /* 0xffffffc011097810 */ /* 0x000fc40007ffe0ff */
[----:B------:R-:W-:Y:S02]  /*149f0*/  IABS R6, R17 ;  /* 0x0000001100067213 */ /* 0x000fe40000000000 */
[-C--:B--2---:R-:W-:Y:S02]  /*14a00*/  IABS R5, R4.reuse ;  /* 0x0000000400057213 */ /* 0x084fe40000000000 */
        /* <DEDUP_REMOVED lines=14> */
[----:B------:R-:W-:Y:S02]  /*14af0*/  IMAD.HI.U32 R8, R11, R6, RZ ;  /* 0x000000060b087227 */ /* 0x000fe400078e00ff */
[----:B------:R-:W2:Y:S02]  /*14b00*/  LD.E.64 R10, [R18.64+0x20] ;  /* 0x00002006120a7980 */ /* 0x000ea4000c101b00 */
        /* <DEDUP_REMOVED lines=8> */
[----:B------:R-:W-:Y:S02]  /*14b90*/  ISETP.GE.U32.AND P6, PT, R6, R5, PT ;  /* 0x000000050600720c */ /* 0x000fe40003fc6070 */
[----:B------:R-:W-:Y:S02]  /*14ba0*/  LOP3.LUT R2, R17, R4, RZ, 0x3c, !PT ;  /* 0x0000000411027212 */ /* 0x000fe400078e3cff */
[----:B------:R-:W-:-:S02]  /*14bb0*/  @!P3 IADD3 R8, R8, 0x1, RZ ;  /* 0x000000010808b810 */ /* 0x000fc40007ffe0ff */
[----:B------:R-:W-:Y:S02]  /*14bc0*/  ISETP.GE.AND P3, PT, R2, RZ, PT ;  /* 0x000000ff0200720c */ /* 0x000fe40003f66270 */
[----:B------:R-:W-:Y:S02]  /*14bd0*/  ISETP.NE.AND P2, PT, R4, RZ, PT ;  /* 0x000000ff0400720c */ /* 0x000fe40003f45270 */
[----:B------:R-:W-:Y:S02]  /*14be0*/  LOP3.LUT R6, RZ, R4, RZ, 0x33, !PT ;  /* 0x00000004ff067212 */ /* 0x000fe400078e33ff */
        /* <DEDUP_REMOVED lines=8> */
[C---:B------:R-:W-:Y:S01]  /*14c70*/  IMAD.WIDE R40, R3.reuse, 0x4, R212 ;  /* 0x0000000403287825 */ /* 0x040fe200078e02d4 */
[----:B------:R-:W4:Y:S04]  /*14c80*/  LD.E R5, [R42.64] ;  /* 0x000000062a057980 */ /* 0x000f28000c101900 */
[----:B------:R-:W4:Y:S01]  /*14c90*/  LD.E R6, [R40.64] ;  /* 0x0000000628067980 */ /* 0x000f22000c101900 */
[----:B------:R-:W-:-:S05]  /*14ca0*/  IADD3 R3, R3, -R2, RZ ;  /* 0x8000000203037210 */ /* 0x000fca0007ffe0ff */
[----:B------:R-:W-:-:S05]  /*14cb0*/  IMAD R4, R4, R3, -0x40 ;  /* 0xffffffc004047424 */ /* 0x000fca00078e0203 */
[----:B------:R-:W-:Y:S01]  /*14cc0*/  SHF.R.S32.HI R3, RZ, 0x1f, R4 ;  /* 0x0000001fff037819 */ /* 0x000fe20000011404 */
[----:B---3--:R-:W-:-:S04]  /*14cd0*/  IMAD R2, R9, R4, RZ ;  /* 0x0000000409027224 */ /* 0x008fc800078e02ff */
[C---:B------:R-:W-:Y:S02]  /*14ce0*/  IMAD R2, R8.reuse, R3, R2 ;  /* 0x0000000308027224 */ /* 0x040fe400078e0202 */
[----:B----4-:R-:W-:Y:S02]  /*14cf0*/  IMAD.IADD R5, R5, 0x1, -R6 ;  /* 0x0000000105057824 */ /* 0x010fe400078e0a06 */
[----:B------:R-:W-:-:S03]  /*14d00*/  IMAD.WIDE.U32 R6, R8, R4, RZ ;  /* 0x0000000408067225 */ /* 0x000fc600078e00ff */
[----:B------:R-:W-:Y:S01]  /*14d10*/  SHF.R.S32.HI R4, RZ, 0x1f, R5 ;  /* 0x0000001fff047819 */ /* 0x000fe20000011405 */
[----:B--2---:R-:W-:Y:S02]  /*14d20*/  IMAD R3, R11, R5, RZ ;  /* 0x000000050b037224 */ /* 0x004fe400078e02ff */
[----:B------:R-:W-:Y:S02]  /*14d30*/  IMAD.IADD R7, R7, 0x1, R2 ;  /* 0x0000000107077824 */ /* 0x000fe400078e0202 */
[----:B------:R-:W-:Y:S02]  /*14d40*/  IMAD R3, R10, R4, R3 ;  /* 0x000000040a037224 */ /* 0x000fe400078e0203 */
[----:B------:R-:W-:-:S05]  /*14d50*/  IMAD.WIDE.U32 R6, R5, R10, R6 ;  /* 0x0000000a05067225 */ /* 0x000fca00078e0006 */
[----:B------:R-:W-:Y:S01]  /*14d60*/  IADD3 R4, R7, R3, RZ ;  /* 0x0000000307047210 */ /* 0x000fe20007ffe0ff */
[----:B------:R-:W-:Y:S01]  /*14d70*/  IMAD.MOV.U32 R3, RZ, RZ, R6 ;  /* 0x000000ffff037224 */ /* 0x000fe200078e0006 */
[----:B------:R-:W-:Y:S05]  /*14d80*/  BRA `(.L_x_2429) ;  /* 0x0000003000007947 */ /* 0x000fea0003800000 */
.L_x_2428:
[----:B------:R-:W2:Y:S02]  /*14d90*/  LD.E R3, [R18.64+0x38] ;  /* 0x0000380612037980 */ /* 0x000ea4000c101900 */
[----:B--2---:R-:W-:-:S04]  /*14da0*/  LEA R3, -R3, RZ, 0x6 ;  /* 0x000000ff03037211 */ /* 0x004fc800078e31ff */
[----:B------:R-:W-:Y:S02]  /*14db0*/  SHF.R.S32.HI R4, RZ, 0x1f, R3 ;  /* 0x0000001fff047819 */ /* 0x000fe40000011403 */
.L_x_2429:
[----:B------:R-:W-:Y:S05]  /*14dc0*/  BSYNC B0 ;  /* 0x0000000000007941 */ /* 0x000fea0003800000 */
.L_x_2427:
[C---:B------:R-:W-:Y:S02]  /*14dd0*/  LOP3.LUT P6, RZ, R214.reuse, 0x1, RZ, 0xc0, !PT ;  /* 0x00000001d6ff7812 */ /* 0x040fe400078cc0ff */
[C---:B------:R-:W-:Y:S02]  /*14de0*/  LOP3.LUT P4, RZ, R214.reuse, 0x2, RZ, 0xc0, !PT ;  /* 0x00000002d6ff7812 */ /* 0x040fe4000788c0ff */
[----:B------:R-:W-:Y:S02]  /*14df0*/  LOP3.LUT P3, RZ, R214, 0x4, RZ, 0xc0, !PT ;  /* 0x00000004d6ff7812 */ /* 0x000fe4000786c0ff */
[C---:B------:R-:W-:Y:S02]  /*14e00*/  LEA R40, P2, R3.reuse, R204, 0x1 ;  /* 0x000000cc03287211 */ /* 0x040fe400078408ff */
[C---:B------:R-:W-:Y:S02]  /*14e10*/  IADD3 R5, P1, R3.reuse, R200, RZ ;  /* 0x000000c803057210 */ /* 0x040fe40007f3e0ff */
[----:B------:R-:W-:-:S03]  /*14e20*/  LEA.HI.X R41, R3, R203, R4, 0x1, P2 ;  /* 0x000000cb03297211 */ /* 0x000fc600010f0c04 */
        /* <DEDUP_REMOVED lines=9> */
[C---:B------:R-:W-:Y:S02]  /*14ec0*/  @P4 LEA.HI.X R9, R5.reuse, R203, R4, 0x1, P2 ;  /* 0x000000cb05094211 */ /* 0x040fe400010f0c04 */
[C---:B------:R-:W-:Y:S02]  /*14ed0*/  @P3 LEA R6, P1, R5.reuse, R204, 0x1 ;  /* 0x000000cc05063211 */ /* 0x040fe400078208ff */
[----:B------:R-:W-:-:S02]  /*14ee0*/  IADD3 R3, P2, R5, R200, RZ ;  /* 0x000000c805037210 */ /* 0x000fc40007f5e0ff */
[----:B------:R-:W-:Y:S02]  /*14ef0*/  @P3 LEA.HI.X R7, R5, R203, R4, 0x1, P1 ;  /* 0x000000cb05073211 */ /* 0x000fe400008f0c04 */
[CC--:B------:R-:W-:Y:S01]  /*14f00*/  @P6 LEA R46, P1, R3.reuse, R204.reuse, 0x1 ;  /* 0x000000cc032e6211 */ /* 0x0c0fe200078208ff */
[----:B------:R-:W-:Y:S01]  /*14f10*/  IMAD.X R4, R4, 0x1, R201, P2 ;  /* 0x0000000104047824 */ /* 0x000fe200010e06c9 */
[----:B------:R-:W-:-:S04]  /*14f20*/  @P4 LEA R44, P2, R3, R204, 0x1 ;  /* 0x000000cc032c4211 */ /* 0x000fc800078408ff */
[CCC-:B------:R-:W-:Y:S02]  /*14f30*/  @P6 LEA.HI.X R47, R3.reuse, R203.reuse, R4.reuse, 0x1, P1 ;  /* 0x000000cb032f6211 */ /* 0x1c0fe400008f0c04 */
[CCC-:B------:R-:W-:Y:S02]  /*14f40*/  @P4 LEA.HI.X R45, R3.reuse, R203.reuse, R4.reuse, 0x1, P2 ;  /* 0x000000cb032d4211 */ /* 0x1c0fe400010f0c04 */
[C---:B------:R-:W-:Y:S02]  /*14f50*/  @P3 LEA R42, P1, R3.reuse, R204, 0x1 ;  /* 0x000000cc032a3211 */ /* 0x040fe400078208ff */
[C---:B------:R-:W-:Y:S02]  /*14f60*/  IADD3 R2, P2, R3.reuse, R200, RZ ;  /* 0x000000c803027210 */ /* 0x040fe40007f5e0ff */
[----:B------:R-:W-:Y:S01]  /*14f70*/  @P3 LEA.HI.X R43, R3, R203, R4, 0x1, P1 ;  /* 0x000000cb032b3211 */ /* 0x000fe200008f0c04 */
[----:B------:R-:W-:Y:S01]  /*14f80*/  @P4 IMAD.MOV.U32 R3, RZ, RZ, R41 ;  /* 0x000000ffff034224 */ /* 0x000fe200078e0029 */
[-C--:B------:R-:W-:Y:S01]  /*14f90*/  @P6 LEA R50, P1, R2, R204.reuse, 0x1 ;  /* 0x000000cc02326211 */ /* 0x080fe200078208ff */
[----:B------:R-:W-:Y:S01]  /*14fa0*/  IMAD.X R4, R4, 0x1, R201, P2 ;  /* 0x0000000104047824 */ /* 0x000fe200010e06c9 */
[----:B------:R-:W-:-:S04]  /*14fb0*/  @P4 LEA R48, P2, R2, R204, 0x1 ;  /* 0x000000cc02304211 */ /* 0x000fc800078408ff */
[CC--:B------:R-:W-:Y:S02]  /*14fc0*/  @P6 LEA.HI.X R51, R2.reuse, R203.reuse, R4, 0x1, P1 ;  /* 0x000000cb02336211 */ /* 0x0c0fe400008f0c04 */
[C---:B------:R-:W-:Y:S01]  /*14fd0*/  @P3 LEA R52, P1, R2.reuse, R204, 0x1 ;  /* 0x000000cc02343211 */ /* 0x040fe200078208ff */
[----:B------:R-:W-:Y:S01]  /*14fe0*/  IMAD.MOV.U32 R204, RZ, RZ, R40 ;  /* 0x000000ffffcc7224 */ /* 0x000fe200078e0028 */
[CCC-:B------:R-:W-:Y:S02]  /*14ff0*/  @P4 LEA.HI.X R49, R2.reuse, R203.reuse, R4.reuse, 0x1, P2 ;  /* 0x000000cb02314211 */ /* 0x1c0fe400010f0c04 */
[----:B------:R-:W-:Y:S01]  /*15000*/  @P3 LEA.HI.X R53, R2, R203, R4, 0x1, P1 ;  /* 0x000000cb02353211 */ /* 0x000fe200008f0c04 */
[----:B------:R-:W-:Y:S02]  /*15010*/  @P4 IMAD.MOV.U32 R2, RZ, RZ, R40 ;  /* 0x000000ffff024224 */ /* 0x000fe400078e0028 */
[----:B------:R-:W-:-:S03]  /*15020*/  IMAD.MOV.U32 R203, RZ, RZ, R41 ;  /* 0x000000ffffcb7224 */ /* 0x000fc600078e0029 */
[----:B------:R-:W-:Y:S01]  /*15030*/  @!PT LDS RZ, [RZ] ;  /* 0x00000000fffff984 */ /* 0x000fe20000000800 */
[----:B------:R-:W-:Y:S01]  /*15040*/  @!PT LDS RZ, [RZ] ;  /* 0x00000000fffff984 */ /* 0x000fe20000000800 */
[----:B------:R-:W-:Y:S01]  /*15050*/  @!PT LDS RZ, [RZ] ;  /* 0x00000000fffff984 */ /* 0x000fe20000000800 */
[----:B------:R2:W-:Y:S04]  /*15060*/  @P4 LDGSTS.E.BYPASS.LTC128B.128 [R211+0x8000], [R2.64+0x80] ;  /* 0x0800008002d34fae */ /* 0x0005e8000b901d46 */
[----:B------:R1:W-:Y:S01]  /*15070*/  @!P4 STS.128 [R211+0x8000], RZ ;  /* 0x008000ffd300c388 */ /* 0x0003e20000000c00 */
[----:B--2---:R-:W-:Y:S02]  /*15080*/  @P3 IMAD.MOV.U32 R2, RZ, RZ, R40 ;  /* 0x000000ffff023224 */ /* 0x004fe400078e0028 */
[----:B------:R-:W-:-:S05]  /*15090*/  @P3 IMAD.MOV.U32 R3, RZ, RZ, R41 ;  /* 0x000000ffff033224 */ /* 0x000fca00078e0029 */
        /* <DEDUP_REMOVED lines=51> */
.L_x_2426:
[----:B------:R-:W-:Y:S05]  /*153d0*/  BSYNC B1 ;  /* 0x0000000000017941 */ /* 0x000fea0003800000 */
.L_x_2425:
[----:B------:R2:W3:Y:S01]  /*153e0*/  LD.E R167, [R18.64+0xdc] ;  /* 0x0000dc0612a77980 */ /* 0x0004e2000c101900 */
[----:B------:R-:W-:-:S02]  /*153f0*/  IMAD.IADD R17, R17, 0x1, R0 ;  /* 0x0000000111117824 */ /* 0x000fc400078e0200 */
[----:B------:R-:W-:-:S03]  /*15400*/  IMAD.SHL.U32 R197, R55, 0x2, RZ ;  /* 0x0000000237c57824 */ /* 0x000fc600078e00ff */
[C---:B-1----:R-:W-:Y:S01]  /*15410*/  IADD3 R3, R17.reuse, 0x1, RZ ;  /* 0x0000000111037810 */ /* 0x042fe20007ffe0ff */
[--C-:B------:R-:W-:Y:S01]  /*15420*/  IMAD R195, R54, 0x2, R197.reuse ;  /* 0x0000000236c37824 */ /* 0x100fe200078e02c5 */
[-C--:B------:R-:W-:Y:S01]  /*15430*/  ISETP.GE.AND P3, PT, R17, R219.reuse, PT ;  /* 0x000000db1100720c */ /* 0x080fe20003f66270 */
[----:B------:R-:W-:Y:S01]  /*15440*/  IMAD R196, R56, 0x2, R197 ;  /* 0x0000000238c47824 */ /* 0x000fe200078e02c5 */
[C---:B------:R-:W-:Y:S01]  /*15450*/  ISETP.GE.AND P6, PT, R3.reuse, R219, PT ;  /* 0x000000db0300720c */ /* 0x040fe20003fc6270 */
[----:B------:R-:W-:Y:S01]  /*15460*/  LDSM.16.MT88.4 R40, [R197+0xe000] ;  /* 0x00e00000c528783b */ /* 0x000fe20000004200 */
[----:B------:R-:W-:Y:S01]  /*15470*/  ISETP.GE.AND P1, PT, R3, R217, PT ;  /* 0x000000d90300720c */ /* 0x000fe20003f26270 */
[----:B------:R-:W-:Y:S01]  /*15480*/  IMAD R194, R54, 0x2, R196 ;  /* 0x0000000236c27824 */ /* 0x000fe200078e02c4 */
[C---:B------:R-:W-:Y:S01]  /*15490*/  ISETP.GE.OR P3, PT, R17.reuse, R218, !P3 ;  /* 0x000000da1100720c */ /* 0x040fe20005f66670 */
[----:B------:R-:W-:Y:S01]  /*154a0*/  LDSM.16.MT88.4 R56, [R195+0xe000] ;  /* 0x00e00000c338783b */ /* 0x000fe20000004200 */
[----:B------:R-:W-:-:S02]  /*154b0*/  IADD3 R2, R17, 0x8, RZ ;  /* 0x0000000811027810 */ /* 0x000fc40007ffe0ff */
[C---:B------:R-:W-:Y:S01]  /*154c0*/  ISETP.GE.OR P6, PT, R3.reuse, R218, !P6 ;  /* 0x000000da0300720c */ /* 0x040fe200077c6670 */
[----:B------:R-:W-:Y:S01]  /*154d0*/  LDSM.16.MT88.4 R124, [R197+0xc000] ;  /* 0x00c00000c57c783b */ /* 0x000fe20000004200 */
[----:B------:R-:W-:Y:S02]  /*154e0*/  ISETP.GE.OR P1, PT, R3, R216, !P1 ;  /* 0x000000d80300720c */ /* 0x000fe40004f26670 */
[C---:B------:R-:W-:Y:S01]  /*154f0*/  IADD3 R3, R17.reuse, 0x9, RZ ;  /* 0x0000000911037810 */ /* 0x040fe20007ffe0ff */
[----:B------:R-:W-:Y:S01]  /*15500*/  LDSM.16.MT88.4 R116, [R196+0xc000] ;  /* 0x00c00000c474783b */ /* 0x000fe20000004200 */
[----:B------:R-:W-:Y:S02]  /*15510*/  FSEL R36, R36, -INF , !P3 ;  /* 0xff80000024247808 */ /* 0x000fe40005800000 */
[----:B------:R-:W-:Y:S01]  /*15520*/  ISETP.GE.AND P2, PT, R17, R217, PT ;  /* 0x000000d91100720c */ /* 0x000fe20003f46270 */
[----:B------:R-:W-:Y:S01]  /*15530*/  LDSM.16.MT88.4 R108, [R195+0xc000] ;  /* 0x00c00000c36c783b */ /* 0x000fe20000004200 */
[----:B------:R-:W-:-:S02]  /*15540*/  ISETP.GE.AND P4, PT, R2, R219, PT ;  /* 0x000000db0200720c */ /* 0x000fc40003f86270 */
[----:B------:R-:W-:Y:S01]  /*15550*/  ISETP.GE.AND P3, PT, R2, R217, PT ;  /* 0x000000d90200720c */ /* 0x000fe20003f66270 */
[----:B------:R-:W-:Y:S01]  /*15560*/  LDSM.16.MT88.4 R100, [R194+0xc000] ;  /* 0x00c00000c264783b */ /* 0x000fe20000004200 */
[----:B------:R-:W-:Y:S02]  /*15570*/  FSEL R37, R37, -INF , !P6 ;  /* 0xff80000025257808 */ /* 0x000fe40007000000 */
[----:B------:R-:W-:Y:S01]  /*15580*/  FSEL R39, R39, -INF , !P1 ;  /* 0xff80000027277808 */ /* 0x000fe20004800000 */
[----:B------:R-:W-:Y:S01]  /*15590*/  LDSM.16.MT88.4 R48, [R196+0xe000] ;  /* 0x00e00000c430783b */ /* 0x000fe20000004200 */
[C---:B------:R-:W-:Y:S02]  /*155a0*/  ISETP.GE.AND P6, PT, R3.reuse, R219, PT ;  /* 0x000000db0300720c */ /* 0x040fe40003fc6270 */
[----:B------:R-:W-:Y:S01]  /*155b0*/  ISETP.GE.AND P1, PT, R3, R217, PT ;  /* 0x000000d90300720c */ /* 0x000fe20003f26270 */
[----:B------:R-:W-:Y:S01]  /*155c0*/  LDSM.16.MT88.4 R64, [R194+0xe000] ;  /* 0x00e00000c240783b */ /* 0x000fe20000004200 */
[----:B------:R-:W-:-:S02]  /*155d0*/  ISETP.GE.OR P2, PT, R17, R216, !P2 ;  /* 0x000000d81100720c */ /* 0x000fc40005746670 */
[C---:B------:R-:W-:Y:S01]  /*155e0*/  ISETP.GE.OR P4, PT, R2.reuse, R218, !P4 ;  /* 0x000000da0200720c */ /* 0x040fe20006786670 */
[----:B------:R-:W-:Y:S01]  /*155f0*/  LDSM.16.MT88.4 R72, [R197+0x10000] ;  /* 0x01000000c548783b */ /* 0x000fe20000004200 */
[----:B------:R-:W-:Y:S02]  /*15600*/  ISETP.GE.OR P3, PT, R2, R216, !P3 ;  /* 0x000000d80200720c */ /* 0x000fe40005f66670 */
[----:B------:R-:W-:Y:S01]  /*15610*/  IADD3 R2, R17, 0x10, RZ ;  /* 0x0000001011027810 */ /* 0x000fe20007ffe0ff */
[----:B------:R-:W-:Y:S01]  /*15620*/  LDSM.16.MT88.4 R88, [R195+0x10000] ;  /* 0x01000000c358783b */ /* 0x000fe20000004200 */
[C---:B------:R-:W-:Y:S02]  /*15630*/  ISETP.GE.OR P6, PT, R3.reuse, R218, !P6 ;  /* 0x000000da0300720c */ /* 0x040fe400077c6670 */
[----:B------:R-:W-:Y:S01]  /*15640*/  ISETP.GE.OR P1, PT, R3, R216, !P1 ;  /* 0x000000d80300720c */ /* 0x000fe20004f26670 */
[----:B------:R-:W-:Y:S01]  /*15650*/  LDSM.16.MT88.4 R8, [R197+0xe800] ;  /* 0x00e80000c508783b */ /* 0x000fe20000004200 */
[----:B------:R-:W-:-:S02]  /*15660*/  IADD3 R3, R17, 0x11, RZ ;  /* 0x0000001111037810 */ /* 0x000fc40007ffe0ff */
[----:B------:R-:W-:Y:S01]  /*15670*/  FSEL R38, R38, -INF , !P2 ;  /* 0xff80000026267808 */ /* 0x000fe20005000000 */
[----:B------:R-:W-:Y:S01]  /*15680*/  LDSM.16.MT88.4 R136, [R196+0xc800] ;  /* 0x00c80000c488783b */ /* 0x000fe20000004200 */
[----:B------:R-:W-:Y:S02]  /*15690*/  FSEL R32, R32, -INF , !P4 ;  /* 0xff80000020207808 */ /* 0x000fe40006000000 */
[C---:B------:R-:W-:Y:S02]  /*156a0*/  ISETP.GE.AND P2, PT, R2.reuse, R219, PT ;  /* 0x000000db0200720c */ /* 0x040fe40003f46270 */
[----:B------:R-:W-:Y:S02]  /*156b0*/  ISETP.GE.AND P4, PT, R2, R217, PT ;  /* 0x000000d90200720c */ /* 0x000fe40003f86270 */
[----:B------:R-:W-:Y:S02]  /*156c0*/  FSEL R33, R33, -INF , !P6 ;  /* 0xff80000021217808 */ /* 0x000fe40007000000 */
[----:B------:R-:W-:-:S02]  /*156d0*/  FSEL R35, R35, -INF , !P1 ;  /* 0xff80000023237808 */ /* 0x000fc40004800000 */
[C---:B------:R-:W-:Y:S02]  /*156e0*/  ISETP.GE.AND P6, PT, R3.reuse, R219, PT ;  /* 0x000000db0300720c */ /* 0x040fe40003fc6270 */
[----:B------:R-:W-:Y:S02]  /*156f0*/  ISETP.GE.AND P1, PT, R3, R217, PT ;  /* 0x000000d90300720c */ /* 0x000fe40003f26270 */
[C---:B------:R-:W-:Y:S02]  /*15700*/  ISETP.GE.OR P2, PT, R2.reuse, R218, !P2 ;  /* 0x000000da0200720c */ /* 0x040fe40005746670 */
[----:B------:R-:W-:Y:S02]  /*15710*/  ISETP.GE.OR P4, PT, R2, R216, !P4 ;  /* 0x000000d80200720c */ /* 0x000fe40006786670 */
[----:B------:R-:W-:Y:S02]  /*15720*/  IADD3 R2, R17, 0x18, RZ ;  /* 0x0000001811027810 */ /* 0x000fe40007ffe0ff */
[----:B------:R-:W-:-:S02]  /*15730*/  ISETP.GE.OR P6, PT, R3, R218, !P6 ;  /* 0x000000da0300720c */ /* 0x000fc400077c6670 */
[----:B------:R-:W-:Y:S02]  /*15740*/  ISETP.GE.OR P1, PT, R3, R216, !P1 ;  /* 0x000000d80300720c */ /* 0x000fe40004f26670 */
[----:B------:R-:W-:Y:S02]  /*15750*/  IADD3 R3, R17, 0x19, RZ ;  /* 0x0000001911037810 */ /* 0x000fe40007ffe0ff */
[----:B------:R-:W-:Y:S02]  /*15760*/  FSEL R34, R34, -INF , !P3 ;  /* 0xff80000022227808 */ /* 0x000fe40005800000 */
[----:B------:R-:W-:Y:S02]  /*15770*/  FSEL R28, R28, -INF , !P2 ;  /* 0xff8000001c1c7808 */ /* 0x000fe40005000000 */
[C---:B------:R-:W-:Y:S02]  /*15780*/  ISETP.GE.AND P3, PT, R2.reuse, R219, PT ;  /* 0x000000db0200720c */ /* 0x040fe40003f66270 */
[----:B------:R-:W-:-:S02]  /*15790*/  ISETP.GE.AND P2, PT, R2, R217, PT ;  /* 0x000000d90200720c */ /* 0x000fc40003f46270 */
[----:B------:R-:W-:Y:S02]  /*157a0*/  FSEL R30, R30, -INF , !P4 ;  /* 0xff8000001e1e7808 */ /* 0x000fe40006000000 */
[----:B------:R-:W-:Y:S02]  /*157b0*/  FSEL R31, R31, -INF , !P1 ;  /* 0xff8000001f1f7808 */ /* 0x000fe40004800000 */
[C---:B------:R-:W-:Y:S02]  /*157c0*/  ISETP.GE.AND P4, PT, R3.reuse, R219, PT ;  /* 0x000000db0300720c */ /* 0x040fe40003f86270 */
[----:B------:R-:W-:Y:S02]  /*157d0*/  ISETP.GE.AND P1, PT, R3, R217, PT ;  /* 0x000000d90300720c */ /* 0x000fe40003f26270 */
[C---:B------:R-:W-:Y:S02]  /*157e0*/  ISETP.GE.OR P3, PT, R2.reuse, R218, !P3 ;  /* 0x000000da0200720c */ /* 0x040fe40005f66670 */
[----:B------:R-:W-:-:S02]  /*157f0*/  ISETP.GE.OR P2, PT, R2, R216, !P2 ;  /* 0x000000d80200720c */ /* 0x000fc40005746670 */
[----:B------:R-:W-:Y:S02]  /*15800*/  IADD3 R2, R17, 0x20, RZ ;  /* 0x0000002011027810 */ /* 0x000fe40007ffe0ff */
[C---:B------:R-:W-:Y:S02]  /*15810*/  ISETP.GE.OR P4, PT, R3.reuse, R218, !P4 ;  /* 0x000000da0300720c */ /* 0x040fe40006786670 */
[----:B------:R-:W-:Y:S02]  /*15820*/  ISETP.GE.OR P1, PT, R3, R216, !P1 ;  /* 0x000000d80300720c */ /* 0x000fe40004f26670 */
[----:B------:R-:W-:Y:S02]  /*15830*/  IADD3 R3, R17, 0x21, RZ ;  /* 0x0000002111037810 */ /* 0x000fe40007ffe0ff */
[----:B------:R-:W-:Y:S02]  /*15840*/  FSEL R29, R29, -INF , !P6 ;  /* 0xff8000001d1d7808 */ /* 0x000fe40007000000 */
[----:B------:R-:W-:-:S02]  /*15850*/  FSEL R24, R24, -INF , !P3 ;  /* 0xff80000018187808 */ /* 0x000fc40005800000 */
[C---:B------:R-:W-:Y:S02]  /*15860*/  ISETP.GE.AND P6, PT, R2.reuse, R219, PT ;  /* 0x000000db0200720c */ /* 0x040fe40003fc6270 */
[----:B------:R-:W-:Y:S02]  /*15870*/  ISETP.GE.AND P3, PT, R2, R217, PT ;  /* 0x000000d90200720c */ /* 0x000fe40003f66270 */
[----:B------:R-:W-:Y:S02]  /*15880*/  FSEL R26, R26, -INF , !P2 ;  /* 0xff8000001a1a7808 */ /* 0x000fe40005000000 */
[----:B------:R-:W-:Y:S02]  /*15890*/  FSEL R25, R25, -INF , !P4 ;  /* 0xff80000019197808 */ /* 0x000fe40006000000 */
[C---:B------:R-:W-:Y:S02]  /*158a0*/  ISETP.GE.AND P4, PT, R3.reuse, R219, PT ;  /* 0x000000db0300720c */ /* 0x040fe40003f86270 */
[----:B------:R-:W-:-:S02]  /*158b0*/  ISETP.GE.AND P2, PT, R3, R217, PT ;  /* 0x000000d90300720c */ /* 0x000fc40003f46270 */
[C---:B------:R-:W-:Y:S02]  /*158c0*/  ISETP.GE.OR P6, PT, R2.reuse, R218, !P6 ;  /* 0x000000da0200720c */ /* 0x040fe400077c6670 */
[----:B------:R-:W-:Y:S02]  /*158d0*/  ISETP.GE.OR P3, PT, R2, R216, !P3 ;  /* 0x000000d80200720c */ /* 0x000fe40005f66670 */
[----:B------:R-:W-:Y:S02]  /*158e0*/  IADD3 R2, R17, 0x28, RZ ;  /* 0x0000002811027810 */ /* 0x000fe40007ffe0ff */
[C---:B------:R-:W-:Y:S02]  /*158f0*/  ISETP.GE.OR P4, PT, R3.reuse, R218, !P4 ;  /* 0x000000da0300720c */ /* 0x040fe40006786670 */
[----:B------:R-:W-:Y:S02]  /*15900*/  ISETP.GE.OR P2, PT, R3, R216, !P2 ;  /* 0x000000d80300720c */ /* 0x000fe40005746670 */
[----:B------:R-:W-:-:S02]  /*15910*/  FMNMX.FTZ R3, R36, R37, !PT ;  /* 0x0000002524037209 */ /* 0x000fc40007810000 */
[----:B------:R-:W-:Y:S02]  /*15920*/  FSEL R27, R27, -INF , !P1 ;  /* 0xff8000001b1b7808 */ /* 0x000fe40004800000 */
[----:B------:R-:W-:Y:S02]  /*15930*/  ISETP.GE.AND P1, PT, R2, R219, PT ;  /* 0x000000db0200720c */ /* 0x000fe40003f26270 */
[----:B------:R-:W-:Y:S02]  /*15940*/  FMNMX.FTZ R6, R32, R3, !PT ;  /* 0x0000000320067209 */ /* 0x000fe40007810000 */
[----:B------:R-:W-:Y:S02]  /*15950*/  ISETP.GE.OR P1, PT, R2, R218, !P1 ;  /* 0x000000da0200720c */ /* 0x000fe40004f26670 */
[----:B------:R-:W-:Y:S02]  /*15960*/  IADD3 R4, R17, 0x30, RZ ;  /* 0x0000003011047810 */ /* 0x000fe40007ffe0ff */
[----:B------:R-:W-:-:S02]  /*15970*/  FMNMX.FTZ R3, R33, R6, !PT ;  /* 0x0000000621037209 */ /* 0x000fc40007810000 */
[----:B------:R-:W-:Y:S02]  /*15980*/  FSEL R166, R22, -INF , !P3 ;  /* 0xff80000016a67808 */ /* 0x000fe40005800000 */
[----:B------:R-:W-:Y:S02]  /*15990*/  FSEL R158, R12, -INF , !P1 ;  /* 0xff8000000c9e7808 */ /* 0x000fe40004800000 */
[----:B------:R-:W-:Y:S02]  /*159a0*/  ISETP.GE.AND P3, PT, R4, R219, PT ;  /* 0x000000db0400720c */ /* 0x000fe40003f66270 */
[----:B------:R-:W-:Y:S02]  /*159b0*/  FMNMX.FTZ R6, R28, R3, !PT ;  /* 0x000000031c067209 */ /* 0x000fe40007810000 */
[----:B------:R-:W-:Y:S02]  /*159c0*/  ISETP.GE.AND P1, PT, R4, R217, PT ;  /* 0x000000d90400720c */ /* 0x000fe40003f26270 */
[----:B------:R-:W-:-:S02]  /*159d0*/  FMNMX.FTZ R5, R38, R39, !PT ;  /* 0x0000002726057209 */ /* 0x000fc40007810000 */
[----:B------:R-:W-:Y:S02]  /*159e0*/  FMNMX.FTZ R3, R29, R6, !PT ;  /* 0x000000061d037209 */ /* 0x000fe40007810000 */
[C---:B------:R-:W-:Y:S02]  /*159f0*/  ISETP.GE.OR P3, PT, R4.reuse, R218, !P3 ;  /* 0x000000da0400720c */ /* 0x040fe40005f66670 */
[----:B------:R-:W-:Y:S02]  /*15a00*/  ISETP.GE.OR P1, PT, R4, R216, !P1 ;  /* 0x000000d80400720c */ /* 0x000fe40004f26670 */
[----:B------:R-:W-:Y:S02]  /*15a10*/  FMNMX.FTZ R4, R34, R5, !PT ;  /* 0x0000000522047209 */ /* 0x000fe40007810000 */
[----:B------:R-:W-:Y:S02]  /*15a20*/  FSEL R156, R20, -INF , !P6 ;  /* 0xff800000149c7808 */ /* 0x000fe40007000000 */
[----:B------:R-:W-:-:S02]  /*15a30*/  ISETP.GE.AND P6, PT, R2, R217, PT ;  /* 0x000000d90200720c */ /* 0x000fc40003fc6270 */
[----:B------:R-:W-:Y:S02]  /*15a40*/  FMNMX.FTZ R6, R24, R3, !PT ;  /* 0x0000000318067209 */ /* 0x000fe40007810000 */
[----:B------:R-:W-:Y:S02]  /*15a50*/  FMNMX.FTZ R7, R35, R4, !PT ;  /* 0x0000000423077209 */ /* 0x000fe40007810000 */
[----:B------:R-:W-:Y:S02]  /*15a60*/  ISETP.GE.OR P6, PT, R2, R216, !P6 ;  /* 0x000000d80200720c */ /* 0x000fe400077c6670 */
[----:B------:R-:W-:Y:S02]  /*15a70*/  IADD3 R2, R17, 0x29, RZ ;  /* 0x0000002911027810 */ /* 0x000fe40007ffe0ff */
[----:B------:R-:W-:Y:S02]  /*15a80*/  FMNMX.FTZ R5, R25, R6, !PT ;  /* 0x0000000619057209 */ /* 0x000fe40007810000 */
[----:B------:R-:W-:-:S02]  /*15a90*/  FMNMX.FTZ R6, R30, R7, !PT ;  /* 0x000000071e067209 */ /* 0x000fc40007810000 */
[----:B------:R-:W-:Y:S02]  /*15aa0*/  FSEL R161, R21, -INF , !P4 ;  /* 0xff80000015a17808 */ /* 0x000fe40006000000 */
[----:B------:R-:W-:Y:S02]  /*15ab0*/  ISETP.GE.AND P4, PT, R2, R219, PT ;  /* 0x000000db0200720c */ /* 0x000fe40003f86270 */
[----:B------:R-:W-:Y:S02]  /*15ac0*/  FMNMX.FTZ R4, R156, R5, !PT ;  /* 0x000000059c047209 */ /* 0x000fe40007810000 */
[----:B------:R-:W-:Y:S02]  /*15ad0*/  FSEL R169, R23, -INF , !P2 ;  /* 0xff80000017a97808 */ /* 0x000fe40005000000 */
[----:B------:R-:W-:Y:S01]  /*15ae0*/  FMNMX.FTZ R7, R31, R6, !PT ;  /* 0x000000061f077209 */ /* 0x000fe20007810000 */
[----:B------:R-:W-:Y:S01]  /*15af0*/  LDSM.16.MT88.4 R20, [R197+0xc800] ;  /* 0x00c80000c514783b */ /* 0x000fe20000004200 */
[----:B------:R-:W-:-:S02]  /*15b00*/  ISETP.GE.AND P2, PT, R2, R217, PT ;  /* 0x000000d90200720c */ /* 0x000fc40003f46270 */
[----:B------:R-:W-:Y:S02]  /*15b10*/  ISETP.GE.OR P4, PT, R2, R218, !P4 ;  /* 0x000000da0200720c */ /* 0x000fe40006786670 */
[----:B------:R-:W-:Y:S02]  /*15b20*/  IADD3 R3, R17, 0x31, RZ ;  /* 0x0000003111037810 */ /* 0x000fe40007ffe0ff */
[----:B------:R-:W-:Y:S02]  /*15b30*/  FMNMX.FTZ R5, R161, R4, !PT ;  /* 0x00000004a1057209 */ /* 0x000fe40007810000 */
[----:B------:R-:W-:Y:S02]  /*15b40*/  FMNMX.FTZ R4, R26, R7, !PT ;  /* 0x000000071a047209 */ /* 0x000fe40007810000 */
[----:B------:R-:W-:Y:S02]  /*15b50*/  ISETP.GE.OR P2, PT, R2, R216, !P2 ;  /* 0x000000d80200720c */ /* 0x000fe40005746670 */
[----:B------:R-:W-:-:S02]  /*15b60*/  IADD3 R2, R17, 0x38, RZ ;  /* 0x0000003811027810 */ /* 0x000fc40007ffe0ff */
[----:B------:R-:W-:Y:S02]  /*15b70*/  FSEL R170, R14, -INF , !P6 ;  /* 0xff8000000eaa7808 */ /* 0x000fe40007000000 */
[----:B------:R-:W-:Y:S02]  /*15b80*/  IADD3 R17, R17, 0x39, RZ ;  /* 0x0000003911117810 */ /* 0x000fe40007ffe0ff */
[----:B------:R-:W-:Y:S02]  /*15b90*/  ISETP.GE.AND P6, PT, R3, R219, PT ;  /* 0x000000db0300720c */ /* 0x000fe40003fc6270 */
[----:B------:R-:W-:Y:S02]  /*15ba0*/  FSEL R163, R13, -INF , !P4 ;  /* 0xff8000000da37808 */ /* 0x000fe40006000000 */
[----:B------:R-:W-:Y:S02]  /*15bb0*/  FMNMX.FTZ R6, R158, R5, !PT ;  /* 0x000000059e067209 */ /* 0x000fe40007810000 */
[----:B------:R-:W-:-:S02]  /*15bc0*/  FMNMX.FTZ R5, R27, R4, !PT ;  /* 0x000000041b057209 */ /* 0x000fc40007810000 */
[----:B------:R-:W-:Y:S02]  /*15bd0*/  FSEL R174, R80, -INF , !P3 ;  /* 0xff80000050ae7808 */ /* 0x000fe40005800000 */
[-C--:B------:R-:W-:Y:S02]  /*15be0*/  ISETP.GE.AND P4, PT, R2, R219.reuse, PT ;  /* 0x000000db0200720c */ /* 0x080fe40003f86270 */
[----:B------:R-:W-:Y:S02]  /*15bf0*/  ISETP.GE.AND P3, PT, R17, R219, PT ;  /* 0x000000db1100720c */ /* 0x000fe40003f66270 */
[----:B------:R-:W-:Y:S02]  /*15c00*/  ISETP.GE.OR P6, PT, R3, R218, !P6 ;  /* 0x000000da0300720c */ /* 0x000fe400077c6670 */
[----:B------:R-:W-:Y:S02]  /*15c10*/  FMNMX.FTZ R7, R163, R6, !PT ;  /* 0x00000006a3077209 */ /* 0x000fe40007810000 */
[----:B------:R-:W-:-:S02]  /*15c20*/  FMNMX.FTZ R4, R166, R5, !PT ;  /* 0x00000005a6047209 */ /* 0x000fc40007810000 */
[-C--:B------:R-:W-:Y:S02]  /*15c30*/  ISETP.GE.OR P4, PT, R2, R218.reuse, !P4 ;  /* 0x000000da0200720c */ /* 0x080fe40006786670 */
[----:B------:R-:W-:Y:S02]  /*15c40*/  FSEL R173, R81, -INF , !P6 ;  /* 0xff80000051ad7808 */ /* 0x000fe40007000000 */
[----:B------:R-:W-:Y:S02]  /*15c50*/  FMNMX.FTZ R6, R174, R7, !PT ;  /* 0x00000007ae067209 */ /* 0x000fe40007810000 */
[----:B------:R-:W-:Y:S02]  /*15c60*/  ISETP.GE.OR P3, PT, R17, R218, !P3 ;  /* 0x000000da1100720c */ /* 0x000fe40005f66670 */
[----:B------:R-:W-:Y:S02]  /*15c70*/  FMNMX.FTZ R7, R169, R4, !PT ;  /* 0x00000004a9077209 */ /* 0x000fe40007810000 */
[----:B------:R-:W-:-:S02]  /*15c80*/  FSEL R172, R84, -INF , !P4 ;  /* 0xff80000054ac7808 */ /* 0x000fc40006000000 */
[----:B------:R-:W-:Y:S02]  /*15c90*/  FMNMX.FTZ R5, R173, R6, !PT ;  /* 0x00000006ad057209 */ /* 0x000fe40007810000 */
[----:B------:R-:W-:Y:S02]  /*15ca0*/  FSEL R143, R85, -INF , !P3 ;  /* 0xff800000558f7808 */ /* 0x000fe40005800000 */
[----:B------:R-:W-:Y:S02]  /*15cb0*/  FSEL R171, R15, -INF , !P2 ;  /* 0xff8000000fab7808 */ /* 0x000fe40005000000 */
[----:B------:R-:W-:Y:S01]  /*15cc0*/  ISETP.GE.AND P3, PT, R3, R217, PT ;  /* 0x000000d90300720c */ /* 0x000fe20003f66270 */
[----:B------:R-:W-:Y:S01]  /*15cd0*/  LDSM.16.MT88.4 R12, [R194+0xe800] ;  /* 0x00e80000c20c783b */ /* 0x000fe20000004200 */
[----:B------:R-:W-:Y:S02]  /*15ce0*/  FMNMX.FTZ R6, R170, R7, !PT ;  /* 0x00000007aa067209 */ /* 0x000fe40007810000 */
[----:B------:R-:W-:-:S02]  /*15cf0*/  FMNMX.FTZ R4, R172, R5, !PT ;  /* 0x00000005ac047209 */ /* 0x000fc40007810000 */
[-C--:B------:R-:W-:Y:S02]  /*15d00*/  ISETP.GE.AND P2, PT, R2, R217.reuse, PT ;  /* 0x000000d90200720c */ /* 0x080fe40003f46270 */
[----:B------:R-:W-:Y:S02]  /*15d10*/  ISETP.GE.OR P3, PT, R3, R216, !P3 ;  /* 0x000000d80300720c */ /* 0x000fe40005f66670 */
[----:B------:R-:W-:Y:S02]  /*15d20*/  FSEL R142, R82, -INF , !P1 ;  /* 0xff800000528e7808 */ /* 0x000fe40004800000 */
[----:B------:R-:W-:Y:S02]  /*15d30*/  FMNMX.FTZ R5, R171, R6, !PT ;  /* 0x00000006ab057209 */ /* 0x000fe40007810000 */
[----:B------:R-:W-:Y:S02]  /*15d40*/  ISETP.GE.OR P2, PT, R2, R216, !P2 ;  /* 0x000000d80200720c */ /* 0x000fe40005746670 */
[----:B------:R-:W-:-:S02]  /*15d50*/  ISETP.GE.AND P1, PT, R17, R217, PT ;  /* 0x000000d91100720c */ /* 0x000fc40003f26270 */
[----:B------:R-:W-:Y:S02]  /*15d60*/  FSEL R141, R83, -INF , !P3 ;  /* 0xff800000538d7808 */ /* 0x000fe40005800000 */
[----:B------:R-:W-:Y:S01]  /*15d70*/  FMNMX.FTZ R2, R142, R5, !PT ;  /* 0x000000058e027209 */ /* 0x000fe20007810000 */
[----:B------:R-:W-:Y:S01]  /*15d80*/  LDSM.16.MT88.4 R80, [R196+0x10000] ;  /* 0x01000000c450783b */ /* 0x000fe20000004200 */
[----:B------:R-:W-:Y:S02]  /*15d90*/  ISETP.GE.OR P1, PT, R17, R216, !P1 ;  /* 0x000000d81100720c */ /* 0x000fe40004f26670 */
[----:B------:R-:W-:Y:S01]  /*15da0*/  FSEL R140, R86, -INF , !P2 ;  /* 0xff800000568c7808 */ /* 0x000fe20005000000 */
[----:B--2---:R-:W-:Y:S01]  /*15db0*/  LDSM.16.MT88.4 R16, [R195+0xe800] ;  /* 0x00e80000c310783b */ /* 0x004fe20000004200 */
        /* <DEDUP_REMOVED lines=12> */
[----:B------:R-:W1:Y:S01]  /*15e80*/  LDSM.16.MT88.4 R4, [R194+0x10000] ;  /* 0x01000000c204783b */ /* 0x000e620000004200 */
[----:B------:R-:W-:Y:S01]  /*15e90*/  FSETP.NEU.FTZ.AND P1, PT, R132, -INF , PT ;  /* 0xff8000008400780b */ /* 0x000fe20003f3d000 */
[----:B---3--:R-:W-:Y:S01]  /*15ea0*/  FMUL.FTZ R168, R167, R132 ;  /* 0x00000084a7a87220 */ /* 0x008fe20000410000 */
[----:B--2---:R-:W-:-:S04]  /*15eb0*/  FMNMX.FTZ R3, R2, R3, !PT ;  /* 0x0000000302037209 */ /* 0x004fc80007810000 */
[----:B------:R-:W-:Y:S02]  /*15ec0*/  FSEL R168, R168, RZ, P1 ;  /* 0x000000ffa8a87208 */ /* 0x000fe40000800000 */
[----:B------:R-:W-:Y:S01]  /*15ed0*/  FSETP.NEU.FTZ.AND P1, PT, R3, -INF , PT ;  /* 0xff8000000300780b */ /* 0x000fe20003f3d000 */
[----:B------:R-:W-:Y:S02]  /*15ee0*/  FMUL.FTZ R160, R167, R3 ;  /* 0x00000003a7a07220 */ /* 0x000fe40000410000 */
[-CC-:B------:R-:W-:Y:S02]  /*15ef0*/  FFMA.FTZ R155, R36, R167.reuse, -R168.reuse ;  /* 0x000000a7249b7223 */ /* 0x180fe400000108a8 */
[-CC-:B------:R-:W-:Y:S01]  /*15f00*/  FFMA.FTZ R152, R37, R167.reuse, -R168.reuse ;  /* 0x000000a725987223 */ /* 0x180fe200000108a8 */
[----:B------:R-:W-:Y:S01]  /*15f10*/  FSEL R160, R160, RZ, P1 ;  /* 0x000000ffa0a07208 */ /* 0x000fe20000800000 */
[-CC-:B------:R-:W-:Y:S02]  /*15f20*/  FFMA.FTZ R150, R32, R167.reuse, -R168.reuse ;  /* 0x000000a720967223 */ /* 0x180fe400000108a8 */
[-C--:B------:R-:W-:Y:S01]  /*15f30*/  FFMA.FTZ R147, R33, R167.reuse, -R168 ;  /* 0x000000a721937223 */ /* 0x080fe200000108a8 */
[----:B------:R-:W-:Y:S01]  /*15f40*/  MUFU.EX2 R155, R155 ;  /* 0x0000009b009b7308 */ /* 0x000fe20000000800 */
[----:B------:R-:W-:-:S02]  /*15f50*/  FFMA.FTZ R154, R38, R167, -R160 ;  /* 0x000000a7269a7223 */ /* 0x000fc400000108a0 */
[-CC-:B------:R-:W-:Y:S02]  /*15f60*/  FFMA.FTZ R157, R39, R167.reuse, -R160.reuse ;  /* 0x000000a7279d7223 */ /* 0x180fe400000108a0 */
[-CC-:B------:R-:W-:Y:S02]  /*15f70*/  FFMA.FTZ R159, R34, R167.reuse, -R160.reuse ;  /* 0x000000a7229f7223 */ /* 0x180fe400000108a0 */
[-C--:B------:R-:W-:Y:S01]  /*15f80*/  FFMA.FTZ R148, R35, R167.reuse, -R160 ;  /* 0x000000a723947223 */ /* 0x080fe200000108a0 */
[----:B------:R-:W2:Y:S01]  /*15f90*/  MUFU.EX2 R152, R152 ;  /* 0x0000009800987308 */ /* 0x000ea20000000800 */
[-CC-:B------:R-:W-:Y:S01]  /*15fa0*/  FFMA.FTZ R153, R28, R167.reuse, -R168.reuse ;  /* 0x000000a71c997223 */ /* 0x180fe200000108a8 */
[----:B------:R-:W-:Y:S01]  /*15fb0*/  LDSM.16.MT88.4 R32, [R195+0xc800] ;  /* 0x00c80000c320783b */ /* 0x000fe20000004200 */
[-CC-:B------:R-:W-:Y:S02]  /*15fc0*/  FFMA.FTZ R146, R29, R167.reuse, -R168.reuse ;  /* 0x000000a71d927223 */ /* 0x180fe400000108a8 */
[----:B------:R-:W-:-:S02]  /*15fd0*/  FFMA.FTZ R145, R24, R167, -R168 ;  /* 0x000000a718917223 */ /* 0x000fc400000108a8 */
[-C--:B------:R-:W-:Y:S01]  /*15fe0*/  FFMA.FTZ R2, R25, R167.reuse, -R168 ;  /* 0x000000a719027223 */ /* 0x080fe200000108a8 */
[----:B------:R-:W-:Y:S01]  /*15ff0*/  MUFU.EX2 R150, R150 ;  /* 0x0000009600967308 */ /* 0x000fe20000000800 */
[-CC-:B------:R-:W-:Y:S02]  /*16000*/  FFMA.FTZ R151, R30, R167.reuse, -R160.reuse ;  /* 0x000000a71e977223 */ /* 0x180fe400000108a0 */
[-CC-:B------:R-:W-:Y:S02]  /*16010*/  FFMA.FTZ R144, R31, R167.reuse, -R160.reuse ;  /* 0x000000a71f907223 */ /* 0x180fe400000108a0 */
[-CC-:B------:R-:W-:Y:S01]  /*16020*/  FFMA.FTZ R149, R26, R167.reuse, -R160.reuse ;  /* 0x000000a71a957223 */ /* 0x180fe200000108a0 */
[----:B------:R-:W-:Y:S01]  /*16030*/  LDSM.16.MT88.4 R28, [R194+0xc800] ;  /* 0x00c80000c21c783b */ /* 0x000fe20000004200 */
[----:B------:R-:W-:Y:S01]  /*16040*/  FFMA.FTZ R134, R27, R167, -R160 ;  /* 0x000000a71b867223 */ /* 0x000fe200000108a0 */
[----:B------:R-:W3:Y:S01]  /*16050*/  MUFU.EX2 R147, R147 ;  /* 0x0000009300937308 */ /* 0x000ee20000000800 */
[----:B--2---:R-:W-:Y:S01]  /*16060*/  F2FP.BF16.PACK_AB R96, R152, R155 ;  /* 0x0000009b9860723e */ /* 0x004fe200000010ff */
[----:B------:R-:W-:Y:S01]  /*16070*/  LDSM.16.MT88.4 R24, [R196+0xe800] ;  /* 0x00e80000c418783b */ /* 0x000fe20000004200 */
[----:B------:R-:W-:-:S02]  /*16080*/  FFMA.FTZ R156, R156, R167, -R168 ;  /* 0x000000a79c9c7223 */ /* 0x000fc400000108a8 */
[-CC-:B------:R-:W-:Y:S02]  /*16090*/  FFMA.FTZ R161, R161, R167.reuse, -R168.reuse ;  /* 0x000000a7a1a17223 */ /* 0x180fe400000108a8 */
[-CC-:B------:R-:W-:Y:S01]  /*160a0*/  FFMA.FTZ R158, R158, R167.reuse, -R168.reuse ;  /* 0x000000a79e9e7223 */ /* 0x180fe200000108a8 */
[----:B------:R-:W-:Y:S01]  /*160b0*/  MUFU.EX2 R154, R154 ;  /* 0x0000009a009a7308 */ /* 0x000fe20000000800 */
[-C--:B------:R-:W-:Y:S02]  /*160c0*/  FFMA.FTZ R163, R163, R167.reuse, -R168 ;  /* 0x000000a7a3a37223 */ /* 0x080fe400000108a8 */
[-CC-:B------:R-:W-:Y:S02]  /*160d0*/  FFMA.FTZ R166, R166, R167.reuse, -R160.reuse ;  /* 0x000000a7a6a67223 */ /* 0x180fe400000108a0 */
[-CC-:B------:R-:W-:Y:S02]  /*160e0*/  FFMA.FTZ R169, R169, R167.reuse, -R160.reuse ;  /* 0x000000a7a9a97223 */ /* 0x180fe400000108a0 */
[-CC-:B------:R-:W-:Y:S01]  /*160f0*/  FFMA.FTZ R170, R170, R167.reuse, -R160.reuse ;  /* 0x000000a7aaaa7223 */ /* 0x180fe200000108a0 */
[----:B------:R-:W2:Y:S01]  /*16100*/  MUFU.EX2 R157, R157 ;  /* 0x0000009d009d7308 */ /* 0x000ea20000000800 */
[----:B---3--:R-:W-:Y:S01]  /*16110*/  F2FP.BF16.PACK_AB R98, R147, R150 ;  /* 0x000000969362723e */ /* 0x008fe200000010ff */
[----:B------:R-:W-:-:S02]  /*16120*/  FFMA.FTZ R171, R171, R167, -R160 ;  /* 0x000000a7abab7223 */ /* 0x000fc400000108a0 */
[-CC-:B------:R-:W-:Y:S02]  /*16130*/  FFMA.FTZ R174, R174, R167.reuse, -R168.reuse ;  /* 0x000000a7aeae7223 */ /* 0x180fe400000108a8 */
[-CC-:B------:R-:W-:Y:S02]  /*16140*/  FFMA.FTZ R173, R173, R167.reuse, -R168.reuse ;  /* 0x000000a7adad7223 */ /* 0x180fe400000108a8 */
[----:B------:R-:W-:Y:S01]  /*16150*/  MUFU.EX2 R159, R159 ;  /* 0x0000009f009f7308 */ /* 0x000fe20000000800 */
[-CC-:B------:R-:W-:Y:S02]  /*16160*/  FFMA.FTZ R172, R172, R167.reuse, -R168.reuse ;  /* 0x000000a7acac7223 */ /* 0x180fe400000108a8 */
[-C--:B------:R-:W-:Y:S02]  /*16170*/  FFMA.FTZ R223, R143, R167.reuse, -R168 ;  /* 0x000000a78fdf7223 */ /* 0x080fe400000108a8 */
[-CC-:B------:R-:W-:Y:S02]  /*16180*/  FFMA.FTZ R168, R142, R167.reuse, -R160.reuse ;  /* 0x000000a78ea87223 */ /* 0x180fe400000108a0 */
[-CC-:B------:R-:W-:Y:S01]  /*16190*/  FFMA.FTZ R175, R141, R167.reuse, -R160.reuse ;  /* 0x000000a78daf7223 */ /* 0x180fe200000108a0 */
[----:B------:R-:W3:Y:S01]  /*161a0*/  MUFU.EX2 R148, R148 ;  /* 0x0000009400947308 */ /* 0x000ee20000000800 */
[----:B--2---:R-:W-:Y:S01]  /*161b0*/  F2FP.BF16.PACK_AB R97, R157, R154 ;  /* 0x0000009a9d61723e */ /* 0x004fe200000010ff */
[----:B------:R-:W-:-:S02]  /*161c0*/  FFMA.FTZ R220, R140, R167, -R160 ;  /* 0x000000a78cdc7223 */ /* 0x000fc400000108a0 */
[----:B------:R-:W-:Y:S01]  /*161d0*/  FFMA.FTZ R221, R162, R167, -R160 ;  /* 0x000000a7a2dd7223 */ /* 0x000fe200000108a0 */
[----:B------:R-:W-:Y:S01]  /*161e0*/  LDSM.16.MT88.4 R140, [R196+0xd800] ;  /* 0x00d80000c48c783b */ /* 0x000fe20000004200 */
[----:B------:R-:W-:Y:S02]  /*161f0*/  FADD.FTZ R155, R155, R152 ;  /* 0x000000989b9b7221 */ /* 0x000fe40000010000 */
[----:B------:R-:W-:Y:S01]  /*16200*/  MUFU.EX2 R153, R153 ;  /* 0x0000009900997308 */ /* 0x000fe20000000800 */
[----:B------:R-:W-:Y:S02]  /*16210*/  FADD.FTZ R154, R154, R157 ;  /* 0x0000009d9a9a7221 */ /* 0x000fe40000010000 */
[----:B------:R-:W-:-:S04]  /*16220*/  FADD.FTZ R150, R150, R155 ;  /* 0x0000009b96967221 */ /* 0x000fc80000010000 */
[----:B------:R-:W-:Y:S01]  /*16230*/  FADD.FTZ R150, R147, R150 ;  /* 0x0000009693967221 */ /* 0x000fe20000010000 */
[----:B---3--:R-:W-:Y:S01]  /*16240*/  F2FP.BF16.PACK_AB R99, R148, R159 ;  /* 0x0000009f9463723e */ /* 0x008fe200000010ff */
[----:B------:R-:W2:Y:S01]  /*16250*/  MUFU.EX2 R146, R146 ;  /* 0x0000009200927308 */ /* 0x000ea20000000800 */
        /* <DEDUP_REMOVED lines=13> */
[----:B------:R-:W4:Y:S06]  /*16330*/  MUFU.EX2 R134, R134 ;  /* 0x0000008600867308 */ /* 0x000f2c0000000800 */
        /* <DEDUP_REMOVED lines=32> */
[C---:B-1----:R-:W-:Y:S07]  /*16540*/  HMMA.16816.F32.BF16 R92, R96.reuse, R4, RZ ;  /* 0x00000004605c723c */ /* 0x042fee00000418ff */
[----:B--2---:R-:W-:Y:S01]  /*16550*/  F2FP.BF16.PACK_AB R4, R146, R153 ;  /* 0x000000999204723e */ /* 0x004fe200000010ff */
[----:B------:R-:W-:Y:S01]  /*16560*/  HMMA.16816.F32.BF16 R96, R96, R6, RZ ;  /* 0x000000066060723c */ /* 0x000fe200000418ff */
[----:B---3--:R-:W-:Y:S01]  /*16570*/  F2FP.BF16.PACK_AB R5, R144, R151 ;  /* 0x000000979005723e */ /* 0x008fe200000010ff */
        /* <DEDUP_REMOVED lines=13> */
[C---:B------:R-:W-:Y:S08]  /*16650*/  HMMA.16816.F32.BF16 R52, R4.reuse, R16, R52 ;  /* 0x000000100434723c */ /* 0x040ff00000041834 */
        /* <DEDUP_REMOVED lines=32> */
[----:B-----5:R-:W-:Y:S01]  /*16860*/  F2FP.BF16.PACK_AB R4, R161, R156 ;  /* 0x0000009ca104723e */ /* 0x020fe200000010ff */
[----:B------:R-:W-:Y:S01]  /*16870*/  FADD.FTZ R156, R156, R145 ;  /* 0x000000919c9c7221 */ /* 0x000fe20000010000 */
[----:B------:R-:W-:-:S02]  /*16880*/  F2FP.BF16.PACK_AB R6, R163, R158 ;  /* 0x0000009ea306723e */ /* 0x000fc400000010ff */
[----:B------:R-:W-:Y:S01]  /*16890*/  F2FP.BF16.PACK_AB R5, R169, R166 ;  /* 0x000000a6a905723e */ /* 0x000fe200000010ff */
[----:B------:R-:W-:Y:S01]  /*168a0*/  FADD.FTZ R166, R166, R149 ;  /* 0x00000095a6a67221 */ /* 0x000fe20000010000 */
[----:B------:R-:W-:Y:S01]  /*168b0*/  F2FP.BF16.PACK_AB R7, R171, R170 ;  /* 0x000000aaab07723e */ /* 0x000fe200000010ff */
[----:B------:R-:W-:Y:S02]  /*168c0*/  FADD.FTZ R161, R161, R156 ;  /* 0x0000009ca1a17221 */ /* 0x000fe40000010000 */
[----:B------:R-:W-:Y:S02]  /*168d0*/  FADD.FTZ R169, R169, R166 ;  /* 0x000000a6a9a97221 */ /* 0x000fe40000010000 */
[----:B------:R-:W-:Y:S02]  /*168e0*/  FADD.FTZ R158, R158, R161 ;  /* 0x000000a19e9e7221 */ /* 0x000fe40000010000 */
[----:B-1----:R-:W-:Y:S01]  /*168f0*/  HMMA.16816.F32.BF16 R128, R4, R8, R128 ;  /* 0x000000080480723c */ /* 0x002fe20000041880 */
[----:B------:R-:W-:-:S02]  /*16900*/  FADD.FTZ R170, R170, R169 ;  /* 0x000000a9aaaa7221 */ /* 0x000fc40000010000 */
[----:B------:R-:W-:Y:S02]  /*16910*/  FADD.FTZ R163, R163, R158 ;  /* 0x0000009ea3a37221 */ /* 0x000fe40000010000 */
        /* <DEDUP_REMOVED lines=45> */
[----:B---3--:R-:W-:Y:S01]  /*16bf0*/  HMMA.16816.F32.BF16 R128, R4, R12, R128 ;  /* 0x0000000c0480723c */ /* 0x008fe20000041880 */
[----:B------:R-:W-:-:S02]  /*16c00*/  FADD.FTZ R220, R220, R175 ;  /* 0x000000afdcdc7221 */ /* 0x000fc40000010000 */
[----:B------:R-:W-:Y:S02]  /*16c10*/  FADD.FTZ R223, R223, R172 ;  /* 0x000000acdfdf7221 */ /* 0x000fe40000010000 */
[----:B------:R-:W-:-:S03]  /*16c20*/  FADD.FTZ R221, R221, R220 ;  /* 0x000000dcdddd7221 */ /* 0x000fc60000010000 */
        /* <DEDUP_REMOVED lines=26> */
[----:B------:R-:W-:Y:S07]  /*16dd0*/  @!UPT UIADD3 URZ, URZ, URZ, URZ ;  /* 0x0000003f3f3ff290 */ /* 0x000fee000fffe03f */
[----:B------:R-:W-:Y:S11]  /*16de0*/  @!P5 BRA `(.L_x_2430) ;  /* 0x000040500000d947 */ /* 0x000ff60003800000 */
[----:B------:R-:W-:Y:S01]  /*16df0*/  ULDC.64 UR4, c[0x0][0x40] ;  /* 0x0000100000047ab9 */ /* 0x000fe20000000a00 */
[----:B------:R-:W-:-:S04]  /*16e00*/  DEPBAR.LE SB0, 0x0 ;  /* 0x000080000000791a */ /* 0x000fc80000000000 */
[----:B------:R-:W-:Y:S01]  /*16e10*/  UIADD3 UR4, UP0, UR4, 0x160, URZ ;  /* 0x0000016004047890 */ /* 0x000fe2000ff1e03f */
[----:B------:R-:W-:-:S03]  /*16e20*/  IADD3 R215, R133, -0x2, RZ ;  /* 0xfffffffe85d77810 */ /* 0x000fc60007ffe0ff */
[----:B------:R-:W-:Y:S02]  /*16e30*/  UIADD3.X UR5, URZ, UR5, URZ, UP0, !UPT ;  /* 0x000000053f057290 */ /* 0x000fe400087fe43f */
[----:B------:R-:W-:-:S04]  /*16e40*/  IMAD.U32 R228, RZ, RZ, UR4 ;  /* 0x00000004ffe47e24 */ /* 0x000fc8000f8e00ff */
[----:B------:R-:W-:Y:S01]  /*16e50*/  MOV R229, UR5 ;  /* 0x0000000500e57c02 */ /* 0x000fe20008000f00 */
[----:B------:R-:W-:Y:S01]  /*16e60*/  WARPSYNC 0xffffffff ;  /* 0xffffffff00007948 */ /* 0x000fe20003800000 */
[----:B------:R-:W-:Y:S01]  /*16e70*/  BSSY B0, `(.L_x_2431) ;  /* 0x0000045000007945 */ /* 0x000fe20003800000 */
[----:B------:R-:W-:Y:S06]  /*16e80*/  BAR.SYNC.DEFER_BLOCKING 0x0 ;  /* 0x0000000000007b1d */ /* 0x000fec0000010000 */
[----:B------:R-:W-:Y:S05]  /*16e90*/  @!P0 BRA `(.L_x_2432) ;  /* 0x000003e000008947 */ /* 0x000fea0003800000 */
[----:B------:R-:W-:Y:S02]  /*16ea0*/  ULDC.64 UR4, c[0x0][0x118] ;  /* 0x0000460000047ab9 */ /* 0x000fe40000000a00 */
[----:B------:R-:W2:Y:S01]  /*16eb0*/  LD.E R11, [R228.64+0x170] ;  /* 0x00017004e40b7980 */ /* 0x000ea2000c101900 */
[----:B------:R-:W-:-:S05]  /*16ec0*/  IMAD.SHL.U32 R2, R215, 0x40, RZ ;  /* 0x00000040d7027824 */ /* 0x000fca00078e00ff */
[C---:B------:R-:W-:Y:S02]  /*16ed0*/  IADD3 R10, R2.reuse, 0x40, RZ ;  /* 0x00000040020a7810 */ /* 0x040fe40007ffe0ff */
[----:B------:R-:W-:Y:S02]  /*16ee0*/  IABS R4, R2 ;  /* 0x0000000200047213 */ /* 0x000fe40000000000 */
[-C--:B--2---:R-:W-:Y:S02]  /*16ef0*/  IABS R7, R11.reuse ;  /* 0x0000000b00077213 */ /* 0x084fe40000000000 */
[-C--:B------:R-:W-:Y:S02]  /*16f00*/  IABS R5, R11.reuse ;  /* 0x0000000b00057213 */ /* 0x080fe40000000000 */
[----:B------:R-:W1:Y:S01]  /*16f10*/  I2F.RP R8, R7 ;  /* 0x0000000700087306 */ /* 0x000e620000209400 */
[----:B------:R-:W-:Y:S02]  /*16f20*/  LOP3.LUT R2, R2, R11, RZ, 0x3c, !PT ;  /* 0x0000000b02027212 */ /* 0x000fe400078e3cff */
[----:B------:R-:W-:-:S02]  /*16f30*/  IMAD.MOV R5, RZ, RZ, -R5 ;  /* 0x000000ffff057224 */ /* 0x000fc400078e0a05 */
        /* <DEDUP_REMOVED lines=9> */
[----:B------:R-:W-:-:S02]  /*16fd0*/  IMAD.HI.U32 R9, R13, R9, R12 ;  /* 0x000000090d097227 */ /* 0x000fc400078e000c */
[----:B------:R-:W2:Y:S01]  /*16fe0*/  LD.E.64 R12, [R228.64+0x28] ;  /* 0x00002804e40c7980 */ /* 0x000ea2000c101b00 */
[----:B------:R-:W-:-:S03]  /*16ff0*/  ISETP.GE.AND P3, PT, R10, RZ, PT ;  /* 0x000000ff0a00720c */ /* 0x000fc60003f66270 */
[----:B------:R-:W-:-:S04]  /*17000*/  IMAD.HI.U32 R8, R9, R4, RZ ;  /* 0x0000000409087227 */ /* 0x000fc800078e00ff */
[----:B------:R-:W-:-:S04]  /*17010*/  IMAD.HI.U32 R9, R9, R6, RZ ;  /* 0x0000000609097227 */ /* 0x000fc800078e00ff */
[-C--:B------:R-:W-:Y:S02]  /*17020*/  IMAD R4, R8, R5.reuse, R4 ;  /* 0x0000000508047224 */ /* 0x080fe400078e0204 */
[----:B------:R-:W-:-:S03]  /*17030*/  IMAD R6, R9, R5, R6 ;  /* 0x0000000509067224 */ /* 0x000fc600078e0206 */
[C---:B------:R-:W-:Y:S02]  /*17040*/  ISETP.GT.U32.AND P2, PT, R7.reuse, R4, PT ;  /* 0x000000040700720c */ /* 0x040fe40003f44070 */
[----:B------:R-:W-:-:S11]  /*17050*/  ISETP.GT.U32.AND P4, PT, R7, R6, PT ;  /* 0x000000060700720c */ /* 0x000fd60003f84070 */
[-C--:B------:R-:W-:Y:S02]  /*17060*/  @!P2 IADD3 R4, R4, -R7.reuse, RZ ;  /* 0x800000070404a210 */ /* 0x080fe40007ffe0ff */
[----:B------:R-:W-:Y:S01]  /*17070*/  @!P4 IMAD.IADD R6, R6, 0x1, -R7 ;  /* 0x000000010606c824 */ /* 0x000fe200078e0a07 */
[----:B------:R-:W-:Y:S02]  /*17080*/  @!P2 IADD3 R8, R8, 0x1, RZ ;  /* 0x000000010808a810 */ /* 0x000fe40007ffe0ff */
[-C--:B------:R-:W-:Y:S02]  /*17090*/  ISETP.GE.U32.AND P5, PT, R4, R7.reuse, PT ;  /* 0x000000070400720c */ /* 0x080fe40003fa6070 */
[----:B------:R-:W-:Y:S02]  /*170a0*/  ISETP.GE.U32.AND P6, PT, R6, R7, PT ;  /* 0x000000070600720c */ /* 0x000fe40003fc6070 */
[----:B------:R-:W-:Y:S02]  /*170b0*/  @!P4 IADD3 R9, R9, 0x1, RZ ;  /* 0x000000010909c810 */ /* 0x000fe40007ffe0ff */
[----:B------:R-:W-:-:S02]  /*170c0*/  ISETP.NE.AND P2, PT, R11, RZ, PT ;  /* 0x000000ff0b00720c */ /* 0x000fc40003f45270 */
[----:B------:R-:W-:-:S05]  /*170d0*/  LOP3.LUT R7, RZ, R11, RZ, 0x33, !PT ;  /* 0x0000000bff077212 */ /* 0x000fca00078e33ff */
        /* <DEDUP_REMOVED lines=26> */
.L_x_2432:
[----:B------:R-:W-:Y:S02]  /*17280*/  ULDC.64 UR4, c[0x0][0x118] ;  /* 0x0000460000047ab9 */ /* 0x000fe40000000a00 */
[----:B------:R-:W2:Y:S02]  /*17290*/  LD.E R5, [R228.64+0x40] ;  /* 0x00004004e4057980 */ /* 0x000ea4000c101900 */
[----:B--2---:R-:W-:-:S04]  /*172a0*/  LEA R5, -R5, RZ, 0x6 ;  /* 0x000000ff05057211 */ /* 0x004fc800078e31ff */
[----:B------:R-:W-:Y:S02]  /*172b0*/  SHF.R.S32.HI R2, RZ, 0x1f, R5 ;  /* 0x0000001fff027819 */ /* 0x000fe40000011405 */
.L_x_2433:
[----:B------:R-:W-:Y:S05]  /*172c0*/  BSYNC B0 ;  /* 0x0000000000007941 */ /* 0x000fea0003800000 */
.L_x_2431:
[C---:B------:R-:W-:Y:S01]  /*172d0*/  LOP3.LUT P5, RZ, R214.reuse, 0x1, RZ, 0xc0, !PT ;  /* 0x00000001d6ff7812 */ /* 0x040fe200078ac0ff */
[----:B------:R-:W-:Y:S01]  /*172e0*/  ULDC.64 UR4, c[0x0][0x118] ;  /* 0x0000460000047ab9 */ /* 0x000fe20000000a00 */
[C---:B------:R-:W-:Y:S01]  /*172f0*/  LOP3.LUT P4, RZ, R214.reuse, 0x2, RZ, 0xc0, !PT ;  /* 0x00000002d6ff7812 */ /* 0x040fe2000788c0ff */
[----:B------:R-:W-:Y:S01]  /*17300*/  IMAD R0, R215, 0x40, R0 ;  /* 0x00000040d7007824 */ /* 0x000fe200078e0200 */
[----:B------:R-:W-:Y:S01]  /*17310*/  LOP3.LUT P3, RZ, R214, 0x4, RZ, 0xc0, !PT ;  /* 0x00000004d6ff7812 */ /* 0x000fe2000786c0ff */
[----:B------:R-:W-:Y:S01]  /*17320*/  BSSY B1, `(.L_x_2434) ;  /* 0x0000216000017945 */ /* 0x000fe20003800000 */
[C---:B------:R-:W-:Y:S02]  /*17330*/  IADD3 R7, P2, R5.reuse, R198, RZ ;  /* 0x000000c605077210 */ /* 0x040fe40007f5e0ff */
[----:B------:R-:W-:-:S03]  /*17340*/  LEA R230, P1, R5, R164, 0x1 ;  /* 0x000000a405e67211 */ /* 0x000fc600078208ff */
[----:B------:R-:W-:Y:S01]  /*17350*/  IMAD.X R4, R2, 0x1, R199, P2 ;  /* 0x0000000102047824 */ /* 0x000fe200010e06c7 */
[-C--:B------:R-:W-:Y:S02]  /*17360*/  LEA.HI.X R231, R5, R165.reuse, R2, 0x1, P1 ;  /* 0x000000a505e77211 */ /* 0x080fe400008f0c02 */
[CC--:B------:R-:W-:Y:S02]  /*17370*/  @P5 LEA R10, P6, R7.reuse, R164.reuse, 0x1 ;  /* 0x000000a4070a5211 */ /* 0x0c0fe400078c08ff */
[CC--:B------:R-:W-:Y:S01]  /*17380*/  @P4 LEA R8, P2, R7.reuse, R164.reuse, 0x1 ;  /* 0x000000a407084211 */ /* 0x0c0fe200078408ff */
[----:B------:R-:W-:Y:S01]  /*17390*/  @!PT LDS RZ, [RZ] ;  /* 0x00000000fffff984 */ /* 0x000fe20000000800 */
[----:B------:R-:W-:Y:S01]  /*173a0*/  @!PT LDS RZ, [RZ] ;  /* 0x00000000fffff984 */ /* 0x000fe20000000800 */
[----:B------:R-:W-:Y:S01]  /*173b0*/  @!PT LDS RZ, [RZ] ;  /* 0x00000000fffff984 */ /* 0x000fe20000000800 */
[----:B------:R1:W-:Y:S01]  /*173c0*/  @P5 LDGSTS.E.BYPASS.LTC128B.128 [R211+0xc000], [R230.64] ;  /* 0x0c000000e6d35fae */ /* 0x0003e2000b901d44 */
[C---:B------:R-:W-:Y:S02]  /*173d0*/  @P5 LEA.HI.X R11, R7.reuse, R165, R4, 0x1, P6 ;  /* 0x000000a5070b5211 */ /* 0x040fe400030f0c04 */
[C---:B------:R-:W-:Y:S01]  /*173e0*/  @P3 LEA R6, P1, R7.reuse, R164, 0x1 ;  /* 0x000000a407063211 */ /* 0x040fe200078208ff */
[----:B------:R-:W-:Y:S01]  /*173f0*/  @!P5 STS.128 [R211+0xc000], RZ ;  /* 0x00c000ffd300d388 */ /* 0x000fe20000000c00 */
[----:B------:R-:W-:-:S02]  /*17400*/  IADD3 R5, P6, R7, R198, RZ ;  /* 0x000000c607057210 */ /* 0x000fc40007fde0ff */
[CCC-:B------:R-:W-:Y:S02]  /*17410*/  @P4 LEA.HI.X R9, R7.reuse, R165.reuse, R4.reuse, 0x1, P2 ;  /* 0x000000a507094211 */ /* 0x1c0fe400010f0c04 */
[-C--:B------:R-:W-:Y:S01]  /*17420*/  @P3 LEA.HI.X R7, R7, R165.reuse, R4, 0x1, P1 ;  /* 0x000000a507073211 */ /* 0x080fe200008f0c04 */
[----:B------:R-:W-:Y:S01]  /*17430*/  IMAD.X R4, R4, 0x1, R199, P6 ;  /* 0x0000000104047824 */ /* 0x000fe200030e06c7 */
[CC--:B------:R-:W-:Y:S02]  /*17440*/  @P5 LEA R14, P6, R5.reuse, R164.reuse, 0x1 ;  /* 0x000000a4050e5211 */ /* 0x0c0fe400078c08ff */
[CC--:B------:R-:W-:Y:S02]  /*17450*/  @P4 LEA R12, P2, R5.reuse, R164.reuse, 0x1 ;  /* 0x000000a4050c4211 */ /* 0x0c0fe400078408ff */
[C---:B------:R-:W-:Y:S02]  /*17460*/  @P5 LEA.HI.X R15, R5.reuse, R165, R4, 0x1, P6 ;  /* 0x000000a5050f5211 */ /* 0x040fe400030f0c04 */
[----:B------:R-:W-:-:S02]  /*17470*/  @P3 LEA R16, P1, R5, R164, 0x1 ;  /* 0x000000a405103211 */ /* 0x000fc400078208ff */
[C---:B------:R-:W-:Y:S02]  /*17480*/  IADD3 R2, P6, R5.reuse, R198, RZ ;  /* 0x000000c605027210 */ /* 0x040fe40007fde0ff */
[CCC-:B------:R-:W-:Y:S02]  /*17490*/  @P4 LEA.HI.X R13, R5.reuse, R165.reuse, R4.reuse, 0x1, P2 ;  /* 0x000000a5050d4211 */ /* 0x1c0fe400010f0c04 */
[----:B------:R-:W-:Y:S01]  /*174a0*/  @P3 LEA.HI.X R17, R5, R165, R4, 0x1, P1 ;  /* 0x000000a505113211 */ /* 0x000fe200008f0c04 */
[----:B------:R-:W-:Y:S01]  /*174b0*/  IMAD.X R4, R4, 0x1, R199, P6 ;  /* 0x0000000104047824 */ /* 0x000fe200030e06c7 */
[CC--:B------:R-:W-:Y:S01]  /*174c0*/  @P5 LEA R20, P6, R2.reuse, R164.reuse, 0x1 ;  /* 0x000000a402145211 */ /* 0x0c0fe200078c08ff */
[----:B------:R-:W-:Y:S01]  /*174d0*/  @P4 IMAD.MOV.U32 R5, RZ, RZ, R231 ;  /* 0x000000ffff054224 */ /* 0x000fe200078e00e7 */
[CC--:B------:R-:W-:Y:S02]  /*174e0*/  @P4 LEA R18, P2, R2.reuse, R164.reuse, 0x1 ;  /* 0x000000a402124211 */ /* 0x0c0fe400078408ff */
[----:B------:R-:W-:-:S02]  /*174f0*/  @P3 LEA R22, P1, R2, R164, 0x1 ;  /* 0x000000a402163211 */ /* 0x000fc400078208ff */
[CCC-:B------:R-:W-:Y:S02]  /*17500*/  @P5 LEA.HI.X R21, R2.reuse, R165.reuse, R4.reuse, 0x1, P6 ;  /* 0x000000a502155211 */ /* 0x1c0fe400030f0c04 */
[CCC-:B------:R-:W-:Y:S02]  /*17510*/  @P4 LEA.HI.X R19, R2.reuse, R165.reuse, R4.reuse, 0x1, P2 ;  /* 0x000000a502134211 */ /* 0x1c0fe400010f0c04 */
[----:B------:R-:W-:Y:S01]  /*17520*/  @P3 LEA.HI.X R23, R2, R165, R4, 0x1, P1 ;  /* 0x000000a502173211 */ /* 0x000fe200008f0c04 */
[----:B------:R-:W-:Y:S01]  /*17530*/  @P4 IMAD.MOV.U32 R4, RZ, RZ, R230 ;  /* 0x000000ffff044224 */ /* 0x000fe200078e00e6 */
[C---:B------:R-:W-:Y:S02]  /*17540*/  ISETP.GE.AND P1, PT, R0.reuse, R217, PT ;  /* 0x000000d90000720c */ /* 0x040fe40003f26270 */
[C---:B------:R-:W-:Y:S02]  /*17550*/  IADD3 R2, R0.reuse, 0x9, RZ ;  /* 0x0000000900027810 */ /* 0x040fe40007ffe0ff */
[----:B------:R-:W-:Y:S01]  /*17560*/  @!PT LDS RZ, [RZ] ;  /* 0x00000000fffff984 */ /* 0x000fe20000000800 */
[----:B------:R-:W-:Y:S01]  /*17570*/  @!PT LDS RZ, [RZ] ;  /* 0x00000000fffff984 */ /* 0x000fe20000000800 */
[----:B------:R-:W-:Y:S01]  /*17580*/  @!PT LDS RZ, [RZ] ;  /* 0x00000000fffff984 */ /* 0x000fe20000000800 */
[----:B------:R2:W-:Y:S01]  /*17590*/  @P4 LDGSTS.E.BYPASS.LTC128B.128 [R211+0xe000], [R4.64+0x80] ;  /* 0x0e00008004d34fae */ /* 0x0005e2000b901d44 */
[----:B------:R-:W-:-:S03]  /*175a0*/  ISETP.GE.OR P1, PT, R0, R216, !P1 ;  /* 0x000000d80000720c */ /* 0x000fc60004f26670 */
[----:B------:R-:W-:Y:S01]  /*175b0*/  @!P4 STS.128 [R211+0xe000], RZ ;  /* 0x00e000ffd300c388 */ /* 0x000fe20000000c00 */
[----:B--2---:R-:W-:Y:S02]  /*175c0*/  @P3 IMAD.MOV.U32 R4, RZ, RZ, R230 ;  /* 0x000000ffff043224 */ /* 0x004fe400078e00e6 */
[----:B------:R-:W-:-:S05]  /*175d0*/  @P3 IMAD.MOV.U32 R5, RZ, RZ, R231 ;  /* 0x000000ffff053224 */ /* 0x000fca00078e00e7 */
        /* <DEDUP_REMOVED lines=39> */
[----:B------:R-:W-:Y:S01]  /*17850*/  @!P5 STS.128 [R211+0xd800], RZ ;  /* 0x00d800ffd300d388 */ /* 0x000fe20000000c00 */
[----:B------:R-:W-:-:S03]  /*17860*/  ISETP.GE.AND P5, PT, R0, R219, PT ;  /* 0x000000db0000720c */ /* 0x000fc60003fa6270 */
[----:B------:R-:W-:Y:S01]  /*17870*/  @!PT LDS RZ, [RZ] ;  /* 0x00000000fffff984 */ /* 0x000fe20000000800 */
[----:B------:R-:W-:Y:S01]  /*17880*/  @!PT LDS RZ, [RZ] ;  /* 0x00000000fffff984 */ /* 0x000fe20000000800 */
[----:B------:R-:W-:Y:S01]  /*17890*/  @!PT LDS RZ, [RZ] ;  /* 0x00000000fffff984 */ /* 0x000fe20000000800 */
[----:B------:R5:W-:Y:S01]  /*178a0*/  @P4 LDGSTS.E.BYPASS.LTC128B.128 [R211+0xf800], [R18.64+0x80] ;  /* 0x0f80008012d34fae */ /* 0x000be2000b901d44 */
[----:B------:R-:W-:-:S03]  /*178b0*/  ISETP.GE.OR P5, PT, R0, R218, !P5 ;  /* 0x000000da0000720c */ /* 0x000fc60006fa6670 */
[----:B------:R-:W-:Y:S04]  /*178c0*/  @!P4 STS.128 [R211+0xf800], RZ ;  /* 0x00f800ffd300c388 */ /* 0x000fe80000000c00 */
[----:B------:R-:W-:Y:S01]  /*178d0*/  @!PT LDS RZ, [RZ] ;  /* 0x00000000fffff984 */ /* 0x000fe20000000800 */
[----:B------:R-:W-:Y:S01]  /*178e0*/  @!PT LDS RZ, [RZ] ;  /* 0x00000000fffff984 */ /* 0x000fe20000000800 */
[----:B------:R-:W-:Y:S01]  /*178f0*/  @!PT LDS RZ, [RZ] ;  /* 0x00000000fffff984 */ /* 0x000fe20000000800 */
[----:B------:R1:W-:Y:S04]  /*17900*/  @P3 LDGSTS.E.BYPASS.LTC128B.128 [R211+0x11800], [R22.64+0x100] ;  /* 0x1180010016d33fae */ /* 0x0003e8000b901d44 */
[----:B------:R-:W-:Y:S04]  /*17910*/  @!P3 STS.128 [R211+0x11800], RZ ;  /* 0x011800ffd300b388 */ /* 0x000fe80000000c00 */
[----:B------:R-:W-:Y:S04]  /*17920*/  LDSM.16.M88.4 R140, [R193] ;  /* 0x00000000c18c783b */ /* 0x000fe80000000200 */
[----:B----4-:R-:W5:Y:S04]  /*17930*/  LDSM.16.M88.4 R12, [R192+0x6000] ;  /* 0x00600000c00c783b */ /* 0x010f680000000200 */
[----:B------:R-:W4:Y:S04]  /*17940*/  LDSM.16.M88.4 R156, [R192+0x6800] ;  /* 0x00680000c09c783b */ /* 0x000f280000000200 */
[----:B------:R-:W4:Y:S04]  /*17950*/  LDSM.16.M88.4 R148, [R192+0x7000] ;  /* 0x00700000c094783b */ /* 0x000f280000000200 */
[----:B------:R-:W-:Y:S04]  /*17960*/  LDSM.16.M88.4 R136, [R191] ;  /* 0x00000000bf88783b */ /* 0x000fe80000000200 */
[----:B------:R-:W4:Y:S04]  /*17970*/  LDSM.16.M88.4 R24, [R190] ;  /* 0x00000000be18783b */ /* 0x000f280000000200 */
[----:B------:R-:W4:Y:S04]  /*17980*/  LDSM.16.M88.4 R32, [R192+0x7800] ;  /* 0x00780000c020783b */ /* 0x000f280000000200 */
[----:B--2---:R-:W2:Y:S04]  /*17990*/  LDSM.16.M88.4 R4, [R186] ;  /* 0x00000000ba04783b */ /* 0x004ea80000000200 */
[----:B------:R-:W2:Y:S04]  /*179a0*/  LDSM.16.M88.4 R224, [R185] ;  /* 0x00000000b9e0783b */ /* 0x000ea80000000200 */
[----:B------:R-:W-:Y:S04]  /*179b0*/  LDSM.16.M88.4 R164, [R189] ;  /* 0x00000000bda4783b */ /* 0x000fe80000000200 */
[----:B-1----:R-:W1:Y:S01]  /*179c0*/  LDSM.16.M88.4 R20, [R187+0x6000] ;  /* 0x00600000bb14783b */ /* 0x002e620000000200 */
[C---:B-----5:R-:W-:Y:S03]  /*179d0*/  HMMA.16816.F32.BF16 R16, R140.reuse, R12, RZ ;  /* 0x0000000c8c10723c */ /* 0x060fe600000418ff */
[----:B------:R-:W5:Y:S04]  /*179e0*/  LDSM.16.M88.4 R168, [R184] ;  /* 0x00000000b8a8783b */ /* 0x000f680000000200 */
[----:B---3--:R-:W3:Y:S01]  /*179f0*/  LDSM.16.M88.4 R8, [R187+0x6800] ;  /* 0x00680000bb08783b */ /* 0x008ee20000000200 */
[C---:B----4-:R-:W-:Y:S03]  /*17a00*/  HMMA.16816.F32.BF16 R160, R140.reuse, R156, RZ ;  /* 0x0000009c8ca0723c */ /* 0x050fe600000418ff */
[----:B------:R-:W4:Y:S04]  /*17a10*/  LDSM.16.M88.4 R28, [R187+0x7000] ;  /* 0x00700000bb1c783b */ /* 0x000f280000000200 */
[----:B------:R-:W-:Y:S01]  /*17a20*/  LDSM.16.M88.4 R172, [R187+0x7800] ;  /* 0x00780000bbac783b */ /* 0x000fe20000000200 */
[C---:B------:R-:W-:Y:S03]  /*17a30*/  HMMA.16816.F32.BF16 R12, R140.reuse, R14, RZ ;  /* 0x0000000e8c0c723c */ /* 0x040fe600000418ff */
[----:B------:R-:W0:Y:S05]  /*17a40*/  LDGDEPBAR ;  /* 0x00000000000079af */ /* 0x000e2a0000000000 */
[C---:B------:R-:W-:Y:S08]  /*17a50*/  HMMA.16816.F32.BF16 R156, R140.reuse, R158, RZ ;  /* 0x0000009e8c9c723c */ /* 0x040ff000000418ff */
[C---:B------:R-:W-:Y:S08]  /*17a60*/  HMMA.16816.F32.BF16 R152, R140.reuse, R148, RZ ;  /* 0x000000948c98723c */ /* 0x040ff000000418ff */
[----:B------:R-:W-:Y:S08]  /*17a70*/  HMMA.16816.F32.BF16 R148, R140, R150, RZ ;  /* 0x000000968c94723c */ /* 0x000ff000000418ff */
[----:B------:R-:W-:Y:S08]  /*17a80*/  HMMA.16816.F32.BF16 R16, R136, R24, R16 ;  /* 0x000000188810723c */ /* 0x000ff00000041810 */
[C---:B------:R-:W-:Y:S08]  /*17a90*/  HMMA.16816.F32.BF16 R144, R140.reuse, R32, RZ ;  /* 0x000000208c90723c */ /* 0x040ff000000418ff */
[----:B------:R-:W-:Y:S01]  /*17aa0*/  HMMA.16816.F32.BF16 R140, R140, R34, RZ ;  /* 0x000000228c8c723c */ /* 0x000fe200000418ff */
[----:B------:R-:W-:Y:S07]  /*17ab0*/  LDSM.16.M88.4 R32, [R188] ;  /* 0x00000000bc20783b */ /* 0x000fee0000000200 */
[C---:B------:R-:W-:Y:S01]  /*17ac0*/  HMMA.16816.F32.BF16 R12, R136.reuse, R26, R12 ;  /* 0x0000001a880c723c */ /* 0x040fe2000004180c */
[----:B------:R-:W3:Y:S07]  /*17ad0*/  LDSM.16.M88.4 R24, [R183] ;  /* 0x00000000b718783b */ /* 0x000eee0000000200 */
[C---:B--2---:R-:W-:Y:S08]  /*17ae0*/  HMMA.16816.F32.BF16 R160, R136.reuse, R4, R160 ;  /* 0x0000000488a0723c */ /* 0x044ff000000418a0 */
[C---:B------:R-:W-:Y:S01]  /*17af0*/  HMMA.16816.F32.BF16 R156, R136.reuse, R6, R156 ;  /* 0x00000006889c723c */ /* 0x040fe2000004189c */
[----:B------:R-:W2:Y:S07]  /*17b00*/  LDSM.16.M88.4 R4, [R183+0x800] ;  /* 0x00080000b704783b */ /* 0x000eae0000000200 */
[C---:B------:R-:W-:Y:S08]  /*17b10*/  HMMA.16816.F32.BF16 R152, R136.reuse, R224, R152 ;  /* 0x000000e08898723c */ /* 0x040ff00000041898 */
[----:B------:R-:W-:Y:S01]  /*17b20*/  HMMA.16816.F32.BF16 R148, R136, R226, R148 ;  /* 0x000000e28894723c */ /* 0x000fe20000041894 */
[----:B------:R-:W2:Y:S07]  /*17b30*/  LDSM.16.M88.4 R224, [R183+0x1000] ;  /* 0x00100000b7e0783b */ /* 0x000eae0000000200 */
[----:B-1----:R-:W-:Y:S08]  /*17b40*/  HMMA.16816.F32.BF16 R16, R164, R20, R16 ;  /* 0x00000014a410723c */ /* 0x002ff00000041810 */
[C---:B-----5:R-:W-:Y:S08]  /*17b50*/  HMMA.16816.F32.BF16 R144, R136.reuse, R168, R144 ;  /* 0x000000a88890723c */ /* 0x060ff00000041890 */
[----:B------:R-:W-:Y:S01]  /*17b60*/  HMMA.16816.F32.BF16 R140, R136, R170, R140 ;  /* 0x000000aa888c723c */ /* 0x000fe2000004188c */
[----:B------:R-:W-:Y:S04]  /*17b70*/  LDSM.16.M88.4 R136, [R193+0x2000] ;  /* 0x00200000c188783b */ /* 0x000fe80000000200 */
[----:B------:R-:W-:Y:S03]  /*17b80*/  LDSM.16.M88.4 R168, [R183+0x1800] ;  /* 0x00180000b7a8783b */ /* 0x000fe60000000200 */
[C---:B------:R-:W-:Y:S01]  /*17b90*/  HMMA.16816.F32.BF16 R12, R164.reuse, R22, R12 ;  /* 0x00000016a40c723c */ /* 0x040fe2000004180c */
[----:B------:R-:W1:Y:S07]  /*17ba0*/  LDSM.16.M88.4 R20, [R192+0x8000] ;  /* 0x00800000c014783b */ /* 0x000e6e0000000200 */
[C---:B---3--:R-:W-:Y:S08]  /*17bb0*/  HMMA.16816.F32.BF16 R160, R164.reuse, R8, R160 ;  /* 0x00000008a4a0723c */ /* 0x048ff000000418a0 */
[C---:B------:R-:W-:Y:S01]  /*17bc0*/  HMMA.16816.F32.BF16 R156, R164.reuse, R10, R156 ;  /* 0x0000000aa49c723c */ /* 0x040fe2000004189c */
[----:B------:R-:W3:Y:S07]  /*17bd0*/  LDSM.16.M88.4 R8, [R192+0x8800] ;  /* 0x00880000c008783b */ /* 0x000eee0000000200 */
[C---:B----4-:R-:W-:Y:S08]  /*17be0*/  HMMA.16816.F32.BF16 R152, R164.reuse, R28, R152 ;  /* 0x0000001ca498723c */ /* 0x050ff00000041898 */
[----:B------:R-:W-:Y:S01]  /*17bf0*/  HMMA.16816.F32.BF16 R148, R164, R30, R148 ;  /* 0x0000001ea494723c */ /* 0x000fe20000041894 */
[----:B------:R-:W4:Y:S07]  /*17c00*/  LDSM.16.M88.4 R28, [R192+0x9000] ;  /* 0x00900000c01c783b */ /* 0x000f2e0000000200 */
[----:B------:R-:W-:Y:S08]  /*17c10*/  HMMA.16816.F32.BF16 R16, R32, R24, R16 ;  /* 0x000000182010723c */ /* 0x000ff00000041810 */
[C---:B------:R-:W-:Y:S08]  /*17c20*/  HMMA.16816.F32.BF16 R144, R164.reuse, R172, R144 ;  /* 0x000000aca490723c */ /* 0x040ff00000041890 */
[----:B------:R-:W-:Y:S01]  /*17c30*/  HMMA.16816.F32.BF16 R140, R164, R174, R140 ;  /* 0x000000aea48c723c */ /* 0x000fe2000004188c */
[----:B------:R-:W-:Y:S04]  /*17c40*/  LDSM.16.M88.4 R164, [R191+0x2000] ;  /* 0x00200000bfa4783b */ /* 0x000fe80000000200 */
[----:B------:R-:W-:Y:S03]  /*17c50*/  LDSM.16.M88.4 R172, [R192+0x9800] ;  /* 0x00980000c0ac783b */ /* 0x000fe60000000200 */
[C---:B------:R-:W-:Y:S01]  /*17c60*/  HMMA.16816.F32.BF16 R12, R32.reuse, R26, R12 ;  /* 0x0000001a200c723c */ /* 0x040fe2000004180c */
[----:B------:R-:W5:Y:S07]  /*17c70*/  LDSM.16.M88.4 R24, [R182] ;  /* 0x00000000b618783b */ /* 0x000f6e0000000200 */
[C---:B--2---:R-:W-:Y:S08]  /*17c80*/  HMMA.16816.F32.BF16 R160, R32.reuse, R4, R160 ;  /* 0x0000000420a0723c */ /* 0x044ff000000418a0 */
[C---:B------:R-:W-:Y:S01]  /*17c90*/  HMMA.16816.F32.BF16 R156, R32.reuse, R6, R156 ;  /* 0x00000006209c723c */ /* 0x040fe2000004189c */
[----:B------:R-:W2:Y:S07]  /*17ca0*/  LDSM.16.M88.4 R4, [R181] ;  /* 0x00000000b504783b */ /* 0x000eae0000000200 */
[C---:B------:R-:W-:Y:S08]  /*17cb0*/  HMMA.16816.F32.BF16 R152, R32.reuse, R224, R152 ;  /* 0x000000e02098723c */ /* 0x040ff00000041898 */
[----:B------:R-:W-:Y:S01]  /*17cc0*/  HMMA.16816.F32.BF16 R148, R32, R226, R148 ;  /* 0x000000e22094723c */ /* 0x000fe20000041894 */
[----:B------:R-:W2:Y:S07]  /*17cd0*/  LDSM.16.M88.4 R224, [R180] ;  /* 0x00000000b4e0783b */ /* 0x000eae0000000200 */
[----:B-1----:R-:W-:Y:S08]  /*17ce0*/  HMMA.16816.F32.BF16 R16, R136, R20, R16 ;  /* 0x000000148810723c */ /* 0x002ff00000041810 */
[C---:B------:R-:W-:Y:S08]  /*17cf0*/  HMMA.16816.F32.BF16 R144, R32.reuse, R168, R144 ;  /* 0x000000a82090723c */ /* 0x040ff00000041890 */
[----:B------:R-:W-:Y:S01]  /*17d00*/  HMMA.16816.F32.BF16 R140, R32, R170, R140 ;  /* 0x000000aa208c723c */ /* 0x000fe2000004188c */
[----:B------:R-:W-:Y:S04]  /*17d10*/  LDSM.16.M88.4 R32, [R187+0x8000] ;  /* 0x00800000bb20783b */ /* 0x000fe80000000200 */
[----:B------:R-:W-:Y:S03]  /*17d20*/  LDSM.16.M88.4 R168, [R179] ;  /* 0x00000000b3a8783b */ /* 0x000fe60000000200 */
        /* <DEDUP_REMOVED lines=8> */
[----:B-----5:R-:W-:Y:S08]  /*17db0*/  HMMA.16816.F32.BF16 R16, R164, R24, R16 ;  /* 0x00000018a410723c */ /* 0x020ff00000041810 */
[C---:B------:R-:W-:Y:S08]  /*17dc0*/  HMMA.16816.F32.BF16 R144, R136.reuse, R172, R144 ;  /* 0x000000ac8890723c */ /* 0x040ff00000041890 */
[----:B------:R-:W-:Y:S01]  /*17dd0*/  HMMA.16816.F32.BF16 R140, R136, R174, R140 ;  /* 0x000000ae888c723c */ /* 0x000fe2000004188c */
[----:B------:R-:W-:Y:S04]  /*17de0*/  LDSM.16.M88.4 R136, [R188+0x2000] ;  /* 0x00200000bc88783b */ /* 0x000fe80000000200 */
[----:B------:R-:W-:Y:S03]  /*17df0*/  LDSM.16.M88.4 R172, [R183+0x2800] ;  /* 0x00280000b7ac783b */ /* 0x000fe60000000200 */
[C---:B------:R-:W-:Y:S01]  /*17e00*/  HMMA.16816.F32.BF16 R12, R164.reuse, R26, R12 ;  /* 0x0000001aa40c723c */ /* 0x040fe2000004180c */
[----:B------:R-:W-:Y:S07]  /*17e10*/  LDSM.16.M88.4 R24, [R187+0x9800] ;  /* 0x00980000bb18783b */ /* 0x000fee0000000200 */
[C---:B--2---:R-:W-:Y:S08]  /*17e20*/  HMMA.16816.F32.BF16 R160, R164.reuse, R4, R160 ;  /* 0x00000004a4a0723c */ /* 0x044ff000000418a0 */
[C---:B------:R-:W-:Y:S01]  /*17e30*/  HMMA.16816.F32.BF16 R156, R164.reuse, R6, R156 ;  /* 0x00000006a49c723c */ /* 0x040fe2000004189c */
[----:B------:R-:W2:Y:S07]  /*17e40*/  LDSM.16.M88.4 R4, [R183+0x2000] ;  /* 0x00200000b704783b */ /* 0x000eae0000000200 */
[C---:B------:R-:W-:Y:S08]  /*17e50*/  HMMA.16816.F32.BF16 R152, R164.reuse, R224, R152 ;  /* 0x000000e0a498723c */ /* 0x040ff00000041898 */
[----:B------:R-:W-:Y:S01]  /*17e60*/  HMMA.16816.F32.BF16 R148, R164, R226, R148 ;  /* 0x000000e2a494723c */ /* 0x000fe20000041894 */
[----:B------:R-:W-:Y:S07]  /*17e70*/  LDSM.16.M88.4 R224, [R191+0x4000] ;  /* 0x00400000bfe0783b */ /* 0x000fee0000000200 */
[----:B-1----:R-:W-:Y:S08]  /*17e80*/  HMMA.16816.F32.BF16 R16, R20, R32, R16 ;  /* 0x000000201410723c */ /* 0x002ff00000041810 */
[C---:B------:R-:W-:Y:S08]  /*17e90*/  HMMA.16816.F32.BF16 R144, R164.reuse, R168, R144 ;  /* 0x000000a8a490723c */ /* 0x040ff00000041890 */
[----:B------:R-:W-:Y:S01]  /*17ea0*/  HMMA.16816.F32.BF16 R140, R164, R170, R140 ;  /* 0x000000aaa48c723c */ /* 0x000fe2000004188c */
[----:B------:R-:W1:Y:S04]  /*17eb0*/  LDSM.16.M88.4 R168, [R183+0x3000] ;  /* 0x00300000b7a8783b */ /* 0x000e680000000200 */
[----:B------:R-:W-:Y:S03]  /*17ec0*/  LDSM.16.M88.4 R164, [R183+0x3800] ;  /* 0x00380000b7a4783b */ /* 0x000fe60000000200 */
[C---:B------:R-:W-:Y:S01]  /*17ed0*/  HMMA.16816.F32.BF16 R12, R20.reuse, R34, R12 ;  /* 0x00000022140c723c */ /* 0x040fe2000004180c */
[----:B------:R-:W-:Y:S07]  /*17ee0*/  LDSM.16.M88.4 R32, [R192+0xa000] ;  /* 0x00a00000c020783b */ /* 0x000fee0000000200 */
[C---:B---3--:R-:W-:Y:S08]  /*17ef0*/  HMMA.16816.F32.BF16 R160, R20.reuse, R8, R160 ;  /* 0x0000000814a0723c */ /* 0x048ff000000418a0 */
[C---:B------:R-:W-:Y:S01]  /*17f00*/  HMMA.16816.F32.BF16 R156, R20.reuse, R10, R156 ;  /* 0x0000000a149c723c */ /* 0x040fe2000004189c */
[----:B------:R-:W3:Y:S07]  /*17f10*/  LDSM.16.M88.4 R8, [R193+0x4000] ;  /* 0x00400000c108783b */ /* 0x000eee0000000200 */
[C---:B----4-:R-:W-:Y:S08]  /*17f20*/  HMMA.16816.F32.BF16 R152, R20.reuse, R28, R152 ;  /* 0x0000001c1498723c */ /* 0x050ff00000041898 */
[----:B------:R-:W-:Y:S01]  /*17f30*/  HMMA.16816.F32.BF16 R148, R20, R30, R148 ;  /* 0x0000001e1494723c */ /* 0x000fe20000041894 */
[----:B------:R-:W4:Y:S07]  /*17f40*/  LDSM.16.M88.4 R28, [R192+0xa800] ;  /* 0x00a80000c01c783b */ /* 0x000f2e0000000200 */
[----:B--2---:R-:W-:Y:S08]  /*17f50*/  HMMA.16816.F32.BF16 R16, R136, R4, R16 ;  /* 0x000000048810723c */ /* 0x004ff00000041810 */
[C---:B------:R-:W-:Y:S08]  /*17f60*/  HMMA.16816.F32.BF16 R144, R20.reuse, R24, R144 ;  /* 0x000000181490723c */ /* 0x040ff00000041890 */
[----:B------:R-:W-:Y:S01]  /*17f70*/  HMMA.16816.F32.BF16 R140, R20, R26, R140 ;  /* 0x0000001a148c723c */ /* 0x000fe2000004188c */
[----:B------:R-:W2:Y:S04]  /*17f80*/  LDSM.16.M88.4 R24, [R192+0xb000] ;  /* 0x00b00000c018783b */ /* 0x000ea80000000200 */
[----:B------:R-:W-:Y:S03]  /*17f90*/  LDSM.16.M88.4 R20, [R192+0xb800] ;  /* 0x00b80000c014783b */ /* 0x000fe60000000200 */
[C---:B------:R-:W-:Y:S01]  /*17fa0*/  HMMA.16816.F32.BF16 R12, R136.reuse, R6, R12 ;  /* 0x00000006880c723c */ /* 0x040fe2000004180c */
[----:B------:R-:W5:Y:S07]  /*17fb0*/  LDSM.16.M88.4 R4, [R178] ;  /* 0x00000000b204783b */ /* 0x000f6e0000000200 */
[C---:B------:R-:W-:Y:S08]  /*17fc0*/  HMMA.16816.F32.BF16 R160, R136.reuse, R172, R160 ;  /* 0x000000ac88a0723c */ /* 0x040ff000000418a0 */
[C---:B-1----:R-:W-:Y:S08]  /*17fd0*/  HMMA.16816.F32.BF16 R152, R136.reuse, R168, R152 ;  /* 0x000000a88898723c */ /* 0x042ff00000041898 */
[----:B------:R-:W-:Y:S01]  /*17fe0*/  HMMA.16816.F32.BF16 R148, R136, R170, R148 ;  /* 0x000000aa8894723c */ /* 0x000fe20000041894 */
[----:B------:R-:W-:Y:S07]  /*17ff0*/  LDSM.16.M88.4 R168, [R176] ;  /* 0x00000000b0a8783b */ /* 0x000fee0000000200 */
[----:B---3--:R-:W-:Y:S08]  /*18000*/  HMMA.16816.F32.BF16 R16, R8, R32, R16 ;  /* 0x000000200810723c */ /* 0x008ff00000041810 */
[C---:B------:R-:W-:Y:S01]  /*18010*/  HMMA.16816.F32.BF16 R156, R136.reuse, R174, R156 ;  /* 0x000000ae889c723c */ /* 0x040fe2000004189c */
[----:B------:R-:W1:Y:S07]  /*18020*/  LDSM.16.M88.4 R172, [R177] ;  /* 0x00000000b1ac783b */ /* 0x000e6e0000000200 */
[C---:B------:R-:W-:Y:S08]  /*18030*/  HMMA.16816.F32.BF16 R144, R136.reuse, R164, R144 ;  /* 0x000000a48890723c */ /* 0x040ff00000041890 */
[----:B------:R-:W-:Y:S01]  /*18040*/  HMMA.16816.F32.BF16 R140, R136, R166, R140 ;  /* 0x000000a6888c723c */ /* 0x000fe2000004188c */
[----:B------:R-:W-:Y:S04]  /*18050*/  LDSM.16.M88.4 R136, [R189+0x4000] ;  /* 0x00400000bd88783b */ /* 0x000fe80000000200 */
[----:B------:R-:W-:Y:S03]  /*18060*/  LDSM.16.M88.4 R164, [R135] ;  /* 0x0000000087a4783b */ /* 0x000fe60000000200 */
[C---:B------:R-:W-:Y:S01]  /*18070*/  HMMA.16816.F32.BF16 R12, R8.reuse, R34, R12 ;  /* 0x00000022080c723c */ /* 0x040fe2000004180c */
[----:B------:R-:W3:Y:S07]  /*18080*/  LDSM.16.M88.4 R32, [R187+0xa000] ;  /* 0x00a00000bb20783b */ /* 0x000eee0000000200 */
[C---:B----4-:R-:W-:Y:S08]  /*18090*/  HMMA.16816.F32.BF16 R160, R8.reuse, R28, R160 ;  /* 0x0000001c08a0723c */ /* 0x050ff000000418a0 */
[C---:B--2---:R-:W-:Y:S08]  /*180a0*/  HMMA.16816.F32.BF16 R152, R8.reuse, R24, R152 ;  /* 0x000000180898723c */ /* 0x044ff00000041898 */
[----:B------:R-:W-:Y:S01]  /*180b0*/  HMMA.16816.F32.BF16 R148, R8, R26, R148 ;  /* 0x0000001a0894723c */ /* 0x000fe20000041894 */
[----:B------:R-:W-:Y:S07]  /*180c0*/  LDSM.16.M88.4 R24, [R187+0xb000] ;  /* 0x00b00000bb18783b */ /* 0x000fee0000000200 */
[----:B-----5:R-:W-:Y:S08]  /*180d0*/  HMMA.16816.F32.BF16 R16, R224, R4, R16 ;  /* 0x00000004e010723c */ /* 0x020ff00000041810 */
[C---:B------:R-:W-:Y:S01]  /*180e0*/  HMMA.16816.F32.BF16 R156, R8.reuse, R30, R156 ;  /* 0x0000001e089c723c */ /* 0x040fe2000004189c */
[----:B------:R-:W2:Y:S07]  /*180f0*/  LDSM.16.M88.4 R28, [R187+0xa800] ;  /* 0x00a80000bb1c783b */ /* 0x000eae0000000200 */
[C---:B------:R-:W-:Y:S08]  /*18100*/  HMMA.16816.F32.BF16 R144, R8.reuse, R20, R144 ;  /* 0x000000140890723c */ /* 0x040ff00000041890 */
[----:B------:R-:W-:Y:S01]  /*18110*/  HMMA.16816.F32.BF16 R140, R8, R22, R140 ;  /* 0x00000016088c723c */ /* 0x000fe2000004188c */
[----:B------:R-:W-:Y:S04]  /*18120*/  LDSM.16.M88.4 R8, [R188+0x4000] ;  /* 0x00400000bc08783b */ /* 0x000fe80000000200 */
[----:B------:R-:W-:Y:S03]  /*18130*/  LDSM.16.M88.4 R20, [R187+0xb800] ;  /* 0x00b80000bb14783b */ /* 0x000fe60000000200 */
[C---:B------:R-:W-:Y:S01]  /*18140*/  HMMA.16816.F32.BF16 R12, R224.reuse, R6, R12 ;  /* 0x00000006e00c723c */ /* 0x040fe2000004180c */
[----:B------:R-:W4:Y:S07]  /*18150*/  LDSM.16.M88.4 R4, [R183+0x4000] ;  /* 0x00400000b704783b */ /* 0x000f2e0000000200 */
[C---:B-1----:R-:W-:Y:S08]  /*18160*/  HMMA.16816.F32.BF16 R160, R224.reuse, R172, R160 ;  /* 0x000000ace0a0723c */ /* 0x042ff000000418a0 */
[C---:B------:R-:W-:Y:S08]  /*18170*/  HMMA.16816.F32.BF16 R152, R224.reuse, R168, R152 ;  /* 0x000000a8e098723c */ /* 0x040ff00000041898 */
[----:B------:R-:W-:Y:S08]  /*18180*/  HMMA.16816.F32.BF16 R148, R224, R170, R148 ;  /* 0x000000aae094723c */ /* 0x000ff00000041894 */
[----:B---3--:R-:W-:Y:S08]  /*18190*/  HMMA.16816.F32.BF16 R16, R136, R32, R16 ;  /* 0x000000208810723c */ /* 0x008ff00000041810 */
[C---:B------:R-:W-:Y:S01]  /*181a0*/  HMMA.16816.F32.BF16 R168, R224.reuse, R164, R144 ;  /* 0x000000a4e0a8723c */ /* 0x040fe20000041890 */
[----:B------:R-:W1:Y:S06]  /*181b0*/  LDSM.16.M88.4 R144, [R183+0x4800] ;  /* 0x00480000b790783b */ /* 0x000e6c0000000200 */
[----:B------:R-:W-:Y:S01]  /*181c0*/  IMAD.MOV.U32 R164, RZ, RZ, R230 ;  /* 0x000000ffffa47224 */ /* 0x000fe200078e00e6 */
[----:B------:R-:W-:Y:S01]  /*181d0*/  HMMA.16816.F32.BF16 R156, R224, R174, R156 ;  /* 0x000000aee09c723c */ /* 0x000fe2000004189c */
[----:B------:R-:W-:-:S07]  /*181e0*/  IMAD.MOV.U32 R165, RZ, RZ, R231 ;  /* 0x000000ffffa57224 */ /* 0x000fce00078e00e7 */
[C---:B------:R-:W-:Y:S08]  /*181f0*/  HMMA.16816.F32.BF16 R12, R136.reuse, R34, R12 ;  /* 0x00000022880c723c */ /* 0x040ff0000004180c */
[C---:B--2---:R-:W-:Y:S08]  /*18200*/  HMMA.16816.F32.BF16 R160, R136.reuse, R28, R160 ;  /* 0x0000001c88a0723c */ /* 0x044ff000000418a0 */
[C---:B------:R-:W-:Y:S08]  /*18210*/  HMMA.16816.F32.BF16 R152, R136.reuse, R24, R152 ;  /* 0x000000188898723c */ /* 0x040ff00000041898 */
[----:B------:R-:W-:Y:S01]  /*18220*/  HMMA.16816.F32.BF16 R148, R136, R26, R148 ;  /* 0x0000001a8894723c */ /* 0x000fe20000041894 */
[----:B------:R-:W2:Y:S07]  /*18230*/  LDSM.16.M88.4 R24, [R183+0x5000] ;  /* 0x00500000b718783b */ /* 0x000eae0000000200 */
[----:B----4-:R-:W-:Y:S07]  /*18240*/  HMMA.16816.F32.BF16 R16, R8, R4, R16 ;  /* 0x000000040810723c */ /* 0x010fee0000041810 */
[C---:B------:R-:W-:Y:S01]  /*18250*/  IADD3 R5, R0.reuse, 0x1, RZ ;  /* 0x0000000100057810 */ /* 0x040fe20007ffe0ff */
[----:B------:R-:W-:Y:S01]  /*18260*/  HMMA.16816.F32.BF16 R156, R136, R30, R156 ;  /* 0x0000001e889c723c */ /* 0x000fe2000004189c */
[----:B------:R-:W-:-:S02]  /*18270*/  IADD3 R4, R0, 0x8, RZ ;  /* 0x0000000800047810 */ /* 0x000fc40007ffe0ff */
[CC--:B------:R-:W-:Y:S02]  /*18280*/  ISETP.GE.AND P2, PT, R5.reuse, R219.reuse, PT ;  /* 0x000000db0500720c */ /* 0x0c0fe40003f46270 */
[C---:B------:R-:W-:Y:S02]  /*18290*/  ISETP.GE.AND P6, PT, R4.reuse, R219, PT ;  /* 0x000000db0400720c */ /* 0x040fe40003fc6270 */
[-C--:B------:R-:W-:Y:S01]  /*182a0*/  ISETP.GE.OR P2, PT, R5, R218.reuse, !P2 ;  /* 0x000000da0500720c */ /* 0x080fe20005746670 */
[----:B------:R-:W-:Y:S01]  /*182b0*/  HMMA.16816.F32.BF16 R12, R8, R6, R12 ;  /* 0x00000006080c723c */ /* 0x000fe2000004180c */
[----:B------:R-:W-:-:S07]  /*182c0*/  ISETP.GE.OR P6, PT, R4, R218, !P6 ;  /* 0x000000da0400720c */ /* 0x000fce00077c6670 */
[----:B-1----:R-:W-:Y:S01]  /*182d0*/  HMMA.16816.F32.BF16 R160, R8, R144, R160 ;  /* 0x0000009008a0723c */ /* 0x002fe200000418a0 */
[----:B------:R-:W-:Y:S02]  /*182e0*/  FSEL R29, R16, -INF , !P5 ;  /* 0xff800000101d7808 */ /* 0x000fe40006800000 */
[----:B------:R-:W-:Y:S02]  /*182f0*/  FSEL R17, R17, -INF , !P2 ;  /* 0xff80000011117808 */ /* 0x000fe40005000000 */
[CC--:B------:R-:W-:Y:S02]  /*18300*/  ISETP.GE.AND P5, PT, R5.reuse, R217.reuse, PT ;  /* 0x000000d90500720c */ /* 0x0c0fe40003fa6270 */
[----:B------:R-:W-:Y:S01]  /*18310*/  ISETP.GE.AND P2, PT, R4, R217, PT ;  /* 0x000000d90400720c */ /* 0x000fe20003f46270 */
[----:B------:R-:W-:Y:S01]  /*18320*/  HMMA.16816.F32.BF16 R140, R224, R166, R140 ;  /* 0x000000a6e08c723c */ /* 0x000fe2000004188c */
[----:B------:R-:W-:Y:S02]  /*18330*/  FSEL R18, R18, -INF , !P1 ;  /* 0xff80000012127808 */ /* 0x000fe40004800000 */
[----:B------:R-:W-:-:S02]  /*18340*/  ISETP.GE.OR P5, PT, R5, R216, !P5 ;  /* 0x000000d80500720c */ /* 0x000fc40006fa6670 */
[----:B------:R-:W-:Y:S02]  /*18350*/  ISETP.GE.OR P2, PT, R4, R216, !P2 ;  /* 0x000000d80400720c */ /* 0x000fe40005746670 */
[----:B------:R-:W-:Y:S01]  /*18360*/  ISETP.GE.AND P1, PT, R2, R217, PT ;  /* 0x000000d90200720c */ /* 0x000fe20003f26270 */
[----:B------:R-:W1:Y:S01]  /*18370*/  LDSM.16.M88.4 R4, [R183+0x5800] ;  /* 0x00580000b704783b */ /* 0x000e620000000200 */
[----:B------:R-:W-:Y:S01]  /*18380*/  HMMA.16816.F32.BF16 R156, R8, R146, R156 ;  /* 0x00000092089c723c */ /* 0x000fe2000004189c */
[----:B------:R-:W-:Y:S01]  /*18390*/  FSEL R12, R12, -INF , !P6 ;  /* 0xff8000000c0c7808 */ /* 0x000fe20007000000 */
[----:B------:R-:W-:-:S04]  /*183a0*/  DEPBAR.LE SB0, 0x0 ;  /* 0x000080000000791a */ /* 0x000fc80000000000 */
[C---:B------:R-:W-:Y:S02]  /*183b0*/  ISETP.GE.AND P6, PT, R2.reuse, R219, PT ;  /* 0x000000db0200720c */ /* 0x040fe40003fc6270 */
[----:B------:R-:W-:Y:S01]  /*183c0*/  ISETP.GE.OR P1, PT, R2, R216, !P1 ;  /* 0x000000d80200720c */ /* 0x000fe20004f26670 */
[----:B--2---:R-:W-:Y:S01]  /*183d0*/  HMMA.16816.F32.BF16 R152, R8, R24, R152 ;  /* 0x000000180898723c */ /* 0x004fe20000041898 */
[----:B------:R-:W-:Y:S01]  /*183e0*/  IADD3 R16, R0, 0x11, RZ ;  /* 0x0000001100107810 */ /* 0x000fe20007ffe0ff */
[----:B------:R-:W-:Y:S01]  /*183f0*/  BAR.SYNC.DEFER_BLOCKING 0x0 ;  /* 0x0000000000007b1d */ /* 0x000fe20000010000 */
[----:B------:R-:W-:Y:S02]  /*18400*/  ISETP.GE.OR P6, PT, R2, R218, !P6 ;  /* 0x000000da0200720c */ /* 0x000fe400077c6670 */
[----:B------:R-:W-:Y:S02]  /*18410*/  FSEL R19, R19, -INF , !P5 ;  /* 0xff80000013137808 */ /* 0x000fe40006800000 */
[----:B------:R-:W-:Y:S01]  /*18420*/  FSEL R15, R15, -INF , !P1 ;  /* 0xff8000000f0f7808 */ /* 0x000fe20004800000 */
[----:B------:R-:W-:Y:S01]  /*18430*/  HMMA.16816.F32.BF16 R168, R136, R20, R168 ;  /* 0x0000001488a8723c */ /* 0x000fe200000418a8 */
[----:B------:R-:W-:-:S02]  /*18440*/  IADD3 R2, R0, 0x10, RZ ;  /* 0x0000001000027810 */ /* 0x000fc40007ffe0ff */
[C---:B------:R-:W-:Y:S02]  /*18450*/  ISETP.GE.AND P5, PT, R16.reuse, R219, PT ;  /* 0x000000db1000720c */ /* 0x040fe40003fa6270 */
[----:B------:R-:W-:Y:S02]  /*18460*/  ISETP.GE.AND P1, PT, R16, R217, PT ;  /* 0x000000d91000720c */ /* 0x000fe40003f26270 */
[----:B------:R-:W-:Y:S01]  /*18470*/  FSEL R13, R13, -INF , !P6 ;  /* 0xff8000000d0d7808 */ /* 0x000fe20007000000 */
[----:B------:R-:W-:Y:S01]  /*18480*/  HMMA.16816.F32.BF16 R148, R8, R26, R148 ;  /* 0x0000001a0894723c */ /* 0x000fe20000041894 */
[----:B------:R-:W-:Y:S02]  /*18490*/  FSEL R14, R14, -INF , !P2 ;  /* 0xff8000000e0e7808 */ /* 0x000fe40005000000 */
[C---:B------:R-:W-:Y:S02]  /*184a0*/  ISETP.GE.AND P6, PT, R2.reuse, R219, PT ;  /* 0x000000db0200720c */ /* 0x040fe40003fc6270 */
[----:B------:R-:W-:-:S02]  /*184b0*/  ISETP.GE.AND P2, PT, R2, R217, PT ;  /* 0x000000d90200720c */ /* 0x000fc40003f46270 */
[C---:B------:R-:W-:Y:S01]  /*184c0*/  ISETP.GE.OR P5, PT, R16.reuse, R218, !P5 ;  /* 0x000000da1000720c */ /* 0x040fe20006fa6670 */
[----:B------:R-:W-:Y:S01]  /*184d0*/  HMMA.16816.F32.BF16 R140, R136, R22, R140 ;  /* 0x00000016888c723c */ /* 0x000fe2000004188c */
[----:B------:R-:W-:Y:S02]  /*184e0*/  ISETP.GE.OR P1, PT, R16, R216, !P1 ;  /* 0x000000d81000720c */ /* 0x000fe40004f26670 */
[----:B------:R-:W-:Y:S02]  /*184f0*/  IADD3 R16, R0, 0x19, RZ ;  /* 0x0000001900107810 */ /* 0x000fe40007ffe0ff */
[C---:B------:R-:W-:Y:S02]  /*18500*/  ISETP.GE.OR P6, PT, R2.reuse, R218, !P6 ;  /* 0x000000da0200720c */ /* 0x040fe400077c6670 */
[----:B------:R-:W-:Y:S01]  /*18510*/  ISETP.GE.OR P2, PT, R2, R216, !P2 ;  /* 0x000000d80200720c */ /* 0x000fe20005746670 */
[----:B-1----:R-:W-:Y:S01]  /*18520*/  HMMA.16816.F32.BF16 R168, R8, R4, R168 ;  /* 0x0000000408a8723c */ /* 0x002fe200000418a8 */
[----:B------:R-:W-:-:S02]  /*18530*/  FSEL R161, R161, -INF , !P5 ;  /* 0xff800000a1a17808 */ /* 0x000fc40006800000 */
[----:B------:R-:W-:Y:S02]  /*18540*/  IADD3 R2, R0, 0x18, RZ ;  /* 0x0000001800027810 */ /* 0x000fe40007ffe0ff */
[-C--:B------:R-:W-:Y:S02]  /*18550*/  ISETP.GE.AND P5, PT, R16, R219.reuse, PT ;  /* 0x000000db1000720c */ /* 0x080fe40003fa6270 */
[----:B------:R-:W-:Y:S02]  /*18560*/  FSEL R160, R160, -INF , !P6 ;  /* 0xff800000a0a07808 */ /* 0x000fe40007000000 */
[----:B------:R-:W-:Y:S02]  /*18570*/  ISETP.GE.AND P6, PT, R2, R219, PT ;  /* 0x000000db0200720c */ /* 0x000fe40003fc6270 */
[----:B------:R-:W-:Y:S02]  /*18580*/  ISETP.GE.OR P5, PT, R16, R218, !P5 ;  /* 0x000000da1000720c */ /* 0x000fe40006fa6670 */
[----:B------:R-:W-:-:S02]  /*18590*/  IADD3 R20, R0, 0x20, RZ ;  /* 0x0000002000147810 */ /* 0x000fc40007ffe0ff */
[----:B------:R-:W-:Y:S02]  /*185a0*/  FSEL R163, R163, -INF , !P1 ;  /* 0xff800000a3a37808 */ /* 0x000fe40004800000 */
[C---:B------:R-:W-:Y:S02]  /*185b0*/  ISETP.GE.OR P1, PT, R2.reuse, R218, !P6 ;  /* 0x000000da0200720c */ /* 0x040fe40007726670 */
[----:B------:R-:W-:Y:S02]  /*185c0*/  FSEL R24, R157, -INF , !P5 ;  /* 0xff8000009d187808 */ /* 0x000fe40006800000 */
[----:B------:R-:W-:Y:S02]  /*185d0*/  ISETP.GE.AND P6, PT, R2, R217, PT ;  /* 0x000000d90200720c */ /* 0x000fe40003fc6270 */
[----:B------:R-:W-:Y:S02]  /*185e0*/  ISETP.GE.AND P5, PT, R20, R219, PT ;  /* 0x000000db1400720c */ /* 0x000fe40003fa6270 */
[----:B------:R-:W-:-:S02]  /*185f0*/  FSEL R162, R162, -INF , !P2 ;  /* 0xff800000a2a27808 */ /* 0x000fc40005000000 */
[-C--:B------:R-:W-:Y:S02]  /*18600*/  ISETP.GE.AND P2, PT, R16, R217.reuse, PT ;  /* 0x000000d91000720c */ /* 0x080fe40003f46270 */
[----:B------:R-:W-:Y:S02]  /*18610*/  ISETP.GE.OR P6, PT, R2, R216, !P6 ;  /* 0x000000d80200720c */ /* 0x000fe400077c6670 */
[----:B------:R-:W-:Y:S02]  /*18620*/  ISETP.GE.OR P5, PT, R20, R218, !P5 ;  /* 0x000000da1400720c */ /* 0x000fe40006fa6670 */
[----:B------:R-:W-:Y:S02]  /*18630*/  FSEL R25, R156, -INF , !P1 ;  /* 0xff8000009c197808 */ /* 0x000fe40004800000 */
[----:B------:R-:W-:Y:S02]  /*18640*/  IADD3 R2, R0, 0x28, RZ ;  /* 0x0000002800027810 */ /* 0x000fe40007ffe0ff */
[----:B------:R-:W-:-:S02]  /*18650*/  ISETP.GE.AND P1, PT, R20, R217, PT ;  /* 0x000000d91400720c */ /* 0x000fc40003f26270 */
[-C--:B------:R-:W-:Y:S02]  /*18660*/  ISETP.GE.OR P2, PT, R16, R216.reuse, !P2 ;  /* 0x000000d81000720c */ /* 0x080fe40005746670 */
[----:B------:R-:W-:Y:S02]  /*18670*/  IADD3 R16, R0, 0x21, RZ ;  /* 0x0000002100107810 */ /* 0x000fe40007ffe0ff */
[----:B------:R-:W-:Y:S02]  /*18680*/  FSEL R220, R152, -INF , !P5 ;  /* 0xff80000098dc7808 */ /* 0x000fe40006800000 */
[----:B------:R-:W-:Y:S02]  /*18690*/  ISETP.GE.AND P5, PT, R2, R219, PT ;  /* 0x000000db0200720c */ /* 0x000fe40003fa6270 */
[----:B------:R-:W-:Y:S02]  /*186a0*/  ISETP.GE.OR P1, PT, R20, R216, !P1 ;  /* 0x000000d81400720c */ /* 0x000fe40004f26670 */
[----:B------:R-:W-:-:S02]  /*186b0*/  FSEL R20, R159, -INF , !P2 ;  /* 0xff8000009f147808 */ /* 0x000fc40005000000 */
[----:B------:R-:W-:Y:S02]  /*186c0*/  ISETP.GE.AND P2, PT, R16, R219, PT ;  /* 0x000000db1000720c */ /* 0x000fe40003f46270 */
[-C--:B------:R-:W-:Y:S02]  /*186d0*/  ISETP.GE.OR P5, PT, R2, R218.reuse, !P5 ;  /* 0x000000da0200720c */ /* 0x080fe40006fa6670 */
[----:B------:R-:W-:Y:S02]  /*186e0*/  IADD3 R4, R0, 0x29, RZ ;  /* 0x0000002900047810 */ /* 0x000fe40007ffe0ff */
[----:B------:R-:W-:Y:S02]  /*186f0*/  ISETP.GE.OR P2, PT, R16, R218, !P2 ;  /* 0x000000da1000720c */ /* 0x000fe40005746670 */
[----:B------:R-:W-:Y:S02]  /*18700*/  FSEL R175, R148, -INF , !P5 ;  /* 0xff80000094af7808 */ /* 0x000fe40006800000 */
[----:B------:R-:W-:-:S02]  /*18710*/  FSEL R172, R154, -INF , !P1 ;  /* 0xff8000009aac7808 */ /* 0x000fc40004800000 */
[C---:B------:R-:W-:Y:S02]  /*18720*/  ISETP.GE.AND P5, PT, R4.reuse, R219, PT ;  /* 0x000000db0400720c */ /* 0x040fe40003fa6270 */
[-C--:B------:R-:W-:Y:S02]  /*18730*/  ISETP.GE.AND P1, PT, R4, R217.reuse, PT ;  /* 0x000000d90400720c */ /* 0x080fe40003f26270 */
[----:B------:R-:W-:Y:S02]  /*18740*/  FSEL R222, R153, -INF , !P2 ;  /* 0xff80000099de7808 */ /* 0x000fe40005000000 */
[----:B------:R-:W-:Y:S02]  /*18750*/  ISETP.GE.AND P2, PT, R2, R217, PT ;  /* 0x000000d90200720c */ /* 0x000fe40003f46270 */
[C---:B------:R-:W-:Y:S02]  /*18760*/  ISETP.GE.OR P5, PT, R4.reuse, R218, !P5 ;  /* 0x000000da0400720c */ /* 0x040fe40006fa6670 */
[----:B------:R-:W-:-:S02]  /*18770*/  ISETP.GE.OR P1, PT, R4, R216, !P1 ;  /* 0x000000d80400720c */ /* 0x000fc40004f26670 */
[----:B------:R-:W-:Y:S01]  /*18780*/  HMMA.16816.F32.BF16 R4, R8, R6, R140 ;  /* 0x000000060804723c */ /* 0x000fe2000004188c */
[----:B------:R-:W-:Y:S02]  /*18790*/  ISETP.GE.OR P2, PT, R2, R216, !P2 ;  /* 0x000000d80200720c */ /* 0x000fe40005746670 */
[----:B------:R-:W-:Y:S02]  /*187a0*/  IADD3 R2, R0, 0x31, RZ ;  /* 0x0000003100027810 */ /* 0x000fe40007ffe0ff */
[----:B------:R-:W-:Y:S02]  /*187b0*/  FSEL R224, R149, -INF , !P5 ;  /* 0xff80000095e07808 */ /* 0x000fe40006800000 */
[----:B------:R-:W-:Y:S02]  /*187c0*/  FSEL R167, R151, -INF , !P1 ;  /* 0xff80000097a77808 */ /* 0x000fe40004800000 */
[C---:B------:R-:W-:Y:S02]  /*187d0*/  ISETP.GE.AND P5, PT, R2.reuse, R219, PT ;  /* 0x000000db0200720c */ /* 0x040fe40003fa6270 */
[----:B------:R-:W-:-:S02]  /*187e0*/  ISETP.GE.AND P1, PT, R2, R217, PT ;  /* 0x000000d90200720c */ /* 0x000fc40003f26270 */
[C---:B------:R-:W-:Y:S02]  /*187f0*/  ISETP.GE.OR P5, PT, R2.reuse, R218, !P5 ;  /* 0x000000da0200720c */ /* 0x040fe40006fa6670 */
[----:B------:R-:W-:Y:S02]  /*18800*/  ISETP.GE.OR P1, PT, R2, R216, !P1 ;  /* 0x000000d80200720c */ /* 0x000fe40004f26670 */
[----:B------:R-:W-:Y:S02]  /*18810*/  IADD3 R2, R0, 0x38, RZ ;  /* 0x0000003800027810 */ /* 0x000fe40007ffe0ff */
[----:B------:R-:W-:Y:S02]  /*18820*/  FSEL R21, R158, -INF , !P6 ;  /* 0xff8000009e157808 */ /* 0x000fe40007000000 */
[----:B------:R-:W-:Y:S02]  /*18830*/  ISETP.GE.AND P6, PT, R16, R217, PT ;  /* 0x000000d91000720c */ /* 0x000fe40003fc6270 */
[----:B------:R-:W-:-:S02]  /*18840*/  FSEL R154, R169, -INF , !P5 ;  /* 0xff800000a99a7808 */ /* 0x000fc40006800000 */
[----:B------:R-:W-:Y:S02]  /*18850*/  ISETP.GE.AND P5, PT, R2, R219, PT ;  /* 0x000000db0200720c */ /* 0x000fe40003fa6270 */
[----:B------:R-:W-:Y:S02]  /*18860*/  ISETP.GE.OR P6, PT, R16, R216, !P6 ;  /* 0x000000d81000720c */ /* 0x000fe400077c6670 */
[----:B------:R-:W-:Y:S02]  /*18870*/  IADD3 R8, R0, 0x30, RZ ;  /* 0x0000003000087810 */ /* 0x000fe40007ffe0ff */
[----:B------:R-:W-:Y:S02]  /*18880*/  ISETP.GE.OR P5, PT, R2, R218, !P5 ;  /* 0x000000da0200720c */ /* 0x000fe40006fa6670 */
[----:B------:R-:W-:Y:S02]  /*18890*/  FSEL R174, R155, -INF , !P6 ;  /* 0xff8000009bae7808 */ /* 0x000fe40007000000 */
[----:B------:R-:W-:-:S02]  /*188a0*/  FSEL R173, R150, -INF , !P2 ;  /* 0xff80000096ad7808 */ /* 0x000fc40005000000 */
[C---:B------:R-:W-:Y:S02]  /*188b0*/  ISETP.GE.AND P6, PT, R8.reuse, R219, PT ;  /* 0x000000db0800720c */ /* 0x040fe40003fc6270 */
[----:B------:R-:W-:Y:S02]  /*188c0*/  ISETP.GE.AND P2, PT, R8, R217, PT ;  /* 0x000000d90800720c */ /* 0x000fe40003f46270 */
[----:B------:R-:W-:Y:S02]  /*188d0*/  FSEL R153, R4, -INF , !P5 ;  /* 0xff80000004997808 */ /* 0x000fe40006800000 */
[----:B------:R-:W-:Y:S02]  /*188e0*/  ISETP.GT.AND P5, PT, R215, R202, PT ;  /* 0x000000cad700720c */ /* 0x000fe40003fa4270 */
[C---:B------:R-:W-:Y:S02]  /*188f0*/  ISETP.GE.OR P6, PT, R8.reuse, R218, !P6 ;  /* 0x000000da0800720c */ /* 0x040fe400077c6670 */
[----:B------:R-:W-:-:S02]  /*18900*/  ISETP.GE.OR P2, PT, R8, R216, !P2 ;  /* 0x000000d80800720c */ /* 0x000fc40005746670 */
[----:B------:R-:W-:Y:S02]  /*18910*/  IADD3 R0, R0, 0x39, RZ ;  /* 0x0000003900007810 */ /* 0x000fe40007ffe0ff */
[----:B------:R-:W-:Y:S02]  /*18920*/  FSEL R156, R168, -INF , !P6 ;  /* 0xff800000a89c7808 */ /* 0x000fe40007000000 */
[----:B------:R-:W-:Y:S02]  /*18930*/  FSEL R142, R170, -INF , !P2 ;  /* 0xff800000aa8e7808 */ /* 0x000fe40005000000 */
[----:B------:R-:W-:Y:S02]  /*18940*/  FSEL R141, R171, -INF , !P1 ;  /* 0xff800000ab8d7808 */ /* 0x000fe40004800000 */
[----:B------:R-:W-:Y:S02]  /*18950*/  ISETP.GE.AND P2, PT, R2, R217, PT ;  /* 0x000000d90200720c */ /* 0x000fe40003f46270 */
[----:B------:R-:W-:-:S02]  /*18960*/  ISETP.GE.AND P6, PT, R0, R219, PT ;  /* 0x000000db0000720c */ /* 0x000fc40003fc6270 */
[----:B------:R-:W-:Y:S02]  /*18970*/  ISETP.GE.AND P1, PT, R0, R217, PT ;  /* 0x000000d90000720c */ /* 0x000fe40003f26270 */
[----:B------:R-:W-:Y:S02]  /*18980*/  ISETP.GE.OR P2, PT, R2, R216, !P2 ;  /* 0x000000d80200720c */ /* 0x000fe40005746670 */
[C---:B------:R-:W-:Y:S02]  /*18990*/  ISETP.GE.OR P6, PT, R0.reuse, R218, !P6 ;  /* 0x000000da0000720c */ /* 0x040fe400077c6670 */
[----:B------:R-:W-:Y:S02]  /*189a0*/  ISETP.GE.OR P1, PT, R0, R216, !P1 ;  /* 0x000000d80000720c */ /* 0x000fe40004f26670 */
[----:B------:R-:W-:Y:S02]  /*189b0*/  FSEL R140, R6, -INF , !P2 ;  /* 0xff800000068c7808 */ /* 0x000fe40005000000 */
[----:B------:R-:W-:-:S02]  /*189c0*/  FSEL R143, R5, -INF , !P6 ;  /* 0xff800000058f7808 */ /* 0x000fc40007000000 */
[----:B------:R-:W-:Y:S01]  /*189d0*/  FSEL R150, R7, -INF , !P1 ;  /* 0xff80000007967808 */ /* 0x000fe20004800000 */
[----:B------:R-:W-:Y:S05]  /*189e0*/  @!P5 BRA `(.L_x_2435) ;  /* 0x00000a900000d947 */ /* 0x000fea0003800000 */
[----:B------:R-:W-:Y:S01]  /*189f0*/  BSSY B0, `(.L_x_2436) ;  /* 0x0000044000007945 */ /* 0x000fe20003800000 */
[----:B------:R-:W-:Y:S05]  /*18a00*/  @!P0 BRA `(.L_x_2437) ;  /* 0x000003e000008947 */ /* 0x000fea0003800000 */
[----:B------:R-:W-:Y:S02]  /*18a10*/  ULDC.64 UR4, c[0x0][0x118] ;  /* 0x0000460000047ab9 */ /* 0x000fe40000000a00 */
[----:B------:R-:W2:Y:S01]  /*18a20*/  LD.E R9, [R228.64+0x170] ;  /* 0x00017004e4097980 */ /* 0x000ea2000c101900 */
[----:B------:R-:W-:-:S05]  /*18a30*/  IMAD.SHL.U32 R2, R215, 0x40, RZ ;  /* 0x00000040d7027824 */ /* 0x000fca00078e00ff */
[----:B------:R-:W-:Y:S02]  /*18a40*/  IADD3 R7, R2, -0x40, RZ ;  /* 0xffffffc002077810 */ /* 0x000fe40007ffe0ff */
[-C--:B--2---:R-:W-:Y:S02]  /*18a50*/  IABS R6, R9.reuse ;  /* 0x0000000900067213 */ /* 0x084fe40000000000 */
[----:B------:R-:W-:Y:S02]  /*18a60*/  IABS R4, R9 ;  /* 0x0000000900047213 */ /* 0x000fe40000000000 */
[----:B------:R-:W1:Y:S03]  /*18a70*/  I2F.RP R0, R6 ;  /* 0x0000000600007306 */ /* 0x000e660000209400 */
[----:B------:R-:W-:-:S05]  /*18a80*/  IMAD.MOV R4, RZ, RZ, -R4 ;  /* 0x000000ffff047224 */ /* 0x000fca00078e0a04 */
[----:B-1----:R-:W1:Y:S02]  /*18a90*/  MUFU.RCP R22, R0 ;  /* 0x0000000000167308 */ /* 0x002e640000001000 */
[----:B-1----:R-:W-:Y:S02]  /*18aa0*/  IADD3 R22, R22, 0xffffffe, RZ ;  /* 0x0ffffffe16167810 */ /* 0x002fe40007ffe0ff */
[----:B------:R-:W-:-:S04]  /*18ab0*/  IABS R0, R7 ;  /* 0x0000000700007213 */ /* 0x000fc80000000000 */
[----:B------:R-:W1:Y:S01]  /*18ac0*/  F2I.FTZ.U32.TRUNC.NTZ R23, R22 ;  /* 0x0000001600177305 */ /* 0x000e62000021f000 */
[-C--:B------:R-:W-:Y:S01]  /*18ad0*/  LOP3.LUT R7, R7, R9.reuse, RZ, 0x3c, !PT ;  /* 0x0000000907077212 */ /* 0x080fe200078e3cff */
[--C-:B-1----:R-:W-:Y:S02]  /*18ae0*/  IMAD.MOV R5, RZ, RZ, -R23.reuse ;  /* 0x000000ffff057224 */ /* 0x102fe400078e0a17 */
[----:B------:R-:W-:Y:S02]  /*18af0*/  IMAD.MOV.U32 R22, RZ, RZ, RZ ;  /* 0x000000ffff167224 */ /* 0x000fe400078e00ff */
[----:B------:R-:W-:Y:S01]  /*18b00*/  IMAD R10, R5, R6, RZ ;  /* 0x00000006050a7224 */ /* 0x000fe200078e02ff */
[----:B------:R-:W-:Y:S02]  /*18b10*/  IABS R5, R2 ;  /* 0x0000000200057213 */ /* 0x000fe40000000000 */
[----:B------:R-:W-:Y:S01]  /*18b20*/  LOP3.LUT R2, R2, R9, RZ, 0x3c, !PT ;  /* 0x0000000902027212 */ /* 0x000fe200078e3cff */
[----:B------:R-:W-:-:S06]  /*18b30*/  IMAD.HI.U32 R10, R23, R10, R22 ;  /* 0x0000000a170a7227 */ /* 0x000fcc00078e0016 */
[----:B------:R-:W-:-:S04]  /*18b40*/  IMAD.HI.U32 R8, R10, R5, RZ ;  /* 0x000000050a087227 */ /* 0x000fc800078e00ff */
[----:B------:R-:W-:Y:S02]  /*18b50*/  IMAD R5, R8, R4, R5 ;  /* 0x0000000408057224 */ /* 0x000fe400078e0205 */
[----:B------:R-:W-:-:S03]  /*18b60*/  IMAD.HI.U32 R11, R10, R0, RZ ;  /* 0x000000000a0b7227 */ /* 0x000fc600078e00ff */
[----:B------:R-:W-:Y:S01]  /*18b70*/  ISETP.GT.U32.AND P2, PT, R6, R5, PT ;  /* 0x000000050600720c */ /* 0x000fe20003f44070 */
[----:B------:R-:W-:-:S05]  /*18b80*/  IMAD R23, R11, R4, R0 ;  /* 0x000000040b177224 */ /* 0x000fca00078e0200 */
[----:B------:R-:W-:-:S07]  /*18b90*/  ISETP.GT.U32.AND P1, PT, R6, R23, PT ;  /* 0x000000170600720c */ /* 0x000fce0003f24070 */
[-C--:B------:R-:W-:Y:S02]  /*18ba0*/  @!P2 IADD3 R5, R5, -R6.reuse, RZ ;  /* 0x800000060505a210 */ /* 0x080fe40007ffe0ff */
[----:B------:R-:W-:Y:S02]  /*18bb0*/  @!P2 IADD3 R8, R8, 0x1, RZ ;  /* 0x000000010808a810 */ /* 0x000fe40007ffe0ff */
[-C--:B------:R-:W-:Y:S02]  /*18bc0*/  ISETP.GE.U32.AND P0, PT, R5, R6.reuse, PT ;  /* 0x000000060500720c */ /* 0x080fe40003f06070 */
[----:B------:R-:W-:Y:S01]  /*18bd0*/  @!P1 IMAD.IADD R23, R23, 0x1, -R6 ;  /* 0x0000000117179824 */ /* 0x000fe200078e0a06 */
[----:B------:R-:W-:Y:S02]  /*18be0*/  ISETP.GE.AND P2, PT, R2, RZ, PT ;  /* 0x000000ff0200720c */ /* 0x000fe40003f46270 */
[----:B------:R-:W-:Y:S02]  /*18bf0*/  @!P1 IADD3 R11, R11, 0x1, RZ ;  /* 0x000000010b0b9810 */ /* 0x000fe40007ffe0ff */
[----:B------:R-:W-:-:S02]  /*18c00*/  ISETP.GE.U32.AND P6, PT, R23, R6, PT ;  /* 0x000000061700720c */ /* 0x000fc40003fc6070 */
[----:B------:R-:W-:Y:S01]  /*18c10*/  ISETP.NE.AND P1, PT, R9, RZ, PT ;  /* 0x000000ff0900720c */ /* 0x000fe20003f25270 */
[----:B------:R-:W2:Y:S01]  /*18c20*/  LD.E.64 R22, [R228.64+0x20] ;  /* 0x00002004e4167980 */ /* 0x000ea2000c101b00 */
[----:B------:R-:W-:Y:S02]  /*18c30*/  LOP3.LUT R2, RZ, R9, RZ, 0x33, !PT ;  /* 0x00000009ff027212 */ /* 0x000fe400078e33ff */
[----:B------:R-:W-:Y:S02]  /*18c40*/  @P0 IADD3 R8, R8, 0x1, RZ ;  /* 0x0000000108080810 */ /* 0x000fe40007ffe0ff */
[----:B------:R-:W-:-:S03]  /*18c50*/  ISETP.GE.AND P0, PT, R7, RZ, PT ;  /* 0x000000ff0700720c */ /* 0x000fc60003f06270 */
[----:B------:R-:W-:Y:S02]  /*18c60*/  @!P2 IMAD.MOV R8, RZ, RZ, -R8 ;  /* 0x000000ffff08a224 */ /* 0x000fe400078e0a08 */
[----:B------:R-:W-:-:S03]  /*18c70*/  @P6 IADD3 R11, R11, 0x1, RZ ;  /* 0x000000010b0b6810 */ /* 0x000fc60007ffe0ff */
[----:B------:R-:W-:-:S05]  /*18c80*/  SEL R7, R2, R8, !P1 ;  /* 0x0000000802077207 */ /* 0x000fca0004800000 */
[----:B------:R-:W-:Y:S02]  /*18c90*/  @!P0 IMAD.MOV R11, RZ, RZ, -R11 ;  /* 0x000000ffff0b8224 */ /* 0x000fe400078e0a0b */
[----:B------:R-:W-:-:S03]  /*18ca0*/  IMAD.WIDE R30, R7, 0x4, R212 ;  /* 0x00000004071e7825 */ /* 0x000fc600078e02d4 */
[----:B------:R-:W-:Y:S02]  /*18cb0*/  SEL R2, R2, R11, !P1 ;  /* 0x0000000b02027207 */ /* 0x000fe40004800000 */
[----:B------:R-:W3:Y:S03]  /*18cc0*/  LD.E.64 R10, [R228.64+0x38] ;  /* 0x00003804e40a7980 */ /* 0x000ee6000c101b00 */
        /* <DEDUP_REMOVED lines=18> */
.L_x_2437:
[----:B------:R-:W-:Y:S02]  /*18df0*/  ULDC.64 UR4, c[0x0][0x118] ;  /* 0x0000460000047ab9 */ /* 0x000fe40000000a00 */
[----:B------:R-:W2:Y:S02]  /*18e00*/  LD.E R7, [R228.64+0x38] ;  /* 0x00003804e4077980 */ /* 0x000ea4000c101900 */
[----:B--2---:R-:W-:-:S04]  /*18e10*/  LEA R7, -R7, RZ, 0x6 ;  /* 0x000000ff07077211 */ /* 0x004fc800078e31ff */
[----:B------:R-:W-:Y:S02]  /*18e20*/  SHF.R.S32.HI R4, RZ, 0x1f, R7 ;  /* 0x0000001fff047819 */ /* 0x000fe40000011407 */
.L_x_2438:
[----:B------:R-:W-:Y:S05]  /*18e30*/  BSYNC B0 ;  /* 0x0000000000007941 */ /* 0x000fea0003800000 */
.L_x_2436:
[----:B------:R-:W-:Y:S01]  /*18e40*/  LOP3.LUT R0, R214, 0x1, RZ, 0xc0, !PT ;  /* 0x00000001d6007812 */ /* 0x000fe200078ec0ff */
[----:B------:R-:W-:Y:S01]  /*18e50*/  ULDC.64 UR4, c[0x0][0x118] ;  /* 0x0000460000047ab9 */ /* 0x000fe20000000a00 */
[CC--:B------:R-:W-:Y:S02]  /*18e60*/  @P4 IADD3 R5, P1, R7.reuse, R200.reuse, RZ ;  /* 0x000000c807054210 */ /* 0x0c0fe40007f3e0ff */
[----:B------:R-:W-:Y:S02]  /*18e70*/  ISETP.NE.U32.AND P2, PT, R0, 0x1, PT ;  /* 0x000000010000780c */ /* 0x000fe40003f45070 */
[----:B------:R-:W-:Y:S01]  /*18e80*/  @P3 IADD3 R9, P0, R7, R200, RZ ;  /* 0x000000c807093210 */ /* 0x000fe20007f1e0ff */
[----:B------:R-:W-:Y:S01]  /*18e90*/  @P4 IMAD.X R2, R4, 0x1, R201, P1 ;  /* 0x0000000104024824 */ /* 0x000fe200008e06c9 */
[----:B------:R-:W-:-:S03]  /*18ea0*/  @P4 LEA R26, P1, R5, R204, 0x1 ;  /* 0x000000cc051a4211 */ /* 0x000fc600078208ff */
[----:B------:R-:W-:Y:S01]  /*18eb0*/  @P3 IMAD.X R0, R4, 0x1, R201, P0 ;  /* 0x0000000104003824 */ /* 0x000fe200000e06c9 */
[-C--:B------:R-:W-:Y:S02]  /*18ec0*/  @P4 LEA.HI.X R27, R5, R203.reuse, R2, 0x1, P1 ;  /* 0x000000cb051b4211 */ /* 0x080fe400008f0c02 */
[C---:B------:R-:W-:Y:S02]  /*18ed0*/  @P3 LEA R22, P0, R9.reuse, R204, 0x1 ;  /* 0x000000cc09163211 */ /* 0x040fe400078008ff */
[----:B------:R-:W-:Y:S02]  /*18ee0*/  IADD3 R5, P6, P1, R200, R200, R7 ;  /* 0x000000c8c8057210 */ /* 0x000fe400079de007 */
[----:B------:R-:W-:Y:S02]  /*18ef0*/  @P3 LEA.HI.X R23, R9, R203, R0, 0x1, P0 ;  /* 0x000000cb09173211 */ /* 0x000fe400000f0c00 */
[----:B------:R-:W-:Y:S02]  /*18f00*/  IADD3.X R2, R201, R201, R4, P6, P1 ;  /* 0x000000c9c9027210 */ /* 0x000fe400037e2404 */
[----:B------:R-:W-:-:S02]  /*18f10*/  LEA R32, P0, R7, R204, 0x1 ;  /* 0x000000cc07207211 */ /* 0x000fc400078008ff */
[-C--:B------:R-:W-:Y:S02]  /*18f20*/  @!P2 LEA R30, P6, R5, R204.reuse, 0x1 ;  /* 0x000000cc051ea211 */ /* 0x080fe400078c08ff */
[-C--:B------:R-:W-:Y:S02]  /*18f30*/  LEA.HI.X R33, R7, R203.reuse, R4, 0x1, P0 ;  /* 0x000000cb07217211 */ /* 0x080fe400000f0c04 */
[CCC-:B------:R-:W-:Y:S02]  /*18f40*/  @!P2 LEA.HI.X R31, R5.reuse, R203.reuse, R2.reuse, 0x1, P6 ;  /* 0x000000cb051fa211 */ /* 0x1c0fe400030f0c02 */
[CC--:B------:R-:W-:Y:S01]  /*18f50*/  @P4 LEA R10, P0, R5.reuse, R204.reuse, 0x1 ;  /* 0x000000cc050a4211 */ /* 0x0c0fe200078008ff */
[----:B------:R-:W-:Y:S01]  /*18f60*/  @!PT LDS RZ, [RZ] ;  /* 0x00000000fffff984 */ /* 0x000fe20000000800 */
[----:B------:R-:W-:Y:S01]  /*18f70*/  @!PT LDS RZ, [RZ] ;  /* 0x00000000fffff984 */ /* 0x000fe20000000800 */
[----:B------:R-:W-:Y:S01]  /*18f80*/  @!PT LDS RZ, [RZ] ;  /* 0x00000000fffff984 */ /* 0x000fe20000000800 */
[----:B------:R1:W-:Y:S01]  /*18f90*/  @!P2 LDGSTS.E.BYPASS.LTC128B.128 [R211+0x6000], [R32.64] ;  /* 0x0600000020d3afae */ /* 0x0003e2000b901d44 */
[C---:B------:R-:W-:Y:S02]  /*18fa0*/  @P3 LEA R8, P1, R5.reuse, R204, 0x1 ;  /* 0x000000cc05083211 */ /* 0x040fe400078208ff */
[C---:B------:R-:W-:Y:S01]  /*18fb0*/  IADD3 R0, P6, R5.reuse, R200, RZ ;  /* 0x000000c805007210 */ /* 0x040fe20007fde0ff */
[----:B------:R1:W-:Y:S01]  /*18fc0*/  @P2 STS.128 [R211+0x6000], RZ ;  /* 0x006000ffd3002388 */ /* 0x0003e20000000c00 */
[----:B------:R-:W-:-:S02]  /*18fd0*/  @P4 LEA.HI.X R11, R5, R203, R2, 0x1, P0 ;  /* 0x000000cb050b4211 */ /* 0x000fc400000f0c02 */
[-C--:B------:R-:W-:Y:S01]  /*18fe0*/  @P3 LEA.HI.X R9, R5, R203.reuse, R2, 0x1, P1 ;  /* 0x000000cb05093211 */ /* 0x080fe200008f0c02 */
[----:B------:R-:W-:Y:S01]  /*18ff0*/  IMAD.X R2, R2, 0x1, R201, P6 ;  /* 0x0000000102027824 */ /* 0x000fe200030e06c9 */
[----:B------:R-:W-:Y:S01]  /*19000*/  @!P2 IADD3 R7, P0, R7, R200, RZ ;  /* 0x000000c80707a210 */ /* 0x000fe20007f1e0ff */
[----:B------:R-:W-:Y:S01]  /*19010*/  @P4 IMAD.MOV.U32 R5, RZ, RZ, R33 ;  /* 0x000000ffff054224 */ /* 0x000fe200078e0021 */
[CC--:B------:R-:W-:Y:S02]  /*19020*/  @!P2 LEA R34, P6, R0.reuse, R204.reuse, 0x1 ;  /* 0x000000cc0022a211 */ /* 0x0c0fe400078c08ff */
[-C--:B------:R-:W-:Y:S01]  /*19030*/  @P4 LEA R138, P1, R0, R204.reuse, 0x1 ;  /* 0x000000cc008a4211 */ /* 0x080fe200078208ff */
[----:B------:R-:W-:Y:S01]  /*19040*/  @!P2 IMAD.X R4, R4, 0x1, R201, P0 ;  /* 0x000000010404a824 */ /* 0x000fe200000e06c9 */
[----:B------:R-:W-:Y:S02]  /*19050*/  @!P2 LEA.HI.X R35, R0, R203, R2, 0x1, P6 ;  /* 0x000000cb0023a211 */ /* 0x000fe400030f0c02 */
[----:B------:R-:W-:-:S02]  /*19060*/  @!P2 LEA R6, P6, R7, R204, 0x1 ;  /* 0x000000cc0706a211 */ /* 0x000fc400078c08ff */
[C---:B------:R-:W-:Y:S01]  /*19070*/  @P3 LEA R136, P0, R0.reuse, R204, 0x1 ;  /* 0x000000cc00883211 */ /* 0x040fe200078008ff */
[----:B------:R-:W-:Y:S01]  /*19080*/  IMAD.MOV.U32 R204, RZ, RZ, R32 ;  /* 0x000000ffffcc7224 */ /* 0x000fe200078e0020 */
[-C--:B------:R-:W-:Y:S01]  /*19090*/  @!P2 LEA.HI.X R7, R7, R203.reuse, R4, 0x1, P6 ;  /* 0x000000cb0707a211 */ /* 0x080fe200030f0c04 */
[----:B------:R-:W-:Y:S01]  /*190a0*/  @P4 IMAD.MOV.U32 R4, RZ, RZ, R32 ;  /* 0x000000ffff044224 */ /* 0x000fe200078e0020 */
[CCC-:B------:R-:W-:Y:S02]  /*190b0*/  @P4 LEA.HI.X R139, R0.reuse, R203.reuse, R2.reuse, 0x1, P1 ;  /* 0x000000cb008b4211 */ /* 0x1c0fe400008f0c02 */
[----:B------:R-:W-:Y:S01]  /*190c0*/  @P3 LEA.HI.X R137, R0, R203, R2, 0x1, P0 ;  /* 0x000000cb00893211 */ /* 0x000fe200000f0c02 */
[----:B------:R-:W-:Y:S01]  /*190d0*/  IMAD.MOV.U32 R203, RZ, RZ, R33 ;  /* 0x000000ffffcb7224 */ /* 0x000fe200078e0021 */
[----:B------:R-:W-:Y:S01]  /*190e0*/  @!PT LDS RZ, [RZ] ;  /* 0x00000000fffff984 */ /* 0x000fe20000000800 */
[----:B------:R-:W-:Y:S01]  /*190f0*/  @!PT LDS RZ, [RZ] ;  /* 0x00000000fffff984 */ /* 0x000fe20000000800 */
[----:B------:R-:W-:Y:S01]  /*19100*/  @!PT LDS RZ, [RZ] ;  /* 0x00000000fffff984 */ /* 0x000fe20000000800 */
[----:B------:R2:W-:Y:S04]  /*19110*/  @P4 LDGSTS.E.BYPASS.LTC128B.128 [R211+0x8000], [R4.64+0x80] ;  /* 0x0800008004d34fae */ /* 0x0005e8000b901d44 */
[----:B------:R1:W-:Y:S01]  /*19120*/  @!P4 STS.128 [R211+0x8000], RZ ;  /* 0x008000ffd300c388 */ /* 0x0003e20000000c00 */
[----:B--2---:R-:W-:-:S02]  /*19130*/  @P3 IMAD.MOV.U32 R4, RZ, RZ, R32 ;  /* 0x000000ffff043224 */ /* 0x004fc400078e0020 */
        /* <DEDUP_REMOVED lines=52> */
.L_x_2435:
[----:B------:R-:W-:Y:S05]  /*19480*/  BSYNC B1 ;  /* 0x0000000000017941 */ /* 0x000fea0003800000 */
.L_x_2434:
[----:B------:R-:W-:Y:S01]  /*19490*/  ULDC.64 UR4, c[0x0][0x118] ;  /* 0x0000460000047ab9 */ /* 0x000fe20000000a00 */
[----:B------:R-:W-:Y:S01]  /*194a0*/  FMNMX.FTZ R0, R132, R29, !PT ;  /* 0x0000001d84007209 */ /* 0x000fe20007810000 */
[----:B------:R-:W2:Y:S01]  /*194b0*/  LD.E R152, [R228.64+0xdc] ;  /* 0x0000dc04e4987980 */ /* 0x000ea2000c101900 */
[----:B------:R-:W-:-:S02]  /*194c0*/  FMNMX.FTZ R2, R3, R18, !PT ;  /* 0x0000001203027209 */ /* 0x000fc40007810000 */
[----:B-1----:R-:W-:Y:S01]  /*194d0*/  FMNMX.FTZ R5, R17, R0, !PT ;  /* 0x0000000011057209 */ /* 0x002fe20007810000 */
[----:B------:R-:W-:Y:S01]  /*194e0*/  LDSM.16.MT88.4 R136, [R196+0xc800] ;  /* 0x00c80000c488783b */ /* 0x000fe20000004200 */
[----:B------:R-:W-:Y:S02]  /*194f0*/  FMNMX.FTZ R7, R19, R2, !PT ;  /* 0x0000000213077209 */ /* 0x000fe40007810000 */
[----:B------:R-:W-:Y:S01]  /*19500*/  FMNMX.FTZ R0, R12, R5, !PT ;  /* 0x000000050c007209 */ /* 0x000fe20007810000 */
[----:B------:R-:W-:Y:S03]  /*19510*/  LDSM.16.MT88.4 R32, [R195+0xc800] ;  /* 0x00c80000c320783b */ /* 0x000fe60000004200 */
[----:B------:R-:W-:-:S04]  /*19520*/  FMNMX.FTZ R5, R13, R0, !PT ;  /* 0x000000000d057209 */ /* 0x000fc80007810000 */
[----:B------:R-:W-:-:S04]  /*19530*/  FMNMX.FTZ R0, R160, R5, !PT ;  /* 0x00000005a0007209 */ /* 0x000fc80007810000 */
[----:B------:R-:W-:-:S04]  /*19540*/  FMNMX.FTZ R0, R161, R0, !PT ;  /* 0x00000000a1007209 */ /* 0x000fc80007810000 */
        /* <DEDUP_REMOVED lines=20> */
[----:B------:R-:W1:Y:S01]  /*19690*/  SHFL.BFLY PT, R5, R2, 0x2, 0x1f ;  /* 0x0c401f0002057f89 */ /* 0x000e6200000e0000 */
[----:B------:R-:W-:-:S04]  /*196a0*/  FMNMX.FTZ R0, R142, R7, !PT ;  /* 0x000000078e007209 */ /* 0x000fc80007810000 */
[----:B------:R-:W-:-:S04]  /*196b0*/  FMNMX.FTZ R7, R141, R0, !PT ;  /* 0x000000008d077209 */ /* 0x000fc80007810000 */
        /* <DEDUP_REMOVED lines=8> */
[----:B------:R-:W-:-:S04]  /*19740*/  FSETP.NEU.FTZ.AND P1, PT, R148, -INF , PT ;  /* 0xff8000009400780b */ /* 0x000fc80003f3d000 */
[----:B------:R-:W-:-:S05]  /*19750*/  FSEL R5, R148, RZ, P1 ;  /* 0x000000ff94057208 */ /* 0x000fca0000800000 */
[----:B------:R-:W-:Y:S01]  /*19760*/  FADD.FTZ R5, R132, -R5 ;  /* 0x8000000584057221 */ /* 0x000fe20000010000 */
[----:B---3--:R-:W-:-:S04]  /*19770*/  FMNMX.FTZ R147, R0, R147, !PT ;  /* 0x0000009300937209 */ /* 0x008fc80007810000 */
[----:B------:R-:W-:-:S04]  /*19780*/  FSETP.NEU.FTZ.AND P0, PT, R147, -INF , PT ;  /* 0xff8000009300780b */ /* 0x000fc80003f1d000 */
[----:B------:R-:W-:Y:S01]  /*19790*/  FSEL R4, R147, RZ, P0 ;  /* 0x000000ff93047208 */ /* 0x000fe20000000000 */
[C---:B--2---:R-:W-:Y:S02]  /*197a0*/  FMUL.FTZ R155, R152.reuse, R148 ;  /* 0x00000094989b7220 */ /* 0x044fe40000410000 */
[C---:B------:R-:W-:Y:S02]  /*197b0*/  FMUL.FTZ R151, R152.reuse, R147 ;  /* 0x0000009398977220 */ /* 0x040fe40000410000 */
[----:B------:R-:W-:Y:S01]  /*197c0*/  FMUL.FTZ R8, R152, R5 ;  /* 0x0000000598087220 */ /* 0x000fe20000410000 */
[----:B------:R-:W-:Y:S01]  /*197d0*/  FSEL R155, R155, RZ, P1 ;  /* 0x000000ff9b9b7208 */ /* 0x000fe20000800000 */
[----:B------:R-:W-:Y:S01]  /*197e0*/  FADD.FTZ R5, R3, -R4 ;  /* 0x8000000403057221 */ /* 0x000fe20000010000 */
[----:B------:R-:W-:Y:S01]  /*197f0*/  FSEL R151, R151, RZ, P0 ;  /* 0x000000ff97977208 */ /* 0x000fe20000000000 */
[----:B------:R-:W1:Y:S02]  /*19800*/  MUFU.EX2 R3, R8 ;  /* 0x0000000800037308 */ /* 0x000e640000000800 */
[----:B------:R-:W-:-:S02]  /*19810*/  FFMA.FTZ R145, R12, R152, -R155 ;  /* 0x000000980c917223 */ /* 0x000fc4000001089b */
[-C--:B------:R-:W-:Y:S02]  /*19820*/  FFMA.FTZ R134, R13, R152.reuse, -R155 ;  /* 0x000000980d867223 */ /* 0x080fe4000001089b */
[-CC-:B------:R-:W-:Y:S02]  /*19830*/  FFMA.FTZ R0, R14, R152.reuse, -R151.reuse ;  /* 0x000000980e007223 */ /* 0x180fe40000010897 */
[-C--:B------:R-:W-:Y:S01]  /*19840*/  FFMA.FTZ R149, R15, R152.reuse, -R151 ;  /* 0x000000980f957223 */ /* 0x080fe20000010897 */
[----:B------:R-:W-:Y:S01]  /*19850*/  MUFU.EX2 R145, R145 ;  /* 0x0000009100917308 */ /* 0x000fe20000000800 */
[----:B------:R-:W2:Y:S01]  /*19860*/  LDSM.16.MT88.4 R12, [R196+0xc000] ;  /* 0x00c00000c40c783b */ /* 0x000ea20000004200 */
[-CC-:B------:R-:W-:Y:S02]  /*19870*/  FFMA.FTZ R146, R29, R152.reuse, -R155.reuse ;  /* 0x000000981d927223 */ /* 0x180fe4000001089b */
[-C--:B------:R-:W-:Y:S01]  /*19880*/  FFMA.FTZ R144, R17, R152.reuse, -R155 ;  /* 0x0000009811907223 */ /* 0x080fe2000001089b */
[----:B------:R-:W-:Y:S01]  /*19890*/  LDSM.16.MT88.4 R28, [R194+0xc800] ;  /* 0x00c80000c21c783b */ /* 0x000fe20000004200 */
[----:B------:R-:W-:-:S02]  /*198a0*/  FFMA.FTZ R133, R18, R152, -R151 ;  /* 0x0000009812857223 */ /* 0x000fc40000010897 */
[----:B------:R-:W-:Y:S01]  /*198b0*/  FFMA.FTZ R2, R19, R152, -R151 ;  /* 0x0000009813027223 */ /* 0x000fe20000010897 */
[----:B------:R-:W-:Y:S01]  /*198c0*/  MUFU.EX2 R146, R146 ;  /* 0x0000009200927308 */ /* 0x000fe20000000800 */
[----:B------:R-:W-:Y:S01]  /*198d0*/  FMUL.FTZ R132, R152, R5 ;  /* 0x0000000598847220 */ /* 0x000fe20000410000 */
[----:B------:R-:W3:Y:S01]  /*198e0*/  LDSM.16.MT88.4 R16, [R197+0xc000] ;  /* 0x00c00000c510783b */ /* 0x000ee20000004200 */
[-C--:B-1----:R-:W-:Y:S02]  /*198f0*/  FMUL.FTZ R120, R120, R3.reuse ;  /* 0x0000000378787220 */ /* 0x082fe40000410000 */
[-C--:B------:R-:W-:Y:S01]  /*19900*/  FMUL.FTZ R121, R121, R3.reuse ;  /* 0x0000000379797220 */ /* 0x080fe20000410000 */
[----:B------:R-:W1:Y:S01]  /*19910*/  LDSM.16.MT88.4 R8, [R195+0xc000] ;  /* 0x00c00000c308783b */ /* 0x000e620000004200 */
[-C--:B------:R-:W-:Y:S01]  /*19920*/  FMUL.FTZ R116, R116, R3.reuse ;  /* 0x0000000374747220 */ /* 0x080fe20000410000 */
[----:B------:R-:W4:Y:S01]  /*19930*/  MUFU.EX2 R144, R144 ;  /* 0x0000009000907308 */ /* 0x000f220000000800 */
[----:B------:R-:W-:-:S02]  /*19940*/  FMUL.FTZ R117, R117, R3 ;  /* 0x0000000375757220 */ /* 0x000fc40000410000 */
[-C--:B------:R-:W-:Y:S02]  /*19950*/  FMUL.FTZ R128, R128, R3.reuse ;  /* 0x0000000380807220 */ /* 0x080fe40000410000 */
[-C--:B------:R-:W-:Y:S02]  /*19960*/  FMUL.FTZ R129, R129, R3.reuse ;  /* 0x0000000381817220 */ /* 0x080fe40000410000 */
[-C--:B------:R-:W-:Y:S01]  /*19970*/  FMUL.FTZ R124, R124, R3.reuse ;  /* 0x000000037c7c7220 */ /* 0x080fe20000410000 */
[----:B------:R-:W5:Y:S01]  /*19980*/  MUFU.EX2 R134, R134 ;  /* 0x0000008600867308 */ /* 0x000f620000000800 */
[-C--:B------:R-:W-:Y:S02]  /*19990*/  FMUL.FTZ R125, R125, R3.reuse ;  /* 0x000000037d7d7220 */ /* 0x080fe40000410000 */
[-C--:B------:R-:W-:Y:S02]  /*199a0*/  FMUL.FTZ R112, R112, R3.reuse ;  /* 0x0000000370707220 */ /* 0x080fe40000410000 */
[----:B------:R-:W-:-:S02]  /*199b0*/  FMUL.FTZ R113, R113, R3 ;  /* 0x0000000371717220 */ /* 0x000fc40000410000 */
[-C--:B------:R-:W-:Y:S01]  /*199c0*/  FMUL.FTZ R108, R108, R3.reuse ;  /* 0x000000036c6c7220 */ /* 0x080fe20000410000 */
[----:B------:R-:W-:Y:S01]  /*199d0*/  MUFU.EX2 R133, R133 ;  /* 0x0000008500857308 */ /* 0x000fe20000000800 */
[----:B----4-:R-:W-:Y:S01]  /*199e0*/  F2FP.BF16.PACK_AB R4, R144, R146 ;  /* 0x000000929004723e */ /* 0x010fe200000010ff */
[-C--:B------:R-:W-:Y:S02]  /*199f0*/  FMUL.FTZ R109, R109, R3.reuse ;  /* 0x000000036d6d7220 */ /* 0x080fe40000410000 */
[-C--:B------:R-:W-:Y:S02]  /*19a00*/  FMUL.FTZ R36, R36, R3.reuse ;  /* 0x0000000324247220 */ /* 0x080fe40000410000 */
[----:B------:R-:W-:Y:S02]  /*19a10*/  FMUL.FTZ R37, R37, R3 ;  /* 0x0000000325257220 */ /* 0x000fe40000410000 */
[----:B------:R-:W4:Y:S01]  /*19a20*/  MUFU.EX2 R2, R2 ;  /* 0x0000000200027308 */ /* 0x000f220000000800 */
[----:B-----5:R-:W-:Y:S01]  /*19a30*/  F2FP.BF16.PACK_AB R6, R134, R145 ;  /* 0x000000918606723e */ /* 0x020fe200000010ff */
[----:B------:R-:W-:-:S02]  /*19a40*/  FMUL.FTZ R40, R40, R3 ;  /* 0x0000000328287220 */ /* 0x000fc40000410000 */
[-C--:B------:R-:W-:Y:S02]  /*19a50*/  FMUL.FTZ R41, R41, R3.reuse ;  /* 0x0000000329297220 */ /* 0x080fe40000410000 */
[-C--:B------:R-:W-:Y:S02]  /*19a60*/  FMUL.FTZ R104, R104, R3.reuse ;  /* 0x0000000368687220 */ /* 0x080fe40000410000 */
[----:B------:R-:W-:Y:S01]  /*19a70*/  MUFU.EX2 R0, R0 ;  /* 0x0000000000007308 */ /* 0x000fe20000000800 */
[-C--:B------:R-:W-:Y:S02]  /*19a80*/  FMUL.FTZ R105, R105, R3.reuse ;  /* 0x0000000369697220 */ /* 0x080fe40000410000 */
[-C--:B------:R-:W-:Y:S02]  /*19a90*/  FMUL.FTZ R100, R100, R3.reuse ;  /* 0x0000000364647220 */ /* 0x080fe40000410000 */
[-C--:B------:R-:W-:Y:S02]  /*19aa0*/  FMUL.FTZ R101, R101, R3.reuse ;  /* 0x0000000365657220 */ /* 0x080fe40000410000 */
[----:B------:R-:W-:Y:S01]  /*19ab0*/  FMUL.FTZ R44, R44, R3 ;  /* 0x000000032c2c7220 */ /* 0x000fe20000410000 */
[----:B------:R-:W5:Y:S01]  /*19ac0*/  MUFU.EX2 R149, R149 ;  /* 0x0000009500957308 */ /* 0x000f620000000800 */
[----:B----4-:R-:W-:Y:S01]  /*19ad0*/  F2FP.BF16.PACK_AB R5, R2, R133 ;  /* 0x000000850205723e */ /* 0x010fe200000010ff */
[----:B------:R-:W-:-:S02]  /*19ae0*/  FMUL.FTZ R45, R45, R3 ;  /* 0x000000032d2d7220 */ /* 0x000fc40000410000 */
[-C--:B------:R-:W-:Y:S02]  /*19af0*/  FMUL.FTZ R48, R48, R3.reuse ;  /* 0x0000000330307220 */ /* 0x080fe40000410000 */
[-C--:B------:R-:W-:Y:S02]  /*19b00*/  FMUL.FTZ R49, R49, R3.reuse ;  /* 0x0000000331317220 */ /* 0x080fe40000410000 */
[----:B------:R-:W4:Y:S01]  /*19b10*/  MUFU.EX2 R132, R132 ;  /* 0x0000008400847308 */ /* 0x000f220000000800 */
[-C--:B------:R-:W-:Y:S02]  /*19b20*/  FMUL.FTZ R60, R60, R3.reuse ;  /* 0x000000033c3c7220 */ /* 0x080fe40000410000 */
[-C--:B------:R-:W-:Y:S02]  /*19b30*/  FMUL.FTZ R61, R61, R3.reuse ;  /* 0x000000033d3d7220 */ /* 0x080fe40000410000 */
[-C--:B------:R-:W-:Y:S02]  /*19b40*/  FMUL.FTZ R64, R64, R3.reuse ;  /* 0x0000000340407220 */ /* 0x080fe40000410000 */
[-C--:B------:R-:W-:Y:S01]  /*19b50*/  FMUL.FTZ R65, R65, R3.reuse ;  /* 0x0000000341417220 */ /* 0x080fe20000410000 */
[----:B-----5:R-:W-:Y:S01]  /*19b60*/  F2FP.BF16.PACK_AB R7, R149, R0 ;  /* 0x000000009507723e */ /* 0x020fe200000010ff */
[----:B------:R-:W-:-:S02]  /*19b70*/  FMUL.FTZ R52, R52, R3 ;  /* 0x0000000334347220 */ /* 0x000fc40000410000 */
[-C--:B------:R-:W-:Y:S02]  /*19b80*/  FMUL.FTZ R53, R53, R3.reuse ;  /* 0x0000000335357220 */ /* 0x080fe40000410000 */
[-C--:B------:R-:W-:Y:S02]  /*19b90*/  FMUL.FTZ R56, R56, R3.reuse ;  /* 0x0000000338387220 */ /* 0x080fe40000410000 */
[----:B------:R-:W-:Y:S02]  /*19ba0*/  FMUL.FTZ R57, R57, R3 ;  /* 0x0000000339397220 */ /* 0x000fe40000410000 */
[-C--:B----4-:R-:W-:Y:S02]  /*19bb0*/  FMUL.FTZ R122, R122, R132.reuse ;  /* 0x000000847a7a7220 */ /* 0x090fe40000410000 */
[-C--:B------:R-:W-:Y:S02]  /*19bc0*/  FMUL.FTZ R123, R123, R132.reuse ;  /* 0x000000847b7b7220 */ /* 0x080fe40000410000 */
[----:B------:R-:W-:-:S02]  /*19bd0*/  FMUL.FTZ R118, R118, R132 ;  /* 0x0000008476767220 */ /* 0x000fc40000410000 */
[-C--:B------:R-:W-:Y:S02]  /*19be0*/  FMUL.FTZ R119, R119, R132.reuse ;  /* 0x0000008477777220 */ /* 0x080fe40000410000 */
[-C--:B------:R-:W-:Y:S01]  /*19bf0*/  FMUL.FTZ R130, R130, R132.reuse ;  /* 0x0000008482827220 */ /* 0x080fe20000410000 */
[C---:B--2---:R-:W-:Y:S01]  /*19c00*/  HMMA.16816.F32.BF16 R120, R4.reuse, R12, R120 ;  /* 0x0000000c0478723c */ /* 0x044fe20000041878 */
[-C--:B------:R-:W-:Y:S02]  /*19c10*/  FMUL.FTZ R131, R131, R132.reuse ;  /* 0x0000008483837220 */ /* 0x080fe40000410000 */
[-C--:B------:R-:W-:Y:S02]  /*19c20*/  FMUL.FTZ R126, R126, R132.reuse ;  /* 0x000000847e7e7220 */ /* 0x080fe40000410000 */
[-C--:B------:R-:W-:Y:S02]  /*19c30*/  FMUL.FTZ R127, R127, R132.reuse ;  /* 0x000000847f7f7220 */ /* 0x080fe40000410000 */
[-C--:B------:R-:W-:Y:S01]  /*19c40*/  FMUL.FTZ R114, R114, R132.reuse ;  /* 0x0000008472727220 */ /* 0x080fe20000410000 */
[----:B------:R-:W-:Y:S01]  /*19c50*/  HMMA.16816.F32.BF16 R116, R4, R14, R116 ;  /* 0x0000000e0474723c */ /* 0x000fe20000041874 */
[----:B------:R-:W2:Y:S01]  /*19c60*/  LDSM.16.MT88.4 R12, [R197+0xe000] ;  /* 0x00e00000c50c783b */ /* 0x000ea20000004200 */
[----:B------:R-:W-:-:S02]  /*19c70*/  FMUL.FTZ R115, R115, R132 ;  /* 0x0000008473737220 */ /* 0x000fc40000410000 */
[-C--:B------:R-:W-:Y:S02]  /*19c80*/  FMUL.FTZ R110, R110, R132.reuse ;  /* 0x000000846e6e7220 */ /* 0x080fe40000410000 */
[-C--:B------:R-:W-:Y:S02]  /*19c90*/  FMUL.FTZ R111, R111, R132.reuse ;  /* 0x000000846f6f7220 */ /* 0x080fe40000410000 */
[C---:B---3--:R-:W-:Y:S01]  /*19ca0*/  HMMA.16816.F32.BF16 R128, R4.reuse, R16, R128 ;  /* 0x000000100480723c */ /* 0x048fe20000041880 */
[-C--:B------:R-:W-:Y:S02]  /*19cb0*/  FMUL.FTZ R38, R38, R132.reuse ;  /* 0x0000008426267220 */ /* 0x080fe40000410000 */
[-C--:B------:R-:W-:Y:S02]  /*19cc0*/  FMUL.FTZ R39, R39, R132.reuse ;  /* 0x0000008427277220 */ /* 0x080fe40000410000 */
[-C--:B------:R-:W-:Y:S02]  /*19cd0*/  FMUL.FTZ R42, R42, R132.reuse ;  /* 0x000000842a2a7220 */ /* 0x080fe40000410000 */
[-C--:B------:R-:W-:Y:S01]  /*19ce0*/  FMUL.FTZ R43, R43, R132.reuse ;  /* 0x000000842b2b7220 */ /* 0x080fe20000410000 */
[----:B------:R-:W-:Y:S01]  /*19cf0*/  HMMA.16816.F32.BF16 R124, R4, R18, R124 ;  /* 0x00000012047c723c */ /* 0x000fe2000004187c */
[----:B------:R-:W3:Y:S01]  /*19d00*/  LDSM.16.MT88.4 R16, [R194+0xc000] ;  /* 0x00c00000c210783b */ /* 0x000ee20000004200 */
[----:B------:R-:W-:-:S02]  /*19d10*/  FMUL.FTZ R106, R106, R132 ;  /* 0x000000846a6a7220 */ /* 0x000fc40000410000 */
[-C--:B------:R-:W-:Y:S02]  /*19d20*/  FMUL.FTZ R107, R107, R132.reuse ;  /* 0x000000846b6b7220 */ /* 0x080fe40000410000 */
[-C--:B------:R-:W-:Y:S02]  /*19d30*/  FMUL.FTZ R102, R102, R132.reuse ;  /* 0x0000008466667220 */ /* 0x080fe40000410000 */
[C---:B-1----:R-:W-:Y:S01]  /*19d40*/  HMMA.16816.F32.BF16 R112, R4.reuse, R8, R112 ;  /* 0x000000080470723c */ /* 0x042fe20000041870 */
[-C--:B------:R-:W-:Y:S02]  /*19d50*/  FMUL.FTZ R103, R103, R132.reuse ;  /* 0x0000008467677220 */ /* 0x080fe40000410000 */
[-C--:B------:R-:W-:Y:S02]  /*19d60*/  FMUL.FTZ R46, R46, R132.reuse ;  /* 0x000000842e2e7220 */ /* 0x080fe40000410000 */
[-C--:B------:R-:W-:Y:S02]  /*19d70*/  FMUL.FTZ R47, R47, R132.reuse ;  /* 0x000000842f2f7220 */ /* 0x080fe40000410000 */
[-C--:B------:R-:W-:Y:S01]  /*19d80*/  FMUL.FTZ R50, R50, R132.reuse ;  /* 0x0000008432327220 */ /* 0x080fe20000410000 */
[----:B------:R-:W-:Y:S01]  /*19d90*/  HMMA.16816.F32.BF16 R108, R4, R10, R108 ;  /* 0x0000000a046c723c */ /* 0x000fe2000004186c */
[----:B------:R-:W1:Y:S01]  /*19da0*/  LDSM.16.MT88.4 R8, [R196+0xe000] ;  /* 0x00e00000c408783b */ /* 0x000e620000004200 */
[----:B------:R-:W-:-:S02]  /*19db0*/  FMUL.FTZ R51, R51, R132 ;  /* 0x0000008433337220 */ /* 0x000fc40000410000 */
[-C--:B------:R-:W-:Y:S02]  /*19dc0*/  FMUL.FTZ R62, R62, R132.reuse ;  /* 0x000000843e3e7220 */ /* 0x080fe40000410000 */
[-C--:B------:R-:W-:Y:S02]  /*19dd0*/  FMUL.FTZ R63, R63, R132.reuse ;  /* 0x000000843f3f7220 */ /* 0x080fe40000410000 */
[-C--:B------:R-:W-:Y:S01]  /*19de0*/  FMUL.FTZ R66, R66, R132.reuse ;  /* 0x0000008442427220 */ /* 0x080fe20000410000 */
[----:B--2---:R-:W-:Y:S01]  /*19df0*/  HMMA.16816.F32.BF16 R36, R4, R12, R36 ;  /* 0x0000000c0424723c */ /* 0x004fe20000041824 */
[-C--:B------:R-:W-:Y:S02]  /*19e00*/  FMUL.FTZ R67, R67, R132.reuse ;  /* 0x0000008443437220 */ /* 0x080fe40000410000 */
[-C--:B------:R-:W-:Y:S02]  /*19e10*/  FMUL.FTZ R54, R54, R132.reuse ;  /* 0x0000008436367220 */ /* 0x080fe40000410000 */
[----:B------:R-:W-:-:S02]  /*19e20*/  FMUL.FTZ R55, R55, R132 ;  /* 0x0000008437377220 */ /* 0x000fc40000410000 */
[-C--:B------:R-:W-:Y:S01]  /*19e30*/  FMUL.FTZ R58, R58, R132.reuse ;  /* 0x000000843a3a7220 */ /* 0x080fe20000410000 */
[C---:B------:R-:W-:Y:S01]  /*19e40*/  HMMA.16816.F32.BF16 R40, R4.reuse, R14, R40 ;  /* 0x0000000e0428723c */ /* 0x040fe20000041828 */
[----:B------:R-:W2:Y:S01]  /*19e50*/  LDSM.16.MT88.4 R12, [R194+0xe000] ;  /* 0x00e00000c20c783b */ /* 0x000ea20000004200 */
[-C--:B------:R-:W-:Y:S02]  /*19e60*/  FMUL.FTZ R59, R59, R132.reuse ;  /* 0x000000843b3b7220 */ /* 0x080fe40000410000 */
[-C--:B------:R-:W-:Y:S02]  /*19e70*/  FMUL.FTZ R68, R68, R3.reuse ;  /* 0x0000000344447220 */ /* 0x080fe40000410000 */
[----:B------:R-:W-:Y:S02]  /*19e80*/  FMUL.FTZ R69, R69, R3 ;  /* 0x0000000345457220 */ /* 0x000fe40000410000 */
[----:B---3--:R-:W-:Y:S01]  /*19e90*/  HMMA.16816.F32.BF16 R104, R4, R16, R104 ;  /* 0x000000100468723c */ /* 0x008fe20000041868 */
[----:B------:R-:W-:-:S02]  /*19ea0*/  FMUL.FTZ R70, R70, R132 ;  /* 0x0000008446467220 */ /* 0x000fc40000410000 */
[-C--:B------:R-:W-:Y:S02]  /*19eb0*/  FMUL.FTZ R71, R71, R132.reuse ;  /* 0x0000008447477220 */ /* 0x080fe40000410000 */
[-C--:B------:R-:W-:Y:S02]  /*19ec0*/  FMUL.FTZ R72, R72, R3.reuse ;  /* 0x0000000348487220 */ /* 0x080fe40000410000 */
[-C--:B------:R-:W-:Y:S01]  /*19ed0*/  FMUL.FTZ R73, R73, R3.reuse ;  /* 0x0000000349497220 */ /* 0x080fe20000410000 */
[----:B------:R-:W-:Y:S01]  /*19ee0*/  HMMA.16816.F32.BF16 R100, R4, R18, R100 ;  /* 0x000000120464723c */ /* 0x000fe20000041864 */
[----:B------:R-:W3:Y:S01]  /*19ef0*/  LDSM.16.MT88.4 R16, [R195+0xe000] ;  /* 0x00e00000c310783b */ /* 0x000ee20000004200 */
[-C--:B------:R-:W-:Y:S02]  /*19f00*/  FMUL.FTZ R74, R74, R132.reuse ;  /* 0x000000844a4a7220 */ /* 0x080fe40000410000 */
[----:B------:R-:W-:Y:S02]  /*19f10*/  FMUL.FTZ R75, R75, R132 ;  /* 0x000000844b4b7220 */ /* 0x000fe40000410000 */
[----:B------:R-:W-:-:S02]  /*19f20*/  FMUL.FTZ R84, R84, R3 ;  /* 0x0000000354547220 */ /* 0x000fc40000410000 */
[C---:B-1----:R-:W-:Y:S01]  /*19f30*/  HMMA.16816.F32.BF16 R44, R4.reuse, R8, R44 ;  /* 0x00000008042c723c */ /* 0x042fe2000004182c */
[-C--:B------:R-:W-:Y:S02]  /*19f40*/  FMUL.FTZ R85, R85, R3.reuse ;  /* 0x0000000355557220 */ /* 0x080fe40000410000 */
[-C--:B------:R-:W-:Y:S02]  /*19f50*/  FMUL.FTZ R86, R86, R132.reuse ;  /* 0x0000008456567220 */ /* 0x080fe40000410000 */
[----:B------:R-:W-:Y:S02]  /*19f60*/  FMUL.FTZ R87, R87, R132 ;  /* 0x0000008457577220 */ /* 0x000fe40000410000 */
[-C--:B------:R-:W-:Y:S01]  /*19f70*/  FMUL.FTZ R88, R88, R3.reuse ;  /* 0x0000000358587220 */ /* 0x080fe20000410000 */
[----:B------:R-:W-:Y:S01]  /*19f80*/  HMMA.16816.F32.BF16 R48, R4, R10, R48 ;  /* 0x0000000a0430723c */ /* 0x000fe20000041830 */
[----:B------:R-:W1:Y:S01]  /*19f90*/  LDSM.16.MT88.4 R8, [R197+0x10000] ;  /* 0x01000000c508783b */ /* 0x000e620000004200 */
[----:B------:R-:W-:-:S02]  /*19fa0*/  FMUL.FTZ R89, R89, R3 ;  /* 0x0000000359597220 */ /* 0x000fc40000410000 */
[-C--:B------:R-:W-:Y:S02]  /*19fb0*/  FMUL.FTZ R90, R90, R132.reuse ;  /* 0x000000845a5a7220 */ /* 0x080fe40000410000 */
[----:B------:R-:W-:Y:S02]  /*19fc0*/  FMUL.FTZ R91, R91, R132 ;  /* 0x000000845b5b7220 */ /* 0x000fe40000410000 */
[-CC-:B------:R-:W-:Y:S01]  /*19fd0*/  FFMA.FTZ R158, R161, R152.reuse, -R155.reuse ;  /* 0x00000098a19e7223 */ /* 0x180fe2000001089b */
[C---:B--2---:R-:W-:Y:S01]  /*19fe0*/  HMMA.16816.F32.BF16 R60, R4.reuse, R12, R60 ;  /* 0x0000000c043c723c */ /* 0x044fe2000004183c */
[-C--:B------:R-:W-:Y:S02]  /*19ff0*/  FFMA.FTZ R157, R160, R152.reuse, -R155 ;  /* 0x00000098a09d7223 */ /* 0x080fe4000001089b */
[-CC-:B------:R-:W-:Y:S02]  /*1a000*/  FFMA.FTZ R161, R162, R152.reuse, -R151.reuse ;  /* 0x00000098a2a17223 */ /* 0x180fe40000010897 */
[-C--:B------:R-:W-:Y:S01]  /*1a010*/  FFMA.FTZ R166, R163, R152.reuse, -R151 ;  /* 0x00000098a3a67223 */ /* 0x080fe20000010897 */
[----:B------:R-:W-:Y:S01]  /*1a020*/  MUFU.EX2 R158, R158 ;  /* 0x0000009e009e7308 */ /* 0x000fe20000000800 */
[-CC-:B------:R-:W-:Y:S01]  /*1a030*/  FFMA.FTZ R159, R25, R152.reuse, -R155.reuse ;  /* 0x00000098199f7223 */ /* 0x180fe2000001089b */
[----:B------:R-:W-:Y:S01]  /*1a040*/  HMMA.16816.F32.BF16 R64, R4, R14, R64 ;  /* 0x0000000e0440723c */ /* 0x000fe20000041840 */
[----:B------:R-:W2:Y:S01]  /*1a050*/  LDSM.16.MT88.4 R12, [R195+0x10000] ;  /* 0x01000000c30c783b */ /* 0x000ea20000004200 */
[----:B------:R-:W-:-:S02]  /*1a060*/  FFMA.FTZ R160, R24, R152, -R155 ;  /* 0x0000009818a07223 */ /* 0x000fc4000001089b */
[-CC-:B------:R-:W-:Y:S01]  /*1a070*/  FFMA.FTZ R162, R21, R152.reuse, -R151.reuse ;  /* 0x0000009815a27223 */ /* 0x180fe20000010897 */
[----:B------:R-:W-:Y:S01]  /*1a080*/  LDSM.16.MT88.4 R24, [R197+0xe800] ;  /* 0x00e80000c518783b */ /* 0x000fe20000004200 */
[----:B------:R-:W-:Y:S01]  /*1a090*/  FFMA.FTZ R163, R20, R152, -R151 ;  /* 0x0000009814a37223 */ /* 0x000fe20000010897 */
[----:B------:R-:W4:Y:S01]  /*1a0a0*/  MUFU.EX2 R157, R157 ;  /* 0x0000009d009d7308 */ /* 0x000f220000000800 */
[C---:B---3--:R-:W-:Y:S01]  /*1a0b0*/  HMMA.16816.F32.BF16 R52, R4.reuse, R16, R52 ;  /* 0x000000100434723c */ /* 0x048fe20000041834 */
[-C--:B------:R-:W-:Y:S01]  /*1a0c0*/  FMUL.FTZ R76, R76, R3.reuse ;  /* 0x000000034c4c7220 */ /* 0x080fe20000410000 */
[----:B------:R-:W-:Y:S01]  /*1a0d0*/  LDSM.16.MT88.4 R20, [R196+0xe800] ;  /* 0x00e80000c414783b */ /* 0x000fe20000004200 */
[----:B------:R-:W-:Y:S02]  /*1a0e0*/  FMUL.FTZ R77, R77, R3 ;  /* 0x000000034d4d7220 */ /* 0x000fe40000410000 */
[-C--:B------:R-:W-:Y:S02]  /*1a0f0*/  FMUL.FTZ R78, R78, R132.reuse ;  /* 0x000000844e4e7220 */ /* 0x080fe40000410000 */
[----:B------:R-:W-:Y:S01]  /*1a100*/  MUFU.EX2 R159, R159 ;  /* 0x0000009f009f7308 */ /* 0x000fe20000000800 */
[----:B------:R-:W-:Y:S01]  /*1a110*/  HMMA.16816.F32.BF16 R56, R4, R18, R56 ;  /* 0x000000120438723c */ /* 0x000fe20000041838 */
[----:B------:R-:W3:Y:S01]  /*1a120*/  LDSM.16.MT88.4 R16, [R196+0x10000] ;  /* 0x01000000c410783b */ /* 0x000ee20000004200 */
[----:B------:R-:W-:-:S02]  /*1a130*/  FMUL.FTZ R79, R79, R132 ;  /* 0x000000844f4f7220 */ /* 0x000fc40000410000 */
[-C--:B------:R-:W-:Y:S02]  /*1a140*/  FMUL.FTZ R80, R80, R3.reuse ;  /* 0x0000000350507220 */ /* 0x080fe40000410000 */
[-C--:B------:R-:W-:Y:S01]  /*1a150*/  FMUL.FTZ R81, R81, R3.reuse ;  /* 0x0000000351517220 */ /* 0x080fe20000410000 */
[----:B------:R-:W-:Y:S01]  /*1a160*/  MUFU.EX2 R160, R160 ;  /* 0x000000a000a07308 */ /* 0x000fe20000000800 */
[C---:B-1----:R-:W-:Y:S01]  /*1a170*/  HMMA.16816.F32.BF16 R68, R4.reuse, R8, R68 ;  /* 0x000000080444723c */ /* 0x042fe20000041844 */
[-C--:B------:R-:W-:Y:S02]  /*1a180*/  FMUL.FTZ R82, R82, R132.reuse ;  /* 0x0000008452527220 */ /* 0x080fe40000410000 */
[----:B------:R-:W-:Y:S02]  /*1a190*/  FMUL.FTZ R83, R83, R132 ;  /* 0x0000008453537220 */ /* 0x000fe40000410000 */
[-C--:B------:R-:W-:Y:S02]  /*1a1a0*/  FMUL.FTZ R92, R92, R3.reuse ;  /* 0x000000035c5c7220 */ /* 0x080fe40000410000 */
[----:B------:R-:W-:Y:S01]  /*1a1b0*/  MUFU.EX2 R161, R161 ;  /* 0x000000a100a17308 */ /* 0x000fe20000000800 */
[----:B------:R-:W-:Y:S01]  /*1a1c0*/  HMMA.16816.F32.BF16 R72, R4, R10, R72 ;  /* 0x0000000a0448723c */ /* 0x000fe20000041848 */
[----:B------:R-:W1:Y:S01]  /*1a1d0*/  LDSM.16.MT88.4 R8, [R194+0x10000] ;  /* 0x01000000c208783b */ /* 0x000e620000004200 */
[----:B------:R-:W-:-:S02]  /*1a1e0*/  FMUL.FTZ R93, R93, R3 ;  /* 0x000000035d5d7220 */ /* 0x000fc40000410000 */
[-C--:B------:R-:W-:Y:S02]  /*1a1f0*/  FMUL.FTZ R94, R94, R132.reuse ;  /* 0x000000845e5e7220 */ /* 0x080fe40000410000 */
[-C--:B------:R-:W-:Y:S01]  /*1a200*/  FMUL.FTZ R95, R95, R132.reuse ;  /* 0x000000845f5f7220 */ /* 0x080fe20000410000 */
[----:B------:R-:W5:Y:S01]  /*1a210*/  MUFU.EX2 R166, R166 ;  /* 0x000000a600a67308 */ /* 0x000f620000000800 */
[-C--:B------:R-:W-:Y:S01]  /*1a220*/  FMUL.FTZ R96, R96, R3.reuse ;  /* 0x0000000360607220 */ /* 0x080fe20000410000 */
[C---:B--2---:R-:W-:Y:S01]  /*1a230*/  HMMA.16816.F32.BF16 R84, R4.reuse, R12, R84 ;  /* 0x0000000c0454723c */ /* 0x044fe20000041854 */
[----:B------:R-:W-:Y:S02]  /*1a240*/  FMUL.FTZ R97, R97, R3 ;  /* 0x0000000361617220 */ /* 0x000fe40000410000 */
[-C--:B------:R-:W-:Y:S02]  /*1a250*/  FMUL.FTZ R98, R98, R132.reuse ;  /* 0x0000008462627220 */ /* 0x080fe40000410000 */
[----:B------:R-:W-:Y:S01]  /*1a260*/  FMUL.FTZ R99, R99, R132 ;  /* 0x0000008463637220 */ /* 0x000fe20000410000 */
[----:B------:R-:W-:Y:S01]  /*1a270*/  MUFU.EX2 R162, R162 ;  /* 0x000000a200a27308 */ /* 0x000fe20000000800 */
[-C--:B------:R-:W-:Y:S01]  /*1a280*/  FFMA.FTZ R169, R175, R152.reuse, -R155 ;  /* 0x00000098afa97223 */ /* 0x080fe2000001089b */
[----:B------:R-:W-:Y:S01]  /*1a290*/  HMMA.16816.F32.BF16 R88, R4, R14, R88 ;  /* 0x0000000e0458723c */ /* 0x000fe20000041858 */
[----:B------:R-:W2:Y:S01]  /*1a2a0*/  LDSM.16.MT88.4 R12, [R197+0xc800] ;  /* 0x00c80000c50c783b */ /* 0x000ea20000004200 */
[----:B------:R-:W-:-:S02]  /*1a2b0*/  FFMA.FTZ R175, R174, R152, -R151 ;  /* 0x00000098aeaf7223 */ /* 0x000fc40000010897 */
[-CC-:B------:R-:W-:Y:S02]  /*1a2c0*/  FFMA.FTZ R168, R220, R152.reuse, -R155.reuse ;  /* 0x00000098dca87223 */ /* 0x180fe4000001089b */
[----:B------:R-:W1:Y:S01]  /*1a2d0*/  MUFU.EX2 R163, R163 ;  /* 0x000000a300a37308 */ /* 0x000e620000000800 */
[-CC-:B------:R-:W-:Y:S01]  /*1a2e0*/  FFMA.FTZ R171, R222, R152.reuse, -R155.reuse ;  /* 0x00000098deab7223 */ /* 0x180fe2000001089b */
[C---:B---3--:R-:W-:Y:S01]  /*1a2f0*/  HMMA.16816.F32.BF16 R76, R4.reuse, R16, R76 ;  /* 0x00000010044c723c */ /* 0x048fe2000004184c */
[-C--:B------:R-:W-:Y:S02]  /*1a300*/  FFMA.FTZ R170, R224, R152.reuse, -R155 ;  /* 0x00000098e0aa7223 */ /* 0x080fe4000001089b */
[-CC-:B------:R-:W-:Y:S02]  /*1a310*/  FFMA.FTZ R172, R172, R152.reuse, -R151.reuse ;  /* 0x00000098acac7223 */ /* 0x180fe40000010897 */
[-CC-:B------:R-:W-:Y:S01]  /*1a320*/  FFMA.FTZ R173, R173, R152.reuse, -R151.reuse ;  /* 0x00000098adad7223 */ /* 0x180fe20000010897 */
[----:B------:R-:W3:Y:S01]  /*1a330*/  MUFU.EX2 R168, R168 ;  /* 0x000000a800a87308 */ /* 0x000ee20000000800 */
[-C--:B------:R-:W-:Y:S01]  /*1a340*/  FFMA.FTZ R174, R167, R152.reuse, -R151 ;  /* 0x00000098a7ae7223 */ /* 0x080fe20000010897 */
[----:B------:R-:W-:Y:S01]  /*1a350*/  HMMA.16816.F32.BF16 R80, R4, R18, R80 ;  /* 0x000000120450723c */ /* 0x000fe20000041850 */
[----:B------:R-:W3:Y:S01]  /*1a360*/  LDSM.16.MT88.4 R16, [R195+0xe800] ;  /* 0x00e80000c310783b */ /* 0x000ee20000004200 */
[----:B------:R-:W-:-:S02]  /*1a370*/  FFMA.FTZ R167, R154, R152, -R155 ;  /* 0x000000989aa77223 */ /* 0x000fc4000001089b */
[-CC-:B------:R-:W-:Y:S02]  /*1a380*/  FFMA.FTZ R156, R156, R152.reuse, -R155.reuse ;  /* 0x000000989c9c7223 */ /* 0x180fe4000001089b */
[----:B------:R-:W-:Y:S01]  /*1a390*/  MUFU.EX2 R171, R171 ;  /* 0x000000ab00ab7308 */ /* 0x000fe20000000800 */
[-CC-:B------:R-:W-:Y:S01]  /*1a3a0*/  FFMA.FTZ R153, R153, R152.reuse, -R155.reuse ;  /* 0x0000009899997223 */ /* 0x180fe2000001089b */
[C---:B-1----:R-:W-:Y:S01]  /*1a3b0*/  HMMA.16816.F32.BF16 R92, R4.reuse, R8, R92 ;  /* 0x00000008045c723c */ /* 0x042fe2000004185c */
[-C--:B------:R-:W-:Y:S02]  /*1a3c0*/  FFMA.FTZ R154, R143, R152.reuse, -R155 ;  /* 0x000000988f9a7223 */ /* 0x080fe4000001089b */
[-CC-:B------:R-:W-:Y:S02]  /*1a3d0*/  FFMA.FTZ R155, R142, R152.reuse, -R151.reuse ;  /* 0x000000988e9b7223 */ /* 0x180fe40000010897 */
[-CC-:B------:R-:W-:Y:S01]  /*1a3e0*/  FFMA.FTZ R220, R141, R152.reuse, -R151.reuse ;  /* 0x000000988ddc7223 */ /* 0x180fe20000010897 */
[----:B------:R-:W-:Y:S01]  /*1a3f0*/  MUFU.EX2 R169, R169 ;  /* 0x000000a900a97308 */ /* 0x000fe20000000800 */
[-CC-:B------:R-:W-:Y:S01]  /*1a400*/  FFMA.FTZ R222, R140, R152.reuse, -R151.reuse ;  /* 0x000000988cde7223 */ /* 0x180fe20000010897 */
[----:B------:R-:W-:Y:S01]  /*1a410*/  HMMA.16816.F32.BF16 R96, R4, R10, R96 ;  /* 0x0000000a0460723c */ /* 0x000fe20000041860 */
[----:B------:R-:W-:Y:S01]  /*1a420*/  LDSM.16.MT88.4 R8, [R194+0xe800] ;  /* 0x00e80000c208783b */ /* 0x000fe20000004200 */
[----:B------:R-:W-:-:S02]  /*1a430*/  FFMA.FTZ R151, R150, R152, -R151 ;  /* 0x0000009896977223 */ /* 0x000fc40000010897 */
[----:B------:R-:W-:Y:S01]  /*1a440*/  FFMA.FTZ R3, R223, R3, R146 ;  /* 0x00000003df037223 */ /* 0x000fe20000010092 */
[----:B------:R-:W-:Y:S01]  /*1a450*/  LDSM.16.MT88.4 R140, [R196+0xd800] ;  /* 0x00d80000c48c783b */ /* 0x000fe20000004200 */
[----:B------:R-:W-:Y:S01]  /*1a460*/  MUFU.EX2 R170, R170 ;  /* 0x000000aa00aa7308 */ /* 0x000fe20000000800 */
[----:B----4-:R-:W-:Y:S01]  /*1a470*/  F2FP.BF16.PACK_AB R4, R158, R157 ;  /* 0x0000009d9e04723e */ /* 0x010fe200000010ff */
[----:B------:R-:W-:Y:S01]  /*1a480*/  FFMA.FTZ R133, R221, R132, R133 ;  /* 0x00000084dd857223 */ /* 0x000fe20000010085 */
[----:B-----5:R-:W-:Y:S01]  /*1a490*/  F2FP.BF16.PACK_AB R5, R166, R161 ;  /* 0x000000a1a605723e */ /* 0x020fe200000010ff */
[----:B------:R-:W-:Y:S01]  /*1a4a0*/  FADD.FTZ R144, R144, R3 ;  /* 0x0000000390907221 */ /* 0x000fe20000010000 */
[----:B------:R-:W-:Y:S01]  /*1a4b0*/  F2FP.BF16.PACK_AB R6, R160, R159 ;  /* 0x0000009fa006723e */ /* 0x000fe200000010ff */
[----:B------:R-:W-:Y:S01]  /*1a4c0*/  FADD.FTZ R3, R2, R133 ;  /* 0x0000008502037221 */ /* 0x000fe20000010000 */
[----:B------:R-:W-:Y:S01]  /*1a4d0*/  F2FP.BF16.PACK_AB R7, R163, R162 ;  /* 0x000000a2a307723e */ /* 0x000fe200000010ff */
[----:B------:R-:W1:Y:S01]  /*1a4e0*/  MUFU.EX2 R172, R172 ;  /* 0x000000ac00ac7308 */ /* 0x000e620000000800 */
[----:B------:R-:W-:Y:S01]  /*1a4f0*/  FADD.FTZ R145, R145, R144 ;  /* 0x0000009091917221 */ /* 0x000fe20000010000 */
[----:B------:R-:W-:Y:S01]  /*1a500*/  MOV R132, R148 ;  /* 0x0000009400847202 */ /* 0x000fe20000000f00 */
[----:B------:R-:W-:-:S02]  /*1a510*/  FADD.FTZ R0, R0, R3 ;  /* 0x0000000300007221 */ /* 0x000fc40000010000 */
[----:B------:R-:W-:Y:S01]  /*1a520*/  FADD.FTZ R134, R134, R145 ;  /* 0x0000009186867221 */ /* 0x000fe20000010000 */
[C---:B--2---:R-:W-:Y:S01]  /*1a530*/  HMMA.16816.F32.BF16 R128, R4.reuse, R12, R128 ;  /* 0x0000000c0480723c */ /* 0x044fe20000041880 */
[----:B------:R-:W-:Y:S01]  /*1a540*/  FADD.FTZ R0, R149, R0 ;  /* 0x0000000095007221 */ /* 0x000fe20000010000 */
[----:B------:R-:W2:Y:S01]  /*1a550*/  MUFU.EX2 R175, R175 ;  /* 0x000000af00af7308 */ /* 0x000ea20000000800 */
[----:B------:R-:W-:Y:S02]  /*1a560*/  FADD.FTZ R157, R157, R134 ;  /* 0x000000869d9d7221 */ /* 0x000fe40000010000 */
[----:B------:R-:W-:Y:S02]  /*1a570*/  FADD.FTZ R3, R161, R0 ;  /* 0x00000000a1037221 */ /* 0x000fe40000010000 */
[----:B------:R-:W-:Y:S01]  /*1a580*/  FADD.FTZ R158, R158, R157 ;  /* 0x0000009d9e9e7221 */ /* 0x000fe20000010000 */
[----:B------:R-:W-:Y:S01]  /*1a590*/  HMMA.16816.F32.BF16 R124, R4, R14, R124 ;  /* 0x0000000e047c723c */ /* 0x000fe2000004187c */
[----:B------:R-:W4:Y:S01]  /*1a5a0*/  LDSM.16.MT88.4 R12, [R197+0x10800] ;  /* 0x01080000c50c783b */ /* 0x000f220000004200 */
[----:B------:R-:W-:Y:S01]  /*1a5b0*/  MUFU.EX2 R173, R173 ;  /* 0x000000ad00ad7308 */ /* 0x000fe20000000800 */
[----:B------:R-:W-:-:S02]  /*1a5c0*/  FADD.FTZ R3, R166, R3 ;  /* 0x00000003a6037221 */ /* 0x000fc40000010000 */
[----:B------:R-:W-:Y:S02]  /*1a5d0*/  FADD.FTZ R159, R159, R158 ;  /* 0x0000009e9f9f7221 */ /* 0x000fe40000010000 */
[----:B------:R-:W-:Y:S01]  /*1a5e0*/  FADD.FTZ R162, R162, R3 ;  /* 0x00000003a2a27221 */ /* 0x000fe20000010000 */
[C---:B------:R-:W-:Y:S01]  /*1a5f0*/  HMMA.16816.F32.BF16 R36, R4.reuse, R24, R36 ;  /* 0x000000180424723c */ /* 0x040fe20000041824 */
[----:B------:R-:W-:Y:S01]  /*1a600*/  FADD.FTZ R3, R160, R159 ;  /* 0x0000009fa0037221 */ /* 0x000fe20000010000 */
[----:B------:R-:W5:Y:S01]  /*1a610*/  MUFU.EX2 R174, R174 ;  /* 0x000000ae00ae7308 */ /* 0x000f620000000800 */
[----:B------:R-:W-:Y:S02]  /*1a620*/  FADD.FTZ R163, R163, R162 ;  /* 0x000000a2a3a37221 */ /* 0x000fe40000010000 */
[----:B---3--:R-:W-:Y:S02]  /*1a630*/  FADD.FTZ R0, R168, R3 ;  /* 0x00000003a8007221 */ /* 0x008fe40000010000 */
[----:B-1----:R-:W-:Y:S01]  /*1a640*/  FADD.FTZ R2, R172, R163 ;  /* 0x000000a3ac027221 */ /* 0x002fe20000010000 */
[----:B------:R-:W-:Y:S01]  /*1a650*/  HMMA.16816.F32.BF16 R40, R4, R26, R40 ;  /* 0x0000001a0428723c */ /* 0x000fe20000041828 */
[----:B------:R-:W1:Y:S01]  /*1a660*/  LDSM.16.MT88.4 R24, [R196+0x10800] ;  /* 0x01080000c418783b */ /* 0x000e620000004200 */
[----:B------:R-:W-:Y:S01]  /*1a670*/  MUFU.EX2 R156, R156 ;  /* 0x0000009c009c7308 */ /* 0x000fe20000000800 */
[----:B------:R-:W-:-:S02]  /*1a680*/  FADD.FTZ R0, R171, R0 ;  /* 0x00000000ab007221 */ /* 0x000fc40000010000 */
[----:B--2---:R-:W-:Y:S02]  /*1a690*/  FADD.FTZ R2, R175, R2 ;  /* 0x00000002af027221 */ /* 0x004fe40000010000 */
[----:B------:R-:W-:Y:S01]  /*1a6a0*/  FADD.FTZ R3, R169, R0 ;  /* 0x00000000a9037221 */ /* 0x000fe20000010000 */
[----:B------:R-:W-:Y:S02]  /*1a6b0*/  HMMA.16816.F32.BF16 R44, R4, R20, R44 ;  /* 0x00000014042c723c */ /* 0x000fe4000004182c */
[----:B------:R-:W2:Y:S01]  /*1a6c0*/  MUFU.EX2 R167, R167 ;  /* 0x000000a700a77308 */ /* 0x000ea20000000800 */
[----:B------:R-:W-:-:S05]  /*1a6d0*/  FADD.FTZ R3, R170, R3 ;  /* 0x00000003aa037221 */ /* 0x000fca0000010000 */
[C---:B------:R-:W-:Y:S01]  /*1a6e0*/  HMMA.16816.F32.BF16 R48, R4.reuse, R22, R48 ;  /* 0x000000160430723c */ /* 0x040fe20000041830 */
[----:B------:R-:W3:Y:S01]  /*1a6f0*/  LDSM.16.MT88.4 R20, [R195+0x10800] ;  /* 0x01080000c314783b */ /* 0x000ee20000004200 */
[----:B------:R-:W-:Y:S06]  /*1a700*/  MUFU.EX2 R153, R153 ;  /* 0x0000009900997308 */ /* 0x000fec0000000800 */
[C---:B------:R-:W-:Y:S02]  /*1a710*/  HMMA.16816.F32.BF16 R52, R4.reuse, R16, R52 ;  /* 0x000000100434723c */ /* 0x040fe40000041834 */
[----:B------:R-:W-:Y:S06]  /*1a720*/  MUFU.EX2 R154, R154 ;  /* 0x0000009a009a7308 */ /* 0x000fec0000000800 */
[C---:B------:R-:W-:Y:S01]  /*1a730*/  HMMA.16816.F32.BF16 R56, R4.reuse, R18, R56 ;  /* 0x000000120438723c */ /* 0x040fe20000041838 */
[----:B------:R-:W1:Y:S01]  /*1a740*/  LDSM.16.MT88.4 R16, [R194+0x10800] ;  /* 0x01080000c210783b */ /* 0x000e620000004200 */
[----:B------:R-:W-:Y:S06]  /*1a750*/  MUFU.EX2 R155, R155 ;  /* 0x0000009b009b7308 */ /* 0x000fec0000000800 */
[C---:B----4-:R-:W-:Y:S02]  /*1a760*/  HMMA.16816.F32.BF16 R68, R4.reuse, R12, R68 ;  /* 0x0000000c0444723c */ /* 0x050fe40000041844 */
[----:B------:R-:W4:Y:S06]  /*1a770*/  MUFU.EX2 R220, R220 ;  /* 0x000000dc00dc7308 */ /* 0x000f2c0000000800 */
[C---:B------:R-:W-:Y:S01]  /*1a780*/  HMMA.16816.F32.BF16 R72, R4.reuse, R14, R72 ;  /* 0x0000000e0448723c */ /* 0x040fe20000041848 */
[----:B------:R-:W1:Y:S01]  /*1a790*/  LDSM.16.MT88.4 R12, [R197+0xd000] ;  /* 0x00d00000c50c783b */ /* 0x000e620000004200 */
[----:B------:R-:W-:Y:S06]  /*1a7a0*/  MUFU.EX2 R222, R222 ;  /* 0x000000de00de7308 */ /* 0x000fec0000000800 */
[C---:B------:R-:W-:Y:S02]  /*1a7b0*/  HMMA.16816.F32.BF16 R120, R4.reuse, R136, R120 ;  /* 0x000000880478723c */ /* 0x040fe40000041878 */
[----:B------:R-:W1:Y:S06]  /*1a7c0*/  MUFU.EX2 R151, R151 ;  /* 0x0000009700977308 */ /* 0x000e6c0000000800 */
        /* <DEDUP_REMOVED lines=10> */
[----:B------:R-:W2:Y:S07]  /*1a870*/  LDSM.16.MT88.4 R8, [R196+0xd000] ;  /* 0x00d00000c408783b */ /* 0x000eae0000004200 */
[C---:B-1----:R-:W-:Y:S08]  /*1a880*/  HMMA.16816.F32.BF16 R76, R4.reuse, R24, R76 ;  /* 0x00000018044c723c */ /* 0x042ff0000004184c */
[C---:B------:R-:W-:Y:S01]  /*1a890*/  HMMA.16816.F32.BF16 R80, R4.reuse, R26, R80 ;  /* 0x0000001a0450723c */ /* 0x040fe20000041850 */
[----:B------:R-:W1:Y:S07]  /*1a8a0*/  LDSM.16.MT88.4 R24, [R197+0xf000] ;  /* 0x00f00000c518783b */ /* 0x000e6e0000004200 */
[C---:B---3--:R-:W-:Y:S08]  /*1a8b0*/  HMMA.16816.F32.BF16 R84, R4.reuse, R20, R84 ;  /* 0x000000140454723c */ /* 0x048ff00000041854 */
[C---:B------:R-:W-:Y:S01]  /*1a8c0*/  HMMA.16816.F32.BF16 R88, R4.reuse, R22, R88 ;  /* 0x000000160458723c */ /* 0x040fe20000041858 */
[----:B------:R-:W-:Y:S07]  /*1a8d0*/  LDSM.16.MT88.4 R20, [R196+0xf000] ;  /* 0x00f00000c414783b */ /* 0x000fee0000004200 */
[C---:B------:R-:W-:Y:S08]  /*1a8e0*/  HMMA.16816.F32.BF16 R92, R4.reuse, R16, R92 ;  /* 0x00000010045c723c */ /* 0x040ff0000004185c */
[----:B------:R-:W-:Y:S01]  /*1a8f0*/  HMMA.16816.F32.BF16 R96, R4, R18, R96 ;  /* 0x000000120460723c */ /* 0x000fe20000041860 */
[----:B------:R-:W3:Y:S06]  /*1a900*/  LDSM.16.MT88.4 R16, [R195+0xf000] ;  /* 0x00f00000c310783b */ /* 0x000eec0000004200 */
[----:B------:R-:W-:-:S02]  /*1a910*/  F2FP.BF16.PACK_AB R4, R171, R168 ;  /* 0x000000a8ab04723e */ /* 0x000fc400000010ff */
[----:B------:R-:W-:Y:S02]  /*1a920*/  F2FP.BF16.PACK_AB R5, R175, R172 ;  /* 0x000000acaf05723e */ /* 0x000fe400000010ff */
[----:B------:R-:W-:Y:S02]  /*1a930*/  F2FP.BF16.PACK_AB R6, R170, R169 ;  /* 0x000000a9aa06723e */ /* 0x000fe400000010ff */
[----:B-----5:R-:W-:Y:S01]  /*1a940*/  F2FP.BF16.PACK_AB R7, R174, R173 ;  /* 0x000000adae07723e */ /* 0x020fe200000010ff */
[----:B------:R-:W-:-:S04]  /*1a950*/  FADD.FTZ R173, R173, R2 ;  /* 0x00000002adad7221 */ /* 0x000fc80000010000 */
[----:B------:R-:W-:Y:S02]  /*1a960*/  FADD.FTZ R174, R174, R173 ;  /* 0x000000adaeae7221 */ /* 0x000fe40000010000 */
        /* <DEDUP_REMOVED lines=9> */
[C---:B---3--:R-:W-:Y:S08]  /*1aa00*/  HMMA.16816.F32.BF16 R52, R4.reuse, R16, R52 ;  /* 0x000000100434723c */ /* 0x048ff00000041834 */
[C---:B-----5:R-:W-:Y:S08]  /*1aa10*/  HMMA.16816.F32.BF16 R60, R4.reuse, R12, R60 ;  /* 0x0000000c043c723c */ /* 0x060ff0000004183c */
[C---:B------:R-:W-:Y:S01]  /*1aa20*/  HMMA.16816.F32.BF16 R64, R4.reuse, R14, R64 ;  /* 0x0000000e0440723c */ /* 0x040fe20000041840 */
[----:B------:R-:W3:Y:S07]  /*1aa30*/  LDSM.16.MT88.4 R12, [R194+0x11000] ;  /* 0x01100000c20c783b */ /* 0x000eee0000004200 */
        /* <DEDUP_REMOVED lines=13> */
[----:B------:R-:W1:Y:S07]  /*1ab10*/  LDSM.16.MT88.4 R32, [R194+0xd800] ;  /* 0x00d80000c220783b */ /* 0x000e6e0000004200 */
[C---:B------:R-:W-:Y:S08]  /*1ab20*/  HMMA.16816.F32.BF16 R104, R4.reuse, R28, R104 ;  /* 0x0000001c0468723c */ /* 0x040ff00000041868 */
[C---:B------:R-:W-:Y:S01]  /*1ab30*/  HMMA.16816.F32.BF16 R100, R4.reuse, R30, R100 ;  /* 0x0000001e0464723c */ /* 0x040fe20000041864 */
[----:B------:R-:W1:Y:S07]  /*1ab40*/  LDSM.16.MT88.4 R28, [R196+0xf800] ;  /* 0x00f80000c41c783b */ /* 0x000e6e0000004200 */
[C---:B------:R-:W-:Y:S08]  /*1ab50*/  HMMA.16816.F32.BF16 R44, R4.reuse, R20, R44 ;  /* 0x00000014042c723c */ /* 0x040ff0000004182c */
[C---:B------:R-:W-:Y:S01]  /*1ab60*/  HMMA.16816.F32.BF16 R48, R4.reuse, R22, R48 ;  /* 0x000000160430723c */ /* 0x040fe20000041830 */
[----:B------:R-:W1:Y:S07]  /*1ab70*/  LDSM.16.MT88.4 R20, [R195+0xf800] ;  /* 0x00f80000c314783b */ /* 0x000e6e0000004200 */
[C---:B-----5:R-:W-:Y:S08]  /*1ab80*/  HMMA.16816.F32.BF16 R84, R4.reuse, R16, R84 ;  /* 0x000000100454723c */ /* 0x060ff00000041854 */
[----:B------:R-:W-:Y:S01]  /*1ab90*/  HMMA.16816.F32.BF16 R88, R4, R18, R88 ;  /* 0x000000120458723c */ /* 0x000fe20000041858 */
[----:B------:R-:W5:Y:S06]  /*1aba0*/  LDSM.16.MT88.4 R16, [R194+0xf800] ;  /* 0x00f80000c210783b */ /* 0x000f6c0000004200 */
[----:B------:R-:W-:Y:S01]  /*1abb0*/  F2FP.BF16.PACK_AB R4, R167, R156 ;  /* 0x0000009ca704723e */ /* 0x000fe200000010ff */
[----:B------:R-:W-:Y:S01]  /*1abc0*/  FADD.FTZ R156, R156, R3 ;  /* 0x000000039c9c7221 */ /* 0x000fe20000010000 */
[----:B----4-:R-:W-:Y:S01]  /*1abd0*/  F2FP.BF16.PACK_AB R5, R220, R155 ;  /* 0x0000009bdc05723e */ /* 0x010fe200000010ff */
        /* <DEDUP_REMOVED lines=29> */
[C---:B-----5:R-:W-:Y:S08]  /*1adb0*/  HMMA.16816.F32.BF16 R60, R4.reuse, R16, R60 ;  /* 0x00000010043c723c */ /* 0x060ff0000004183c */
[C---:B------:R-:W-:Y:S08]  /*1adc0*/  HMMA.16816.F32.BF16 R64, R4.reuse, R18, R64 ;  /* 0x000000120440723c */ /* 0x040ff00000041840 */
[C---:B--2---:R-:W-:Y:S08]  /*1add0*/  HMMA.16816.F32.BF16 R76, R4.reuse, R8, R76 ;  /* 0x00000008044c723c */ /* 0x044ff0000004184c */
[C---:B------:R-:W-:Y:S08]  /*1ade0*/  HMMA.16816.F32.BF16 R80, R4.reuse, R10, R80 ;  /* 0x0000000a0450723c */ /* 0x040ff00000041850 */
[C---:B-1----:R-:W-:Y:S08]  /*1adf0*/  HMMA.16816.F32.BF16 R84, R4.reuse, R24, R84 ;  /* 0x000000180454723c */ /* 0x042ff00000041854 */
[C---:B------:R-:W-:Y:S08]  /*1ae00*/  HMMA.16816.F32.BF16 R88, R4.reuse, R26, R88 ;  /* 0x0000001a0458723c */ /* 0x040ff00000041858 */
[C---:B---3--:R-:W-:Y:S08]  /*1ae10*/  HMMA.16816.F32.BF16 R92, R4.reuse, R12, R92 ;  /* 0x0000000c045c723c */ /* 0x048ff0000004185c */
[----:B------:R-:W-:Y:S11]  /*1ae20*/  HMMA.16816.F32.BF16 R96, R4, R14, R96 ;  /* 0x0000000e0460723c */ /* 0x000ff60000041860 */
[----:B------:R-:W-:Y:S08]  /*1ae30*/  @!UPT UIADD3 URZ, URZ, URZ, URZ ;  /* 0x0000003f3f3ff290 */ /* 0x000ff0000fffe03f */
.L_x_2430:
[----:B------:R-:W-:Y:S05]  /*1ae40*/  @!P5 BRA `(.L_x_2439) ;  /* 0x000040500000d947 */ /* 0x000fea0003800000 */
[----:B------:R-:W-:Y:S02]  /*1ae50*/  MOV R0, R3 ;  /* 0x0000000300007202 */ /* 0x000fe40000000f00 */
[----:B------:R-:W-:-:S02]  /*1ae60*/  MOV R2, R132 ;  /* 0x0000008400027202 */ /* 0x000fc40000000f00 */
.L_x_2448:
[----:B------:R-:W-:Y:S01]  /*1ae70*/  ULDC.64 UR4, c[0x0][0x40] ;  /* 0x0000100000047ab9 */ /* 0x000fe20000000a00 */
[----:B------:R-:W-:Y:S04]  /*1ae80*/  DEPBAR.LE SB0, 0x0 ;  /* 0x000080000000791a */ /* 0x000fe80000000000 */
[----:B------:R-:W-:Y:S01]  /*1ae90*/  ISETP.NE.U32.AND P0, PT, R212, RZ, PT ;  /* 0x000000ffd400720c */ /* 0x000fe20003f05070 */
[----:B------:R-:W-:Y:S01]  /*1aea0*/  UIADD3 UR4, UP0, UR4, 0x160, URZ ;  /* 0x0000016004047890 */ /* 0x000fe2000ff1e03f */
[----:B------:R-:W-:Y:S02]  /*1aeb0*/  IADD3 R215, R215, -0x1, RZ ;  /* 0xffffffffd7d77810 */ /* 0x000fe40007ffe0ff */
        /* <DEDUP_REMOVED lines=22> */
[----:B------:R-:W-:Y:S02]  /*1b020*/  ISETP.GE.AND P0, PT, R3, RZ, PT ;  /* 0x000000ff0300720c */ /* 0x000fe40003f06270 */
[-C--:B------:R-:W-:Y:S01]  /*1b030*/  LOP3.LUT R3, RZ, R10.reuse, RZ, 0x33, !PT ;  /* 0x0000000aff037212 */ /* 0x080fe200078e33ff */
        /* <DEDUP_REMOVED lines=20> */
[----:B------:R-:W-:Y:S09]  /*1b180*/  ISETP.NE.AND P1, PT, R10, RZ, PT ;  /* 0x000000ff0a00720c */ /* 0x000ff20003f25270 */
[----:B------:R-:W-:Y:S02]  /*1b190*/  @P4 IADD3 R8, R8, 0x1, RZ ;  /* 0x0000000108084810 */ /* 0x000fe40007ffe0ff */
[----:B------:R-:W-:Y:S03]  /*1b1a0*/  @P5 IADD3 R9, R9, 0x1, RZ ;  /* 0x0000000109095810 */ /* 0x000fe60007ffe0ff */
[----:B------:R-:W-:Y:S02]  /*1b1b0*/  @!P0 IMAD.MOV R8, RZ, RZ, -R8 ;  /* 0x000000ffff088224 */ /* 0x000fe400078e0a08 */
[----:B------:R-:W-:Y:S03]  /*1b1c0*/  @!P2 IMAD.MOV R9, RZ, RZ, -R9 ;  /* 0x000000ffff09a224 */ /* 0x000fe600078e0a09 */
[C---:B------:R-:W-:Y:S02]  /*1b1d0*/  SEL R5, R3.reuse, R8, !P1 ;  /* 0x0000000803057207 */ /* 0x040fe40004800000 */
[----:B------:R-:W-:Y:S02]  /*1b1e0*/  SEL R9, R3, R9, !P1 ;  /* 0x0000000903097207 */ /* 0x000fe40004800000 */
[-C--:B------:R-:W-:Y:S02]  /*1b1f0*/  LEA R18, P1, R5, R212.reuse, 0x2 ;  /* 0x000000d405127211 */ /* 0x080fe400078210ff */
[----:B------:R-:W-:Y:S02]  /*1b200*/  LEA R16, P0, R9, R212, 0x2 ;  /* 0x000000d409107211 */ /* 0x000fe400078010ff */
[-C--:B------:R-:W-:Y:S01]  /*1b210*/  LEA.HI.X.SX32 R19, R5, R213.reuse, 0x2, P1 ;  /* 0x000000d505137211 */ /* 0x080fe200008f16ff */
[C---:B------:R-:W-:Y:S01]  /*1b220*/  IMAD.IADD R5, R9.reuse, 0x1, -R5 ;  /* 0x0000000109057824 */ /* 0x040fe200078e0a05 */
[----:B------:R-:W-:Y:S03]  /*1b230*/  LEA.HI.X.SX32 R17, R9, R213, 0x2, P0 ;  /* 0x000000d509117211 */ /* 0x000fe600000f16ff */
[----:B------:R-:W-:Y:S01]  /*1b240*/  IMAD R10, R10, R5, -0x40 ;  /* 0xffffffc00a0a7424 */ /* 0x000fe200078e0205 */
[----:B------:R-:W4:Y:S04]  /*1b250*/  LD.E R3, [R18.64] ;  /* 0x0000000412037980 */ /* 0x000f28000c101900 */
[----:B------:R-:W4:Y:S01]  /*1b260*/  LD.E R4, [R16.64] ;  /* 0x0000000410047980 */ /* 0x000f22000c101900 */
[----:B------:R-:W-:Y:S01]  /*1b270*/  SHF.R.S32.HI R6, RZ, 0x1f, R10 ;  /* 0x0000001fff067819 */ /* 0x000fe2000001140a */
        /* <DEDUP_REMOVED lines=11> */
.L_x_2441:
[----:B------:R-:W-:Y:S02]  /*1b330*/  ULDC.64 UR4, c[0x0][0x118] ;  /* 0x0000460000047ab9 */ /* 0x000fe40000000a00 */
[----:B------:R-:W2:Y:S02]  /*1b340*/  LD.E R10, [R132.64+0x40] ;  /* 0x00004004840a7980 */ /* 0x000ea4000c101900 */
[----:B--2---:R-:W-:Y:S04]  /*1b350*/  LEA R10, -R10, RZ, 0x6 ;  /* 0x000000ff0a0a7211 */ /* 0x004fe800078e31ff */
[----:B------:R-:W-:Y:S02]  /*1b360*/  SHF.R.S32.HI R6, RZ, 0x1f, R10 ;  /* 0x0000001fff067819 */ /* 0x000fe4000001140a */
.L_x_2442:
[----:B------:R-:W-:Y:S05]  /*1b370*/  BSYNC B0 ;  /* 0x0000000000007941 */ /* 0x000fea0003800000 */
.L_x_2440:
[----:B------:R-:W-:Y:S01]  /*1b380*/  LOP3.LUT P5, RZ, R214, 0x1, RZ, 0xc0, !PT ;  /* 0x00000001d6ff7812 */ /* 0x000fe200078ac0ff */
[----:B------:R-:W-:Y:S01]  /*1b390*/  ULDC.64 UR4, c[0x0][0x118] ;  /* 0x0000460000047ab9 */ /* 0x000fe20000000a00 */
[----:B------:R-:W-:Y:S01]  /*1b3a0*/  LEA R224, P0, R10, R164, 0x1 ;  /* 0x000000a40ae07211 */ /* 0x000fe200078008ff */
[----:B------:R-:W-:Y:S01]  /*1b3b0*/  BSSY B1, `(.L_x_2443) ;  /* 0x000019f000017945 */ /* 0x000fe20003800000 */
[----:B------:R-:W-:Y:S02]  /*1b3c0*/  LOP3.LUT P4, RZ, R214, 0x2, RZ, 0xc0, !PT ;  /* 0x00000002d6ff7812 */ /* 0x000fe4000788c0ff */
[-C--:B------:R-:W-:Y:S02]  /*1b3d0*/  LEA.HI.X R225, R10, R165.reuse, R6, 0x1, P0 ;  /* 0x000000a50ae17211 */ /* 0x080fe400000f0c06 */
        /* <DEDUP_REMOVED lines=55> */
[----:B------:R-:W-:Y:S03]  /*1b750*/  ISETP.GT.AND P0, PT, R215, R202, PT ;  /* 0x000000cad700720c */ /* 0x000fe60003f04270 */
        /* <DEDUP_REMOVED lines=181> */
[C---:B----4-:R-:W-:Y:S07]  /*1c2b0*/  HMMA.16816.F32.BF16 R4, R160.reuse, R164, R4 ;  /* 0x000000a4a004723c */ /* 0x050fee0000041804 */
[----:B------:R-:W-:Y:S01]  /*1c2c0*/  IMAD.MOV.U32 R164, RZ, RZ, R224 ;  /* 0x000000ffffa47224 */ /* 0x000fe200078e00e0 */
[C---:B------:R-:W-:Y:S04]  /*1c2d0*/  HMMA.16816.F32.BF16 R8, R160.reuse, R166, R8 ;  /* 0x000000a6a008723c */ /* 0x040fe80000041808 */
[----:B------:R-:W-:Y:S04]  /*1c2e0*/  IMAD.MOV.U32 R165, RZ, RZ, R225 ;  /* 0x000000ffffa57224 */ /* 0x000fe800078e00e1 */
[C---:B------:R-:W-:Y:S08]  /*1c2f0*/  HMMA.16816.F32.BF16 R12, R160.reuse, R168, R12 ;  /* 0x000000a8a00c723c */ /* 0x040ff0000004180c */
[C---:B------:R-:W-:Y:S08]  /*1c300*/  HMMA.16816.F32.BF16 R16, R160.reuse, R170, R16 ;  /* 0x000000aaa010723c */ /* 0x040ff00000041810 */
[C---:B-----5:R-:W-:Y:S08]  /*1c310*/  HMMA.16816.F32.BF16 R20, R160.reuse, R156, R20 ;  /* 0x0000009ca014723c */ /* 0x060ff00000041814 */
[C---:B------:R-:W-:Y:S08]  /*1c320*/  HMMA.16816.F32.BF16 R24, R160.reuse, R158, R24 ;  /* 0x0000009ea018723c */ /* 0x040ff00000041818 */
[C---:B------:R-:W-:Y:S08]  /*1c330*/  HMMA.16816.F32.BF16 R28, R160.reuse, R172, R28 ;  /* 0x000000aca01c723c */ /* 0x040ff0000004181c */
        /* <DEDUP_REMOVED lines=30> */
[CC--:B------:R-:W-:Y:S02]  /*1c520*/  IMAD R134, R138.reuse, R137.reuse, R134 ;  /* 0x000000898a867224 */ /* 0x0c0fe400078e0286 */
        /* <DEDUP_REMOVED lines=14> */
[C---:B------:R-:W-:Y:S01]  /*1c610*/  ISETP.NE.AND P2, PT, R142.reuse, RZ, PT ;  /* 0x000000ff8e00720c */ /* 0x040fe20003f45270 */
[----:B------:R-:W-:Y:S02]  /*1c620*/  @!P0 IMAD.MOV R138, RZ, RZ, -R138 ;  /* 0x000000ffff8a8224 */ /* 0x000fe400078e0a8a */
[----:B------:R-:W-:Y:S03]  /*1c630*/  @!P1 IMAD.MOV R141, RZ, RZ, -R141 ;  /* 0x000000ffff8d9224 */ /* 0x000fe600078e0a8d */
[C---:B------:R-:W-:Y:S02]  /*1c640*/  SEL R137, R3.reuse, R138, !P2 ;  /* 0x0000008a03897207 */ /* 0x040fe40005000000 */
[----:B------:R-:W-:Y:S01]  /*1c650*/  SEL R141, R3, R141, !P2 ;  /* 0x0000008d038d7207 */ /* 0x000fe20005000000 */
[----:B------:R-:W3:Y:S01]  /*1c660*/  LD.E.64 R138, [R132.64+0x38] ;  /* 0x00003804848a7980 */ /* 0x000ee2000c101b00 */
        /* <DEDUP_REMOVED lines=20> */
.L_x_2446:
[----:B------:R-:W-:Y:S02]  /*1c7b0*/  ULDC.64 UR4, c[0x0][0x118] ;  /* 0x0000460000047ab9 */ /* 0x000fe40000000a00 */
[----:B------:R-:W2:Y:S02]  /*1c7c0*/  LD.E R142, [R132.64+0x38] ;  /* 0x00003804848e7980 */ /* 0x000ea4000c101900 */
[----:B--2---:R-:W-:Y:S04]  /*1c7d0*/  LEA R142, -R142, RZ, 0x6 ;  /* 0x000000ff8e8e7211 */ /* 0x004fe800078e31ff */
[----:B------:R-:W-:Y:S02]  /*1c7e0*/  SHF.R.S32.HI R136, RZ, 0x1f, R142 ;  /* 0x0000001fff887819 */ /* 0x000fe4000001148e */
.L_x_2447:
[----:B------:R-:W-:Y:S05]  /*1c7f0*/  BSYNC B0 ;  /* 0x0000000000007941 */ /* 0x000fea0003800000 */
.L_x_2445:
        /* <DEDUP_REMOVED lines=90> */
.L_x_2444:
[----:B------:R-:W-:Y:S05]  /*1cda0*/  BSYNC B1 ;  /* 0x0000000000017941 */ /* 0x000fea0003800000 */
.L_x_2443:
[----:B------:R-:W-:Y:S01]  /*1cdb0*/  ULDC.64 UR4, c[0x0][0x118] ;  /* 0x0000460000047ab9 */ /* 0x000fe20000000a00 */
[----:B------:R-:W2:Y:S08]  /*1cdc0*/  S2R R134, SR_TID.X ;  /* 0x0000000000867919 */ /* 0x000eb00000002100 */
[----:B------:R3:W4:Y:S01]  /*1cdd0*/  LD.E R133, [R132.64+0xdc] ;  /* 0x0000dc0484857980 */ /* 0x000722000c101900 */
[----:B--2---:R-:W-:Y:S05]  /*1cde0*/  IMAD.SHL.U32 R134, R134, 0x2, RZ ;  /* 0x0000000286867824 */ /* 0x004fea00078e00ff */
[----:B------:R-:W-:Y:S05]  /*1cdf0*/  LOP3.LUT R134, R134, 0x6, RZ, 0xc0, !PT ;  /* 0x0000000686867812 */ /* 0x000fea00078ec0ff */
[----:B------:R-:W-:Y:S05]  /*1ce00*/  IMAD R3, R215, 0x40, R134 ;  /* 0x00000040d7037824 */ /* 0x000fea00078e0286 */
[C---:B------:R-:W-:Y:S02]  /*1ce10*/  IADD3 R134, R3.reuse, 0x1, RZ ;  /* 0x0000000103867810 */ /* 0x040fe40007ffe0ff */
[CC--:B------:R-:W-:Y:S02]  /*1ce20*/  ISETP.GE.AND P2, PT, R3.reuse, R219.reuse, PT ;  /* 0x000000db0300720c */ /* 0x0c0fe40003f46270 */
[C---:B------:R-:W-:Y:S02]  /*1ce30*/  ISETP.GE.AND P6, PT, R134.reuse, R219, PT ;  /* 0x000000db8600720c */ /* 0x040fe40003fc6270 */
[CC--:B------:R-:W-:Y:S02]  /*1ce40*/  ISETP.GE.AND P1, PT, R134.reuse, R217.reuse, PT ;  /* 0x000000d98600720c */ /* 0x0c0fe40003f26270 */
[C---:B------:R-:W-:Y:S02]  /*1ce50*/  ISETP.GE.AND P3, PT, R3.reuse, R217, PT ;  /* 0x000000d90300720c */ /* 0x040fe40003f66270 */
[C---:B------:R-:W-:Y:S02]  /*1ce60*/  ISETP.GE.OR P1, PT, R134.reuse, R216, !P1 ;  /* 0x000000d88600720c */ /* 0x040fe40004f26670 */
[C---:B---3--:R-:W-:Y:S02]  /*1ce70*/  IADD3 R132, R3.reuse, 0x9, RZ ;  /* 0x0000000903847810 */ /* 0x048fe40007ffe0ff */
[CC--:B------:R-:W-:Y:S02]  /*1ce80*/  ISETP.GE.OR P2, PT, R3.reuse, R218.reuse, !P2 ;  /* 0x000000da0300720c */ /* 0x0c0fe40005746670 */
[----:B------:R-:W-:Y:S02]  /*1ce90*/  ISETP.GE.OR P6, PT, R134, R218, !P6 ;  /* 0x000000da8600720c */ /* 0x000fe400077c6670 */
[C---:B------:R-:W-:Y:S02]  /*1cea0*/  IADD3 R134, R3.reuse, 0x8, RZ ;  /* 0x0000000803867810 */ /* 0x040fe40007ffe0ff */
[-C--:B------:R-:W-:Y:S02]  /*1ceb0*/  ISETP.GE.AND P5, PT, R132, R219.reuse, PT ;  /* 0x000000db8400720c */ /* 0x080fe40003fa6270 */
[C---:B------:R-:W-:Y:S02]  /*1cec0*/  ISETP.GE.AND P0, PT, R134.reuse, R219, PT ;  /* 0x000000db8600720c */ /* 0x040fe40003f06270 */
[-C--:B------:R-:W-:Y:S02]  /*1ced0*/  ISETP.GE.AND P4, PT, R134, R217.reuse, PT ;  /* 0x000000d98600720c */ /* 0x080fe40003f86270 */
[----:B-1----:R-:W-:Y:S02]  /*1cee0*/  FSEL R139, R4, -INF , !P2 ;  /* 0xff800000048b7808 */ /* 0x002fe40005000000 */
[-C--:B------:R-:W-:Y:S02]  /*1cef0*/  ISETP.GE.AND P2, PT, R132, R217.reuse, PT ;  /* 0x000000d98400720c */ /* 0x080fe40003f46270 */
[C---:B------:R-:W-:Y:S02]  /*1cf00*/  ISETP.GE.OR P3, PT, R3.reuse, R216, !P3 ;  /* 0x000000d80300720c */ /* 0x040fe40005f66670 */
[C---:B------:R-:W-:Y:S02]  /*1cf10*/  ISETP.GE.OR P0, PT, R134.reuse, R218, !P0 ;  /* 0x000000da8600720c */ /* 0x040fe40004706670 */
[----:B------:R-:W-:Y:S02]  /*1cf20*/  ISETP.GE.OR P4, PT, R134, R216, !P4 ;  /* 0x000000d88600720c */ /* 0x000fe40006786670 */
[C---:B------:R-:W-:Y:S02]  /*1cf30*/  ISETP.GE.OR P5, PT, R132.reuse, R218, !P5 ;  /* 0x000000da8400720c */ /* 0x040fe40006fa6670 */
[-C--:B------:R-:W-:Y:S02]  /*1cf40*/  ISETP.GE.OR P2, PT, R132, R216.reuse, !P2 ;  /* 0x000000d88400720c */ /* 0x080fe40005746670 */
[C---:B------:R-:W-:Y:S02]  /*1cf50*/  IADD3 R132, R3.reuse, 0x10, RZ ;  /* 0x0000001003847810 */ /* 0x040fe40007ffe0ff */
[C---:B------:R-:W-:Y:S02]  /*1cf60*/  IADD3 R4, R3.reuse, 0x11, RZ ;  /* 0x0000001103047810 */ /* 0x040fe40007ffe0ff */
[----:B------:R-:W-:Y:S02]  /*1cf70*/  FSEL R137, R6, -INF , !P3 ;  /* 0xff80000006897808 */ /* 0x000fe40005800000 */
[----:B------:R-:W-:Y:S02]  /*1cf80*/  IADD3 R6, R3, 0x18, RZ ;  /* 0x0000001803067810 */ /* 0x000fe40007ffe0ff */
[-C--:B------:R-:W-:Y:S02]  /*1cf90*/  ISETP.GE.AND P3, PT, R132, R217.reuse, PT ;  /* 0x000000d98400720c */ /* 0x080fe40003f66270 */
[----:B------:R-:W-:Y:S02]  /*1cfa0*/  FSEL R8, R8, -INF , !P0 ;  /* 0xff80000008087808 */ /* 0x000fe40004000000 */
[----:B------:R-:W-:Y:S02]  /*1cfb0*/  FSEL R10, R10, -INF , !P4 ;  /* 0xff8000000a0a7808 */ /* 0x000fe40006000000 */
[----:B------:R-:W-:Y:S02]  /*1cfc0*/  FSEL R11, R11, -INF , !P2 ;  /* 0xff8000000b0b7808 */ /* 0x000fe40005000000 */
[----:B------:R-:W-:Y:S02]  /*1cfd0*/  ISETP.GE.AND P0, PT, R4, R217, PT ;  /* 0x000000d90400720c */ /* 0x000fe40003f06270 */
[C---:B------:R-:W-:Y:S02]  /*1cfe0*/  ISETP.GE.AND P2, PT, R6.reuse, R219, PT ;  /* 0x000000db0600720c */ /* 0x040fe40003f46270 */
[----:B------:R-:W-:Y:S02]  /*1cff0*/  ISETP.GE.AND P4, PT, R6, R217, PT ;  /* 0x000000d90600720c */ /* 0x000fe40003f86270 */
[-C--:B------:R-:W-:Y:S02]  /*1d000*/  ISETP.GE.OR P3, PT, R132, R216.reuse, !P3 ;  /* 0x000000d88400720c */ /* 0x080fe40005f66670 */
[----:B------:R-:W-:Y:S02]  /*1d010*/  ISETP.GE.OR P0, PT, R4, R216, !P0 ;  /* 0x000000d80400720c */ /* 0x000fe40004706670 */
[C---:B------:R-:W-:Y:S02]  /*1d020*/  ISETP.GE.OR P2, PT, R6.reuse, R218, !P2 ;  /* 0x000000da0600720c */ /* 0x040fe40005746670 */
[----:B------:R-:W-:Y:S02]  /*1d030*/  ISETP.GE.OR P4, PT, R6, R216, !P4 ;  /* 0x000000d80600720c */ /* 0x000fe40006786670 */
[----:B------:R-:W-:Y:S02]  /*1d040*/  IADD3 R6, R3, 0x20, RZ ;  /* 0x0000002003067810 */ /* 0x000fe40007ffe0ff */
[----:B------:R-:W-:Y:S02]  /*1d050*/  FSEL R143, R14, -INF , !P3 ;  /* 0xff8000000e8f7808 */ /* 0x000fe40005800000 */
        /* <DEDUP_REMOVED lines=8> */
[----:B------:R-:W-:Y:S02]  /*1d0e0*/  FMNMX.FTZ R6, R139, R2, !PT ;  /* 0x000000028b067209 */ /* 0x000fe40007810000 */
[----:B------:R-:W-:Y:S02]  /*1d0f0*/  FSEL R163, R13, -INF , !P6 ;  /* 0xff8000000da37808 */ /* 0x000fe40007000000 */
[----:B------:R-:W-:Y:S02]  /*1d100*/  FSEL R7, R7, -INF , !P1 ;  /* 0xff80000007077808 */ /* 0x000fe40004800000 */
[C---:B------:R-:W-:Y:S02]  /*1d110*/  ISETP.GE.AND P1, PT, R132.reuse, R219, PT ;  /* 0x000000db8400720c */ /* 0x040fe40003f26270 */
[----:B------:R-:W-:Y:S02]  /*1d120*/  FMNMX.FTZ R13, R5, R6, !PT ;  /* 0x00000006050d7209 */ /* 0x000fe40007810000 */
[----:B------:R-:W-:Y:S02]  /*1d130*/  ISETP.GE.OR P1, PT, R132, R218, !P1 ;  /* 0x000000da8400720c */ /* 0x000fe40004f26670 */
[----:B------:R-:W-:Y:S02]  /*1d140*/  FSEL R9, R9, -INF , !P5 ;  /* 0xff80000009097808 */ /* 0x000fe40006800000 */
[----:B------:R-:W-:Y:S02]  /*1d150*/  FMNMX.FTZ R6, R8, R13, !PT ;  /* 0x0000000d08067209 */ /* 0x000fe40007810000 */
[----:B------:R-:W-:Y:S02]  /*1d160*/  IADD3 R4, R3, 0x19, RZ ;  /* 0x0000001903047810 */ /* 0x000fe40007ffe0ff */
[----:B------:R-:W-:Y:S02]  /*1d170*/  FMNMX.FTZ R13, R9, R6, !PT ;  /* 0x00000006090d7209 */ /* 0x000fe40007810000 */
[----:B------:R-:W-:Y:S02]  /*1d180*/  FSEL R174, R12, -INF , !P1 ;  /* 0xff8000000cae7808 */ /* 0x000fe40004800000 */
[----:B------:R-:W-:Y:S02]  /*1d190*/  ISETP.GE.AND P5, PT, R4, R219, PT ;  /* 0x000000db0400720c */ /* 0x000fe40003fa6270 */
[----:B------:R-:W-:Y:S02]  /*1d1a0*/  FMNMX.FTZ R14, R174, R13, !PT ;  /* 0x0000000dae0e7209 */ /* 0x000fe40007810000 */
[----:B------:R-:W-:Y:S02]  /*1d1b0*/  ISETP.GE.AND P1, PT, R4, R217, PT ;  /* 0x000000d90400720c */ /* 0x000fe40003f26270 */
[----:B------:R-:W-:Y:S02]  /*1d1c0*/  FSEL R162, R16, -INF , !P2 ;  /* 0xff80000010a27808 */ /* 0x000fe40005000000 */
[----:B------:R-:W-:Y:S02]  /*1d1d0*/  FMNMX.FTZ R13, R163, R14, !PT ;  /* 0x0000000ea30d7209 */ /* 0x000fe40007810000 */
[C---:B------:R-:W-:Y:S02]  /*1d1e0*/  ISETP.GE.OR P5, PT, R4.reuse, R218, !P5 ;  /* 0x000000da0400720c */ /* 0x040fe40006fa6670 */
[----:B------:R-:W-:Y:S02]  /*1d1f0*/  ISETP.GE.OR P1, PT, R4, R216, !P1 ;  /* 0x000000d80400720c */ /* 0x000fe40004f26670 */
[----:B------:R-:W-:Y:S02]  /*1d200*/  IADD3 R4, R3, 0x21, RZ ;  /* 0x0000002103047810 */ /* 0x000fe40007ffe0ff */
[----:B------:R-:W-:Y:S02]  /*1d210*/  FMNMX.FTZ R14, R137, R0, !PT ;  /* 0x00000000890e7209 */ /* 0x000fe40007810000 */
[----:B------:R-:W-:Y:S02]  /*1d220*/  FMNMX.FTZ R16, R162, R13, !PT ;  /* 0x0000000da2107209 */ /* 0x000fe40007810000 */
[----:B------:R-:W-:Y:S02]  /*1d230*/  FMNMX.FTZ R13, R7, R14, !PT ;  /* 0x0000000e070d7209 */ /* 0x000fe40007810000 */
[C---:B------:R-:W-:Y:S02]  /*1d240*/  ISETP.GE.AND P6, PT, R4.reuse, R219, PT ;  /* 0x000000db0400720c */ /* 0x040fe40003fc6270 */
[C---:B------:R-:W-:Y:S02]  /*1d250*/  ISETP.GE.AND P2, PT, R4.reuse, R217, PT ;  /* 0x000000d90400720c */ /* 0x040fe40003f46270 */
[----:B------:R-:W-:Y:S02]  /*1d260*/  FSEL R161, R17, -INF , !P5 ;  /* 0xff80000011a17808 */ /* 0x000fe40006800000 */
[C---:B------:R-:W-:Y:S02]  /*1d270*/  ISETP.GE.OR P6, PT, R4.reuse, R218, !P6 ;  /* 0x000000da0400720c */ /* 0x040fe400077c6670 */
[----:B------:R-:W-:Y:S02]  /*1d280*/  ISETP.GE.OR P2, PT, R4, R216, !P2 ;  /* 0x000000d80400720c */ /* 0x000fe40005746670 */
[----:B------:R-:W-:Y:S02]  /*1d290*/  FMNMX.FTZ R14, R10, R13, !PT ;  /* 0x0000000d0a0e7209 */ /* 0x000fe40007810000 */
[C---:B------:R-:W-:Y:S02]  /*1d2a0*/  IADD3 R4, R3.reuse, 0x28, RZ ;  /* 0x0000002803047810 */ /* 0x040fe40007ffe0ff */
[----:B------:R-:W-:Y:S02]  /*1d2b0*/  IADD3 R12, R3, 0x29, RZ ;  /* 0x00000029030c7810 */ /* 0x000fe40007ffe0ff */
[----:B------:R-:W-:Y:S02]  /*1d2c0*/  FSEL R141, R18, -INF , !P4 ;  /* 0xff800000128d7808 */ /* 0x000fe40006000000 */
[----:B------:R-:W-:Y:S02]  /*1d2d0*/  FSEL R160, R20, -INF , !P0 ;  /* 0xff80000014a07808 */ /* 0x000fe40004000000 */
[----:B------:R-:W-:Y:S02]  /*1d2e0*/  FMNMX.FTZ R15, R161, R16, !PT ;  /* 0x00000010a10f7209 */ /* 0x000fe40007810000 */
[----:B------:R-:W-:Y:S02]  /*1d2f0*/  FMNMX.FTZ R14, R11, R14, !PT ;  /* 0x0000000e0b0e7209 */ /* 0x000fe40007810000 */
[-C--:B------:R-:W-:Y:S02]  /*1d300*/  ISETP.GE.AND P5, PT, R4, R219.reuse, PT ;  /* 0x000000db0400720c */ /* 0x080fe40003fa6270 */
[C---:B------:R-:W-:Y:S02]  /*1d310*/  ISETP.GE.AND P4, PT, R12.reuse, R219, PT ;  /* 0x000000db0c00720c */ /* 0x040fe40003f86270 */
[----:B------:R-:W-:Y:S02]  /*1d320*/  ISETP.GE.AND P0, PT, R12, R217, PT ;  /* 0x000000d90c00720c */ /* 0x000fe40003f06270 */
[----:B------:R-:W-:Y:S02]  /*1d330*/  FSEL R159, R21, -INF , !P6 ;  /* 0xff800000159f7808 */ /* 0x000fe40007000000 */
[----:B------:R-:W-:Y:S02]  /*1d340*/  FMNMX.FTZ R16, R160, R15, !PT ;  /* 0x0000000fa0107209 */ /* 0x000fe40007810000 */
[----:B------:R-:W-:Y:S02]  /*1d350*/  FMNMX.FTZ R15, R143, R14, !PT ;  /* 0x0000000e8f0f7209 */ /* 0x000fe40007810000 */
[-C--:B------:R-:W-:Y:S02]  /*1d360*/  ISETP.GE.OR P5, PT, R4, R218.reuse, !P5 ;  /* 0x000000da0400720c */ /* 0x080fe40006fa6670 */
[C---:B------:R-:W-:Y:S02]  /*1d370*/  ISETP.GE.OR P4, PT, R12.reuse, R218, !P4 ;  /* 0x000000da0c00720c */ /* 0x040fe40006786670 */
[----:B------:R-:W-:Y:S02]  /*1d380*/  ISETP.GE.OR P0, PT, R12, R216, !P0 ;  /* 0x000000d80c00720c */ /* 0x000fe40004706670 */
[----:B------:R-:W-:Y:S02]  /*1d390*/  IADD3 R12, R3, 0x30, RZ ;  /* 0x00000030030c7810 */ /* 0x000fe40007ffe0ff */
[----:B------:R-:W-:Y:S02]  /*1d3a0*/  FSEL R140, R19, -INF , !P1 ;  /* 0xff800000138c7808 */ /* 0x000fe40004800000 */
[----:B------:R-:W-:Y:S02]  /*1d3b0*/  FSEL R158, R24, -INF , !P5 ;  /* 0xff800000189e7808 */ /* 0x000fe40006800000 */
[----:B------:R-:W-:Y:S02]  /*1d3c0*/  FMNMX.FTZ R13, R159, R16, !PT ;  /* 0x000000109f0d7209 */ /* 0x000fe40007810000 */
[----:B------:R-:W-:Y:S02]  /*1d3d0*/  FMNMX.FTZ R14, R142, R15, !PT ;  /* 0x0000000f8e0e7209 */ /* 0x000fe40007810000 */
[----:B------:R-:W-:Y:S02]  /*1d3e0*/  ISETP.GE.AND P6, PT, R12, R219, PT ;  /* 0x000000db0c00720c */ /* 0x000fe40003fc6270 */
[----:B------:R-:W-:Y:S02]  /*1d3f0*/  ISETP.GE.AND P1, PT, R4, R217, PT ;  /* 0x000000d90400720c */ /* 0x000fe40003f26270 */
[----:B------:R-:W-:Y:S02]  /*1d400*/  IADD3 R6, R3, 0x31, RZ ;  /* 0x0000003103067810 */ /* 0x000fe40007ffe0ff */
[----:B------:R-:W-:Y:S02]  /*1d410*/  FSEL R157, R25, -INF , !P4 ;  /* 0xff800000199d7808 */ /* 0x000fe40006000000 */
[----:B------:R-:W-:Y:S02]  /*1d420*/  FMNMX.FTZ R16, R158, R13, !PT ;  /* 0x0000000d9e107209 */ /* 0x000fe40007810000 */
[----:B------:R-:W-:Y:S02]  /*1d430*/  FMNMX.FTZ R13, R141, R14, !PT ;  /* 0x0000000e8d0d7209 */ /* 0x000fe40007810000 */
[----:B------:R-:W-:Y:S02]  /*1d440*/  ISETP.GE.OR P1, PT, R4, R216, !P1 ;  /* 0x000000d80400720c */ /* 0x000fe40004f26670 */
[----:B------:R-:W-:Y:S02]  /*1d450*/  ISETP.GE.OR P6, PT, R12, R218, !P6 ;  /* 0x000000da0c00720c */ /* 0x000fe400077c6670 */
[----:B------:R-:W-:Y:S02]  /*1d460*/  IADD3 R4, R3, 0x38, RZ ;  /* 0x0000003803047810 */ /* 0x000fe40007ffe0ff */
[----:B------:R-:W-:Y:S02]  /*1d470*/  ISETP.GE.AND P5, PT, R6, R219, PT ;  /* 0x000000db0600720c */ /* 0x000fe40003fa6270 */
[----:B------:R-:W-:Y:S02]  /*1d480*/  FSEL R152, R28, -INF , !P6 ;  /* 0xff8000001c987808 */ /* 0x000fe40007000000 */
[----:B------:R-:W-:Y:S02]  /*1d490*/  FMNMX.FTZ R15, R157, R16, !PT ;  /* 0x000000109d0f7209 */ /* 0x000fe40007810000 */
[----:B------:R-:W-:Y:S02]  /*1d4a0*/  FSEL R156, R22, -INF , !P3 ;  /* 0xff800000169c7808 */ /* 0x000fe40005800000 */
[----:B------:R-:W-:Y:S02]  /*1d4b0*/  FMNMX.FTZ R13, R140, R13, !PT ;  /* 0x0000000d8c0d7209 */ /* 0x000fe40007810000 */
[-C--:B------:R-:W-:Y:S02]  /*1d4c0*/  ISETP.GE.OR P5, PT, R6, R218.reuse, !P5 ;  /* 0x000000da0600720c */ /* 0x080fe40006fa6670 */
[----:B------:R-:W-:Y:S02]  /*1d4d0*/  ISETP.GE.AND P4, PT, R4, R219, PT ;  /* 0x000000db0400720c */ /* 0x000fe40003f86270 */
[----:B------:R-:W-:Y:S02]  /*1d4e0*/  FSEL R151, R29, -INF , !P5 ;  /* 0xff8000001d977808 */ /* 0x000fe40006800000 */
[----:B------:R-:W-:Y:S02]  /*1d4f0*/  FMNMX.FTZ R14, R152, R15, !PT ;  /* 0x0000000f980e7209 */ /* 0x000fe40007810000 */
[----:B------:R-:W-:Y:S02]  /*1d500*/  FSEL R155, R23, -INF , !P2 ;  /* 0xff800000179b7808 */ /* 0x000fe40005000000 */
[----:B------:R-:W-:Y:S01]  /*1d510*/  FMNMX.FTZ R16, R156, R13, !PT ;  /* 0x0000000d9c107209 */ /* 0x000fe20007810000 */
[----:B------:R-:W-:Y:S01]  /*1d520*/  LDSM.16.MT88.4 R20, [R196+0xc000] ;  /* 0x00c00000c414783b */ /* 0x000fe20000004200 */
[----:B------:R-:W-:Y:S02]  /*1d530*/  IADD3 R3, R3, 0x39, RZ ;  /* 0x0000003903037810 */ /* 0x000fe40007ffe0ff */
[----:B------:R-:W-:Y:S02]  /*1d540*/  ISETP.GE.OR P4, PT, R4, R218, !P4 ;  /* 0x000000da0400720c */ /* 0x000fe40006786670 */
[----:B------:R-:W-:Y:S02]  /*1d550*/  FMNMX.FTZ R14, R151, R14, !PT ;  /* 0x0000000e970e7209 */ /* 0x000fe40007810000 */
[----:B------:R-:W-:Y:S02]  /*1d560*/  FSEL R149, R32, -INF , !P4 ;  /* 0xff80000020957808 */ /* 0x000fe40006000000 */
[----:B------:R-:W-:Y:S02]  /*1d570*/  FSEL R154, R26, -INF , !P1 ;  /* 0xff8000001a9a7808 */ /* 0x000fe40004800000 */
[----:B------:R-:W-:Y:S02]  /*1d580*/  FMNMX.FTZ R15, R155, R16, !PT ;  /* 0x000000109b0f7209 */ /* 0x000fe40007810000 */
[----:B------:R-:W-:Y:S02]  /*1d590*/  ISETP.GE.AND P6, PT, R3, R219, PT ;  /* 0x000000db0300720c */ /* 0x000fe40003fc6270 */
[----:B------:R-:W-:Y:S02]  /*1d5a0*/  ISETP.GE.AND P2, PT, R12, R217, PT ;  /* 0x000000d90c00720c */ /* 0x000fe40003f46270 */
[----:B------:R-:W-:Y:S02]  /*1d5b0*/  FMNMX.FTZ R17, R149, R14, !PT ;  /* 0x0000000e95117209 */ /* 0x000fe40007810000 */
[----:B------:R-:W-:Y:S02]  /*1d5c0*/  FSEL R153, R27, -INF , !P0 ;  /* 0xff8000001b997808 */ /* 0x000fe40004000000 */
[----:B------:R-:W-:Y:S02]  /*1d5d0*/  FMNMX.FTZ R14, R154, R15, !PT ;  /* 0x0000000f9a0e7209 */ /* 0x000fe40007810000 */
[----:B------:R-:W-:Y:S02]  /*1d5e0*/  ISETP.GE.OR P6, PT, R3, R218, !P6 ;  /* 0x000000da0300720c */ /* 0x000fe400077c6670 */
[----:B------:R-:W-:Y:S02]  /*1d5f0*/  ISETP.GE.OR P1, PT, R12, R216, !P2 ;  /* 0x000000d80c00720c */ /* 0x000fe40005726670 */
[-C--:B------:R-:W-:Y:S02]  /*1d600*/  ISETP.GE.AND P2, PT, R6, R217.reuse, PT ;  /* 0x000000d90600720c */ /* 0x080fe40003f46270 */
[----:B------:R-:W-:Y:S02]  /*1d610*/  FSEL R148, R33, -INF , !P6 ;  /* 0xff80000021947808 */ /* 0x000fe40007000000 */
[----:B------:R-:W-:Y:S02]  /*1d620*/  FSEL R147, R30, -INF , !P1 ;  /* 0xff8000001e937808 */ /* 0x000fe40004800000 */
[----:B------:R-:W-:Y:S02]  /*1d630*/  FMNMX.FTZ R14, R153, R14, !PT ;  /* 0x0000000e990e7209 */ /* 0x000fe40007810000 */
[----:B------:R-:W-:Y:S02]  /*1d640*/  ISETP.GE.OR P2, PT, R6, R216, !P2 ;  /* 0x000000d80600720c */ /* 0x000fe40005746670 */
[----:B------:R-:W-:Y:S02]  /*1d650*/  ISETP.GE.AND P0, PT, R4, R217, PT ;  /* 0x000000d90400720c */ /* 0x000fe40003f06270 */
[----:B------:R-:W-:Y:S02]  /*1d660*/  FMNMX.FTZ R13, R148, R17, !PT ;  /* 0x00000011940d7209 */ /* 0x000fe40007810000 */
[----:B------:R-:W-:Y:S02]  /*1d670*/  FSEL R146, R31, -INF , !P2 ;  /* 0xff8000001f927808 */ /* 0x000fe40005000000 */
[----:B------:R-:W-:Y:S01]  /*1d680*/  FMNMX.FTZ R15, R147, R14, !PT ;  /* 0x0000000e930f7209 */ /* 0x000fe20007810000 */
[----:B------:R-:W1:Y:S01]  /*1d690*/  SHFL.BFLY PT, R12, R13, 0x2, 0x1f ;  /* 0x0c401f000d0c7f89 */ /* 0x000e6200000e0000 */
[-C--:B------:R-:W-:Y:S02]  /*1d6a0*/  ISETP.GE.OR P1, PT, R4, R216.reuse, !P0 ;  /* 0x000000d80400720c */ /* 0x080fe40004726670 */
[C---:B------:R-:W-:Y:S02]  /*1d6b0*/  ISETP.GE.AND P0, PT, R3.reuse, R217, PT ;  /* 0x000000d90300720c */ /* 0x040fe40003f06270 */
[----:B------:R-:W-:Y:S02]  /*1d6c0*/  FSEL R145, R34, -INF , !P1 ;  /* 0xff80000022917808 */ /* 0x000fe40004800000 */
[----:B------:R-:W-:Y:S01]  /*1d6d0*/  FMNMX.FTZ R14, R146, R15, !PT ;  /* 0x0000000f920e7209 */ /* 0x000fe20007810000 */
[----:B------:R-:W-:Y:S01]  /*1d6e0*/  LDSM.16.MT88.4 R28, [R195+0xc000] ;  /* 0x00c00000c31c783b */ /* 0x000fe20000004200 */
[----:B------:R-:W-:Y:S02]  /*1d6f0*/  ISETP.GE.OR P0, PT, R3, R216, !P0 ;  /* 0x000000d80300720c */ /* 0x000fe40004706670 */
[----:B------:R-:W-:Y:S02]  /*1d700*/  FMNMX.FTZ R3, R145, R14, !PT ;  /* 0x0000000e91037209 */ /* 0x000fe40007810000 */
[----:B------:R-:W-:Y:S04]  /*1d710*/  FSEL R134, R35, -INF , !P0 ;  /* 0xff80000023867808 */ /* 0x000fe80004000000 */
[----:B------:R-:W-:Y:S05]  /*1d720*/  FMNMX.FTZ R6, R134, R3, !PT ;  /* 0x0000000386067209 */ /* 0x000fea0007810000 */
[----:B------:R-:W2:Y:S01]  /*1d730*/  SHFL.BFLY PT, R3, R6, 0x2, 0x1f ;  /* 0x0c401f0006037f89 */ /* 0x000ea200000e0000 */
[----:B-1----:R-:W-:Y:S07]  /*1d740*/  FMNMX.FTZ R13, R13, R12, !PT ;  /* 0x0000000c0d0d7209 */ /* 0x002fee0007810000 */
[----:B------:R-:W1:Y:S01]  /*1d750*/  SHFL.BFLY PT, R132, R13, 0x1, 0x1f ;  /* 0x0c201f000d847f89 */ /* 0x000e6200000e0000 */
[----:B--2---:R-:W-:Y:S07]  /*1d760*/  FMNMX.FTZ R4, R6, R3, !PT ;  /* 0x0000000306047209 */ /* 0x004fee0007810000 */
[----:B------:R-:W2:Y:S01]  /*1d770*/  SHFL.BFLY PT, R3, R4, 0x1, 0x1f ;  /* 0x0c201f0004037f89 */ /* 0x000ea200000e0000 */
[----:B-1----:R-:W-:Y:S04]  /*1d780*/  FMNMX.FTZ R132, R13, R132, !PT ;  /* 0x000000840d847209 */ /* 0x002fe80007810000 */
[----:B------:R-:W-:Y:S01]  /*1d790*/  FSETP.NEU.FTZ.AND P1, PT, R132, -INF , PT ;  /* 0xff8000008400780b */ /* 0x000fe20003f3d000 */
[----:B----4-:R-:W-:Y:S02]  /*1d7a0*/  FMUL.FTZ R150, R133, R132 ;  /* 0x0000008485967220 */ /* 0x010fe40000410000 */
[----:B------:R-:W1:Y:S03]  /*1d7b0*/  LDSM.16.MT88.4 R12, [R197+0xc000] ;  /* 0x00c00000c50c783b */ /* 0x000e660000004200 */
[----:B------:R-:W-:Y:S05]  /*1d7c0*/  FSEL R150, R150, RZ, P1 ;  /* 0x000000ff96967208 */ /* 0x000fea0000800000 */
[-CC-:B------:R-:W-:Y:S01]  /*1d7d0*/  FFMA.FTZ R166, R5, R133.reuse, -R150.reuse ;  /* 0x0000008505a67223 */ /* 0x180fe20000010896 */
[----:B------:R-:W-:Y:S01]  /*1d7e0*/  FSEL R5, R132, RZ, P1 ;  /* 0x000000ff84057208 */ /* 0x000fe20000800000 */
[-CC-:B------:R-:W-:Y:S02]  /*1d7f0*/  FFMA.FTZ R167, R139, R133.reuse, -R150.reuse ;  /* 0x000000858ba77223 */ /* 0x180fe40000010896 */
[----:B------:R-:W-:Y:S01]  /*1d800*/  FFMA.FTZ R173, R8, R133, -R150 ;  /* 0x0000008508ad7223 */ /* 0x000fe20000010896 */
[----:B--2---:R-:W-:Y:S01]  /*1d810*/  FMNMX.FTZ R3, R4, R3, !PT ;  /* 0x0000000304037209 */ /* 0x004fe20007810000 */
[----:B------:R-:W-:Y:S02]  /*1d820*/  FADD.FTZ R4, -R5, R2 ;  /* 0x0000000205047221 */ /* 0x000fe40000010100 */
[----:B------:R-:W-:Y:S01]  /*1d830*/  MUFU.EX2 R167, R167 ;  /* 0x000000a700a77308 */ /* 0x000fe20000000800 */
[--C-:B------:R-:W-:Y:S01]  /*1d840*/  FFMA.FTZ R172, R9, R133, -R150.reuse ;  /* 0x0000008509ac7223 */ /* 0x100fe20000010896 */
[----:B------:R-:W-:Y:S01]  /*1d850*/  FSETP.NEU.FTZ.AND P0, PT, R3, -INF , PT ;  /* 0xff8000000300780b */ /* 0x000fe20003f1d000 */
[C---:B------:R-:W-:Y:S02]  /*1d860*/  FMUL.FTZ R144, R133.reuse, R3 ;  /* 0x0000000385907220 */ /* 0x040fe40000410000 */
[----:B------:R-:W-:Y:S01]  /*1d870*/  FMUL.FTZ R2, R133, R4 ;  /* 0x0000000485027220 */ /* 0x000fe20000410000 */
[----:B------:R-:W-:Y:S01]  /*1d880*/  FSEL R5, R3, RZ, P0 ;  /* 0x000000ff03057208 */ /* 0x000fe20000000000 */
[-CC-:B------:R-:W-:Y:S01]  /*1d890*/  FFMA.FTZ R175, R163, R133.reuse, -R150.reuse ;  /* 0x00000085a3af7223 */ /* 0x180fe20000010896 */
[----:B------:R-:W-:Y:S01]  /*1d8a0*/  FSEL R144, R144, RZ, P0 ;  /* 0x000000ff90907208 */ /* 0x000fe20000000000 */
[-C--:B------:R-:W-:Y:S01]  /*1d8b0*/  FFMA.FTZ R220, R162, R133.reuse, -R150 ;  /* 0x00000085a2dc7223 */ /* 0x080fe20000010896 */
[----:B------:R-:W2:Y:S01]  /*1d8c0*/  MUFU.EX2 R166, R166 ;  /* 0x000000a600a67308 */ /* 0x000ea20000000800 */
[----:B------:R-:W-:Y:S01]  /*1d8d0*/  FADD.FTZ R4, -R5, R0 ;  /* 0x0000000005047221 */ /* 0x000fe20000010100 */
[----:B------:R-:W-:Y:S01]  /*1d8e0*/  ISETP.GT.AND P0, PT, R215, R202, PT ;  /* 0x000000cad700720c */ /* 0x000fe20003f04270 */
[-CC-:B------:R-:W-:Y:S02]  /*1d8f0*/  FFMA.FTZ R171, R137, R133.reuse, -R144.reuse ;  /* 0x0000008589ab7223 */ /* 0x180fe40000010890 */
[-CC-:B------:R-:W-:Y:S02]  /*1d900*/  FFMA.FTZ R170, R7, R133.reuse, -R144.reuse ;  /* 0x0000008507aa7223 */ /* 0x180fe40000010890 */
[-CC-:B------:R-:W-:Y:S02]  /*1d910*/  FFMA.FTZ R169, R10, R133.reuse, -R144.reuse ;  /* 0x000000850aa97223 */ /* 0x180fe40000010890 */
[-C--:B------:R-:W-:Y:S01]  /*1d920*/  FFMA.FTZ R168, R11, R133.reuse, -R144 ;  /* 0x000000850ba87223 */ /* 0x080fe20000010890 */
[----:B------:R-:W3:Y:S01]  /*1d930*/  MUFU.EX2 R2, R2 ;  /* 0x0000000200027308 */ /* 0x000ee20000000800 */
[----:B------:R-:W-:Y:S02]  /*1d940*/  FMUL.FTZ R0, R133, R4 ;  /* 0x0000000485007220 */ /* 0x000fe40000410000 */
[-C--:B------:R-:W-:Y:S02]  /*1d950*/  FFMA.FTZ R225, R161, R133.reuse, -R150 ;  /* 0x00000085a1e17223 */ /* 0x080fe40000010896 */
[-CC-:B------:R-:W-:Y:S02]  /*1d960*/  FFMA.FTZ R222, R143, R133.reuse, -R144.reuse ;  /* 0x000000858fde7223 */ /* 0x180fe40000010890 */
[-CC-:B------:R-:W-:Y:S02]  /*1d970*/  FFMA.FTZ R227, R142, R133.reuse, -R144.reuse ;  /* 0x000000858ee37223 */ /* 0x180fe40000010890 */
[-CC-:B------:R-:W-:Y:S01]  /*1d980*/  FFMA.FTZ R224, R141, R133.reuse, -R144.reuse ;  /* 0x000000858de07223 */ /* 0x180fe20000010890 */
[----:B------:R-:W4:Y:S01]  /*1d990*/  MUFU.EX2 R0, R0 ;  /* 0x0000000000007308 */ /* 0x000f220000000800 */
[----:B------:R-:W-:Y:S02]  /*1d9a0*/  FFMA.FTZ R229, R140, R133, -R144 ;  /* 0x000000858ce57223 */ /* 0x000fe40000010890 */
[----:B------:R-:W-:Y:S01]  /*1d9b0*/  LDSM.16.MT88.4 R140, [R195+0xe800] ;  /* 0x00e80000c38c783b */ /* 0x000fe20000004200 */
[----:B--2---:R-:W-:Y:S01]  /*1d9c0*/  F2FP.BF16.PACK_AB R136, R166, R167 ;  /* 0x000000a7a688723e */ /* 0x004fe200000010ff */
[-CC-:B------:R-:W-:Y:S02]  /*1d9d0*/  FFMA.FTZ R226, R160, R133.reuse, -R150.reuse ;  /* 0x00000085a0e27223 */ /* 0x180fe40000010896 */
[-CC-:B------:R-:W-:Y:S02]  /*1d9e0*/  FFMA.FTZ R231, R159, R133.reuse, -R150.reuse ;  /* 0x000000859fe77223 */ /* 0x180fe40000010896 */
[-CC-:B------:R-:W-:Y:S01]  /*1d9f0*/  FFMA.FTZ R228, R158, R133.reuse, -R150.reuse ;  /* 0x000000859ee47223 */ /* 0x180fe20000010896 */
[----:B------:R-:W-:Y:S01]  /*1da00*/  MUFU.EX2 R173, R173 ;  /* 0x000000ad00ad7308 */ /* 0x000fe20000000800 */
[----:B------:R-:W-:Y:S01]  /*1da10*/  LDSM.16.MT88.4 R160, [R197+0x11800] ;  /* 0x01180000c5a0783b */ /* 0x000fe20000004200 */
[----:B------:R-:W-:Y:S02]  /*1da20*/  FFMA.FTZ R233, R157, R133, -R150 ;  /* 0x000000859de97223 */ /* 0x000fe40000010896 */
[C---:B---3--:R-:W-:Y:S02]  /*1da30*/  FMUL.FTZ R4, R2.reuse, R128 ;  /* 0x0000008002047220 */ /* 0x048fe40000410000 */
[C---:B------:R-:W-:Y:S02]  /*1da40*/  FMUL.FTZ R5, R2.reuse, R129 ;  /* 0x0000008102057220 */ /* 0x040fe40000410000 */
[C---:B------:R-:W-:Y:S02]  /*1da50*/  FMUL.FTZ R8, R2.reuse, R124 ;  /* 0x0000007c02087220 */ /* 0x040fe40000410000 */
[----:B------:R-:W2:Y:S01]  /*1da60*/  MUFU.EX2 R172, R172 ;  /* 0x000000ac00ac7308 */ /* 0x000ea20000000800 */
[C---:B------:R-:W-:Y:S02]  /*1da70*/  FMUL.FTZ R9, R2.reuse, R125 ;  /* 0x0000007d02097220 */ /* 0x040fe40000410000 */
[----:B------:R-:W-:Y:S02]  /*1da80*/  FMUL.FTZ R16, R2, R116 ;  /* 0x0000007402107220 */ /* 0x000fe40000410000 */
[C---:B----4-:R-:W-:Y:S02]  /*1da90*/  FMUL.FTZ R6, R0.reuse, R130 ;  /* 0x0000008200067220 */ /* 0x050fe40000410000 */
[C---:B------:R-:W-:Y:S02]  /*1daa0*/  FMUL.FTZ R7, R0.reuse, R131 ;  /* 0x0000008300077220 */ /* 0x040fe40000410000 */
[C---:B------:R-:W-:Y:S01]  /*1dab0*/  FMUL.FTZ R10, R0.reuse, R126 ;  /* 0x0000007e000a7220 */ /* 0x040fe20000410000 */
[----:B------:R-:W-:Y:S01]  /*1dac0*/  MUFU.EX2 R171, R171 ;  /* 0x000000ab00ab7308 */ /* 0x000fe20000000800 */
[----:B------:R-:W-:Y:S01]  /*1dad0*/  FMUL.FTZ R11, R0, R127 ;  /* 0x0000007f000b7220 */ /* 0x000fe20000410000 */
[----:B------:R-:W-:Y:S01]  /*1dae0*/  LDSM.16.MT88.4 R128, [R196+0xe800] ;  /* 0x00e80000c480783b */ /* 0x000fe20000004200 */
[----:B------:R-:W-:Y:S02]  /*1daf0*/  FMUL.FTZ R17, R2, R117 ;  /* 0x0000007502117220 */ /* 0x000fe40000410000 */
[C---:B------:R-:W-:Y:S02]  /*1db00*/  FMUL.FTZ R18, R0.reuse, R118 ;  /* 0x0000007600127220 */ /* 0x040fe40000410000 */
[----:B------:R-:W-:Y:S02]  /*1db10*/  FMUL.FTZ R19, R0, R119 ;  /* 0x0000007700137220 */ /* 0x000fe40000410000 */
[C---:B------:R-:W-:Y:S01]  /*1db20*/  FMUL.FTZ R24, R2.reuse, R108 ;  /* 0x0000006c02187220 */ /* 0x040fe20000410000 */
[----:B------:R-:W3:Y:S01]  /*1db30*/  MUFU.EX2 R170, R170 ;  /* 0x000000aa00aa7308 */ /* 0x000ee20000000800 */
[----:B------:R-:W-:Y:S01]  /*1db40*/  LDSM.16.MT88.4 R116, [R195+0xc800] ;  /* 0x00c80000c374783b */ /* 0x000fe20000004200 */
[----:B------:R-:W-:Y:S01]  /*1db50*/  FMUL.FTZ R25, R2, R109 ;  /* 0x0000006d02197220 */ /* 0x000fe20000410000 */
[----:B--2---:R-:W-:Y:S01]  /*1db60*/  F2FP.BF16.PACK_AB R138, R172, R173 ;  /* 0x000000adac8a723e */ /* 0x004fe200000010ff */
[C---:B------:R-:W-:Y:S02]  /*1db70*/  FMUL.FTZ R26, R0.reuse, R110 ;  /* 0x0000006e001a7220 */ /* 0x040fe40000410000 */
[----:B------:R-:W-:Y:S03]  /*1db80*/  FMUL.FTZ R27, R0, R111 ;  /* 0x0000006f001b7220 */ /* 0x000fe60000410000 */
[----:B------:R-:W-:Y:S01]  /*1db90*/  LDSM.16.MT88.4 R108, [R194+0xe000] ;  /* 0x00e00000c26c783b */ /* 0x000fe20000004200 */
[----:B------:R-:W-:Y:S01]  /*1dba0*/  MUFU.EX2 R169, R169 ;  /* 0x000000a900a97308 */ /* 0x000fe20000000800 */
[C---:B------:R-:W-:Y:S02]  /*1dbb0*/  FMUL.FTZ R32, R2.reuse, R100 ;  /* 0x0000006402207220 */ /* 0x040fe40000410000 */
[----:B------:R-:W-:Y:S02]  /*1dbc0*/  FMUL.FTZ R33, R2, R101 ;  /* 0x0000006502217220 */ /* 0x000fe40000410000 */
[C---:B------:R-:W-:Y:S02]  /*1dbd0*/  FMUL.FTZ R34, R0.reuse, R102 ;  /* 0x0000006600227220 */ /* 0x040fe40000410000 */
[----:B------:R-:W-:Y:S01]  /*1dbe0*/  LDSM.16.MT88.4 R124, [R197+0xe800] ;  /* 0x00e80000c57c783b */ /* 0x000fe20000004200 */
[----:B------:R-:W-:Y:S02]  /*1dbf0*/  FMUL.FTZ R35, R0, R103 ;  /* 0x0000006700237220 */ /* 0x000fe40000410000 */
[----:B------:R-:W2:Y:S01]  /*1dc00*/  MUFU.EX2 R168, R168 ;  /* 0x000000a800a87308 */ /* 0x000ea20000000800 */
[-CC-:B------:R-:W-:Y:S02]  /*1dc10*/  FFMA.FTZ R230, R156, R133.reuse, -R144.reuse ;  /* 0x000000859ce67223 */ /* 0x180fe40000010890 */
[--C-:B------:R-:W-:Y:S01]  /*1dc20*/  FFMA.FTZ R235, R155, R133, -R144.reuse ;  /* 0x000000859beb7223 */ /* 0x100fe20000010890 */
[----:B---3--:R-:W-:Y:S01]  /*1dc30*/  F2FP.BF16.PACK_AB R137, R170, R171 ;  /* 0x000000abaa89723e */ /* 0x008fe200000010ff */
[----:B------:R-:W-:Y:S01]  /*1dc40*/  LDSM.16.MT88.4 R100, [R195+0xe000] ;  /* 0x00e00000c364783b */ /* 0x000fe20000004200 */
[-CC-:B------:R-:W-:Y:S02]  /*1dc50*/  FFMA.FTZ R232, R154, R133.reuse, -R144.reuse ;  /* 0x000000859ae87223 */ /* 0x180fe40000010890 */
[-C--:B------:R-:W-:Y:S02]  /*1dc60*/  FFMA.FTZ R237, R153, R133.reuse, -R144 ;  /* 0x0000008599ed7223 */ /* 0x080fe40000010890 */
[-CC-:B------:R-:W-:Y:S01]  /*1dc70*/  FFMA.FTZ R234, R152, R133.reuse, -R150.reuse ;  /* 0x0000008598ea7223 */ /* 0x180fe20000010896 */
[----:B------:R-:W-:Y:S01]  /*1dc80*/  MUFU.EX2 R175, R175 ;  /* 0x000000af00af7308 */ /* 0x000fe20000000800 */
[-CC-:B------:R-:W-:Y:S01]  /*1dc90*/  FFMA.FTZ R239, R151, R133.reuse, -R150.reuse ;  /* 0x0000008597ef7223 */ /* 0x180fe20000010896 */
[----:B------:R-:W-:Y:S01]  /*1dca0*/  LDSM.16.MT88.4 R152, [R195+0xf800] ;  /* 0x00f80000c398783b */ /* 0x000fe20000004200 */
[-C--:B------:R-:W-:Y:S02]  /*1dcb0*/  FFMA.FTZ R236, R149, R133.reuse, -R150 ;  /* 0x0000008595ec7223 */ /* 0x080fe40000010896 */
[-CC-:B------:R-:W-:Y:S02]  /*1dcc0*/  FFMA.FTZ R238, R147, R133.reuse, -R144.reuse ;  /* 0x0000008593ee7223 */ /* 0x180fe40000010890 */
[-CC-:B------:R-:W-:Y:S02]  /*1dcd0*/  FFMA.FTZ R243, R146, R133.reuse, -R144.reuse ;  /* 0x0000008592f37223 */ /* 0x180fe40000010890 */
[-CC-:B------:R-:W-:Y:S01]  /*1dce0*/  FFMA.FTZ R240, R145, R133.reuse, -R144.reuse ;  /* 0x0000008591f07223 */ /* 0x180fe20000010890 */
[----:B------:R-:W-:Y:S01]  /*1dcf0*/  LDSM.16.MT88.4 R156, [R194+0xf800] ;  /* 0x00f80000c29c783b */ /* 0x000fe20000004200 */
[----:B------:R-:W-:Y:S01]  /*1dd00*/  FFMA.FTZ R144, R134, R133, -R144 ;  /* 0x0000008586907223 */ /* 0x000fe20000010890 */
[----:B------:R-:W-:Y:S01]  /*1dd10*/  MUFU.EX2 R220, R220 ;  /* 0x000000dc00dc7308 */ /* 0x000fe20000000800 */
[----:B--2---:R-:W-:Y:S01]  /*1dd20*/  F2FP.BF16.PACK_AB R139, R168, R169 ;  /* 0x000000a9a88b723e */ /* 0x004fe200000010ff */
[C---:B------:R-:W-:Y:S02]  /*1dd30*/  FMUL.FTZ R36, R2.reuse, R36 ;  /* 0x0000002402247220 */ /* 0x040fe40000410000 */
[----:B------:R-:W-:Y:S02]  /*1dd40*/  FMUL.FTZ R37, R2, R37 ;  /* 0x0000002502257220 */ /* 0x000fe40000410000 */
[C---:B------:R-:W-:Y:S02]  /*1dd50*/  FMUL.FTZ R38, R0.reuse, R38 ;  /* 0x0000002600267220 */ /* 0x040fe40000410000 */
[C---:B-1----:R-:W-:Y:S02]  /*1dd60*/  HMMA.16816.F32.BF16 R4, R136.reuse, R12, R4 ;  /* 0x0000000c8804723c */ /* 0x042fe40000041804 */
[----:B------:R-:W-:Y:S03]  /*1dd70*/  MUFU.EX2 R225, R225 ;  /* 0x000000e100e17308 */ /* 0x000fe60000000800 */
[----:B------:R-:W-:Y:S02]  /*1dd80*/  FMUL.FTZ R39, R0, R39 ;  /* 0x0000002700277220 */ /* 0x000fe40000410000 */
[C---:B------:R-:W-:Y:S01]  /*1dd90*/  FMUL.FTZ R12, R2.reuse, R120 ;  /* 0x00000078020c7220 */ /* 0x040fe20000410000 */
[C---:B------:R-:W-:Y:S04]  /*1dda0*/  HMMA.16816.F32.BF16 R8, R136.reuse, R14, R8 ;  /* 0x0000000e8808723c */ /* 0x040fe80000041808 */
[C---:B------:R-:W-:Y:S01]  /*1ddb0*/  FMUL.FTZ R13, R2.reuse, R121 ;  /* 0x00000079020d7220 */ /* 0x040fe20000410000 */
[----:B------:R-:W-:Y:S01]  /*1ddc0*/  MUFU.EX2 R222, R222 ;  /* 0x000000de00de7308 */ /* 0x000fe20000000800 */
[----:B------:R-:W-:Y:S02]  /*1ddd0*/  FMUL.FTZ R40, R2, R40 ;  /* 0x0000002802287220 */ /* 0x000fe40000410000 */
[C---:B------:R-:W-:Y:S04]  /*1dde0*/  FMUL.FTZ R14, R0.reuse, R122 ;  /* 0x0000007a000e7220 */ /* 0x040fe80000410000 */
[----:B------:R-:W-:Y:S02]  /*1ddf0*/  FMUL.FTZ R15, R0, R123 ;  /* 0x0000007b000f7220 */ /* 0x000fe40000410000 */
[----:B------:R-:W1:Y:S01]  /*1de00*/  LDSM.16.MT88.4 R120, [R194+0xc000] ;  /* 0x00c00000c278783b */ /* 0x000e620000004200 */
[----:B------:R-:W-:Y:S01]  /*1de10*/  FMUL.FTZ R41, R2, R41 ;  /* 0x0000002902297220 */ /* 0x000fe20000410000 */
[----:B------:R-:W2:Y:S01]  /*1de20*/  MUFU.EX2 R227, R227 ;  /* 0x000000e300e37308 */ /* 0x000ea20000000800 */
[C---:B------:R-:W-:Y:S02]  /*1de30*/  FMUL.FTZ R42, R0.reuse, R42 ;  /* 0x0000002a002a7220 */ /* 0x040fe40000410000 */
[C---:B------:R-:W-:Y:S03]  /*1de40*/  HMMA.16816.F32.BF16 R12, R136.reuse, R20, R12 ;  /* 0x00000014880c723c */ /* 0x040fe6000004180c */
[----:B------:R-:W-:Y:S02]  /*1de50*/  FMUL.FTZ R43, R0, R43 ;  /* 0x0000002b002b7220 */ /* 0x000fe40000410000 */
[C---:B------:R-:W-:Y:S02]  /*1de60*/  FMUL.FTZ R44, R2.reuse, R44 ;  /* 0x0000002c022c7220 */ /* 0x040fe40000410000 */
[C---:B------:R-:W-:Y:S01]  /*1de70*/  FMUL.FTZ R20, R2.reuse, R112 ;  /* 0x0000007002147220 */ /* 0x040fe20000410000 */
[C---:B------:R-:W-:Y:S01]  /*1de80*/  HMMA.16816.F32.BF16 R16, R136.reuse, R22, R16 ;  /* 0x000000168810723c */ /* 0x040fe20000041810 */
[----:B------:R-:W-:Y:S03]  /*1de90*/  MUFU.EX2 R224, R224 ;  /* 0x000000e000e07308 */ /* 0x000fe60000000800 */
[C---:B------:R-:W-:Y:S02]  /*1dea0*/  FMUL.FTZ R21, R2.reuse, R113 ;  /* 0x0000007102157220 */ /* 0x040fe40000410000 */
[----:B------:R-:W-:Y:S02]  /*1deb0*/  FMUL.FTZ R45, R2, R45 ;  /* 0x0000002d022d7220 */ /* 0x000fe40000410000 */
[C---:B------:R-:W-:Y:S03]  /*1dec0*/  FMUL.FTZ R22, R0.reuse, R114 ;  /* 0x0000007200167220 */ /* 0x040fe60000410000 */
[----:B------:R-:W-:Y:S01]  /*1ded0*/  MUFU.EX2 R229, R229 ;  /* 0x000000e500e57308 */ /* 0x000fe20000000800 */
[C---:B------:R-:W-:Y:S02]  /*1dee0*/  FMUL.FTZ R23, R0.reuse, R115 ;  /* 0x0000007300177220 */ /* 0x040fe40000410000 */
[----:B------:R-:W3:Y:S01]  /*1def0*/  LDSM.16.MT88.4 R112, [R197+0xe000] ;  /* 0x00e00000c570783b */ /* 0x000ee20000004200 */
[C---:B------:R-:W-:Y:S02]  /*1df00*/  FMUL.FTZ R46, R0.reuse, R46 ;  /* 0x0000002e002e7220 */ /* 0x040fe40000410000 */
[----:B------:R-:W-:Y:S02]  /*1df10*/  FMUL.FTZ R47, R0, R47 ;  /* 0x0000002f002f7220 */ /* 0x000fe40000410000 */
[C---:B------:R-:W-:Y:S02]  /*1df20*/  HMMA.16816.F32.BF16 R20, R136.reuse, R28, R20 ;  /* 0x0000001c8814723c */ /* 0x040fe40000041814 */
[----:B------:R-:W-:Y:S01]  /*1df30*/  MUFU.EX2 R226, R226 ;  /* 0x000000e200e27308 */ /* 0x000fe20000000800 */
[C---:B------:R-:W-:Y:S02]  /*1df40*/  FMUL.FTZ R48, R2.reuse, R48 ;  /* 0x0000003002307220 */ /* 0x040fe40000410000 */
[C---:B------:R-:W-:Y:S02]  /*1df50*/  FMUL.FTZ R49, R2.reuse, R49 ;  /* 0x0000003102317220 */ /* 0x040fe40000410000 */
[C---:B------:R-:W-:Y:S01]  /*1df60*/  FMUL.FTZ R28, R2.reuse, R104 ;  /* 0x00000068021c7220 */ /* 0x040fe20000410000 */
[C---:B------:R-:W-:Y:S04]  /*1df70*/  HMMA.16816.F32.BF16 R24, R136.reuse, R30, R24 ;  /* 0x0000001e8818723c */ /* 0x040fe80000041818 */
[----:B------:R-:W-:Y:S01]  /*1df80*/  FMUL.FTZ R29, R2, R105 ;  /* 0x00000069021d7220 */ /* 0x000fe20000410000 */
[----:B------:R-:W-:Y:S01]  /*1df90*/  MUFU.EX2 R231, R231 ;  /* 0x000000e700e77308 */ /* 0x000fe20000000800 */
[C---:B------:R-:W-:Y:S02]  /*1dfa0*/  FMUL.FTZ R50, R0.reuse, R50 ;  /* 0x0000003200327220 */ /* 0x040fe40000410000 */
[C---:B------:R-:W-:Y:S04]  /*1dfb0*/  FMUL.FTZ R30, R0.reuse, R106 ;  /* 0x0000006a001e7220 */ /* 0x040fe80000410000 */
[C---:B------:R-:W-:Y:S02]  /*1dfc0*/  FMUL.FTZ R31, R0.reuse, R107 ;  /* 0x0000006b001f7220 */ /* 0x040fe40000410000 */
[----:B------:R-:W4:Y:S01]  /*1dfd0*/  LDSM.16.MT88.4 R104, [R196+0xe000] ;  /* 0x00e00000c468783b */ /* 0x000f220000004200 */
[----:B------:R-:W-:Y:S01]  /*1dfe0*/  FMUL.FTZ R51, R0, R51 ;  /* 0x0000003300337220 */ /* 0x000fe20000410000 */
[----:B------:R-:W-:Y:S01]  /*1dff0*/  MUFU.EX2 R228, R228 ;  /* 0x000000e400e47308 */ /* 0x000fe20000000800 */
[C---:B------:R-:W-:Y:S02]  /*1e000*/  FMUL.FTZ R52, R2.reuse, R52 ;  /* 0x0000003402347220 */ /* 0x040fe40000410000 */
[C---:B-1----:R-:W-:Y:S03]  /*1e010*/  HMMA.16816.F32.BF16 R28, R136.reuse, R120, R28 ;  /* 0x00000078881c723c */ /* 0x042fe6000004181c */
[----:B------:R-:W-:Y:S02]  /*1e020*/  FMUL.FTZ R53, R2, R53 ;  /* 0x0000003502357220 */ /* 0x000fe40000410000 */
[C---:B------:R-:W-:Y:S02]  /*1e030*/  FMUL.FTZ R54, R0.reuse, R54 ;  /* 0x0000003600367220 */ /* 0x040fe40000410000 */
[----:B------:R-:W-:Y:S01]  /*1e040*/  FMUL.FTZ R55, R0, R55 ;  /* 0x0000003700377220 */ /* 0x000fe20000410000 */
[C---:B------:R-:W-:Y:S01]  /*1e050*/  HMMA.16816.F32.BF16 R32, R136.reuse, R122, R32 ;  /* 0x0000007a8820723c */ /* 0x040fe20000041820 */
[----:B------:R-:W-:Y:S01]  /*1e060*/  LDSM.16.MT88.4 R120, [R194+0xc800] ;  /* 0x00c80000c278783b */ /* 0x000fe20000004200 */
[----:B------:R-:W-:Y:S02]  /*1e070*/  MUFU.EX2 R233, R233 ;  /* 0x000000e900e97308 */ /* 0x000fe40000000800 */
[C---:B------:R-:W-:Y:S02]  /*1e080*/  FMUL.FTZ R56, R2.reuse, R56 ;  /* 0x0000003802387220 */ /* 0x040fe40000410000 */
[----:B------:R-:W-:Y:S02]  /*1e090*/  FMUL.FTZ R57, R2, R57 ;  /* 0x0000003902397220 */ /* 0x000fe40000410000 */
[C---:B---3--:R-:W-:Y:S04]  /*1e0a0*/  HMMA.16816.F32.BF16 R36, R136.reuse, R112, R36 ;  /* 0x000000708824723c */ /* 0x048fe80000041824 */
[C---:B------:R-:W-:Y:S01]  /*1e0b0*/  FMUL.FTZ R58, R0.reuse, R58 ;  /* 0x0000003a003a7220 */ /* 0x040fe20000410000 */
[----:B------:R-:W-:Y:S01]  /*1e0c0*/  MUFU.EX2 R230, R230 ;  /* 0x000000e600e67308 */ /* 0x000fe20000000800 */
[----:B------:R-:W-:Y:S02]  /*1e0d0*/  FMUL.FTZ R59, R0, R59 ;  /* 0x0000003b003b7220 */ /* 0x000fe40000410000 */
[C---:B------:R-:W-:Y:S01]  /*1e0e0*/  HMMA.16816.F32.BF16 R40, R136.reuse, R114, R40 ;  /* 0x000000728828723c */ /* 0x040fe20000041828 */
[----:B------:R-:W-:Y:S03]  /*1e0f0*/  LDSM.16.MT88.4 R112, [R197+0xc800] ;  /* 0x00c80000c570783b */ /* 0x000fe60000004200 */
[C---:B------:R-:W-:Y:S02]  /*1e100*/  FMUL.FTZ R60, R2.reuse, R60 ;  /* 0x0000003c023c7220 */ /* 0x040fe40000410000 */
[----:B------:R-:W-:Y:S01]  /*1e110*/  FMUL.FTZ R61, R2, R61 ;  /* 0x0000003d023d7220 */ /* 0x000fe20000410000 */
[----:B------:R-:W-:Y:S01]  /*1e120*/  MUFU.EX2 R235, R235 ;  /* 0x000000eb00eb7308 */ /* 0x000fe20000000800 */
[C---:B------:R-:W-:Y:S01]  /*1e130*/  FMUL.FTZ R62, R0.reuse, R62 ;  /* 0x0000003e003e7220 */ /* 0x040fe20000410000 */
[C---:B----4-:R-:W-:Y:S03]  /*1e140*/  HMMA.16816.F32.BF16 R44, R136.reuse, R104, R44 ;  /* 0x00000068882c723c */ /* 0x050fe6000004182c */
[----:B------:R-:W-:Y:S02]  /*1e150*/  FMUL.FTZ R63, R0, R63 ;  /* 0x0000003f003f7220 */ /* 0x000fe40000410000 */
[C---:B------:R-:W-:Y:S03]  /*1e160*/  FMUL.FTZ R64, R2.reuse, R64 ;  /* 0x0000004002407220 */ /* 0x040fe60000410000 */
[----:B------:R-:W-:Y:S01]  /*1e170*/  MUFU.EX2 R232, R232 ;  /* 0x000000e800e87308 */ /* 0x000fe20000000800 */
[----:B------:R-:W-:Y:S01]  /*1e180*/  FMUL.FTZ R65, R2, R65 ;  /* 0x0000004102417220 */ /* 0x000fe20000410000 */
[C---:B------:R-:W-:Y:S01]  /*1e190*/  HMMA.16816.F32.BF16 R48, R136.reuse, R106, R48 ;  /* 0x0000006a8830723c */ /* 0x040fe20000041830 */
[----:B------:R-:W1:Y:S02]  /*1e1a0*/  LDSM.16.MT88.4 R104, [R197+0x10000] ;  /* 0x01000000c568783b */ /* 0x000e640000004200 */
[C---:B------:R-:W-:Y:S02]  /*1e1b0*/  FMUL.FTZ R66, R0.reuse, R66 ;  /* 0x0000004200427220 */ /* 0x040fe40000410000 */
[----:B------:R-:W-:Y:S03]  /*1e1c0*/  FMUL.FTZ R67, R0, R67 ;  /* 0x0000004300437220 */ /* 0x000fe60000410000 */
[C---:B------:R-:W-:Y:S01]  /*1e1d0*/  HMMA.16816.F32.BF16 R52, R136.reuse, R100, R52 ;  /* 0x000000648834723c */ /* 0x040fe20000041834 */
[----:B------:R-:W-:Y:S03]  /*1e1e0*/  MUFU.EX2 R237, R237 ;  /* 0x000000ed00ed7308 */ /* 0x000fe60000000800 */
[C---:B------:R-:W-:Y:S02]  /*1e1f0*/  FMUL.FTZ R68, R2.reuse, R68 ;  /* 0x0000004402447220 */ /* 0x040fe40000410000 */
[----:B------:R-:W-:Y:S02]  /*1e200*/  FMUL.FTZ R69, R2, R69 ;  /* 0x0000004502457220 */ /* 0x000fe40000410000 */
[C---:B------:R-:W-:Y:S01]  /*1e210*/  HMMA.16816.F32.BF16 R56, R136.reuse, R102, R56 ;  /* 0x000000668838723c */ /* 0x040fe20000041838 */
[----:B------:R-:W3:Y:S02]  /*1e220*/  LDSM.16.MT88.4 R100, [R196+0x10000] ;  /* 0x01000000c464783b */ /* 0x000ee40000004200 */
[----:B------:R-:W-:Y:S01]  /*1e230*/  MUFU.EX2 R234, R234 ;  /* 0x000000ea00ea7308 */ /* 0x000fe20000000800 */
[C---:B------:R-:W-:Y:S02]  /*1e240*/  FMUL.FTZ R70, R0.reuse, R70 ;  /* 0x0000004600467220 */ /* 0x040fe40000410000 */
[----:B------:R-:W-:Y:S02]  /*1e250*/  FMUL.FTZ R71, R0, R71 ;  /* 0x0000004700477220 */ /* 0x000fe40000410000 */
[C---:B------:R-:W-:Y:S04]  /*1e260*/  HMMA.16816.F32.BF16 R60, R136.reuse, R108, R60 ;  /* 0x0000006c883c723c */ /* 0x040fe8000004183c */
[C---:B------:R-:W-:Y:S01]  /*1e270*/  FMUL.FTZ R72, R2.reuse, R72 ;  /* 0x0000004802487220 */ /* 0x040fe20000410000 */
[----:B------:R-:W-:Y:S01]  /*1e280*/  MUFU.EX2 R239, R239 ;  /* 0x000000ef00ef7308 */ /* 0x000fe20000000800 */
[----:B------:R-:W-:Y:S02]  /*1e290*/  FMUL.FTZ R73, R2, R73 ;  /* 0x0000004902497220 */ /* 0x000fe40000410000 */
[C---:B------:R-:W-:Y:S01]  /*1e2a0*/  HMMA.16816.F32.BF16 R64, R136.reuse, R110, R64 ;  /* 0x0000006e8840723c */ /* 0x040fe20000041840 */
[----:B------:R-:W4:Y:S03]  /*1e2b0*/  LDSM.16.MT88.4 R108, [R195+0x10000] ;  /* 0x01000000c36c783b */ /* 0x000f260000004200 */
[C---:B------:R-:W-:Y:S02]  /*1e2c0*/  FMUL.FTZ R74, R0.reuse, R74 ;  /* 0x0000004a004a7220 */ /* 0x040fe40000410000 */
[----:B------:R-:W-:Y:S01]  /*1e2d0*/  FMUL.FTZ R75, R0, R75 ;  /* 0x0000004b004b7220 */ /* 0x000fe20000410000 */
[----:B------:R-:W-:Y:S01]  /*1e2e0*/  MUFU.EX2 R236, R236 ;  /* 0x000000ec00ec7308 */ /* 0x000fe20000000800 */
[C---:B------:R-:W-:Y:S01]  /*1e2f0*/  FMUL.FTZ R84, R2.reuse, R84 ;  /* 0x0000005402547220 */ /* 0x040fe20000410000 */
[C---:B-1----:R-:W-:Y:S03]  /*1e300*/  HMMA.16816.F32.BF16 R68, R136.reuse, R104, R68 ;  /* 0x000000688844723c */ /* 0x042fe60000041844 */
[----:B------:R-:W-:Y:S02]  /*1e310*/  FMUL.FTZ R85, R2, R85 ;  /* 0x0000005502557220 */ /* 0x000fe40000410000 */
[C---:B------:R-:W-:Y:S02]  /*1e320*/  FMUL.FTZ R86, R0.reuse, R86 ;  /* 0x0000005600567220 */ /* 0x040fe40000410000 */
[----:B------:R-:W-:Y:S01]  /*1e330*/  FMUL.FTZ R87, R0, R87 ;  /* 0x0000005700577220 */ /* 0x000fe20000410000 */
[C---:B------:R-:W-:Y:S01]  /*1e340*/  HMMA.16816.F32.BF16 R72, R136.reuse, R106, R72 ;  /* 0x0000006a8848723c */ /* 0x040fe20000041848 */
[----:B------:R-:W1:Y:S01]  /*1e350*/  LDSM.16.MT88.4 R104, [R194+0x10000] ;  /* 0x01000000c268783b */ /* 0x000e620000004200 */
[----:B------:R-:W-:Y:S02]  /*1e360*/  MUFU.EX2 R238, R238 ;  /* 0x000000ee00ee7308 */ /* 0x000fe40000000800 */
[C---:B------:R-:W-:Y:S02]  /*1e370*/  FMUL.FTZ R76, R2.reuse, R76 ;  /* 0x0000004c024c7220 */ /* 0x040fe40000410000 */
[----:B------:R-:W-:Y:S02]  /*1e380*/  FMUL.FTZ R77, R2, R77 ;  /* 0x0000004d024d7220 */ /* 0x000fe40000410000 */
[C---:B------:R-:W-:Y:S04]  /*1e390*/  FMUL.FTZ R78, R0.reuse, R78 ;  /* 0x0000004e004e7220 */ /* 0x040fe80000410000 */
[----:B------:R-:W-:Y:S01]  /*1e3a0*/  FMUL.FTZ R79, R0, R79 ;  /* 0x0000004f004f7220 */ /* 0x000fe20000410000 */
[----:B------:R-:W-:Y:S01]  /*1e3b0*/  MUFU.EX2 R243, R243 ;  /* 0x000000f300f37308 */ /* 0x000fe20000000800 */
[-CC-:B------:R-:W-:Y:S02]  /*1e3c0*/  FFMA.FTZ R174, R174, R133.reuse, -R150.reuse ;  /* 0x00000085aeae7223 */ /* 0x180fe40000010896 */
[----:B------:R-:W-:Y:S02]  /*1e3d0*/  FFMA.FTZ R150, R148, R133, -R150 ;  /* 0x0000008594967223 */ /* 0x000fe40000010896 */
[C---:B------:R-:W-:Y:S01]  /*1e3e0*/  FMUL.FTZ R88, R2.reuse, R88 ;  /* 0x0000005802587220 */ /* 0x040fe20000410000 */
[C---:B---3--:R-:W-:Y:S03]  /*1e3f0*/  HMMA.16816.F32.BF16 R76, R136.reuse, R100, R76 ;  /* 0x00000064884c723c */ /* 0x048fe6000004184c */
[C---:B------:R-:W-:Y:S01]  /*1e400*/  FMUL.FTZ R80, R2.reuse, R80 ;  /* 0x0000005002507220 */ /* 0x040fe20000410000 */
[----:B------:R-:W3:Y:S01]  /*1e410*/  MUFU.EX2 R174, R174 ;  /* 0x000000ae00ae7308 */ /* 0x000ee20000000800 */
[----:B------:R-:W-:Y:S02]  /*1e420*/  FMUL.FTZ R81, R2, R81 ;  /* 0x0000005102517220 */ /* 0x000fe40000410000 */
[C---:B------:R-:W-:Y:S01]  /*1e430*/  FMUL.FTZ R82, R0.reuse, R82 ;  /* 0x0000005200527220 */ /* 0x040fe20000410000 */
[----:B--2---:R-:W-:Y:S01]  /*1e440*/  F2FP.BF16.PACK_AB R101, R227, R222 ;  /* 0x000000dee365723e */ /* 0x004fe200000010ff */
[----:B------:R-:W-:Y:S03]  /*1e450*/  FMUL.FTZ R83, R0, R83 ;  /* 0x0000005300537220 */ /* 0x000fe60000410000 */
[----:B------:R-:W-:Y:S02]  /*1e460*/  FMUL.FTZ R89, R2, R89 ;  /* 0x0000005902597220 */ /* 0x000fe40000410000 */
[----:B------:R2:W5:Y:S01]  /*1e470*/  MUFU.EX2 R241, R150 ;  /* 0x0000009600f17308 */ /* 0x0005620000000800 */
[C---:B------:R-:W-:Y:S01]  /*1e480*/  FMUL.FTZ R90, R0.reuse, R90 ;  /* 0x0000005a005a7220 */ /* 0x040fe20000410000 */
[C---:B------:R-:W-:Y:S03]  /*1e490*/  HMMA.16816.F32.BF16 R80, R136.reuse, R102, R80 ;  /* 0x000000668850723c */ /* 0x040fe60000041850 */
[----:B------:R-:W-:Y:S02]  /*1e4a0*/  FMUL.FTZ R91, R0, R91 ;  /* 0x0000005b005b7220 */ /* 0x000fe40000410000 */
[C---:B------:R-:W-:Y:S02]  /*1e4b0*/  FMUL.FTZ R92, R2.reuse, R92 ;  /* 0x0000005c025c7220 */ /* 0x040fe40000410000 */
[----:B------:R-:W-:Y:S01]  /*1e4c0*/  FMUL.FTZ R93, R2, R93 ;  /* 0x0000005d025d7220 */ /* 0x000fe20000410000 */
[C---:B----4-:R-:W-:Y:S01]  /*1e4d0*/  HMMA.16816.F32.BF16 R84, R136.reuse, R108, R84 ;  /* 0x0000006c8854723c */ /* 0x050fe20000041854 */
[----:B------:R4:W-:Y:S03]  /*1e4e0*/  MUFU.EX2 R133, R144 ;  /* 0x0000009000857308 */ /* 0x0009e60000000800 */
[C---:B------:R-:W-:Y:S01]  /*1e4f0*/  FMUL.FTZ R94, R0.reuse, R94 ;  /* 0x0000005e005e7220 */ /* 0x040fe20000410000 */
[----:B---3--:R-:W-:Y:S01]  /*1e500*/  F2FP.BF16.PACK_AB R100, R175, R174 ;  /* 0x000000aeaf64723e */ /* 0x008fe200000010ff */
[----:B------:R-:W-:Y:S01]  /*1e510*/  FMUL.FTZ R95, R0, R95 ;  /* 0x0000005f005f7220 */ /* 0x000fe20000410000 */
[----:B------:R-:W-:Y:S01]  /*1e520*/  F2FP.BF16.PACK_AB R102, R225, R220 ;  /* 0x000000dce166723e */ /* 0x000fe200000010ff */
[C---:B------:R-:W-:Y:S01]  /*1e530*/  HMMA.16816.F32.BF16 R88, R136.reuse, R110, R88 ;  /* 0x0000006e8858723c */ /* 0x040fe20000041858 */
[----:B------:R-:W3:Y:S02]  /*1e540*/  LDSM.16.MT88.4 R108, [R196+0xc800] ;  /* 0x00c80000c46c783b */ /* 0x000ee40000004200 */
[----:B------:R-:W3:Y:S01]  /*1e550*/  MUFU.EX2 R240, R240 ;  /* 0x000000f000f07308 */ /* 0x000ee20000000800 */
[C---:B------:R-:W-:Y:S01]  /*1e560*/  FMUL.FTZ R96, R2.reuse, R96 ;  /* 0x0000006002607220 */ /* 0x040fe20000410000 */
[----:B------:R-:W-:Y:S01]  /*1e570*/  F2FP.BF16.PACK_AB R103, R229, R224 ;  /* 0x000000e0e567723e */ /* 0x000fe200000010ff */
[----:B------:R-:W-:Y:S02]  /*1e580*/  FMUL.FTZ R97, R2, R97 ;  /* 0x0000006102617220 */ /* 0x000fe40000410000 */
[C---:B-1----:R-:W-:Y:S01]  /*1e590*/  HMMA.16816.F32.BF16 R92, R136.reuse, R104, R92 ;  /* 0x00000068885c723c */ /* 0x042fe2000004185c */
[----:B--2---:R-:W-:Y:S03]  /*1e5a0*/  LDSM.16.MT88.4 R148, [R196+0xf800] ;  /* 0x00f80000c494783b */ /* 0x004fe60000004200 */
[C---:B------:R-:W-:Y:S02]  /*1e5b0*/  FMUL.FTZ R98, R0.reuse, R98 ;  /* 0x0000006200627220 */ /* 0x040fe40000410000 */
[----:B------:R-:W-:Y:S02]  /*1e5c0*/  FMUL.FTZ R99, R0, R99 ;  /* 0x0000006300637220 */ /* 0x000fe40000410000 */
[----:B------:R-:W-:Y:S01]  /*1e5d0*/  FFMA.FTZ R167, R2, R223, R167 ;  /* 0x000000df02a77223 */ /* 0x000fe200000100a7 */
[----:B----4-:R-:W-:Y:S03]  /*1e5e0*/  LDSM.16.MT88.4 R144, [R197+0xf800] ;  /* 0x00f80000c590783b */ /* 0x010fe60000004200 */
[----:B------:R-:W-:Y:S01]  /*1e5f0*/  FFMA.FTZ R171, R0, R221, R171 ;  /* 0x000000dd00ab7223 */ /* 0x000fe200000100ab */
[----:B------:R-:W-:Y:S03]  /*1e600*/  HMMA.16816.F32.BF16 R96, R136, R106, R96 ;  /* 0x0000006a8860723c */ /* 0x000fe60000041860 */
[----:B------:R-:W-:Y:S01]  /*1e610*/  FADD.FTZ R166, R166, R167 ;  /* 0x000000a7a6a67221 */ /* 0x000fe20000010000 */
[----:B------:R-:W1:Y:S01]  /*1e620*/  LDSM.16.MT88.4 R104, [R194+0xe800] ;  /* 0x00e80000c268783b */ /* 0x000e620000004200 */
[----:B------:R-:W-:Y:S02]  /*1e630*/  FADD.FTZ R170, R170, R171 ;  /* 0x000000abaaaa7221 */ /* 0x000fe40000010000 */
[----:B------:R-:W-:Y:S01]  /*1e640*/  F2FP.BF16.PACK_AB R136, R239, R234 ;  /* 0x000000eaef88723e */ /* 0x000fe200000010ff */
[C---:B------:R-:W-:Y:S05]  /*1e650*/  HMMA.16816.F32.BF16 R4, R100.reuse, R112, R4 ;  /* 0x000000706404723c */ /* 0x040fea0000041804 */
[----:B-----5:R-:W-:Y:S01]  /*1e660*/  F2FP.BF16.PACK_AB R138, R241, R236 ;  /* 0x000000ecf18a723e */ /* 0x020fe200000010ff */
[----:B------:R-:W-:Y:S01]  /*1e670*/  IMAD.MOV.U32 R0, RZ, RZ, R3 ;  /* 0x000000ffff007224 */ /* 0x000fe200078e0003 */
[----:B------:R-:W-:Y:S01]  /*1e680*/  F2FP.BF16.PACK_AB R137, R243, R238 ;  /* 0x000000eef389723e */ /* 0x000fe200000010ff */
[C---:B------:R-:W-:Y:S01]  /*1e690*/  HMMA.16816.F32.BF16 R8, R100.reuse, R114, R8 ;  /* 0x000000726408723c */ /* 0x040fe20000041808 */
[----:B------:R-:W-:Y:S03]  /*1e6a0*/  LDSM.16.MT88.4 R112, [R196+0x10800] ;  /* 0x01080000c470783b */ /* 0x000fe60000004200 */
[----:B---3--:R-:W-:Y:S01]  /*1e6b0*/  F2FP.BF16.PACK_AB R139, R133, R240 ;  /* 0x000000f0858b723e */ /* 0x008fe200000010ff */
[----:B------:R-:W-:Y:S03]  /*1e6c0*/  IMAD.MOV.U32 R2, RZ, RZ, R132 ;  /* 0x000000ffff027224 */ /* 0x000fe600078e0084 */
[C---:B------:R-:W-:Y:S08]  /*1e6d0*/  HMMA.16816.F32.BF16 R12, R100.reuse, R108, R12 ;  /* 0x0000006c640c723c */ /* 0x040ff0000004180c */
        /* <DEDUP_REMOVED lines=12> */
[C---:B------:R-:W-:Y:S08]  /*1e7a0*/  HMMA.16816.F32.BF16 R48, R100.reuse, R130, R48 ;  /* 0x000000826430723c */ /* 0x040ff00000041830 */
[C---:B------:R-:W-:Y:S08]  /*1e7b0*/  HMMA.16816.F32.BF16 R52, R100.reuse, R140, R52 ;  /* 0x0000008c6434723c */ /* 0x040ff00000041834 */
        /* <DEDUP_REMOVED lines=11> */
[C---:B-1----:R-:W-:Y:S08]  /*1e870*/  HMMA.16816.F32.BF16 R84, R100.reuse, R104, R84 ;  /* 0x000000686454723c */ /* 0x042ff00000041854 */
[C---:B------:R-:W-:Y:S01]  /*1e880*/  HMMA.16816.F32.BF16 R88, R100.reuse, R106, R88 ;  /* 0x0000006a6458723c */ /* 0x040fe20000041858 */
[----:B------:R-:W1:Y:S07]  /*1e890*/  LDSM.16.MT88.4 R104, [R197+0xf000] ;  /* 0x00f00000c568783b */ /* 0x000e6e0000004200 */
[C---:B------:R-:W-:Y:S08]  /*1e8a0*/  HMMA.16816.F32.BF16 R92, R100.reuse, R116, R92 ;  /* 0x00000074645c723c */ /* 0x040ff0000004185c */
[----:B------:R-:W-:Y:S01]  /*1e8b0*/  HMMA.16816.F32.BF16 R96, R100, R118, R96 ;  /* 0x000000766460723c */ /* 0x000fe20000041860 */
[----:B------:R-:W4:Y:S06]  /*1e8c0*/  LDSM.16.MT88.4 R116, [R196+0xf000] ;  /* 0x00f00000c474783b */ /* 0x000f2c0000004200 */
[----:B------:R-:W-:Y:S02]  /*1e8d0*/  F2FP.BF16.PACK_AB R100, R231, R226 ;  /* 0x000000e2e764723e */ /* 0x000fe400000010ff */
[----:B------:R-:W-:Y:S03]  /*1e8e0*/  F2FP.BF16.PACK_AB R102, R233, R228 ;  /* 0x000000e4e966723e */ /* 0x000fe600000010ff */
[----:B------:R-:W-:Y:S02]  /*1e8f0*/  F2FP.BF16.PACK_AB R101, R235, R230 ;  /* 0x000000e6eb65723e */ /* 0x000fe400000010ff */
[----:B------:R-:W-:Y:S07]  /*1e900*/  F2FP.BF16.PACK_AB R103, R237, R232 ;  /* 0x000000e8ed67723e */ /* 0x000fee00000010ff */
[C---:B--2---:R-:W-:Y:S08]  /*1e910*/  HMMA.16816.F32.BF16 R4, R100.reuse, R108, R4 ;  /* 0x0000006c6404723c */ /* 0x044ff00000041804 */
[C---:B------:R-:W-:Y:S01]  /*1e920*/  HMMA.16816.F32.BF16 R8, R100.reuse, R110, R8 ;  /* 0x0000006e6408723c */ /* 0x040fe20000041808 */
[----:B------:R-:W2:Y:S07]  /*1e930*/  LDSM.16.MT88.4 R108, [R195+0xf000] ;  /* 0x00f00000c36c783b */ /* 0x000eae0000004200 */
[C---:B------:R-:W-:Y:S08]  /*1e940*/  HMMA.16816.F32.BF16 R12, R100.reuse, R120, R12 ;  /* 0x00000078640c723c */ /* 0x040ff0000004180c */
[C---:B------:R-:W-:Y:S08]  /*1e950*/  HMMA.16816.F32.BF16 R16, R100.reuse, R122, R16 ;  /* 0x0000007a6410723c */ /* 0x040ff00000041810 */
[C---:B---3--:R-:W-:Y:S08]  /*1e960*/  HMMA.16816.F32.BF16 R20, R100.reuse, R112, R20 ;  /* 0x000000706414723c */ /* 0x048ff00000041814 */
[C---:B------:R-:W-:Y:S01]  /*1e970*/  HMMA.16816.F32.BF16 R24, R100.reuse, R114, R24 ;  /* 0x000000726418723c */ /* 0x040fe20000041818 */
[----:B------:R-:W3:Y:S07]  /*1e980*/  LDSM.16.MT88.4 R112, [R194+0xf000] ;  /* 0x00f00000c270783b */ /* 0x000eee0000004200 */
[C---:B------:R-:W-:Y:S08]  /*1e990*/  HMMA.16816.F32.BF16 R28, R100.reuse, R124, R28 ;  /* 0x0000007c641c723c */ /* 0x040ff0000004181c */
[C---:B------:R-:W-:Y:S01]  /*1e9a0*/  HMMA.16816.F32.BF16 R32, R100.reuse, R126, R32 ;  /* 0x0000007e6420723c */ /* 0x040fe20000041820 */
[----:B------:R-:W-:Y:S07]  /*1e9b0*/  LDSM.16.MT88.4 R124, [R197+0xd800] ;  /* 0x00d80000c57c783b */ /* 0x000fee0000004200 */
[C---:B-1----:R-:W-:Y:S08]  /*1e9c0*/  HMMA.16816.F32.BF16 R36, R100.reuse, R104, R36 ;  /* 0x000000686424723c */ /* 0x042ff00000041824 */
[C---:B------:R-:W-:Y:S01]  /*1e9d0*/  HMMA.16816.F32.BF16 R40, R100.reuse, R106, R40 ;  /* 0x0000006a6428723c */ /* 0x040fe20000041828 */
[----:B------:R-:W1:Y:S07]  /*1e9e0*/  LDSM.16.MT88.4 R104, [R197+0x11000] ;  /* 0x01100000c568783b */ /* 0x000e6e0000004200 */
[C---:B----4-:R-:W-:Y:S08]  /*1e9f0*/  HMMA.16816.F32.BF16 R44, R100.reuse, R116, R44 ;  /* 0x00000074642c723c */ /* 0x050ff0000004182c */
[C---:B------:R-:W-:Y:S01]  /*1ea00*/  HMMA.16816.F32.BF16 R48, R100.reuse, R118, R48 ;  /* 0x000000766430723c */ /* 0x040fe20000041830 */
[----:B------:R-:W4:Y:S07]  /*1ea10*/  LDSM.16.MT88.4 R116, [R196+0x11000] ;  /* 0x01100000c474783b */ /* 0x000f2e0000004200 */
        /* <DEDUP_REMOVED lines=8> */
[----:B------:R-:W-:Y:S07]  /*1eaa0*/  LDSM.16.MT88.4 R104, [R195+0xd800] ;  /* 0x00d80000c368783b */ /* 0x000fee0000004200 */
[C---:B----4-:R-:W-:Y:S08]  /*1eab0*/  HMMA.16816.F32.BF16 R76, R100.reuse, R116, R76 ;  /* 0x00000074644c723c */ /* 0x050ff0000004184c */
[C---:B------:R-:W-:Y:S01]  /*1eac0*/  HMMA.16816.F32.BF16 R80, R100.reuse, R118, R80 ;  /* 0x000000766450723c */ /* 0x040fe20000041850 */
[----:B------:R-:W1:Y:S07]  /*1ead0*/  LDSM.16.MT88.4 R116, [R196+0xd800] ;  /* 0x00d80000c474783b */ /* 0x000e6e0000004200 */
[C---:B--2---:R-:W-:Y:S08]  /*1eae0*/  HMMA.16816.F32.BF16 R84, R100.reuse, R108, R84 ;  /* 0x0000006c6454723c */ /* 0x044ff00000041854 */
[C---:B------:R-:W-:Y:S08]  /*1eaf0*/  HMMA.16816.F32.BF16 R88, R100.reuse, R110, R88 ;  /* 0x0000006e6458723c */ /* 0x040ff00000041858 */
[C---:B---3--:R-:W-:Y:S08]  /*1eb00*/  HMMA.16816.F32.BF16 R92, R100.reuse, R112, R92 ;  /* 0x00000070645c723c */ /* 0x048ff0000004185c */
[----:B------:R-:W-:Y:S08]  /*1eb10*/  HMMA.16816.F32.BF16 R96, R100, R114, R96 ;  /* 0x000000726460723c */ /* 0x000ff00000041860 */
[C---:B------:R-:W-:Y:S01]  /*1eb20*/  HMMA.16816.F32.BF16 R128, R136.reuse, R124, R4 ;  /* 0x0000007c8880723c */ /* 0x040fe20000041804 */
[----:B------:R-:W2:Y:S07]  /*1eb30*/  LDSM.16.MT88.4 R4, [R196+0x11800] ;  /* 0x01180000c404783b */ /* 0x000eae0000004200 */
[C---:B------:R-:W-:Y:S01]  /*1eb40*/  HMMA.16816.F32.BF16 R124, R136.reuse, R126, R8 ;  /* 0x0000007e887c723c */ /* 0x040fe20000041808 */
[----:B------:R-:W3:Y:S07]  /*1eb50*/  LDSM.16.MT88.4 R8, [R195+0x11800] ;  /* 0x01180000c308783b */ /* 0x000eee0000004200 */
[C---:B-1----:R-:W-:Y:S01]  /*1eb60*/  HMMA.16816.F32.BF16 R120, R136.reuse, R116, R12 ;  /* 0x000000748878723c */ /* 0x042fe2000004180c */
[----:B------:R-:W1:Y:S07]  /*1eb70*/  LDSM.16.MT88.4 R12, [R194+0x11800] ;  /* 0x01180000c20c783b */ /* 0x000e6e0000004200 */
[C---:B------:R-:W-:Y:S07]  /*1eb80*/  HMMA.16816.F32.BF16 R116, R136.reuse, R118, R16 ;  /* 0x000000768874723c */ /* 0x040fee0000041810 */
[----:B------:R-:W-:Y:S01]  /*1eb90*/  FADD.FTZ R17, R169, R170 ;  /* 0x000000aaa9117221 */ /* 0x000fe20000010000 */
[C---:B------:R-:W-:Y:S04]  /*1eba0*/  HMMA.16816.F32.BF16 R112, R136.reuse, R104, R20 ;  /* 0x000000688870723c */ /* 0x040fe80000041814 */
[----:B------:R-:W-:Y:S04]  /*1ebb0*/  FADD.FTZ R17, R168, R17 ;  /* 0x00000011a8117221 */ /* 0x000fe80000010000 */
        /* <DEDUP_REMOVED lines=46> */
.L_x_2439:
        /* <DEDUP_REMOVED lines=11> */
.L_x_2462:
[----:B--23--:R-:W-:Y:S01]  /*1ef50*/  FADD.FTZ R223, R6, R223 ;  /* 0x000000df06df7221 */ /* 0x00cfe20000010000 */
[----:B------:R-:W-:Y:S05]  /*1ef60*/  BRA.DIV ~URZ, `(.L_x_2450) ;  /* 0x00001be27f007947 */ /* 0x000fea000b800000 */
[----:B------:R-:W2:Y:S04]  /*1ef70*/  SHFL.BFLY PT, R0, R221, 0x2, 0x1f ;  /* 0x0c401f00dd007f89 */ /* 0x000ea800000e0000 */
[----:B------:R-:W3:Y:S01]  /*1ef80*/  SHFL.BFLY PT, R10, R223, 0x1, 0x1f ;  /* 0x0c201f00df0a7f89 */ /* 0x000ee200000e0000 */
[----:B--2---:R-:W-:Y:S02]  /*1ef90*/  FADD.FTZ R7, R0, R221 ;  /* 0x000000dd00077221 */ /* 0x004fe40000010000 */
[----:B---3--:R-:W-:-:S03]  /*1efa0*/  FADD.FTZ R10, R223, R10 ;  /* 0x0000000adf0a7221 */ /* 0x008fc60000010000 */
[----:B------:R2:W3:Y:S04]  /*1efb0*/  SHFL.BFLY PT, R6, R7, 0x1, 0x1f ;  /* 0x0c201f0007067f89 */ /* 0x0004e800000e0000 */
.L_x_2463:
        /* <DEDUP_REMOVED lines=266> */
.L_x_2452:
[----:B------:R-:W-:Y:S02]  /*20060*/  ULDC.64 UR4, c[0x0][0x118] ;  /* 0x0000460000047ab9 */ /* 0x000fe40000000a00 */
[----:B------:R-:W2:Y:S04]  /*20070*/  LD.E R2, [R8.64+0x60] ;  /* 0x0000600408027980 */ /* 0x000ea8000c101900 */
[----:B------:R-:W3:Y:S01]  /*20080*/  LD.E R3, [R8.64+0xb4] ;  /* 0x0000b40408037980 */ /* 0x000ee2000c101900 */
[----:B--2---:R-:W-:-:S04]  /*20090*/  IMAD R2, R2, R207, R205 ;  /* 0x000000cf02027224 */ /* 0x004fc800078e02cd */
[----:B---3--:R-:W-:Y:S02]  /*200a0*/  IMAD R3, R3, R2, RZ ;  /* 0x0000000203037224 */ /* 0x008fe400078e02ff */
.L_x_2453:
[----:B------:R-:W-:Y:S05]  /*200b0*/  BSYNC B0 ;  /* 0x0000000000007941 */ /* 0x000fea0003800000 */
.L_x_2451:
[----:B------:R-:W-:Y:S01]  /*200c0*/  ULDC.64 UR4, c[0x0][0x118] ;  /* 0x0000460000047ab9 */ /* 0x000fe20000000a00 */
[----:B------:R-:W1:Y:S04]  /*200d0*/  S2R R2, SR_TID.X ;  /* 0x0000000000027919 */ /* 0x000e680000002100 */
[----:B------:R2:W5:Y:S04]  /*200e0*/  LD.E.64 R70, [R8.64+0x70] ;  /* 0x0000700408467980 */ /* 0x000568000c101b00 */
[----:B------:R2:W5:Y:S01]  /*200f0*/  LD.E.64 R72, [R8.64+0xa0] ;  /* 0x0000a00408487980 */ /* 0x000562000c101b00 */
[----:B------:R-:W-:Y:S01]  /*20100*/  WARPSYNC 0xffffffff ;  /* 0xffffffff00007948 */ /* 0x000fe20003800000 */
[----:B------:R-:W-:Y:S01]  /*20110*/  SHF.R.S32.HI R64, RZ, 0x1f, R13 ;  /* 0x0000001fff407819 */ /* 0x000fe2000001140d */
[----:B------:R-:W-:Y:S01]  /*20120*/  BSSY B0, `(.L_x_2454) ;  /* 0x000002a000007945 */ /* 0x000fe20003800000 */
[----:B------:R-:W-:Y:S02]  /*20130*/  BAR.SYNC.DEFER_BLOCKING 0x0 ;  /* 0x0000000000007b1d */ /* 0x000fe40000010000 */
[----:B------:R-:W-:-:S04]  /*20140*/  LEA.HI R64, R64, R13, RZ, 0x2 ;  /* 0x0000000d40407211 */ /* 0x000fc800078f10ff */
[----:B------:R-:W-:Y:S02]  /*20150*/  LOP3.LUT R64, R64, 0xffffffc, RZ, 0xc0, !PT ;  /* 0x0ffffffc40407812 */ /* 0x000fe400078ec0ff */
[----:B-1----:R-:W-:-:S04]  /*20160*/  SHF.R.S32.HI R15, RZ, 0x1f, R2 ;  /* 0x0000001fff0f7819 */ /* 0x002fc80000011402 */
[----:B------:R-:W-:-:S04]  /*20170*/  LEA.HI R65, R15, R2, RZ, 0x5 ;  /* 0x000000020f417211 */ /* 0x000fc800078f28ff */
[----:B------:R-:W-:Y:S01]  /*20180*/  LOP3.LUT R65, R65, 0xffffffe0, RZ, 0xc0, !PT ;  /* 0xffffffe041417812 */ /* 0x000fe200078ec0ff */
[----:B------:R2:W1:Y:S04]  /*20190*/  LDS.128 R56, [R211] ;  /* 0x00000000d3387984 */ /* 0x0004680000000c00 */
[----:B------:R-:W-:Y:S01]  /*201a0*/  IMAD.IADD R10, R2, 0x1, -R65 ;  /* 0x00000001020a7824 */ /* 0x000fe200078e0a41 */
[----:B------:R-:W-:Y:S01]  /*201b0*/  LOP3.LUT R65, R11, 0xffffffe0, RZ, 0xc0, !PT ;  /* 0xffffffe00b417812 */ /* 0x000fe200078ec0ff */
[----:B------:R2:W3:Y:S03]  /*201c0*/  LDS.128 R52, [R211+0x800] ;  /* 0x00080000d3347984 */ /* 0x0004e60000000c00 */
[----:B------:R-:W-:Y:S01]  /*201d0*/  SHF.R.S32.HI R11, RZ, 0x1f, R10 ;  /* 0x0000001fff0b7819 */ /* 0x000fe2000001140a */
[----:B------:R-:W-:Y:S01]  /*201e0*/  IMAD.IADD R14, R4, 0x1, -R65 ;  /* 0x00000001040e7824 */ /* 0x000fe200078e0a41 */
[----:B------:R2:W4:Y:S02]  /*201f0*/  LDS.128 R48, [R211+0x1000] ;  /* 0x00100000d3307984 */ /* 0x0005240000000c00 */
[----:B------:R-:W-:Y:S01]  /*20200*/  LEA.HI R11, R11, R10, RZ, 0x2 ;  /* 0x0000000a0b0b7211 */ /* 0x000fe200078f10ff */
[----:B------:R-:W-:Y:S01]  /*20210*/  IMAD.IADD R10, R13, 0x1, -R64 ;  /* 0x000000010d0a7824 */ /* 0x000fe200078e0a40 */
[----:B------:R2:W1:Y:S01]  /*20220*/  LDS.128 R44, [R211+0x1800] ;  /* 0x00180000d32c7984 */ /* 0x0004620000000c00 */
[----:B------:R-:W-:-:S02]  /*20230*/  LOP3.LUT P0, RZ, R14, 0x3, RZ, 0xc0, !PT ;  /* 0x000000030eff7812 */ /* 0x000fc4000780c0ff */
[----:B------:R-:W-:Y:S01]  /*20240*/  SHF.R.S32.HI R11, RZ, 0x2, R11 ;  /* 0x00000002ff0b7819 */ /* 0x000fe2000001140b */
[----:B------:R2:W1:Y:S04]  /*20250*/  LDS.128 R40, [R211+0x2000] ;  /* 0x00200000d3287984 */ /* 0x0004680000000c00 */
[----:B------:R2:W1:Y:S01]  /*20260*/  LDS.128 R36, [R211+0x2800] ;  /* 0x00280000d3247984 */ /* 0x0004620000000c00 */
[----:B------:R-:W-:-:S03]  /*20270*/  IMAD R10, R10, 0x10, R11 ;  /* 0x000000100a0a7824 */ /* 0x000fc600078e020b */
[----:B------:R2:W1:Y:S04]  /*20280*/  LDS.128 R32, [R211+0x3000] ;  /* 0x00300000d3207984 */ /* 0x0004680000000c00 */
[----:B------:R2:W1:Y:S04]  /*20290*/  LDS.128 R28, [R211+0x3800] ;  /* 0x00380000d31c7984 */ /* 0x0004680000000c00 */
[----:B------:R2:W1:Y:S04]  /*202a0*/  LDS.128 R24, [R211+0x4000] ;  /* 0x00400000d3187984 */ /* 0x0004680000000c00 */
[----:B------:R2:W1:Y:S04]  /*202b0*/  LDS.128 R20, [R211+0x4800] ;  /* 0x00480000d3147984 */ /* 0x0004680000000c00 */
[----:B------:R2:W1:Y:S04]  /*202c0*/  LDS.128 R16, [R211+0x5000] ;  /* 0x00500000d3107984 */ /* 0x0004680000000c00 */
[----:B------:R2:W1:Y:S01]  /*202d0*/  LDS.128 R60, [R211+0x5800] ;  /* 0x00580000d33c7984 */ /* 0x0004620000000c00 */
[----:B------:R-:W-:Y:S05]  /*202e0*/  @P0 BRA `(.L_x_2455) ;  /* 0x000000d000000947 */ /* 0x000fea0003800000 */
[----:B---3--:R-:W-:Y:S01]  /*202f0*/  IMAD R11, R208, 0x40, R3 ;  /* 0x00000040d00b7824 */ /* 0x008fe200078e0203 */
        /* <DEDUP_REMOVED lines=12> */
.L_x_2455:
[----:B---3--:R-:W-:Y:S05]  /*203c0*/  BSYNC B0 ;  /* 0x0000000000007941 */ /* 0x008fea0003800000 */
.L_x_2454:
[----:B------:R-:W-:Y:S01]  /*203d0*/  LEA.HI R3, R5, R4, RZ, 0x3 ;  /* 0x0000000405037211 */ /* 0x000fe200078f18ff */
[----:B------:R-:W-:Y:S01]  /*203e0*/  ULDC.64 UR4, c[0x0][0x118] ;  /* 0x0000460000047ab9 */ /* 0x000fe20000000a00 */
[----:B------:R-:W-:Y:S01]  /*203f0*/  LEA.HI R15, R15, R2, RZ, 0x3 ;  /* 0x000000020f0f7211 */ /* 0x000fe200078f18ff */
[----:B--2---:R2:W5:Y:S01]  /*20400*/  LD.E R8, [R8.64+0xc0] ;  /* 0x0000c00408087980 */ /* 0x004562000c101900 */
[----:B------:R-:W-:Y:S01]  /*20410*/  LOP3.LUT R3, R3, 0xfffffff8, RZ, 0xc0, !PT ;  /* 0xfffffff803037812 */ /* 0x000fe200078ec0ff */
[----:B------:R-:W-:Y:S01]  /*20420*/  BSSY B0, `(.L_x_2456) ;  /* 0x0000028000007945 */ /* 0x000fe20003800000 */
[----:B------:R-:W-:-:S02]  /*20430*/  LOP3.LUT R5, R15, 0xfffffff8, RZ, 0xc0, !PT ;  /* 0xfffffff80f057812 */ /* 0x000fc400078ec0ff */
[----:B------:R-:W-:Y:S01]  /*20440*/  SHF.R.S32.HI R15, RZ, 0x3, R15 ;  /* 0x00000003ff0f7819 */ /* 0x000fe2000001140f */
[----:B------:R-:W-:Y:S02]  /*20450*/  IMAD.IADD R3, R4, 0x1, -R3 ;  /* 0x0000000104037824 */ /* 0x000fe400078e0a03 */
[----:B------:R-:W-:Y:S01]  /*20460*/  IMAD.IADD R5, R2, 0x1, -R5 ;  /* 0x0000000102057824 */ /* 0x000fe200078e0a05 */
[----:B------:R-:W-:Y:S01]  /*20470*/  SHF.R.S32.HI R2, RZ, 0x1f, R205 ;  /* 0x0000001fff027819 */ /* 0x000fe200000114cd */
[----:B------:R-:W-:Y:S02]  /*20480*/  IMAD.SHL.U32 R12, R3, 0x8, RZ ;  /* 0x00000008030c7824 */ /* 0x000fe400078e00ff */
[----:B------:R-:W-:Y:S02]  /*20490*/  IMAD.SHL.U32 R3, R208, 0x40, RZ ;  /* 0x00000040d0037824 */ /* 0x000fe400078e00ff */
[----:B------:R-:W-:Y:S01]  /*204a0*/  IMAD.SHL.U32 R5, R5, 0x8, RZ ;  /* 0x0000000805057824 */ /* 0x000fe200078e00ff */
[----:B------:R-:W-:Y:S01]  /*204b0*/  SHF.R.S32.HI R13, RZ, 0x1f, R12 ;  /* 0x0000001fff0d7819 */ /* 0x000fe2000001140c */
[----:B------:R-:W-:Y:S01]  /*204c0*/  IMAD R7, R69, R3, RZ ;  /* 0x0000000345077224 */ /* 0x000fe200078e02ff */
[----:B------:R-:W-:-:S03]  /*204d0*/  SHF.R.S32.HI R4, RZ, 0x1f, R3 ;  /* 0x0000001fff047819 */ /* 0x000fc60000011403 */
[----:B------:R-:W-:-:S04]  /*204e0*/  IMAD.WIDE.U32 R10, R68, R3, R12 ;  /* 0x00000003440a7225 */ /* 0x000fc800078e000c */
[----:B------:R-:W-:Y:S01]  /*204f0*/  IMAD R7, R68, R4, R7 ;  /* 0x0000000444077224 */ /* 0x000fe200078e0207 */
[----:B------:R-:W-:Y:S01]  /*20500*/  IADD3 R6, P0, R6, R10, RZ ;  /* 0x0000000a06067210 */ /* 0x000fe20007f1e0ff */
[----:B------:R-:W-:Y:S02]  /*20510*/  IMAD.IADD R3, R209, 0x1, -R3 ;  /* 0x00000001d1037824 */ /* 0x000fe400078e0a03 */
[----:B--2---:R-:W-:Y:S01]  /*20520*/  IMAD R9, R67, R205, RZ ;  /* 0x000000cd43097224 */ /* 0x004fe200078e02ff */
[----:B------:R-:W-:Y:S02]  /*20530*/  IADD3.X R7, R0, R11, R7, P0, !PT ;  /* 0x0000000b00077210 */ /* 0x000fe400007fe407 */
[----:B------:R-:W-:Y:S01]  /*20540*/  ISETP.GE.AND P0, PT, R15, R3, PT ;  /* 0x000000030f00720c */ /* 0x000fe20003f06270 */
[C---:B------:R-:W-:Y:S01]  /*20550*/  IMAD R2, R66.reuse, R2, R9 ;  /* 0x0000000242027224 */ /* 0x040fe200078e0209 */
[----:B------:R-:W-:Y:S01]  /*20560*/  IADD3 R9, R5, 0x40, RZ ;  /* 0x0000004005097810 */ /* 0x000fe20007ffe0ff */
[----:B------:R-:W-:Y:S01]  /*20570*/  IMAD.WIDE.U32 R66, R66, R205, R6 ;  /* 0x000000cd42427225 */ /* 0x000fe200078e0006 */
[----:B------:R-:W-:-:S02]  /*20580*/  SHF.R.S32.HI R7, RZ, 0x1f, R15 ;  /* 0x0000001fff077819 */ /* 0x000fc4000001140f */
[----:B------:R-:W-:Y:S01]  /*20590*/  IADD3 R5, R5, 0x80, RZ ;  /* 0x0000008005057810 */ /* 0x000fe20007ffe0ff */
[----:B------:R-:W-:-:S06]  /*205a0*/  IMAD.IADD R65, R67, 0x1, R2 ;  /* 0x0000000143417824 */ /* 0x000fcc00078e0202 */
[----:B------:R-:W-:Y:S05]  /*205b0*/  @P0 BRA `(.L_x_2457) ;  /* 0x000000e000000947 */ /* 0x000fea0003800000 */
[----:B------:R-:W-:Y:S01]  /*205c0*/  IMAD R0, R69, R15, RZ ;  /* 0x0000000f45007224 */ /* 0x000fe200078e02ff */
[-C--:B-----5:R-:W-:Y:S01]  /*205d0*/  ISETP.GE.AND P3, PT, R12, R8.reuse, PT ;  /* 0x000000080c00720c */ /* 0x0a0fe20003f66270 */
        /* <DEDUP_REMOVED lines=9> */
[----:B-1----:R1:W-:Y:S04]  /*20670*/  @!P3 ST.E.128 [R72.64], R56 ;  /* 0x000000384800b985 */ /* 0x0023e8000c101d04 */
[----:B------:R1:W-:Y:S04]  /*20680*/  @!P2 ST.E.128 [R72.64+0x80], R40 ;  /* 0x000080284800a985 */ /* 0x0003e8000c101d04 */
[----:B------:R1:W-:Y:S02]  /*20690*/  @!P1 ST.E.128 [R72.64+0x100], R24 ;  /* 0x0001001848009985 */ /* 0x0003e4000c101d04 */
.L_x_2457:
[----:B------:R-:W-:Y:S05]  /*206a0*/  BSYNC B0 ;  /* 0x0000000000007941 */ /* 0x000fea0003800000 */
.L_x_2456:
        /* <DEDUP_REMOVED lines=21> */
.L_x_2459:
[----:B------:R-:W-:Y:S05]  /*20800*/  BSYNC B0 ;  /* 0x0000000000007941 */ /* 0x000fea0003800000 */
.L_x_2458:
        /* <DEDUP_REMOVED lines=21> */
.L_x_2461:
[----:B------:R-:W-:Y:S05]  /*20960*/  BSYNC B0 ;  /* 0x0000000000007941 */ /* 0x000fea0003800000 */
.L_x_2460:
[----:B------:R-:W-:Y:S01]  /*20970*/  IADD3 R0, R15, 0x30, RZ ;  /* 0x000000300f007810 */ /* 0x000fe20007ffe0ff */
[----:B------:R-:W-:-:S03]  /*20980*/  IMAD.MOV.U32 R207, RZ, RZ, 0x0 ;  /* 0x00000000ffcf7424 */ /* 0x000fc600078e00ff */
[----:B------:R-:W-:-:S13]  /*20990*/  ISETP.GE.AND P0, PT, R0, R3, PT ;  /* 0x000000030000720c */ /* 0x000fda0003f06270 */
[----:B------:R-:W-:Y:S05]  /*209a0*/  @P0 RET.REL.NODEC R206 `(_ZN5flash24flash_fwd_splitkv_kernelI23Flash_fwd_kernel_traitsILi192ELi64ELi64ELi4ELb0ELb0EN7cutlass10bfloat16_tE19Flash_kernel_traitsILi192ELi64ELi64ELi4ES3_EELb0ELb1ELb0ELb0ELb0ELb0ELb0ELb1EEEvNS_16Flash_fwd_paramsE) ;  /* 0xfffdf650ce000950 */ /* 0x000fea0003c3ffff */
[----:B------:R-:W-:Y:S01]  /*209b0*/  IADD3 R15, P0, R15, 0x30, RZ ;  /* 0x000000300f0f7810 */ /* 0x000fe20007f1e0ff */
[----:B------:R-:W-:Y:S01]  /*209c0*/  IMAD.MOV.U32 R2, RZ, RZ, R66 ;  /* 0x000000ffff027224 */ /* 0x000fe200078e0042 */
[----:B------:R-:W-:Y:S01]  /*209d0*/  MOV R3, R65 ;  /* 0x0000004100037202 */ /* 0x000fe20000000f00 */
[----:B------:R-:W-:Y:S01]  /*209e0*/  ULDC.64 UR4, c[0x0][0x118] ;  /* 0x0000460000047ab9 */ /* 0x000fe20000000a00 */
[-C--:B-----5:R-:W-:Y:S01]  /*209f0*/  ISETP.GE.AND P1, PT, R12, R8.reuse, PT ;  /* 0x000000080c00720c */ /* 0x0a0fe20003f26270 */
        /* <DEDUP_REMOVED lines=9> */
[----:B-1----:R1:W-:Y:S01]  /*20a90*/  @!P0 ST.E.128 [R6.64+0x80], R28 ;  /* 0x0000801c06008985 */ /* 0x0023e2000c101d04 */
[----:B------:R-:W-:-:S03]  /*20aa0*/  ISETP.GE.AND P0, PT, R5, R8, PT ;  /* 0x000000080500720c */ /* 0x000fc60003f06270 */
[----:B------:R1:W-:Y:S10]  /*20ab0*/  @!P1 ST.E.128 [R6.64], R44 ;  /* 0x0000002c06009985 */ /* 0x0003f4000c101d04 */
[----:B------:R-:W-:Y:S05]  /*20ac0*/  @P0 RET.REL.NODEC R206 `(_ZN5flash24flash_fwd_splitkv_kernelI23Flash_fwd_kernel_traitsILi192ELi64ELi64ELi4ELb0ELb0EN7cutlass10bfloat16_tE19Flash_kernel_traitsILi192ELi64ELi64ELi4ES3_EELb0ELb1ELb0ELb0ELb0ELb0ELb0ELb1EEEvNS_16Flash_fwd_paramsE) ;  /* 0xfffdf530ce000950 */ /* 0x000fea0003c3ffff */
[----:B------:R-:W-:Y:S01]  /*20ad0*/  MOV R207, 0x0 ;  /* 0x0000000000cf7802 */ /* 0x000fe20000000f00 */
[----:B------:R-:W-:-:S02]  /*20ae0*/  ULDC.64 UR4, c[0x0][0x118] ;  /* 0x0000460000047ab9 */ /* 0x000fc40000000a00 */
[----:B------:R2:W-:Y:S01]  /*20af0*/  ST.E.128 [R6.64+0x100], R60 ;  /* 0x0001003c06007985 */ /* 0x0005e2000c101d04 */
[----:B------:R-:W-:Y:S05]  /*20b00*/  RET.REL.NODEC R206 `(_ZN5flash24flash_fwd_splitkv_kernelI23Flash_fwd_kernel_traitsILi192ELi64ELi64ELi4ELb0ELb0EN7cutlass10bfloat16_tE19Flash_kernel_traitsILi192ELi64ELi64ELi4ES3_EELb0ELb1ELb0ELb0ELb0ELb0ELb0ELb1EEEvNS_16Flash_fwd_paramsE) ;  /* 0xfffdf4f0ce007950 */ /* 0x000fea0003c3ffff */
.L_x_2449:
[----:B------:R-:W-:Y:S02]  /*20b10*/  MOV R6, 0x2 ;  /* 0x0000000200067802 */ /* 0x000fe40000000f00 */
[----:B------:R-:W-:Y:S02]  /*20b20*/  MOV R4, 0x20b40 ;  /* 0x00020b4000047802 */ /* 0x000fe40000000f00 */
[----:B-1---5:R-:W-:Y:S05]  /*20b30*/  CALL.REL.NOINC `($__internal_18_$__cuda_sm70_shflsync_bfly_p) ;  /* 0x000000f000007944 */ /* 0x022fea0003c00000 */
[----:B-12---:R-:W-:Y:S05]  /*20b40*/  BRA `(.L_x_2462) ;  /* 0xffffe40000007947 */ /* 0x006fea000383ffff */
.L_x_2450:
[----:B------:R-:W-:Y:S02]  /*20b50*/  MOV R6, 0x1 ;  /* 0x0000000100067802 */ /* 0x000fe40000000f00 */
[----:B------:R-:W-:Y:S02]  /*20b60*/  MOV R4, 0x20b80 ;  /* 0x00020b8000047802 */ /* 0x000fe40000000f00 */
[----:B-1---5:R-:W-:Y:S05]  /*20b70*/  CALL.REL.NOINC `($__internal_18_$__cuda_sm70_shflsync_bfly_p) ;  /* 0x000000b000007944 */ /* 0x022fea0003c00000 */
[----:B--2---:R-:W-:Y:S01]  /*20b80*/  FADD.FTZ R10, R223, R6 ;  /* 0x00000006df0a7221 */ /* 0x004fe20000010000 */
[----:B-1----:R-:W-:Y:S02]  /*20b90*/  MOV R223, R221 ;  /* 0x000000dd00df7202 */ /* 0x002fe40000000f00 */
[----:B------:R-:W-:Y:S02]  /*20ba0*/  MOV R6, 0x2 ;  /* 0x0000000200067802 */ /* 0x000fe40000000f00 */
[----:B------:R-:W-:-:S02]  /*20bb0*/  MOV R4, 0x20bd0 ;  /* 0x00020bd000047802 */ /* 0x000fc40000000f00 */
[----:B------:R-:W-:Y:S05]  /*20bc0*/  CALL.REL.NOINC `($__internal_18_$__cuda_sm70_shflsync_bfly_p) ;  /* 0x0000006000007944 */ /* 0x000fea0003c00000 */
[----:B--2---:R-:W-:Y:S01]  /*20bd0*/  FADD.FTZ R7, R221, R6 ;  /* 0x00000006dd077221 */ /* 0x004fe20000010000 */
[----:B------:R-:W-:-:S02]  /*20be0*/  MOV R6, 0x1 ;  /* 0x0000000100067802 */ /* 0x000fc40000000f00 */
[----:B------:R-:W-:Y:S02]  /*20bf0*/  MOV R4, 0x20c20 ;  /* 0x00020c2000047802 */ /* 0x000fe40000000f00 */
[----:B-1----:R-:W-:Y:S02]  /*20c00*/  MOV R223, R7 ;  /* 0x0000000700df7202 */ /* 0x002fe40000000f00 */
[----:B------:R-:W-:Y:S05]  /*20c10*/  CALL.REL.NOINC `($__internal_18_$__cuda_sm70_shflsync_bfly_p) ;  /* 0x0000001000007944 */ /* 0x000fea0003c00000 */
[----:B-12---:R-:W-:Y:S05]  /*20c20*/  BRA `(.L_x_2463) ;  /* 0xffffe39000007947 */ /* 0x006fea000383ffff */
        .weak           $__internal_18_$__cuda_sm70_shflsync_bfly_p
        .type           $__internal_18_$__cuda_sm70_shflsync_bfly_p,@function
        .size           $__internal_18_$__cuda_sm70_shflsync_bfly_p,(.L_x_7791 - $__internal_18_$__cuda_sm70_shflsync_bfly_p)
$__internal_18_$__cuda_sm70_shflsync_bfly_p:
[----:B------:R-:W-:Y:S01]  /*20c30*/  MOV R12, R4 ;  /* 0x00000004000c7202 */ /* 0x000fe20000000f00 */
[----:B------:R-:W-:Y:S04]  /*20c40*/  WARPSYNC R0 ;  /* 0x0000000000007348 */ /* 0x000fe80003800000 */
[----:B------:R-:W-:Y:S01]  /*20c50*/  MOV R13, 0x0 ;  /* 0x00000000000d7802 */ /* 0x000fe20000000f00 */
[----:B------:R1:W2:Y:S03]  /*20c60*/  SHFL.BFLY PT, R6, R223, R6, R5 ;  /* 0x0c000006df067389 */ /* 0x0002a600000e0005 */
[----:B------:R-:W-:Y:S05]  /*20c70*/  RET.REL.NODEC R12 `(_ZN5flash24flash_fwd_splitkv_kernelI23Flash_fwd_kernel_traitsILi192ELi64ELi64ELi4ELb0ELb0EN7cutlass10bfloat16_tE19Flash_kernel_traitsILi192ELi64ELi64ELi4ES3_EELb0ELb1ELb0ELb0ELb0ELb0ELb0ELb1EEEvNS_16Flash_fwd_paramsE) ;  /* 0xfffdf3800c007950 */ /* 0x000fea0003c3ffff */
.L_x_2464:
        /* <DEDUP_REMOVED lines=16> */
.L_x_7791:


//--------------------- .text._ZN5flash24flash_fwd_splitkv_kernelI23Flash_fwd_kernel_traitsILi192ELi64ELi64ELi4ELb0ELb0EN7cutlass10bfloat16_tE19Flash_kernel_traitsILi192ELi64ELi64ELi4ES3_EELb0ELb1ELb0ELb0ELb0ELb1ELb0ELb1EEEvNS_16Flash_fwd_paramsE --------------------------
	.section	.text._ZN5flash24flash_fwd_splitkv_kernelI23Flash_fwd_kernel_traitsILi192ELi64ELi64ELi4ELb0ELb0EN7cutlass10bfloat16_tE19Flash_kernel_traitsILi192ELi64ELi64ELi4ES3_EELb0ELb1ELb0ELb0ELb0ELb1ELb0ELb1EEEvNS_16Flash_fwd_paramsE,"ax",@progbits
	.sectioninfo	@"SHI_REGISTERS=246"
	.align	128
        .global         _ZN5flash24flash_fwd_splitkv_kernelI23Flash_fwd_kernel_traitsILi192ELi64ELi64ELi4ELb0ELb0EN7cutlass10bfloat16_tE19Flash_kernel_traitsILi192ELi64ELi64ELi4ES3_EELb0ELb1ELb0ELb0ELb0ELb1ELb0ELb1EEEvNS_16Flash_fwd_paramsE
        .type           _ZN5flash24flash_fwd_splitkv_kernelI23Flash_fwd_kernel_traitsILi192ELi64ELi64ELi4ELb0ELb0EN7cutlass10bfloat16_tE19Flash_kernel_traitsILi192ELi64ELi64ELi4ES3_EELb0ELb1ELb0ELb0ELb0ELb1ELb0ELb1EEEvNS_16Flash_fwd_paramsE,@function
        .size           _ZN5flash24flash_fwd_splitkv_kernelI23Flash_fwd_kernel_traitsILi192ELi64ELi64ELi4ELb0ELb0EN7cutlass10bfloat16_tE19Flash_kernel_traitsILi192ELi64ELi64ELi4ES3_EELb0ELb1ELb0ELb0ELb0ELb1ELb0ELb1EEEvNS_16Flash_fwd_paramsE,(.L_x_7793 - _ZN5flash24flash_fwd_splitkv_kernelI23Flash_fwd_kernel_traitsILi192ELi64ELi64ELi4ELb0ELb0EN7cutlass10bfloat16_tE19Flash_kernel_traitsILi192ELi64ELi64ELi4ES3_EELb0ELb1ELb0ELb0ELb0ELb1ELb0ELb1EEEvNS_16Flash_fwd_paramsE)
        .other          _ZN5flash24flash_fwd_splitkv_kernelI23Flash_fwd_kernel_traitsILi192ELi64ELi64ELi4ELb0ELb0EN7cutlass10bfloat16_tE19Flash_kernel_traitsILi192ELi64ELi64ELi4ES3_EELb0ELb1ELb0ELb0ELb0ELb1ELb0ELb1EEEvNS_16Flash_fwd_paramsE,@"STO_CUDA_ENTRY STV_DEFAULT"
_ZN5flash24flash_fwd_splitkv_kernelI23Flash_fwd_kernel_traitsILi192ELi64ELi64ELi4ELb0ELb0EN7cutlass10bfloat16_tE19Flash_kernel_traitsILi192ELi64ELi64ELi4ES3_EELb0ELb1ELb0ELb0ELb0ELb1ELb0ELb1EEEvNS_16Flash_fwd_paramsE:
.text._ZN5flash24flash_fwd_splitkv_kernelI23Flash_fwd_kernel_traitsILi192ELi64ELi64ELi4ELb0ELb0EN7cutlass10bfloat16_tE19Flash_kernel_traitsILi192ELi64ELi64ELi4ES3_EELb0ELb1ELb0ELb0ELb0ELb1ELb0ELb1EEEvNS_16Flash_fwd_paramsE:
        /* <DEDUP_REMOVED lines=9> */
[----:B-123--:R-:W-:Y:S05]  /*0090*/  CALL.REL.NOINC `($_ZN5flash24flash_fwd_splitkv_kernelI23Flash_fwd_kernel_traitsILi192ELi64ELi64ELi4ELb0ELb0EN7cutlass10bfloat16_tE19Flash_kernel_traitsILi192ELi64ELi64ELi4ES3_EELb0ELb1ELb0ELb0ELb0ELb1ELb0ELb1EEEvNS_16Flash_fwd_paramsE$_ZN5flash30compute_attn_1rowblock_splitkvI23Flash_fwd_kernel_traitsILi192ELi64ELi64ELi4ELb0ELb0EN7cutlass10bfloat16_tE19Flash_kernel_traitsILi192ELi64ELi64ELi4ES3_EELb0ELb1ELb0ELb0ELb0ELb1ELb0ELb1ENS_16Flash_fwd_paramsEEEvRKT8_iiiii) ;  /* 0x0000002000007944 */ /* 0x00efea0003c00000 */
[----:B------:R-:W-:Y:S05]  /*00a0*/  BSYNC B4 ;  /* 0x0000000000047941 */ /* 0x000fea0003800000 */
.L_x_2465:
[----:B------:R-:W-:Y:S05]  /*00b0*/  EXIT ;  /* 0x000000000000794d */ /* 0x000fea0003800000 */
        .type           $_ZN5flash24flash_fwd_splitkv_kernelI23Flash_fwd_kernel_traitsILi192ELi64ELi64ELi4ELb0ELb0EN7cutlass10bfloat16_tE19Flash_kernel_traitsILi192ELi64ELi64ELi4ES3_EELb0ELb1ELb0ELb0ELb0ELb1ELb0ELb1EEEvNS_16Flash_fwd_paramsE$_ZN5flash30compute_attn_1rowblock_splitkvI23Flash_fwd_kernel_traitsILi192ELi64ELi64ELi4ELb0ELb0EN7cutlass10bfloat16_tE19Flash_kernel_traitsILi192ELi64ELi64ELi4ES3_EELb0ELb1ELb0ELb0ELb0ELb1ELb0ELb1ENS_16Flash_fwd_paramsEEEvRKT8_iiiii,@function
        .size           $_ZN5flash24flash_fwd_splitkv_kernelI23Flash_fwd_kernel_traitsILi192ELi64ELi64ELi4ELb0ELb0EN7cutlass10bfloat16_tE19Flash_kernel_traitsILi192ELi64ELi64ELi4ES3_EELb0ELb1ELb0ELb0ELb0ELb1ELb0ELb1EEEvNS_16Flash_fwd_paramsE$_ZN5flash30compute_attn_1rowblock_splitkvI23Flash_fwd_kernel_traitsILi192ELi64ELi64ELi4ELb0ELb0EN7cutlass10bfloat16_tE19Flash_kernel_traitsILi192ELi64ELi64ELi4ES3_EELb0ELb1ELb0ELb0ELb0ELb1ELb0ELb1ENS_16Flash_fwd_paramsEEEvRKT8_iiiii,($__internal_19_$__cuda_sm70_shflsync_bfly_p - $_ZN5flash24flash_fwd_splitkv_kernelI23Flash_fwd_kernel_traitsILi192ELi64ELi64ELi4ELb0ELb0EN7cutlass10bfloat16_tE19Flash_kernel_traitsILi192ELi64ELi64ELi4ES3_EELb0ELb1ELb0ELb0ELb0ELb1ELb0ELb1EEEvNS_16Flash_fwd_paramsE$_ZN5flash30compute_attn_1rowblock_splitkvI23Flash_fwd_kernel_traitsILi192ELi64ELi64ELi4ELb0ELb0EN7cutlass10bfloat16_tE19Flash_kernel_traitsILi192ELi64ELi64ELi4ES3_EELb0ELb1ELb0ELb0ELb0ELb1ELb0ELb1ENS_16Flash_fwd_paramsEEEvRKT8_iiiii)
$_ZN5flash24flash_fwd_splitkv_kernelI23Flash_fwd_kernel_traitsILi192ELi64ELi64ELi4ELb0ELb0EN7cutlass10bfloat16_tE19Flash_kernel_traitsILi192ELi64ELi64ELi4ES3_EELb0ELb1ELb0ELb0ELb0ELb1ELb0ELb1EEEvNS_16Flash_fwd_paramsE$_ZN5flash30compute_attn_1rowblock_splitkvI23Flash_fwd_kernel_traitsILi192ELi64ELi64ELi4ELb0ELb0EN7cutlass10bfloat16_tE19Flash_kernel_traitsILi192ELi64ELi64ELi4ES3_EELb0ELb1ELb0ELb0ELb0ELb1ELb0ELb1ENS_16Flash_fwd_paramsEEEvRKT8_iiiii:
        /* <DEDUP_REMOVED lines=20> */
.L_x_2467:
[----:B------:R-:W-:Y:S05]  /*0200*/  BSYNC B0 ;  /* 0x0000000000007941 */ /* 0x000fea0003800000 */
.L_x_2466:
        /* <DEDUP_REMOVED lines=17> */
.L_x_2469:
[----:B------:R4:W5:Y:S02]  /*0320*/  LD.E R75, [R18.64+0xb8] ;  /* 0x0000b806124b7980 */ /* 0x000964000c101900 */
.L_x_2470:
[----:B------:R-:W-:Y:S05]  /*0330*/  BSYNC B0 ;  /* 0x0000000000007941 */ /* 0x000fea0003800000 */
.L_x_2468:
        /* <DEDUP_REMOVED lines=10> */
.L_x_2472:
[----:B------:R-:W2:Y:S01]  /*03e0*/  LD.E.64 R2, [R18.64+0x108] ;  /* 0x0001080612027980 */ /* 0x000ea2000c101b00 */
[----:B------:R-:W-:Y:S01]  /*03f0*/  BSSY B0, `(.L_x_2474) ;  /* 0x0000006000007945 */ /* 0x000fe20003800000 */
[----:B------:R-:W-:Y:S01]  /*0400*/  IMAD.MOV.U32 R68, RZ, RZ, RZ ;  /* 0x000000ffff447224 */ /* 0x000fe200078e00ff */
[----:B--2---:R-:W-:-:S04]  /*0410*/  ISETP.NE.U32.AND P0, PT, R2, RZ, PT ;  /* 0x000000ff0200720c */ /* 0x004fc80003f05070 */
[----:B------:R-:W-:-:S13]  /*0420*/  ISETP.NE.AND.EX P0, PT, R3, RZ, PT, P0 ;  /* 0x000000ff0300720c */ /* 0x000fda0003f05300 */
[----:B------:R-:W-:Y:S05]  /*0430*/  @!P0 BRA `(.L_x_2475) ;  /* 0x0000001000008947 */ /* 0x000fea0003800000 */
[----:B------:R2:W5:Y:S02]  /*0440*/  LD.E R68, [R18.64+0xbc] ;  /* 0x0000bc0612447980 */ /* 0x000564000c101900 */
.L_x_2475:
[----:B------:R-:W-:Y:S05]  /*0450*/  BSYNC B0 ;  /* 0x0000000000007941 */ /* 0x000fea0003800000 */
.L_x_2474:
[----:B-----5:R-:W-:Y:S02]  /*0460*/  IADD3 R68, R75, R68, RZ ;  /* 0x000000444b447210 */ /* 0x020fe40007ffe0ff */
.L_x_2473:
[----:B------:R-:W-:Y:S05]  /*0470*/  BSYNC B1 ;  /* 0x0000000000017941 */ /* 0x000fea0003800000 */
.L_x_2471:
[----:B------:R-:W-:Y:S01]  /*0480*/  IMAD.SHL.U32 R72, R216, 0x40, RZ ;  /* 0x00000040d8487824 */ /* 0x000fe200078e00ff */
[----:B------:R-:W-:Y:S01]  /*0490*/  MOV R2, R214 ;  /* 0x000000d600027202 */ /* 0x000fe20000000f00 */
[----:B------:R-:W-:-:S03]  /*04a0*/  IMAD.MOV.U32 R3, RZ, RZ, 0x0 ;  /* 0x00000000ff037424 */ /* 0x000fc600078e00ff */
[----:B------:R-:W-:-:S13]  /*04b0*/  ISETP.GT.AND P0, PT, R217, R72, PT ;  /* 0x00000048d900720c */ /* 0x000fda0003f04270 */
[----:B------:R-:W-:Y:S05]  /*04c0*/  @!P0 RET.REL.NODEC R2 `(_ZN5flash24flash_fwd_splitkv_kernelI23Flash_fwd_kernel_traitsILi192ELi64ELi64ELi4ELb0ELb0EN7cutlass10bfloat16_tE19Flash_kernel_traitsILi192ELi64ELi64ELi4ES3_EELb0ELb1ELb0ELb0ELb0ELb1ELb0ELb1EEEvNS_16Flash_fwd_paramsE) ;  /* 0xfffffb3002008950 */ /* 0x000fea0003c3ffff */
        /* <DEDUP_REMOVED lines=85> */
.L_x_2478:
[----:B------:R-:W-:Y:S05]  /*0a20*/  BSYNC B0 ;  /* 0x0000000000007941 */ /* 0x000fea0003800000 */
.L_x_2477:
        /* <DEDUP_REMOVED lines=20> */
.L_x_2480:
[----:B------:R-:W-:Y:S05]  /*0b70*/  BSYNC B0 ;  /* 0x0000000000007941 */ /* 0x000fea0003800000 */
.L_x_2479:
        /* <DEDUP_REMOVED lines=20> */
.L_x_2482:
[----:B------:R-:W-:Y:S05]  /*0cc0*/  BSYNC B0 ;  /* 0x0000000000007941 */ /* 0x000fea0003800000 */
.L_x_2481:
        /* <DEDUP_REMOVED lines=20> */
.L_x_2484:
[----:B------:R-:W-:Y:S05]  /*0e10*/  BSYNC B0 ;  /* 0x0000000000007941 */ /* 0x000fea0003800000 */
.L_x_2483:
        /* <DEDUP_REMOVED lines=16> */
[----:B------:R-:W-:Y:S05]  /*0f20*/  @P4 RET.REL.NODEC R214 `(_ZN5flash24flash_fwd_splitkv_kernelI23Flash_fwd_kernel_traitsILi192ELi64ELi64ELi4ELb0ELb0EN7cutlass10bfloat16_tE19Flash_kernel_traitsILi192ELi64ELi64ELi4ES3_EELb0ELb1ELb0ELb0ELb0ELb1ELb0ELb1EEEvNS_16Flash_fwd_paramsE) ;  /* 0xfffff0d0d6004950 */ /* 0x000fea0003c3ffff */
[----:B--2---:R-:W-:Y:S02]  /*0f30*/  MOV R3, 0x7f800000 ;  /* 0x7f80000000037802 */ /* 0x004fe40000000f00 */
[----:B------:R-:W-:-:S03]  /*0f40*/  MOV R215, 0x0 ;  /* 0x0000000000d77802 */ /* 0x000fc60000000f00 */
[----:B------:R2:W-:Y:S01]  /*0f50*/  ST.E [R4.64+0xc0], R3 ;  /* 0x0000c00304007985 */ /* 0x0005e2000c101906 */
[----:B------:R-:W-:Y:S05]  /*0f60*/  RET.REL.NODEC R214 `(_ZN5flash24flash_fwd_splitkv_kernelI23Flash_fwd_kernel_traitsILi192ELi64ELi64ELi4ELb0ELb0EN7cutlass10bfloat16_tE19Flash_kernel_traitsILi192ELi64ELi64ELi4ES3_EELb0ELb1ELb0ELb0ELb0ELb1ELb0ELb1EEEvNS_16Flash_fwd_paramsE) ;  /* 0xfffff090d6007950 */ /* 0x000fea0003c3ffff */
.L_x_2476:
        /* <DEDUP_REMOVED lines=105> */
.L_x_2486:
        /* <DEDUP_REMOVED lines=82> */
.L_x_2487:
[----:B-1----:R-:W-:Y:S05]  /*1b20*/  BSYNC B0 ;  /* 0x0000000000007941 */ /* 0x002fea0003800000 */
.L_x_2485:
        /* <DEDUP_REMOVED lines=275> */
.L_x_2582:
        /* <DEDUP_REMOVED lines=19> */
.L_x_2490:
[----:B------:R-:W-:Y:S05]  /*2d90*/  BSYNC B0 ;  /* 0x0000000000007941 */ /* 0x000fea0003800000 */
.L_x_2489:
        /* <DEDUP_REMOVED lines=18> */
.L_x_2492:
[----:B------:R-:W-:Y:S05]  /*2ec0*/  BSYNC B0 ;  /* 0x0000000000007941 */ /* 0x000fea0003800000 */
.L_x_2491:
        /* <DEDUP_REMOVED lines=18> */
.L_x_2494:
[----:B------:R-:W-:Y:S05]  /*2ff0*/  BSYNC B0 ;  /* 0x0000000000007941 */ /* 0x000fea0003800000 */
.L_x_2493:
        /* <DEDUP_REMOVED lines=18> */
.L_x_2496:
[----:B------:R-:W-:Y:S05]  /*3120*/  BSYNC B0 ;  /* 0x0000000000007941 */ /* 0x000fea0003800000 */
.L_x_2495:
        /* <DEDUP_REMOVED lines=65> */
.L_x_2503:
[----:B------:R-:W-:Y:S05]  /*3540*/  BSYNC B0 ;  /* 0x0000000000007941 */ /* 0x000fea0003800000 */
.L_x_2502:
        /* <DEDUP_REMOVED lines=50> */
.L_x_2505:
[----:B------:R-:W-:Y:S05]  /*3870*/  BSYNC B0 ;  /* 0x0000000000007941 */ /* 0x000fea0003800000 */
.L_x_2504:
        /* <DEDUP_REMOVED lines=49> */
.L_x_2501:
[----:B------:R-:W-:Y:S05]  /*3b90*/  BSYNC B1 ;  /* 0x0000000000017941 */ /* 0x000fea0003800000 */
.L_x_2500:
        /* <DEDUP_REMOVED lines=63> */
.L_x_2509:
[----:B------:R-:W-:Y:S05]  /*3f90*/  BSYNC B0 ;  /* 0x0000000000007941 */ /* 0x000fea0003800000 */
.L_x_2508:
        /* <DEDUP_REMOVED lines=53> */
.L_x_2511:
[----:B------:R-:W-:Y:S05]  /*42f0*/  BSYNC B0 ;  /* 0x0000000000007941 */ /* 0x000fea0003800000 */
.L_x_2510:
        /* <DEDUP_REMOVED lines=52> */
.L_x_2507:
[----:B------:R-:W-:Y:S05]  /*4640*/  BSYNC B1 ;  /* 0x0000000000017941 */ /* 0x000fea0003800000 */
.L_x_2506:
        /* <DEDUP_REMOVED lines=63> */
.L_x_2515:
[----:B------:R-:W-:Y:S05]  /*4a40*/  BSYNC B0 ;  /* 0x0000000000007941 */ /* 0x000fea0003800000 */
.L_x_2514:
        /* <DEDUP_REMOVED lines=53> */
.L_x_2517:
[----:B------:R-:W-:Y:S05]  /*4da0*/  BSYNC B0 ;  /* 0x0000000000007941 */ /* 0x000fea0003800000 */
.L_x_2516:
        /* <DEDUP_REMOVED lines=52> */
.L_x_2513:
[----:B------:R-:W-:Y:S05]  /*50f0*/  BSYNC B1 ;  /* 0x0000000000017941 */ /* 0x000fea0003800000 */
.L_x_2512:
        /* <DEDUP_REMOVED lines=65> */
.L_x_2521:
[----:B------:R-:W-:Y:S05]  /*5510*/  BSYNC B0 ;  /* 0x0000000000007941 */ /* 0x000fea0003800000 */
.L_x_2520:
        /* <DEDUP_REMOVED lines=53> */
.L_x_2523:
[----:B------:R-:W-:Y:S05]  /*5870*/  BSYNC B0 ;  /* 0x0000000000007941 */ /* 0x000fea0003800000 */
.L_x_2522:
        /* <DEDUP_REMOVED lines=52> */
.L_x_2519:
[----:B------:R-:W-:Y:S05]  /*5bc0*/  BSYNC B1 ;  /* 0x0000000000017941 */ /* 0x000fea0003800000 */
.L_x_2518:
[----:B------:R-:W2:Y:S02]  /*5bd0*/  LD.E R3, [R18.64+0xd0] ;  /* 0x0000d00612037980 */ /* 0x000ea4000c101900 */
[----:B--2---:R-:W-:Y:S05]  /*5be0*/  IMAD.U32 R3, R3, -0x20, RZ ;  /* 0xffffffe003037824 */ /* 0x004fea00078e00ff */
[C---:B------:R-:W-:Y:S02]  /*5bf0*/  LEA R16, P1, R3.reuse, R16, 0x1 ;  /* 0x0000001003107211 */ /* 0x040fe400078208ff */
[C---:B------:R-:W-:Y:S02]  /*5c00*/  LEA R58, P0, R3.reuse, R58, 0x1 ;  /* 0x0000003a033a7211 */ /* 0x040fe400078008ff */
[C---:B------:R-:W-:Y:S02]  /*5c10*/  LEA.HI.X.SX32 R17, R3.reuse, R17, 0x1, P1 ;  /* 0x0000001103117211 */ /* 0x040fe400008f0eff */
[----:B------:R-:W-:Y:S01]  /*5c20*/  LEA.HI.X.SX32 R59, R3, R59, 0x1, P0 ;  /* 0x0000003b033b7211 */ /* 0x000fe200000f0eff */
[----:B------:R-:W-:-:S05]  /*5c30*/  BRA `(.L_x_2524) ;  /* 0x00004ec000007947 */ /* 0x000fca0003800000 */
.L_x_2499:
        /* <DEDUP_REMOVED lines=89> */
.L_x_2530:
[----:B------:R-:W-:Y:S05]  /*61d0*/  BSYNC B0 ;  /* 0x0000000000007941 */ /* 0x000fea0003800000 */
.L_x_2529:
[----:B-----5:R2:W-:Y:S02]  /*61e0*/  ST.E.128 [R130.64], R48 ;  /* 0x0000003082007985 */ /* 0x0205e4000c101d06 */
.L_x_2528:
[----:B------:R-:W-:Y:S05]  /*61f0*/  BSYNC B1 ;  /* 0x0000000000017941 */ /* 0x000fea0003800000 */
.L_x_2527:
        /* <DEDUP_REMOVED lines=87> */
.L_x_2534:
[----:B------:R-:W-:Y:S05]  /*6770*/  BSYNC B0 ;  /* 0x0000000000007941 */ /* 0x000fea0003800000 */
.L_x_2533:
[----:B-----5:R3:W-:Y:S02]  /*6780*/  ST.E.128 [R130.64+0x80], R48 ;  /* 0x0000803082007985 */ /* 0x0207e4000c101d06 */
.L_x_2532:
[----:B------:R-:W-:Y:S05]  /*6790*/  BSYNC B1 ;  /* 0x0000000000017941 */ /* 0x000fea0003800000 */
.L_x_2531:
        /* <DEDUP_REMOVED lines=86> */
.L_x_2536:
[----:B------:R-:W-:Y:S05]  /*6d00*/  BSYNC B0 ;  /* 0x0000000000007941 */ /* 0x000fea0003800000 */
.L_x_2535:
[----:B-----5:R3:W-:Y:S02]  /*6d10*/  ST.E.128 [R130.64+0x100], R48 ;  /* 0x0001003082007985 */ /* 0x0207e4000c101d06 */
.L_x_2526:
[----:B------:R-:W-:Y:S05]  /*6d20*/  BSYNC B2 ;  /* 0x0000000000027941 */ /* 0x000fea0003800000 */
.L_x_2525:
        /* <DEDUP_REMOVED lines=97> */
.L_x_2542:
[----:B------:R-:W-:Y:S05]  /*7340*/  BSYNC B0 ;  /* 0x0000000000007941 */ /* 0x000fea0003800000 */
.L_x_2541:
[C---:B------:R-:W-:Y:S04]  /*7350*/  LEA R2, P0, R208.reuse, R130, 0x1 ;  /* 0x00000082d0027211 */ /* 0x040fe800078008ff */
[----:B------:R-:W-:Y:S05]  /*7360*/  LEA.HI.X R3, R208, R131, R209, 0x1, P0 ;  /* 0x00000083d0037211 */ /* 0x000fea00000f0cd1 */
[----:B-----5:R3:W-:Y:S04]  /*7370*/  ST.E.128 [R2.64], R48 ;  /* 0x0000003002007985 */ /* 0x0207e8000c101d06 */
.L_x_2540:
[----:B------:R-:W-:Y:S05]  /*7380*/  BSYNC B1 ;  /* 0x0000000000017941 */ /* 0x000fea0003800000 */
.L_x_2539:
        /* <DEDUP_REMOVED lines=92> */
.L_x_2546:
[----:B------:R-:W-:Y:S05]  /*7950*/  BSYNC B0 ;  /* 0x0000000000007941 */ /* 0x000fea0003800000 */
.L_x_2545:
[C---:B------:R-:W-:Y:S04]  /*7960*/  LEA R2, P0, R95.reuse, R130, 0x1 ;  /* 0x000000825f027211 */ /* 0x040fe800078008ff */
[----:B------:R-:W-:Y:S05]  /*7970*/  LEA.HI.X R3, R95, R131, R96, 0x1, P0 ;  /* 0x000000835f037211 */ /* 0x000fea00000f0c60 */
[----:B-----5:R3:W-:Y:S04]  /*7980*/  ST.E.128 [R2.64], R48 ;  /* 0x0000003002007985 */ /* 0x0207e8000c101d06 */
.L_x_2544:
[----:B------:R-:W-:Y:S05]  /*7990*/  BSYNC B1 ;  /* 0x0000000000017941 */ /* 0x000fea0003800000 */
.L_x_2543:
        /* <DEDUP_REMOVED lines=91> */
.L_x_2548:
[----:B------:R-:W-:Y:S05]  /*7f50*/  BSYNC B0 ;  /* 0x0000000000007941 */ /* 0x000fea0003800000 */
.L_x_2547:
[C---:B------:R-:W-:Y:S04]  /*7f60*/  LEA R2, P0, R91.reuse, R130, 0x1 ;  /* 0x000000825b027211 */ /* 0x040fe800078008ff */
[----:B------:R-:W-:Y:S05]  /*7f70*/  LEA.HI.X R3, R91, R131, R92, 0x1, P0 ;  /* 0x000000835b037211 */ /* 0x000fea00000f0c5c */
[----:B-----5:R3:W-:Y:S04]  /*7f80*/  ST.E.128 [R2.64], R48 ;  /* 0x0000003002007985 */ /* 0x0207e8000c101d06 */
.L_x_2538:
[----:B------:R-:W-:Y:S05]  /*7f90*/  BSYNC B2 ;  /* 0x0000000000027941 */ /* 0x000fea0003800000 */
.L_x_2537:
        /* <DEDUP_REMOVED lines=97> */
.L_x_2554:
[----:B------:R-:W-:Y:S05]  /*85b0*/  BSYNC B0 ;  /* 0x0000000000007941 */ /* 0x000fea0003800000 */
.L_x_2553:
[C---:B------:R-:W-:Y:S04]  /*85c0*/  LEA R2, P0, R97.reuse, R130, 0x1 ;  /* 0x0000008261027211 */ /* 0x040fe800078008ff */
[----:B------:R-:W-:Y:S05]  /*85d0*/  LEA.HI.X R3, R97, R131, R98, 0x1, P0 ;  /* 0x0000008361037211 */ /* 0x000fea00000f0c62 */
[----:B-----5:R3:W-:Y:S04]  /*85e0*/  ST.E.128 [R2.64], R48 ;  /* 0x0000003002007985 */ /* 0x0207e8000c101d06 */
.L_x_2552:
[----:B------:R-:W-:Y:S05]  /*85f0*/  BSYNC B1 ;  /* 0x0000000000017941 */ /* 0x000fea0003800000 */
.L_x_2551:
        /* <DEDUP_REMOVED lines=92> */
.L_x_2558:
[----:B------:R-:W-:Y:S05]  /*8bc0*/  BSYNC B0 ;  /* 0x0000000000007941 */ /* 0x000fea0003800000 */
.L_x_2557:
[C---:B------:R-:W-:Y:S04]  /*8bd0*/  LEA R2, P0, R93.reuse, R130, 0x1 ;  /* 0x000000825d027211 */ /* 0x040fe800078008ff */
[----:B------:R-:W-:Y:S05]  /*8be0*/  LEA.HI.X R3, R93, R131, R94, 0x1, P0 ;  /* 0x000000835d037211 */ /* 0x000fea00000f0c5e */
[----:B-----5:R3:W-:Y:S04]  /*8bf0*/  ST.E.128 [R2.64], R48 ;  /* 0x0000003002007985 */ /* 0x0207e8000c101d06 */
.L_x_2556:
[----:B------:R-:W-:Y:S05]  /*8c00*/  BSYNC B1 ;  /* 0x0000000000017941 */ /* 0x000fea0003800000 */
.L_x_2555:
        /* <DEDUP_REMOVED lines=91> */
.L_x_2560:
[----:B------:R-:W-:Y:S05]  /*91c0*/  BSYNC B0 ;  /* 0x0000000000007941 */ /* 0x000fea0003800000 */
.L_x_2559:
[C---:B------:R-:W-:Y:S04]  /*91d0*/  LEA R2, P0, R89.reuse, R130, 0x1 ;  /* 0x0000008259027211 */ /* 0x040fe800078008ff */
[----:B------:R-:W-:Y:S05]  /*91e0*/  LEA.HI.X R3, R89, R131, R90, 0x1, P0 ;  /* 0x0000008359037211 */ /* 0x000fea00000f0c5a */
[----:B-----5:R3:W-:Y:S04]  /*91f0*/  ST.E.128 [R2.64], R48 ;  /* 0x0000003002007985 */ /* 0x0207e8000c101d06 */
.L_x_2550:
[----:B------:R-:W-:Y:S05]  /*9200*/  BSYNC B2 ;  /* 0x0000000000027941 */ /* 0x000fea0003800000 */
.L_x_2549:
        /* <DEDUP_REMOVED lines=98> */
.L_x_2566:
[----:B------:R-:W-:Y:S05]  /*9830*/  BSYNC B0 ;  /* 0x0000000000007941 */ /* 0x000fea0003800000 */
.L_x_2565:
[----:B------:R-:W-:Y:S02]  /*9840*/  IMAD R0, R65, 0x60, RZ ;  /* 0x0000006041007824 */ /* 0x000fe400078e02ff */
[----:B------:R-:W-:Y:S05]  /*9850*/  IMAD.WIDE.U32 R2, R64, 0x60, R130 ;  /* 0x0000006040027825 */ /* 0x000fea00078e0082 */
[----:B------:R-:W-:Y:S05]  /*9860*/  IADD3 R3, R3, R0, RZ ;  /* 0x0000000003037210 */ /* 0x000fea0007ffe0ff */
[----:B-----5:R3:W-:Y:S02]  /*9870*/  ST.E.128 [R2.64], R48 ;  /* 0x0000003002007985 */ /* 0x0207e4000c101d06 */
.L_x_2564:
[----:B------:R-:W-:Y:S05]  /*9880*/  BSYNC B1 ;  /* 0x0000000000017941 */ /* 0x000fea0003800000 */
.L_x_2563:
        /* <DEDUP_REMOVED lines=92> */
.L_x_2570:
[----:B------:R-:W-:Y:S05]  /*9e50*/  BSYNC B0 ;  /* 0x0000000000007941 */ /* 0x000fea0003800000 */
.L_x_2569:
[C---:B------:R-:W-:Y:S04]  /*9e60*/  LEA R2, P0, R88.reuse, R130, 0x1 ;  /* 0x0000008258027211 */ /* 0x040fe800078008ff */
[----:B------:R-:W-:Y:S05]  /*9e70*/  LEA.HI.X R3, R88, R131, R87, 0x1, P0 ;  /* 0x0000008358037211 */ /* 0x000fea00000f0c57 */
[----:B-----5:R3:W-:Y:S04]  /*9e80*/  ST.E.128 [R2.64], R48 ;  /* 0x0000003002007985 */ /* 0x0207e8000c101d06 */
.L_x_2568:
[----:B------:R-:W-:Y:S05]  /*9e90*/  BSYNC B1 ;  /* 0x0000000000017941 */ /* 0x000fea0003800000 */
.L_x_2567:
        /* <DEDUP_REMOVED lines=91> */
.L_x_2572:
[----:B------:R-:W-:Y:S05]  /*a450*/  BSYNC B0 ;  /* 0x0000000000007941 */ /* 0x000fea0003800000 */
.L_x_2571:
[C---:B------:R-:W-:Y:S04]  /*a460*/  LEA R2, P0, R86.reuse, R130, 0x1 ;  /* 0x0000008256027211 */ /* 0x040fe800078008ff */
[----:B------:R-:W-:Y:S05]  /*a470*/  LEA.HI.X R3, R86, R131, R85, 0x1, P0 ;  /* 0x0000008356037211 */ /* 0x000fea00000f0c55 */
[----:B-----5:R3:W-:Y:S04]  /*a480*/  ST.E.128 [R2.64], R48 ;  /* 0x0000003002007985 */ /* 0x0207e8000c101d06 */
.L_x_2562:
[----:B------:R-:W-:Y:S05]  /*a490*/  BSYNC B2 ;  /* 0x0000000000027941 */ /* 0x000fea0003800000 */
.L_x_2561:
[----:B---3--:R-:W3:Y:S02]  /*a4a0*/  LD.E R3, [R18.64+0xd0] ;  /* 0x0000d00612037980 */ /* 0x008ee4000c101900 */
[----:B---3--:R-:W-:Y:S05]  /*a4b0*/  IMAD.U32 R3, R3, -0x20, RZ ;  /* 0xffffffe003037824 */ /* 0x008fea00078e00ff */
[C---:B------:R-:W-:Y:S02]  /*a4c0*/  LEA R128, P1, R3.reuse, R128, 0x1 ;  /* 0x0000008003807211 */ /* 0x040fe400078208ff */
[C---:B------:R-:W-:Y:S02]  /*a4d0*/  LEA R126, P0, R3.reuse, R126, 0x1 ;  /* 0x0000007e037e7211 */ /* 0x040fe400078008ff */
[C---:B------:R-:W-:Y:S02]  /*a4e0*/  LEA.HI.X.SX32 R129, R3.reuse, R129, 0x1, P1 ;  /* 0x0000008103817211 */ /* 0x040fe400008f0eff */
[----:B------:R-:W-:Y:S01]  /*a4f0*/  LEA.HI.X.SX32 R127, R3, R127, 0x1, P0 ;  /* 0x0000007f037f7211 */ /* 0x000fe200000f0eff */
[----:B------:R-:W-:-:S05]  /*a500*/  BRA `(.L_x_2524) ;  /* 0x000005f000007947 */ /* 0x000fca0003800000 */
.L_x_2498:
        /* <DEDUP_REMOVED lines=11> */
.L_x_2574:
[----:B------:R-:W-:Y:S05]  /*a5c0*/  BSYNC B0 ;  /* 0x0000000000007941 */ /* 0x000fea0003800000 */
.L_x_2573:
        /* <DEDUP_REMOVED lines=27> */
.L_x_2576:
[----:B------:R-:W-:Y:S05]  /*a780*/  BSYNC B0 ;  /* 0x0000000000007941 */ /* 0x000fea0003800000 */
.L_x_2575:
        /* <DEDUP_REMOVED lines=27> */
.L_x_2578:
[----:B------:R-:W-:Y:S05]  /*a940*/  BSYNC B0 ;  /* 0x0000000000007941 */ /* 0x000fea0003800000 */
.L_x_2577:
        /* <DEDUP_REMOVED lines=27> */
.L_x_2524:
[----:B------:R-:W-:Y:S05]  /*ab00*/  BSYNC B3 ;  /* 0x0000000000037941 */ /* 0x000fea0003800000 */
.L_x_2497:
        /* <DEDUP_REMOVED lines=89> */
.L_x_2580:
        /* <DEDUP_REMOVED lines=8> */
.L_x_2581:
[----:B------:R-:W-:Y:S05]  /*b120*/  BSYNC B0 ;  /* 0x0000000000007941 */ /* 0x000fea0003800000 */
.L_x_2579:
[----:B------:R-:W-:Y:S04]  /*b130*/  IADD3 R11, R11, -0x1, RZ ;  /* 0xffffffff0b0b7810 */ /* 0x000fe80007ffe0ff */
[----:B------:R-:W-:Y:S11]  /*b140*/  ISETP.GT.AND P0, PT, R11, R100, PT ;  /* 0x000000640b00720c */ /* 0x000ff60003f04270 */
[----:B------:R-:W-:Y:S02]  /*b150*/  @!UPT UIADD3 URZ, URZ, URZ, URZ ;  /* 0x0000003f3f3ff290 */ /* 0x000fe4000fffe03f */
[----:B------:R-:W-:-:S05]  /*b160*/  @P0 BRA `(.L_x_2582) ;  /* 0xffff7af000000947 */ /* 0x000fca000383ffff */
.L_x_2488:
        /* <DEDUP_REMOVED lines=108> */
.L_x_2591:
[----:B------:R-:W-:Y:S05]  /*b830*/  BSYNC B0 ;  /* 0x0000000000007941 */ /* 0x000fea0003800000 */
.L_x_2590:
[----:B-----5:R3:W-:Y:S02]  /*b840*/  STS.128 [R219], R20 ;  /* 0x00000014db007388 */ /* 0x0207e40000000c00 */
.L_x_2589:
[----:B------:R-:W-:Y:S05]  /*b850*/  BSYNC B1 ;  /* 0x0000000000017941 */ /* 0x000fea0003800000 */
.L_x_2588:
        /* <DEDUP_REMOVED lines=47> */
.L_x_2595:
[----:B------:R-:W-:Y:S05]  /*bb50*/  BSYNC B0 ;  /* 0x0000000000007941 */ /* 0x000fea0003800000 */
.L_x_2594:
[----:B-----5:R1:W-:Y:S02]  /*bb60*/  STS.128 [R219+0x2000], R20 ;  /* 0x00200014db007388 */ /* 0x0203e40000000c00 */
.L_x_2593:
[----:B------:R-:W-:Y:S05]  /*bb70*/  BSYNC B1 ;  /* 0x0000000000017941 */ /* 0x000fea0003800000 */
.L_x_2592:
        /* <DEDUP_REMOVED lines=46> */
.L_x_2597:
[----:B------:R-:W-:Y:S05]  /*be60*/  BSYNC B0 ;  /* 0x0000000000007941 */ /* 0x000fea0003800000 */
.L_x_2596:
[----:B-----5:R3:W-:Y:S02]  /*be70*/  STS.128 [R219+0x4000], R20 ;  /* 0x00400014db007388 */ /* 0x0207e40000000c00 */
.L_x_2587:
[----:B------:R-:W-:Y:S05]  /*be80*/  BSYNC B2 ;  /* 0x0000000000027941 */ /* 0x000fea0003800000 */
.L_x_2586:
        /* <DEDUP_REMOVED lines=61> */
.L_x_2603:
[----:B------:R-:W-:Y:S05]  /*c260*/  BSYNC B0 ;  /* 0x0000000000007941 */ /* 0x000fea0003800000 */
.L_x_2602:
[----:B-----5:R3:W-:Y:S02]  /*c270*/  STS.128 [R219+0x800], R20 ;  /* 0x00080014db007388 */ /* 0x0207e40000000c00 */
.L_x_2601:
[----:B------:R-:W-:Y:S05]  /*c280*/  BSYNC B1 ;  /* 0x0000000000017941 */ /* 0x000fea0003800000 */
.L_x_2600:
        /* <DEDUP_REMOVED lines=48> */
.L_x_2607:
[----:B------:R-:W-:Y:S05]  /*c590*/  BSYNC B0 ;  /* 0x0000000000007941 */ /* 0x000fea0003800000 */
.L_x_2606:
[----:B-----5:R3:W-:Y:S02]  /*c5a0*/  STS.128 [R219+0x2800], R20 ;  /* 0x00280014db007388 */ /* 0x0207e40000000c00 */
.L_x_2605:
[----:B------:R-:W-:Y:S05]  /*c5b0*/  BSYNC B1 ;  /* 0x0000000000017941 */ /* 0x000fea0003800000 */
.L_x_2604:
        /* <DEDUP_REMOVED lines=45> */
.L_x_2609:
[----:B------:R-:W-:Y:S05]  /*c890*/  BSYNC B0 ;  /* 0x0000000000007941 */ /* 0x000fea0003800000 */
.L_x_2608:
[----:B-----5:R1:W-:Y:S02]  /*c8a0*/  STS.128 [R219+0x4800], R44 ;  /* 0x0048002cdb007388 */ /* 0x0203e40000000c00 */
.L_x_2599:
[----:B------:R-:W-:Y:S05]  /*c8b0*/  BSYNC B2 ;  /* 0x0000000000027941 */ /* 0x000fea0003800000 */
.L_x_2598:
        /* <DEDUP_REMOVED lines=61> */
.L_x_2615:
[----:B------:R-:W-:Y:S05]  /*cc90*/  BSYNC B0 ;  /* 0x0000000000007941 */ /* 0x000fea0003800000 */
.L_x_2614:
[----:B-----5:R1:W-:Y:S02]  /*cca0*/  STS.128 [R219+0x1000], R20 ;  /* 0x00100014db007388 */ /* 0x0203e40000000c00 */
.L_x_2613:
[----:B------:R-:W-:Y:S05]  /*ccb0*/  BSYNC B1 ;  /* 0x0000000000017941 */ /* 0x000fea0003800000 */
.L_x_2612:
        /* <DEDUP_REMOVED lines=47> */
.L_x_2619:
[----:B------:R-:W-:Y:S05]  /*cfb0*/  BSYNC B0 ;  /* 0x0000000000007941 */ /* 0x000fea0003800000 */
.L_x_2618:
[----:B-----5:R3:W-:Y:S02]  /*cfc0*/  STS.128 [R219+0x3000], R20 ;  /* 0x00300014db007388 */ /* 0x0207e40000000c00 */
.L_x_2617:
[----:B------:R-:W-:Y:S05]  /*cfd0*/  BSYNC B1 ;  /* 0x0000000000017941 */ /* 0x000fea0003800000 */
.L_x_2616:
        /* <DEDUP_REMOVED lines=46> */
.L_x_2621:
[----:B------:R-:W-:Y:S05]  /*d2c0*/  BSYNC B0 ;  /* 0x0000000000007941 */ /* 0x000fea0003800000 */
.L_x_2620:
[----:B-----5:R3:W-:Y:S02]  /*d2d0*/  STS.128 [R219+0x5000], R20 ;  /* 0x00500014db007388 */ /* 0x0207e40000000c00 */
.L_x_2611:
[----:B------:R-:W-:Y:S05]  /*d2e0*/  BSYNC B2 ;  /* 0x0000000000027941 */ /* 0x000fea0003800000 */
.L_x_2610:
        /* <DEDUP_REMOVED lines=59> */
.L_x_2626:
[----:B------:R-:W-:Y:S05]  /*d6a0*/  BSYNC B0 ;  /* 0x0000000000007941 */ /* 0x000fea0003800000 */
.L_x_2625:
[----:B-----5:R3:W-:Y:S02]  /*d6b0*/  STS.128 [R219+0x1800], R20 ;  /* 0x00180014db007388 */ /* 0x0207e40000000c00 */
.L_x_2624:
[----:B------:R-:W-:Y:S05]  /*d6c0*/  BSYNC B1 ;  /* 0x0000000000017941 */ /* 0x000fea0003800000 */
.L_x_2623:
        /* <DEDUP_REMOVED lines=47> */
.L_x_2630:
[----:B------:R-:W-:Y:S05]  /*d9c0*/  BSYNC B0 ;  /* 0x0000000000007941 */ /* 0x000fea0003800000 */
.L_x_2629:
[----:B-----5:R3:W-:Y:S02]  /*d9d0*/  STS.128 [R219+0x3800], R20 ;  /* 0x00380014db007388 */ /* 0x0207e40000000c00 */
.L_x_2628:
[----:B------:R-:W-:Y:S05]  /*d9e0*/  BSYNC B1 ;  /* 0x0000000000017941 */ /* 0x000fea0003800000 */
.L_x_2627:
        /* <DEDUP_REMOVED lines=45> */
.L_x_2632:
[----:B------:R-:W-:Y:S05]  /*dcc0*/  BSYNC B0 ;  /* 0x0000000000007941 */ /* 0x000fea0003800000 */
.L_x_2631:
[----:B-----5:R1:W-:Y:S01]  /*dcd0*/  STS.128 [R219+0x5800], R40 ;  /* 0x00580028db007388 */ /* 0x0203e20000000c00 */
[----:B------:R-:W-:Y:S05]  /*dce0*/  BRA `(.L_x_2622) ;  /* 0x00004dc000007947 */ /* 0x000fea0003800000 */
.L_x_2585:
        /* <DEDUP_REMOVED lines=89> */
.L_x_2638:
[----:B------:R-:W-:Y:S05]  /*e280*/  BSYNC B0 ;  /* 0x0000000000007941 */ /* 0x000fea0003800000 */
.L_x_2637:
[----:B-----5:R3:W-:Y:S02]  /*e290*/  STS.128 [R219], R32 ;  /* 0x00000020db007388 */ /* 0x0207e40000000c00 */
.L_x_2636:
[----:B------:R-:W-:Y:S05]  /*e2a0*/  BSYNC B1 ;  /* 0x0000000000017941 */ /* 0x000fea0003800000 */
.L_x_2635:
        /* <DEDUP_REMOVED lines=87> */
.L_x_2642:
[----:B------:R-:W-:Y:S05]  /*e820*/  BSYNC B0 ;  /* 0x0000000000007941 */ /* 0x000fea0003800000 */
.L_x_2641:
[----:B-----5:R1:W-:Y:S02]  /*e830*/  STS.128 [R219+0x2000], R32 ;  /* 0x00200020db007388 */ /* 0x0203e40000000c00 */
.L_x_2640:
[----:B------:R-:W-:Y:S05]  /*e840*/  BSYNC B1 ;  /* 0x0000000000017941 */ /* 0x000fea0003800000 */
.L_x_2639:
        /* <DEDUP_REMOVED lines=86> */
.L_x_2644:
[----:B------:R-:W-:Y:S05]  /*edb0*/  BSYNC B0 ;  /* 0x0000000000007941 */ /* 0x000fea0003800000 */
.L_x_2643:
[----:B-----5:R3:W-:Y:S02]  /*edc0*/  STS.128 [R219+0x4000], R32 ;  /* 0x00400020db007388 */ /* 0x0207e40000000c00 */
.L_x_2634:
[----:B------:R-:W-:Y:S05]  /*edd0*/  BSYNC B2 ;  /* 0x0000000000027941 */ /* 0x000fea0003800000 */
.L_x_2633:
        /* <DEDUP_REMOVED lines=94> */
.L_x_2650:
[----:B------:R-:W-:Y:S05]  /*f3c0*/  BSYNC B0 ;  /* 0x0000000000007941 */ /* 0x000fea0003800000 */
.L_x_2649:
[----:B-----5:R3:W-:Y:S02]  /*f3d0*/  STS.128 [R219+0x800], R32 ;  /* 0x00080020db007388 */ /* 0x0207e40000000c00 */
.L_x_2648:
[----:B------:R-:W-:Y:S05]  /*f3e0*/  BSYNC B1 ;  /* 0x0000000000017941 */ /* 0x000fea0003800000 */
.L_x_2647:
        /* <DEDUP_REMOVED lines=90> */
.L_x_2654:
[----:B------:R-:W-:Y:S05]  /*f990*/  BSYNC B0 ;  /* 0x0000000000007941 */ /* 0x000fea0003800000 */
.L_x_2653:
[----:B-----5:R3:W-:Y:S02]  /*f9a0*/  STS.128 [R219+0x2800], R32 ;  /* 0x00280020db007388 */ /* 0x0207e40000000c00 */
.L_x_2652:
[----:B------:R-:W-:Y:S05]  /*f9b0*/  BSYNC B1 ;  /* 0x0000000000017941 */ /* 0x000fea0003800000 */
.L_x_2651:
        /* <DEDUP_REMOVED lines=90> */
.L_x_2656:
[----:B------:R-:W-:Y:S05]  /*ff60*/  BSYNC B0 ;  /* 0x0000000000007941 */ /* 0x000fea0003800000 */
.L_x_2655:
[----:B-----5:R1:W-:Y:S02]  /*ff70*/  STS.128 [R219+0x4800], R20 ;  /* 0x00480014db007388 */ /* 0x0203e40000000c00 */
.L_x_2646:
[----:B------:R-:W-:Y:S05]  /*ff80*/  BSYNC B2 ;  /* 0x0000000000027941 */ /* 0x000fea0003800000 */
.L_x_2645:
        /* <DEDUP_REMOVED lines=95> */
.L_x_2662:
[----:B------:R-:W-:Y:S05]  /*10580*/  BSYNC B0 ;  /* 0x0000000000007941 */ /* 0x000fea0003800000 */
.L_x_2661:
[----:B-----5:R3:W-:Y:S02]  /*10590*/  STS.128 [R219+0x1000], R32 ;  /* 0x00100020db007388 */ /* 0x0207e40000000c00 */
.L_x_2660:
[----:B------:R-:W-:Y:S05]  /*105a0*/  BSYNC B1 ;  /* 0x0000000000017941 */ /* 0x000fea0003800000 */
.L_x_2659:
        /* <DEDUP_REMOVED lines=90> */
.L_x_2666:
[----:B------:R-:W-:Y:S05]  /*10b50*/  BSYNC B0 ;  /* 0x0000000000007941 */ /* 0x000fea0003800000 */
.L_x_2665:
[----:B-----5:R3:W-:Y:S02]  /*10b60*/  STS.128 [R219+0x3000], R32 ;  /* 0x00300020db007388 */ /* 0x0207e40000000c00 */
.L_x_2664:
[----:B------:R-:W-:Y:S05]  /*10b70*/  BSYNC B1 ;  /* 0x0000000000017941 */ /* 0x000fea0003800000 */
.L_x_2663:
        /* <DEDUP_REMOVED lines=89> */
.L_x_2668:
[----:B------:R-:W-:Y:S05]  /*11110*/  BSYNC B0 ;  /* 0x0000000000007941 */ /* 0x000fea0003800000 */
.L_x_2667:
[----:B-----5:R3:W-:Y:S02]  /*11120*/  STS.128 [R219+0x5000], R32 ;  /* 0x00500020db007388 */ /* 0x0207e40000000c00 */
.L_x_2658:
[----:B------:R-:W-:Y:S05]  /*11130*/  BSYNC B2 ;  /* 0x0000000000027941 */ /* 0x000fea0003800000 */
.L_x_2657:
        /* <DEDUP_REMOVED lines=94> */
.L_x_2672:
[----:B------:R-:W-:Y:S05]  /*11720*/  BSYNC B0 ;  /* 0x0000000000007941 */ /* 0x000fea0003800000 */
.L_x_2671:
[----:B-----5:R1:W-:Y:S02]  /*11730*/  STS.128 [R219+0x1800], R20 ;  /* 0x00180014db007388 */ /* 0x0203e40000000c00 */
.L_x_2670:
[----:B------:R-:W-:Y:S05]  /*11740*/  BSYNC B1 ;  /* 0x0000000000017941 */ /* 0x000fea0003800000 */
.L_x_2669:
        /* <DEDUP_REMOVED lines=92> */
.L_x_2676:
[----:B------:R-:W-:Y:S05]  /*11d10*/  BSYNC B0 ;  /* 0x0000000000007941 */ /* 0x000fea0003800000 */
.L_x_2675:
[----:B-----5:R1:W-:Y:S02]  /*11d20*/  STS.128 [R219+0x3800], R20 ;  /* 0x00380014db007388 */ /* 0x0203e40000000c00 */
.L_x_2674:
[----:B------:R-:W-:Y:S05]  /*11d30*/  BSYNC B1 ;  /* 0x0000000000017941 */ /* 0x000fea0003800000 */
.L_x_2673:
        /* <DEDUP_REMOVED lines=92> */
.L_x_2678:
[----:B------:R-:W-:Y:S05]  /*12300*/  BSYNC B0 ;  /* 0x0000000000007941 */ /* 0x000fea0003800000 */
.L_x_2677:
[----:B-----5:R1:W-:Y:S01]  /*12310*/  STS.128 [R219+0x5800], R20 ;  /* 0x00580014db007388 */ /* 0x0203e20000000c00 */
[----:B------:R-:W-:Y:S05]  /*12320*/  BRA `(.L_x_2622) ;  /* 0x0000078000007947 */ /* 0x000fea0003800000 */
.L_x_2584:
        /* <DEDUP_REMOVED lines=29> */
.L_x_2680:
[----:B------:R-:W-:Y:S05]  /*12500*/  BSYNC B0 ;  /* 0x0000000000007941 */ /* 0x000fea0003800000 */
.L_x_2679:
        /* <DEDUP_REMOVED lines=29> */
.L_x_2682:
[----:B------:R-:W-:Y:S05]  /*126e0*/  BSYNC B0 ;  /* 0x0000000000007941 */ /* 0x000fea0003800000 */
.L_x_2681:
        /* <DEDUP_REMOVED lines=29> */
.L_x_2684:
[----:B------:R-:W-:Y:S05]  /*128c0*/  BSYNC B0 ;  /* 0x0000000000007941 */ /* 0x000fea0003800000 */
.L_x_2683:
        /* <DEDUP_REMOVED lines=30> */
.L_x_2622:
[----:B------:R-:W-:Y:S05]  /*12ab0*/  BSYNC B3 ;  /* 0x0000000000037941 */ /* 0x000fea0003800000 */
.L_x_2583:
        /* <DEDUP_REMOVED lines=32> */
.L_x_2687:
[----:B------:R2:W-:Y:S02]  /*12cc0*/  STS.128 [R219+0xa000], RZ ;  /* 0x00a000ffdb007388 */ /* 0x0005e40000000c00 */
.L_x_2686:
[----:B------:R-:W-:Y:S05]  /*12cd0*/  BSYNC B0 ;  /* 0x0000000000007941 */ /* 0x000fea0003800000 */
.L_x_2685:
        /* <DEDUP_REMOVED lines=31> */
.L_x_2690:
[----:B------:R1:W-:Y:S02]  /*12ed0*/  STS.128 [R219+0xa800], RZ ;  /* 0x00a800ffdb007388 */ /* 0x0003e40000000c00 */
.L_x_2689:
[----:B------:R-:W-:Y:S05]  /*12ee0*/  BSYNC B0 ;  /* 0x0000000000007941 */ /* 0x000fea0003800000 */
.L_x_2688:
        /* <DEDUP_REMOVED lines=33> */
.L_x_2693:
[----:B------:R1:W-:Y:S02]  /*13100*/  STS.128 [R219+0xb000], RZ ;  /* 0x00b000ffdb007388 */ /* 0x0003e40000000c00 */
.L_x_2692:
[----:B------:R-:W-:Y:S05]  /*13110*/  BSYNC B0 ;  /* 0x0000000000007941 */ /* 0x000fea0003800000 */
.L_x_2691:
        /* <DEDUP_REMOVED lines=35> */
.L_x_2695:
[----:B------:R-:W-:Y:S05]  /*13350*/  BSYNC B0 ;  /* 0x0000000000007941 */ /* 0x000fea0003800000 */
.L_x_2694:
        /* <DEDUP_REMOVED lines=37> */
.L_x_2698:
[----:B------:R1:W-:Y:S02]  /*135b0*/  STS.128 [R219+0x10000], RZ ;  /* 0x010000ffdb007388 */ /* 0x0003e40000000c00 */
.L_x_2697:
[----:B------:R-:W-:Y:S05]  /*135c0*/  BSYNC B0 ;  /* 0x0000000000007941 */ /* 0x000fea0003800000 */
.L_x_2696:
        /* <DEDUP_REMOVED lines=32> */
.L_x_2701:
[----:B------:R1:W-:Y:S02]  /*137d0*/  STS.128 [R219+0x10800], RZ ;  /* 0x010800ffdb007388 */ /* 0x0003e40000000c00 */
.L_x_2700:
[----:B------:R-:W-:Y:S05]  /*137e0*/  BSYNC B0 ;  /* 0x0000000000007941 */ /* 0x000fea0003800000 */
.L_x_2699:
        /* <DEDUP_REMOVED lines=34> */
.L_x_2704:
[----:B------:R1:W-:Y:S02]  /*13a10*/  STS.128 [R219+0x11000], RZ ;  /* 0x011000ffdb007388 */ /* 0x0003e40000000c00 */
.L_x_2703:
[----:B------:R-:W-:Y:S05]  /*13a20*/  BSYNC B0 ;  /* 0x0000000000007941 */ /* 0x000fea0003800000 */
.L_x_2702:
        /* <DEDUP_REMOVED lines=35> */
.L_x_2707:
[----:B------:R1:W-:Y:S02]  /*13c60*/  STS.128 [R219+0x11800], RZ ;  /* 0x011800ffdb007388 */ /* 0x0003e40000000c00 */
.L_x_2706:
[----:B------:R-:W-:Y:S05]  /*13c70*/  BSYNC B0 ;  /* 0x0000000000007941 */ /* 0x000fea0003800000 */
.L_x_2705:
[----:B------:R-:W-:Y:S01]  /*13c80*/  SHF.L.U32 R3, R57, 0x6, RZ ;  /* 0x0000000639037819 */ /* 0x000fe200000006ff */
[----:B------:R-:W-:Y:S01]  /*13c90*/  IMAD.SHL.U32 R160, R160, 0x8, RZ ;  /* 0x00000008a0a07824 */ /* 0x000fe200078e00ff */
[----:B------:R-:W-:Y:S01]  /*13ca0*/  LEA R201, R70, R55, 0xa ;  /* 0x0000003746c97211 */ /* 0x000fe200078e50ff */
[----:B--2---:R-:W2:Y:S01]  /*13cb0*/  LD.E R52, [R18.64+0x18c] ;  /* 0x00018c0612347980 */ /* 0x004ea2000c101900 */
[----:B------:R-:W-:Y:S02]  /*13cc0*/  LOP3.LUT R3, R3, 0x1c0, RZ, 0xc0, !PT ;  /* 0x000001c003037812 */ /* 0x000fe400078ec0ff */
[----:B------:R-:W-:Y:S01]  /*13cd0*/  SHF.L.U32 R201, R201, 0x1, RZ ;  /* 0x00000001c9c97819 */ /* 0x000fe200000006ff */
[----:B------:R-:W0:Y:S01]  /*13ce0*/  LDGDEPBAR ;  /* 0x00000000000079af */ /* 0x000e220000000000 */
[----:B------:R-:W-:Y:S02]  /*13cf0*/  LOP3.LUT R160, R3, 0x8, R160, 0xf8, !PT ;  /* 0x0000000803a07812 */ /* 0x000fe400078ef8a0 */
[----:B------:R-:W-:Y:S01]  /*13d00*/  SHF.R.U32.HI R3, RZ, 0x3, R3 ;  /* 0x00000003ff037819 */ /* 0x000fe20000011603 */
[----:B------:R-:W-:Y:S01]  /*13d10*/  LDSM.16.M88.4 R64, [R201] ;  /* 0x00000000c940783b */ /* 0x000fe20000000200 */
[----:B------:R-:W-:-:S02]  /*13d20*/  R2P PR, R57, 0x6 ;  /* 0x0000000639007804 */ /* 0x000fc40000000000 */
[----:B------:R-:W-:Y:S02]  /*13d30*/  LOP3.LUT R200, R160, R3, RZ, 0x3c, !PT ;  /* 0x00000003a0c87212 */ /* 0x000fe400078e3cff */
[-C--:B------:R-:W-:Y:S02]  /*13d40*/  LEA R199, R56, R201.reuse, 0x1 ;  /* 0x000000c938c77211 */ /* 0x080fe400078e08ff */
[----:B------:R-:W-:Y:S01]  /*13d50*/  LEA R197, R54, R201, 0x1 ;  /* 0x000000c936c57211 */ /* 0x000fe200078e08ff */
[----:B------:R-:W-:Y:S02]  /*13d60*/  IMAD R200, R69, 0x200, R200 ;  /* 0x0000020045c87824 */ /* 0x000fe400078e02c8 */
[----:B------:R-:W-:Y:S02]  /*13d70*/  LDSM.16.M88.4 R36, [R199] ;  /* 0x00000000c724783b */ /* 0x000fe40000000200 */
[----:B------:R-:W-:Y:S02]  /*13d80*/  IMAD.SHL.U32 R200, R200, 0x2, RZ ;  /* 0x00000002c8c87824 */ /* 0x000fe400078e00ff */
[----:B-1----:R-:W-:Y:S03]  /*13d90*/  LDSM.16.M88.4 R4, [R197] ;  /* 0x00000000c504783b */ /* 0x002fe60000000200 */
[C---:B------:R-:W-:Y:S01]  /*13da0*/  IADD3 R3, R200.reuse, 0x6000, RZ ;  /* 0x00006000c8037810 */ /* 0x040fe20007ffe0ff */
[----:B------:R-:W1:Y:S01]  /*13db0*/  LDSM.16.M88.4 R12, [R200+0x6000] ;  /* 0x00600000c80c783b */ /* 0x000e620000000200 */
[----:B------:R-:W-:-:S02]  /*13dc0*/  IADD3 R198, R200, 0x6020, RZ ;  /* 0x00006020c8c67810 */ /* 0x000fc40007ffe0ff */
[----:B------:R-:W-:Y:S01]  /*13dd0*/  @P1 IADD3 R198, R3, -0x20, RZ ;  /* 0xffffffe003c61810 */ /* 0x000fe20007ffe0ff */
[----:B------:R-:W3:Y:S01]  /*13de0*/  LDSM.16.M88.4 R44, [R200+0x6800] ;  /* 0x00680000c82c783b */ /* 0x000ee20000000200 */
[----:B------:R-:W-:-:S03]  /*13df0*/  IMAD.MOV.U32 R3, RZ, RZ, 0x40 ;  /* 0x00000040ff037424 */ /* 0x000fc600078e00ff */
[----:B------:R-:W4:Y:S02]  /*13e00*/  LDSM.16.M88.4 R80, [R200+0x7000] ;  /* 0x00700000c850783b */ /* 0x000f240000000200 */
[----:B------:R-:W-:Y:S02]  /*13e10*/  SEL R3, R3, 0xffffffc0, !P2 ;  /* 0xffffffc003037807 */ /* 0x000fe40005000000 */
[----:B------:R-:W4:Y:S03]  /*13e20*/  LDSM.16.M88.4 R60, [R198] ;  /* 0x00000000c63c783b */ /* 0x000f260000000200 */
[----:B------:R-:W-:Y:S01]  /*13e30*/  IMAD.IADD R195, R200, 0x1, R3 ;  /* 0x00000001c8c37824 */ /* 0x000fe200078e0203 */
[----:B------:R-:W4:Y:S04]  /*13e40*/  LDSM.16.M88.4 R28, [R200+0x7800] ;  /* 0x00780000c81c783b */ /* 0x000f280000000200 */
[----:B------:R-:W4:Y:S04]  /*13e50*/  LDSM.16.M88.4 R8, [R198+0x800] ;  /* 0x00080000c608783b */ /* 0x000f280000000200 */
[----:B---3--:R-:W3:Y:S04]  /*13e60*/  LDSM.16.M88.4 R48, [R198+0x1000] ;  /* 0x00100000c630783b */ /* 0x008ee80000000200 */
[----:B------:R-:W3:Y:S04]  /*13e70*/  LDSM.16.M88.4 R24, [R195+0x6000] ;  /* 0x00600000c318783b */ /* 0x000ee80000000200 */
[----:B------:R-:W3:Y:S01]  /*13e80*/  LDSM.16.M88.4 R40, [R198+0x1800] ;  /* 0x00180000c628783b */ /* 0x000ee20000000200 */
[----:B------:R-:W-:-:S03]  /*13e90*/  LEA R196, R54, R199, 0x1 ;  /* 0x000000c736c47211 */ /* 0x000fc600078e08ff */
[----:B------:R-:W-:Y:S01]  /*13ea0*/  LDSM.16.M88.4 R92, [R198+0x2000] ;  /* 0x00200000c65c783b */ /* 0x000fe20000000200 */
[C---:B-1---5:R-:W-:Y:S03]  /*13eb0*/  HMMA.16816.F32.BF16 R20, R64.reuse, R12, RZ ;  /* 0x0000000c4014723c */ /* 0x062fe600000418ff */
[----:B------:R-:W-:Y:S05]  /*13ec0*/  LDSM.16.M88.4 R100, [R200+0xa800] ;  /* 0x00a80000c864783b */ /* 0x000fea0000000200 */
[C---:B------:R-:W-:Y:S08]  /*13ed0*/  HMMA.16816.F32.BF16 R32, R64.reuse, R44, RZ ;  /* 0x0000002c4020723c */ /* 0x040ff000000418ff */
[C---:B----4-:R-:W-:Y:S01]  /*13ee0*/  HMMA.16816.F32.BF16 R84, R64.reuse, R80, RZ ;  /* 0x000000504054723c */ /* 0x050fe200000418ff */
[----:B------:R-:W-:Y:S01]  /*13ef0*/  IMAD.IADD R191, R3, 0x1, R198 ;  /* 0x0000000103bf7824 */ /* 0x000fe200078e02c6 */
[----:B------:R-:W-:Y:S04]  /*13f00*/  LDSM.16.M88.4 R96, [R196+0x2000] ;  /* 0x00200000c460783b */ /* 0x000fe80000000200 */
[----:B------:R-:W-:Y:S02]  /*13f10*/  LDSM.16.M88.4 R88, [R191] ;  /* 0x00000000bf58783b */ /* 0x000fe40000000200 */
[C---:B------:R-:W-:Y:S02]  /*13f20*/  HMMA.16816.F32.BF16 R12, R64.reuse, R14, RZ ;  /* 0x0000000e400c723c */ /* 0x040fe400000418ff */
[----:B------:R-:W-:Y:S06]  /*13f30*/  LDSM.16.M88.4 R104, [R191+0x2800] ;  /* 0x00280000bf68783b */ /* 0x000fec0000000200 */
[C---:B------:R-:W-:Y:S08]  /*13f40*/  HMMA.16816.F32.BF16 R44, R64.reuse, R46, RZ ;  /* 0x0000002e402c723c */ /* 0x040ff000000418ff */
[----:B------:R-:W-:Y:S08]  /*13f50*/  HMMA.16816.F32.BF16 R80, R64, R82, RZ ;  /* 0x000000524050723c */ /* 0x000ff000000418ff */
[C---:B------:R-:W-:Y:S08]  /*13f60*/  HMMA.16816.F32.BF16 R20, R36.reuse, R60, R20 ;  /* 0x0000003c2414723c */ /* 0x040ff00000041814 */
[----:B------:R-:W-:Y:S01]  /*13f70*/  HMMA.16816.F32.BF16 R12, R36, R62, R12 ;  /* 0x0000003e240c723c */ /* 0x000fe2000004180c */
[----:B------:R-:W-:Y:S07]  /*13f80*/  LDSM.16.M88.4 R60, [R191+0x800] ;  /* 0x00080000bf3c783b */ /* 0x000fee0000000200 */
[C---:B------:R-:W-:Y:S08]  /*13f90*/  HMMA.16816.F32.BF16 R76, R64.reuse, R28, RZ ;  /* 0x0000001c404c723c */ /* 0x040ff000000418ff */
[----:B------:R-:W-:Y:S01]  /*13fa0*/  HMMA.16816.F32.BF16 R64, R64, R30, RZ ;  /* 0x0000001e4040723c */ /* 0x000fe200000418ff */
[----:B------:R-:W1:Y:S07]  /*13fb0*/  LDSM.16.M88.4 R28, [R195+0x6800] ;  /* 0x00680000c31c783b */ /* 0x000e6e0000000200 */
[C---:B------:R-:W-:Y:S08]  /*13fc0*/  HMMA.16816.F32.BF16 R32, R36.reuse, R8, R32 ;  /* 0x000000082420723c */ /* 0x040ff00000041820 */
[C---:B------:R-:W-:Y:S01]  /*13fd0*/  HMMA.16816.F32.BF16 R44, R36.reuse, R10, R44 ;  /* 0x0000000a242c723c */ /* 0x040fe2000004182c */
[----:B------:R-:W4:Y:S07]  /*13fe0*/  LDSM.16.M88.4 R8, [R195+0x7000] ;  /* 0x00700000c308783b */ /* 0x000f2e0000000200 */
[C---:B---3--:R-:W-:Y:S08]  /*13ff0*/  HMMA.16816.F32.BF16 R84, R36.reuse, R48, R84 ;  /* 0x000000302454723c */ /* 0x048ff00000041854 */
[----:B------:R-:W-:Y:S01]  /*14000*/  HMMA.16816.F32.BF16 R80, R36, R50, R80 ;  /* 0x000000322450723c */ /* 0x000fe20000041850 */
[----:B------:R-:W3:Y:S07]  /*14010*/  LDSM.16.M88.4 R48, [R195+0x7800] ;  /* 0x00780000c330783b */ /* 0x000eee0000000200 */
[C---:B------:R-:W-:Y:S08]  /*14020*/  HMMA.16816.F32.BF16 R20, R4.reuse, R24, R20 ;  /* 0x000000180414723c */ /* 0x040ff00000041814 */
[----:B------:R-:W-:Y:S01]  /*14030*/  HMMA.16816.F32.BF16 R12, R4, R26, R12 ;  /* 0x0000001a040c723c */ /* 0x000fe2000004180c */
[----:B------:R-:W3:Y:S07]  /*14040*/  LDSM.16.M88.4 R24, [R196] ;  /* 0x00000000c418783b */ /* 0x000eee0000000200 */
[C---:B------:R-:W-:Y:S08]  /*14050*/  HMMA.16816.F32.BF16 R76, R36.reuse, R40, R76 ;  /* 0x00000028244c723c */ /* 0x040ff0000004184c */
[----:B------:R-:W-:Y:S01]  /*14060*/  HMMA.16816.F32.BF16 R64, R36, R42, R64 ;  /* 0x0000002a2440723c */ /* 0x000fe20000041840 */
[----:B------:R-:W3:Y:S04]  /*14070*/  LDSM.16.M88.4 R40, [R191+0x1000] ;  /* 0x00100000bf28783b */ /* 0x000ee80000000200 */
[----:B------:R-:W-:Y:S03]  /*14080*/  LDSM.16.M88.4 R36, [R201+0x2000] ;  /* 0x00200000c924783b */ /* 0x000fe60000000200 */
[C---:B-1----:R-:W-:Y:S08]  /*14090*/  HMMA.16816.F32.BF16 R32, R4.reuse, R28, R32 ;  /* 0x0000001c0420723c */ /* 0x042ff00000041820 */
[C---:B------:R-:W-:Y:S01]  /*140a0*/  HMMA.16816.F32.BF16 R44, R4.reuse, R30, R44 ;  /* 0x0000001e042c723c */ /* 0x040fe2000004182c */
[----:B------:R-:W-:Y:S07]  /*140b0*/  LDSM.16.M88.4 R28, [R191+0x1800] ;  /* 0x00180000bf1c783b */ /* 0x000fee0000000200 */
[C---:B----4-:R-:W-:Y:S08]  /*140c0*/  HMMA.16816.F32.BF16 R84, R4.reuse, R8, R84 ;  /* 0x000000080454723c */ /* 0x050ff00000041854 */
[C---:B------:R-:W-:Y:S01]  /*140d0*/  HMMA.16816.F32.BF16 R80, R4.reuse, R10, R80 ;  /* 0x0000000a0450723c */ /* 0x040fe20000041850 */
[----:B------:R-:W1:Y:S07]  /*140e0*/  LDSM.16.M88.4 R8, [R200+0x8000] ;  /* 0x00800000c808783b */ /* 0x000e6e0000000200 */
[C---:B---3--:R-:W-:Y:S08]  /*140f0*/  HMMA.16816.F32.BF16 R76, R4.reuse, R48, R76 ;  /* 0x00000030044c723c */ /* 0x048ff0000004184c */
        /* <DEDUP_REMOVED lines=8> */
[----:B------:R-:W-:Y:S07]  /*14180*/  LDSM.16.M88.4 R60, [R200+0x9800] ;  /* 0x00980000c83c783b */ /* 0x000fee0000000200 */
[C---:B------:R-:W-:Y:S08]  /*14190*/  HMMA.16816.F32.BF16 R84, R24.reuse, R40, R84 ;  /* 0x000000281854723c */ /* 0x040ff00000041854 */
[----:B------:R-:W-:Y:S01]  /*141a0*/  HMMA.16816.F32.BF16 R80, R24, R42, R80 ;  /* 0x0000002a1850723c */ /* 0x000fe20000041850 */
[----:B------:R-:W4:Y:S07]  /*141b0*/  LDSM.16.M88.4 R40, [R199+0x2000] ;  /* 0x00200000c728783b */ /* 0x000f2e0000000200 */
[C---:B-1----:R-:W-:Y:S08]  /*141c0*/  HMMA.16816.F32.BF16 R20, R36.reuse, R8, R20 ;  /* 0x000000082414723c */ /* 0x042ff00000041814 */
[C---:B------:R-:W-:Y:S01]  /*141d0*/  HMMA.16816.F32.BF16 R12, R36.reuse, R10, R12 ;  /* 0x0000000a240c723c */ /* 0x040fe2000004180c */
[----:B------:R-:W-:Y:S07]  /*141e0*/  LDSM.16.M88.4 R8, [R195+0x8000] ;  /* 0x00800000c308783b */ /* 0x000fee0000000200 */
[C---:B---3--:R-:W-:Y:S08]  /*141f0*/  HMMA.16816.F32.BF16 R32, R36.reuse, R4, R32 ;  /* 0x000000042420723c */ /* 0x048ff00000041820 */
[----:B------:R-:W-:Y:S01]  /*14200*/  HMMA.16816.F32.BF16 R44, R36, R6, R44 ;  /* 0x00000006242c723c */ /* 0x000fe2000004182c */
[----:B------:R-:W1:Y:S07]  /*14210*/  LDSM.16.M88.4 R4, [R197+0x2000] ;  /* 0x00200000c504783b */ /* 0x000e6e0000000200 */
[C---:B------:R-:W-:Y:S08]  /*14220*/  HMMA.16816.F32.BF16 R76, R24.reuse, R28, R76 ;  /* 0x0000001c184c723c */ /* 0x040ff0000004184c */
[----:B------:R-:W-:Y:S01]  /*14230*/  HMMA.16816.F32.BF16 R64, R24, R30, R64 ;  /* 0x0000001e1840723c */ /* 0x000fe20000041840 */
[----:B------:R-:W3:Y:S04]  /*14240*/  LDSM.16.M88.4 R28, [R198+0x2800] ;  /* 0x00280000c61c783b */ /* 0x000ee80000000200 */
[----:B------:R-:W2:Y:S03]  /*14250*/  LDSM.16.M88.4 R24, [R198+0x3000] ;  /* 0x00300000c618783b */ /* 0x000ea60000000200 */
[C---:B----4-:R-:W-:Y:S08]  /*14260*/  HMMA.16816.F32.BF16 R20, R40.reuse, R92, R20 ;  /* 0x0000005c2814723c */ /* 0x050ff00000041814 */
[----:B------:R-:W-:Y:S01]  /*14270*/  HMMA.16816.F32.BF16 R12, R40, R94, R12 ;  /* 0x0000005e280c723c */ /* 0x000fe2000004180c */
[----:B------:R-:W-:Y:S07]  /*14280*/  LDSM.16.M88.4 R92, [R191+0x3000] ;  /* 0x00300000bf5c783b */ /* 0x000fee0000000200 */
        /* <DEDUP_REMOVED lines=8> */
[----:B------:R-:W-:Y:S04]  /*14310*/  LDSM.16.M88.4 R60, [R201+0x4000] ;  /* 0x00400000c93c783b */ /* 0x000fe80000000200 */
[----:B------:R-:W1:Y:S03]  /*14320*/  LDSM.16.M88.4 R36, [R200+0xa000] ;  /* 0x00a00000c824783b */ /* 0x000e660000000200 */
[C---:B---3--:R-:W-:Y:S08]  /*14330*/  HMMA.16816.F32.BF16 R32, R40.reuse, R28, R32 ;  /* 0x0000001c2820723c */ /* 0x048ff00000041820 */
[C---:B------:R-:W-:Y:S01]  /*14340*/  HMMA.16816.F32.BF16 R44, R40.reuse, R30, R44 ;  /* 0x0000001e282c723c */ /* 0x040fe2000004182c */
[----:B------:R-:W3:Y:S07]  /*14350*/  LDSM.16.M88.4 R28, [R195+0x8800] ;  /* 0x00880000c31c783b */ /* 0x000eee0000000200 */
[C---:B--2---:R-:W-:Y:S08]  /*14360*/  HMMA.16816.F32.BF16 R84, R40.reuse, R24, R84 ;  /* 0x000000182854723c */ /* 0x044ff00000041854 */
[----:B------:R-:W-:Y:S01]  /*14370*/  HMMA.16816.F32.BF16 R80, R40, R26, R80 ;  /* 0x0000001a2850723c */ /* 0x000fe20000041850 */
[----:B------:R-:W2:Y:S07]  /*14380*/  LDSM.16.M88.4 R24, [R195+0x9000] ;  /* 0x00900000c318783b */ /* 0x000eae0000000200 */
[C---:B------:R-:W-:Y:S08]  /*14390*/  HMMA.16816.F32.BF16 R20, R96.reuse, R88, R20 ;  /* 0x000000586014723c */ /* 0x040ff00000041814 */
[----:B------:R-:W-:Y:S01]  /*143a0*/  HMMA.16816.F32.BF16 R12, R96, R90, R12 ;  /* 0x0000005a600c723c */ /* 0x000fe2000004180c */
[----:B------:R-:W-:Y:S07]  /*143b0*/  LDSM.16.M88.4 R88, [R191+0x3800] ;  /* 0x00380000bf58783b */ /* 0x000fee0000000200 */
[C---:B----4-:R-:W-:Y:S08]  /*143c0*/  HMMA.16816.F32.BF16 R76, R40.reuse, R48, R76 ;  /* 0x00000030284c723c */ /* 0x050ff0000004184c */
[----:B------:R-:W-:Y:S01]  /*143d0*/  HMMA.16816.F32.BF16 R64, R40, R50, R64 ;  /* 0x000000322840723c */ /* 0x000fe20000041840 */
[----:B------:R-:W-:Y:S04]  /*143e0*/  LDSM.16.M88.4 R40, [R199+0x4000] ;  /* 0x00400000c728783b */ /* 0x000fe80000000200 */
[----:B------:R-:W4:Y:S03]  /*143f0*/  LDSM.16.M88.4 R48, [R198+0x4000] ;  /* 0x00400000c630783b */ /* 0x000f260000000200 */
[C---:B-1----:R-:W-:Y:S08]  /*14400*/  HMMA.16816.F32.BF16 R20, R60.reuse, R36, R20 ;  /* 0x000000243c14723c */ /* 0x042ff00000041814 */
[----:B------:R-:W-:Y:S01]  /*14410*/  HMMA.16816.F32.BF16 R12, R60, R38, R12 ;  /* 0x000000263c0c723c */ /* 0x000fe2000004180c */
[----:B------:R-:W-:Y:S07]  /*14420*/  LDSM.16.M88.4 R36, [R198+0x4800] ;  /* 0x00480000c624783b */ /* 0x000fee0000000200 */
[C---:B---3--:R-:W-:Y:S08]  /*14430*/  HMMA.16816.F32.BF16 R32, R4.reuse, R28, R32 ;  /* 0x0000001c0420723c */ /* 0x048ff00000041820 */
[C---:B------:R-:W-:Y:S01]  /*14440*/  HMMA.16816.F32.BF16 R44, R4.reuse, R30, R44 ;  /* 0x0000001e042c723c */ /* 0x040fe2000004182c */
[----:B------:R-:W-:Y:S07]  /*14450*/  LDSM.16.M88.4 R28, [R197+0x4000] ;  /* 0x00400000c51c783b */ /* 0x000fee0000000200 */
[C---:B--2---:R-:W-:Y:S08]  /*14460*/  HMMA.16816.F32.BF16 R84, R4.reuse, R24, R84 ;  /* 0x000000180454723c */ /* 0x044ff00000041854 */
[----:B------:R-:W-:Y:S01]  /*14470*/  HMMA.16816.F32.BF16 R80, R4, R26, R80 ;  /* 0x0000001a0450723c */ /* 0x000fe20000041850 */
[----:B------:R-:W1:Y:S07]  /*14480*/  LDSM.16.M88.4 R24, [R195+0xa000] ;  /* 0x00a00000c318783b */ /* 0x000e6e0000000200 */
[C---:B----4-:R-:W-:Y:S08]  /*14490*/  HMMA.16816.F32.BF16 R20, R40.reuse, R48, R20 ;  /* 0x000000302814723c */ /* 0x050ff00000041814 */
        /* <DEDUP_REMOVED lines=21> */
[-C--:B------:R-:W-:Y:S01]  /*145f0*/  FMUL.FTZ R3, R20, R52.reuse ;  /* 0x0000003414037220 */ /* 0x080fe20000410000 */
[----:B------:R-:W-:Y:S01]  /*14600*/  LDSM.16.M88.4 R4, [R195+0xb000] ;  /* 0x00b00000c304783b */ /* 0x000fe20000000200 */
[----:B------:R-:W-:-:S05]  /*14610*/  FMUL.FTZ R48, R21, R52 ;  /* 0x0000003415307220 */ /* 0x000fca0000410000 */
[----:B------:R-:W-:Y:S08]  /*14620*/  HMMA.16816.F32.BF16 R80, R60, R50, R80 ;  /* 0x000000323c50723c */ /* 0x000ff00000041850 */
[----:B-1----:R-:W-:Y:S07]  /*14630*/  HMMA.16816.F32.BF16 R104, R40, R24, R104 ;  /* 0x000000182868723c */ /* 0x002fee0000041868 */
[----:B------:R-:W-:-:S02]  /*14640*/  FMUL.FTZ R24, R22, R52 ;  /* 0x0000003416187220 */ /* 0x000fc40000410000 */
[-C--:B------:R-:W-:Y:S02]  /*14650*/  FMUL.FTZ R25, R23, R52.reuse ;  /* 0x0000003417197220 */ /* 0x080fe40000410000 */
[----:B------:R-:W1:Y:S01]  /*14660*/  LDSM.16.M88.4 R20, [R198+0x5800] ;  /* 0x00580000c614783b */ /* 0x000e620000000200 */
[----:B------:R-:W-:Y:S01]  /*14670*/  HMMA.16816.F32.BF16 R32, R60, R100, R32 ;  /* 0x000000643c20723c */ /* 0x000fe20000041820 */
[----:B------:R-:W-:-:S07]  /*14680*/  FMUL.FTZ R12, R12, R52 ;  /* 0x000000340c0c7220 */ /* 0x000fce0000410000 */
[C---:B------:R-:W-:Y:S01]  /*14690*/  HMMA.16816.F32.BF16 R44, R60.reuse, R102, R44 ;  /* 0x000000663c2c723c */ /* 0x040fe2000004182c */
[----:B------:R2:W3:Y:S07]  /*146a0*/  MUFU.TANH R49, R12 ;  /* 0x0000000c00317308 */ /* 0x0004ee0000002400 */
[----:B----4-:R-:W-:Y:S01]  /*146b0*/  HMMA.16816.F32.BF16 R76, R60, R92, R76 ;  /* 0x0000005c3c4c723c */ /* 0x010fe2000004184c */
[----:B------:R-:W-:-:S07]  /*146c0*/  FMUL.FTZ R50, R13, R52 ;  /* 0x000000340d327220 */ /* 0x000fce0000410000 */
[----:B------:R-:W-:Y:S08]  /*146d0*/  HMMA.16816.F32.BF16 R88, R60, R94, R88 ;  /* 0x0000005e3c58723c */ /* 0x000ff00000041858 */
[----:B------:R-:W-:Y:S07]  /*146e0*/  HMMA.16816.F32.BF16 R80, R40, R26, R80 ;  /* 0x0000001a2850723c */ /* 0x000fee0000041850 */
[----:B------:R-:W-:-:S02]  /*146f0*/  FMUL.FTZ R26, R14, R52 ;  /* 0x000000340e1a7220 */ /* 0x000fc40000410000 */
[----:B------:R-:W-:Y:S02]  /*14700*/  FMUL.FTZ R27, R15, R52 ;  /* 0x000000340f1b7220 */ /* 0x000fe40000410000 */
[----:B--2---:R-:W2:Y:S01]  /*14710*/  LDSM.16.M88.4 R12, [R195+0xb800] ;  /* 0x00b80000c30c783b */ /* 0x004ea20000000200 */
[C---:B------:R-:W-:Y:S08]  /*14720*/  HMMA.16816.F32.BF16 R32, R40.reuse, R36, R32 ;  /* 0x000000242820723c */ /* 0x040ff00000041820 */
[C---:B------:R-:W-:Y:S01]  /*14730*/  HMMA.16816.F32.BF16 R44, R40.reuse, R38, R44 ;  /* 0x00000026282c723c */ /* 0x040fe2000004182c */
[----:B------:R-:W4:Y:S07]  /*14740*/  LDSM.16.M88.4 R36, [R191+0x5000] ;  /* 0x00500000bf24783b */ /* 0x000f2e0000000200 */
[C---:B-1----:R-:W-:Y:S08]  /*14750*/  HMMA.16816.F32.BF16 R76, R40.reuse, R20, R76 ;  /* 0x00000014284c723c */ /* 0x042ff0000004184c */
[----:B------:R-:W-:Y:S08]  /*14760*/  HMMA.16816.F32.BF16 R88, R40, R22, R88 ;  /* 0x000000162858723c */ /* 0x000ff00000041858 */
[C---:B------:R-:W-:Y:S08]  /*14770*/  HMMA.16816.F32.BF16 R104, R28.reuse, R4, R104 ;  /* 0x000000041c68723c */ /* 0x040ff00000041868 */
[----:B------:R-:W-:Y:S01]  /*14780*/  HMMA.16816.F32.BF16 R80, R28, R6, R80 ;  /* 0x000000061c50723c */ /* 0x000fe20000041850 */
[----:B------:R-:W1:Y:S01]  /*14790*/  LDSM.16.M88.4 R4, [R191+0x5800] ;  /* 0x00580000bf04783b */ /* 0x000e620000000200 */
[----:B------:R-:W-:Y:S01]  /*147a0*/  ISETP.GT.AND P5, PT, R223, R210, PT ;  /* 0x000000d2df00720c */ /* 0x000fe20003fa4270 */
[----:B------:R-:W1:Y:S01]  /*147b0*/  MUFU.TANH R3, R3 ;  /* 0x0000000300037308 */ /* 0x000e620000002400 */
[----:B------:R-:W-:Y:S01]  /*147c0*/  IADD3 R16, -R16, R68, -R217 ;  /* 0x0000004410107210 */ /* 0x000fe20007ffe9d9 */
[----:B------:R-:W-:-:S04]  /*147d0*/  DEPBAR.LE SB0, 0x0 ;  /* 0x000080000000791a */ /* 0x000fc80000000000 */
[C---:B------:R-:W-:Y:S08]  /*147e0*/  HMMA.16816.F32.BF16 R32, R28.reuse, R84, R32 ;  /* 0x000000541c20723c */ /* 0x040ff00000041820 */
[C---:B------:R-:W-:Y:S08]  /*147f0*/  HMMA.16816.F32.BF16 R44, R28.reuse, R86, R44 ;  /* 0x000000561c2c723c */ /* 0x040ff0000004182c */
[C---:B--2---:R-:W-:Y:S08]  /*14800*/  HMMA.16816.F32.BF16 R76, R28.reuse, R12, R76 ;  /* 0x0000000c1c4c723c */ /* 0x044ff0000004184c */
[----:B------:R-:W-:Y:S08]  /*14810*/  HMMA.16816.F32.BF16 R88, R28, R14, R88 ;  /* 0x0000000e1c58723c */ /* 0x000ff00000041858 */
[C---:B------:R-:W-:Y:S08]  /*14820*/  HMMA.16816.F32.BF16 R32, R8.reuse, R64, R32 ;  /* 0x000000400820723c */ /* 0x040ff00000041820 */
[C---:B------:R-:W-:Y:S08]  /*14830*/  HMMA.16816.F32.BF16 R44, R8.reuse, R66, R44 ;  /* 0x00000042082c723c */ /* 0x040ff0000004182c */
[C---:B----4-:R-:W-:Y:S08]  /*14840*/  HMMA.16816.F32.BF16 R104, R8.reuse, R36, R104 ;  /* 0x000000240868723c */ /* 0x050ff00000041868 */
[C---:B------:R-:W-:Y:S08]  /*14850*/  HMMA.16816.F32.BF16 R80, R8.reuse, R38, R80 ;  /* 0x000000260850723c */ /* 0x040ff00000041850 */
[C---:B-1----:R-:W-:Y:S08]  /*14860*/  HMMA.16816.F32.BF16 R76, R8.reuse, R4, R76 ;  /* 0x00000004084c723c */ /* 0x042ff0000004184c */
[----:B------:R-:W-:Y:S01]  /*14870*/  HMMA.16816.F32.BF16 R88, R8, R6, R88 ;  /* 0x000000060858723c */ /* 0x000fe20000041858 */
[----:B------:R-:W-:-:S02]  /*14880*/  FMUL.FTZ R20, R34, R52 ;  /* 0x0000003422147220 */ /* 0x000fc40000410000 */
[-C--:B------:R-:W-:Y:S02]  /*14890*/  FMUL.FTZ R21, R35, R52.reuse ;  /* 0x0000003423157220 */ /* 0x080fe40000410000 */
[-C--:B------:R-:W-:Y:S02]  /*148a0*/  FMUL.FTZ R32, R32, R52.reuse ;  /* 0x0000003420207220 */ /* 0x080fe40000410000 */
[----:B------:R-:W-:Y:S01]  /*148b0*/  LEA R7, R70, R53, 0x4 ;  /* 0x0000003546077211 */ /* 0x000fe200078e20ff */
[-C--:B------:R-:W-:Y:S02]  /*148c0*/  FMUL.FTZ R33, R33, R52.reuse ;  /* 0x0000003421217220 */ /* 0x080fe40000410000 */
[-C--:B------:R-:W-:Y:S02]  /*148d0*/  FMUL.FTZ R35, R44, R52.reuse ;  /* 0x000000342c237220 */ /* 0x080fe40000410000 */
[-C--:B------:R-:W-:Y:S02]  /*148e0*/  FMUL.FTZ R34, R45, R52.reuse ;  /* 0x000000342d227220 */ /* 0x080fe40000410000 */
[----:B------:R-:W-:-:S02]  /*148f0*/  FMUL.FTZ R22, R46, R52 ;  /* 0x000000342e167220 */ /* 0x000fc40000410000 */
[-C--:B------:R-:W-:Y:S02]  /*14900*/  FMUL.FTZ R12, R47, R52.reuse ;  /* 0x000000342f0c7220 */ /* 0x080fe40000410000 */
[-C--:B------:R-:W-:Y:S02]  /*14910*/  FMUL.FTZ R104, R104, R52.reuse ;  /* 0x0000003468687220 */ /* 0x080fe40000410000 */
        /* <DEDUP_REMOVED lines=14> */
[----:B------:R-:W-:Y:S01]  /*14a00*/  FMUL.FTZ R91, R91, R52 ;  /* 0x000000345b5b7220 */ /* 0x000fe20000410000 */
[----:B------:R-:W-:Y:S01]  /*14a10*/  IADD3 R5, R68, 0x1, -R217 ;  /* 0x0000000144057810 */ /* 0x000fe20007ffe8d9 */
[----:B------:R-:W-:Y:S01]  /*14a20*/  IMAD.IADD R7, R72, 0x1, R7 ;  /* 0x0000000148077824 */ /* 0x000fe200078e0207 */
[----:B------:R-:W1:Y:S02]  /*14a30*/  MUFU.TANH R48, R48 ;  /* 0x0000003000307308 */ /* 0x000e640000002400 */
[----:B------:R-:W-:-:S02]  /*14a40*/  IADD3 R2, R2, R5, RZ ;  /* 0x0000000502027210 */ /* 0x000fc40007ffe0ff */
[----:B------:R-:W-:-:S04]  /*14a50*/  IADD3 R225, R7, 0x8, RZ ;  /* 0x0000000807e17810 */ /* 0x000fc80007ffe0ff */
[----:B------:R-:W2:Y:S01]  /*14a60*/  MUFU.TANH R24, R24 ;  /* 0x0000001800187308 */ /* 0x000ea20000002400 */
[----:B------:R-:W-:-:S07]  /*14a70*/  IADD3 R227, R7, R16, RZ ;  /* 0x0000001007e37210 */ /* 0x000fce0007ffe0ff */
[----:B------:R-:W4:Y:S01]  /*14a80*/  MUFU.TANH R25, R25 ;  /* 0x0000001900197308 */ /* 0x000f220000002400 */
[----:B------:R-:W-:-:S07]  /*14a90*/  IMAD.IADD R7, R7, 0x1, R2 ;  /* 0x0000000107077824 */ /* 0x000fce00078e0202 */
[----:B------:R-:W1:Y:S01]  /*14aa0*/  MUFU.TANH R50, R50 ;  /* 0x0000003200327308 */ /* 0x000e620000002400 */
[----:B------:R-:W-:-:S07]  /*14ab0*/  IADD3 R5, R2, R225, RZ ;  /* 0x000000e102057210 */ /* 0x000fce0007ffe0ff */
[----:B------:R-:W1:Y:S08]  /*14ac0*/  MUFU.TANH R26, R26 ;  /* 0x0000001a001a7308 */ /* 0x000e700000002400 */
        /* <DEDUP_REMOVED lines=25> */
[----:B------:R-:W-:Y:S01]  /*14c60*/  IADD3 R225, R16, R225, RZ ;  /* 0x000000e110e17210 */ /* 0x000fe20007ffe0ff */
[----:B------:R-:W-:Y:S01]  /*14c70*/  BSSY B1, `(.L_x_2708) ;  /* 0x00000b6000017945 */ /* 0x000fe20003800000 */
[----:B------:R-:W-:-:S02]  /*14c80*/  ISETP.NE.U32.AND P0, PT, R220, RZ, PT ;  /* 0x000000ffdc00720c */ /* 0x000fc40003f05070 */
[-C--:B------:R-:W-:Y:S02]  /*14c90*/  IMNMX R226, R7, R68.reuse, PT ;  /* 0x0000004407e27217 */ /* 0x080fe40003800200 */
[----:B------:R-:W-:Y:S02]  /*14ca0*/  IMNMX R224, R5, R68, PT ;  /* 0x0000004405e07217 */ /* 0x000fe40003800200 */
[----:B------:R-:W-:Y:S02]  /*14cb0*/  ISETP.NE.AND.EX P0, PT, R221, RZ, PT, P0 ;  /* 0x000000ffdd00720c */ /* 0x000fe40003f05300 */
[----:B------:R-:W-:Y:S02]  /*14cc0*/  IMNMX R227, RZ, R227, !PT ;  /* 0x000000e3ffe37217 */ /* 0x000fe40007800200 */
[----:B------:R-:W-:Y:S02]  /*14cd0*/  IMNMX R225, RZ, R225, !PT ;  /* 0x000000e1ffe17217 */ /* 0x000fe40007800200 */
        /* <DEDUP_REMOVED lines=10> */
[----:B------:R-:W-:Y:S01]  /*14d80*/  IADD3 R135, R198, 0x5800, RZ ;  /* 0x00005800c6877810 */ /* 0x000fe20007ffe0ff */
[----:B------:R-:W-:Y:S06]  /*14d90*/  BAR.SYNC.DEFER_BLOCKING 0x0 ;  /* 0x0000000000007b1d */ /* 0x000fec0000010000 */
[----:B------:R-:W-:Y:S05]  /*14da0*/  @!P5 BRA `(.L_x_2709) ;  /* 0x00000a200000d947 */ /* 0x000fea0003800000 */
[----:B-1234-:R-:W-:Y:S01]  /*14db0*/  BSSY B0, `(.L_x_2710) ;  /* 0x0000041000007945 */ /* 0x01efe20003800000 */
        /* <DEDUP_REMOVED lines=33> */
[----:B------:R-:W-:-:S03]  /*14fd0*/  ISETP.NE.AND P2, PT, R4, RZ, PT ;  /* 0x000000ff0400720c */ /* 0x000fc60003f45270 */
[----:B------:R-:W-:Y:S02]  /*14fe0*/  @P4 IADD3 R8, R8, 0x1, RZ ;  /* 0x0000000108084810 */ /* 0x000fe40007ffe0ff */
[----:B------:R-:W-:-:S03]  /*14ff0*/  @P6 IADD3 R10, R10, 0x1, RZ ;  /* 0x000000010a0a6810 */ /* 0x000fc60007ffe0ff */
[----:B------:R-:W-:-:S03]  /*15000*/  @!P1 IMAD.MOV R8, RZ, RZ, -R8 ;  /* 0x000000ffff089224 */ /* 0x000fc600078e0a08 */
[----:B------:R-:W-:Y:S02]  /*15010*/  @!P3 IMAD.MOV R10, RZ, RZ, -R10 ;  /* 0x000000ffff0ab224 */ /* 0x000fe400078e0a0a */
[C---:B------:R-:W-:Y:S02]  /*15020*/  SEL R2, R5.reuse, R8, !P2 ;  /* 0x0000000805027207 */ /* 0x040fe40005000000 */
[----:B------:R-:W2:Y:S01]  /*15030*/  LD.E.64 R8, [R18.64+0x38] ;  /* 0x0000380612087980 */ /* 0x000ea2000c101b00 */
[----:B------:R-:W-:Y:S02]  /*15040*/  SEL R5, R5, R10, !P2 ;  /* 0x0000000a05057207 */ /* 0x000fe40005000000 */
[--C-:B------:R-:W-:Y:S01]  /*15050*/  IMAD.WIDE R30, R2, 0x4, R220.reuse ;  /* 0x00000004021e7825 */ /* 0x100fe200078e02dc */
[----:B------:R-:W3:Y:S03]  /*15060*/  LD.E.64 R10, [R18.64+0x20] ;  /* 0x00002006120a7980 */ /* 0x000ee6000c101b00 */
[C---:B------:R-:W-:Y:S01]  /*15070*/  IMAD.WIDE R28, R5.reuse, 0x4, R220 ;  /* 0x00000004051c7825 */ /* 0x040fe200078e02dc */
[----:B------:R-:W4:Y:S04]  /*15080*/  LD.E R6, [R30.64] ;  /* 0x000000061e067980 */ /* 0x000f28000c101900 */
[----:B------:R-:W4:Y:S01]  /*15090*/  LD.E R7, [R28.64] ;  /* 0x000000061c077980 */ /* 0x000f22000c101900 */
[----:B------:R-:W-:-:S05]  /*150a0*/  IADD3 R5, R5, -R2, RZ ;  /* 0x8000000205057210 */ /* 0x000fca0007ffe0ff */
[----:B------:R-:W-:-:S05]  /*150b0*/  IMAD R4, R4, R5, -0x40 ;  /* 0xffffffc004047424 */ /* 0x000fca00078e0205 */
[----:B------:R-:W-:Y:S01]  /*150c0*/  SHF.R.S32.HI R5, RZ, 0x1f, R4 ;  /* 0x0000001fff057819 */ /* 0x000fe20000011404 */
[-C--:B--2---:R-:W-:Y:S02]  /*150d0*/  IMAD R2, R9, R4.reuse, RZ ;  /* 0x0000000409027224 */ /* 0x084fe400078e02ff */
[----:B------:R-:W-:-:S04]  /*150e0*/  IMAD.WIDE.U32 R14, R8, R4, RZ ;  /* 0x00000004080e7225 */ /* 0x000fc800078e00ff */
[----:B------:R-:W-:Y:S02]  /*150f0*/  IMAD R2, R8, R5, R2 ;  /* 0x0000000508027224 */ /* 0x000fe400078e0202 */
[----:B----4-:R-:W-:Y:S02]  /*15100*/  IMAD.IADD R7, R6, 0x1, -R7 ;  /* 0x0000000106077824 */ /* 0x010fe400078e0a07 */
[----:B------:R-:W-:Y:S02]  /*15110*/  IMAD.IADD R15, R15, 0x1, R2 ;  /* 0x000000010f0f7824 */ /* 0x000fe400078e0202 */
[----:B---3--:R-:W-:Y:S01]  /*15120*/  IMAD R5, R11, R7, RZ ;  /* 0x000000070b057224 */ /* 0x008fe200078e02ff */
[----:B------:R-:W-:-:S05]  /*15130*/  SHF.R.S32.HI R4, RZ, 0x1f, R7 ;  /* 0x0000001fff047819 */ /* 0x000fca0000011407 */
[----:B------:R-:W-:Y:S02]  /*15140*/  IMAD R4, R10, R4, R5 ;  /* 0x000000040a047224 */ /* 0x000fe400078e0205 */
[----:B------:R-:W-:-:S04]  /*15150*/  IMAD.WIDE.U32 R10, R7, R10, R14 ;  /* 0x0000000a070a7225 */ /* 0x000fc800078e000e */
[----:B------:R-:W-:Y:S01]  /*15160*/  IMAD.MOV.U32 R5, RZ, RZ, R10 ;  /* 0x000000ffff057224 */ /* 0x000fe200078e000a */
[----:B------:R-:W-:Y:S01]  /*15170*/  IADD3 R4, R11, R4, RZ ;  /* 0x000000040b047210 */ /* 0x000fe20007ffe0ff */
[----:B------:R-:W-:Y:S05]  /*15180*/  BRA `(.L_x_2712) ;  /* 0x0000003000007947 */ /* 0x000fea0003800000 */
.L_x_2711:
[----:B------:R-:W2:Y:S02]  /*15190*/  LD.E R5, [R18.64+0x38] ;  /* 0x0000380612057980 */ /* 0x000ea4000c101900 */
[----:B--2---:R-:W-:-:S04]  /*151a0*/  LEA R5, -R5, RZ, 0x6 ;  /* 0x000000ff05057211 */ /* 0x004fc800078e31ff */
[----:B------:R-:W-:Y:S02]  /*151b0*/  SHF.R.S32.HI R4, RZ, 0x1f, R5 ;  /* 0x0000001fff047819 */ /* 0x000fe40000011405 */
.L_x_2712:
[----:B------:R-:W-:Y:S05]  /*151c0*/  BSYNC B0 ;  /* 0x0000000000007941 */ /* 0x000fea0003800000 */
.L_x_2710:
        /* <DEDUP_REMOVED lines=96> */
.L_x_2709:
[----:B-1234-:R-:W-:Y:S05]  /*157d0*/  BSYNC B1 ;  /* 0x0000000000017941 */ /* 0x01efea0003800000 */
.L_x_2708:
[----:B------:R1:W2:Y:S01]  /*157e0*/  LD.E R167, [R18.64+0xdc] ;  /* 0x0000dc0612a77980 */ /* 0x0002a2000c101900 */
[----:B------:R-:W-:-:S02]  /*157f0*/  IMAD.IADD R17, R17, 0x1, R0 ;  /* 0x0000000111117824 */ /* 0x000fc400078e0200 */
[----:B------:R-:W-:-:S03]  /*15800*/  IMAD.SHL.U32 R205, R55, 0x2, RZ ;  /* 0x0000000237cd7824 */ /* 0x000fc600078e00ff */
[CC--:B------:R-:W-:Y:S01]  /*15810*/  ISETP.GE.AND P1, PT, R17.reuse, R227.reuse, PT ;  /* 0x000000e31100720c */ /* 0x0c0fe20003f26270 */
[--C-:B------:R-:W-:Y:S01]  /*15820*/  IMAD R203, R54, 0x2, R205.reuse ;  /* 0x0000000236cb7824 */ /* 0x100fe200078e02cd */
[C---:B------:R-:W-:Y:S01]  /*15830*/  IADD3 R4, R17.reuse, 0x1, RZ ;  /* 0x0000000111047810 */ /* 0x040fe20007ffe0ff */
[----:B------:R-:W-:Y:S01]  /*15840*/  IMAD R204, R56, 0x2, R205 ;  /* 0x0000000238cc7824 */ /* 0x000fe200078e02cd */
[C---:B------:R-:W-:Y:S01]  /*15850*/  ISETP.GE.OR P1, PT, R17.reuse, R226, !P1 ;  /* 0x000000e21100720c */ /* 0x040fe20004f26670 */
[----:B------:R-:W-:Y:S01]  /*15860*/  LDSM.16.MT88.4 R40, [R205+0xe000] ;  /* 0x00e00000cd28783b */ /* 0x000fe20000004200 */
[----:B------:R-:W-:Y:S01]  /*15870*/  IADD3 R2, R17, 0x8, RZ ;  /* 0x0000000811027810 */ /* 0x000fe20007ffe0ff */
[----:B------:R-:W-:Y:S01]  /*15880*/  IMAD R202, R54, 0x2, R204 ;  /* 0x0000000236ca7824 */ /* 0x000fe200078e02cc */
[----:B------:R-:W-:Y:S01]  /*15890*/  FSEL R3, R3, -INF , !P1 ;  /* 0xff80000003037808 */ /* 0x000fe20004800000 */
[----:B------:R-:W-:Y:S01]  /*158a0*/  LDSM.16.MT88.4 R56, [R203+0xe000] ;  /* 0x00e00000cb38783b */ /* 0x000fe20000004200 */
[----:B------:R-:W-:-:S02]  /*158b0*/  ISETP.GE.AND P4, PT, R4, R227, PT ;  /* 0x000000e30400720c */ /* 0x000fc40003f86270 */
[-C--:B------:R-:W-:Y:S01]  /*158c0*/  ISETP.GE.AND P2, PT, R4, R225.reuse, PT ;  /* 0x000000e10400720c */ /* 0x080fe20003f46270 */
[----:B------:R-:W-:Y:S01]  /*158d0*/  LDSM.16.MT88.4 R124, [R205+0xc000] ;  /* 0x00c00000cd7c783b */ /* 0x000fe20000004200 */
[----:B------:R-:W-:Y:S02]  /*158e0*/  ISETP.GE.AND P6, PT, R17, R225, PT ;  /* 0x000000e11100720c */ /* 0x000fe40003fc6270 */
[C---:B------:R-:W-:Y:S01]  /*158f0*/  ISETP.GE.AND P3, PT, R2.reuse, R227, PT ;  /* 0x000000e30200720c */ /* 0x040fe20003f66270 */
[----:B------:R-:W-:Y:S01]  /*15900*/  LDSM.16.MT88.4 R116, [R204+0xc000] ;  /* 0x00c00000cc74783b */ /* 0x000fe20000004200 */
[----:B------:R-:W-:Y:S02]  /*15910*/  ISETP.GE.AND P1, PT, R2, R225, PT ;  /* 0x000000e10200720c */ /* 0x000fe40003f26270 */
[C---:B------:R-:W-:Y:S01]  /*15920*/  ISETP.GE.OR P4, PT, R4.reuse, R226, !P4 ;  /* 0x000000e20400720c */ /* 0x040fe20006786670 */
[----:B------:R-:W-:Y:S01]  /*15930*/  LDSM.16.MT88.4 R108, [R203+0xc000] ;  /* 0x00c00000cb6c783b */ /* 0x000fe20000004200 */
[----:B------:R-:W-:-:S02]  /*15940*/  ISETP.GE.OR P2, PT, R4, R224, !P2 ;  /* 0x000000e00400720c */ /* 0x000fc40005746670 */
[C---:B------:R-:W-:Y:S01]  /*15950*/  ISETP.GE.OR P6, PT, R17.reuse, R224, !P6 ;  /* 0x000000e01100720c */ /* 0x040fe200077c6670 */
[----:B------:R-:W-:Y:S01]  /*15960*/  LDSM.16.MT88.4 R100, [R202+0xc000] ;  /* 0x00c00000ca64783b */ /* 0x000fe20000004200 */
[C---:B------:R-:W-:Y:S02]  /*15970*/  ISETP.GE.OR P3, PT, R2.reuse, R226, !P3 ;  /* 0x000000e20200720c */ /* 0x040fe40005f66670 */
[----:B------:R-:W-:Y:S01]  /*15980*/  ISETP.GE.OR P1, PT, R2, R224, !P1 ;  /* 0x000000e00200720c */ /* 0x000fe20004f26670 */
[----:B------:R-:W-:Y:S01]  /*15990*/  LDSM.16.MT88.4 R64, [R202+0xe000] ;  /* 0x00e00000ca40783b */ /* 0x000fe20000004200 */
[C---:B------:R-:W-:Y:S02]  /*159a0*/  IADD3 R4, R17.reuse, 0x9, RZ ;  /* 0x0000000911047810 */ /* 0x040fe40007ffe0ff */
[----:B------:R-:W-:Y:S01]  /*159b0*/  IADD3 R2, R17, 0x10, RZ ;  /* 0x0000001011027810 */ /* 0x000fe20007ffe0ff */
[----:B------:R-:W-:Y:S01]  /*159c0*/  LDSM.16.MT88.4 R72, [R205+0x10000] ;  /* 0x01000000cd48783b */ /* 0x000fe20000004200 */
[----:B------:R-:W-:-:S02]  /*159d0*/  FSEL R24, R24, -INF , !P6 ;  /* 0xff80000018187808 */ /* 0x000fc40007000000 */
[----:B------:R-:W-:Y:S01]  /*159e0*/  FSEL R48, R48, -INF , !P4 ;  /* 0xff80000030307808 */ /* 0x000fe20006000000 */
[----:B------:R-:W-:Y:S01]  /*159f0*/  LDSM.16.MT88.4 R80, [R204+0x10000] ;  /* 0x01000000cc50783b */ /* 0x000fe20000004200 */
[----:B------:R-:W-:Y:S02]  /*15a00*/  FSEL R25, R25, -INF , !P2 ;  /* 0xff80000019197808 */ /* 0x000fe40005000000 */
[----:B------:R-:W-:Y:S01]  /*15a10*/  FSEL R49, R49, -INF , !P3 ;  /* 0xff80000031317808 */ /* 0x000fe20005800000 */
[----:B------:R-:W-:Y:S01]  /*15a20*/  LDSM.16.MT88.4 R88, [R203+0x10000] ;  /* 0x01000000cb58783b */ /* 0x000fe20000004200 */
[C---:B------:R-:W-:Y:S02]  /*15a30*/  ISETP.GE.AND P6, PT, R4.reuse, R227, PT ;  /* 0x000000e30400720c */ /* 0x040fe40003fc6270 */
[----:B------:R-:W-:Y:S01]  /*15a40*/  ISETP.GE.AND P4, PT, R4, R225, PT ;  /* 0x000000e10400720c */ /* 0x000fe20003f86270 */
[----:B------:R-:W-:Y:S01]  /*15a50*/  LDSM.16.MT88.4 R136, [R204+0xc800] ;  /* 0x00c80000cc88783b */ /* 0x000fe20000004200 */
[----:B------:R-:W-:-:S02]  /*15a60*/  ISETP.GE.AND P2, PT, R2, R227, PT ;  /* 0x000000e30200720c */ /* 0x000fc40003f46270 */
[----:B------:R-:W-:Y:S01]  /*15a70*/  ISETP.GE.AND P3, PT, R2, R225, PT ;  /* 0x000000e10200720c */ /* 0x000fe20003f66270 */
[----:B------:R-:W-:Y:S01]  /*15a80*/  LDSM.16.MT88.4 R28, [R202+0xc800] ;  /* 0x00c80000ca1c783b */ /* 0x000fe20000004200 */
[C---:B------:R-:W-:Y:S02]  /*15a90*/  ISETP.GE.OR P6, PT, R4.reuse, R226, !P6 ;  /* 0x000000e20400720c */ /* 0x040fe400077c6670 */
[----:B------:R-:W-:Y:S02]  /*15aa0*/  ISETP.GE.OR P4, PT, R4, R224, !P4 ;  /* 0x000000e00400720c */ /* 0x000fe40006786670 */
[C---:B------:R-:W-:Y:S02]  /*15ab0*/  ISETP.GE.OR P2, PT, R2.reuse, R226, !P2 ;  /* 0x000000e20200720c */ /* 0x040fe40005746670 */
[----:B------:R-:W-:Y:S02]  /*15ac0*/  ISETP.GE.OR P3, PT, R2, R224, !P3 ;  /* 0x000000e00200720c */ /* 0x000fe40005f66670 */
[----:B------:R-:W-:-:S02]  /*15ad0*/  IADD3 R4, R17, 0x11, RZ ;  /* 0x0000001111047810 */ /* 0x000fc40007ffe0ff */
[----:B------:R-:W-:Y:S02]  /*15ae0*/  IADD3 R2, R17, 0x18, RZ ;  /* 0x0000001811027810 */ /* 0x000fe40007ffe0ff */
[----:B------:R-:W-:Y:S02]  /*15af0*/  FSEL R50, R50, -INF , !P6 ;  /* 0xff80000032327808 */ /* 0x000fe40007000000 */
[----:B------:R-:W-:Y:S02]  /*15b00*/  FSEL R27, R27, -INF , !P4 ;  /* 0xff8000001b1b7808 */ /* 0x000fe40006000000 */
[----:B------:R-:W-:Y:S02]  /*15b10*/  FSEL R6, R32, -INF , !P2 ;  /* 0xff80000020067808 */ /* 0x000fe40005000000 */
[----:B------:R-:W-:Y:S02]  /*15b20*/  ISETP.GE.AND P6, PT, R4, R225, PT ;  /* 0x000000e10400720c */ /* 0x000fe40003fc6270 */
[----:B------:R-:W-:-:S02]  /*15b30*/  ISETP.GE.AND P4, PT, R2, R227, PT ;  /* 0x000000e30200720c */ /* 0x000fc40003f86270 */
[----:B------:R-:W-:Y:S02]  /*15b40*/  ISETP.GE.AND P2, PT, R2, R225, PT ;  /* 0x000000e10200720c */ /* 0x000fe40003f46270 */
[----:B------:R-:W-:Y:S02]  /*15b50*/  FSEL R26, R26, -INF , !P1 ;  /* 0xff8000001a1a7808 */ /* 0x000fe40004800000 */
[----:B------:R-:W-:Y:S02]  /*15b60*/  IADD3 R7, R17, 0x19, RZ ;  /* 0x0000001911077810 */ /* 0x000fe40007ffe0ff */
[C---:B------:R-:W-:Y:S02]  /*15b70*/  ISETP.GE.AND P1, PT, R4.reuse, R227, PT ;  /* 0x000000e30400720c */ /* 0x040fe40003f26270 */
[----:B------:R-:W-:Y:S02]  /*15b80*/  ISETP.GE.OR P6, PT, R4, R224, !P6 ;  /* 0x000000e00400720c */ /* 0x000fe400077c6670 */
[----:B------:R-:W-:-:S02]  /*15b90*/  ISETP.GE.OR P4, PT, R2, R226, !P4 ;  /* 0x000000e20200720c */ /* 0x000fc40006786670 */
[----:B------:R-:W-:Y:S02]  /*15ba0*/  ISETP.GE.OR P2, PT, R2, R224, !P2 ;  /* 0x000000e00200720c */ /* 0x000fe40005746670 */
[----:B------:R-:W-:Y:S02]  /*15bb0*/  IADD3 R2, R17, 0x20, RZ ;  /* 0x0000002011027810 */ /* 0x000fe40007ffe0ff */
[----:B------:R-:W-:Y:S02]  /*15bc0*/  FSEL R11, R20, -INF , !P3 ;  /* 0xff800000140b7808 */ /* 0x000fe40005800000 */
[----:B------:R-:W-:Y:S02]  /*15bd0*/  ISETP.GE.AND P3, PT, R7, R227, PT ;  /* 0x000000e30700720c */ /* 0x000fe40003f66270 */
[----:B------:R-:W-:Y:S02]  /*15be0*/  ISETP.GE.OR P1, PT, R4, R226, !P1 ;  /* 0x000000e20400720c */ /* 0x000fe40004f26670 */
[----:B------:R-:W-:-:S02]  /*15bf0*/  FSEL R10, R21, -INF , !P6 ;  /* 0xff800000150a7808 */ /* 0x000fc40007000000 */
[----:B------:R-:W-:Y:S02]  /*15c00*/  FSEL R4, R35, -INF , !P4 ;  /* 0xff80000023047808 */ /* 0x000fe40006000000 */
[C---:B------:R-:W-:Y:S02]  /*15c10*/  ISETP.GE.AND P6, PT, R2.reuse, R227, PT ;  /* 0x000000e30200720c */ /* 0x040fe40003fc6270 */
[C---:B------:R-:W-:Y:S02]  /*15c20*/  ISETP.GE.AND P4, PT, R2.reuse, R225, PT ;  /* 0x000000e10200720c */ /* 0x040fe40003f86270 */
[-C--:B------:R-:W-:Y:S02]  /*15c30*/  ISETP.GE.OR P3, PT, R7, R226.reuse, !P3 ;  /* 0x000000e20700720c */ /* 0x080fe40005f66670 */
[----:B------:R-:W-:Y:S02]  /*15c40*/  IADD3 R13, R17, 0x21, RZ ;  /* 0x00000021110d7810 */ /* 0x000fe40007ffe0ff */
[----:B------:R-:W-:-:S02]  /*15c50*/  ISETP.GE.OR P6, PT, R2, R226, !P6 ;  /* 0x000000e20200720c */ /* 0x000fc400077c6670 */
[----:B------:R-:W-:Y:S02]  /*15c60*/  ISETP.GE.OR P4, PT, R2, R224, !P4 ;  /* 0x000000e00200720c */ /* 0x000fe40006786670 */
[----:B------:R-:W-:Y:S02]  /*15c70*/  FSEL R9, R22, -INF , !P2 ;  /* 0xff80000016097808 */ /* 0x000fe40005000000 */
[----:B------:R-:W-:Y:S01]  /*15c80*/  FSEL R2, R34, -INF , !P3 ;  /* 0xff80000022027808 */ /* 0x000fe20005800000 */
[----:B------:R-:W-:Y:S01]  /*15c90*/  LDSM.16.MT88.4 R20, [R205+0xc800] ;  /* 0x00c80000cd14783b */ /* 0x000fe20000004200 */
[C---:B------:R-:W-:Y:S02]  /*15ca0*/  ISETP.GE.AND P2, PT, R13.reuse, R227, PT ;  /* 0x000000e30d00720c */ /* 0x040fe40003f46270 */
[----:B------:R-:W-:Y:S02]  /*15cb0*/  ISETP.GE.AND P3, PT, R13, R225, PT ;  /* 0x000000e10d00720c */ /* 0x000fe40003f66270 */
[----:B------:R-:W-:-:S02]  /*15cc0*/  FMNMX.FTZ R14, R3, R48, !PT ;  /* 0x00000030030e7209 */ /* 0x000fc40007810000 */
[C---:B------:R-:W-:Y:S02]  /*15cd0*/  ISETP.GE.OR P2, PT, R13.reuse, R226, !P2 ;  /* 0x000000e20d00720c */ /* 0x040fe40005746670 */
[----:B------:R-:W-:Y:S02]  /*15ce0*/  ISETP.GE.OR P3, PT, R13, R224, !P3 ;  /* 0x000000e00d00720c */ /* 0x000fe40005f66670 */
[----:B------:R-:W-:Y:S02]  /*15cf0*/  FMNMX.FTZ R13, R49, R14, !PT ;  /* 0x0000000e310d7209 */ /* 0x000fe40007810000 */
[----:B------:R-:W-:Y:S02]  /*15d00*/  FSEL R5, R33, -INF , !P1 ;  /* 0xff80000021057808 */ /* 0x000fe40004800000 */
[----:B------:R-:W-:Y:S01]  /*15d10*/  FMNMX.FTZ R13, R50, R13, !PT ;  /* 0x0000000d320d7209 */ /* 0x000fe20007810000 */
[----:B------:R-:W-:Y:S01]  /*15d20*/  LDSM.16.MT88.4 R32, [R203+0xc800] ;  /* 0x00c80000cb20783b */ /* 0x000fe20000004200 */
[----:B------:R-:W-:-:S02]  /*15d30*/  ISETP.GE.AND P1, PT, R7, R225, PT ;  /* 0x000000e10700720c */ /* 0x000fc40003f26270 */
[----:B------:R-:W-:Y:S02]  /*15d40*/  FMNMX.FTZ R14, R6, R13, !PT ;  /* 0x0000000d060e7209 */ /* 0x000fe40007810000 */
[----:B------:R-:W-:Y:S02]  /*15d50*/  FMNMX.FTZ R15, R24, R25, !PT ;  /* 0x00000019180f7209 */ /* 0x000fe40007810000 */
[----:B------:R-:W-:Y:S02]  /*15d60*/  FMNMX.FTZ R13, R5, R14, !PT ;  /* 0x0000000e050d7209 */ /* 0x000fe40007810000 */
[----:B------:R-:W-:Y:S02]  /*15d70*/  ISETP.GE.OR P1, PT, R7, R224, !P1 ;  /* 0x000000e00700720c */ /* 0x000fe40004f26670 */
[----:B------:R-:W-:Y:S02]  /*15d80*/  IADD3 R7, R17, 0x28, RZ ;  /* 0x0000002811077810 */ /* 0x000fe40007ffe0ff */
[----:B------:R-:W-:-:S02]  /*15d90*/  FMNMX.FTZ R13, R4, R13, !PT ;  /* 0x0000000d040d7209 */ /* 0x000fc40007810000 */
[----:B------:R-:W-:Y:S02]  /*15da0*/  FMNMX.FTZ R14, R26, R15, !PT ;  /* 0x0000000f1a0e7209 */ /* 0x000fe40007810000 */
[----:B------:R-:W-:Y:S02]  /*15db0*/  FSEL R8, R12, -INF , !P1 ;  /* 0xff8000000c087808 */ /* 0x000fe40004800000 */
[----:B------:R-:W-:Y:S02]  /*15dc0*/  FSEL R156, R156, -INF , !P6 ;  /* 0xff8000009c9c7808 */ /* 0x000fe40007000000 */
[C---:B------:R-:W-:Y:S02]  /*15dd0*/  ISETP.GE.AND P1, PT, R7.reuse, R227, PT ;  /* 0x000000e30700720c */ /* 0x040fe40003f26270 */
[----:B------:R-:W-:Y:S02]  /*15de0*/  ISETP.GE.AND P6, PT, R7, R225, PT ;  /* 0x000000e10700720c */ /* 0x000fe40003fc6270 */
[----:B------:R-:W-:-:S02]  /*15df0*/  IADD3 R12, R17, 0x29, RZ ;  /* 0x00000029110c7810 */ /* 0x000fc40007ffe0ff */
[----:B------:R-:W-:Y:S02]  /*15e00*/  FMNMX.FTZ R13, R2, R13, !PT ;  /* 0x0000000d020d7209 */ /* 0x000fe40007810000 */
[----:B------:R-:W-:Y:S02]  /*15e10*/  FMNMX.FTZ R14, R27, R14, !PT ;  /* 0x0000000e1b0e7209 */ /* 0x000fe40007810000 */
[C---:B------:R-:W-:Y:S02]  /*15e20*/  ISETP.GE.OR P1, PT, R7.reuse, R226, !P1 ;  /* 0x000000e20700720c */ /* 0x040fe40004f26670 */
[----:B------:R-:W-:Y:S02]  /*15e30*/  ISETP.GE.OR P6, PT, R7, R224, !P6 ;  /* 0x000000e00700720c */ /* 0x000fe400077c6670 */
[----:B------:R-:W-:Y:S02]  /*15e40*/  FSEL R166, R166, -INF , !P4 ;  /* 0xff800000a6a67808 */ /* 0x000fe40006000000 */
[----:B------:R-:W-:-:S02]  /*15e50*/  FSEL R161, R161, -INF , !P2 ;  /* 0xff800000a1a17808 */ /* 0x000fc40005000000 */
[----:B------:R-:W-:Y:S02]  /*15e60*/  IADD3 R7, R17, 0x30, RZ ;  /* 0x0000003011077810 */ /* 0x000fe40007ffe0ff */
[C---:B------:R-:W-:Y:S02]  /*15e70*/  ISETP.GE.AND P4, PT, R12.reuse, R227, PT ;  /* 0x000000e30c00720c */ /* 0x040fe40003f86270 */
[----:B------:R-:W-:Y:S02]  /*15e80*/  ISETP.GE.AND P2, PT, R12, R225, PT ;  /* 0x000000e10c00720c */ /* 0x000fe40003f46270 */
[----:B------:R-:W-:Y:S02]  /*15e90*/  FMNMX.FTZ R16, R156, R13, !PT ;  /* 0x0000000d9c107209 */ /* 0x000fe40007810000 */
[----:B------:R-:W-:Y:S02]  /*15ea0*/  FMNMX.FTZ R13, R11, R14, !PT ;  /* 0x0000000e0b0d7209 */ /* 0x000fe40007810000 */
[----:B------:R-:W-:-:S02]  /*15eb0*/  FSEL R169, R169, -INF , !P3 ;  /* 0xff800000a9a97808 */ /* 0x000fc40005800000 */
[----:B------:R-:W-:Y:S02]  /*15ec0*/  FSEL R158, R158, -INF , !P1 ;  /* 0xff8000009e9e7808 */ /* 0x000fe40004800000 */
[C---:B------:R-:W-:Y:S02]  /*15ed0*/  ISETP.GE.AND P3, PT, R7.reuse, R227, PT ;  /* 0x000000e30700720c */ /* 0x040fe40003f66270 */
[----:B------:R-:W-:Y:S02]  /*15ee0*/  ISETP.GE.AND P1, PT, R7, R225, PT ;  /* 0x000000e10700720c */ /* 0x000fe40003f26270 */
[C---:B------:R-:W-:Y:S02]  /*15ef0*/  ISETP.GE.OR P4, PT, R12.reuse, R226, !P4 ;  /* 0x000000e20c00720c */ /* 0x040fe40006786670 */
[----:B------:R-:W-:Y:S02]  /*15f00*/  ISETP.GE.OR P2, PT, R12, R224, !P2 ;  /* 0x000000e00c00720c */ /* 0x000fe40005746670 */
[----:B------:R-:W-:-:S02]  /*15f10*/  IADD3 R12, R17, 0x31, RZ ;  /* 0x00000031110c7810 */ /* 0x000fc40007ffe0ff */
[----:B------:R-:W-:Y:S02]  /*15f20*/  FMNMX.FTZ R15, R161, R16, !PT ;  /* 0x00000010a10f7209 */ /* 0x000fe40007810000 */
[----:B------:R-:W-:Y:S02]  /*15f30*/  FMNMX.FTZ R14, R10, R13, !PT ;  /* 0x0000000d0a0e7209 */ /* 0x000fe40007810000 */
[C---:B------:R-:W-:Y:S02]  /*15f40*/  ISETP.GE.OR P3, PT, R7.reuse, R226, !P3 ;  /* 0x000000e20700720c */ /* 0x040fe40005f66670 */
[----:B------:R-:W-:Y:S02]  /*15f50*/  ISETP.GE.OR P1, PT, R7, R224, !P1 ;  /* 0x000000e00700720c */ /* 0x000fe40004f26670 */
[----:B------:R-:W-:Y:S02]  /*15f60*/  FSEL R170, R170, -INF , !P6 ;  /* 0xff800000aaaa7808 */ /* 0x000fe40007000000 */
[----:B------:R-:W-:-:S02]  /*15f70*/  IADD3 R7, R17, 0x38, RZ ;  /* 0x0000003811077810 */ /* 0x000fc40007ffe0ff */
[----:B------:R-:W-:Y:S02]  /*15f80*/  ISETP.GE.AND P6, PT, R12, R227, PT ;  /* 0x000000e30c00720c */ /* 0x000fe40003fc6270 */
[----:B------:R-:W-:Y:S02]  /*15f90*/  FSEL R163, R163, -INF , !P4 ;  /* 0xff800000a3a37808 */ /* 0x000fe40006000000 */
[----:B------:R-:W-:Y:S02]  /*15fa0*/  FMNMX.FTZ R16, R158, R15, !PT ;  /* 0x0000000f9e107209 */ /* 0x000fe40007810000 */
[----:B------:R-:W-:Y:S02]  /*15fb0*/  FMNMX.FTZ R13, R9, R14, !PT ;  /* 0x0000000e090d7209 */ /* 0x000fe40007810000 */
[----:B------:R-:W-:Y:S02]  /*15fc0*/  IADD3 R17, R17, 0x39, RZ ;  /* 0x0000003911117810 */ /* 0x000fe40007ffe0ff */
[----:B------:R-:W-:-:S02]  /*15fd0*/  ISETP.GE.AND P4, PT, R7, R227, PT ;  /* 0x000000e30700720c */ /* 0x000fc40003f86270 */
[----:B------:R-:W-:Y:S02]  /*15fe0*/  FSEL R174, R174, -INF , !P3 ;  /* 0xff800000aeae7808 */ /* 0x000fe40005800000 */
[----:B------:R-:W-:Y:S02]  /*15ff0*/  ISETP.GE.OR P6, PT, R12, R226, !P6 ;  /* 0x000000e20c00720c */ /* 0x000fe400077c6670 */
[----:B------:R-:W-:Y:S02]  /*16000*/  FMNMX.FTZ R15, R163, R16, !PT ;  /* 0x00000010a30f7209 */ /* 0x000fe40007810000 */
[----:B------:R-:W-:Y:S02]  /*16010*/  FMNMX.FTZ R13, R8, R13, !PT ;  /* 0x0000000d080d7209 */ /* 0x000fe40007810000 */
[----:B------:R-:W-:Y:S02]  /*16020*/  ISETP.GE.AND P3, PT, R17, R227, PT ;  /* 0x000000e31100720c */ /* 0x000fe40003f66270 */
[----:B------:R-:W-:-:S02]  /*16030*/  ISETP.GE.OR P4, PT, R7, R226, !P4 ;  /* 0x000000e20700720c */ /* 0x000fc40006786670 */
[----:B------:R-:W-:Y:S02]  /*16040*/  FSEL R173, R173, -INF , !P6 ;  /* 0xff800000adad7808 */ /* 0x000fe40007000000 */
[----:B------:R-:W-:Y:S02]  /*16050*/  FMNMX.FTZ R16, R174, R15, !PT ;  /* 0x0000000fae107209 */ /* 0x000fe40007810000 */
[----:B------:R-:W-:Y:S02]  /*16060*/  FMNMX.FTZ R14, R166, R13, !PT ;  /* 0x0000000da60e7209 */ /* 0x000fe40007810000 */
[----:B------:R-:W-:Y:S02]  /*16070*/  ISETP.GE.OR P3, PT, R17, R226, !P3 ;  /* 0x000000e21100720c */ /* 0x000fe40005f66670 */
[----:B------:R-:W-:Y:S02]  /*16080*/  FSEL R172, R172, -INF , !P4 ;  /* 0xff800000acac7808 */ /* 0x000fe40006000000 */
[----:B------:R-:W-:-:S02]  /*16090*/  FMNMX.FTZ R15, R173, R16, !PT ;  /* 0x00000010ad0f7209 */ /* 0x000fc40007810000 */
[----:B------:R-:W-:Y:S02]  /*160a0*/  FMNMX.FTZ R13, R169, R14, !PT ;  /* 0x0000000ea90d7209 */ /* 0x000fe40007810000 */
[----:B------:R-:W-:Y:S02]  /*160b0*/  FSEL R143, R143, -INF , !P3 ;  /* 0xff8000008f8f7808 */ /* 0x000fe40005800000 */
[-C--:B------:R-:W-:Y:S02]  /*160c0*/  ISETP.GE.AND P3, PT, R7, R225.reuse, PT ;  /* 0x000000e10700720c */ /* 0x080fe40003f66270 */
[----:B------:R-:W-:Y:S02]  /*160d0*/  ISETP.GE.AND P4, PT, R12, R225, PT ;  /* 0x000000e10c00720c */ /* 0x000fe40003f86270 */
[----:B------:R-:W-:Y:S02]  /*160e0*/  FMNMX.FTZ R16, R172, R15, !PT ;  /* 0x0000000fac107209 */ /* 0x000fe40007810000 */
[----:B------:R-:W-:-:S02]  /*160f0*/  FSEL R171, R171, -INF , !P2 ;  /* 0xff800000abab7808 */ /* 0x000fc40005000000 */
[----:B------:R-:W-:Y:S02]  /*16100*/  FMNMX.FTZ R14, R170, R13, !PT ;  /* 0x0000000daa0e7209 */ /* 0x000fe40007810000 */
[----:B------:R-:W-:Y:S02]  /*16110*/  ISETP.GE.OR P3, PT, R7, R224, !P3 ;  /* 0x000000e00700720c */ /* 0x000fe40005f66670 */
[----:B------:R-:W-:Y:S02]  /*16120*/  FMNMX.FTZ R13, R143, R16, !PT ;  /* 0x000000108f0d7209 */ /* 0x000fe40007810000 */
[----:B------:R-:W-:Y:S02]  /*16130*/  ISETP.GE.OR P4, PT, R12, R224, !P4 ;  /* 0x000000e00c00720c */ /* 0x000fe40006786670 */
[----:B------:R-:W-:Y:S01]  /*16140*/  FSEL R142, R142, -INF , !P1 ;  /* 0xff8000008e8e7808 */ /* 0x000fe20004800000 */
[----:B------:R-:W3:Y:S01]  /*16150*/  SHFL.BFLY PT, R12, R13, 0x2, 0x1f ;  /* 0x0c401f000d0c7f89 */ /* 0x000ee200000e0000 */
[----:B------:R-:W-:-:S02]  /*16160*/  FMNMX.FTZ R7, R171, R14, !PT ;  /* 0x0000000eab077209 */ /* 0x000fc40007810000 */
[----:B------:R-:W-:Y:S02]  /*16170*/  ISETP.GE.AND P1, PT, R17, R225, PT ;  /* 0x000000e11100720c */ /* 0x000fe40003f26270 */
[----:B------:R-:W-:Y:S02]  /*16180*/  FSEL R141, R141, -INF , !P4 ;  /* 0xff8000008d8d7808 */ /* 0x000fe40006000000 */
[----:B------:R-:W-:Y:S02]  /*16190*/  FMNMX.FTZ R14, R142, R7, !PT ;  /* 0x000000078e0e7209 */ /* 0x000fe40007810000 */
[----:B------:R-:W-:Y:S02]  /*161a0*/  ISETP.GE.OR P1, PT, R17, R224, !P1 ;  /* 0x000000e01100720c */ /* 0x000fe40004f26670 */
[----:B------:R-:W-:Y:S01]  /*161b0*/  FSEL R140, R140, -INF , !P3 ;  /* 0xff8000008c8c7808 */ /* 0x000fe20005800000 */
[----:B-1----:R-:W-:Y:S01]  /*161c0*/  LDSM.16.MT88.4 R16, [R203+0xe800] ;  /* 0x00e80000cb10783b */ /* 0x002fe20000004200 */
[----:B------:R-:W-:-:S02]  /*161d0*/  FMNMX.FTZ R7, R141, R14, !PT ;  /* 0x0000000e8d077209 */ /* 0x000fc40007810000 */
[----:B------:R-:W-:Y:S02]  /*161e0*/  FSEL R162, R162, -INF , !P1 ;  /* 0xff800000a2a27808 */ /* 0x000fe40004800000 */
[----:B------:R-:W-:-:S04]  /*161f0*/  FMNMX.FTZ R7, R140, R7, !PT ;  /* 0x000000078c077209 */ /* 0x000fc80007810000 */
[----:B------:R-:W-:Y:S02]  /*16200*/  FMNMX.FTZ R14, R162, R7, !PT ;  /* 0x00000007a20e7209 */ /* 0x000fe40007810000 */
[----:B---3--:R-:W-:-:S03]  /*16210*/  FMNMX.FTZ R13, R13, R12, !PT ;  /* 0x0000000c0d0d7209 */ /* 0x008fc60007810000 */
[----:B------:R-:W1:Y:S04]  /*16220*/  SHFL.BFLY PT, R7, R14, 0x2, 0x1f ;  /* 0x0c401f000e077f89 */ /* 0x000e6800000e0000 */
[----:B------:R-:W3:Y:S01]  /*16230*/  SHFL.BFLY PT, R132, R13, 0x1, 0x1f ;  /* 0x0c201f000d847f89 */ /* 0x000ee200000e0000 */
[----:B-1----:R-:W-:Y:S02]  /*16240*/  FMNMX.FTZ R12, R14, R7, !PT ;  /* 0x000000070e0c7209 */ /* 0x002fe40007810000 */
[----:B---3--:R-:W-:-:S03]  /*16250*/  FMNMX.FTZ R132, R13, R132, !PT ;  /* 0x000000840d847209 */ /* 0x008fc60007810000 */
[----:B------:R-:W1:Y:S01]  /*16260*/  SHFL.BFLY PT, R7, R12, 0x1, 0x1f ;  /* 0x0c201f000c077f89 */ /* 0x000e6200000e0000 */
[----:B------:R-:W-:Y:S01]  /*16270*/  FSETP.NEU.FTZ.AND P1, PT, R132, -INF , PT ;  /* 0xff8000008400780b */ /* 0x000fe20003f3d000 */
[----:B--2---:R-:W-:-:S05]  /*16280*/  FMUL.FTZ R168, R167, R132 ;  /* 0x00000084a7a87220 */ /* 0x004fca0000410000 */
[----:B------:R-:W-:-:S05]  /*16290*/  FSEL R168, R168, RZ, P1 ;  /* 0x000000ffa8a87208 */ /* 0x000fca0000800000 */
[-CC-:B------:R-:W-:Y:S02]  /*162a0*/  FFMA.FTZ R155, R3, R167.reuse, -R168.reuse ;  /* 0x000000a7039b7223 */ /* 0x180fe400000108a8 */
[-CC-:B------:R-:W-:Y:S02]  /*162b0*/  FFMA.FTZ R152, R48, R167.reuse, -R168.reuse ;  /* 0x000000a730987223 */ /* 0x180fe400000108a8 */
[-CC-:B------:R-:W-:Y:S02]  /*162c0*/  FFMA.FTZ R150, R49, R167.reuse, -R168.reuse ;  /* 0x000000a731967223 */ /* 0x180fe400000108a8 */
[-CC-:B------:R-:W-:Y:S01]  /*162d0*/  FFMA.FTZ R147, R50, R167.reuse, -R168.reuse ;  /* 0x000000a732937223 */ /* 0x180fe200000108a8 */
[----:B------:R-:W-:Y:S01]  /*162e0*/  MUFU.EX2 R155, R155 ;  /* 0x0000009b009b7308 */ /* 0x000fe20000000800 */
[----:B------:R-:W2:Y:S01]  /*162f0*/  LDSM.16.MT88.4 R48, [R204+0xe000] ;  /* 0x00e00000cc30783b */ /* 0x000ea20000004200 */
[--C-:B------:R-:W-:Y:S01]  /*16300*/  FFMA.FTZ R153, R6, R167, -R168.reuse ;  /* 0x000000a706997223 */ /* 0x100fe200000108a8 */
[----:B-1----:R-:W-:Y:S01]  /*16310*/  FMNMX.FTZ R3, R12, R7, !PT ;  /* 0x000000070c037209 */ /* 0x002fe20007810000 */
[-CC-:B------:R-:W-:Y:S01]  /*16320*/  FFMA.FTZ R146, R5, R167.reuse, -R168.reuse ;  /* 0x000000a705927223 */ /* 0x180fe200000108a8 */
[----:B------:R-:W-:Y:S01]  /*16330*/  LDSM.16.MT88.4 R12, [R202+0xe800] ;  /* 0x00e80000ca0c783b */ /* 0x000fe20000004200 */
[--C-:B------:R-:W-:Y:S01]  /*16340*/  FFMA.FTZ R145, R4, R167, -R168.reuse ;  /* 0x000000a704917223 */ /* 0x100fe200000108a8 */
[----:B------:R-:W-:Y:S01]  /*16350*/  FSETP.NEU.FTZ.AND P1, PT, R3, -INF , PT ;  /* 0xff8000000300780b */ /* 0x000fe20003f3d000 */
[----:B------:R-:W-:Y:S01]  /*16360*/  FMUL.FTZ R160, R167, R3 ;  /* 0x00000003a7a07220 */ /* 0x000fe20000410000 */
[----:B------:R-:W1:Y:S01]  /*16370*/  LDSM.16.MT88.4 R4, [R202+0x10000] ;  /* 0x01000000ca04783b */ /* 0x000e620000004200 */
[----:B------:R-:W3:Y:S01]  /*16380*/  MUFU.EX2 R152, R152 ;  /* 0x0000009800987308 */ /* 0x000ee20000000800 */
[----:B------:R-:W-:-:S02]  /*16390*/  FFMA.FTZ R2, R2, R167, -R168 ;  /* 0x000000a702027223 */ /* 0x000fc400000108a8 */
[----:B------:R-:W-:Y:S01]  /*163a0*/  FSEL R160, R160, RZ, P1 ;  /* 0x000000ffa0a07208 */ /* 0x000fe20000800000 */
[-CC-:B------:R-:W-:Y:S02]  /*163b0*/  FFMA.FTZ R156, R156, R167.reuse, -R168.reuse ;  /* 0x000000a79c9c7223 */ /* 0x180fe400000108a8 */
[-C--:B------:R-:W-:Y:S02]  /*163c0*/  FFMA.FTZ R161, R161, R167.reuse, -R168 ;  /* 0x000000a7a1a17223 */ /* 0x080fe400000108a8 */
[-CC-:B------:R-:W-:Y:S01]  /*163d0*/  FFMA.FTZ R154, R24, R167.reuse, -R160.reuse ;  /* 0x000000a7189a7223 */ /* 0x180fe200000108a0 */
[----:B------:R-:W-:Y:S01]  /*163e0*/  MUFU.EX2 R150, R150 ;  /* 0x0000009600967308 */ /* 0x000fe20000000800 */
[-CC-:B------:R-:W-:Y:S02]  /*163f0*/  FFMA.FTZ R157, R25, R167.reuse, -R160.reuse ;  /* 0x000000a7199d7223 */ /* 0x180fe400000108a0 */
[-CC-:B------:R-:W-:Y:S02]  /*16400*/  FFMA.FTZ R159, R26, R167.reuse, -R160.reuse ;  /* 0x000000a71a9f7223 */ /* 0x180fe400000108a0 */
[----:B------:R-:W-:-:S02]  /*16410*/  FFMA.FTZ R148, R27, R167, -R160 ;  /* 0x000000a71b947223 */ /* 0x000fc400000108a0 */
[-CC-:B------:R-:W-:Y:S01]  /*16420*/  FFMA.FTZ R151, R11, R167.reuse, -R160.reuse ;  /* 0x000000a70b977223 */ /* 0x180fe200000108a0 */
[----:B------:R-:W4:Y:S01]  /*16430*/  MUFU.EX2 R147, R147 ;  /* 0x0000009300937308 */ /* 0x000f220000000800 */
[--C-:B------:R-:W-:Y:S01]  /*16440*/  FFMA.FTZ R144, R10, R167, -R160.reuse ;  /* 0x000000a70a907223 */ /* 0x100fe200000108a0 */
[----:B---3--:R-:W-:Y:S01]  /*16450*/  F2FP.BF16.PACK_AB R96, R152, R155 ;  /* 0x0000009b9860723e */ /* 0x008fe200000010ff */
[-CC-:B------:R-:W-:Y:S01]  /*16460*/  FFMA.FTZ R149, R9, R167.reuse, -R160.reuse ;  /* 0x000000a709957223 */ /* 0x180fe200000108a0 */
[----:B------:R-:W-:Y:S01]  /*16470*/  LDSM.16.MT88.4 R24, [R204+0xe800] ;  /* 0x00e80000cc18783b */ /* 0x000fe20000004200 */
[-C--:B------:R-:W-:Y:S02]  /*16480*/  FFMA.FTZ R134, R8, R167.reuse, -R160 ;  /* 0x000000a708867223 */ /* 0x080fe400000108a0 */
[-CC-:B------:R-:W-:Y:S01]  /*16490*/  FFMA.FTZ R158, R158, R167.reuse, -R168.reuse ;  /* 0x000000a79e9e7223 */ /* 0x180fe200000108a8 */
[----:B------:R-:W-:Y:S01]  /*164a0*/  MUFU.EX2 R154, R154 ;  /* 0x0000009a009a7308 */ /* 0x000fe20000000800 */
[----:B------:R-:W3:Y:S01]  /*164b0*/  LDSM.16.MT88.4 R8, [R205+0xe800] ;  /* 0x00e80000cd08783b */ /* 0x000ee20000004200 */
[----:B------:R-:W-:-:S02]  /*164c0*/  FFMA.FTZ R163, R163, R167, -R168 ;  /* 0x000000a7a3a37223 */ /* 0x000fc400000108a8 */
[-CC-:B------:R-:W-:Y:S02]  /*164d0*/  FFMA.FTZ R166, R166, R167.reuse, -R160.reuse ;  /* 0x000000a7a6a67223 */ /* 0x180fe400000108a0 */
[-CC-:B------:R-:W-:Y:S02]  /*164e0*/  FFMA.FTZ R169, R169, R167.reuse, -R160.reuse ;  /* 0x000000a7a9a97223 */ /* 0x180fe400000108a0 */
[----:B------:R-:W5:Y:S01]  /*164f0*/  MUFU.EX2 R157, R157 ;  /* 0x0000009d009d7308 */ /* 0x000f620000000800 */
        /* <DEDUP_REMOVED lines=8> */
[-CC-:B------:R-:W-:Y:S01]  /*16580*/  FFMA.FTZ R168, R142, R167.reuse, -R160.reuse ;  /* 0x000000a78ea87223 */ /* 0x180fe200000108a0 */
        /* <DEDUP_REMOVED lines=31> */
[C---:B--2---:R-:W-:Y:S02]  /*16780*/  HMMA.16816.F32.BF16 R44, R96.reuse, R48, RZ ;  /* 0x00000030602c723c */ /* 0x044fe400000418ff */
[----:B------:R-:W-:Y:S06]  /*16790*/  MUFU.EX2 R158, R158 ;  /* 0x0000009e009e7308 */ /* 0x000fec0000000800 */
[C---:B------:R-:W-:Y:S02]  /*167a0*/  HMMA.16816.F32.BF16 R60, R96.reuse, R64, RZ ;  /* 0x00000040603c723c */ /* 0x040fe400000418ff */
[----:B------:R-:W2:Y:S06]  /*167b0*/  MUFU.EX2 R163, R163 ;  /* 0x000000a300a37308 */ /* 0x000eac0000000800 */
        /* <DEDUP_REMOVED lines=24> */
[C---:B-1----:R-:W-:Y:S07]  /*16940*/  HMMA.16816.F32.BF16 R92, R96.reuse, R4, RZ ;  /* 0x00000004605c723c */ /* 0x042fee00000418ff */
        /* <DEDUP_REMOVED lines=12> */
[----:B---3--:R-:W-:Y:S01]  /*16a10*/  HMMA.16816.F32.BF16 R36, R4, R8, R36 ;  /* 0x000000080424723c */ /* 0x008fe20000041824 */
        /* <DEDUP_REMOVED lines=38> */
[----:B--2---:R-:W-:-:S02]  /*16c80*/  F2FP.BF16.PACK_AB R6, R163, R158 ;  /* 0x0000009ea306723e */ /* 0x004fc400000010ff */
        /* <DEDUP_REMOVED lines=159> */
.L_x_2715:
[----:B------:R-:W-:Y:S02]  /*17680*/  ULDC.64 UR4, c[0x0][0x118] ;  /* 0x0000460000047ab9 */ /* 0x000fe40000000a00 */
[----:B------:R-:W2:Y:S02]  /*17690*/  LD.E R5, [R236.64+0x40] ;  /* 0x00004004ec057980 */ /* 0x000ea4000c101900 */
[----:B--2---:R-:W-:-:S04]  /*176a0*/  LEA R5, -R5, RZ, 0x6 ;  /* 0x000000ff05057211 */ /* 0x004fc800078e31ff */
[----:B------:R-:W-:Y:S02]  /*176b0*/  SHF.R.S32.HI R2, RZ, 0x1f, R5 ;  /* 0x0000001fff027819 */ /* 0x000fe40000011405 */
.L_x_2716:
[----:B------:R-:W-:Y:S05]  /*176c0*/  BSYNC B0 ;  /* 0x0000000000007941 */ /* 0x000fea0003800000 */
.L_x_2714:
[C---:B------:R-:W-:Y:S01]  /*176d0*/  LOP3.LUT P5, RZ, R222.reuse, 0x1, RZ, 0xc0, !PT ;  /* 0x00000001deff7812 */ /* 0x040fe200078ac0ff */
[----:B------:R-:W-:Y:S01]  /*176e0*/  ULDC.64 UR4, c[0x0][0x118] ;  /* 0x0000460000047ab9 */ /* 0x000fe20000000a00 */
[C---:B------:R-:W-:Y:S02]  /*176f0*/  LOP3.LUT P4, RZ, R222.reuse, 0x2, RZ, 0xc0, !PT ;  /* 0x00000002deff7812 */ /* 0x040fe4000788c0ff */
[----:B------:R-:W-:Y:S02]  /*17700*/  LOP3.LUT P3, RZ, R222, 0x4, RZ, 0xc0, !PT ;  /* 0x00000004deff7812 */ /* 0x000fe4000786c0ff */
        /* <DEDUP_REMOVED lines=32> */
[----:B------:R-:W-:-:S05]  /*17910*/  @P4 IMAD.MOV.U32 R4, RZ, RZ, R238 ;  /* 0x000000ffff044224 */ /* 0x000fca00078e00ee */
[----:B------:R-:W-:Y:S01]  /*17920*/  @!PT LDS RZ, [RZ] ;  /* 0x00000000fffff984 */ /* 0x000fe20000000800 */
[----:B------:R-:W-:Y:S01]  /*17930*/  @!PT LDS RZ, [RZ] ;  /* 0x00000000fffff984 */ /* 0x000fe20000000800 */
[----:B------:R-:W-:Y:S01]  /*17940*/  @!PT LDS RZ, [RZ] ;  /* 0x00000000fffff984 */ /* 0x000fe20000000800 */
[----:B------:R2:W-:Y:S04]  /*17950*/  @P4 LDGSTS.E.BYPASS.LTC128B.128 [R219+0xe000], [R4.64+0x80] ;  /* 0x0e00008004db4fae */ /* 0x0005e8000b901d44 */
        /* <DEDUP_REMOVED lines=55> */
[----:B------:R-:W-:Y:S04]  /*17cd0*/  LDSM.16.M88.4 R160, [R199] ;  /* 0x00000000c7a0783b */ /* 0x000fe80000000200 */
[----:B--2---:R-:W-:Y:S04]  /*17ce0*/  LDSM.16.M88.4 R4, [R198] ;  /* 0x00000000c604783b */ /* 0x004fe80000000200 */
[----:B------:R-:W2:Y:S01]  /*17cf0*/  LD.E R2, [R236.64+0x18c] ;  /* 0x00018c04ec027980 */ /* 0x000ea2000c101900 */
[----:B------:R-:W-:Y:S01]  /*17d00*/  IMAD R0, R223, 0x40, R0 ;  /* 0x00000040df007824 */ /* 0x000fe200078e0200 */
[----:B------:R-:W-:Y:S02]  /*17d10*/  BSSY B1, `(.L_x_2717) ;  /* 0x00001f8000017945 */ /* 0x000fe40003800000 */
[----:B------:R-:W4:Y:S02]  /*17d20*/  LDSM.16.M88.4 R136, [R200+0x6800] ;  /* 0x00680000c888783b */ /* 0x000f240000000200 */
[----:B------:R-:W-:-:S02]  /*17d30*/  ISETP.GE.AND P6, PT, R0, R227, PT ;  /* 0x000000e30000720c */ /* 0x000fc40003fc6270 */
[----:B------:R-:W-:Y:S02]  /*17d40*/  LDSM.16.M88.4 R32, [R197] ;  /* 0x00000000c520783b */ /* 0x000fe40000000200 */
[----:B------:R-:W-:Y:S02]  /*17d50*/  ISETP.GE.OR P6, PT, R0, R226, !P6 ;  /* 0x000000e20000720c */ /* 0x000fe400077c6670 */
[----:B-1----:R-:W1:Y:S04]  /*17d60*/  LDSM.16.M88.4 R20, [R195+0x6000] ;  /* 0x00600000c314783b */ /* 0x002e680000000200 */
[----:B------:R-:W1:Y:S04]  /*17d70*/  LDSM.16.M88.4 R152, [R200+0x7000] ;  /* 0x00700000c898783b */ /* 0x000e680000000200 */
[----:B---3--:R-:W3:Y:S04]  /*17d80*/  LDSM.16.M88.4 R8, [R194] ;  /* 0x00000000c208783b */ /* 0x008ee80000000200 */
[----:B------:R-:W1:Y:S01]  /*17d90*/  LDSM.16.M88.4 R144, [R200+0x7800] ;  /* 0x00780000c890783b */ /* 0x000e620000000200 */
[C---:B-----5:R-:W-:Y:S03]  /*17da0*/  HMMA.16816.F32.BF16 R16, R172.reuse, R12, RZ ;  /* 0x0000000cac10723c */ /* 0x060fe600000418ff */
[----:B------:R-:W-:Y:S04]  /*17db0*/  LDSM.16.M88.4 R148, [R196] ;  /* 0x00000000c494783b */ /* 0x000fe80000000200 */
[----:B------:R-:W-:Y:S01]  /*17dc0*/  LDSM.16.M88.4 R24, [R195+0x6800] ;  /* 0x00680000c318783b */ /* 0x000fe20000000200 */
[C---:B------:R-:W-:Y:S03]  /*17dd0*/  HMMA.16816.F32.BF16 R12, R172.reuse, R14, RZ ;  /* 0x0000000eac0c723c */ /* 0x040fe600000418ff */
[----:B------:R-:W-:Y:S04]  /*17de0*/  LDSM.16.M88.4 R232, [R193] ;  /* 0x00000000c1e8783b */ /* 0x000fe80000000200 */
[----:B------:R-:W-:Y:S01]  /*17df0*/  LDSM.16.M88.4 R28, [R201+0x2000] ;  /* 0x00200000c91c783b */ /* 0x000fe20000000200 */
[----:B----4-:R-:W-:Y:S03]  /*17e00*/  HMMA.16816.F32.BF16 R140, R172, R136, RZ ;  /* 0x00000088ac8c723c */ /* 0x010fe600000418ff */
[----:B------:R-:W-:Y:S04]  /*17e10*/  LDSM.16.M88.4 R164, [R192] ;  /* 0x00000000c0a4783b */ /* 0x000fe80000000200 */
[----:B------:R-:W-:Y:S01]  /*17e20*/  LDSM.16.M88.4 R180, [R195+0x7000] ;  /* 0x00700000c3b4783b */ /* 0x000fe20000000200 */
[C---:B------:R-:W-:Y:S03]  /*17e30*/  HMMA.16816.F32.BF16 R16, R160.reuse, R4, R16 ;  /* 0x00000004a010723c */ /* 0x040fe60000041810 */
[----:B------:R-:W-:Y:S04]  /*17e40*/  LDSM.16.M88.4 R168, [R195+0x7800] ;  /* 0x00780000c3a8783b */ /* 0x000fe80000000200 */
[----:B------:R-:W0:Y:S01]  /*17e50*/  LDGDEPBAR ;  /* 0x00000000000079af */ /* 0x000e220000000000 */
[----:B------:R-:W-:Y:S03]  /*17e60*/  HMMA.16816.F32.BF16 R12, R160, R6, R12 ;  /* 0x00000006a00c723c */ /* 0x000fe6000004180c */
[----:B------:R-:W4:Y:S05]  /*17e70*/  LDSM.16.M88.4 R4, [R191] ;  /* 0x00000000bf04783b */ /* 0x000f2a0000000200 */
[----:B------:R-:W-:Y:S08]  /*17e80*/  HMMA.16816.F32.BF16 R136, R172, R138, RZ ;  /* 0x0000008aac88723c */ /* 0x000ff000000418ff */
[C---:B-1----:R-:W-:Y:S08]  /*17e90*/  HMMA.16816.F32.BF16 R16, R32.reuse, R20, R16 ;  /* 0x000000142010723c */ /* 0x042ff00000041810 */
[----:B------:R-:W-:Y:S01]  /*17ea0*/  HMMA.16816.F32.BF16 R12, R32, R22, R12 ;  /* 0x00000016200c723c */ /* 0x000fe2000004180c */
[----:B------:R-:W1:Y:S07]  /*17eb0*/  LDSM.16.M88.4 R20, [R200+0x8000] ;  /* 0x00800000c814783b */ /* 0x000e6e0000000200 */
[----:B------:R-:W-:Y:S08]  /*17ec0*/  HMMA.16816.F32.BF16 R156, R172, R152, RZ ;  /* 0x00000098ac9c723c */ /* 0x000ff000000418ff */
[----:B---3--:R-:W-:Y:S08]  /*17ed0*/  HMMA.16816.F32.BF16 R140, R160, R8, R140 ;  /* 0x00000008a08c723c */ /* 0x008ff0000004188c */
[----:B------:R-:W-:Y:S08]  /*17ee0*/  HMMA.16816.F32.BF16 R152, R172, R154, RZ ;  /* 0x0000009aac98723c */ /* 0x000ff000000418ff */
[----:B------:R-:W-:Y:S01]  /*17ef0*/  HMMA.16816.F32.BF16 R136, R160, R10, R136 ;  /* 0x0000000aa088723c */ /* 0x000fe20000041888 */
[----:B------:R-:W3:Y:S07]  /*17f00*/  LDSM.16.M88.4 R8, [R191+0x800] ;  /* 0x00080000bf08783b */ /* 0x000eee0000000200 */
[----:B------:R-:W-:Y:S08]  /*17f10*/  HMMA.16816.F32.BF16 R176, R172, R144, RZ ;  /* 0x00000090acb0723c */ /* 0x000ff000000418ff */
[----:B----4-:R-:W-:Y:S08]  /*17f20*/  HMMA.16816.F32.BF16 R16, R148, R4, R16 ;  /* 0x000000049410723c */ /* 0x010ff00000041810 */
[----:B------:R-:W-:Y:S01]  /*17f30*/  HMMA.16816.F32.BF16 R172, R172, R146, RZ ;  /* 0x00000092acac723c */ /* 0x000fe200000418ff */
[----:B------:R-:W-:Y:S07]  /*17f40*/  LDSM.16.M88.4 R144, [R199+0x2000] ;  /* 0x00200000c790783b */ /* 0x000fee0000000200 */
[----:B------:R-:W-:Y:S01]  /*17f50*/  HMMA.16816.F32.BF16 R12, R148, R6, R12 ;  /* 0x00000006940c723c */ /* 0x000fe2000004180c */
[----:B------:R-:W4:Y:S07]  /*17f60*/  LDSM.16.M88.4 R4, [R190] ;  /* 0x00000000be04783b */ /* 0x000f2e0000000200 */
[----:B------:R-:W-:Y:S08]  /*17f70*/  HMMA.16816.F32.BF16 R140, R32, R24, R140 ;  /* 0x00000018208c723c */ /* 0x000ff0000004188c */
[C---:B------:R-:W-:Y:S08]  /*17f80*/  HMMA.16816.F32.BF16 R156, R160.reuse, R232, R156 ;  /* 0x000000e8a09c723c */ /* 0x040ff0000004189c */
[----:B------:R-:W-:Y:S01]  /*17f90*/  HMMA.16816.F32.BF16 R152, R160, R234, R152 ;  /* 0x000000eaa098723c */ /* 0x000fe20000041898 */
[----:B------:R-:W-:Y:S07]  /*17fa0*/  LDSM.16.M88.4 R232, [R197+0x2000] ;  /* 0x00200000c5e8783b */ /* 0x000fee0000000200 */
[----:B------:R-:W-:Y:S01]  /*17fb0*/  HMMA.16816.F32.BF16 R136, R32, R26, R136 ;  /* 0x0000001a2088723c */ /* 0x000fe20000041888 */
[----:B------:R-:W5:Y:S07]  /*17fc0*/  LDSM.16.M88.4 R24, [R200+0x8800] ;  /* 0x00880000c818783b */ /* 0x000f6e0000000200 */
[----:B-1----:R-:W-:Y:S08]  /*17fd0*/  HMMA.16816.F32.BF16 R16, R28, R20, R16 ;  /* 0x000000141c10723c */ /* 0x002ff00000041810 */
[C---:B------:R-:W-:Y:S08]  /*17fe0*/  HMMA.16816.F32.BF16 R176, R160.reuse, R164, R176 ;  /* 0x000000a4a0b0723c */ /* 0x040ff000000418b0 */
[----:B------:R-:W-:Y:S01]  /*17ff0*/  HMMA.16816.F32.BF16 R172, R160, R166, R172 ;  /* 0x000000a6a0ac723c */ /* 0x000fe200000418ac */
[----:B------:R-:W1:Y:S04]  /*18000*/  LDSM.16.M88.4 R164, [R191+0x1000] ;  /* 0x00100000bfa4783b */ /* 0x000e680000000200 */
[----:B------:R-:W-:Y:S03]  /*18010*/  LDSM.16.M88.4 R160, [R191+0x1800] ;  /* 0x00180000bfa0783b */ /* 0x000fe60000000200 */
[----:B------:R-:W-:Y:S01]  /*18020*/  HMMA.16816.F32.BF16 R12, R28, R22, R12 ;  /* 0x000000161c0c723c */ /* 0x000fe2000004180c */
[----:B------:R-:W1:Y:S07]  /*18030*/  LDSM.16.M88.4 R20, [R195+0x8000] ;  /* 0x00800000c314783b */ /* 0x000e6e0000000200 */
[----:B---3--:R-:W-:Y:S08]  /*18040*/  HMMA.16816.F32.BF16 R140, R148, R8, R140 ;  /* 0x00000008948c723c */ /* 0x008ff0000004188c */
[C---:B------:R-:W-:Y:S08]  /*18050*/  HMMA.16816.F32.BF16 R156, R32.reuse, R180, R156 ;  /* 0x000000b4209c723c */ /* 0x040ff0000004189c */
[----:B------:R-:W-:Y:S01]  /*18060*/  HMMA.16816.F32.BF16 R152, R32, R182, R152 ;  /* 0x000000b62098723c */ /* 0x000fe20000041898 */
[----:B------:R-:W-:Y:S07]  /*18070*/  LDSM.16.M88.4 R180, [R200+0x9000] ;  /* 0x00900000c8b4783b */ /* 0x000fee0000000200 */
[----:B------:R-:W-:Y:S01]  /*18080*/  HMMA.16816.F32.BF16 R136, R148, R10, R136 ;  /* 0x0000000a9488723c */ /* 0x000fe20000041888 */
[----:B------:R-:W3:Y:S07]  /*18090*/  LDSM.16.M88.4 R8, [R189] ;  /* 0x00000000bd08783b */ /* 0x000eee0000000200 */
[----:B----4-:R-:W-:Y:S08]  /*180a0*/  HMMA.16816.F32.BF16 R16, R144, R4, R16 ;  /* 0x000000049010723c */ /* 0x010ff00000041810 */
[C---:B------:R-:W-:Y:S08]  /*180b0*/  HMMA.16816.F32.BF16 R176, R32.reuse, R168, R176 ;  /* 0x000000a820b0723c */ /* 0x040ff000000418b0 */
[----:B------:R-:W-:Y:S01]  /*180c0*/  HMMA.16816.F32.BF16 R172, R32, R170, R172 ;  /* 0x000000aa20ac723c */ /* 0x000fe200000418ac */
[----:B------:R-:W-:Y:S04]  /*180d0*/  LDSM.16.M88.4 R168, [R196+0x2000] ;  /* 0x00200000c4a8783b */ /* 0x000fe80000000200 */
[----:B------:R-:W-:Y:S03]  /*180e0*/  LDSM.16.M88.4 R32, [R200+0x9800] ;  /* 0x00980000c820783b */ /* 0x000fe60000000200 */
[----:B------:R-:W-:Y:S01]  /*180f0*/  HMMA.16816.F32.BF16 R12, R144, R6, R12 ;  /* 0x00000006900c723c */ /* 0x000fe2000004180c */
[----:B------:R-:W4:Y:S07]  /*18100*/  LDSM.16.M88.4 R4, [R191+0x2000] ;  /* 0x00200000bf04783b */ /* 0x000f2e0000000200 */
[----:B-----5:R-:W-:Y:S08]  /*18110*/  HMMA.16816.F32.BF16 R140, R28, R24, R140 ;  /* 0x000000181c8c723c */ /* 0x020ff0000004188c */
[C---:B-1----:R-:W-:Y:S08]  /*18120*/  HMMA.16816.F32.BF16 R156, R148.reuse, R164, R156 ;  /* 0x000000a4949c723c */ /* 0x042ff0000004189c */
[----:B------:R-:W-:Y:S01]  /*18130*/  HMMA.16816.F32.BF16 R152, R148, R166, R152 ;  /* 0x000000a69498723c */ /* 0x000fe20000041898 */
[----:B------:R-:W-:Y:S07]  /*18140*/  LDSM.16.M88.4 R164, [R188] ;  /* 0x00000000bca4783b */ /* 0x000fee0000000200 */
[----:B------:R-:W-:Y:S01]  /*18150*/  HMMA.16816.F32.BF16 R136, R28, R26, R136 ;  /* 0x0000001a1c88723c */ /* 0x000fe20000041888 */
[----:B------:R-:W1:Y:S07]  /*18160*/  LDSM.16.M88.4 R24, [R195+0x8800] ;  /* 0x00880000c318783b */ /* 0x000e6e0000000200 */
[----:B------:R-:W-:Y:S08]  /*18170*/  HMMA.16816.F32.BF16 R16, R232, R20, R16 ;  /* 0x00000014e810723c */ /* 0x000ff00000041810 */
[C---:B------:R-:W-:Y:S08]  /*18180*/  HMMA.16816.F32.BF16 R176, R148.reuse, R160, R176 ;  /* 0x000000a094b0723c */ /* 0x040ff000000418b0 */
[----:B------:R-:W-:Y:S01]  /*18190*/  HMMA.16816.F32.BF16 R172, R148, R162, R172 ;  /* 0x000000a294ac723c */ /* 0x000fe200000418ac */
[----:B------:R-:W-:Y:S04]  /*181a0*/  LDSM.16.M88.4 R148, [R201+0x4000] ;  /* 0x00400000c994783b */ /* 0x000fe80000000200 */
[----:B------:R-:W-:Y:S03]  /*181b0*/  LDSM.16.M88.4 R160, [R187] ;  /* 0x00000000bba0783b */ /* 0x000fe60000000200 */
[----:B------:R-:W-:Y:S01]  /*181c0*/  HMMA.16816.F32.BF16 R12, R232, R22, R12 ;  /* 0x00000016e80c723c */ /* 0x000fe2000004180c */
[----:B------:R-:W5:Y:S07]  /*181d0*/  LDSM.16.M88.4 R20, [R200+0xa000] ;  /* 0x00a00000c814783b */ /* 0x000f6e0000000200 */
[----:B---3--:R-:W-:Y:S08]  /*181e0*/  HMMA.16816.F32.BF16 R140, R144, R8, R140 ;  /* 0x00000008908c723c */ /* 0x008ff0000004188c */
[C---:B------:R-:W-:Y:S08]  /*181f0*/  HMMA.16816.F32.BF16 R156, R28.reuse, R180, R156 ;  /* 0x000000b41c9c723c */ /* 0x040ff0000004189c */
[----:B------:R-:W-:Y:S01]  /*18200*/  HMMA.16816.F32.BF16 R152, R28, R182, R152 ;  /* 0x000000b61c98723c */ /* 0x000fe20000041898 */
[----:B------:R-:W-:Y:S07]  /*18210*/  LDSM.16.M88.4 R180, [R195+0x9800] ;  /* 0x00980000c3b4783b */ /* 0x000fee0000000200 */
[----:B------:R-:W-:Y:S01]  /*18220*/  HMMA.16816.F32.BF16 R136, R144, R10, R136 ;  /* 0x0000000a9088723c */ /* 0x000fe20000041888 */
[----:B------:R-:W3:Y:S07]  /*18230*/  LDSM.16.M88.4 R8, [R191+0x2800] ;  /* 0x00280000bf08783b */ /* 0x000eee0000000200 */
[----:B----4-:R-:W-:Y:S08]  /*18240*/  HMMA.16816.F32.BF16 R16, R168, R4, R16 ;  /* 0x00000004a810723c */ /* 0x010ff00000041810 */
[C---:B------:R-:W-:Y:S08]  /*18250*/  HMMA.16816.F32.BF16 R176, R28.reuse, R32, R176 ;  /* 0x000000201cb0723c */ /* 0x040ff000000418b0 */
[----:B------:R-:W-:Y:S01]  /*18260*/  HMMA.16816.F32.BF16 R172, R28, R34, R172 ;  /* 0x000000221cac723c */ /* 0x000fe200000418ac */
[----:B------:R-:W4:Y:S04]  /*18270*/  LDSM.16.M88.4 R28, [R195+0x9000] ;  /* 0x00900000c31c783b */ /* 0x000f280000000200 */
[----:B------:R-:W-:Y:S03]  /*18280*/  LDSM.16.M88.4 R32, [R199+0x4000] ;  /* 0x00400000c720783b */ /* 0x000fe60000000200 */
[----:B------:R-:W-:Y:S01]  /*18290*/  HMMA.16816.F32.BF16 R12, R168, R6, R12 ;  /* 0x00000006a80c723c */ /* 0x000fe2000004180c */
[----:B------:R-:W2:Y:S07]  /*182a0*/  LDSM.16.M88.4 R4, [R186] ;  /* 0x00000000ba04783b */ /* 0x000eae0000000200 */
[----:B-1----:R-:W-:Y:S08]  /*182b0*/  HMMA.16816.F32.BF16 R140, R232, R24, R140 ;  /* 0x00000018e88c723c */ /* 0x002ff0000004188c */
[C---:B------:R-:W-:Y:S08]  /*182c0*/  HMMA.16816.F32.BF16 R156, R144.reuse, R164, R156 ;  /* 0x000000a4909c723c */ /* 0x040ff0000004189c */
[----:B------:R-:W-:Y:S01]  /*182d0*/  HMMA.16816.F32.BF16 R152, R144, R166, R152 ;  /* 0x000000a69098723c */ /* 0x000fe20000041898 */
[----:B------:R-:W-:Y:S07]  /*182e0*/  LDSM.16.M88.4 R164, [R191+0x3000] ;  /* 0x00300000bfa4783b */ /* 0x000fee0000000200 */
[----:B------:R-:W-:Y:S01]  /*182f0*/  HMMA.16816.F32.BF16 R136, R232, R26, R136 ;  /* 0x0000001ae888723c */ /* 0x000fe20000041888 */
[----:B------:R-:W-:Y:S07]  /*18300*/  LDSM.16.M88.4 R24, [R197+0x4000] ;  /* 0x00400000c518783b */ /* 0x000fee0000000200 */
[----:B-----5:R-:W-:Y:S08]  /*18310*/  HMMA.16816.F32.BF16 R16, R148, R20, R16 ;  /* 0x000000149410723c */ /* 0x020ff00000041810 */
[C---:B------:R-:W-:Y:S08]  /*18320*/  HMMA.16816.F32.BF16 R176, R144.reuse, R160, R176 ;  /* 0x000000a090b0723c */ /* 0x040ff000000418b0 */
[----:B------:R-:W-:Y:S01]  /*18330*/  HMMA.16816.F32.BF16 R172, R144, R162, R172 ;  /* 0x000000a290ac723c */ /* 0x000fe200000418ac */
[----:B------:R-:W1:Y:S04]  /*18340*/  LDSM.16.M88.4 R144, [R200+0xa800] ;  /* 0x00a80000c890783b */ /* 0x000e680000000200 */
[----:B------:R-:W-:Y:S03]  /*18350*/  LDSM.16.M88.4 R160, [R191+0x3800] ;  /* 0x00380000bfa0783b */ /* 0x000fe60000000200 */
[----:B------:R-:W-:Y:S01]  /*18360*/  HMMA.16816.F32.BF16 R12, R148, R22, R12 ;  /* 0x00000016940c723c */ /* 0x000fe2000004180c */
[----:B------:R-:W5:Y:S07]  /*18370*/  LDSM.16.M88.4 R20, [R195+0xa000] ;  /* 0x00a00000c314783b */ /* 0x000f6e0000000200 */
[----:B---3--:R-:W-:Y:S08]  /*18380*/  HMMA.16816.F32.BF16 R140, R168, R8, R140 ;  /* 0x00000008a88c723c */ /* 0x008ff0000004188c */
[C---:B----4-:R-:W-:Y:S08]  /*18390*/  HMMA.16816.F32.BF16 R156, R232.reuse, R28, R156 ;  /* 0x0000001ce89c723c */ /* 0x050ff0000004189c */
[----:B------:R-:W-:Y:S01]  /*183a0*/  HMMA.16816.F32.BF16 R152, R232, R30, R152 ;  /* 0x0000001ee898723c */ /* 0x000fe20000041898 */
[----:B------:R-:W3:Y:S07]  /*183b0*/  LDSM.16.M88.4 R28, [R185] ;  /* 0x00000000b91c783b */ /* 0x000eee0000000200 */
[----:B------:R-:W-:Y:S01]  /*183c0*/  HMMA.16816.F32.BF16 R136, R168, R10, R136 ;  /* 0x0000000aa888723c */ /* 0x000fe20000041888 */
[----:B------:R-:W-:Y:S07]  /*183d0*/  LDSM.16.M88.4 R8, [R196+0x4000] ;  /* 0x00400000c408783b */ /* 0x000fee0000000200 */
[C---:B--2---:R-:W-:Y:S08]  /*183e0*/  HMMA.16816.F32.BF16 R16, R32.reuse, R4, R16 ;  /* 0x000000042010723c */ /* 0x044ff00000041810 */
[----:B------:R-:W-:Y:S01]  /*183f0*/  HMMA.16816.F32.BF16 R12, R32, R6, R12 ;  /* 0x00000006200c723c */ /* 0x000fe2000004180c */
[----:B------:R-:W2:Y:S07]  /*18400*/  LDSM.16.M88.4 R4, [R191+0x4000] ;  /* 0x00400000bf04783b */ /* 0x000eae0000000200 */
[----:B-1----:R-:W-:Y:S08]  /*18410*/  HMMA.16816.F32.BF16 R140, R148, R144, R140 ;  /* 0x00000090948c723c */ /* 0x002ff0000004188c */
[C---:B------:R-:W-:Y:S08]  /*18420*/  HMMA.16816.F32.BF16 R176, R232.reuse, R180, R176 ;  /* 0x000000b4e8b0723c */ /* 0x040ff000000418b0 */
[----:B------:R-:W-:Y:S08]  /*18430*/  HMMA.16816.F32.BF16 R172, R232, R182, R172 ;  /* 0x000000b6e8ac723c */ /* 0x000ff000000418ac */
[C---:B------:R-:W-:Y:S08]  /*18440*/  HMMA.16816.F32.BF16 R156, R168.reuse, R164, R156 ;  /* 0x000000a4a89c723c */ /* 0x040ff0000004189c */
[----:B------:R-:W-:Y:S01]  /*18450*/  HMMA.16816.F32.BF16 R152, R168, R166, R152 ;  /* 0x000000a6a898723c */ /* 0x000fe20000041898 */
[----:B------:R-:W1:Y:S07]  /*18460*/  LDSM.16.M88.4 R164, [R200+0xb000] ;  /* 0x00b00000c8a4783b */ /* 0x000e6e0000000200 */
[----:B------:R-:W-:Y:S01]  /*18470*/  HMMA.16816.F32.BF16 R144, R148, R146, R136 ;  /* 0x000000929490723c */ /* 0x000fe20000041888 */
[----:B------:R-:W4:Y:S07]  /*18480*/  LDSM.16.M88.4 R136, [R195+0xa800] ;  /* 0x00a80000c388783b */ /* 0x000f2e0000000200 */
[C---:B-----5:R-:W-:Y:S08]  /*18490*/  HMMA.16816.F32.BF16 R16, R24.reuse, R20, R16 ;  /* 0x000000141810723c */ /* 0x060ff00000041810 */
[----:B------:R-:W-:Y:S01]  /*184a0*/  HMMA.16816.F32.BF16 R12, R24, R22, R12 ;  /* 0x00000016180c723c */ /* 0x000fe2000004180c */
[----:B------:R-:W5:Y:S07]  /*184b0*/  LDSM.16.M88.4 R20, [R200+0xb800] ;  /* 0x00b80000c814783b */ /* 0x000f6e0000000200 */
[C---:B------:R-:W-:Y:S08]  /*184c0*/  HMMA.16816.F32.BF16 R176, R168.reuse, R160, R176 ;  /* 0x000000a0a8b0723c */ /* 0x040ff000000418b0 */
[----:B------:R-:W-:Y:S01]  /*184d0*/  HMMA.16816.F32.BF16 R172, R168, R162, R172 ;  /* 0x000000a2a8ac723c */ /* 0x000fe200000418ac */
[----:B------:R-:W4:Y:S07]  /*184e0*/  LDSM.16.M88.4 R160, [R184] ;  /* 0x00000000b8a0783b */ /* 0x000f2e0000000200 */
[C---:B---3--:R-:W-:Y:S08]  /*184f0*/  HMMA.16816.F32.BF16 R140, R32.reuse, R28, R140 ;  /* 0x0000001c208c723c */ /* 0x048ff0000004188c */
[----:B------:R-:W-:Y:S01]  /*18500*/  HMMA.16816.F32.BF16 R144, R32, R30, R144 ;  /* 0x0000001e2090723c */ /* 0x000fe20000041890 */
[----:B------:R-:W3:Y:S07]  /*18510*/  LDSM.16.M88.4 R28, [R191+0x4800] ;  /* 0x00480000bf1c783b */ /* 0x000eee0000000200 */
[C---:B--2---:R-:W-:Y:S08]  /*18520*/  HMMA.16816.F32.BF16 R16, R8.reuse, R4, R16 ;  /* 0x000000040810723c */ /* 0x044ff00000041810 */
[----:B------:R-:W-:Y:S01]  /*18530*/  HMMA.16816.F32.BF16 R12, R8, R6, R12 ;  /* 0x00000006080c723c */ /* 0x000fe2000004180c */
[----:B------:R-:W2:Y:S07]  /*18540*/  LDSM.16.M88.4 R4, [R135] ;  /* 0x000000008704783b */ /* 0x000eae0000000200 */
[C---:B-1----:R-:W-:Y:S07]  /*18550*/  HMMA.16816.F32.BF16 R156, R148.reuse, R164, R156 ;  /* 0x000000a4949c723c */ /* 0x042fee000004189c */
[----:B------:R-:W-:Y:S01]  /*18560*/  IMAD.MOV.U32 R164, RZ, RZ, R238 ;  /* 0x000000ffffa47224 */ /* 0x000fe200078e00ee */
[----:B------:R-:W-:Y:S01]  /*18570*/  HMMA.16816.F32.BF16 R152, R148, R166, R152 ;  /* 0x000000a69498723c */ /* 0x000fe20000041898 */
[----:B------:R-:W-:-:S02]  /*18580*/  FMUL.FTZ R16, R16, R2 ;  /* 0x0000000210107220 */ /* 0x000fc40000410000 */
[-C--:B------:R-:W-:Y:S02]  /*18590*/  FMUL.FTZ R17, R17, R2.reuse ;  /* 0x0000000211117220 */ /* 0x080fe40000410000 */
[----:B------:R-:W1:Y:S01]  /*185a0*/  MUFU.TANH R133, R16 ;  /* 0x0000001000857308 */ /* 0x000e620000002400 */
[-C--:B------:R-:W-:Y:S02]  /*185b0*/  FMUL.FTZ R134, R19, R2.reuse ;  /* 0x0000000213867220 */ /* 0x080fe40000410000 */
[----:B----4-:R-:W-:Y:S01]  /*185c0*/  HMMA.16816.F32.BF16 R140, R24, R136, R140 ;  /* 0x00000088188c723c */ /* 0x010fe2000004188c */
[-C--:B------:R-:W-:Y:S02]  /*185d0*/  FMUL.FTZ R12, R12, R2.reuse ;  /* 0x000000020c0c7220 */ /* 0x080fe40000410000 */
[-C--:B------:R-:W-:Y:S02]  /*185e0*/  FMUL.FTZ R13, R13, R2.reuse ;  /* 0x000000020d0d7220 */ /* 0x080fe40000410000 */
[----:B------:R-:W-:Y:S01]  /*185f0*/  MUFU.TANH R134, R134 ;  /* 0x0000008600867308 */ /* 0x000fe20000002400 */
[----:B------:R-:W-:-:S02]  /*18600*/  FMUL.FTZ R14, R14, R2 ;  /* 0x000000020e0e7220 */ /* 0x000fc40000410000 */
[----:B------:R-:W-:Y:S01]  /*18610*/  HMMA.16816.F32.BF16 R144, R24, R138, R144 ;  /* 0x0000008a1890723c */ /* 0x000fe20000041890 */
[----:B------:R-:W4:Y:S01]  /*18620*/  LDSM.16.M88.4 R136, [R195+0xb000] ;  /* 0x00b00000c388783b */ /* 0x000f220000000200 */
[-C--:B------:R-:W-:Y:S02]  /*18630*/  FMUL.FTZ R15, R15, R2.reuse ;  /* 0x000000020f0f7220 */ /* 0x080fe40000410000 */
[----:B------:R-:W-:Y:S01]  /*18640*/  IMAD.MOV.U32 R165, RZ, RZ, R239 ;  /* 0x000000ffffa57224 */ /* 0x000fe200078e00ef */
[----:B------:R-:W-:Y:S01]  /*18650*/  MUFU.TANH R12, R12 ;  /* 0x0000000c000c7308 */ /* 0x000fe20000002400 */
[----:B-1----:R-:W-:Y:S02]  /*18660*/  FSEL R133, R133, -INF , !P6 ;  /* 0xff80000085857808 */ /* 0x002fe40007000000 */
[C---:B-----5:R-:W-:Y:S05]  /*18670*/  HMMA.16816.F32.BF16 R176, R148.reuse, R20, R176 ;  /* 0x0000001494b0723c */ /* 0x060fea00000418b0 */
[----:B------:R1:W5:Y:S02]  /*18680*/  MUFU.TANH R20, R17 ;  /* 0x0000001100147308 */ /* 0x0003640000002400 */
[-C--:B------:R-:W-:Y:S01]  /*18690*/  FMUL.FTZ R21, R18, R2.reuse ;  /* 0x0000000212157220 */ /* 0x080fe20000410000 */
[----:B------:R-:W-:Y:S05]  /*186a0*/  HMMA.16816.F32.BF16 R172, R148, R22, R172 ;  /* 0x0000001694ac723c */ /* 0x000fea00000418ac */
[----:B------:R-:W2:Y:S03]  /*186b0*/  MUFU.TANH R13, R13 ;  /* 0x0000000d000d7308 */ /* 0x000ea60000002400 */
[----:B------:R-:W-:Y:S01]  /*186c0*/  HMMA.16816.F32.BF16 R156, R32, R160, R156 ;  /* 0x000000a0209c723c */ /* 0x000fe2000004189c */
[----:B-1----:R-:W1:Y:S04]  /*186d0*/  LDSM.16.M88.4 R16, [R195+0xb800] ;  /* 0x00b80000c310783b */ /* 0x002e680000000200 */
[----:B------:R-:W1:Y:S03]  /*186e0*/  MUFU.TANH R21, R21 ;  /* 0x0000001500157308 */ /* 0x000e660000002400 */
[----:B---3--:R-:W-:Y:S05]  /*186f0*/  HMMA.16816.F32.BF16 R140, R8, R28, R140 ;  /* 0x0000001c088c723c */ /* 0x008fea000004188c */
[----:B------:R-:W3:Y:S03]  /*18700*/  MUFU.TANH R14, R14 ;  /* 0x0000000e000e7308 */ /* 0x000ee60000002400 */
[----:B------:R-:W-:Y:S05]  /*18710*/  HMMA.16816.F32.BF16 R152, R32, R162, R152 ;  /* 0x000000a22098723c */ /* 0x000fea0000041898 */
[----:B------:R-:W1:Y:S03]  /*18720*/  MUFU.TANH R15, R15 ;  /* 0x0000000f000f7308 */ /* 0x000e660000002400 */
[----:B------:R-:W-:Y:S01]  /*18730*/  HMMA.16816.F32.BF16 R144, R8, R30, R144 ;  /* 0x0000001e0890723c */ /* 0x000fe20000041890 */
[----:B------:R-:W3:Y:S07]  /*18740*/  LDSM.16.M88.4 R28, [R191+0x5000] ;  /* 0x00500000bf1c783b */ /* 0x000eee0000000200 */
[----:B--2---:R-:W-:Y:S01]  /*18750*/  HMMA.16816.F32.BF16 R176, R32, R4, R176 ;  /* 0x0000000420b0723c */ /* 0x004fe200000418b0 */
[----:B------:R-:W-:-:S02]  /*18760*/  FMUL.FTZ R22, R140, R2 ;  /* 0x000000028c167220 */ /* 0x000fc40000410000 */
[----:B------:R-:W-:-:S04]  /*18770*/  FMUL.FTZ R23, R141, R2 ;  /* 0x000000028d177220 */ /* 0x000fc80000410000 */
[----:B------:R-:W2:Y:S01]  /*18780*/  MUFU.TANH R22, R22 ;  /* 0x0000001600167308 */ /* 0x000ea20000002400 */
[----:B------:R-:W-:Y:S01]  /*18790*/  HMMA.16816.F32.BF16 R172, R32, R6, R172 ;  /* 0x0000000620ac723c */ /* 0x000fe200000418ac */
[----:B------:R-:W2:Y:S01]  /*187a0*/  LDSM.16.M88.4 R4, [R191+0x5800] ;  /* 0x00580000bf04783b */ /* 0x000ea20000000200 */
[----:B------:R-:W-:-:S05]  /*187b0*/  DEPBAR.LE SB0, 0x0 ;  /* 0x000080000000791a */ /* 0x000fca0000000000 */
[----:B------:R-:W-:Y:S01]  /*187c0*/  IADD3 R34, R0, 0x9, RZ ;  /* 0x0000000900227810 */ /* 0x000fe20007ffe0ff */
[C---:B----4-:R-:W-:Y:S01]  /*187d0*/  HMMA.16816.F32.BF16 R156, R24.reuse, R136, R156 ;  /* 0x00000088189c723c */ /* 0x050fe2000004189c */
[----:B------:R-:W4:Y:S01]  /*187e0*/  MUFU.TANH R23, R23 ;  /* 0x0000001700177308 */ /* 0x000f220000002400 */
[-C--:B------:R-:W-:Y:S02]  /*187f0*/  FMUL.FTZ R32, R145, R2.reuse ;  /* 0x0000000291207220 */ /* 0x080fe40000410000 */
[-C--:B------:R-:W-:Y:S02]  /*18800*/  FMUL.FTZ R33, R142, R2.reuse ;  /* 0x000000028e217220 */ /* 0x080fe40000410000 */
[-C--:B------:R-:W-:Y:S02]  /*18810*/  FMUL.FTZ R146, R146, R2.reuse ;  /* 0x0000000292927220 */ /* 0x080fe40000410000 */
[C---:B------:R-:W-:Y:S01]  /*18820*/  HMMA.16816.F32.BF16 R152, R24.reuse, R138, R152 ;  /* 0x0000008a1898723c */ /* 0x040fe20000041898 */
[----:B------:R-:W-:Y:S01]  /*18830*/  FMUL.FTZ R136, R144, R2 ;  /* 0x0000000290887220 */ /* 0x000fe20000410000 */
[----:B------:R-:W-:Y:S06]  /*18840*/  MUFU.TANH R32, R32 ;  /* 0x0000002000207308 */ /* 0x000fec0000002400 */
[----:B-1----:R-:W-:Y:S02]  /*18850*/  HMMA.16816.F32.BF16 R176, R24, R16, R176 ;  /* 0x0000001018b0723c */ /* 0x002fe400000418b0 */
[----:B------:R-:W1:Y:S05]  /*18860*/  MUFU.TANH R136, R136 ;  /* 0x0000008800887308 */ /* 0x000e6a0000002400 */
[C---:B------:R-:W-:Y:S01]  /*18870*/  IADD3 R16, R0.reuse, 0x1, RZ ;  /* 0x0000000100107810 */ /* 0x040fe20007ffe0ff */
[----:B---3--:R-:W-:Y:S01]  /*18880*/  HMMA.16816.F32.BF16 R156, R8, R28, R156 ;  /* 0x0000001c089c723c */ /* 0x008fe2000004189c */
[----:B------:R-:W-:Y:S01]  /*18890*/  IADD3 R17, R0, 0x8, RZ ;  /* 0x0000000800117810 */ /* 0x000fe20007ffe0ff */
[----:B------:R-:W3:Y:S01]  /*188a0*/  MUFU.TANH R33, R33 ;  /* 0x0000002100217308 */ /* 0x000ee20000002400 */
[----:B------:R-:W-:-:S02]  /*188b0*/  ISETP.GE.AND P2, PT, R16, R227, PT ;  /* 0x000000e31000720c */ /* 0x000fc40003f46270 */
[C---:B------:R-:W-:Y:S02]  /*188c0*/  ISETP.GE.AND P5, PT, R17.reuse, R227, PT ;  /* 0x000000e31100720c */ /* 0x040fe40003fa6270 */
[CC--:B------:R-:W-:Y:S01]  /*188d0*/  ISETP.GE.AND P1, PT, R16.reuse, R225.reuse, PT ;  /* 0x000000e11000720c */ /* 0x0c0fe20003f26270 */
[----:B------:R-:W-:Y:S01]  /*188e0*/  HMMA.16816.F32.BF16 R152, R8, R30, R152 ;  /* 0x0000001e0898723c */ /* 0x000fe20000041898 */
[----:B------:R-:W-:Y:S01]  /*188f0*/  ISETP.GE.AND P6, PT, R17, R225, PT ;  /* 0x000000e11100720c */ /* 0x000fe20003fc6270 */
[----:B------:R-:W-:Y:S01]  /*18900*/  FMUL.FTZ R28, R143, R2 ;  /* 0x000000028f1c7220 */ /* 0x000fe20000410000 */
[C---:B------:R-:W-:Y:S01]  /*18910*/  ISETP.GE.OR P2, PT, R16.reuse, R226, !P2 ;  /* 0x000000e21000720c */ /* 0x040fe20005746670 */
[----:B------:R-:W-:Y:S01]  /*18920*/  FMUL.FTZ R29, R147, R2 ;  /* 0x00000002931d7220 */ /* 0x000fe20000410000 */
[C---:B------:R-:W-:Y:S01]  /*18930*/  ISETP.GE.OR P5, PT, R17.reuse, R226, !P5 ;  /* 0x000000e21100720c */ /* 0x040fe20006fa6670 */
[----:B------:R-:W-:Y:S01]  /*18940*/  MUFU.TANH R30, R146 ;  /* 0x00000092001e7308 */ /* 0x000fe20000002400 */
[-C--:B------:R-:W-:Y:S01]  /*18950*/  ISETP.GE.OR P1, PT, R16, R224.reuse, !P1 ;  /* 0x000000e01000720c */ /* 0x080fe20004f26670 */
[----:B------:R-:W-:Y:S01]  /*18960*/  HMMA.16816.F32.BF16 R172, R24, R18, R172 ;  /* 0x0000001218ac723c */ /* 0x000fe200000418ac */
[----:B------:R-:W-:-:S02]  /*18970*/  ISETP.GE.OR P6, PT, R17, R224, !P6 ;  /* 0x000000e01100720c */ /* 0x000fc400077c6670 */
[----:B-----5:R-:W-:Y:S02]  /*18980*/  FSEL R16, R20, -INF , !P2 ;  /* 0xff80000014107808 */ /* 0x020fe40005000000 */
[----:B------:R-:W-:Y:S01]  /*18990*/  FSEL R17, R12, -INF , !P5 ;  /* 0xff8000000c117808 */ /* 0x000fe20006800000 */
[----:B------:R-:W5:Y:S01]  /*189a0*/  MUFU.TANH R28, R28 ;  /* 0x0000001c001c7308 */ /* 0x000f620000002400 */
[----:B------:R-:W-:Y:S01]  /*189b0*/  ISETP.GE.AND P2, PT, R34, R227, PT ;  /* 0x000000e32200720c */ /* 0x000fe20003f46270 */
[C---:B--2---:R-:W-:Y:S01]  /*189c0*/  HMMA.16816.F32.BF16 R176, R8.reuse, R4, R176 ;  /* 0x0000000408b0723c */ /* 0x044fe200000418b0 */
[-C--:B------:R-:W-:Y:S01]  /*189d0*/  ISETP.GE.AND P5, PT, R0, R225.reuse, PT ;  /* 0x000000e10000720c */ /* 0x080fe20003fa6270 */
[----:B------:R-:W-:Y:S01]  /*189e0*/  FMUL.FTZ R156, R156, R2 ;  /* 0x000000029c9c7220 */ /* 0x000fe20000410000 */
[----:B------:R-:W-:Y:S01]  /*189f0*/  ISETP.GE.OR P2, PT, R34, R226, !P2 ;  /* 0x000000e22200720c */ /* 0x000fe20005746670 */
[----:B------:R-:W-:Y:S01]  /*18a00*/  FMUL.FTZ R158, R158, R2 ;  /* 0x000000029e9e7220 */ /* 0x000fe20000410000 */
[C---:B------:R-:W-:Y:S01]  /*18a10*/  ISETP.GE.OR P5, PT, R0.reuse, R224, !P5 ;  /* 0x000000e00000720c */ /* 0x040fe20006fa6670 */
[----:B------:R-:W2:Y:S01]  /*18a20*/  MUFU.TANH R29, R29 ;  /* 0x0000001d001d7308 */ /* 0x000ea20000002400 */
[----:B------:R-:W-:Y:S01]  /*18a30*/  IADD3 R20, R0, 0x10, RZ ;  /* 0x0000001000147810 */ /* 0x000fe20007ffe0ff */
[-C--:B------:R-:W-:Y:S01]  /*18a40*/  FMUL.FTZ R31, R152, R2.reuse ;  /* 0x00000002981f7220 */ /* 0x080fe20000410000 */
[----:B------:R-:W-:Y:S01]  /*18a50*/  FSEL R13, R13, -INF , !P2 ;  /* 0xff8000000d0d7808 */ /* 0x000fe20005000000 */
[-C--:B------:R-:W-:Y:S01]  /*18a60*/  FMUL.FTZ R153, R153, R2.reuse ;  /* 0x0000000299997220 */ /* 0x080fe20000410000 */
[----:B------:R-:W-:Y:S01]  /*18a70*/  FSEL R18, R21, -INF , !P5 ;  /* 0xff80000015127808 */ /* 0x000fe20006800000 */
[-C--:B------:R-:W-:Y:S01]  /*18a80*/  FMUL.FTZ R154, R154, R2.reuse ;  /* 0x000000029a9a7220 */ /* 0x080fe20000410000 */
[----:B------:R-:W-:Y:S01]  /*18a90*/  FSEL R12, R134, -INF , !P1 ;  /* 0xff800000860c7808 */ /* 0x000fe20004800000 */
[----:B------:R1:W1:Y:S01]  /*18aa0*/  MUFU.TANH R180, R156 ;  /* 0x0000009c00b47308 */ /* 0x0002620000002400 */
[----:B------:R-:W-:Y:S01]  /*18ab0*/  ISETP.GE.AND P2, PT, R34, R225, PT ;  /* 0x000000e12200720c */ /* 0x000fe20003f46270 */
[----:B------:R-:W-:Y:S01]  /*18ac0*/  HMMA.16816.F32.BF16 R172, R8, R6, R172 ;  /* 0x0000000608ac723c */ /* 0x000fe200000418ac */
[C---:B------:R-:W-:Y:S01]  /*18ad0*/  ISETP.GE.AND P5, PT, R20.reuse, R227, PT ;  /* 0x000000e31400720c */ /* 0x040fe20003fa6270 */
[-C--:B------:R-:W-:Y:S01]  /*18ae0*/  FMUL.FTZ R155, R155, R2.reuse ;  /* 0x000000029b9b7220 */ /* 0x080fe20000410000 */
[----:B------:R-:W-:Y:S01]  /*18af0*/  ISETP.GE.AND P1, PT, R20, R225, PT ;  /* 0x000000e11400720c */ /* 0x000fe20003f26270 */
[----:B------:R-:W-:Y:S01]  /*18b00*/  FMUL.FTZ R19, R157, R2 ;  /* 0x000000029d137220 */ /* 0x000fe20000410000 */
[----:B------:R-:W-:Y:S01]  /*18b10*/  ISETP.GE.OR P2, PT, R34, R224, !P2 ;  /* 0x000000e02200720c */ /* 0x000fe20005746670 */
[----:B------:R-:W2:Y:S01]  /*18b20*/  MUFU.TANH R31, R31 ;  /* 0x0000001f001f7308 */ /* 0x000ea20000002400 */
[C---:B------:R-:W-:Y:S01]  /*18b30*/  ISETP.GE.OR P5, PT, R20.reuse, R226, !P5 ;  /* 0x000000e21400720c */ /* 0x040fe20006fa6670 */
[----:B------:R-:W-:Y:S01]  /*18b40*/  FMUL.FTZ R159, R159, R2 ;  /* 0x000000029f9f7220 */ /* 0x000fe20000410000 */
[----:B------:R-:W-:Y:S01]  /*18b50*/  ISETP.GE.OR P1, PT, R20, R224, !P1 ;  /* 0x000000e01400720c */ /* 0x000fe20004f26670 */
[-C--:B------:R-:W-:Y:S01]  /*18b60*/  FMUL.FTZ R142, R178, R2.reuse ;  /* 0x00000002b28e7220 */ /* 0x080fe20000410000 */
[C---:B------:R-:W-:Y:S01]  /*18b70*/  IADD3 R20, R0.reuse, 0x11, RZ ;  /* 0x0000001100147810 */ /* 0x040fe20007ffe0ff */
[-C--:B------:R-:W-:Y:S01]  /*18b80*/  FMUL.FTZ R140, R179, R2.reuse ;  /* 0x00000002b38c7220 */ /* 0x080fe20000410000 */
[----:B------:R-:W-:Y:S01]  /*18b90*/  IADD3 R5, R0, 0x18, RZ ;  /* 0x0000001800057810 */ /* 0x000fe20007ffe0ff */
[----:B------:R2:W2:Y:S01]  /*18ba0*/  MUFU.TANH R171, R153 ;  /* 0x0000009900ab7308 */ /* 0x0004a20000002400 */
[----:B------:R-:W-:Y:S01]  /*18bb0*/  FSEL R14, R14, -INF , !P6 ;  /* 0xff8000000e0e7808 */ /* 0x000fe20007000000 */
[----:B-1----:R-:W-:Y:S01]  /*18bc0*/  FMUL.FTZ R156, R176, R2 ;  /* 0x00000002b09c7220 */ /* 0x002fe20000410000 */
[----:B------:R-:W-:-:S02]  /*18bd0*/  FSEL R15, R15, -INF , !P2 ;  /* 0xff8000000f0f7808 */ /* 0x000fc40005000000 */
[CC--:B------:R-:W-:Y:S02]  /*18be0*/  ISETP.GE.AND P6, PT, R20.reuse, R227.reuse, PT ;  /* 0x000000e31400720c */ /* 0x0c0fe40003fc6270 */
[----:B------:R-:W-:Y:S01]  /*18bf0*/  ISETP.GE.AND P2, PT, R5, R227, PT ;  /* 0x000000e30500720c */ /* 0x000fe20003f46270 */
[----:B------:R-:W1:Y:S01]  /*18c00*/  MUFU.TANH R170, R158 ;  /* 0x0000009e00aa7308 */ /* 0x000e620000002400 */
[----:B------:R-:W-:Y:S01]  /*18c10*/  ISETP.GE.OR P6, PT, R20, R226, !P6 ;  /* 0x000000e21400720c */ /* 0x000fe200077c6670 */
[----:B------:R-:W-:Y:S01]  /*18c20*/  FMUL.FTZ R143, R173, R2 ;  /* 0x00000002ad8f7220 */ /* 0x000fe20000410000 */
[----:B------:R-:W-:Y:S01]  /*18c30*/  ISETP.GE.OR P2, PT, R5, R226, !P2 ;  /* 0x000000e20500720c */ /* 0x000fe20005746670 */
[-C--:B------:R-:W-:Y:S01]  /*18c40*/  FMUL.FTZ R141, R174, R2.reuse ;  /* 0x00000002ae8d7220 */ /* 0x080fe20000410000 */
[----:B------:R-:W-:Y:S01]  /*18c50*/  IADD3 R4, R0, 0x19, RZ ;  /* 0x0000001900047810 */ /* 0x000fe20007ffe0ff */
[-C--:B------:R-:W-:Y:S01]  /*18c60*/  FMUL.FTZ R150, R175, R2.reuse ;  /* 0x00000002af967220 */ /* 0x080fe20000410000 */
[----:B------:R-:W-:Y:S01]  /*18c70*/  FSEL R27, R22, -INF , !P5 ;  /* 0xff800000161b7808 */ /* 0x000fe20006800000 */
[----:B------:R1:W1:Y:S01]  /*18c80*/  MUFU.TANH R168, R154 ;  /* 0x0000009a00a87308 */ /* 0x0002620000002400 */
[----:B----4-:R-:W-:Y:S01]  /*18c90*/  FSEL R26, R23, -INF , !P6 ;  /* 0xff800000171a7808 */ /* 0x010fe20007000000 */
[----:B--2---:R-:W-:Y:S01]  /*18ca0*/  FMUL.FTZ R153, R172, R2 ;  /* 0x00000002ac997220 */ /* 0x004fe20000410000 */
[----:B------:R-:W-:-:S02]  /*18cb0*/  FSEL R25, R136, -INF , !P2 ;  /* 0xff80000088197808 */ /* 0x000fc40005000000 */
[-C--:B------:R-:W-:Y:S02]  /*18cc0*/  ISETP.GE.AND P5, PT, R20, R225.reuse, PT ;  /* 0x000000e11400720c */ /* 0x080fe40003fa6270 */
[C---:B------:R-:W-:Y:S01]  /*18cd0*/  ISETP.GE.AND P6, PT, R5.reuse, R225, PT ;  /* 0x000000e10500720c */ /* 0x040fe20003fc6270 */
[----:B------:R-:W2:Y:S01]  /*18ce0*/  MUFU.TANH R167, R155 ;  /* 0x0000009b00a77308 */ /* 0x000ea20000002400 */
[----:B------:R-:W-:Y:S02]  /*18cf0*/  ISETP.GE.AND P2, PT, R4, R227, PT ;  /* 0x000000e30400720c */ /* 0x000fe40003f46270 */
[-C--:B------:R-:W-:Y:S02]  /*18d00*/  ISETP.GE.OR P5, PT, R20, R224.reuse, !P5 ;  /* 0x000000e01400720c */ /* 0x080fe40006fa6670 */
[----:B------:R-:W-:Y:S02]  /*18d10*/  ISETP.GE.OR P6, PT, R5, R224, !P6 ;  /* 0x000000e00500720c */ /* 0x000fe400077c6670 */
[----:B------:R-:W-:Y:S01]  /*18d20*/  ISETP.GE.OR P2, PT, R4, R226, !P2 ;  /* 0x000000e20400720c */ /* 0x000fe20005746670 */
[----:B------:R-:W4:Y:S01]  /*18d30*/  MUFU.TANH R19, R19 ;  /* 0x0000001300137308 */ /* 0x000f220000002400 */
[----:B------:R-:W-:Y:S01]  /*18d40*/  IADD3 R5, R0, 0x20, RZ ;  /* 0x0000002000057810 */ /* 0x000fe20007ffe0ff */
[----:B-1----:R-:W-:Y:S01]  /*18d50*/  FMUL.FTZ R154, R177, R2 ;  /* 0x00000002b19a7220 */ /* 0x002fe20000410000 */
[----:B------:R-:W-:-:S02]  /*18d60*/  FSEL R24, R32, -INF , !P2 ;  /* 0xff80000020187808 */ /* 0x000fc40005000000 */
[----:B---3--:R-:W-:Y:S02]  /*18d70*/  FSEL R23, R33, -INF , !P1 ;  /* 0xff80000021177808 */ /* 0x008fe40004800000 */
[----:B-----5:R-:W-:Y:S01]  /*18d80*/  FSEL R22, R28, -INF , !P5 ;  /* 0xff8000001c167808 */ /* 0x020fe20006800000 */
[----:B------:R-:W1:Y:S01]  /*18d90*/  MUFU.TANH R156, R156 ;  /* 0x0000009c009c7308 */ /* 0x000e620000002400 */
[C---:B------:R-:W-:Y:S02]  /*18da0*/  ISETP.GE.AND P2, PT, R4.reuse, R225, PT ;  /* 0x000000e10400720c */ /* 0x040fe40003f46270 */
[C---:B------:R-:W-:Y:S02]  /*18db0*/  ISETP.GE.AND P1, PT, R5.reuse, R227, PT ;  /* 0x000000e30500720c */ /* 0x040fe40003f26270 */
[C---:B------:R-:W-:Y:S02]  /*18dc0*/  ISETP.GE.AND P5, PT, R5.reuse, R225, PT ;  /* 0x000000e10500720c */ /* 0x040fe40003fa6270 */
[----:B------:R-:W-:Y:S01]  /*18dd0*/  ISETP.GE.OR P2, PT, R4, R224, !P2 ;  /* 0x000000e00400720c */ /* 0x000fe20005746670 */
[----:B------:R-:W3:Y:S01]  /*18de0*/  MUFU.TANH R169, R159 ;  /* 0x0000009f00a97308 */ /* 0x000ee20000002400 */
[----:B------:R-:W-:-:S02]  /*18df0*/  ISETP.GE.OR P1, PT, R5, R226, !P1 ;  /* 0x000000e20500720c */ /* 0x000fc40004f26670 */
[----:B------:R-:W-:Y:S02]  /*18e00*/  ISETP.GE.OR P5, PT, R5, R224, !P5 ;  /* 0x000000e00500720c */ /* 0x000fe40006fa6670 */
[C---:B------:R-:W-:Y:S02]  /*18e10*/  IADD3 R5, R0.reuse, 0x28, RZ ;  /* 0x0000002800057810 */ /* 0x040fe40007ffe0ff */
[----:B------:R-:W-:Y:S01]  /*18e20*/  IADD3 R4, R0, 0x29, RZ ;  /* 0x0000002900047810 */ /* 0x000fe20007ffe0ff */
[----:B------:R-:W5:Y:S01]  /*18e30*/  MUFU.TANH R153, R153 ;  /* 0x0000009900997308 */ /* 0x000f620000002400 */
[----:B------:R-:W-:Y:S02]  /*18e40*/  FSEL R20, R29, -INF , !P2 ;  /* 0xff8000001d147808 */ /* 0x000fe40005000000 */
[----:B------:R-:W-:Y:S02]  /*18e50*/  FSEL R180, R180, -INF , !P1 ;  /* 0xff800000b4b47808 */ /* 0x000fe40004800000 */
[----:B------:R-:W-:-:S02]  /*18e60*/  ISETP.GE.AND P2, PT, R5, R227, PT ;  /* 0x000000e30500720c */ /* 0x000fc40003f46270 */
[C---:B------:R-:W-:Y:S01]  /*18e70*/  ISETP.GE.AND P1, PT, R4.reuse, R227, PT ;  /* 0x000000e30400720c */ /* 0x040fe20003f26270 */
[----:B------:R-:W1:Y:S01]  /*18e80*/  MUFU.TANH R154, R154 ;  /* 0x0000009a009a7308 */ /* 0x000e620000002400 */
[-C--:B------:R-:W-:Y:S02]  /*18e90*/  ISETP.GE.OR P2, PT, R5, R226.reuse, !P2 ;  /* 0x000000e20500720c */ /* 0x080fe40005746670 */
[----:B------:R-:W-:Y:S02]  /*18ea0*/  ISETP.GE.OR P1, PT, R4, R226, !P1 ;  /* 0x000000e20400720c */ /* 0x000fe40004f26670 */
[----:B------:R-:W-:Y:S02]  /*18eb0*/  FSEL R176, R31, -INF , !P2 ;  /* 0xff8000001fb07808 */ /* 0x000fe40005000000 */
[----:B------:R-:W-:Y:S01]  /*18ec0*/  FSEL R171, R171, -INF , !P1 ;  /* 0xff800000abab7808 */ /* 0x000fe20004800000 */
[----:B------:R-:W1:Y:S01]  /*18ed0*/  MUFU.TANH R142, R142 ;  /* 0x0000008e008e7308 */ /* 0x000e620000002400 */
[----:B------:R-:W-:-:S02]  /*18ee0*/  ISETP.GE.AND P2, PT, R5, R225, PT ;  /* 0x000000e10500720c */ /* 0x000fc40003f46270 */
[----:B------:R-:W-:Y:S02]  /*18ef0*/  ISETP.GE.AND P1, PT, R4, R225, PT ;  /* 0x000000e10400720c */ /* 0x000fe40003f26270 */
[----:B------:R-:W-:Y:S02]  /*18f00*/  IADD3 R6, R0, 0x21, RZ ;  /* 0x0000002100067810 */ /* 0x000fe40007ffe0ff */
[-C--:B------:R-:W-:Y:S01]  /*18f10*/  ISETP.GE.OR P2, PT, R5, R224.reuse, !P2 ;  /* 0x000000e00500720c */ /* 0x080fe20005746670 */
[----:B------:R-:W1:Y:S01]  /*18f20*/  MUFU.TANH R140, R140 ;  /* 0x0000008c008c7308 */ /* 0x000e620000002400 */
[----:B------:R-:W-:Y:S02]  /*18f30*/  ISETP.GE.OR P1, PT, R4, R224, !P1 ;  /* 0x000000e00400720c */ /* 0x000fe40004f26670 */
[C---:B------:R-:W-:Y:S02]  /*18f40*/  IADD3 R5, R0.reuse, 0x30, RZ ;  /* 0x0000003000057810 */ /* 0x040fe40007ffe0ff */
[----:B------:R-:W-:-:S02]  /*18f50*/  IADD3 R4, R0, 0x31, RZ ;  /* 0x0000003100047810 */ /* 0x000fc40007ffe0ff */
[----:B------:R-:W-:Y:S01]  /*18f60*/  FSEL R21, R30, -INF , !P6 ;  /* 0xff8000001e157808 */ /* 0x000fe20007000000 */
[----:B------:R-:W-:Y:S01]  /*18f70*/  MUFU.TANH R143, R143 ;  /* 0x0000008f008f7308 */ /* 0x000fe20000002400 */
[----:B------:R-:W-:Y:S01]  /*18f80*/  BAR.SYNC.DEFER_BLOCKING 0x0 ;  /* 0x0000000000007b1d */ /* 0x000fe20000010000 */
[-C--:B------:R-:W-:Y:S02]  /*18f90*/  ISETP.GE.AND P6, PT, R6, R227.reuse, PT ;  /* 0x000000e30600720c */ /* 0x080fe40003fc6270 */
[----:B------:R-:W-:Y:S02]  /*18fa0*/  FSEL R170, R170, -INF , !P5 ;  /* 0xff800000aaaa7808 */ /* 0x000fe40006800000 */
[----:B------:R-:W-:Y:S02]  /*18fb0*/  FSEL R168, R168, -INF , !P2 ;  /* 0xff800000a8a87808 */ /* 0x000fe40005000000 */
[----:B--2---:R-:W-:Y:S01]  /*18fc0*/  FSEL R167, R167, -INF , !P1 ;  /* 0xff800000a7a77808 */ /* 0x004fe20004800000 */
[----:B------:R-:W2:Y:S01]  /*18fd0*/  MUFU.TANH R141, R141 ;  /* 0x0000008d008d7308 */ /* 0x000ea20000002400 */
[----:B------:R-:W-:-:S02]  /*18fe0*/  ISETP.GE.AND P5, PT, R5, R227, PT ;  /* 0x000000e30500720c */ /* 0x000fc40003fa6270 */
[C---:B------:R-:W-:Y:S02]  /*18ff0*/  ISETP.GE.AND P2, PT, R4.reuse, R227, PT ;  /* 0x000000e30400720c */ /* 0x040fe40003f46270 */
[----:B------:R-:W-:Y:S02]  /*19000*/  ISETP.GE.AND P1, PT, R4, R225, PT ;  /* 0x000000e10400720c */ /* 0x000fe40003f26270 */
[-C--:B------:R-:W-:Y:S01]  /*19010*/  ISETP.GE.OR P6, PT, R6, R226.reuse, !P6 ;  /* 0x000000e20600720c */ /* 0x080fe200077c6670 */
[----:B------:R-:W2:Y:S01]  /*19020*/  MUFU.TANH R150, R150 ;  /* 0x0000009600967308 */ /* 0x000ea20000002400 */
[-C--:B------:R-:W-:Y:S02]  /*19030*/  ISETP.GE.OR P5, PT, R5, R226.reuse, !P5 ;  /* 0x000000e20500720c */ /* 0x080fe40006fa6670 */
[C---:B------:R-:W-:Y:S02]  /*19040*/  ISETP.GE.OR P2, PT, R4.reuse, R226, !P2 ;  /* 0x000000e20400720c */ /* 0x040fe40005746670 */
[----:B------:R-:W-:-:S02]  /*19050*/  ISETP.GE.OR P1, PT, R4, R224, !P1 ;  /* 0x000000e00400720c */ /* 0x000fc40004f26670 */
[----:B------:R-:W-:Y:S02]  /*19060*/  IADD3 R4, R0, 0x38, RZ ;  /* 0x0000003800047810 */ /* 0x000fe40007ffe0ff */
[----:B----4-:R-:W-:Y:S02]  /*19070*/  FSEL R177, R19, -INF , !P6 ;  /* 0xff80000013b17808 */ /* 0x010fe40007000000 */
[----:B------:R-:W-:Y:S02]  /*19080*/  ISETP.GE.AND P6, PT, R6, R225, PT ;  /* 0x000000e10600720c */ /* 0x000fe40003fc6270 */
[----:B-1----:R-:W-:Y:S02]  /*19090*/  FSEL R156, R156, -INF , !P5 ;  /* 0xff8000009c9c7808 */ /* 0x002fe40006800000 */
[----:B------:R-:W-:Y:S02]  /*190a0*/  ISETP.GE.AND P5, PT, R4, R227, PT ;  /* 0x000000e30400720c */ /* 0x000fe40003fa6270 */
[----:B------:R-:W-:-:S02]  /*190b0*/  ISETP.GE.OR P6, PT, R6, R224, !P6 ;  /* 0x000000e00600720c */ /* 0x000fc400077c6670 */
[----:B------:R-:W-:Y:S02]  /*190c0*/  ISETP.GE.OR P5, PT, R4, R226, !P5 ;  /* 0x000000e20400720c */ /* 0x000fe40006fa6670 */
[----:B---3--:R-:W-:Y:S02]  /*190d0*/  FSEL R169, R169, -INF , !P6 ;  /* 0xff800000a9a97808 */ /* 0x008fe40007000000 */
[----:B------:R-:W-:Y:S02]  /*190e0*/  ISETP.GE.AND P6, PT, R5, R225, PT ;  /* 0x000000e10500720c */ /* 0x000fe40003fc6270 */
[----:B-----5:R-:W-:Y:S02]  /*190f0*/  FSEL R153, R153, -INF , !P5 ;  /* 0xff80000099997808 */ /* 0x020fe40006800000 */
[----:B------:R-:W-:Y:S02]  /*19100*/  ISETP.GT.AND P5, PT, R223, R210, PT ;  /* 0x000000d2df00720c */ /* 0x000fe40003fa4270 */
        /* <DEDUP_REMOVED lines=11> */
[----:B--2---:R-:W-:Y:S02]  /*191c0*/  FSEL R141, R141, -INF , !P2 ;  /* 0xff8000008d8d7808 */ /* 0x004fe40005000000 */
        /* <DEDUP_REMOVED lines=23> */
[----:B------:R-:W-:-:S02]  /*19340*/  IMAD.HI.U32 R10, R29, R10, R28 ;  /* 0x0000000a1d0a7227 */ /* 0x000fc400078e001c */
[----:B------:R-:W2:Y:S04]  /*19350*/  LD.E.64 R28, [R236.64+0x20] ;  /* 0x00002004ec1c7980 */ /* 0x000ea8000c101b00 */
        /* <DEDUP_REMOVED lines=13> */
[----:B------:R-:W-:Y:S02]  /*19430*/  ISETP.NE.AND P1, PT, R9, RZ, PT ;  /* 0x000000ff0900720c */ /* 0x000fe40003f25270 */
        /* <DEDUP_REMOVED lines=28> */
.L_x_2720:
[----:B------:R-:W-:Y:S02]  /*19600*/  ULDC.64 UR4, c[0x0][0x118] ;  /* 0x0000460000047ab9 */ /* 0x000fe40000000a00 */
[----:B------:R-:W2:Y:S02]  /*19610*/  LD.E R7, [R236.64+0x38] ;  /* 0x00003804ec077980 */ /* 0x000ea4000c101900 */
[----:B--2---:R-:W-:-:S04]  /*19620*/  LEA R7, -R7, RZ, 0x6 ;  /* 0x000000ff07077211 */ /* 0x004fc800078e31ff */
[----:B------:R-:W-:Y:S02]  /*19630*/  SHF.R.S32.HI R4, RZ, 0x1f, R7 ;  /* 0x0000001fff047819 */ /* 0x000fe40000011407 */
.L_x_2721:
[----:B------:R-:W-:Y:S05]  /*19640*/  BSYNC B0 ;  /* 0x0000000000007941 */ /* 0x000fea0003800000 */
.L_x_2719:
        /* <DEDUP_REMOVED lines=100> */
.L_x_2718:
[----:B------:R-:W-:Y:S05]  /*19c90*/  BSYNC B1 ;  /* 0x0000000000017941 */ /* 0x000fea0003800000 */
.L_x_2717:
[----:B------:R-:W-:Y:S01]  /*19ca0*/  ULDC.64 UR4, c[0x0][0x118] ;  /* 0x0000460000047ab9 */ /* 0x000fe20000000a00 */
[----:B-1----:R-:W-:Y:S01]  /*19cb0*/  FMNMX.FTZ R5, R132, R133, !PT ;  /* 0x0000008584057209 */ /* 0x002fe20007810000 */
[----:B------:R-:W2:Y:S01]  /*19cc0*/  LD.E R152, [R236.64+0xdc] ;  /* 0x0000dc04ec987980 */ /* 0x000ea2000c101900 */
        /* <DEDUP_REMOVED lines=18> */
[----:B------:R-:W-:-:S04]  /*19df0*/  FMNMX.FTZ R0, R180, R5, !PT ;  /* 0x00000005b4007209 */ /* 0x000fc80007810000 */
[----:B------:R-:W-:-:S04]  /*19e00*/  FMNMX.FTZ R5, R177, R0, !PT ;  /* 0x00000000b1057209 */ /* 0x000fc80007810000 */
[----:B------:R-:W-:-:S04]  /*19e10*/  FMNMX.FTZ R0, R176, R5, !PT ;  /* 0x00000005b0007209 */ /* 0x000fc80007810000 */
[----:B------:R-:W-:Y:S02]  /*19e20*/  FMNMX.FTZ R5, R171, R0, !PT ;  /* 0x00000000ab057209 */ /* 0x000fe40007810000 */
[----:B------:R-:W-:Y:S02]  /*19e30*/  FMNMX.FTZ R0, R170, R7, !PT ;  /* 0x00000007aa007209 */ /* 0x000fe40007810000 */
[----:B------:R-:W-:-:S04]  /*19e40*/  FMNMX.FTZ R5, R156, R5, !PT ;  /* 0x000000059c057209 */ /* 0x000fc80007810000 */
[----:B------:R-:W-:Y:S02]  /*19e50*/  FMNMX.FTZ R2, R154, R5, !PT ;  /* 0x000000059a027209 */ /* 0x000fe40007810000 */
[----:B------:R-:W-:Y:S02]  /*19e60*/  FMNMX.FTZ R5, R169, R0, !PT ;  /* 0x00000000a9057209 */ /* 0x000fe40007810000 */
[----:B------:R-:W-:Y:S02]  /*19e70*/  FMNMX.FTZ R2, R153, R2, !PT ;  /* 0x0000000299027209 */ /* 0x000fe40007810000 */
[----:B------:R-:W-:Y:S02]  /*19e80*/  FMNMX.FTZ R0, R168, R5, !PT ;  /* 0x00000005a8007209 */ /* 0x000fe40007810000 */
        /* <DEDUP_REMOVED lines=25> */
[----:B------:R1:W2:Y:S02]  /*1a020*/  MUFU.EX2 R3, R8 ;  /* 0x0000000800037308 */ /* 0x0002a40000000800 */
[----:B------:R-:W-:-:S02]  /*1a030*/  FFMA.FTZ R134, R13, R152, -R155 ;  /* 0x000000980d867223 */ /* 0x000fc4000001089b */
[-CC-:B------:R-:W-:Y:S02]  /*1a040*/  FFMA.FTZ R2, R12, R152.reuse, -R151.reuse ;  /* 0x000000980c027223 */ /* 0x180fe40000010897 */
[-CC-:B------:R-:W-:Y:S02]  /*1a050*/  FFMA.FTZ R0, R14, R152.reuse, -R151.reuse ;  /* 0x000000980e007223 */ /* 0x180fe40000010897 */
[-C--:B------:R-:W-:Y:S01]  /*1a060*/  FFMA.FTZ R149, R15, R152.reuse, -R151 ;  /* 0x000000980f957223 */ /* 0x080fe20000010897 */
[----:B------:R-:W-:Y:S01]  /*1a070*/  MUFU.EX2 R134, R134 ;  /* 0x0000008600867308 */ /* 0x000fe20000000800 */
[----:B------:R-:W3:Y:S01]  /*1a080*/  LDSM.16.MT88.4 R12, [R204+0xc000] ;  /* 0x00c00000cc0c783b */ /* 0x000ee20000004200 */
[-CC-:B------:R-:W-:Y:S02]  /*1a090*/  FFMA.FTZ R146, R133, R152.reuse, -R155.reuse ;  /* 0x0000009885927223 */ /* 0x180fe4000001089b */
[-CC-:B------:R-:W-:Y:S02]  /*1a0a0*/  FFMA.FTZ R144, R16, R152.reuse, -R155.reuse ;  /* 0x0000009810907223 */ /* 0x180fe4000001089b */
[-C--:B------:R-:W-:Y:S01]  /*1a0b0*/  FFMA.FTZ R145, R17, R152.reuse, -R155 ;  /* 0x0000009811917223 */ /* 0x080fe2000001089b */
[----:B-1----:R-:W-:Y:S01]  /*1a0c0*/  LDSM.16.MT88.4 R8, [R203+0xc000] ;  /* 0x00c00000cb08783b */ /* 0x002fe20000004200 */
[----:B------:R-:W-:Y:S01]  /*1a0d0*/  FFMA.FTZ R133, R18, R152, -R151 ;  /* 0x0000009812857223 */ /* 0x000fe20000010897 */
[----:B------:R-:W-:Y:S01]  /*1a0e0*/  MUFU.EX2 R146, R146 ;  /* 0x0000009200927308 */ /* 0x000fe20000000800 */
[----:B------:R-:W-:Y:S01]  /*1a0f0*/  FMUL.FTZ R132, R152, R5 ;  /* 0x0000000598847220 */ /* 0x000fe20000410000 */
[----:B------:R-:W1:Y:S01]  /*1a100*/  LDSM.16.MT88.4 R16, [R205+0xc000] ;  /* 0x00c00000cd10783b */ /* 0x000e620000004200 */
[----:B--2---:R-:W-:-:S02]  /*1a110*/  FMUL.FTZ R120, R120, R3 ;  /* 0x0000000378787220 */ /* 0x004fc40000410000 */
[-C--:B------:R-:W-:Y:S02]  /*1a120*/  FMUL.FTZ R121, R121, R3.reuse ;  /* 0x0000000379797220 */ /* 0x080fe40000410000 */
[-C--:B------:R-:W-:Y:S01]  /*1a130*/  FMUL.FTZ R116, R116, R3.reuse ;  /* 0x0000000374747220 */ /* 0x080fe20000410000 */
[----:B------:R-:W2:Y:S01]  /*1a140*/  MUFU.EX2 R144, R144 ;  /* 0x0000009000907308 */ /* 0x000ea20000000800 */
[-C--:B------:R-:W-:Y:S02]  /*1a150*/  FMUL.FTZ R117, R117, R3.reuse ;  /* 0x0000000375757220 */ /* 0x080fe40000410000 */
[-C--:B------:R-:W-:Y:S02]  /*1a160*/  FMUL.FTZ R128, R128, R3.reuse ;  /* 0x0000000380807220 */ /* 0x080fe40000410000 */
[-C--:B------:R-:W-:Y:S02]  /*1a170*/  FMUL.FTZ R129, R129, R3.reuse ;  /* 0x0000000381817220 */ /* 0x080fe40000410000 */
[-C--:B------:R-:W-:Y:S01]  /*1a180*/  FMUL.FTZ R124, R124, R3.reuse ;  /* 0x000000037c7c7220 */ /* 0x080fe20000410000 */
[----:B------:R-:W4:Y:S01]  /*1a190*/  MUFU.EX2 R145, R145 ;  /* 0x0000009100917308 */ /* 0x000f220000000800 */
[----:B------:R-:W-:-:S02]  /*1a1a0*/  FMUL.FTZ R125, R125, R3 ;  /* 0x000000037d7d7220 */ /* 0x000fc40000410000 */
[-C--:B------:R-:W-:Y:S02]  /*1a1b0*/  FMUL.FTZ R112, R112, R3.reuse ;  /* 0x0000000370707220 */ /* 0x080fe40000410000 */
[-C--:B------:R-:W-:Y:S02]  /*1a1c0*/  FMUL.FTZ R113, R113, R3.reuse ;  /* 0x0000000371717220 */ /* 0x080fe40000410000 */
[-C--:B------:R-:W-:Y:S01]  /*1a1d0*/  FMUL.FTZ R108, R108, R3.reuse ;  /* 0x000000036c6c7220 */ /* 0x080fe20000410000 */
[----:B------:R-:W-:Y:S01]  /*1a1e0*/  MUFU.EX2 R133, R133 ;  /* 0x0000008500857308 */ /* 0x000fe20000000800 */
[----:B--2---:R-:W-:Y:S01]  /*1a1f0*/  F2FP.BF16.PACK_AB R4, R144, R146 ;  /* 0x000000929004723e */ /* 0x004fe200000010ff */
[-C--:B------:R-:W-:Y:S02]  /*1a200*/  FMUL.FTZ R109, R109, R3.reuse ;  /* 0x000000036d6d7220 */ /* 0x080fe40000410000 */
[-C--:B------:R-:W-:Y:S02]  /*1a210*/  FMUL.FTZ R36, R36, R3.reuse ;  /* 0x0000000324247220 */ /* 0x080fe40000410000 */
[----:B------:R-:W-:-:S02]  /*1a220*/  FMUL.FTZ R37, R37, R3 ;  /* 0x0000000325257220 */ /* 0x000fc40000410000 */
[----:B------:R-:W2:Y:S01]  /*1a230*/  MUFU.EX2 R2, R2 ;  /* 0x0000000200027308 */ /* 0x000ea20000000800 */
[----:B----4-:R-:W-:Y:S01]  /*1a240*/  F2FP.BF16.PACK_AB R6, R134, R145 ;  /* 0x000000918606723e */ /* 0x010fe200000010ff */
[-C--:B------:R-:W-:Y:S02]  /*1a250*/  FMUL.FTZ R40, R40, R3.reuse ;  /* 0x0000000328287220 */ /* 0x080fe40000410000 */
[-C--:B------:R-:W-:Y:S02]  /*1a260*/  FMUL.FTZ R41, R41, R3.reuse ;  /* 0x0000000329297220 */ /* 0x080fe40000410000 */
[-C--:B------:R-:W-:Y:S02]  /*1a270*/  FMUL.FTZ R104, R104, R3.reuse ;  /* 0x0000000368687220 */ /* 0x080fe40000410000 */
[----:B------:R-:W-:Y:S01]  /*1a280*/  MUFU.EX2 R0, R0 ;  /* 0x0000000000007308 */ /* 0x000fe20000000800 */
[-C--:B------:R-:W-:Y:S02]  /*1a290*/  FMUL.FTZ R105, R105, R3.reuse ;  /* 0x0000000369697220 */ /* 0x080fe40000410000 */
[----:B------:R-:W-:-:S02]  /*1a2a0*/  FMUL.FTZ R100, R100, R3 ;  /* 0x0000000364647220 */ /* 0x000fc40000410000 */
[-C--:B------:R-:W-:Y:S02]  /*1a2b0*/  FMUL.FTZ R101, R101, R3.reuse ;  /* 0x0000000365657220 */ /* 0x080fe40000410000 */
[----:B------:R-:W-:Y:S01]  /*1a2c0*/  FMUL.FTZ R44, R44, R3 ;  /* 0x000000032c2c7220 */ /* 0x000fe20000410000 */
[----:B------:R-:W4:Y:S01]  /*1a2d0*/  MUFU.EX2 R149, R149 ;  /* 0x0000009500957308 */ /* 0x000f220000000800 */
[----:B--2---:R-:W-:Y:S01]  /*1a2e0*/  F2FP.BF16.PACK_AB R5, R2, R133 ;  /* 0x000000850205723e */ /* 0x004fe200000010ff */
[-C--:B------:R-:W-:Y:S02]  /*1a2f0*/  FMUL.FTZ R45, R45, R3.reuse ;  /* 0x000000032d2d7220 */ /* 0x080fe40000410000 */
[-C--:B------:R-:W-:Y:S02]  /*1a300*/  FMUL.FTZ R48, R48, R3.reuse ;  /* 0x0000000330307220 */ /* 0x080fe40000410000 */
[-C--:B------:R-:W-:Y:S02]  /*1a310*/  FMUL.FTZ R49, R49, R3.reuse ;  /* 0x0000000331317220 */ /* 0x080fe40000410000 */
[----:B------:R-:W2:Y:S01]  /*1a320*/  MUFU.EX2 R132, R132 ;  /* 0x0000008400847308 */ /* 0x000ea20000000800 */
[----:B------:R-:W-:-:S02]  /*1a330*/  FMUL.FTZ R60, R60, R3 ;  /* 0x000000033c3c7220 */ /* 0x000fc40000410000 */
[-C--:B------:R-:W-:Y:S02]  /*1a340*/  FMUL.FTZ R61, R61, R3.reuse ;  /* 0x000000033d3d7220 */ /* 0x080fe40000410000 */
[-C--:B------:R-:W-:Y:S02]  /*1a350*/  FMUL.FTZ R64, R64, R3.reuse ;  /* 0x0000000340407220 */ /* 0x080fe40000410000 */
[-C--:B------:R-:W-:Y:S01]  /*1a360*/  FMUL.FTZ R65, R65, R3.reuse ;  /* 0x0000000341417220 */ /* 0x080fe20000410000 */
[----:B----4-:R-:W-:Y:S01]  /*1a370*/  F2FP.BF16.PACK_AB R7, R149, R0 ;  /* 0x000000009507723e */ /* 0x010fe200000010ff */
[-C--:B------:R-:W-:Y:S02]  /*1a380*/  FMUL.FTZ R52, R52, R3.reuse ;  /* 0x0000000334347220 */ /* 0x080fe40000410000 */
[-C--:B------:R-:W-:Y:S02]  /*1a390*/  FMUL.FTZ R53, R53, R3.reuse ;  /* 0x0000000335357220 */ /* 0x080fe40000410000 */
[----:B------:R-:W-:-:S02]  /*1a3a0*/  FMUL.FTZ R56, R56, R3 ;  /* 0x0000000338387220 */ /* 0x000fc40000410000 */
[----:B------:R-:W-:Y:S02]  /*1a3b0*/  FMUL.FTZ R57, R57, R3 ;  /* 0x0000000339397220 */ /* 0x000fe40000410000 */
[-C--:B--2---:R-:W-:Y:S02]  /*1a3c0*/  FMUL.FTZ R122, R122, R132.reuse ;  /* 0x000000847a7a7220 */ /* 0x084fe40000410000 */
[-C--:B------:R-:W-:Y:S02]  /*1a3d0*/  FMUL.FTZ R123, R123, R132.reuse ;  /* 0x000000847b7b7220 */ /* 0x080fe40000410000 */
[-C--:B------:R-:W-:Y:S02]  /*1a3e0*/  FMUL.FTZ R118, R118, R132.reuse ;  /* 0x0000008476767220 */ /* 0x080fe40000410000 */
[-C--:B------:R-:W-:Y:S02]  /*1a3f0*/  FMUL.FTZ R119, R119, R132.reuse ;  /* 0x0000008477777220 */ /* 0x080fe40000410000 */
[-C--:B------:R-:W-:Y:S01]  /*1a400*/  FMUL.FTZ R130, R130, R132.reuse ;  /* 0x0000008482827220 */ /* 0x080fe20000410000 */
[----:B---3--:R-:W-:Y:S01]  /*1a410*/  HMMA.16816.F32.BF16 R120, R4, R12, R120 ;  /* 0x0000000c0478723c */ /* 0x008fe20000041878 */
[----:B------:R-:W-:-:S02]  /*1a420*/  FMUL.FTZ R131, R131, R132 ;  /* 0x0000008483837220 */ /* 0x000fc40000410000 */
[-C--:B------:R-:W-:Y:S02]  /*1a430*/  FMUL.FTZ R126, R126, R132.reuse ;  /* 0x000000847e7e7220 */ /* 0x080fe40000410000 */
[-C--:B------:R-:W-:Y:S02]  /*1a440*/  FMUL.FTZ R127, R127, R132.reuse ;  /* 0x000000847f7f7220 */ /* 0x080fe40000410000 */
[-C--:B------:R-:W-:Y:S01]  /*1a450*/  FMUL.FTZ R114, R114, R132.reuse ;  /* 0x0000008472727220 */ /* 0x080fe20000410000 */
[----:B------:R-:W-:Y:S01]  /*1a460*/  HMMA.16816.F32.BF16 R116, R4, R14, R116 ;  /* 0x0000000e0474723c */ /* 0x000fe20000041874 */
[----:B------:R-:W2:Y:S01]  /*1a470*/  LDSM.16.MT88.4 R12, [R205+0xe000] ;  /* 0x00e00000cd0c783b */ /* 0x000ea20000004200 */
[-C--:B------:R-:W-:Y:S02]  /*1a480*/  FMUL.FTZ R115, R115, R132.reuse ;  /* 0x0000008473737220 */ /* 0x080fe40000410000 */
[-C--:B------:R-:W-:Y:S02]  /*1a490*/  FMUL.FTZ R110, R110, R132.reuse ;  /* 0x000000846e6e7220 */ /* 0x080fe40000410000 */
[----:B------:R-:W-:-:S02]  /*1a4a0*/  FMUL.FTZ R111, R111, R132 ;  /* 0x000000846f6f7220 */ /* 0x000fc40000410000 */
        /* <DEDUP_REMOVED lines=10> */
[C---:B------:R-:W-:Y:S01]  /*1a550*/  HMMA.16816.F32.BF16 R112, R4.reuse, R8, R112 ;  /* 0x000000080470723c */ /* 0x040fe20000041870 */
        /* <DEDUP_REMOVED lines=20> */
[----:B-1----:R-:W-:Y:S01]  /*1a6a0*/  HMMA.16816.F32.BF16 R104, R4, R16, R104 ;  /* 0x000000100468723c */ /* 0x002fe20000041868 */
[----:B------:R-:W-:-:S02]  /*1a6b0*/  FMUL.FTZ R70, R70, R132 ;  /* 0x0000008446467220 */ /* 0x000fc40000410000 */
[-C--:B------:R-:W-:Y:S02]  /*1a6c0*/  FMUL.FTZ R71, R71, R132.reuse ;  /* 0x0000008447477220 */ /* 0x080fe40000410000 */
[-C--:B------:R-:W-:Y:S02]  /*1a6d0*/  FMUL.FTZ R72, R72, R3.reuse ;  /* 0x0000000348487220 */ /* 0x080fe40000410000 */
[-C--:B------:R-:W-:Y:S01]  /*1a6e0*/  FMUL.FTZ R73, R73, R3.reuse ;  /* 0x0000000349497220 */ /* 0x080fe20000410000 */
[----:B------:R-:W-:Y:S01]  /*1a6f0*/  HMMA.16816.F32.BF16 R100, R4, R18, R100 ;  /* 0x000000120464723c */ /* 0x000fe20000041864 */
[----:B------:R-:W1:Y:S01]  /*1a700*/  LDSM.16.MT88.4 R16, [R203+0xe000] ;  /* 0x00e00000cb10783b */ /* 0x000e620000004200 */
[-C--:B------:R-:W-:Y:S02]  /*1a710*/  FMUL.FTZ R74, R74, R132.reuse ;  /* 0x000000844a4a7220 */ /* 0x080fe40000410000 */
[----:B------:R-:W-:Y:S02]  /*1a720*/  FMUL.FTZ R75, R75, R132 ;  /* 0x000000844b4b7220 */ /* 0x000fe40000410000 */
[----:B------:R-:W-:-:S02]  /*1a730*/  FMUL.FTZ R84, R84, R3 ;  /* 0x0000000354547220 */ /* 0x000fc40000410000 */
[C---:B---3--:R-:W-:Y:S01]  /*1a740*/  HMMA.16816.F32.BF16 R44, R4.reuse, R8, R44 ;  /* 0x00000008042c723c */ /* 0x048fe2000004182c */
[-C--:B------:R-:W-:Y:S02]  /*1a750*/  FMUL.FTZ R85, R85, R3.reuse ;  /* 0x0000000355557220 */ /* 0x080fe40000410000 */
[-C--:B------:R-:W-:Y:S02]  /*1a760*/  FMUL.FTZ R86, R86, R132.reuse ;  /* 0x0000008456567220 */ /* 0x080fe40000410000 */
[----:B------:R-:W-:Y:S02]  /*1a770*/  FMUL.FTZ R87, R87, R132 ;  /* 0x0000008457577220 */ /* 0x000fe40000410000 */
[-C--:B------:R-:W-:Y:S01]  /*1a780*/  FMUL.FTZ R88, R88, R3.reuse ;  /* 0x0000000358587220 */ /* 0x080fe20000410000 */
[----:B------:R-:W-:Y:S01]  /*1a790*/  HMMA.16816.F32.BF16 R48, R4, R10, R48 ;  /* 0x0000000a0430723c */ /* 0x000fe20000041830 */
[----:B------:R-:W3:Y:S01]  /*1a7a0*/  LDSM.16.MT88.4 R8, [R205+0x10000] ;  /* 0x01000000cd08783b */ /* 0x000ee20000004200 */
[----:B------:R-:W-:-:S02]  /*1a7b0*/  FMUL.FTZ R89, R89, R3 ;  /* 0x0000000359597220 */ /* 0x000fc40000410000 */
[-C--:B------:R-:W-:Y:S02]  /*1a7c0*/  FMUL.FTZ R90, R90, R132.reuse ;  /* 0x000000845a5a7220 */ /* 0x080fe40000410000 */
[----:B------:R-:W-:Y:S02]  /*1a7d0*/  FMUL.FTZ R91, R91, R132 ;  /* 0x000000845b5b7220 */ /* 0x000fe40000410000 */
[-CC-:B------:R-:W-:Y:S01]  /*1a7e0*/  FFMA.FTZ R157, R27, R152.reuse, -R155.reuse ;  /* 0x000000981b9d7223 */ /* 0x180fe2000001089b */
[C---:B--2---:R-:W-:Y:S01]  /*1a7f0*/  HMMA.16816.F32.BF16 R60, R4.reuse, R12, R60 ;  /* 0x0000000c043c723c */ /* 0x044fe2000004183c */
[-CC-:B------:R-:W-:Y:S02]  /*1a800*/  FFMA.FTZ R158, R26, R152.reuse, -R155.reuse ;  /* 0x000000981a9e7223 */ /* 0x180fe4000001089b */
        /* <DEDUP_REMOVED lines=11> */
[C---:B-1----:R-:W-:Y:S01]  /*1a8c0*/  HMMA.16816.F32.BF16 R52, R4.reuse, R16, R52 ;  /* 0x000000100434723c */ /* 0x042fe20000041834 */
[-C--:B------:R-:W-:Y:S01]  /*1a8d0*/  FMUL.FTZ R76, R76, R3.reuse ;  /* 0x000000034c4c7220 */ /* 0x080fe20000410000 */
[----:B------:R-:W-:Y:S01]  /*1a8e0*/  LDSM.16.MT88.4 R20, [R204+0xe800] ;  /* 0x00e80000cc14783b */ /* 0x000fe20000004200 */
        /* <DEDUP_REMOVED lines=8> */
[----:B------:R-:W-:Y:S01]  /*1a970*/  MUFU.EX2 R160, R160 ;  /* 0x000000a000a07308 */ /* 0x000fe20000000800 */
[C---:B---3--:R-:W-:Y:S01]  /*1a980*/  HMMA.16816.F32.BF16 R68, R4.reuse, R8, R68 ;  /* 0x000000080444723c */ /* 0x048fe20000041844 */
[-C--:B------:R-:W-:Y:S02]  /*1a990*/  FMUL.FTZ R82, R82, R132.reuse ;  /* 0x0000008452527220 */ /* 0x080fe40000410000 */
        /* <DEDUP_REMOVED lines=15> */
[-CC-:B------:R-:W-:Y:S01]  /*1aa90*/  FFMA.FTZ R172, R180, R152.reuse, -R155.reuse ;  /* 0x00000098b4ac7223 */ /* 0x180fe2000001089b */
[----:B------:R-:W-:Y:S01]  /*1aaa0*/  HMMA.16816.F32.BF16 R88, R4, R14, R88 ;  /* 0x0000000e0458723c */ /* 0x000fe20000041858 */
[----:B------:R-:W2:Y:S01]  /*1aab0*/  LDSM.16.MT88.4 R12, [R205+0xc800] ;  /* 0x00c80000cd0c783b */ /* 0x000ea20000004200 */
[----:B------:R-:W-:-:S02]  /*1aac0*/  FFMA.FTZ R175, R177, R152, -R155 ;  /* 0x00000098b1af7223 */ /* 0x000fc4000001089b */
[-CC-:B------:R-:W-:Y:S02]  /*1aad0*/  FFMA.FTZ R173, R176, R152.reuse, -R155.reuse ;  /* 0x00000098b0ad7223 */ /* 0x180fe4000001089b */
[----:B------:R-:W2:Y:S01]  /*1aae0*/  MUFU.EX2 R163, R163 ;  /* 0x000000a300a37308 */ /* 0x000ea20000000800 */
[-C--:B------:R-:W-:Y:S01]  /*1aaf0*/  FFMA.FTZ R174, R171, R152.reuse, -R155 ;  /* 0x00000098abae7223 */ /* 0x080fe2000001089b */
[C---:B-1----:R-:W-:Y:S01]  /*1ab00*/  HMMA.16816.F32.BF16 R76, R4.reuse, R16, R76 ;  /* 0x00000010044c723c */ /* 0x042fe2000004184c */
[-CC-:B------:R-:W-:Y:S02]  /*1ab10*/  FFMA.FTZ R170, R170, R152.reuse, -R151.reuse ;  /* 0x00000098aaaa7223 */ /* 0x180fe40000010897 */
[-CC-:B------:R-:W-:Y:S02]  /*1ab20*/  FFMA.FTZ R169, R169, R152.reuse, -R151.reuse ;  /* 0x00000098a9a97223 */ /* 0x180fe40000010897 */
[-CC-:B------:R-:W-:Y:S01]  /*1ab30*/  FFMA.FTZ R168, R168, R152.reuse, -R151.reuse ;  /* 0x00000098a8a87223 */ /* 0x180fe20000010897 */
[----:B------:R-:W1:Y:S01]  /*1ab40*/  MUFU.EX2 R172, R172 ;  /* 0x000000ac00ac7308 */ /* 0x000e620000000800 */
[-C--:B------:R-:W-:Y:S01]  /*1ab50*/  FFMA.FTZ R167, R167, R152.reuse, -R151 ;  /* 0x00000098a7a77223 */ /* 0x080fe20000010897 */
[----:B------:R-:W-:Y:S01]  /*1ab60*/  HMMA.16816.F32.BF16 R80, R4, R18, R80 ;  /* 0x000000120450723c */ /* 0x000fe20000041850 */
[----:B------:R-:W1:Y:S01]  /*1ab70*/  LDSM.16.MT88.4 R16, [R203+0xe800] ;  /* 0x00e80000cb10783b */ /* 0x000e620000004200 */
        /* <DEDUP_REMOVED lines=9> */
[-CC-:B------:R-:W-:Y:S01]  /*1ac10*/  FFMA.FTZ R177, R141, R152.reuse, -R151.reuse ;  /* 0x000000988db17223 */ /* 0x180fe20000010897 */
[----:B------:R-:W-:Y:S01]  /*1ac20*/  HMMA.16816.F32.BF16 R96, R4, R10, R96 ;  /* 0x0000000a0460723c */ /* 0x000fe20000041860 */
[----:B------:R-:W-:Y:S01]  /*1ac30*/  LDSM.16.MT88.4 R8, [R202+0xe800] ;  /* 0x00e80000ca08783b */ /* 0x000fe20000004200 */
[----:B------:R-:W-:-:S02]  /*1ac40*/  FFMA.FTZ R150, R150, R152, -R151 ;  /* 0x0000009896967223 */ /* 0x000fc40000010897 */
[----:B------:R-:W-:Y:S01]  /*1ac50*/  FFMA.FTZ R3, R231, R3, R146 ;  /* 0x00000003e7037223 */ /* 0x000fe20000010092 */
[----:B------:R-:W-:Y:S01]  /*1ac60*/  LDSM.16.MT88.4 R140, [R204+0xd800] ;  /* 0x00d80000cc8c783b */ /* 0x000fe20000004200 */
[----:B------:R-:W1:Y:S01]  /*1ac70*/  MUFU.EX2 R174, R174 ;  /* 0x000000ae00ae7308 */ /* 0x000e620000000800 */
[----:B----4-:R-:W-:Y:S01]  /*1ac80*/  F2FP.BF16.PACK_AB R4, R158, R157 ;  /* 0x0000009d9e04723e */ /* 0x010fe200000010ff */
[----:B------:R-:W-:Y:S01]  /*1ac90*/  FFMA.FTZ R133, R229, R132, R133 ;  /* 0x00000084e5857223 */ /* 0x000fe20000010085 */
[----:B-----5:R-:W-:Y:S01]  /*1aca0*/  F2FP.BF16.PACK_AB R5, R166, R161 ;  /* 0x000000a1a605723e */ /* 0x020fe200000010ff */
[----:B------:R-:W-:Y:S01]  /*1acb0*/  FADD.FTZ R144, R144, R3 ;  /* 0x0000000390907221 */ /* 0x000fe20000010000 */
[----:B------:R-:W-:Y:S01]  /*1acc0*/  F2FP.BF16.PACK_AB R6, R160, R159 ;  /* 0x0000009fa006723e */ /* 0x000fe200000010ff */
[----:B------:R-:W-:Y:S01]  /*1acd0*/  FADD.FTZ R3, R2, R133 ;  /* 0x0000008502037221 */ /* 0x000fe20000010000 */
[----:B--2---:R-:W-:Y:S01]  /*1ace0*/  F2FP.BF16.PACK_AB R7, R163, R162 ;  /* 0x000000a2a307723e */ /* 0x004fe200000010ff */
[----:B------:R-:W-:Y:S01]  /*1acf0*/  MUFU.EX2 R170, R170 ;  /* 0x000000aa00aa7308 */ /* 0x000fe20000000800 */
[----:B------:R-:W-:Y:S01]  /*1ad00*/  FADD.FTZ R145, R145, R144 ;  /* 0x0000009091917221 */ /* 0x000fe20000010000 */
[----:B------:R-:W-:Y:S01]  /*1ad10*/  MOV R132, R148 ;  /* 0x0000009400847202 */ /* 0x000fe20000000f00 */
[----:B------:R-:W-:-:S02]  /*1ad20*/  FADD.FTZ R0, R0, R3 ;  /* 0x0000000300007221 */ /* 0x000fc40000010000 */
[----:B------:R-:W-:Y:S01]  /*1ad30*/  FADD.FTZ R134, R134, R145 ;  /* 0x0000009186867221 */ /* 0x000fe20000010000 */
[C---:B------:R-:W-:Y:S01]  /*1ad40*/  HMMA.16816.F32.BF16 R128, R4.reuse, R12, R128 ;  /* 0x0000000c0480723c */ /* 0x040fe20000041880 */
        /* <DEDUP_REMOVED lines=11> */
[----:B------:R-:W-:Y:S01]  /*1ae00*/  HMMA.16816.F32.BF16 R36, R4, R24, R36 ;  /* 0x000000180424723c */ /* 0x000fe20000041824 */
[----:B------:R-:W-:Y:S01]  /*1ae10*/  FADD.FTZ R3, R160, R159 ;  /* 0x0000009fa0037221 */ /* 0x000fe20000010000 */
[----:B------:R-:W5:Y:S01]  /*1ae20*/  MUFU.EX2 R167, R167 ;  /* 0x000000a700a77308 */ /* 0x000f620000000800 */
[----:B------:R-:W-:Y:S02]  /*1ae30*/  FADD.FTZ R163, R163, R162 ;  /* 0x000000a2a3a37221 */ /* 0x000fe40000010000 */
[----:B-1----:R-:W-:-:S03]  /*1ae40*/  FADD.FTZ R0, R172, R3 ;  /* 0x00000003ac007221 */ /* 0x002fc60000010000 */
[----:B------:R-:W-:Y:S01]  /*1ae50*/  HMMA.16816.F32.BF16 R40, R4, R26, R40 ;  /* 0x0000001a0428723c */ /* 0x000fe20000041828 */
[----:B------:R-:W1:Y:S01]  /*1ae60*/  LDSM.16.MT88.4 R24, [R204+0x10800] ;  /* 0x01080000cc18783b */ /* 0x000e620000004200 */
[----:B------:R-:W-:Y:S01]  /*1ae70*/  MUFU.EX2 R156, R156 ;  /* 0x0000009c009c7308 */ /* 0x000fe20000000800 */
[----:B------:R-:W-:-:S04]  /*1ae80*/  FADD.FTZ R0, R175, R0 ;  /* 0x00000000af007221 */ /* 0x000fc80000010000 */
[----:B---3--:R-:W-:Y:S01]  /*1ae90*/  FADD.FTZ R3, R173, R0 ;  /* 0x00000000ad037221 */ /* 0x008fe20000010000 */
[----:B------:R-:W-:Y:S02]  /*1aea0*/  HMMA.16816.F32.BF16 R44, R4, R20, R44 ;  /* 0x00000014042c723c */ /* 0x000fe4000004182c */
[----:B------:R-:W3:Y:S01]  /*1aeb0*/  MUFU.EX2 R171, R171 ;  /* 0x000000ab00ab7308 */ /* 0x000ee20000000800 */
[----:B------:R-:W-:-:S05]  /*1aec0*/  FADD.FTZ R3, R174, R3 ;  /* 0x00000003ae037221 */ /* 0x000fca0000010000 */
[C---:B------:R-:W-:Y:S01]  /*1aed0*/  HMMA.16816.F32.BF16 R48, R4.reuse, R22, R48 ;  /* 0x000000160430723c */ /* 0x040fe20000041830 */
[----:B------:R-:W1:Y:S01]  /*1aee0*/  LDSM.16.MT88.4 R20, [R203+0x10800] ;  /* 0x01080000cb14783b */ /* 0x000e620000004200 */
        /* <DEDUP_REMOVED lines=31> */
[----:B------:R-:W-:Y:S01]  /*1b0e0*/  HMMA.16816.F32.BF16 R96, R4, R18, R96 ;  /* 0x000000120460723c */ /* 0x000fe20000041860 */
[----:B------:R-:W1:Y:S06]  /*1b0f0*/  LDSM.16.MT88.4 R16, [R203+0xf000] ;  /* 0x00f00000cb10783b */ /* 0x000e6c0000004200 */
[----:B------:R-:W-:-:S02]  /*1b100*/  F2FP.BF16.PACK_AB R4, R175, R172 ;  /* 0x000000acaf04723e */ /* 0x000fc400000010ff */
[----:B--2---:R-:W-:Y:S01]  /*1b110*/  F2FP.BF16.PACK_AB R5, R169, R170 ;  /* 0x000000aaa905723e */ /* 0x004fe200000010ff */
[----:B------:R-:W-:Y:S01]  /*1b120*/  FADD.FTZ R170, R170, R163 ;  /* 0x000000a3aaaa7221 */ /* 0x000fe20000010000 */
[----:B------:R-:W-:Y:S02]  /*1b130*/  F2FP.BF16.PACK_AB R6, R174, R173 ;  /* 0x000000adae06723e */ /* 0x000fe400000010ff */
[----:B-----5:R-:W-:Y:S01]  /*1b140*/  F2FP.BF16.PACK_AB R7, R167, R168 ;  /* 0x000000a8a707723e */ /* 0x020fe200000010ff */
[----:B------:R-:W-:-:S04]  /*1b150*/  FADD.FTZ R169, R169, R170 ;  /* 0x000000aaa9a97221 */ /* 0x000fc80000010000 */
[----:B------:R-:W-:Y:S02]  /*1b160*/  FADD.FTZ R0, R168, R169 ;  /* 0x000000a9a8007221 */ /* 0x000fe40000010000 */
[----:B------:R-:W-:Y:S02]  /*1b170*/  HMMA.16816.F32.BF16 R128, R4, R12, R128 ;  /* 0x0000000c0480723c */ /* 0x000fe40000041880 */
[----:B------:R-:W-:-:S06]  /*1b180*/  FADD.FTZ R0, R167, R0 ;  /* 0x00000000a7007221 */ /* 0x000fcc0000010000 */
[C---:B------:R-:W-:Y:S01]  /*1b190*/  HMMA.16816.F32.BF16 R124, R4.reuse, R14, R124 ;  /* 0x0000000e047c723c */ /* 0x040fe2000004187c */
[----:B------:R-:W2:Y:S07]  /*1b1a0*/  LDSM.16.MT88.4 R12, [R202+0xf000] ;  /* 0x00f00000ca0c783b */ /* 0x000eae0000004200 */
[C---:B------:R-:W-:Y:S08]  /*1b1b0*/  HMMA.16816.F32.BF16 R120, R4.reuse, R8, R120 ;  /* 0x000000080478723c */ /* 0x040ff00000041878 */
[C---:B------:R-:W-:Y:S01]  /*1b1c0*/  HMMA.16816.F32.BF16 R116, R4.reuse, R10, R116 ;  /* 0x0000000a0474723c */ /* 0x040fe20000041874 */
[----:B------:R-:W5:Y:S07]  /*1b1d0*/  LDSM.16.MT88.4 R8, [R205+0x11000] ;  /* 0x01100000cd08783b */ /* 0x000f6e0000004200 */
[C---:B-1----:R-:W-:Y:S08]  /*1b1e0*/  HMMA.16816.F32.BF16 R36, R4.reuse, R24, R36 ;  /* 0x000000180424723c */ /* 0x042ff00000041824 */
[C---:B------:R-:W-:Y:S01]  /*1b1f0*/  HMMA.16816.F32.BF16 R40, R4.reuse, R26, R40 ;  /* 0x0000001a0428723c */ /* 0x040fe20000041828 */
[----:B------:R-:W1:Y:S07]  /*1b200*/  LDSM.16.MT88.4 R24, [R204+0x11000] ;  /* 0x01100000cc18783b */ /* 0x000e6e0000004200 */
[C---:B------:R-:W-:Y:S08]  /*1b210*/  HMMA.16816.F32.BF16 R52, R4.reuse, R16, R52 ;  /* 0x000000100434723c */ /* 0x040ff00000041834 */
[C---:B--2---:R-:W-:Y:S08]  /*1b220*/  HMMA.16816.F32.BF16 R60, R4.reuse, R12, R60 ;  /* 0x0000000c043c723c */ /* 0x044ff0000004183c */
[C---:B------:R-:W-:Y:S01]  /*1b230*/  HMMA.16816.F32.BF16 R64, R4.reuse, R14, R64 ;  /* 0x0000000e0440723c */ /* 0x040fe20000041840 */
[----:B------:R-:W2:Y:S07]  /*1b240*/  LDSM.16.MT88.4 R12, [R202+0x11000] ;  /* 0x01100000ca0c783b */ /* 0x000eae0000004200 */
[C---:B------:R-:W-:Y:S01]  /*1b250*/  HMMA.16816.F32.BF16 R56, R4.reuse, R18, R56 ;  /* 0x000000120438723c */ /* 0x040fe20000041838 */
[----:B------:R-:W3:Y:S07]  /*1b260*/  LDSM.16.MT88.4 R16, [R203+0x11000] ;  /* 0x01100000cb10783b */ /* 0x000eee0000004200 */
[C---:B-----5:R-:W-:Y:S08]  /*1b270*/  HMMA.16816.F32.BF16 R68, R4.reuse, R8, R68 ;  /* 0x000000080444723c */ /* 0x060ff00000041844 */
[C---:B------:R-:W-:Y:S01]  /*1b280*/  HMMA.16816.F32.BF16 R72, R4.reuse, R10, R72 ;  /* 0x0000000a0448723c */ /* 0x040fe20000041848 */
[----:B------:R-:W5:Y:S07]  /*1b290*/  LDSM.16.MT88.4 R8, [R205+0xd800] ;  /* 0x00d80000cd08783b */ /* 0x000f6e0000004200 */
        /* <DEDUP_REMOVED lines=29> */
[----:B-----5:R-:W-:Y:S01]  /*1b470*/  HMMA.16816.F32.BF16 R128, R4, R8, R128 ;  /* 0x000000080480723c */ /* 0x020fe20000041880 */
[----:B------:R-:W-:Y:S02]  /*1b480*/  FADD.FTZ R231, R154, R153 ;  /* 0x000000999ae77221 */ /* 0x000fe40000010000 */
[----:B------:R-:W-:-:S05]  /*1b490*/  FADD.FTZ R229, R150, R177 ;  /* 0x000000b196e57221 */ /* 0x000fca0000010000 */
        /* <DEDUP_REMOVED lines=22> */
[C---:B-1----:R-:W-:Y:S08]  /*1b600*/  HMMA.16816.F32.BF16 R84, R4.reuse, R24, R84 ;  /* 0x000000180454723c */ /* 0x042ff00000041854 */
[C---:B------:R-:W-:Y:S08]  /*1b610*/  HMMA.16816.F32.BF16 R88, R4.reuse, R26, R88 ;  /* 0x0000001a0458723c */ /* 0x040ff00000041858 */
[C---:B--2---:R-:W-:Y:S08]  /*1b620*/  HMMA.16816.F32.BF16 R92, R4.reuse, R12, R92 ;  /* 0x0000000c045c723c */ /* 0x044ff0000004185c */
[----:B------:R-:W-:Y:S11]  /*1b630*/  HMMA.16816.F32.BF16 R96, R4, R14, R96 ;  /* 0x0000000e0460723c */ /* 0x000ff60000041860 */
[----:B------:R-:W-:Y:S08]  /*1b640*/  @!UPT UIADD3 URZ, URZ, URZ, URZ ;  /* 0x0000003f3f3ff290 */ /* 0x000ff0000fffe03f */
.L_x_2713:
[----:B------:R-:W-:Y:S05]  /*1b650*/  @!P5 BRA `(.L_x_2722) ;  /* 0x000044500000d947 */ /* 0x000fea0003800000 */
[----:B------:R-:W-:Y:S02]  /*1b660*/  MOV R0, R3 ;  /* 0x0000000300007202 */ /* 0x000fe40000000f00 */
[----:B------:R-:W-:-:S02]  /*1b670*/  MOV R2, R132 ;  /* 0x0000008400027202 */ /* 0x000fc40000000f00 */
.L_x_2731:
        /* <DEDUP_REMOVED lines=76> */
.L_x_2724:
[----:B------:R-:W-:Y:S02]  /*1bb40*/  ULDC.64 UR4, c[0x0][0x118] ;  /* 0x0000460000047ab9 */ /* 0x000fe40000000a00 */
[----:B------:R-:W2:Y:S02]  /*1bb50*/  LD.E R10, [R132.64+0x40] ;  /* 0x00004004840a7980 */ /* 0x000ea4000c101900 */
[----:B--2---:R-:W-:Y:S04]  /*1bb60*/  LEA R10, -R10, RZ, 0x6 ;  /* 0x000000ff0a0a7211 */ /* 0x004fe800078e31ff */
[----:B------:R-:W-:Y:S02]  /*1bb70*/  SHF.R.S32.HI R6, RZ, 0x1f, R10 ;  /* 0x0000001fff067819 */ /* 0x000fe4000001140a */
.L_x_2725:
[----:B------:R-:W-:Y:S05]  /*1bb80*/  BSYNC B0 ;  /* 0x0000000000007941 */ /* 0x000fea0003800000 */
.L_x_2723:
[----:B------:R-:W-:Y:S01]  /*1bb90*/  LOP3.LUT P5, RZ, R222, 0x1, RZ, 0xc0, !PT ;  /* 0x00000001deff7812 */ /* 0x000fe200078ac0ff */
[----:B------:R-:W-:Y:S01]  /*1bba0*/  ULDC.64 UR4, c[0x0][0x118] ;  /* 0x0000460000047ab9 */ /* 0x000fe20000000a00 */
[----:B------:R-:W-:Y:S01]  /*1bbb0*/  LEA R232, P0, R10, R164, 0x1 ;  /* 0x000000a40ae87211 */ /* 0x000fe200078008ff */
        /* <DEDUP_REMOVED lines=9> */
[CC--:B------:R-:W-:Y:S02]  /*1bc50*/  @P5 LEA R22, P6, R3.reuse, R164.reuse, 0x1 ;  /* 0x000000a403165211 */ /* 0x0c0fe400078c08ff */
        /* <DEDUP_REMOVED lines=10> */
[----:B------:R-:W-:Y:S01]  /*1bd00*/  @!P4 STS.128 [R219+0xe000], RZ ;  /* 0x00e000ffdb00c388 */ /* 0x000fe20000000c00 */
[C---:B------:R-:W-:Y:S02]  /*1bd10*/  IADD3 R5, P2, R3.reuse, R206, RZ ;  /* 0x000000ce03057210 */ /* 0x040fe40007f5e0ff */
[----:B------:R-:W-:Y:S02]  /*1bd20*/  @P3 LEA.HI.X R15, R3, R165, R6, 0x1, P0 ;  /* 0x000000a5030f3211 */ /* 0x000fe400000f0c06 */
[----:B------:R-:W-:Y:S01]  /*1bd30*/  @!PT LDS RZ, [RZ] ;  /* 0x00000000fffff984 */ /* 0x000fe20000000800 */
[----:B------:R-:W-:Y:S01]  /*1bd40*/  @!PT LDS RZ, [RZ] ;  /* 0x00000000fffff984 */ /* 0x000fe20000000800 */
[----:B------:R-:W-:Y:S01]  /*1bd50*/  @!PT LDS RZ, [RZ] ;  /* 0x00000000fffff984 */ /* 0x000fe20000000800 */
[----:B------:R1:W-:Y:S01]  /*1bd60*/  @P3 LDGSTS.E.BYPASS.LTC128B.128 [R219+0x10000], [R232.64+0x100] ;  /* 0x10000100e8db3fae */ /* 0x0003e2000b901d44 */
        /* <DEDUP_REMOVED lines=120> */
[----:B------:R-:W-:Y:S07]  /*1c4f0*/  LDSM.16.M88.4 R156, [R187] ;  /* 0x00000000bb9c783b */ /* 0x000fee0000000200 */
[C---:B------:R-:W-:Y:S08]  /*1c500*/  HMMA.16816.F32.BF16 R20, R148.reuse, R160, R20 ;  /* 0x000000a09414723c */ /* 0x040ff00000041814 */
[C---:B------:R-:W-:Y:S01]  /*1c510*/  HMMA.16816.F32.BF16 R24, R148.reuse, R162, R24 ;  /* 0x000000a29418723c */ /* 0x040fe20000041818 */
[----:B------:R-:W-:Y:S07]  /*1c520*/  LDSM.16.M88.4 R160, [R197+0x2000] ;  /* 0x00200000c5a0783b */ /* 0x000fee0000000200 */
[C---:B------:R-:W-:Y:S08]  /*1c530*/  HMMA.16816.F32.BF16 R28, R148.reuse, R164, R28 ;  /* 0x000000a4941c723c */ /* 0x040ff0000004181c */
[----:B------:R-:W-:Y:S01]  /*1c540*/  HMMA.16816.F32.BF16 R32, R148, R166, R32 ;  /* 0x000000a69420723c */ /* 0x000fe20000041820 */
[----:B------:R-:W1:Y:S05]  /*1c550*/  LDSM.16.M88.4 R148, [R189] ;  /* 0x00000000bd94783b */ /* 0x000e6a0000000200 */
[----:B------:R-:W5:Y:S02]  /*1c560*/  LDSM.16.M88.4 R164, [R195+0x8000] ;  /* 0x00800000c3a4783b */ /* 0x000f640000000200 */
        /* <DEDUP_REMOVED lines=19> */
[C---:B------:R-:W-:Y:S08]  /*1c6a0*/  HMMA.16816.F32.BF16 R20, R176.reuse, R152, R20 ;  /* 0x00000098b014723c */ /* 0x040ff00000041814 */
[C---:B------:R-:W-:Y:S01]  /*1c6b0*/  HMMA.16816.F32.BF16 R24, R176.reuse, R154, R24 ;  /* 0x0000009ab018723c */ /* 0x040fe20000041818 */
[----:B------:R-:W1:Y:S07]  /*1c6c0*/  LDSM.16.M88.4 R152, [R191+0x3000] ;  /* 0x00300000bf98783b */ /* 0x000e6e0000000200 */
[C---:B------:R-:W-:Y:S08]  /*1c6d0*/  HMMA.16816.F32.BF16 R28, R176.reuse, R156, R28 ;  /* 0x0000009cb01c723c */ /* 0x040ff0000004181c */
[----:B------:R-:W-:Y:S01]  /*1c6e0*/  HMMA.16816.F32.BF16 R32, R176, R158, R32 ;  /* 0x0000009eb020723c */ /* 0x000fe20000041820 */
[----:B------:R-:W1:Y:S05]  /*1c6f0*/  LDSM.16.M88.4 R156, [R191+0x3800] ;  /* 0x00380000bf9c783b */ /* 0x000e6a0000000200 */
[----:B------:R-:W1:Y:S02]  /*1c700*/  LDSM.16.M88.4 R176, [R201+0x4000] ;  /* 0x00400000c9b0783b */ /* 0x000e640000000200 */
[C---:B-----5:R-:W-:Y:S08]  /*1c710*/  HMMA.16816.F32.BF16 R4, R160.reuse, R164, R4 ;  /* 0x000000a4a004723c */ /* 0x060ff00000041804 */
        /* <DEDUP_REMOVED lines=11> */
[----:B------:R-:W5:Y:S02]  /*1c7d0*/  LDSM.16.M88.4 R160, [R199+0x4000] ;  /* 0x00400000c7a0783b */ /* 0x000f640000000200 */
[C---:B------:R-:W-:Y:S08]  /*1c7e0*/  HMMA.16816.F32.BF16 R4, R168.reuse, R172, R4 ;  /* 0x000000aca804723c */ /* 0x040ff00000041804 */
[C---:B------:R-:W-:Y:S01]  /*1c7f0*/  HMMA.16816.F32.BF16 R8, R168.reuse, R174, R8 ;  /* 0x000000aea808723c */ /* 0x040fe20000041808 */
[----:B------:R-:W-:Y:S07]  /*1c800*/  LDSM.16.M88.4 R172, [R195+0xa000] ;  /* 0x00a00000c3ac783b */ /* 0x000fee0000000200 */
[C---:B-1----:R-:W-:Y:S08]  /*1c810*/  HMMA.16816.F32.BF16 R12, R168.reuse, R148, R12 ;  /* 0x00000094a80c723c */ /* 0x042ff0000004180c */
[C---:B------:R-:W-:Y:S01]  /*1c820*/  HMMA.16816.F32.BF16 R16, R168.reuse, R150, R16 ;  /* 0x00000096a810723c */ /* 0x040fe20000041810 */
[----:B------:R-:W1:Y:S07]  /*1c830*/  LDSM.16.M88.4 R148, [R185] ;  /* 0x00000000b994783b */ /* 0x000e6e0000000200 */
[C---:B------:R-:W-:Y:S08]  /*1c840*/  HMMA.16816.F32.BF16 R20, R168.reuse, R152, R20 ;  /* 0x00000098a814723c */ /* 0x040ff00000041814 */
[C---:B------:R-:W-:Y:S01]  /*1c850*/  HMMA.16816.F32.BF16 R24, R168.reuse, R154, R24 ;  /* 0x0000009aa818723c */ /* 0x040fe20000041818 */
[----:B------:R-:W1:Y:S07]  /*1c860*/  LDSM.16.M88.4 R152, [R184] ;  /* 0x00000000b898783b */ /* 0x000e6e0000000200 */
        /* <DEDUP_REMOVED lines=17> */
[C---:B-----5:R-:W-:Y:S07]  /*1c980*/  HMMA.16816.F32.BF16 R4, R160.reuse, R164, R4 ;  /* 0x000000a4a004723c */ /* 0x060fee0000041804 */
[----:B------:R-:W-:Y:S01]  /*1c990*/  MOV R164, R232 ;  /* 0x000000e800a47202 */ /* 0x000fe20000000f00 */
[C---:B------:R-:W-:Y:S04]  /*1c9a0*/  HMMA.16816.F32.BF16 R8, R160.reuse, R166, R8 ;  /* 0x000000a6a008723c */ /* 0x040fe80000041808 */
[----:B------:R-:W-:Y:S04]  /*1c9b0*/  MOV R165, R233 ;  /* 0x000000e900a57202 */ /* 0x000fe80000000f00 */
[C---:B-1----:R-:W-:Y:S08]  /*1c9c0*/  HMMA.16816.F32.BF16 R12, R160.reuse, R148, R12 ;  /* 0x00000094a00c723c */ /* 0x042ff0000004180c */
[C---:B------:R-:W-:Y:S08]  /*1c9d0*/  HMMA.16816.F32.BF16 R16, R160.reuse, R150, R16 ;  /* 0x00000096a010723c */ /* 0x040ff00000041810 */
[C---:B------:R-:W-:Y:S08]  /*1c9e0*/  HMMA.16816.F32.BF16 R20, R160.reuse, R152, R20 ;  /* 0x00000098a014723c */ /* 0x040ff00000041814 */
[C---:B------:R-:W-:Y:S08]  /*1c9f0*/  HMMA.16816.F32.BF16 R24, R160.reuse, R154, R24 ;  /* 0x0000009aa018723c */ /* 0x040ff00000041818 */
[C---:B------:R-:W-:Y:S08]  /*1ca00*/  HMMA.16816.F32.BF16 R28, R160.reuse, R156, R28 ;  /* 0x0000009ca01c723c */ /* 0x040ff0000004181c */
[----:B------:R-:W-:Y:S08]  /*1ca10*/  HMMA.16816.F32.BF16 R32, R160, R158, R32 ;  /* 0x0000009ea020723c */ /* 0x000ff00000041820 */
[C---:B------:R-:W-:Y:S08]  /*1ca20*/  HMMA.16816.F32.BF16 R4, R168.reuse, R172, R4 ;  /* 0x000000aca804723c */ /* 0x040ff00000041804 */
[C---:B------:R-:W-:Y:S08]  /*1ca30*/  HMMA.16816.F32.BF16 R8, R168.reuse, R174, R8 ;  /* 0x000000aea808723c */ /* 0x040ff00000041808 */
[C---:B---3--:R-:W-:Y:S08]  /*1ca40*/  HMMA.16816.F32.BF16 R12, R168.reuse, R136, R12 ;  /* 0x00000088a80c723c */ /* 0x048ff0000004180c */
[C---:B------:R-:W-:Y:S01]  /*1ca50*/  HMMA.16816.F32.BF16 R16, R168.reuse, R138, R16 ;  /* 0x0000008aa810723c */ /* 0x040fe20000041810 */
[----:B------:R-:W1:Y:S07]  /*1ca60*/  LDSM.16.M88.4 R136, [R191+0x4800] ;  /* 0x00480000bf88783b */ /* 0x000e6e0000000200 */
[C---:B----4-:R-:W-:Y:S08]  /*1ca70*/  HMMA.16816.F32.BF16 R20, R168.reuse, R140, R20 ;  /* 0x0000008ca814723c */ /* 0x050ff00000041814 */
[C---:B------:R-:W-:Y:S08]  /*1ca80*/  HMMA.16816.F32.BF16 R24, R168.reuse, R142, R24 ;  /* 0x0000008ea818723c */ /* 0x040ff00000041818 */
[C---:B--2---:R-:W-:Y:S08]  /*1ca90*/  HMMA.16816.F32.BF16 R28, R168.reuse, R144, R28 ;  /* 0x00000090a81c723c */ /* 0x044ff0000004181c */
[----:B------:R-:W-:Y:S08]  /*1caa0*/  HMMA.16816.F32.BF16 R32, R168, R146, R32 ;  /* 0x00000092a820723c */ /* 0x000ff00000041820 */
[C---:B------:R-:W-:Y:S08]  /*1cab0*/  HMMA.16816.F32.BF16 R4, R176.reuse, R180, R4 ;  /* 0x000000b4b004723c */ /* 0x040ff00000041804 */
        /* <DEDUP_REMOVED lines=20> */
[-C--:B------:R-:W-:Y:S03]  /*1cc00*/  FMUL.FTZ R14, R17, R3.reuse ;  /* 0x00000003110e7220 */ /* 0x080fe60000410000 */
[----:B------:R5:W1:Y:S10]  /*1cc10*/  MUFU.TANH R166, R11 ;  /* 0x0000000b00a67308 */ /* 0x000a740000002400 */
[----:B------:R-:W1:Y:S10]  /*1cc20*/  MUFU.TANH R157, R157 ;  /* 0x0000009d009d7308 */ /* 0x000e740000002400 */
[----:B------:R-:W1:Y:S01]  /*1cc30*/  MUFU.TANH R158, R158 ;  /* 0x0000009e009e7308 */ /* 0x000e620000002400 */
[C---:B---3--:R-:W-:Y:S01]  /*1cc40*/  HMMA.16816.F32.BF16 R20, R176.reuse, R4, R20 ;  /* 0x00000004b014723c */ /* 0x048fe20000041814 */
[----:B-----5:R-:W3:Y:S01]  /*1cc50*/  LDSM.16.M88.4 R8, [R191+0x5800] ;  /* 0x00580000bf08783b */ /* 0x020ee20000000200 */
[----:B------:R-:W-:Y:S07]  /*1cc60*/  DEPBAR.LE SB0, 0x0 ;  /* 0x000080000000791a */ /* 0x000fee0000000000 */
[----:B------:R-:W1:Y:S01]  /*1cc70*/  MUFU.TANH R134, R134 ;  /* 0x0000008600867308 */ /* 0x000e620000002400 */
[----:B------:R-:W-:Y:S01]  /*1cc80*/  BAR.SYNC.DEFER_BLOCKING 0x0 ;  /* 0x0000000000007b1d */ /* 0x000fe20000010000 */
[C---:B------:R-:W-:Y:S05]  /*1cc90*/  HMMA.16816.F32.BF16 R24, R176.reuse, R6, R24 ;  /* 0x00000006b018723c */ /* 0x040fea0000041818 */
[-C--:B------:R-:W-:Y:S02]  /*1cca0*/  FMUL.FTZ R5, R18, R3.reuse ;  /* 0x0000000312057220 */ /* 0x080fe40000410000 */
[-C--:B------:R-:W-:Y:S01]  /*1ccb0*/  FMUL.FTZ R4, R19, R3.reuse ;  /* 0x0000000313047220 */ /* 0x080fe20000410000 */
        /* <DEDUP_REMOVED lines=8> */
[----:B------:R-:W1:Y:S01]  /*1cd40*/  MUFU.TANH R163, R163 ;  /* 0x000000a300a37308 */ /* 0x000e620000002400 */
[C---:B---3--:R-:W-:Y:S09]  /*1cd50*/  HMMA.16816.F32.BF16 R28, R176.reuse, R8, R28 ;  /* 0x00000008b01c723c */ /* 0x048ff2000004181c */
[----:B------:R-:W3:Y:S03]  /*1cd60*/  MUFU.TANH R13, R13 ;  /* 0x0000000d000d7308 */ /* 0x000ee60000002400 */
[-C--:B------:R-:W-:Y:S01]  /*1cd70*/  FMUL.FTZ R9, R26, R3.reuse ;  /* 0x000000031a097220 */ /* 0x080fe20000410000 */
[----:B------:R-:W-:Y:S03]  /*1cd80*/  HMMA.16816.F32.BF16 R32, R176, R10, R32 ;  /* 0x0000000ab020723c */ /* 0x000fe60000041820 */
[-C--:B------:R-:W-:Y:S03]  /*1cd90*/  FMUL.FTZ R8, R27, R3.reuse ;  /* 0x000000031b087220 */ /* 0x080fe60000410000 */
[----:B------:R-:W1:Y:S06]  /*1cda0*/  MUFU.TANH R12, R12 ;  /* 0x0000000c000c7308 */ /* 0x000e6c0000002400 */
[-C--:B------:R-:W-:Y:S04]  /*1cdb0*/  FMUL.FTZ R18, R28, R3.reuse ;  /* 0x000000031c127220 */ /* 0x080fe80000410000 */
[----:B------:R-:W1:Y:S01]  /*1cdc0*/  MUFU.TANH R162, R162 ;  /* 0x000000a200a27308 */ /* 0x000e620000002400 */
[-C--:B------:R-:W-:Y:S02]  /*1cdd0*/  FMUL.FTZ R29, R29, R3.reuse ;  /* 0x000000031d1d7220 */ /* 0x080fe40000410000 */
[-C--:B------:R-:W-:Y:S02]  /*1cde0*/  FMUL.FTZ R20, R30, R3.reuse ;  /* 0x000000031e147220 */ /* 0x080fe40000410000 */
[-C--:B------:R-:W-:Y:S03]  /*1cdf0*/  FMUL.FTZ R10, R31, R3.reuse ;  /* 0x000000031f0a7220 */ /* 0x080fe60000410000 */
[-C--:B------:R-:W-:Y:S02]  /*1ce00*/  FMUL.FTZ R30, R32, R3.reuse ;  /* 0x00000003201e7220 */ /* 0x080fe40000410000 */
[-C--:B------:R-:W-:Y:S01]  /*1ce10*/  FMUL.FTZ R28, R33, R3.reuse ;  /* 0x00000003211c7220 */ /* 0x080fe20000410000 */
[----:B------:R-:W1:Y:S01]  /*1ce20*/  MUFU.TANH R14, R14 ;  /* 0x0000000e000e7308 */ /* 0x000e620000002400 */
[-C--:B------:R-:W-:Y:S02]  /*1ce30*/  FMUL.FTZ R26, R34, R3.reuse ;  /* 0x00000003221a7220 */ /* 0x080fe40000410000 */
[----:B------:R-:W-:Y:S07]  /*1ce40*/  FMUL.FTZ R3, R35, R3 ;  /* 0x0000000323037220 */ /* 0x000fee0000410000 */
        /* <DEDUP_REMOVED lines=19> */
[----:B--234-:R-:W-:Y:S01]  /*1cf80*/  ISETP.NE.U32.AND P0, PT, R220, RZ, PT ;  /* 0x000000ffdc00720c */ /* 0x01cfe20003f05070 */
        /* <DEDUP_REMOVED lines=8> */
[----:B------:R-:W2:Y:S03]  /*1d010*/  I2F.RP R25, R24 ;  /* 0x0000001800197306 */ /* 0x000ea60000209400 */
[----:B------:R-:W-:Y:S07]  /*1d020*/  IMAD.MOV R22, RZ, RZ, -R22 ;  /* 0x000000ffff167224 */ /* 0x000fee00078e0a16 */
[----:B--2---:R-:W2:Y:S02]  /*1d030*/  MUFU.RCP R11, R25 ;  /* 0x00000019000b7308 */ /* 0x004ea40000001000 */
[----:B--2---:R-:W-:Y:S01]  /*1d040*/  IADD3 R136, R11, 0xffffffe, RZ ;  /* 0x0ffffffe0b887810 */ /* 0x004fe20007ffe0ff */
[----:B------:R-:W-:Y:S07]  /*1d050*/  IMAD.SHL.U32 R11, R223, 0x40, RZ ;  /* 0x00000040df0b7824 */ /* 0x000fee00078e00ff */
[----:B------:R-:W2:Y:S01]  /*1d060*/  F2I.FTZ.U32.TRUNC.NTZ R137, R136 ;  /* 0x0000008800897305 */ /* 0x000ea2000021f000 */
[C---:B------:R-:W-:Y:S02]  /*1d070*/  IADD3 R27, R11.reuse, -0x40, RZ ;  /* 0xffffffc00b1b7810 */ /* 0x040fe40007ffe0ff */
[----:B------:R-:W-:Y:S02]  /*1d080*/  IABS R23, R11 ;  /* 0x0000000b00177213 */ /* 0x000fe40000000000 */
[----:B------:R-:W-:Y:S01]  /*1d090*/  LOP3.LUT R11, R11, R32, RZ, 0x3c, !PT ;  /* 0x000000200b0b7212 */ /* 0x000fe200078e3cff */
[--C-:B--2---:R-:W-:Y:S02]  /*1d0a0*/  IMAD.MOV R21, RZ, RZ, -R137.reuse ;  /* 0x000000ffff157224 */ /* 0x104fe400078e0a89 */
[----:B------:R-:W-:Y:S02]  /*1d0b0*/  IMAD.MOV.U32 R136, RZ, RZ, RZ ;  /* 0x000000ffff887224 */ /* 0x000fe400078e00ff */
[----:B------:R-:W-:Y:S01]  /*1d0c0*/  IMAD R34, R21, R24, RZ ;  /* 0x0000001815227224 */ /* 0x000fe200078e02ff */
[----:B------:R-:W-:Y:S02]  /*1d0d0*/  IABS R21, R27 ;  /* 0x0000001b00157213 */ /* 0x000fe40000000000 */
[----:B------:R-:W-:Y:S01]  /*1d0e0*/  LOP3.LUT R27, R27, R32, RZ, 0x3c, !PT ;  /* 0x000000201b1b7212 */ /* 0x000fe200078e3cff */
[----:B------:R-:W-:Y:S02]  /*1d0f0*/  IMAD.HI.U32 R34, R137, R34, R136 ;  /* 0x0000002289227227 */ /* 0x000fe400078e0088 */
[----:B------:R-:W2:Y:S04]  /*1d100*/  LD.E.64 R136, [R132.64+0x20] ;  /* 0x0000200484887980 */ /* 0x000ea8000c101b00 */
[C---:B------:R-:W-:Y:S04]  /*1d110*/  IMAD.HI.U32 R25, R34.reuse, R21, RZ ;  /* 0x0000001522197227 */ /* 0x040fe800078e00ff */
[----:B------:R-:W-:Y:S02]  /*1d120*/  IMAD.HI.U32 R31, R34, R23, RZ ;  /* 0x00000017221f7227 */ /* 0x000fe400078e00ff */
[----:B------:R-:W3:Y:S02]  /*1d130*/  LD.E.64 R34, [R132.64+0x38] ;  /* 0x0000380484227980 */ /* 0x000ee4000c101b00 */
[-C--:B------:R-:W-:Y:S02]  /*1d140*/  IMAD R21, R25, R22.reuse, R21 ;  /* 0x0000001619157224 */ /* 0x080fe400078e0215 */
[----:B------:R-:W-:Y:S01]  /*1d150*/  IMAD R23, R31, R22, R23 ;  /* 0x000000161f177224 */ /* 0x000fe200078e0217 */
[----:B------:R-:W-:Y:S02]  /*1d160*/  LOP3.LUT R22, RZ, R32, RZ, 0x33, !PT ;  /* 0x00000020ff167212 */ /* 0x000fe400078e33ff */
        /* <DEDUP_REMOVED lines=9> */
[----:B------:R-:W-:Y:S09]  /*1d200*/  ISETP.GE.AND P1, PT, R11, RZ, PT ;  /* 0x000000ff0b00720c */ /* 0x000ff20003f26270 */
[----:B------:R-:W-:Y:S02]  /*1d210*/  @P2 IADD3 R25, R25, 0x1, RZ ;  /* 0x0000000119192810 */ /* 0x000fe40007ffe0ff */
[----:B------:R-:W-:Y:S02]  /*1d220*/  @P6 IADD3 R31, R31, 0x1, RZ ;  /* 0x000000011f1f6810 */ /* 0x000fe40007ffe0ff */
[----:B------:R-:W-:Y:S01]  /*1d230*/  ISETP.NE.AND P2, PT, R32, RZ, PT ;  /* 0x000000ff2000720c */ /* 0x000fe20003f45270 */
        /* <DEDUP_REMOVED lines=24> */
.L_x_2729:
[----:B------:R-:W-:Y:S02]  /*1d3c0*/  ULDC.64 UR4, c[0x0][0x118] ;  /* 0x0000460000047ab9 */ /* 0x000fe40000000a00 */
[----:B------:R-:W2:Y:S02]  /*1d3d0*/  LD.E R32, [R132.64+0x38] ;  /* 0x0000380484207980 */ /* 0x000ea4000c101900 */
[----:B--2---:R-:W-:Y:S04]  /*1d3e0*/  LEA R32, -R32, RZ, 0x6 ;  /* 0x000000ff20207211 */ /* 0x004fe800078e31ff */
[----:B------:R-:W-:Y:S02]  /*1d3f0*/  SHF.R.S32.HI R24, RZ, 0x1f, R32 ;  /* 0x0000001fff187819 */ /* 0x000fe40000011420 */
.L_x_2730:
[----:B------:R-:W-:Y:S05]  /*1d400*/  BSYNC B0 ;  /* 0x0000000000007941 */ /* 0x000fea0003800000 */
.L_x_2728:
        /* <DEDUP_REMOVED lines=90> */
.L_x_2727:
[----:B--234-:R-:W-:Y:S05]  /*1d9b0*/  BSYNC B1 ;  /* 0x0000000000017941 */ /* 0x01cfea0003800000 */
.L_x_2726:
[----:B------:R-:W-:Y:S01]  /*1d9c0*/  ULDC.64 UR4, c[0x0][0x118] ;  /* 0x0000460000047ab9 */ /* 0x000fe20000000a00 */
[----:B------:R-:W2:Y:S08]  /*1d9d0*/  S2R R22, SR_TID.X ;  /* 0x0000000000167919 */ /* 0x000eb00000002100 */
[----:B------:R3:W4:Y:S01]  /*1d9e0*/  LD.E R133, [R132.64+0xdc] ;  /* 0x0000dc0484857980 */ /* 0x000722000c101900 */
[----:B--2---:R-:W-:Y:S05]  /*1d9f0*/  IMAD.SHL.U32 R22, R22, 0x2, RZ ;  /* 0x0000000216167824 */ /* 0x004fea00078e00ff */
[----:B------:R-:W-:Y:S05]  /*1da00*/  LOP3.LUT R22, R22, 0x6, RZ, 0xc0, !PT ;  /* 0x0000000616167812 */ /* 0x000fea00078ec0ff */
[----:B------:R-:W-:Y:S05]  /*1da10*/  IMAD R31, R223, 0x40, R22 ;  /* 0x00000040df1f7824 */ /* 0x000fea00078e0216 */
[C---:B------:R-:W-:Y:S02]  /*1da20*/  IADD3 R21, R31.reuse, 0x1, RZ ;  /* 0x000000011f157810 */ /* 0x040fe40007ffe0ff */
[C---:B------:R-:W-:Y:S02]  /*1da30*/  IADD3 R11, R31.reuse, 0x8, RZ ;  /* 0x000000081f0b7810 */ /* 0x040fe40007ffe0ff */
[----:B------:R-:W-:Y:S02]  /*1da40*/  ISETP.GE.AND P6, PT, R31, R225, PT ;  /* 0x000000e11f00720c */ /* 0x000fe40003fc6270 */
[C---:B------:R-:W-:Y:S02]  /*1da50*/  ISETP.GE.AND P1, PT, R21.reuse, R227, PT ;  /* 0x000000e31500720c */ /* 0x040fe40003f26270 */
[----:B------:R-:W-:Y:S02]  /*1da60*/  ISETP.GE.AND P5, PT, R21, R225, PT ;  /* 0x000000e11500720c */ /* 0x000fe40003fa6270 */
[----:B------:R-:W-:Y:S02]  /*1da70*/  ISETP.GE.OR P6, PT, R31, R224, !P6 ;  /* 0x000000e01f00720c */ /* 0x000fe400077c6670 */
[C---:B------:R-:W-:Y:S02]  /*1da80*/  ISETP.GE.AND P4, PT, R11.reuse, R227, PT ;  /* 0x000000e30b00720c */ /* 0x040fe40003f86270 */
[----:B------:R-:W-:Y:S02]  /*1da90*/  ISETP.GE.AND P3, PT, R11, R225, PT ;  /* 0x000000e10b00720c */ /* 0x000fe40003f66270 */
[C---:B------:R-:W-:Y:S02]  /*1daa0*/  ISETP.GE.OR P1, PT, R21.reuse, R226, !P1 ;  /* 0x000000e21500720c */ /* 0x040fe40004f26670 */
[----:B------:R-:W-:Y:S02]  /*1dab0*/  ISETP.GE.OR P5, PT, R21, R224, !P5 ;  /* 0x000000e01500720c */ /* 0x000fe40006fa6670 */
[----:B------:R-:W-:Y:S02]  /*1dac0*/  IADD3 R21, R31, 0x10, RZ ;  /* 0x000000101f157810 */ /* 0x000fe40007ffe0ff */
[C---:B------:R-:W-:Y:S02]  /*1dad0*/  ISETP.GE.OR P4, PT, R11.reuse, R226, !P4 ;  /* 0x000000e20b00720c */ /* 0x040fe40006786670 */
[----:B------:R-:W-:Y:S02]  /*1dae0*/  ISETP.GE.OR P3, PT, R11, R224, !P3 ;  /* 0x000000e00b00720c */ /* 0x000fe40005f66670 */
[----:B-1----:R-:W-:Y:S02]  /*1daf0*/  FSEL R11, R158, -INF , !P6 ;  /* 0xff8000009e0b7808 */ /* 0x002fe40007000000 */
[-C--:B------:R-:W-:Y:S02]  /*1db00*/  ISETP.GE.AND P6, PT, R21, R227.reuse, PT ;  /* 0x000000e31500720c */ /* 0x080fe40003fc6270 */
[-C--:B------:R-:W-:Y:S02]  /*1db10*/  ISETP.GE.AND P2, PT, R31, R227.reuse, PT ;  /* 0x000000e31f00720c */ /* 0x080fe40003f46270 */
[-C--:B------:R-:W-:Y:S02]  /*1db20*/  ISETP.GE.OR P6, PT, R21, R226.reuse, !P6 ;  /* 0x000000e21500720c */ /* 0x080fe400077c6670 */
[C---:B------:R-:W-:Y:S02]  /*1db30*/  IADD3 R32, R31.reuse, 0x18, RZ ;  /* 0x000000181f207810 */ /* 0x040fe40007ffe0ff */
[C---:B------:R-:W-:Y:S02]  /*1db40*/  IADD3 R22, R31.reuse, 0x9, RZ ;  /* 0x000000091f167810 */ /* 0x040fe40007ffe0ff */
[CC--:B------:R-:W-:Y:S02]  /*1db50*/  ISETP.GE.OR P2, PT, R31.reuse, R226.reuse, !P2 ;  /* 0x000000e21f00720c */ /* 0x0c0fe40005746670 */
[----:B------:R-:W-:Y:S02]  /*1db60*/  FSEL R174, R174, -INF , !P6 ;  /* 0xff800000aeae7808 */ /* 0x000fe40007000000 */
[-C--:B------:R-:W-:Y:S02]  /*1db70*/  ISETP.GE.AND P6, PT, R32, R227.reuse, PT ;  /* 0x000000e32000720c */ /* 0x080fe40003fc6270 */
[----:B------:R-:W-:Y:S02]  /*1db80*/  FSEL R23, R156, -INF , !P2 ;  /* 0xff8000009c177808 */ /* 0x000fe40005000000 */
[C---:B------:R-:W-:Y:S02]  /*1db90*/  ISETP.GE.AND P0, PT, R22.reuse, R227, PT ;  /* 0x000000e31600720c */ /* 0x040fe40003f06270 */
[----:B------:R-:W-:Y:S02]  /*1dba0*/  ISETP.GE.AND P2, PT, R22, R225, PT ;  /* 0x000000e11600720c */ /* 0x000fe40003f46270 */
[C---:B------:R-:W-:Y:S02]  /*1dbb0*/  IADD3 R24, R31.reuse, 0x11, RZ ;  /* 0x000000111f187810 */ /* 0x040fe40007ffe0ff */
[----:B------:R-:W-:Y:S02]  /*1dbc0*/  IADD3 R34, R31, 0x20, RZ ;  /* 0x000000201f227810 */ /* 0x000fe40007ffe0ff */
[-C--:B------:R-:W-:Y:S02]  /*1dbd0*/  ISETP.GE.OR P6, PT, R32, R226.reuse, !P6 ;  /* 0x000000e22000720c */ /* 0x080fe400077c6670 */
[----:B------:R-:W-:Y:S02]  /*1dbe0*/  ISETP.GE.OR P0, PT, R22, R226, !P0 ;  /* 0x000000e21600720c */ /* 0x000fe40004706670 */
[----:B------:R-:W-:Y:S02]  /*1dbf0*/  FSEL R162, R162, -INF , !P6 ;  /* 0xff800000a2a27808 */ /* 0x000fe40007000000 */
[----:B------:R-:W-:Y:S02]  /*1dc00*/  ISETP.GE.OR P2, PT, R22, R224, !P2 ;  /* 0x000000e01600720c */ /* 0x000fe40005746670 */
[----:B------:R-:W-:Y:S02]  /*1dc10*/  FSEL R22, R159, -INF , !P4 ;  /* 0xff8000009f167808 */ /* 0x000fe40006000000 */
[-C--:B------:R-:W-:Y:S02]  /*1dc20*/  ISETP.GE.AND P6, PT, R34, R227.reuse, PT ;  /* 0x000000e32200720c */ /* 0x080fe40003fc6270 */
[C---:B------:R-:W-:Y:S02]  /*1dc30*/  ISETP.GE.AND P4, PT, R24.reuse, R227, PT ;  /* 0x000000e31800720c */ /* 0x040fe40003f86270 */
[----:B------:R-:W-:Y:S02]  /*1dc40*/  FSEL R25, R157, -INF , !P1 ;  /* 0xff8000009d197808 */ /* 0x000fe40004800000 */
[----:B------:R-:W-:Y:S02]  /*1dc50*/  ISETP.GE.AND P1, PT, R21, R225, PT ;  /* 0x000000e11500720c */ /* 0x000fe40003f26270 */
[-C--:B------:R-:W-:Y:S02]  /*1dc60*/  ISETP.GE.OR P4, PT, R24, R226.reuse, !P4 ;  /* 0x000000e21800720c */ /* 0x080fe40006786670 */
[C---:B------:R-:W-:Y:S02]  /*1dc70*/  IADD3 R35, R31.reuse, 0x19, RZ ;  /* 0x000000191f237810 */ /* 0x040fe40007ffe0ff */
[----:B------:R-:W-:Y:S02]  /*1dc80*/  IADD3 R33, R31, 0x21, RZ ;  /* 0x000000211f217810 */ /* 0x000fe40007ffe0ff */
[----:B------:R-:W-:Y:S02]  /*1dc90*/  ISETP.GE.OR P6, PT, R34, R226, !P6 ;  /* 0x000000e22200720c */ /* 0x000fe400077c6670 */
[----:B------:R-:W-:Y:S02]  /*1dca0*/  FSEL R163, R163, -INF , !P4 ;  /* 0xff800000a3a37808 */ /* 0x000fe40006000000 */
[-C--:B------:R-:W-:Y:S02]  /*1dcb0*/  ISETP.GE.OR P1, PT, R21, R224.reuse, !P1 ;  /* 0x000000e01500720c */ /* 0x080fe40004f26670 */
[----:B------:R-:W-:Y:S02]  /*1dcc0*/  FSEL R21, R161, -INF , !P0 ;  /* 0xff800000a1157808 */ /* 0x000fe40004000000 */
[----:B------:R-:W-:Y:S02]  /*1dcd0*/  ISETP.GE.AND P4, PT, R35, R227, PT ;  /* 0x000000e32300720c */ /* 0x000fe40003f86270 */
[----:B------:R-:W-:Y:S02]  /*1dce0*/  FSEL R27, R160, -INF , !P3 ;  /* 0xff800000a01b7808 */ /* 0x000fe40005800000 */
[----:B------:R-:W-:Y:S02]  /*1dcf0*/  FSEL R160, R15, -INF , !P6 ;  /* 0xff8000000fa07808 */ /* 0x000fe40007000000 */
[C---:B------:R-:W-:Y:S02]  /*1dd00*/  ISETP.GE.AND P0, PT, R24.reuse, R225, PT ;  /* 0x000000e11800720c */ /* 0x040fe40003f06270 */
[----:B------:R-:W-:Y:S02]  /*1dd10*/  ISETP.GE.AND P6, PT, R33, R227, PT ;  /* 0x000000e32100720c */ /* 0x000fe40003fc6270 */
[----:B------:R-:W-:Y:S02]  /*1dd20*/  ISETP.GE.OR P0, PT, R24, R224, !P0 ;  /* 0x000000e01800720c */ /* 0x000fe40004706670 */
[-C--:B------:R-:W-:Y:S02]  /*1dd30*/  ISETP.GE.OR P4, PT, R35, R226.reuse, !P4 ;  /* 0x000000e22300720c */ /* 0x080fe40006786670 */
[----:B------:R-:W-:Y:S02]  /*1dd40*/  FSEL R24, R134, -INF , !P5 ;  /* 0xff80000086187808 */ /* 0x000fe40006800000 */
[----:B------:R-:W-:Y:S02]  /*1dd50*/  ISETP.GE.AND P5, PT, R32, R225, PT ;  /* 0x000000e12000720c */ /* 0x000fe40003fa6270 */
[----:B------:R-:W-:Y:S02]  /*1dd60*/  ISETP.GE.OR P6, PT, R33, R226, !P6 ;  /* 0x000000e22100720c */ /* 0x000fe400077c6670 */
[----:B------:R-:W-:Y:S02]  /*1dd70*/  IADD3 R15, R31, 0x28, RZ ;  /* 0x000000281f0f7810 */ /* 0x000fe40007ffe0ff */
[----:B------:R-:W-:Y:S02]  /*1dd80*/  FSEL R161, R14, -INF , !P4 ;  /* 0xff8000000ea17808 */ /* 0x000fe40006000000 */
[----:B------:R-:W-:Y:S02]  /*1dd90*/  FSEL R14, R166, -INF , !P2 ;  /* 0xff800000a60e7808 */ /* 0x000fe40005000000 */
[----:B------:R-:W-:Y:S02]  /*1dda0*/  FSEL R159, R16, -INF , !P6 ;  /* 0xff800000109f7808 */ /* 0x000fe40007000000 */
[----:B------:R-:W-:Y:S02]  /*1ddb0*/  ISETP.GE.OR P5, PT, R32, R224, !P5 ;  /* 0x000000e02000720c */ /* 0x000fe40006fa6670 */
[----:B------:R-:W-:Y:S02]  /*1ddc0*/  FMNMX.FTZ R32, R23, R2, !PT ;  /* 0x0000000217207209 */ /* 0x000fe40007810000 */
[----:B------:R-:W-:Y:S02]  /*1ddd0*/  ISETP.GE.AND P6, PT, R15, R227, PT ;  /* 0x000000e30f00720c */ /* 0x000fe40003fc6270 */
[----:B------:R-:W-:Y:S02]  /*1dde0*/  ISETP.GE.AND P2, PT, R33, R225, PT ;  /* 0x000000e12100720c */ /* 0x000fe40003f46270 */
[----:B------:R-:W-:Y:S02]  /*1ddf0*/  IADD3 R16, R31, 0x29, RZ ;  /* 0x000000291f107810 */ /* 0x000fe40007ffe0ff */
[----:B------:R-:W-:Y:S02]  /*1de00*/  ISETP.GE.OR P2, PT, R33, R224, !P2 ;  /* 0x000000e02100720c */ /* 0x000fe40005746670 */
[----:B------:R-:W-:Y:S02]  /*1de10*/  ISETP.GE.OR P6, PT, R15, R226, !P6 ;  /* 0x000000e20f00720c */ /* 0x000fe400077c6670 */
[----:B------:R-:W-:Y:S02]  /*1de20*/  FMNMX.FTZ R33, R25, R32, !PT ;  /* 0x0000002019217209 */ /* 0x000fe40007810000 */
[----:B------:R-:W-:Y:S02]  /*1de30*/  FSEL R158, R19, -INF , !P6 ;  /* 0xff800000139e7808 */ /* 0x000fe40007000000 */
[----:B------:R-:W-:Y:S02]  /*1de40*/  FMNMX.FTZ R32, R22, R33, !PT ;  /* 0x0000002116207209 */ /* 0x000fe40007810000 */
[----:B------:R-:W-:Y:S02]  /*1de50*/  ISETP.GE.AND P6, PT, R16, R227, PT ;  /* 0x000000e31000720c */ /* 0x000fe40003fc6270 */
[----:B------:R-:W-:Y:S02]  /*1de60*/  FSEL R143, R13, -INF , !P1 ;  /* 0xff8000000d8f7808 */ /* 0x000fe40004800000 */
[----:B------:R-:W-:Y:S02]  /*1de70*/  FSEL R142, R12, -INF , !P0 ;  /* 0xff8000000c8e7808 */ /* 0x000fe40004000000 */
[----:B------:R-:W-:Y:S02]  /*1de80*/  FMNMX.FTZ R13, R21, R32, !PT ;  /* 0x00000020150d7209 */ /* 0x000fe40007810000 */
[C---:B------:R-:W-:Y:S02]  /*1de90*/  ISETP.GE.OR P6, PT, R16.reuse, R226, !P6 ;  /* 0x000000e21000720c */ /* 0x040fe400077c6670 */
[C---:B------:R-:W-:Y:S02]  /*1dea0*/  ISETP.GE.AND P0, PT, R16.reuse, R225, PT ;  /* 0x000000e11000720c */ /* 0x040fe40003f06270 */
[----:B------:R-:W-:Y:S02]  /*1deb0*/  FSEL R157, R17, -INF , !P6 ;  /* 0xff800000119d7808 */ /* 0x000fe40007000000 */
[----:B------:R-:W-:Y:S02]  /*1dec0*/  ISETP.GE.OR P0, PT, R16, R224, !P0 ;  /* 0x000000e01000720c */ /* 0x000fe40004706670 */
[----:B------:R-:W-:Y:S02]  /*1ded0*/  FMNMX.FTZ R16, R174, R13, !PT ;  /* 0x0000000dae107209 */ /* 0x000fe40007810000 */
[----:B------:R-:W-:Y:S02]  /*1dee0*/  FMNMX.FTZ R17, R11, R0, !PT ;  /* 0x000000000b117209 */ /* 0x000fe40007810000 */
[----:B------:R-:W-:Y:S02]  /*1def0*/  FMNMX.FTZ R19, R163, R16, !PT ;  /* 0x00000010a3137209 */ /* 0x000fe40007810000 */
[----:B------:R-:W-:Y:S02]  /*1df00*/  FMNMX.FTZ R16, R24, R17, !PT ;  /* 0x0000001118107209 */ /* 0x000fe40007810000 */
[----:B------:R-:W-:Y:S02]  /*1df10*/  FMNMX.FTZ R32, R162, R19, !PT ;  /* 0x00000013a2207209 */ /* 0x000fe40007810000 */
[----:B------:R-:W-:Y:S02]  /*1df20*/  FSEL R141, R5, -INF , !P5 ;  /* 0xff800000058d7808 */ /* 0x000fe40006800000 */
[----:B------:R-:W-:Y:S02]  /*1df30*/  FMNMX.FTZ R5, R27, R16, !PT ;  /* 0x000000101b057209 */ /* 0x000fe40007810000 */
[----:B------:R-:W-:Y:S02]  /*1df40*/  FMNMX.FTZ R17, R161, R32, !PT ;  /* 0x00000020a1117209 */ /* 0x000fe40007810000 */
[----:B------:R-:W-:Y:S02]  /*1df50*/  FMNMX.FTZ R16, R14, R5, !PT ;  /* 0x000000050e107209 */ /* 0x000fe40007810000 */
[----:B------:R-:W-:Y:S02]  /*1df60*/  ISETP.GE.AND P4, PT, R35, R225, PT ;  /* 0x000000e12300720c */ /* 0x000fe40003f86270 */
[----:B------:R-:W-:Y:S02]  /*1df70*/  FMNMX.FTZ R32, R160, R17, !PT ;  /* 0x00000011a0207209 */ /* 0x000fe40007810000 */
[----:B------:R-:W-:Y:S02]  /*1df80*/  FMNMX.FTZ R17, R143, R16, !PT ;  /* 0x000000108f117209 */ /* 0x000fe40007810000 */
[----:B------:R-:W-:Y:S02]  /*1df90*/  ISETP.GE.OR P4, PT, R35, R224, !P4 ;  /* 0x000000e02300720c */ /* 0x000fe40006786670 */
[----:B------:R-:W-:Y:S02]  /*1dfa0*/  ISETP.GE.AND P1, PT, R15, R225, PT ;  /* 0x000000e10f00720c */ /* 0x000fe40003f26270 */
[----:B------:R-:W-:Y:S02]  /*1dfb0*/  FMNMX.FTZ R5, R159, R32, !PT ;  /* 0x000000209f057209 */ /* 0x000fe40007810000 */
[----:B------:R-:W-:Y:S02]  /*1dfc0*/  FSEL R140, R4, -INF , !P4 ;  /* 0xff800000048c7808 */ /* 0x000fe40006000000 */
[----:B------:R-:W-:Y:S02]  /*1dfd0*/  FMNMX.FTZ R4, R142, R17, !PT ;  /* 0x000000118e047209 */ /* 0x000fe40007810000 */
[----:B------:R-:W-:Y:S02]  /*1dfe0*/  ISETP.GE.AND P3, PT, R34, R225, PT ;  /* 0x000000e12200720c */ /* 0x000fe40003f66270 */
[----:B------:R-:W-:Y:S02]  /*1dff0*/  ISETP.GE.OR P1, PT, R15, R224, !P1 ;  /* 0x000000e00f00720c */ /* 0x000fe40004f26670 */
[C---:B------:R-:W-:Y:S02]  /*1e000*/  IADD3 R15, R31.reuse, 0x30, RZ ;  /* 0x000000301f0f7810 */ /* 0x040fe40007ffe0ff */
[----:B------:R-:W-:Y:S02]  /*1e010*/  IADD3 R13, R31, 0x31, RZ ;  /* 0x000000311f0d7810 */ /* 0x000fe40007ffe0ff */
[----:B------:R-:W-:Y:S02]  /*1e020*/  ISETP.GE.AND P6, PT, R15, R227, PT ;  /* 0x000000e30f00720c */ /* 0x000fe40003fc6270 */
[----:B------:R-:W-:Y:S02]  /*1e030*/  FMNMX.FTZ R16, R158, R5, !PT ;  /* 0x000000059e107209 */ /* 0x000fe40007810000 */
[----:B------:R-:W-:Y:S02]  /*1e040*/  FMNMX.FTZ R5, R141, R4, !PT ;  /* 0x000000048d057209 */ /* 0x000fe40007810000 */
[----:B------:R-:W-:Y:S02]  /*1e050*/  ISETP.GE.OR P3, PT, R34, R224, !P3 ;  /* 0x000000e02200720c */ /* 0x000fe40005f66670 */
[----:B------:R-:W-:Y:S02]  /*1e060*/  IADD3 R12, R31, 0x38, RZ ;  /* 0x000000381f0c7810 */ /* 0x000fe40007ffe0ff */
[-C--:B------:R-:W-:Y:S02]  /*1e070*/  ISETP.GE.OR P6, PT, R15, R226.reuse, !P6 ;  /* 0x000000e20f00720c */ /* 0x080fe400077c6670 */
[----:B------:R-:W-:Y:S02]  /*1e080*/  ISETP.GE.AND P5, PT, R13, R227, PT ;  /* 0x000000e30d00720c */ /* 0x000fe40003fa6270 */
[----:B------:R-:W-:Y:S02]  /*1e090*/  FSEL R156, R7, -INF , !P3 ;  /* 0xff800000079c7808 */ /* 0x000fe40005800000 */
[----:B------:R-:W-:Y:S02]  /*1e0a0*/  FMNMX.FTZ R5, R140, R5, !PT ;  /* 0x000000058c057209 */ /* 0x000fe40007810000 */
[----:B------:R-:W-:Y:S02]  /*1e0b0*/  IADD3 R31, R31, 0x39, RZ ;  /* 0x000000391f1f7810 */ /* 0x000fe40007ffe0ff */
[----:B------:R-:W-:Y:S02]  /*1e0c0*/  FSEL R152, R18, -INF , !P6 ;  /* 0xff80000012987808 */ /* 0x000fe40007000000 */
[----:B------:R-:W-:Y:S02]  /*1e0d0*/  ISETP.GE.AND P6, PT, R12, R227, PT ;  /* 0x000000e30c00720c */ /* 0x000fe40003fc6270 */
[----:B------:R-:W-:Y:S02]  /*1e0e0*/  ISETP.GE.OR P5, PT, R13, R226, !P5 ;  /* 0x000000e20d00720c */ /* 0x000fe40006fa6670 */
[----:B------:R-:W-:Y:S02]  /*1e0f0*/  FMNMX.FTZ R17, R157, R16, !PT ;  /* 0x000000109d117209 */ /* 0x000fe40007810000 */
[----:B------:R-:W-:Y:S02]  /*1e100*/  FSEL R155, R6, -INF , !P2 ;  /* 0xff800000069b7808 */ /* 0x000fe40005000000 */
[----:B------:R-:W-:Y:S02]  /*1e110*/  FMNMX.FTZ R6, R156, R5, !PT ;  /* 0x000000059c067209 */ /* 0x000fe40007810000 */
[----:B------:R-:W-:Y:S02]  /*1e120*/  ISETP.GE.AND P4, PT, R31, R227, PT ;  /* 0x000000e31f00720c */ /* 0x000fe40003f86270 */
[----:B------:R-:W-:Y:S02]  /*1e130*/  ISETP.GE.OR P6, PT, R12, R226, !P6 ;  /* 0x000000e20c00720c */ /* 0x000fe400077c6670 */
[----:B------:R-:W-:Y:S02]  /*1e140*/  FSEL R151, R29, -INF , !P5 ;  /* 0xff8000001d977808 */ /* 0x000fe40006800000 */
[----:B------:R-:W-:Y:S02]  /*1e150*/  FMNMX.FTZ R4, R152, R17, !PT ;  /* 0x0000001198047209 */ /* 0x000fe40007810000 */
[-C--:B------:R-:W-:Y:S02]  /*1e160*/  ISETP.GE.AND P2, PT, R15, R225.reuse, PT ;  /* 0x000000e10f00720c */ /* 0x080fe40003f46270 */
[----:B------:R-:W-:Y:S02]  /*1e170*/  FSEL R154, R9, -INF , !P1 ;  /* 0xff800000099a7808 */ /* 0x000fe40004800000 */
        /* <DEDUP_REMOVED lines=9> */
[----:B------:R-:W-:Y:S02]  /*1e210*/  FMNMX.FTZ R7, R149, R4, !PT ;  /* 0x0000000495077209 */ /* 0x000fe40007810000 */
[----:B------:R-:W-:Y:S02]  /*1e220*/  ISETP.GE.AND P0, PT, R12, R225, PT ;  /* 0x000000e10c00720c */ /* 0x000fe40003f06270 */
[----:B------:R-:W-:Y:S02]  /*1e230*/  ISETP.GE.OR P1, PT, R13, R224, !P1 ;  /* 0x000000e00d00720c */ /* 0x000fe40004f26670 */
[----:B------:R-:W-:Y:S02]  /*1e240*/  FSEL R147, R20, -INF , !P2 ;  /* 0xff80000014937808 */ /* 0x000fe40005000000 */
[----:B------:R-:W-:Y:S02]  /*1e250*/  FMNMX.FTZ R6, R153, R6, !PT ;  /* 0x0000000699067209 */ /* 0x000fe40007810000 */
[----:B------:R-:W-:Y:S02]  /*1e260*/  FMNMX.FTZ R4, R148, R7, !PT ;  /* 0x0000000794047209 */ /* 0x000fe40007810000 */
[----:B------:R-:W-:Y:S02]  /*1e270*/  ISETP.GE.OR P2, PT, R12, R224, !P0 ;  /* 0x000000e00c00720c */ /* 0x000fe40004746670 */
[----:B------:R-:W-:Y:S01]  /*1e280*/  ISETP.GE.AND P0, PT, R31, R225, PT ;  /* 0x000000e11f00720c */ /* 0x000fe20003f06270 */
[----:B------:R-:W1:Y:S01]  /*1e290*/  SHFL.BFLY PT, R5, R4, 0x2, 0x1f ;  /* 0x0c401f0004057f89 */ /* 0x000e6200000e0000 */
[----:B------:R-:W-:Y:S02]  /*1e2a0*/  FSEL R146, R10, -INF , !P1 ;  /* 0xff8000000a927808 */ /* 0x000fe40004800000 */
[----:B------:R-:W-:Y:S02]  /*1e2b0*/  FMNMX.FTZ R7, R147, R6, !PT ;  /* 0x0000000693077209 */ /* 0x000fe40007810000 */
[----:B------:R-:W-:Y:S02]  /*1e2c0*/  ISETP.GE.OR P0, PT, R31, R224, !P0 ;  /* 0x000000e01f00720c */ /* 0x000fe40004706670 */
[----:B------:R-:W-:Y:S01]  /*1e2d0*/  FSEL R145, R26, -INF , !P2 ;  /* 0xff8000001a917808 */ /* 0x000fe20005000000 */
[----:B------:R-:W-:Y:S01]  /*1e2e0*/  LDSM.16.MT88.4 R28, [R203+0xc000] ;  /* 0x00c00000cb1c783b */ /* 0x000fe20000004200 */
[----:B------:R-:W-:Y:S02]  /*1e2f0*/  FMNMX.FTZ R8, R146, R7, !PT ;  /* 0x0000000792087209 */ /* 0x000fe40007810000 */
[----:B------:R-:W-:Y:S02]  /*1e300*/  FSEL R134, R3, -INF , !P0 ;  /* 0xff80000003867808 */ /* 0x000fe40004000000 */
[----:B------:R-:W-:Y:S04]  /*1e310*/  FMNMX.FTZ R3, R145, R8, !PT ;  /* 0x0000000891037209 */ /* 0x000fe80007810000 */
[----:B------:R-:W-:Y:S05]  /*1e320*/  FMNMX.FTZ R6, R134, R3, !PT ;  /* 0x0000000386067209 */ /* 0x000fea0007810000 */
[----:B------:R-:W2:Y:S01]  /*1e330*/  SHFL.BFLY PT, R3, R6, 0x2, 0x1f ;  /* 0x0c401f0006037f89 */ /* 0x000ea200000e0000 */
[----:B-1----:R-:W-:Y:S07]  /*1e340*/  FMNMX.FTZ R5, R4, R5, !PT ;  /* 0x0000000504057209 */ /* 0x002fee0007810000 */
[----:B---3--:R-:W1:Y:S01]  /*1e350*/  SHFL.BFLY PT, R132, R5, 0x1, 0x1f ;  /* 0x0c201f0005847f89 */ /* 0x008e6200000e0000 */
[----:B--2---:R-:W-:Y:S07]  /*1e360*/  FMNMX.FTZ R4, R6, R3, !PT ;  /* 0x0000000306047209 */ /* 0x004fee0007810000 */
[----:B------:R-:W2:Y:S01]  /*1e370*/  SHFL.BFLY PT, R3, R4, 0x1, 0x1f ;  /* 0x0c201f0004037f89 */ /* 0x000ea200000e0000 */
[----:B-1----:R-:W-:Y:S04]  /*1e380*/  FMNMX.FTZ R132, R5, R132, !PT ;  /* 0x0000008405847209 */ /* 0x002fe80007810000 */
[C---:B------:R-:W-:Y:S01]  /*1e390*/  FSETP.NEU.FTZ.AND P1, PT, R132.reuse, -INF , PT ;  /* 0xff8000008400780b */ /* 0x040fe20003f3d000 */
[----:B----4-:R-:W-:Y:S03]  /*1e3a0*/  FMUL.FTZ R150, R133, R132 ;  /* 0x0000008485967220 */ /* 0x010fe60000410000 */
[----:B------:R-:W-:Y:S02]  /*1e3b0*/  FSEL R5, R132, RZ, P1 ;  /* 0x000000ff84057208 */ /* 0x000fe40000800000 */
[----:B------:R-:W-:Y:S05]  /*1e3c0*/  FSEL R150, R150, RZ, P1 ;  /* 0x000000ff96967208 */ /* 0x000fea0000800000 */
[-CC-:B------:R-:W-:Y:S02]  /*1e3d0*/  FFMA.FTZ R167, R23, R133.reuse, -R150.reuse ;  /* 0x0000008517a77223 */ /* 0x180fe40000010896 */
[-CC-:B------:R-:W-:Y:S02]  /*1e3e0*/  FFMA.FTZ R173, R22, R133.reuse, -R150.reuse ;  /* 0x0000008516ad7223 */ /* 0x180fe40000010896 */
[----:B------:R-:W-:Y:S01]  /*1e3f0*/  FFMA.FTZ R172, R21, R133, -R150 ;  /* 0x0000008515ac7223 */ /* 0x000fe20000010896 */
[----:B--2---:R-:W-:Y:S01]  /*1e400*/  FMNMX.FTZ R3, R4, R3, !PT ;  /* 0x0000000304037209 */ /* 0x004fe20007810000 */
[----:B------:R-:W-:Y:S01]  /*1e410*/  FADD.FTZ R4, -R5, R2 ;  /* 0x0000000205047221 */ /* 0x000fe20000010100 */
[----:B------:R-:W-:Y:S01]  /*1e420*/  MUFU.EX2 R167, R167 ;  /* 0x000000a700a77308 */ /* 0x000fe20000000800 */
[--C-:B------:R-:W-:Y:S01]  /*1e430*/  FFMA.FTZ R166, R25, R133, -R150.reuse ;  /* 0x0000008519a67223 */ /* 0x100fe20000010896 */
[----:B------:R-:W-:Y:S01]  /*1e440*/  FSETP.NEU.FTZ.AND P0, PT, R3, -INF , PT ;  /* 0xff8000000300780b */ /* 0x000fe20003f1d000 */
[C---:B------:R-:W-:Y:S01]  /*1e450*/  FMUL.FTZ R144, R133.reuse, R3 ;  /* 0x0000000385907220 */ /* 0x040fe20000410000 */
[----:B------:R-:W-:Y:S01]  /*1e460*/  LDSM.16.MT88.4 R20, [R204+0xc000] ;  /* 0x00c00000cc14783b */ /* 0x000fe20000004200 */
[----:B------:R-:W-:Y:S01]  /*1e470*/  FMUL.FTZ R2, R133, R4 ;  /* 0x0000000485027220 */ /* 0x000fe20000410000 */
[----:B------:R-:W-:Y:S01]  /*1e480*/  FSEL R5, R3, RZ, P0 ;  /* 0x000000ff03057208 */ /* 0x000fe20000000000 */
[-CC-:B------:R-:W-:Y:S01]  /*1e490*/  FFMA.FTZ R175, R163, R133.reuse, -R150.reuse ;  /* 0x00000085a3af7223 */ /* 0x180fe20000010896 */
[----:B------:R-:W-:Y:S01]  /*1e4a0*/  FSEL R144, R144, RZ, P0 ;  /* 0x000000ff90907208 */ /* 0x000fe20000000000 */
[-C--:B------:R-:W-:Y:S01]  /*1e4b0*/  FFMA.FTZ R176, R162, R133.reuse, -R150 ;  /* 0x00000085a2b07223 */ /* 0x080fe20000010896 */
[----:B------:R-:W1:Y:S01]  /*1e4c0*/  MUFU.EX2 R166, R166 ;  /* 0x000000a600a67308 */ /* 0x000e620000000800 */
[----:B------:R-:W-:Y:S01]  /*1e4d0*/  FADD.FTZ R4, -R5, R0 ;  /* 0x0000000005047221 */ /* 0x000fe20000010100 */
[----:B------:R-:W-:Y:S01]  /*1e4e0*/  ISETP.GT.AND P0, PT, R223, R210, PT ;  /* 0x000000d2df00720c */ /* 0x000fe20003f04270 */
[-CC-:B------:R-:W-:Y:S02]  /*1e4f0*/  FFMA.FTZ R168, R14, R133.reuse, -R144.reuse ;  /* 0x000000850ea87223 */ /* 0x180fe40000010890 */
[----:B------:R-:W2:Y:S01]  /*1e500*/  LDSM.16.MT88.4 R12, [R205+0xc000] ;  /* 0x00c00000cd0c783b */ /* 0x000ea20000004200 */
        /* <DEDUP_REMOVED lines=10> */
[----:B------:R-:W-:Y:S01]  /*1e5b0*/  FFMA.FTZ R181, R140, R133, -R144 ;  /* 0x000000858cb57223 */ /* 0x000fe20000010890 */
[----:B-1----:R-:W-:Y:S01]  /*1e5c0*/  F2FP.BF16.PACK_AB R136, R166, R167 ;  /* 0x000000a7a688723e */ /* 0x002fe200000010ff */
[----:B------:R-:W-:Y:S01]  /*1e5d0*/  LDSM.16.MT88.4 R140, [R203+0xe800] ;  /* 0x00e80000cb8c783b */ /* 0x000fe20000004200 */
[-CC-:B------:R-:W-:Y:S02]  /*1e5e0*/  FFMA.FTZ R182, R160, R133.reuse, -R150.reuse ;  /* 0x00000085a0b67223 */ /* 0x180fe40000010896 */
[-CC-:B------:R-:W-:Y:S02]  /*1e5f0*/  FFMA.FTZ R183, R159, R133.reuse, -R150.reuse ;  /* 0x000000859fb77223 */ /* 0x180fe40000010896 */
[-CC-:B------:R-:W-:Y:S02]  /*1e600*/  FFMA.FTZ R228, R158, R133.reuse, -R150.reuse ;  /* 0x000000859ee47223 */ /* 0x180fe40000010896 */
[----:B------:R-:W-:Y:S01]  /*1e610*/  MUFU.EX2 R173, R173 ;  /* 0x000000ad00ad7308 */ /* 0x000fe20000000800 */
[-C--:B------:R-:W-:Y:S01]  /*1e620*/  FFMA.FTZ R233, R157, R133.reuse, -R150 ;  /* 0x000000859de97223 */ /* 0x080fe20000010896 */
[----:B------:R-:W-:Y:S01]  /*1e630*/  LDSM.16.MT88.4 R160, [R205+0x11800] ;  /* 0x01180000cda0783b */ /* 0x000fe20000004200 */
[--C-:B------:R-:W-:Y:S02]  /*1e640*/  FFMA.FTZ R230, R156, R133, -R144.reuse ;  /* 0x000000859ce67223 */ /* 0x100fe40000010890 */
[C---:B---3--:R-:W-:Y:S02]  /*1e650*/  FMUL.FTZ R4, R2.reuse, R128 ;  /* 0x0000008002047220 */ /* 0x048fe40000410000 */
[C---:B------:R-:W-:Y:S02]  /*1e660*/  FMUL.FTZ R5, R2.reuse, R129 ;  /* 0x0000008102057220 */ /* 0x040fe40000410000 */
[C---:B------:R-:W-:Y:S01]  /*1e670*/  FMUL.FTZ R8, R2.reuse, R124 ;  /* 0x0000007c02087220 */ /* 0x040fe20000410000 */
[----:B------:R-:W1:Y:S01]  /*1e680*/  MUFU.EX2 R172, R172 ;  /* 0x000000ac00ac7308 */ /* 0x000e620000000800 */
[C---:B------:R-:W-:Y:S01]  /*1e690*/  FMUL.FTZ R9, R2.reuse, R125 ;  /* 0x0000007d02097220 */ /* 0x040fe20000410000 */
[----:B------:R-:W-:Y:S01]  /*1e6a0*/  LDSM.16.MT88.4 R156, [R202+0xf800] ;  /* 0x00f80000ca9c783b */ /* 0x000fe20000004200 */
        /* <DEDUP_REMOVED lines=14> */
[----:B-1----:R-:W-:Y:S01]  /*1e790*/  F2FP.BF16.PACK_AB R138, R172, R173 ;  /* 0x000000adac8a723e */ /* 0x002fe200000010ff */
        /* <DEDUP_REMOVED lines=9> */
[----:B------:R-:W1:Y:S01]  /*1e830*/  MUFU.EX2 R168, R168 ;  /* 0x000000a800a87308 */ /* 0x000e620000000800 */
[-CC-:B------:R-:W-:Y:S02]  /*1e840*/  FFMA.FTZ R235, R155, R133.reuse, -R144.reuse ;  /* 0x000000859beb7223 */ /* 0x180fe40000010890 */
[--C-:B------:R-:W-:Y:S01]  /*1e850*/  FFMA.FTZ R232, R154, R133, -R144.reuse ;  /* 0x000000859ae87223 */ /* 0x100fe20000010890 */
[----:B---3--:R-:W-:Y:S01]  /*1e860*/  F2FP.BF16.PACK_AB R137, R170, R171 ;  /* 0x000000abaa89723e */ /* 0x008fe200000010ff */
[----:B------:R-:W-:Y:S01]  /*1e870*/  LDSM.16.MT88.4 R100, [R203+0xe000] ;  /* 0x00e00000cb64783b */ /* 0x000fe20000004200 */
[-C--:B------:R-:W-:Y:S02]  /*1e880*/  FFMA.FTZ R237, R153, R133.reuse, -R144 ;  /* 0x0000008599ed7223 */ /* 0x080fe40000010890 */
[-CC-:B------:R-:W-:Y:S02]  /*1e890*/  FFMA.FTZ R234, R152, R133.reuse, -R150.reuse ;  /* 0x0000008598ea7223 */ /* 0x180fe40000010896 */
[-CC-:B------:R-:W-:Y:S01]  /*1e8a0*/  FFMA.FTZ R239, R151, R133.reuse, -R150.reuse ;  /* 0x0000008597ef7223 */ /* 0x180fe20000010896 */
[----:B------:R-:W-:Y:S01]  /*1e8b0*/  MUFU.EX2 R175, R175 ;  /* 0x000000af00af7308 */ /* 0x000fe20000000800 */
[-C--:B------:R-:W-:Y:S01]  /*1e8c0*/  FFMA.FTZ R236, R149, R133.reuse, -R150 ;  /* 0x0000008595ec7223 */ /* 0x080fe20000010896 */
[----:B------:R-:W-:Y:S01]  /*1e8d0*/  LDSM.16.MT88.4 R152, [R203+0xf800] ;  /* 0x00f80000cb98783b */ /* 0x000fe20000004200 */
[-CC-:B------:R-:W-:Y:S02]  /*1e8e0*/  FFMA.FTZ R238, R147, R133.reuse, -R144.reuse ;  /* 0x0000008593ee7223 */ /* 0x180fe40000010890 */
[-CC-:B------:R-:W-:Y:S02]  /*1e8f0*/  FFMA.FTZ R243, R146, R133.reuse, -R144.reuse ;  /* 0x0000008592f37223 */ /* 0x180fe40000010890 */
[-CC-:B------:R-:W-:Y:S02]  /*1e900*/  FFMA.FTZ R240, R145, R133.reuse, -R144.reuse ;  /* 0x0000008591f07223 */ /* 0x180fe40000010890 */
[----:B------:R-:W-:Y:S01]  /*1e910*/  FFMA.FTZ R144, R134, R133, -R144 ;  /* 0x0000008586907223 */ /* 0x000fe20000010890 */
[----:B------:R-:W-:Y:S01]  /*1e920*/  MUFU.EX2 R176, R176 ;  /* 0x000000b000b07308 */ /* 0x000fe20000000800 */
[----:B------:R-:W-:Y:S01]  /*1e930*/  FMUL.FTZ R36, R2, R36 ;  /* 0x0000002402247220 */ /* 0x000fe20000410000 */
[----:B-1----:R-:W-:Y:S01]  /*1e940*/  F2FP.BF16.PACK_AB R139, R168, R169 ;  /* 0x000000a9a88b723e */ /* 0x002fe200000010ff */
[----:B------:R-:W-:Y:S02]  /*1e950*/  FMUL.FTZ R37, R2, R37 ;  /* 0x0000002502257220 */ /* 0x000fe40000410000 */
[C---:B------:R-:W-:Y:S02]  /*1e960*/  FMUL.FTZ R38, R0.reuse, R38 ;  /* 0x0000002600267220 */ /* 0x040fe40000410000 */
[----:B------:R-:W-:Y:S02]  /*1e970*/  FMUL.FTZ R39, R0, R39 ;  /* 0x0000002700277220 */ /* 0x000fe40000410000 */
[C---:B--2---:R-:W-:Y:S01]  /*1e980*/  HMMA.16816.F32.BF16 R4, R136.reuse, R12, R4 ;  /* 0x0000000c8804723c */ /* 0x044fe20000041804 */
[----:B------:R-:W-:Y:S04]  /*1e990*/  MUFU.EX2 R177, R177 ;  /* 0x000000b100b17308 */ /* 0x000fe80000000800 */
[C---:B------:R-:W-:Y:S02]  /*1e9a0*/  FMUL.FTZ R40, R2.reuse, R40 ;  /* 0x0000002802287220 */ /* 0x040fe40000410000 */
[C---:B------:R-:W-:Y:S01]  /*1e9b0*/  FMUL.FTZ R12, R2.reuse, R120 ;  /* 0x00000078020c7220 */ /* 0x040fe20000410000 */
[C---:B------:R-:W-:Y:S03]  /*1e9c0*/  HMMA.16816.F32.BF16 R8, R136.reuse, R14, R8 ;  /* 0x0000000e8808723c */ /* 0x040fe60000041808 */
[----:B------:R-:W-:Y:S01]  /*1e9d0*/  MUFU.EX2 R178, R178 ;  /* 0x000000b200b27308 */ /* 0x000fe20000000800 */
[C---:B------:R-:W-:Y:S02]  /*1e9e0*/  FMUL.FTZ R13, R2.reuse, R121 ;  /* 0x00000079020d7220 */ /* 0x040fe40000410000 */
[----:B------:R-:W-:Y:S02]  /*1e9f0*/  FMUL.FTZ R41, R2, R41 ;  /* 0x0000002902297220 */ /* 0x000fe40000410000 */
[C---:B------:R-:W-:Y:S04]  /*1ea00*/  FMUL.FTZ R14, R0.reuse, R122 ;  /* 0x0000007a000e7220 */ /* 0x040fe80000410000 */
[C---:B------:R-:W-:Y:S01]  /*1ea10*/  FMUL.FTZ R15, R0.reuse, R123 ;  /* 0x0000007b000f7220 */ /* 0x040fe20000410000 */
[----:B------:R-:W-:Y:S01]  /*1ea20*/  MUFU.EX2 R179, R179 ;  /* 0x000000b300b37308 */ /* 0x000fe20000000800 */
[----:B------:R-:W1:Y:S01]  /*1ea30*/  LDSM.16.MT88.4 R120, [R202+0xc000] ;  /* 0x00c00000ca78783b */ /* 0x000e620000004200 */
[C---:B------:R-:W-:Y:S02]  /*1ea40*/  FMUL.FTZ R42, R0.reuse, R42 ;  /* 0x0000002a002a7220 */ /* 0x040fe40000410000 */
[----:B------:R-:W-:Y:S02]  /*1ea50*/  FMUL.FTZ R43, R0, R43 ;  /* 0x0000002b002b7220 */ /* 0x000fe40000410000 */
[C---:B------:R-:W-:Y:S03]  /*1ea60*/  HMMA.16816.F32.BF16 R12, R136.reuse, R20, R12 ;  /* 0x00000014880c723c */ /* 0x040fe6000004180c */
[C---:B------:R-:W-:Y:S01]  /*1ea70*/  FMUL.FTZ R44, R2.reuse, R44 ;  /* 0x0000002c022c7220 */ /* 0x040fe20000410000 */
[----:B------:R-:W-:Y:S01]  /*1ea80*/  MUFU.EX2 R180, R180 ;  /* 0x000000b400b47308 */ /* 0x000fe20000000800 */
[C---:B------:R-:W-:Y:S02]  /*1ea90*/  FMUL.FTZ R45, R2.reuse, R45 ;  /* 0x0000002d022d7220 */ /* 0x040fe40000410000 */
[C---:B------:R-:W-:Y:S01]  /*1eaa0*/  FMUL.FTZ R20, R2.reuse, R112 ;  /* 0x0000007002147220 */ /* 0x040fe20000410000 */
[C---:B------:R-:W-:Y:S04]  /*1eab0*/  HMMA.16816.F32.BF16 R16, R136.reuse, R22, R16 ;  /* 0x000000168810723c */ /* 0x040fe80000041810 */
[----:B------:R-:W-:Y:S02]  /*1eac0*/  FMUL.FTZ R21, R2, R113 ;  /* 0x0000007102157220 */ /* 0x000fe40000410000 */
[C---:B------:R-:W-:Y:S01]  /*1ead0*/  FMUL.FTZ R46, R0.reuse, R46 ;  /* 0x0000002e002e7220 */ /* 0x040fe20000410000 */
[----:B------:R-:W-:Y:S01]  /*1eae0*/  MUFU.EX2 R181, R181 ;  /* 0x000000b500b57308 */ /* 0x000fe20000000800 */
[C---:B------:R-:W-:Y:S04]  /*1eaf0*/  FMUL.FTZ R22, R0.reuse, R114 ;  /* 0x0000007200167220 */ /* 0x040fe80000410000 */
[C---:B------:R-:W-:Y:S02]  /*1eb00*/  FMUL.FTZ R23, R0.reuse, R115 ;  /* 0x0000007300177220 */ /* 0x040fe40000410000 */
[----:B------:R-:W2:Y:S01]  /*1eb10*/  LDSM.16.MT88.4 R112, [R205+0xe000] ;  /* 0x00e00000cd70783b */ /* 0x000ea20000004200 */
[----:B------:R-:W-:Y:S02]  /*1eb20*/  FMUL.FTZ R47, R0, R47 ;  /* 0x0000002f002f7220 */ /* 0x000fe40000410000 */
[C---:B------:R-:W-:Y:S01]  /*1eb30*/  FMUL.FTZ R48, R2.reuse, R48 ;  /* 0x0000003002307220 */ /* 0x040fe20000410000 */
[----:B------:R-:W-:Y:S01]  /*1eb40*/  MUFU.EX2 R182, R182 ;  /* 0x000000b600b67308 */ /* 0x000fe20000000800 */
[C---:B------:R-:W-:Y:S03]  /*1eb50*/  HMMA.16816.F32.BF16 R20, R136.reuse, R28, R20 ;  /* 0x0000001c8814723c */ /* 0x040fe60000041814 */
[----:B------:R-:W-:Y:S02]  /*1eb60*/  FMUL.FTZ R49, R2, R49 ;  /* 0x0000003102317220 */ /* 0x000fe40000410000 */
[----:B------:R-:W-:Y:S02]  /*1eb70*/  FMUL.FTZ R50, R0, R50 ;  /* 0x0000003200327220 */ /* 0x000fe40000410000 */
[C---:B------:R-:W-:Y:S01]  /*1eb80*/  FMUL.FTZ R28, R2.reuse, R104 ;  /* 0x00000068021c7220 */ /* 0x040fe20000410000 */
[C---:B------:R-:W-:Y:S01]  /*1eb90*/  HMMA.16816.F32.BF16 R24, R136.reuse, R30, R24 ;  /* 0x0000001e8818723c */ /* 0x040fe20000041818 */
[----:B------:R-:W-:Y:S03]  /*1eba0*/  MUFU.EX2 R183, R183 ;  /* 0x000000b700b77308 */ /* 0x000fe60000000800 */
[----:B------:R-:W-:Y:S02]  /*1ebb0*/  FMUL.FTZ R29, R2, R105 ;  /* 0x00000069021d7220 */ /* 0x000fe40000410000 */
[C---:B------:R-:W-:Y:S02]  /*1ebc0*/  FMUL.FTZ R51, R0.reuse, R51 ;  /* 0x0000003300337220 */ /* 0x040fe40000410000 */
[C---:B------:R-:W-:Y:S03]  /*1ebd0*/  FMUL.FTZ R30, R0.reuse, R106 ;  /* 0x0000006a001e7220 */ /* 0x040fe60000410000 */
[----:B------:R-:W-:Y:S01]  /*1ebe0*/  MUFU.EX2 R228, R228 ;  /* 0x000000e400e47308 */ /* 0x000fe20000000800 */
[----:B------:R-:W-:Y:S02]  /*1ebf0*/  FMUL.FTZ R31, R0, R107 ;  /* 0x0000006b001f7220 */ /* 0x000fe40000410000 */
[----:B------:R-:W3:Y:S01]  /*1ec00*/  LDSM.16.MT88.4 R104, [R204+0xe000] ;  /* 0x00e00000cc68783b */ /* 0x000ee20000004200 */
[C---:B------:R-:W-:Y:S02]  /*1ec10*/  FMUL.FTZ R52, R2.reuse, R52 ;  /* 0x0000003402347220 */ /* 0x040fe40000410000 */
[----:B------:R-:W-:Y:S02]  /*1ec20*/  FMUL.FTZ R53, R2, R53 ;  /* 0x0000003502357220 */ /* 0x000fe40000410000 */
[C---:B-1----:R-:W-:Y:S02]  /*1ec30*/  HMMA.16816.F32.BF16 R28, R136.reuse, R120, R28 ;  /* 0x00000078881c723c */ /* 0x042fe4000004181c */
[----:B------:R-:W-:Y:S01]  /*1ec40*/  MUFU.EX2 R233, R233 ;  /* 0x000000e900e97308 */ /* 0x000fe20000000800 */
[C---:B------:R-:W-:Y:S02]  /*1ec50*/  FMUL.FTZ R54, R0.reuse, R54 ;  /* 0x0000003600367220 */ /* 0x040fe40000410000 */
[----:B------:R-:W-:Y:S02]  /*1ec60*/  FMUL.FTZ R55, R0, R55 ;  /* 0x0000003700377220 */ /* 0x000fe40000410000 */
[C---:B------:R-:W-:Y:S01]  /*1ec70*/  FMUL.FTZ R56, R2.reuse, R56 ;  /* 0x0000003802387220 */ /* 0x040fe20000410000 */
[C---:B------:R-:W-:Y:S01]  /*1ec80*/  HMMA.16816.F32.BF16 R32, R136.reuse, R122, R32 ;  /* 0x0000007a8820723c */ /* 0x040fe20000041820 */
[----:B------:R-:W-:Y:S03]  /*1ec90*/  LDSM.16.MT88.4 R120, [R202+0xc800] ;  /* 0x00c80000ca78783b */ /* 0x000fe60000004200 */
[----:B------:R-:W-:Y:S01]  /*1eca0*/  FMUL.FTZ R57, R2, R57 ;  /* 0x0000003902397220 */ /* 0x000fe20000410000 */
[----:B------:R-:W-:Y:S01]  /*1ecb0*/  MUFU.EX2 R230, R230 ;  /* 0x000000e600e67308 */ /* 0x000fe20000000800 */
[C---:B------:R-:W-:Y:S02]  /*1ecc0*/  FMUL.FTZ R58, R0.reuse, R58 ;  /* 0x0000003a003a7220 */ /* 0x040fe40000410000 */
[C---:B--2---:R-:W-:Y:S04]  /*1ecd0*/  HMMA.16816.F32.BF16 R36, R136.reuse, R112, R36 ;  /* 0x000000708824723c */ /* 0x044fe80000041824 */
[----:B------:R-:W-:Y:S02]  /*1ece0*/  FMUL.FTZ R59, R0, R59 ;  /* 0x0000003b003b7220 */ /* 0x000fe40000410000 */
[C---:B------:R-:W-:Y:S01]  /*1ecf0*/  FMUL.FTZ R60, R2.reuse, R60 ;  /* 0x0000003c023c7220 */ /* 0x040fe20000410000 */
[----:B------:R-:W-:Y:S01]  /*1ed00*/  MUFU.EX2 R235, R235 ;  /* 0x000000eb00eb7308 */ /* 0x000fe20000000800 */
[C---:B------:R-:W-:Y:S01]  /*1ed10*/  HMMA.16816.F32.BF16 R40, R136.reuse, R114, R40 ;  /* 0x000000728828723c */ /* 0x040fe20000041828 */
[----:B------:R-:W-:Y:S03]  /*1ed20*/  LDSM.16.MT88.4 R112, [R205+0xc800] ;  /* 0x00c80000cd70783b */ /* 0x000fe60000004200 */
[----:B------:R-:W-:Y:S02]  /*1ed30*/  FMUL.FTZ R61, R2, R61 ;  /* 0x0000003d023d7220 */ /* 0x000fe40000410000 */
[C---:B------:R-:W-:Y:S02]  /*1ed40*/  FMUL.FTZ R62, R0.reuse, R62 ;  /* 0x0000003e003e7220 */ /* 0x040fe40000410000 */
[----:B------:R-:W-:Y:S01]  /*1ed50*/  FMUL.FTZ R63, R0, R63 ;  /* 0x0000003f003f7220 */ /* 0x000fe20000410000 */
[----:B------:R-:W-:Y:S01]  /*1ed60*/  MUFU.EX2 R232, R232 ;  /* 0x000000e800e87308 */ /* 0x000fe20000000800 */
[C---:B---3--:R-:W-:Y:S03]  /*1ed70*/  HMMA.16816.F32.BF16 R44, R136.reuse, R104, R44 ;  /* 0x00000068882c723c */ /* 0x048fe6000004182c */
[C---:B------:R-:W-:Y:S02]  /*1ed80*/  FMUL.FTZ R64, R2.reuse, R64 ;  /* 0x0000004002407220 */ /* 0x040fe40000410000 */
        /* <DEDUP_REMOVED lines=12> */
[----:B------:R-:W2:Y:S03]  /*1ee50*/  LDSM.16.MT88.4 R100, [R204+0x10000] ;  /* 0x01000000cc64783b */ /* 0x000ea60000004200 */
[----:B------:R-:W-:Y:S02]  /*1ee60*/  FMUL.FTZ R71, R0, R71 ;  /* 0x0000004700477220 */ /* 0x000fe40000410000 */
[C---:B------:R-:W-:Y:S01]  /*1ee70*/  FMUL.FTZ R72, R2.reuse, R72 ;  /* 0x0000004802487220 */ /* 0x040fe20000410000 */
[----:B------:R-:W-:Y:S01]  /*1ee80*/  MUFU.EX2 R239, R239 ;  /* 0x000000ef00ef7308 */ /* 0x000fe20000000800 */
[C---:B------:R-:W-:Y:S04]  /*1ee90*/  HMMA.16816.F32.BF16 R60, R136.reuse, R108, R60 ;  /* 0x0000006c883c723c */ /* 0x040fe8000004183c */
[----:B------:R-:W-:Y:S02]  /*1eea0*/  FMUL.FTZ R73, R2, R73 ;  /* 0x0000004902497220 */ /* 0x000fe40000410000 */
[C---:B------:R-:W-:Y:S02]  /*1eeb0*/  FMUL.FTZ R74, R0.reuse, R74 ;  /* 0x0000004a004a7220 */ /* 0x040fe40000410000 */
[C---:B------:R-:W-:Y:S01]  /*1eec0*/  HMMA.16816.F32.BF16 R64, R136.reuse, R110, R64 ;  /* 0x0000006e8840723c */ /* 0x040fe20000041840 */
[----:B------:R-:W3:Y:S01]  /*1eed0*/  LDSM.16.MT88.4 R108, [R203+0x10000] ;  /* 0x01000000cb6c783b */ /* 0x000ee20000004200 */
[----:B------:R-:W-:Y:S02]  /*1eee0*/  MUFU.EX2 R236, R236 ;  /* 0x000000ec00ec7308 */ /* 0x000fe40000000800 */
[----:B------:R-:W-:Y:S02]  /*1eef0*/  FMUL.FTZ R75, R0, R75 ;  /* 0x0000004b004b7220 */ /* 0x000fe40000410000 */
[C---:B------:R-:W-:Y:S02]  /*1ef00*/  FMUL.FTZ R84, R2.reuse, R84 ;  /* 0x0000005402547220 */ /* 0x040fe40000410000 */
[----:B------:R-:W-:Y:S01]  /*1ef10*/  FMUL.FTZ R85, R2, R85 ;  /* 0x0000005502557220 */ /* 0x000fe20000410000 */
[C---:B-1----:R-:W-:Y:S03]  /*1ef20*/  HMMA.16816.F32.BF16 R68, R136.reuse, R104, R68 ;  /* 0x000000688844723c */ /* 0x042fe60000041844 */
[C---:B------:R-:W-:Y:S01]  /*1ef30*/  FMUL.FTZ R86, R0.reuse, R86 ;  /* 0x0000005600567220 */ /* 0x040fe20000410000 */
[----:B------:R-:W-:Y:S01]  /*1ef40*/  MUFU.EX2 R238, R238 ;  /* 0x000000ee00ee7308 */ /* 0x000fe20000000800 */
[----:B------:R-:W-:Y:S02]  /*1ef50*/  FMUL.FTZ R87, R0, R87 ;  /* 0x0000005700577220 */ /* 0x000fe40000410000 */
[--C-:B------:R-:W-:Y:S01]  /*1ef60*/  FFMA.FTZ R174, R174, R133, -R150.reuse ;  /* 0x00000085aeae7223 */ /* 0x100fe20000010896 */
[C---:B------:R-:W-:Y:S01]  /*1ef70*/  HMMA.16816.F32.BF16 R72, R136.reuse, R106, R72 ;  /* 0x0000006a8848723c */ /* 0x040fe20000041848 */
[----:B------:R-:W1:Y:S03]  /*1ef80*/  LDSM.16.MT88.4 R104, [R202+0x10000] ;  /* 0x01000000ca68783b */ /* 0x000e660000004200 */
[C---:B------:R-:W-:Y:S02]  /*1ef90*/  FMUL.FTZ R76, R2.reuse, R76 ;  /* 0x0000004c024c7220 */ /* 0x040fe40000410000 */
[----:B------:R-:W-:Y:S01]  /*1efa0*/  FMUL.FTZ R77, R2, R77 ;  /* 0x0000004d024d7220 */ /* 0x000fe20000410000 */
[----:B------:R-:W4:Y:S01]  /*1efb0*/  MUFU.EX2 R174, R174 ;  /* 0x000000ae00ae7308 */ /* 0x000f220000000800 */
[C---:B------:R-:W-:Y:S04]  /*1efc0*/  FMUL.FTZ R78, R0.reuse, R78 ;  /* 0x0000004e004e7220 */ /* 0x040fe80000410000 */
[----:B------:R-:W-:Y:S02]  /*1efd0*/  FMUL.FTZ R79, R0, R79 ;  /* 0x0000004f004f7220 */ /* 0x000fe40000410000 */
[----:B------:R-:W-:Y:S02]  /*1efe0*/  FFMA.FTZ R150, R148, R133, -R150 ;  /* 0x0000008594967223 */ /* 0x000fe40000010896 */
[C---:B------:R-:W-:Y:S01]  /*1eff0*/  FMUL.FTZ R88, R2.reuse, R88 ;  /* 0x0000005802587220 */ /* 0x040fe20000410000 */
[----:B------:R5:W-:Y:S01]  /*1f000*/  MUFU.EX2 R133, R144 ;  /* 0x0000009000857308 */ /* 0x000be20000000800 */
[C---:B------:R-:W-:Y:S01]  /*1f010*/  FMUL.FTZ R89, R2.reuse, R89 ;  /* 0x0000005902597220 */ /* 0x040fe20000410000 */
[C---:B--2---:R-:W-:Y:S03]  /*1f020*/  HMMA.16816.F32.BF16 R76, R136.reuse, R100, R76 ;  /* 0x00000064884c723c */ /* 0x044fe6000004184c */
[C---:B------:R-:W-:Y:S02]  /*1f030*/  FMUL.FTZ R80, R2.reuse, R80 ;  /* 0x0000005002507220 */ /* 0x040fe40000410000 */
[----:B------:R-:W-:Y:S02]  /*1f040*/  FMUL.FTZ R81, R2, R81 ;  /* 0x0000005102517220 */ /* 0x000fe40000410000 */
[C---:B------:R-:W-:Y:S01]  /*1f050*/  FMUL.FTZ R82, R0.reuse, R82 ;  /* 0x0000005200527220 */ /* 0x040fe20000410000 */
[----:B------:R2:W1:Y:S01]  /*1f060*/  MUFU.EX2 R241, R150 ;  /* 0x0000009600f17308 */ /* 0x0004620000000800 */
[C---:B------:R-:W-:Y:S03]  /*1f070*/  FMUL.FTZ R83, R0.reuse, R83 ;  /* 0x0000005300537220 */ /* 0x040fe60000410000 */
[C---:B------:R-:W-:Y:S01]  /*1f080*/  FMUL.FTZ R90, R0.reuse, R90 ;  /* 0x0000005a005a7220 */ /* 0x040fe20000410000 */
[----:B----4-:R-:W-:Y:S01]  /*1f090*/  F2FP.BF16.PACK_AB R100, R175, R174 ;  /* 0x000000aeaf64723e */ /* 0x010fe200000010ff */
[----:B------:R-:W-:Y:S01]  /*1f0a0*/  FMUL.FTZ R91, R0, R91 ;  /* 0x0000005b005b7220 */ /* 0x000fe20000410000 */
[----:B------:R-:W-:Y:S01]  /*1f0b0*/  F2FP.BF16.PACK_AB R101, R179, R178 ;  /* 0x000000b2b365723e */ /* 0x000fe200000010ff */
[C---:B------:R-:W-:Y:S02]  /*1f0c0*/  HMMA.16816.F32.BF16 R80, R136.reuse, R102, R80 ;  /* 0x000000668850723c */ /* 0x040fe40000041850 */
[----:B------:R-:W4:Y:S01]  /*1f0d0*/  MUFU.EX2 R243, R243 ;  /* 0x000000f300f37308 */ /* 0x000f220000000800 */
[C---:B------:R-:W-:Y:S02]  /*1f0e0*/  FMUL.FTZ R92, R2.reuse, R92 ;  /* 0x0000005c025c7220 */ /* 0x040fe40000410000 */
[----:B------:R-:W-:Y:S01]  /*1f0f0*/  FMUL.FTZ R93, R2, R93 ;  /* 0x0000005d025d7220 */ /* 0x000fe20000410000 */
[----:B-----5:R-:W-:Y:S01]  /*1f100*/  LDSM.16.MT88.4 R144, [R205+0xf800] ;  /* 0x00f80000cd90783b */ /* 0x020fe20000004200 */
[C---:B------:R-:W-:Y:S01]  /*1f110*/  FMUL.FTZ R94, R0.reuse, R94 ;  /* 0x0000005e005e7220 */ /* 0x040fe20000410000 */
[C---:B---3--:R-:W-:Y:S04]  /*1f120*/  HMMA.16816.F32.BF16 R84, R136.reuse, R108, R84 ;  /* 0x0000006c8854723c */ /* 0x048fe80000041854 */
[----:B------:R-:W-:Y:S01]  /*1f130*/  FMUL.FTZ R95, R0, R95 ;  /* 0x0000005f005f7220 */ /* 0x000fe20000410000 */
[----:B------:R-:W-:Y:S01]  /*1f140*/  F2FP.BF16.PACK_AB R102, R177, R176 ;  /* 0x000000b0b166723e */ /* 0x000fe200000010ff */
[C---:B------:R-:W-:Y:S01]  /*1f150*/  FMUL.FTZ R96, R2.reuse, R96 ;  /* 0x0000006002607220 */ /* 0x040fe20000410000 */
[----:B------:R-:W-:Y:S01]  /*1f160*/  F2FP.BF16.PACK_AB R103, R181, R180 ;  /* 0x000000b4b567723e */ /* 0x000fe200000010ff */
[C---:B------:R-:W-:Y:S01]  /*1f170*/  HMMA.16816.F32.BF16 R88, R136.reuse, R110, R88 ;  /* 0x0000006e8858723c */ /* 0x040fe20000041858 */
[----:B------:R-:W3:Y:S01]  /*1f180*/  LDSM.16.MT88.4 R108, [R204+0xc800] ;  /* 0x00c80000cc6c783b */ /* 0x000ee20000004200 */
[----:B------:R-:W5:Y:S02]  /*1f190*/  MUFU.EX2 R240, R240 ;  /* 0x000000f000f07308 */ /* 0x000f640000000800 */
[----:B------:R-:W-:Y:S02]  /*1f1a0*/  FMUL.FTZ R97, R2, R97 ;  /* 0x0000006102617220 */ /* 0x000fe40000410000 */
[C---:B------:R-:W-:Y:S02]  /*1f1b0*/  FMUL.FTZ R98, R0.reuse, R98 ;  /* 0x0000006200627220 */ /* 0x040fe40000410000 */
[C---:B-1----:R-:W-:Y:S01]  /*1f1c0*/  HMMA.16816.F32.BF16 R92, R136.reuse, R104, R92 ;  /* 0x00000068885c723c */ /* 0x042fe2000004185c */
[----:B--2---:R-:W-:Y:S03]  /*1f1d0*/  LDSM.16.MT88.4 R148, [R204+0xf800] ;  /* 0x00f80000cc94783b */ /* 0x004fe60000004200 */
[----:B------:R-:W-:Y:S02]  /*1f1e0*/  FMUL.FTZ R99, R0, R99 ;  /* 0x0000006300637220 */ /* 0x000fe40000410000 */
[----:B------:R-:W-:Y:S02]  /*1f1f0*/  FFMA.FTZ R167, R2, R231, R167 ;  /* 0x000000e702a77223 */ /* 0x000fe400000100a7 */
[----:B------:R-:W-:Y:S03]  /*1f200*/  FFMA.FTZ R171, R0, R229, R171 ;  /* 0x000000e500ab7223 */ /* 0x000fe600000100ab */
[----:B------:R-:W-:Y:S01]  /*1f210*/  HMMA.16816.F32.BF16 R96, R136, R106, R96 ;  /* 0x0000006a8860723c */ /* 0x000fe20000041860 */
[----:B------:R-:W1:Y:S02]  /*1f220*/  LDSM.16.MT88.4 R104, [R202+0xe800] ;  /* 0x00e80000ca68783b */ /* 0x000e640000004200 */
[----:B------:R-:W-:Y:S02]  /*1f230*/  FADD.FTZ R166, R166, R167 ;  /* 0x000000a7a6a67221 */ /* 0x000fe40000010000 */
[----:B------:R-:W-:Y:S02]  /*1f240*/  FADD.FTZ R170, R170, R171 ;  /* 0x000000abaaaa7221 */ /* 0x000fe40000010000 */
[----:B------:R-:W-:Y:S01]  /*1f250*/  F2FP.BF16.PACK_AB R136, R239, R234 ;  /* 0x000000eaef88723e */ /* 0x000fe200000010ff */
[C---:B------:R-:W-:Y:S05]  /*1f260*/  HMMA.16816.F32.BF16 R4, R100.reuse, R112, R4 ;  /* 0x000000706404723c */ /* 0x040fea0000041804 */
[----:B------:R-:W-:Y:S01]  /*1f270*/  F2FP.BF16.PACK_AB R138, R241, R236 ;  /* 0x000000ecf18a723e */ /* 0x000fe200000010ff */
[----:B------:R-:W-:Y:S01]  /*1f280*/  IMAD.MOV.U32 R0, RZ, RZ, R3 ;  /* 0x000000ffff007224 */ /* 0x000fe200078e0003 */
[----:B----4-:R-:W-:Y:S01]  /*1f290*/  F2FP.BF16.PACK_AB R137, R243, R238 ;  /* 0x000000eef389723e */ /* 0x010fe200000010ff */
[C---:B------:R-:W-:Y:S01]  /*1f2a0*/  HMMA.16816.F32.BF16 R8, R100.reuse, R114, R8 ;  /* 0x000000726408723c */ /* 0x040fe20000041808 */
[----:B------:R-:W-:Y:S03]  /*1f2b0*/  LDSM.16.MT88.4 R112, [R204+0x10800] ;  /* 0x01080000cc70783b */ /* 0x000fe60000004200 */
[----:B-----5:R-:W-:Y:S01]  /*1f2c0*/  F2FP.BF16.PACK_AB R139, R133, R240 ;  /* 0x000000f0858b723e */ /* 0x020fe200000010ff */
[----:B------:R-:W-:Y:S03]  /*1f2d0*/  IMAD.MOV.U32 R2, RZ, RZ, R132 ;  /* 0x000000ffff027224 */ /* 0x000fe600078e0084 */
[C---:B---3--:R-:W-:Y:S08]  /*1f2e0*/  HMMA.16816.F32.BF16 R12, R100.reuse, R108, R12 ;  /* 0x0000006c640c723c */ /* 0x048ff0000004180c */
        /* <DEDUP_REMOVED lines=124> */
.L_x_2722:
        /* <DEDUP_REMOVED lines=11> */
.L_x_2745:
[----:B--23--:R-:W-:Y:S01]  /*1fb60*/  FADD.FTZ R231, R6, R231 ;  /* 0x000000e706e77221 */ /* 0x00cfe20000010000 */
[----:B------:R-:W-:Y:S05]  /*1fb70*/  BRA.DIV ~URZ, `(.L_x_2733) ;  /* 0x00001be27f007947 */ /* 0x000fea000b800000 */
[----:B------:R-:W2:Y:S04]  /*1fb80*/  SHFL.BFLY PT, R0, R229, 0x2, 0x1f ;  /* 0x0c401f00e5007f89 */ /* 0x000ea800000e0000 */
[----:B------:R-:W3:Y:S01]  /*1fb90*/  SHFL.BFLY PT, R10, R231, 0x1, 0x1f ;  /* 0x0c201f00e70a7f89 */ /* 0x000ee200000e0000 */
[----:B--2---:R-:W-:Y:S02]  /*1fba0*/  FADD.FTZ R7, R0, R229 ;  /* 0x000000e500077221 */ /* 0x004fe40000010000 */
[----:B---3--:R-:W-:-:S03]  /*1fbb0*/  FADD.FTZ R10, R231, R10 ;  /* 0x0000000ae70a7221 */ /* 0x008fc60000010000 */
[----:B------:R2:W3:Y:S04]  /*1fbc0*/  SHFL.BFLY PT, R6, R7, 0x1, 0x1f ;  /* 0x0c201f0007067f89 */ /* 0x0004e800000e0000 */
.L_x_2746:
        /* <DEDUP_REMOVED lines=266> */
.L_x_2735:
[----:B------:R-:W-:Y:S02]  /*20c70*/  ULDC.64 UR4, c[0x0][0x118] ;  /* 0x0000460000047ab9 */ /* 0x000fe40000000a00 */
[----:B------:R-:W2:Y:S04]  /*20c80*/  LD.E R2, [R8.64+0x60] ;  /* 0x0000600408027980 */ /* 0x000ea8000c101900 */
[----:B------:R-:W3:Y:S01]  /*20c90*/  LD.E R3, [R8.64+0xb4] ;  /* 0x0000b40408037980 */ /* 0x000ee2000c101900 */
[----:B--2---:R-:W-:-:S04]  /*20ca0*/  IMAD R2, R2, R215, R213 ;  /* 0x000000d702027224 */ /* 0x004fc800078e02d5 */
[----:B---3--:R-:W-:Y:S02]  /*20cb0*/  IMAD R3, R3, R2, RZ ;  /* 0x0000000203037224 */ /* 0x008fe400078e02ff */
.L_x_2736:
[----:B------:R-:W-:Y:S05]  /*20cc0*/  BSYNC B0 ;  /* 0x0000000000007941 */ /* 0x000fea0003800000 */
.L_x_2734:
        /* <DEDUP_REMOVED lines=48> */
.L_x_2738:
[----:B---3--:R-:W-:Y:S05]  /*20fd0*/  BSYNC B0 ;  /* 0x0000000000007941 */ /* 0x008fea0003800000 */
.L_x_2737:
        /* <DEDUP_REMOVED lines=45> */
.L_x_2740:
[----:B------:R-:W-:Y:S05]  /*212b0*/  BSYNC B0 ;  /* 0x0000000000007941 */ /* 0x000fea0003800000 */
.L_x_2739:
        /* <DEDUP_REMOVED lines=21> */
.L_x_2742:
[----:B------:R-:W-:Y:S05]  /*21410*/  BSYNC B0 ;  /* 0x0000000000007941 */ /* 0x000fea0003800000 */
.L_x_2741:
        /* <DEDUP_REMOVED lines=21> */
.L_x_2744:
[----:B------:R-:W-:Y:S05]  /*21570*/  BSYNC B0 ;  /* 0x0000000000007941 */ /* 0x000fea0003800000 */
.L_x_2743:
[----:B------:R-:W-:Y:S01]  /*21580*/  IADD3 R0, R15, 0x30, RZ ;  /* 0x000000300f007810 */ /* 0x000fe20007ffe0ff */
[----:B------:R-:W-:-:S03]  /*21590*/  IMAD.MOV.U32 R215, RZ, RZ, 0x0 ;  /* 0x00000000ffd77424 */ /* 0x000fc600078e00ff */
[----:B------:R-:W-:-:S13]  /*215a0*/  ISETP.GE.AND P0, PT, R0, R3, PT ;  /* 0x000000030000720c */ /* 0x000fda0003f06270 */
[----:B------:R-:W-:Y:S05]  /*215b0*/  @P0 RET.REL.NODEC R214 `(_ZN5flash24flash_fwd_splitkv_kernelI23Flash_fwd_kernel_traitsILi192ELi64ELi64ELi4ELb0ELb0EN7cutlass10bfloat16_tE19Flash_kernel_traitsILi192ELi64ELi64ELi4ES3_EELb0ELb1ELb0ELb0ELb0ELb1ELb0ELb1EEEvNS_16Flash_fwd_paramsE) ;  /* 0xfffdea40d6000950 */ /* 0x000fea0003c3ffff */
        /* <DEDUP_REMOVED lines=17> */
[----:B------:R-:W-:Y:S05]  /*216d0*/  @P0 RET.REL.NODEC R214 `(_ZN5flash24flash_fwd_splitkv_kernelI23Flash_fwd_kernel_traitsILi192ELi64ELi64ELi4ELb0ELb0EN7cutlass10bfloat16_tE19Flash_kernel_traitsILi192ELi64ELi64ELi4ES3_EELb0ELb1ELb0ELb0ELb0ELb1ELb0ELb1EEEvNS_16Flash_fwd_paramsE) ;  /* 0xfffde920d6000950 */ /* 0x000fea0003c3ffff */
[----:B------:R-:W-:Y:S01]  /*216e0*/  MOV R215, 0x0 ;  /* 0x0000000000d77802 */ /* 0x000fe20000000f00 */
[----:B------:R-:W-:-:S02]  /*216f0*/  ULDC.64 UR4, c[0x0][0x118] ;  /* 0x0000460000047ab9 */ /* 0x000fc40000000a00 */
[----:B------:R2:W-:Y:S01]  /*21700*/  ST.E.128 [R4.64+0x100], R60 ;  /* 0x0001003c04007985 */ /* 0x0005e2000c101d04 */
[----:B------:R-:W-:Y:S05]  /*21710*/  RET.REL.NODEC R214 `(_ZN5flash24flash_fwd_splitkv_kernelI23Flash_fwd_kernel_traitsILi192ELi64ELi64ELi4ELb0ELb0EN7cutlass10bfloat16_tE19Flash_kernel_traitsILi192ELi64ELi64ELi4ES3_EELb0ELb1ELb0ELb0ELb0ELb1ELb0ELb1EEEvNS_16Flash_fwd_paramsE) ;  /* 0xfffde8e0d6007950 */ /* 0x000fea0003c3ffff */
.L_x_2732:
[----:B------:R-:W-:Y:S02]  /*21720*/  MOV R6, 0x2 ;  /* 0x0000000200067802 */ /* 0x000fe40000000f00 */
[----:B------:R-:W-:Y:S02]  /*21730*/  MOV R4, 0x21750 ;  /* 0x0002175000047802 */ /* 0x000fe40000000f00 */
[----:B-1---5:R-:W-:Y:S05]  /*21740*/  CALL.REL.NOINC `($__internal_19_$__cuda_sm70_shflsync_bfly_p) ;  /* 0x000000f000007944 */ /* 0x022fea0003c00000 */
[----:B-12---:R-:W-:Y:S05]  /*21750*/  BRA `(.L_x_2745) ;  /* 0xffffe40000007947 */ /* 0x006fea000383ffff */
.L_x_2733:
[----:B------:R-:W-:Y:S02]  /*21760*/  MOV R6, 0x1 ;  /* 0x0000000100067802 */ /* 0x000fe40000000f00 */
[----:B------:R-:W-:Y:S02]  /*21770*/  MOV R4, 0x21790 ;  /* 0x0002179000047802 */ /* 0x000fe40000000f00 */
[----:B-1---5:R-:W-:Y:S05]  /*21780*/  CALL.REL.NOINC `($__internal_19_$__cuda_sm70_shflsync_bfly_p) ;  /* 0x000000b000007944 */ /* 0x022fea0003c00000 */
[----:B--2---:R-:W-:Y:S01]  /*21790*/  FADD.FTZ R10, R231, R6 ;  /* 0x00000006e70a7221 */ /* 0x004fe20000010000 */
[----:B-1----:R-:W-:Y:S02]  /*217a0*/  MOV R231, R229 ;  /* 0x000000e500e77202 */ /* 0x002fe40000000f00 */
[----:B------:R-:W-:Y:S02]  /*217b0*/  MOV R6, 0x2 ;  /* 0x0000000200067802 */ /* 0x000fe40000000f00 */
[----:B------:R-:W-:-:S02]  /*217c0*/  MOV R4, 0x217e0 ;  /* 0x000217e000047802 */ /* 0x000fc40000000f00 */
[----:B------:R-:W-:Y:S05]  /*217d0*/  CALL.REL.NOINC `($__internal_19_$__cuda_sm70_shflsync_bfly_p) ;  /* 0x0000006000007944 */ /* 0x000fea0003c00000 */
[----:B--2---:R-:W-:Y:S01]  /*217e0*/  FADD.FTZ R7, R229, R6 ;  /* 0x00000006e5077221 */ /* 0x004fe20000010000 */
[----:B------:R-:W-:-:S02]  /*217f0*/  MOV R6, 0x1 ;  /* 0x0000000100067802 */ /* 0x000fc40000000f00 */
[----:B------:R-:W-:Y:S02]  /*21800*/  MOV R4, 0x21830 ;  /* 0x0002183000047802 */ /* 0x000fe40000000f00 */
[----:B-1----:R-:W-:Y:S02]  /*21810*/  MOV R231, R7 ;  /* 0x0000000700e77202 */ /* 0x002fe40000000f00 */
[----:B------:R-:W-:Y:S05]  /*21820*/  CALL.REL.NOINC `($__internal_19_$__cuda_sm70_shflsync_bfly_p) ;  /* 0x0000001000007944 */ /* 0x000fea0003c00000 */
[----:B-12---:R-:W-:Y:S05]  /*21830*/  BRA `(.L_x_2746) ;  /* 0xffffe39000007947 */ /* 0x006fea000383ffff */
        .weak           $__internal_19_$__cuda_sm70_shflsync_bfly_p
        .type           $__internal_19_$__cuda_sm70_shflsync_bfly_p,@function
        .size           $__internal_19_$__cuda_sm70_shflsync_bfly_p,(.L_x_7793 - $__internal_19_$__cuda_sm70_shflsync_bfly_p)
$__internal_19_$__cuda_sm70_shflsync_bfly_p:
[----:B------:R-:W-:Y:S01]  /*21840*/  MOV R12, R4 ;  /* 0x00000004000c7202 */ /* 0x000fe20000000f00 */
[----:B------:R-:W-:Y:S04]  /*21850*/  WARPSYNC R0 ;  /* 0x0000000000007348 */ /* 0x000fe80003800000 */
[----:B------:R-:W-:Y:S01]  /*21860*/  MOV R13, 0x0 ;  /* 0x00000000000d7802 */ /* 0x000fe20000000f00 */
[----:B------:R1:W2:Y:S03]  /*21870*/  SHFL.BFLY PT, R6, R231, R6, R5 ;  /* 0x0c000006e7067389 */ /* 0x0002a600000e0005 */
[----:B------:R-:W-:Y:S05]  /*21880*/  RET.REL.NODEC R12 `(_ZN5flash24flash_fwd_splitkv_kernelI23Flash_fwd_kernel_traitsILi192ELi64ELi64ELi4ELb0ELb0EN7cutlass10bfloat16_tE19Flash_kernel_traitsILi192ELi64ELi64ELi4ES3_EELb0ELb1ELb0ELb0ELb0ELb1ELb0ELb1EEEvNS_16Flash_fwd_paramsE) ;  /* 0xfffde7700c007950 */ /* 0x000fea0003c3ffff */
.L_x_2747:
        /* <DEDUP_REMOVED lines=15> */
.L_x_7793:


//--------------------- .text._ZN5flash24flash_fwd_splitkv_kernelI23Flash_fwd_kernel_traitsILi192ELi64ELi64ELi4ELb0ELb0EN7cutlass10bfloat16_tE19Flash_kernel_traitsILi192ELi64ELi64ELi4ES3_EELb0ELb1ELb0ELb0ELb0ELb0ELb1ELb0EEEvNS_16Flash_fwd_paramsE --------------------------
	.section	.text._ZN5flash24flash_fwd_splitkv_kernelI23Flash_fwd_kernel_traitsILi192ELi64ELi64ELi4ELb0ELb0EN7cutlass10bfloat16_tE19Flash_kernel_traitsILi192ELi64ELi64ELi4ES3_EELb0ELb1ELb0ELb0ELb0ELb0ELb1ELb0EEEvNS_16Flash_fwd_paramsE,"ax",@progbits
	.sectioninfo	@"SHI_REGISTERS=244"
	.align	128
        .global         _ZN5flash24flash_fwd_splitkv_kernelI23Flash_fwd_kernel_traitsILi192ELi64ELi64ELi4ELb0ELb0EN7cutlass10bfloat16_tE19Flash_kernel_traitsILi192ELi64ELi64ELi4ES3_EELb0ELb1ELb0ELb0ELb0ELb0ELb1ELb0EEEvNS_16Flash_fwd_paramsE
        .type           _ZN5flash24flash_fwd_splitkv_kernelI23Flash_fwd_kernel_traitsILi192ELi64ELi64ELi4ELb0ELb0EN7cutlass10bfloat16_tE19Flash_kernel_traitsILi192ELi64ELi64ELi4ES3_EELb0ELb1ELb0ELb0ELb0ELb0ELb1ELb0EEEvNS_16Flash_fwd_paramsE,@function
        .size           _ZN5flash24flash_fwd_splitkv_kernelI23Flash_fwd_kernel_traitsILi192ELi64ELi64ELi4ELb0ELb0EN7cutlass10bfloat16_tE19Flash_kernel_traitsILi192ELi64ELi64ELi4ES3_EELb0ELb1ELb0ELb0ELb0ELb0ELb1ELb0EEEvNS_16Flash_fwd_paramsE,(.L_x_7848 - _ZN5flash24flash_fwd_splitkv_kernelI23Flash_fwd_kernel_traitsILi192ELi64ELi64ELi4ELb0ELb0EN7cutlass10bfloat16_tE19Flash_kernel_traitsILi192ELi64ELi64ELi4ES3_EELb0ELb1ELb0ELb0ELb0ELb0ELb1ELb0EEEvNS_16Flash_fwd_paramsE)
        .other          _ZN5flash24flash_fwd_splitkv_kernelI23Flash_fwd_kernel_traitsILi192ELi64ELi64ELi4ELb0ELb0EN7cutlass10bfloat16_tE19Flash_kernel_traitsILi192ELi64ELi64ELi4ES3_EELb0ELb1ELb0ELb0ELb0ELb0ELb1ELb0EEEvNS_16Flash_fwd_paramsE,@"STO_CUDA_ENTRY STV_DEFAULT"
_ZN5flash24flash_fwd_splitkv_kernelI23Flash_fwd_kernel_traitsILi192ELi64ELi64ELi4ELb0ELb0EN7cutlass10bfloat16_tE19Flash_kernel_traitsILi192ELi64ELi64ELi4ES3_EELb0ELb1ELb0ELb0ELb0ELb0ELb1ELb0EEEvNS_16Flash_fwd_paramsE:
.text._ZN5flash24flash_fwd_splitkv_kernelI23Flash_fwd_kernel_traitsILi192ELi64ELi64ELi4ELb0ELb0EN7cutlass10bfloat16_tE19Flash_kernel_traitsILi192ELi64ELi64ELi4ES3_EELb0ELb1ELb0ELb0ELb0ELb0ELb1ELb0EEEvNS_16Flash_fwd_paramsE:
        /* <DEDUP_REMOVED lines=42> */
[----:B------:R-:W4:Y:S01]  /*02a0*/  S2R R0, SR_CTAID.Y ;  /* 0x0000000000007919 */ /* 0x000f220000002600 */
        /* <DEDUP_REMOVED lines=10> */
.L_x_2748:
[----:B-1-34-:R-:W-:Y:S02]  /*0350*/  MOV R4, c[0x0][0x218] ;  /* 0x0000860000047a02 */ /* 0x01afe40000000f00 */
.L_x_2749:
[----:B------:R-:W-:-:S04]  /*0360*/  ISETP.NE.U32.AND P2, PT, RZ, c[0x0][0x258], PT ;  /* 0x00009600ff007a0c */ /* 0x000fc80003f45070 */
[----:B------:R-:W-:-:S13]  /*0370*/  ISETP.NE.AND.EX P2, PT, RZ, c[0x0][0x25c], PT, P2 ;  /* 0x00009700ff007a0c */ /* 0x000fda0003f45320 */
[----:B-1----:R-:W-:-:S05]  /*0380*/  @P2 IMAD.WIDE R6, R205, R12, c[0x0][0x258] ;  /* 0x00009600cd062625 */ /* 0x002fca00078e020c */
        /* <DEDUP_REMOVED lines=9> */
[----:B------:R-:W-:Y:S01]  /*0420*/  IABS R5, c[0x0][0x10] ;  /* 0x0000040000057a13 */ /* 0x000fe20000000000 */
[----:B------:R-:W-:Y:S01]  /*0430*/  IMAD.MOV.U32 R3, RZ, RZ, c[0x0][0x218] ;  /* 0x00008600ff037624 */ /* 0x000fe200078e00ff */
[----:B------:R-:W1:Y:S02]  /*0440*/  S2R R201, SR_TID.X ;  /* 0x0000000000c97919 */ /* 0x000e640000002100 */
[----:B------:R-:W2:Y:S02]  /*0450*/  I2F.RP R7, R5 ;  /* 0x0000000500077306 */ /* 0x000ea40000209400 */
[----:B------:R-:W-:-:S04]  /*0460*/  IADD3 R3, R3, 0x3f, RZ ;  /* 0x0000003f03037810 */ /* 0x000fc80007ffe0ff */
[----:B------:R-:W-:-:S04]  /*0470*/  SHF.R.S32.HI R6, RZ, 0x1f, R3 ;  /* 0x0000001fff067819 */ /* 0x000fc80000011403 */
[----:B------:R-:W-:-:S04]  /*0480*/  LEA.HI R6, R6, R3, RZ, 0x6 ;  /* 0x0000000306067211 */ /* 0x000fc800078f30ff */
[----:B------:R-:W-:Y:S01]  /*0490*/  LEA.HI.SX32 R6, R6, c[0x0][0x10], 0x1a ;  /* 0x0000040006067a11 */ /* 0x000fe200078fd2ff */
[----:B--2---:R-:W2:Y:S03]  /*04a0*/  MUFU.RCP R8, R7 ;  /* 0x0000000700087308 */ /* 0x004ea60000001000 */
[----:B------:R-:W-:-:S04]  /*04b0*/  IADD3 R6, R6, -0x1, RZ ;  /* 0xffffffff06067810 */ /* 0x000fc80007ffe0ff */
[----:B------:R-:W-:Y:S02]  /*04c0*/  IABS R3, R6 ;  /* 0x0000000600037213 */ /* 0x000fe40000000000 */
[----:B------:R-:W-:-:S04]  /*04d0*/  LOP3.LUT R6, R6, c[0x0][0x10], RZ, 0x3c, !PT ;  /* 0x0000040006067a12 */ /* 0x000fc800078e3cff */
[----:B------:R-:W-:Y:S02]  /*04e0*/  ISETP.GE.AND P0, PT, R6, RZ, PT ;  /* 0x000000ff0600720c */ /* 0x000fe40003f06270 */
[----:B------:R-:W-:Y:S02]  /*04f0*/  IADD3 R6, -R87, 0x7f, R84 ;  /* 0x0000007f57067810 */ /* 0x000fe40007ffe154 */
[----:B--2---:R-:W-:Y:S02]  /*0500*/  IADD3 R8, R8, 0xffffffe, RZ ;  /* 0x0ffffffe08087810 */ /* 0x004fe40007ffe0ff */
[----:B------:R-:W-:Y:S02]  /*0510*/  IADD3 R6, R6, c[0x0][0x2e8], R83 ;  /* 0x0000ba0006067a10 */ /* 0x000fe40007ffe053 */
[----:B------:R-:W2:Y:S02]  /*0520*/  F2I.FTZ.U32.TRUNC.NTZ R9, R8 ;  /* 0x0000000800097305 */ /* 0x000ea4000021f000 */
[----:B--2---:R-:W-:-:S02]  /*0530*/  IMAD.MOV R4, RZ, RZ, -R9 ;  /* 0x000000ffff047224 */ /* 0x004fc400078e0a09 */
[----:B------:R-:W-:Y:S02]  /*0540*/  IMAD.MOV.U32 R8, RZ, RZ, RZ ;  /* 0x000000ffff087224 */ /* 0x000fe400078e00ff */
[----:B------:R-:W-:-:S04]  /*0550*/  IMAD R4, R4, R5, RZ ;  /* 0x0000000504047224 */ /* 0x000fc800078e02ff */
[----:B------:R-:W-:Y:S01]  /*0560*/  IMAD.HI.U32 R4, R9, R4, R8 ;  /* 0x0000000409047227 */ /* 0x000fe200078e0008 */
[----:B------:R-:W-:-:S04]  /*0570*/  IADD3 R8, R83, R84, -R87 ;  /* 0x0000005453087210 */ /* 0x000fc80007ffe857 */
[----:B------:R-:W-:Y:S01]  /*0580*/  IADD3 R8, R8, -c[0x0][0x2e4], RZ ;  /* 0x8000b90008087a10 */ /* 0x000fe20007ffe0ff */
        /* <DEDUP_REMOVED lines=10> */
[----:B------:R-:W-:Y:S02]  /*0630*/  LEA.HI R4, R4, R5, RZ, 0x6 ;  /* 0x0000000504047211 */ /* 0x000fe400078f30ff */
[----:B------:R-:W-:Y:S02]  /*0640*/  SHF.R.S32.HI R5, RZ, 0x1f, R6 ;  /* 0x0000001fff057819 */ /* 0x000fe40000011406 */
[----:B------:R-:W-:Y:S02]  /*0650*/  @P2 IADD3 R7, R7, 0x1, RZ ;  /* 0x0000000107072810 */ /* 0x000fe40007ffe0ff */
[----:B------:R-:W-:Y:S02]  /*0660*/  SHF.R.S32.HI R4, RZ, 0x6, R4 ;  /* 0x00000006ff047819 */ /* 0x000fe40000011404 */
[----:B------:R-:W-:Y:S01]  /*0670*/  LEA.HI R5, R5, R6, RZ, 0x6 ;  /* 0x0000000605057211 */ /* 0x000fe200078f30ff */
[----:B------:R-:W-:Y:S01]  /*0680*/  IMAD.MOV.U32 R3, RZ, RZ, R7 ;  /* 0x000000ffff037224 */ /* 0x000fe200078e0007 */
[----:B------:R-:W-:-:S03]  /*0690*/  SHF.R.S32.HI R7, RZ, 0x1f, R8 ;  /* 0x0000001fff077819 */ /* 0x000fc60000011408 */
[----:B------:R-:W-:Y:S01]  /*06a0*/  @!P0 IMAD.MOV R3, RZ, RZ, -R3 ;  /* 0x000000ffff038224 */ /* 0x000fe200078e0a03 */
[----:B------:R-:W-:Y:S02]  /*06b0*/  @!P1 LOP3.LUT R3, RZ, c[0x0][0x10], RZ, 0x33, !PT ;  /* 0x00000400ff039a12 */ /* 0x000fe400078e33ff */
[----:B------:R-:W-:-:S03]  /*06c0*/  LEA.HI R7, R7, R8, RZ, 0x6 ;  /* 0x0000000807077211 */ /* 0x000fc600078f30ff */
[----:B------:R-:W-:Y:S01]  /*06d0*/  IMAD R196, R3, R0, RZ ;  /* 0x0000000003c47224 */ /* 0x000fe200078e02ff */
[----:B------:R-:W-:-:S03]  /*06e0*/  SHF.R.S32.HI R7, RZ, 0x6, R7 ;  /* 0x00000006ff077819 */ /* 0x000fc60000011407 */
[----:B------:R-:W-:Y:S01]  /*06f0*/  IMAD.IADD R3, R3, 0x1, R196 ;  /* 0x0000000103037824 */ /* 0x000fe200078e02c4 */
[----:B------:R-:W-:-:S04]  /*0700*/  IMNMX R196, R196, R7, !PT ;  /* 0x00000007c4c47217 */ /* 0x000fc80007800200 */
[----:B------:R-:W-:Y:S02]  /*0710*/  IMNMX R3, R4, R3, PT ;  /* 0x0000000304037217 */ /* 0x000fe40003800200 */
[----:B------:R-:W-:-:S04]  /*0720*/  SHF.R.S32.HI R4, RZ, 0x6, R5 ;  /* 0x00000006ff047819 */ /* 0x000fc80000011405 */
[----:B------:R-:W-:-:S04]  /*0730*/  IMNMX R147, R3, R4, PT ;  /* 0x0000000403937217 */ /* 0x000fc80003800200 */
[----:B------:R-:W-:-:S13]  /*0740*/  ISETP.GE.AND P0, PT, R196, R147, PT ;  /* 0x00000093c400720c */ /* 0x000fda0003f06270 */
[----:B------:R-:W-:Y:S05]  /*0750*/  @!P0 BRA `(.L_x_2750) ;  /* 0x000008a000008947 */ /* 0x000fea0003800000 */
[----:B-1----:R-:W-:Y:S01]  /*0760*/  SHF.R.S32.HI R2, RZ, 0x1f, R201 ;  /* 0x0000001fff027819 */ /* 0x002fe200000114c9 */
[----:B------:R-:W-:Y:S01]  /*0770*/  IMAD R205, R0, c[0x0][0x210], R205 ;  /* 0x0000840000cd7a24 */ /* 0x000fe200078e02cd */
[----:B------:R-:W-:Y:S01]  /*0780*/  BSSY B0, `(.L_x_2751) ;  /* 0x000001a000007945 */ /* 0x000fe20003800000 */
[----:B------:R-:W-:Y:S01]  /*0790*/  IMAD.IADD R87, R87, 0x1, -R84 ;  /* 0x0000000157577824 */ /* 0x000fe200078e0a54 */
[----:B------:R-:W-:Y:S01]  /*07a0*/  LEA.HI R2, R2, R201, RZ, 0x4 ;  /* 0x000000c902027211 */ /* 0x000fe200078f20ff */
[----:B------:R-:W-:-:S03]  /*07b0*/  IMAD R3, R205, c[0x0][0x1c0], R18 ;  /* 0x00007000cd037a24 */ /* 0x000fc600078e0212 */
[----:B------:R-:W-:Y:S01]  /*07c0*/  LOP3.LUT R4, R2, 0xfffffff0, RZ, 0xc0, !PT ;  /* 0xfffffff002047812 */ /* 0x000fe200078ec0ff */
[----:B------:R-:W-:Y:S01]  /*07d0*/  IMAD R3, R3, c[0x0][0x214], R84 ;  /* 0x0000850003037a24 */ /* 0x000fe200078e0254 */
[----:B------:R-:W-:-:S03]  /*07e0*/  SHF.R.S32.HI R0, RZ, 0x4, R2 ;  /* 0x00000004ff007819 */ /* 0x000fc60000011402 */
[----:B------:R-:W-:Y:S01]  /*07f0*/  IMAD.IADD R201, R201, 0x1, -R4 ;  /* 0x00000001c9c97824 */ /* 0x000fe200078e0a04 */
[----:B------:R-:W-:Y:S01]  /*0800*/  ISETP.GE.AND P1, PT, R0, R87, PT ;  /* 0x000000570000720c */ /* 0x000fe20003f26270 */
[----:B------:R-:W-:Y:S02]  /*0810*/  IMAD R7, R3, c[0x0][0x22c], RZ ;  /* 0x00008b0003077a24 */ /* 0x000fe400078e02ff */
[----:B------:R-:W-:-:S05]  /*0820*/  IMAD.SHL.U32 R4, R201, 0x4, RZ ;  /* 0x00000004c9047824 */ /* 0x000fca00078e00ff */
[----:B------:R-:W-:-:S05]  /*0830*/  SHF.R.S32.HI R5, RZ, 0x1f, R4 ;  /* 0x0000001fff057819 */ /* 0x000fca0000011404 */
        /* <DEDUP_REMOVED lines=14> */
.L_x_2752:
[----:B------:R-:W-:Y:S05]  /*0920*/  BSYNC B0 ;  /* 0x0000000000007941 */ /* 0x000fea0003800000 */
.L_x_2751:
        /* <DEDUP_REMOVED lines=10> */
.L_x_2754:
[----:B------:R-:W-:Y:S05]  /*09d0*/  BSYNC B0 ;  /* 0x0000000000007941 */ /* 0x000fea0003800000 */
.L_x_2753:
        /* <DEDUP_REMOVED lines=10> */
.L_x_2756:
[----:B------:R-:W-:Y:S05]  /*0a80*/  BSYNC B0 ;  /* 0x0000000000007941 */ /* 0x000fea0003800000 */
.L_x_2755:
        /* <DEDUP_REMOVED lines=10> */
.L_x_2758:
[----:B------:R-:W-:Y:S05]  /*0b30*/  BSYNC B0 ;  /* 0x0000000000007941 */ /* 0x000fea0003800000 */
.L_x_2757:
        /* <DEDUP_REMOVED lines=10> */
.L_x_2760:
[----:B------:R-:W-:Y:S05]  /*0be0*/  BSYNC B0 ;  /* 0x0000000000007941 */ /* 0x000fea0003800000 */
.L_x_2759:
        /* <DEDUP_REMOVED lines=10> */
.L_x_2762:
[----:B------:R-:W-:Y:S05]  /*0c90*/  BSYNC B0 ;  /* 0x0000000000007941 */ /* 0x000fea0003800000 */
.L_x_2761:
        /* <DEDUP_REMOVED lines=10> */
.L_x_2764:
[----:B------:R-:W-:Y:S05]  /*0d40*/  BSYNC B0 ;  /* 0x0000000000007941 */ /* 0x000fea0003800000 */
.L_x_2763:
        /* <DEDUP_REMOVED lines=10> */
.L_x_2766:
[----:B------:R-:W-:Y:S05]  /*0df0*/  BSYNC B0 ;  /* 0x0000000000007941 */ /* 0x000fea0003800000 */
.L_x_2765:
        /* <DEDUP_REMOVED lines=32> */
.L_x_2750:
[----:B-1----:R-:W-:Y:S01]  /*1000*/  ISETP.NE.U32.AND P1, PT, RZ, c[0x0][0x2c0], PT ;  /* 0x0000b000ff007a0c */ /* 0x002fe20003f25070 */
[----:B------:R-:W-:Y:S01]  /*1010*/  IMAD.MOV.U32 R0, RZ, RZ, R205 ;  /* 0x000000ffff007224 */ /* 0x000fe200078e00cd */
[----:B------:R-:W-:Y:S02]  /*1020*/  ISETP.NE.U32.AND P0, PT, RZ, c[0x0][0x2b8], PT ;  /* 0x0000ae00ff007a0c */ /* 0x000fe40003f05070 */
[----:B------:R-:W-:Y:S02]  /*1030*/  ISETP.NE.AND.EX P1, PT, RZ, c[0x0][0x2c4], PT, P1 ;  /* 0x0000b100ff007a0c */ /* 0x000fe40003f25310 */
[----:B------:R-:W-:-:S11]  /*1040*/  ISETP.NE.AND.EX P0, PT, RZ, c[0x0][0x2bc], PT, P0 ;  /* 0x0000af00ff007a0c */ /* 0x000fd60003f05300 */
[----:B------:R-:W-:Y:S01]  /*1050*/  @P1 SHF.R.S32.HI R6, RZ, 0x1f, R205 ;  /* 0x0000001fff061819 */ /* 0x000fe200000114cd */
[----:B------:R-:W-:-:S04]  /*1060*/  @P1 IMAD.WIDE.U32 R4, R205, c[0x0][0x2c8], RZ ;  /* 0x0000b200cd041a25 */ /* 0x000fc800078e00ff */
[----:B------:R-:W-:Y:S02]  /*1070*/  @P1 IMAD R6, R6, c[0x0][0x2c8], RZ ;  /* 0x0000b20006061a24 */ /* 0x000fe400078e02ff */
[----:B------:R-:W-:-:S04]  /*1080*/  @P0 IMAD.WIDE R8, R205, R12, c[0x0][0x2b8] ;  /* 0x0000ae00cd080625 */ /* 0x000fc800078e020c */
[----:B------:R-:W-:Y:S01]  /*1090*/  @P1 IMAD R3, R205, c[0x0][0x2cc], R6 ;  /* 0x0000b300cd031a24 */ /* 0x000fe200078e0206 */
[----:B------:R-:W-:Y:S01]  /*10a0*/  CS2R R206, SRZ ;  /* 0x0000000000ce7805 */ /* 0x000fe2000001ff00 */
[----:B------:R1:W5:Y:S01]  /*10b0*/  @P0 LDG.E R0, [R8.64] ;  /* 0x0000000608000981 */ /* 0x000362000c1e1900 */
[C---:B------:R-:W-:Y:S01]  /*10c0*/  @P1 LEA R206, P0, R4.reuse, c[0x0][0x2c0], 0x2 ;  /* 0x0000b00004ce1a11 */ /* 0x040fe200078010ff */
[----:B------:R-:W-:Y:S01]  /*10d0*/  @P1 IMAD.IADD R3, R5, 0x1, R3 ;  /* 0x0000000105031824 */ /* 0x000fe200078e0203 */
[----:B------:R-:W-:Y:S02]  /*10e0*/  PLOP3.LUT P3, PT, PT, PT, PT, 0x8, 0x0 ;  /* 0x000000000000781c */ /* 0x000fe40003f6e170 */
[----:B------:R-:W-:Y:S02]  /*10f0*/  IABS R6, c[0x0][0x2d0] ;  /* 0x0000b40000067a13 */ /* 0x000fe40000000000 */
        /* <DEDUP_REMOVED lines=73> */
[----:B------:R-:W-:-:S04]  /*1590*/  IMAD R10, R4, c[0x0][0x1b4], R3 ;  /* 0x00006d00040a7a24 */ /* 0x000fc800078e0203 */
[----:B------:R-:W-:Y:S01]  /*15a0*/  IMAD.IADD R10, R25, 0x1, R10 ;  /* 0x00000001190a7824 */ /* 0x000fe200078e020a */
[----:B------:R-:W-:Y:S05]  /*15b0*/  BRA `(.L_x_2768) ;  /* 0x0000044000007947 */ /* 0x000fea0003800000 */
.L_x_2767:
[----:B-1----:R-:W-:-:S13]  /*15c0*/  ISETP.NE.AND P4, PT, R11, -0x1, PT ;  /* 0xffffffff0b00780c */ /* 0x002fda0003f85270 */
[----:B------:R-:W-:-:S05]  /*15d0*/  @P4 IADD3 R3, R2, R11, RZ ;  /* 0x0000000b02034210 */ /* 0x000fca0007ffe0ff */
[----:B------:R-:W-:-:S04]  /*15e0*/  @P4 IMAD.WIDE.U32 R4, R3, c[0x0][0x198], RZ ;  /* 0x0000660003044a25 */ /* 0x000fc800078e00ff */
[----:B------:R-:W-:Y:S01]  /*15f0*/  @P4 IMAD R3, R3, c[0x0][0x19c], R5 ;  /* 0x0000670003034a24 */ /* 0x000fe200078e0205 */
[----:B------:R-:W-:Y:S01]  /*1600*/  @P4 MOV R10, R4 ;  /* 0x00000004000a4202 */ /* 0x000fe20000000f00 */
        /* <DEDUP_REMOVED lines=11> */
[----:B------:R-:W-:Y:S02]  /*16c0*/  MOV R10, R8 ;  /* 0x00000008000a7202 */ /* 0x000fe40000000f00 */
.L_x_2769:
[----:B------:R-:W-:Y:S01]  /*16d0*/  IABS R7, c[0x0][0x1c8] ;  /* 0x0000720000077a13 */ /* 0x000fe20000000000 */
[----:B------:R-:W-:Y:S01]  /*16e0*/  @P4 IMAD.IADD R11, R2, 0x1, R11 ;  /* 0x00000001020b4824 */ /* 0x000fe200078e020b */
[----:B------:R-:W-:Y:S02]  /*16f0*/  MOV R8, RZ ;  /* 0x000000ff00087202 */ /* 0x000fe40000000f00 */
[----:B------:R-:W1:Y:S01]  /*1700*/  I2F.RP R14, R7 ;  /* 0x00000007000e7306 */ /* 0x000e620000209400 */
[----:B------:R-:W-:Y:S01]  /*1710*/  MOV R15, R3 ;  /* 0x00000003000f7202 */ /* 0x000fe20000000f00 */
[----:B------:R-:W-:-:S04]  /*1720*/  @P4 IMAD.WIDE.U32 R28, R11, c[0x0][0x1a0], RZ ;  /* 0x000068000b1c4a25 */ /* 0x000fc800078e00ff */
[----:B------:R-:W-:Y:S02]  /*1730*/  @P4 IMAD R11, R11, c[0x0][0x1a4], R29 ;  /* 0x000069000b0b4a24 */ /* 0x000fe400078e021d */
[----:B-1----:R-:W1:Y:S02]  /*1740*/  MUFU.RCP R9, R14 ;  /* 0x0000000e00097308 */ /* 0x002e640000001000 */
[----:B-1----:R-:W-:Y:S01]  /*1750*/  IADD3 R9, R9, 0xffffffe, RZ ;  /* 0x0ffffffe09097810 */ /* 0x002fe20007ffe0ff */
[----:B------:R-:W-:-:S05]  /*1760*/  IMAD.MOV.U32 R14, RZ, RZ, R10 ;  /* 0x000000ffff0e7224 */ /* 0x000fca00078e000a */
[----:B------:R-:W1:Y:S02]  /*1770*/  F2I.FTZ.U32.TRUNC.NTZ R9, R9 ;  /* 0x0000000900097305 */ /* 0x000e64000021f000 */
[----:B-1----:R-:W-:-:S04]  /*1780*/  IMAD.MOV R4, RZ, RZ, -R9 ;  /* 0x000000ffff047224 */ /* 0x002fc800078e0a09 */
[----:B------:R-:W-:Y:S01]  /*1790*/  IMAD R5, R4, R7, RZ ;  /* 0x0000000704057224 */ /* 0x000fe200078e02ff */
[----:B------:R-:W-:-:S03]  /*17a0*/  IABS R4, R18 ;  /* 0x0000001200047213 */ /* 0x000fc60000000000 */
[----:B------:R-:W-:-:S04]  /*17b0*/  IMAD.HI.U32 R8, R9, R5, R8 ;  /* 0x0000000509087227 */ /* 0x000fc800078e0008 */
[----:B------:R-:W-:-:S04]  /*17c0*/  IMAD.MOV.U32 R5, RZ, RZ, R4 ;  /* 0x000000ffff057224 */ /* 0x000fc800078e0004 */
        /* <DEDUP_REMOVED lines=9> */
[----:B------:R-:W-:Y:S02]  /*1860*/  ISETP.GE.U32.AND P2, PT, R8, R7, PT ;  /* 0x000000070800720c */ /* 0x000fe40003f46070 */
[----:B------:R-:W-:-:S04]  /*1870*/  LEA R7, R147, 0xffffffc0, 0x6 ;  /* 0xffffffc093077811 */ /* 0x000fc800078e30ff */
[----:B------:R-:W-:Y:S01]  /*1880*/  SHF.R.S32.HI R5, RZ, 0x1f, R7 ;  /* 0x0000001fff057819 */ /* 0x000fe20000011407 */
[----:B------:R-:W-:-:S04]  /*1890*/  IMAD.WIDE.U32 R14, R7, c[0x0][0x198], R14 ;  /* 0x00006600070e7a25 */ /* 0x000fc800078e000e */
[----:B------:R-:W-:Y:S02]  /*18a0*/  IMAD R8, R5, c[0x0][0x198], RZ ;  /* 0x0000660005087a24 */ /* 0x000fe400078e02ff */
[----:B------:R-:W-:Y:S02]  /*18b0*/  @P2 IADD3 R4, R4, 0x1, RZ ;  /* 0x0000000104042810 */ /* 0x000fe40007ffe0ff */
[----:B------:R-:W-:Y:S02]  /*18c0*/  IMAD R3, R7, c[0x0][0x19c], R8 ;  /* 0x0000670007037a24 */ /* 0x000fe400078e0208 */
[----:B------:R-:W-:Y:S02]  /*18d0*/  @!P1 IADD3 R4, -R4, RZ, RZ ;  /* 0x000000ff04049210 */ /* 0x000fe40007ffe1ff */
[----:B------:R-:W-:Y:S02]  /*18e0*/  @!P0 LOP3.LUT R4, RZ, c[0x0][0x1c8], RZ, 0x33, !PT ;  /* 0x00007200ff048a12 */ /* 0x000fe400078e33ff */
[----:B------:R-:W-:-:S02]  /*18f0*/  IADD3 R15, R15, R3, RZ ;  /* 0x000000030f0f7210 */ /* 0x000fc40007ffe0ff */
[----:B------:R-:W-:-:S03]  /*1900*/  SHF.R.S32.HI R9, RZ, 0x1f, R4 ;  /* 0x0000001fff097819 */ /* 0x000fc60000011404 */
[----:B------:R-:W-:-:S04]  /*1910*/  IMAD.WIDE.U32 R24, R4, c[0x0][0x1b0], R14 ;  /* 0x00006c0004187a25 */ /* 0x000fc800078e000e */
[----:B------:R-:W-:-:S04]  /*1920*/  IMAD R3, R9, c[0x0][0x1b0], RZ ;  /* 0x00006c0009037a24 */ /* 0x000fc800078e02ff */
        /* <DEDUP_REMOVED lines=13> */
.L_x_2768:
[----:B------:R-:W-:Y:S01]  /*1a00*/  ISETP.NE.AND P0, PT, R13, -0x1, PT ;  /* 0xffffffff0d00780c */ /* 0x000fe20003f05270 */
[----:B------:R-:W-:Y:S01]  /*1a10*/  IMAD.IADD R195, R87, 0x1, -R84 ;  /* 0x0000000157c37824 */ /* 0x000fe200078e0a54 */
[----:B-----5:R-:W-:Y:S01]  /*1a20*/  SHF.R.S32.HI R0, RZ, 0x1f, R201 ;  /* 0x0000001fff007819 */ /* 0x020fe200000114c9 */
[----:B------:R-:W-:Y:S03]  /*1a30*/  BSSY B0, `(.L_x_2770) ;  /* 0x0000072000007945 */ /* 0x000fe60003800000 */
[CC--:B------:R-:W-:Y:S02]  /*1a40*/  LEA.HI R8, R0.reuse, R201.reuse, RZ, 0x4 ;  /* 0x000000c900087211 */ /* 0x0c0fe400078f20ff */
[----:B------:R-:W-:Y:S02]  /*1a50*/  LEA.HI R2, R0, R201, RZ, 0x3 ;  /* 0x000000c900027211 */ /* 0x000fe400078f18ff */
[----:B------:R-:W-:-:S02]  /*1a60*/  SHF.R.S32.HI R193, RZ, 0x4, R8 ;  /* 0x00000004ffc17819 */ /* 0x000fc40000011408 */
[----:B------:R-:W-:Y:S01]  /*1a70*/  SHF.R.S32.HI R14, RZ, 0x3, R2 ;  /* 0x00000003ff0e7819 */ /* 0x000fe20000011402 */
[----:B------:R-:W-:Y:S01]  /*1a80*/  @!P0 IMAD.WIDE.U32 R20, R205, c[0x0][0x178], RZ ;  /* 0x00005e00cd148a25 */ /* 0x000fe200078e00ff */
[----:B------:R-:W-:Y:S02]  /*1a90*/  @!P0 SHF.R.S32.HI R16, RZ, 0x1f, R205 ;  /* 0x0000001fff108819 */ /* 0x000fe400000114cd */
[----:B------:R-:W-:Y:S01]  /*1aa0*/  LOP3.LUT R2, R2, 0xfffffff8, RZ, 0xc0, !PT ;  /* 0xfffffff802027812 */ /* 0x000fe200078ec0ff */
[----:B------:R-:W-:Y:S01]  /*1ab0*/  @P0 IMAD.WIDE.U32 R26, R13, c[0x0][0x190], RZ ;  /* 0x000064000d1a0a25 */ /* 0x000fe200078e00ff */
[C---:B------:R-:W-:Y:S02]  /*1ac0*/  LEA.HI R15, R8.reuse, R193, RZ, 0x1 ;  /* 0x000000c1080f7211 */ /* 0x040fe400078f08ff */
[----:B------:R-:W-:Y:S01]  /*1ad0*/  LOP3.LUT R8, R8, 0xfffffff0, RZ, 0xc0, !PT ;  /* 0xfffffff008087812 */ /* 0x000fe200078ec0ff */
[----:B------:R-:W-:Y:S01]  /*1ae0*/  @!P0 IMAD R16, R16, c[0x0][0x178], RZ ;  /* 0x00005e0010108a24 */ /* 0x000fe200078e02ff */
[CC--:B------:R-:W-:Y:S01]  /*1af0*/  LEA.HI R19, R0.reuse, R201.reuse, RZ, 0x6 ;  /* 0x000000c900137211 */ /* 0x0c0fe200078f30ff */
[----:B------:R-:W-:Y:S01]  /*1b00*/  IMAD.IADD R2, R201, 0x1, -R2 ;  /* 0x00000001c9027824 */ /* 0x000fe200078e0a02 */
[----:B------:R-:W-:Y:S01]  /*1b10*/  LEA.HI R85, R0, R201, RZ, 0x5 ;  /* 0x000000c900557211 */ /* 0x000fe200078f28ff */
[----:B------:R-:W-:Y:S01]  /*1b20*/  @!P0 IMAD R3, R205, c[0x0][0x17c], R16 ;  /* 0x00005f00cd038a24 */ /* 0x000fe200078e0210 */
[----:B------:R-:W-:Y:S01]  /*1b30*/  LOP3.LUT R16, R15, 0xfffffffe, RZ, 0xc0, !PT ;  /* 0xfffffffe0f107812 */ /* 0x000fe200078ec0ff */
[----:B------:R-:W-:Y:S01]  /*1b40*/  IMAD.IADD R8, R201, 0x1, -R8 ;  /* 0x00000001c9087824 */ /* 0x000fe200078e0a08 */
[----:B------:R-:W-:Y:S01]  /*1b50*/  SHF.R.S32.HI R15, RZ, 0x1f, R14 ;  /* 0x0000001fff0f7819 */ /* 0x000fe2000001140e */
[----:B------:R-:W-:-:S02]  /*1b60*/  @!P0 IMAD.MOV.U32 R26, RZ, RZ, R20 ;  /* 0x000000ffff1a8224 */ /* 0x000fc400078e0014 */
[----:B------:R-:W-:Y:S02]  /*1b70*/  IMAD.SHL.U32 R204, R2, 0x8, RZ ;  /* 0x0000000802cc7824 */ /* 0x000fe400078e00ff */
[----:B------:R-:W-:Y:S02]  /*1b80*/  @P0 IMAD R13, R13, c[0x0][0x194], R27 ;  /* 0x000065000d0d0a24 */ /* 0x000fe400078e021b */
[----:B------:R-:W-:Y:S01]  /*1b90*/  @!P0 IMAD.IADD R13, R21, 0x1, R3 ;  /* 0x00000001150d8824 */ /* 0x000fe200078e0203 */
[----:B------:R-:W-:Y:S01]  /*1ba0*/  SHF.R.S32.HI R3, RZ, 0x1f, R8 ;  /* 0x0000001fff037819 */ /* 0x000fe20000011408 */
[----:B------:R-:W-:Y:S01]  /*1bb0*/  IMAD.IADD R193, R193, 0x1, -R16 ;  /* 0x00000001c1c17824 */ /* 0x000fe200078e0a10 */
[----:B------:R-:W-:Y:S01]  /*1bc0*/  IADD3 R26, P0, R204, R26, RZ ;  /* 0x0000001acc1a7210 */ /* 0x000fe20007f1e0ff */
[----:B------:R-:W-:Y:S01]  /*1bd0*/  IMAD.SHL.U32 R17, R14, 0x40, RZ ;  /* 0x000000400e117824 */ /* 0x000fe200078e00ff */
[----:B------:R-:W-:Y:S01]  /*1be0*/  SHF.R.S32.HI R16, RZ, 0x1f, R204 ;  /* 0x0000001fff107819 */ /* 0x000fe200000114cc */
[----:B------:R-:W-:Y:S01]  /*1bf0*/  IMAD.SHL.U32 R202, R19, 0x8, RZ ;  /* 0x0000000813ca7824 */ /* 0x000fe200078e00ff */
[----:B------:R-:W-:Y:S01]  /*1c00*/  LEA.HI R3, R3, R8, RZ, 0x3 ;  /* 0x0000000803037211 */ /* 0x000fe200078f18ff */
[----:B------:R-:W-:Y:S01]  /*1c10*/  IMAD.WIDE R22, R23, 0x40, R14 ;  /* 0x0000004017167825 */ /* 0x000fe200078e020e */
[----:B------:R-:W-:-:S02]  /*1c20*/  IADD3 R28, P1, R204, R28, RZ ;  /* 0x0000001ccc1c7210 */ /* 0x000fc40007f3e0ff */
[----:B------:R-:W-:Y:S01]  /*1c30*/  IADD3 R24, P2, R204, R24, RZ ;  /* 0x00000018cc187210 */ /* 0x000fe20007f5e0ff */
[C---:B------:R-:W-:Y:S01]  /*1c40*/  IMAD.X R27, R16.reuse, 0x1, R13, P0 ;  /* 0x00000001101b7824 */ /* 0x040fe200000e060d */
[----:B------:R-:W-:Y:S01]  /*1c50*/  LOP3.LUT R13, R3, 0xfffffff8, RZ, 0xc0, !PT ;  /* 0xfffffff8030d7812 */ /* 0x000fe200078ec0ff */
[----:B------:R-:W-:Y:S01]  /*1c60*/  IMAD.X R29, R16, 0x1, R11, P1 ;  /* 0x00000001101d7824 */ /* 0x000fe200008e060b */
[----:B------:R-:W-:Y:S01]  /*1c70*/  IADD3 R7, P0, R14, R7, RZ ;  /* 0x000000070e077210 */ /* 0x000fe20007f1e0ff */
[----:B------:R-:W-:Y:S01]  /*1c80*/  IMAD R11, R9, c[0x0][0x1b8], RZ ;  /* 0x00006e00090b7a24 */ /* 0x000fe200078e02ff */
[----:B------:R-:W-:Y:S01]  /*1c90*/  LOP3.LUT R17, R17, 0x1c0, RZ, 0xc0, !PT ;  /* 0x000001c011117812 */ /* 0x000fe200078ec0ff */
[----:B------:R-:W-:Y:S01]  /*1ca0*/  IMAD.IADD R9, R8, 0x1, -R13 ;  /* 0x0000000108097824 */ /* 0x000fe200078e0a0d */
[----:B------:R-:W-:Y:S01]  /*1cb0*/  IADD3.X R25, R16, R10, RZ, P2, !PT ;  /* 0x0000000a10197210 */ /* 0x000fe200017fe4ff */
[C---:B------:R-:W-:Y:S01]  /*1cc0*/  IMAD R8, R4.reuse, c[0x0][0x1bc], R11 ;  /* 0x00006f0004087a24 */ /* 0x040fe200078e020b */
[----:B------:R-:W-:Y:S01]  /*1cd0*/  LOP3.LUT R20, R17, 0x38, R204, 0xf8, !PT ;  /* 0x0000003811147812 */ /* 0x000fe200078ef8cc */
[C---:B------:R-:W-:Y:S01]  /*1ce0*/  IMAD.SHL.U32 R13, R9.reuse, 0x40, RZ ;  /* 0x00000040090d7824 */ /* 0x040fe200078e00ff */
[----:B------:R-:W-:Y:S01]  /*1cf0*/  R2P PR, R9, 0x6 ;  /* 0x0000000609007804 */ /* 0x000fe20000000000 */
[----:B------:R-:W-:Y:S01]  /*1d00*/  IMAD.WIDE.U32 R28, R4, c[0x0][0x1b8], R28 ;  /* 0x00006e00041c7a25 */ /* 0x000fe200078e001c */
[----:B------:R-:W-:-:S02]  /*1d10*/  SHF.R.S32.HI R10, RZ, 0x1f, R18 ;  /* 0x0000001fff0a7819 */ /* 0x000fc40000011412 */
[----:B------:R-:W-:Y:S01]  /*1d20*/  LOP3.LUT R13, R13, 0x1c0, RZ, 0xc0, !PT ;  /* 0x000001c00d0d7812 */ /* 0x000fe200078ec0ff */
[----:B------:R-:W-:Y:S01]  /*1d30*/  IMAD.SHL.U32 R4, R193, 0x8, RZ ;  /* 0x00000008c1047824 */ /* 0x000fe200078e00ff */
[----:B------:R-:W-:Y:S01]  /*1d40*/  SHF.R.U32.HI R17, RZ, 0x3, R17 ;  /* 0x00000003ff117819 */ /* 0x000fe20000011611 */
[----:B------:R-:W-:Y:S01]  /*1d50*/  IMAD.X R5, R15, 0x1, R5, P0 ;  /* 0x000000010f057824 */ /* 0x000fe200000e0605 */
[----:B------:R-:W-:Y:S01]  /*1d60*/  ISETP.GE.AND P0, PT, R14, R195, PT ;  /* 0x000000c30e00720c */ /* 0x000fe20003f06270 */
[----:B------:R-:W-:Y:S01]  /*1d70*/  IMAD.SHL.U32 R3, R3, 0x40, RZ ;  /* 0x0000004003037824 */ /* 0x000fe200078e00ff */
[----:B------:R-:W-:Y:S01]  /*1d80*/  LOP3.LUT R4, R13, 0x8, R4, 0xf8, !PT ;  /* 0x000000080d047812 */ /* 0x000fe200078ef804 */
[----:B------:R-:W-:Y:S01]  /*1d90*/  IMAD R21, R10, c[0x0][0x1a8], RZ ;  /* 0x00006a000a157a24 */ /* 0x000fe200078e02ff */
[----:B------:R-:W-:Y:S01]  /*1da0*/  SHF.R.U32.HI R13, RZ, 0x3, R13 ;  /* 0x00000003ff0d7819 */ /* 0x000fe2000001160d */
[----:B------:R-:W-:Y:S01]  /*1db0*/  IMAD R11, R15, c[0x0][0x198], RZ ;  /* 0x000066000f0b7a24 */ /* 0x000fe200078e02ff */
[----:B------:R-:W-:Y:S01]  /*1dc0*/  IADD3 R29, R29, R8, RZ ;  /* 0x000000081d1d7210 */ /* 0x000fe20007ffe0ff */
[----:B------:R-:W-:Y:S01]  /*1dd0*/  IMAD R8, R5, c[0x0][0x1a0], RZ ;  /* 0x0000680005087a24 */ /* 0x000fe200078e02ff */
[----:B------:R-:W-:Y:S01]  /*1de0*/  LOP3.LUT R4, R4, R13, RZ, 0x3c, !PT ;  /* 0x0000000d04047212 */ /* 0x000fe200078e3cff */
[----:B------:R-:W-:Y:S01]  /*1df0*/  IMAD R21, R18, c[0x0][0x1ac], R21 ;  /* 0x00006b0012157a24 */ /* 0x000fe200078e0215 */
[----:B------:R-:W-:Y:S01]  /*1e00*/  LOP3.LUT R17, R20, R17, RZ, 0x3c, !PT ;  /* 0x0000001114117212 */ /* 0x000fe200078e3cff */
[C---:B------:R-:W-:Y:S01]  /*1e10*/  IMAD R135, R7.reuse, c[0x0][0x1a4], R8 ;  /* 0x0000690007877a24 */ /* 0x040fe200078e0208 */
[----:B------:R-:W-:Y:S01]  /*1e20*/  LOP3.LUT R0, R4, 0xfffffe00, R3, 0xf8, !PT ;  /* 0xfffffe0004007812 */ /* 0x000fe200078ef803 */
[----:B------:R-:W-:Y:S01]  /*1e30*/  IMAD.WIDE.U32 R144, R7, c[0x0][0x1a0], R28 ;  /* 0x0000680007907a25 */ /* 0x000fe200078e001c */
[----:B------:R-:W-:-:S02]  /*1e40*/  LOP3.LUT R202, R17, 0xfffffe00, R202, 0xf8, !PT ;  /* 0xfffffe0011ca7812 */ /* 0x000fc400078ef8ca */
[----:B------:R-:W-:Y:S01]  /*1e50*/  LOP3.LUT R4, R85, 0xffffffe0, RZ, 0xc0, !PT ;  /* 0xffffffe055047812 */ /* 0x000fe200078ec0ff */
[----:B------:R-:W-:Y:S01]  /*1e60*/  IMAD.MOV.U32 R7, RZ, RZ, 0x10 ;  /* 0x00000010ff077424 */ /* 0x000fe200078e00ff */
[----:B------:R-:W-:Y:S01]  /*1e70*/  MOV R5, 0x20 ;  /* 0x0000002000057802 */ /* 0x000fe20000000f00 */
[----:B------:R-:W-:Y:S01]  /*1e80*/  IMAD.WIDE.U32 R18, R18, c[0x0][0x1a8], R26 ;  /* 0x00006a0012127a25 */ /* 0x000fe200078e001a */
[----:B------:R-:W-:Y:S02]  /*1e90*/  SHF.R.S32.HI R85, RZ, 0x5, R85 ;  /* 0x00000005ff557819 */ /* 0x000fe40000011455 */
[----:B------:R-:W-:Y:S01]  /*1ea0*/  IADD3 R81, R204, 0x40, RZ ;  /* 0x00000040cc517810 */ /* 0x000fe20007ffe0ff */
[----:B------:R-:W-:Y:S01]  /*1eb0*/  IMAD R11, R14, c[0x0][0x19c], R11 ;  /* 0x000067000e0b7a24 */ /* 0x000fe200078e020b */
[----:B------:R-:W-:Y:S01]  /*1ec0*/  IADD3 R80, R204, 0x80, RZ ;  /* 0x00000080cc507810 */ /* 0x000fe20007ffe0ff */
[----:B------:R-:W-:Y:S01]  /*1ed0*/  IMAD.WIDE.U32 R24, R14, c[0x0][0x198], R24 ;  /* 0x000066000e187a25 */ /* 0x000fe200078e0018 */
[----:B------:R-:W-:-:S02]  /*1ee0*/  SEL R7, R7, 0xfffffff0, !P1 ;  /* 0xfffffff007077807 */ /* 0x000fc40004800000 */
[----:B------:R-:W-:Y:S01]  /*1ef0*/  SEL R5, R5, 0xffffffe0, !P2 ;  /* 0xffffffe005057807 */ /* 0x000fe20005000000 */
[----:B------:R-:W-:Y:S02]  /*1f00*/  IMAD.IADD R134, R25, 0x1, R11 ;  /* 0x0000000119867824 */ /* 0x000fe400078e020b */
[----:B------:R-:W-:Y:S02]  /*1f10*/  IMAD.MOV.U32 R133, RZ, RZ, R24 ;  /* 0x000000ffff857224 */ /* 0x000fe400078e0018 */
[----:B------:R-:W-:Y:S02]  /*1f20*/  IMAD.IADD R17, R201, 0x1, -R4 ;  /* 0x00000001c9117824 */ /* 0x000fe400078e0a04 */
[----:B------:R-:W-:Y:S02]  /*1f30*/  IMAD.SHL.U32 R202, R202, 0x2, RZ ;  /* 0x00000002caca7824 */ /* 0x000fe400078e00ff */
        /* <DEDUP_REMOVED lines=33> */
.L_x_2771:
[----:B------:R-:W-:Y:S05]  /*2150*/  BSYNC B0 ;  /* 0x0000000000007941 */ /* 0x000fea0003800000 */
.L_x_2770:
        /* <DEDUP_REMOVED lines=37> */
.L_x_2773:
[----:B------:R-:W-:Y:S05]  /*23b0*/  BSYNC B0 ;  /* 0x0000000000007941 */ /* 0x000fea0003800000 */
.L_x_2772:
        /* <DEDUP_REMOVED lines=37> */
.L_x_2775:
[----:B------:R-:W-:Y:S05]  /*2610*/  BSYNC B0 ;  /* 0x0000000000007941 */ /* 0x000fea0003800000 */
.L_x_2774:
        /* <DEDUP_REMOVED lines=36> */
.L_x_2777:
[----:B------:R-:W-:Y:S05]  /*2860*/  BSYNC B0 ;  /* 0x0000000000007941 */ /* 0x000fea0003800000 */
.L_x_2776:
        /* <DEDUP_REMOVED lines=31> */
.L_x_2779:
[----:B------:R-:W-:Y:S05]  /*2a60*/  BSYNC B0 ;  /* 0x0000000000007941 */ /* 0x000fea0003800000 */
.L_x_2778:
        /* <DEDUP_REMOVED lines=33> */
.L_x_2781:
[----:B------:R-:W-:Y:S05]  /*2c80*/  BSYNC B0 ;  /* 0x0000000000007941 */ /* 0x000fea0003800000 */
.L_x_2780:
[----:B------:R-:W-:Y:S01]  /*2c90*/  ISETP.GE.AND P0, PT, R9, R8, PT ;  /* 0x000000080900720c */ /* 0x000fe20003f06270 */
[----:B------:R-:W-:-:S12]  /*2ca0*/  BSSY B0, `(.L_x_2782) ;  /* 0x000001e000007945 */ /* 0x000fd80003800000 */
[----:B------:R-:W-:Y:S05]  /*2cb0*/  @P0 BRA `(.L_x_2783) ;  /* 0x000001c000000947 */ /* 0x000fea0003800000 */
[----:B------:R-:W-:Y:S01]  /*2cc0*/  ISETP.GE.AND P4, PT, R204, c[0x0][0x220], PT ;  /* 0x00008800cc007a0c */ /* 0x000fe20003f86270 */
[----:B------:R-:W-:Y:S01]  /*2cd0*/  IMAD.MOV.U32 R10, RZ, RZ, c[0x0][0x19c] ;  /* 0x00006700ff0a7624 */ /* 0x000fe200078e00ff */
[----:B------:R-:W-:Y:S02]  /*2ce0*/  ISETP.GE.AND P2, PT, R81, c[0x0][0x220], PT ;  /* 0x0000880051007a0c */ /* 0x000fe40003f46270 */
[C---:B--23--:R-:W-:Y:S02]  /*2cf0*/  LEA R19, P1, R3.reuse, R133, 0x5 ;  /* 0x0000008503137211 */ /* 0x04cfe400078228ff */
        /* <DEDUP_REMOVED lines=24> */
.L_x_2783:
[----:B------:R-:W-:Y:S05]  /*2e80*/  BSYNC B0 ;  /* 0x0000000000007941 */ /* 0x000fea0003800000 */
.L_x_2782:
[----:B------:R-:W-:Y:S01]  /*2e90*/  ISETP.GE.AND P0, PT, R13, R8, PT ;  /* 0x000000080d00720c */ /* 0x000fe20003f06270 */
[----:B------:R-:W-:-:S12]  /*2ea0*/  BSSY B0, `(.L_x_2784) ;  /* 0x0000021000007945 */ /* 0x000fd80003800000 */
[----:B------:R-:W-:Y:S05]  /*2eb0*/  @P0 BRA `(.L_x_2785) ;  /* 0x000001f000000947 */ /* 0x000fea0003800000 */
[----:B------:R-:W-:Y:S01]  /*2ec0*/  ISETP.GE.AND P4, PT, R204, c[0x0][0x220], PT ;  /* 0x00008800cc007a0c */ /* 0x000fe20003f86270 */
[----:B--23--:R-:W-:Y:S01]  /*2ed0*/  IMAD.MOV.U32 R18, RZ, RZ, R133 ;  /* 0x000000ffff127224 */ /* 0x00cfe200078e0085 */
        /* <DEDUP_REMOVED lines=29> */
.L_x_2785:
[----:B------:R-:W-:Y:S05]  /*30b0*/  BSYNC B0 ;  /* 0x0000000000007941 */ /* 0x000fea0003800000 */
.L_x_2784:
[----:B------:R-:W0:Y:S01]  /*30c0*/  LDGDEPBAR ;  /* 0x00000000000079af */ /* 0x000e220000000000 */
[----:B------:R-:W-:Y:S01]  /*30d0*/  ISETP.GE.AND P1, PT, R14, R8, PT ;  /* 0x000000080e00720c */ /* 0x000fe20003f26270 */
[----:B------:R-:W-:Y:S01]  /*30e0*/  IMAD.SHL.U32 R201, R201, 0x2, RZ ;  /* 0x00000002c9c97824 */ /* 0x000fe200078e00ff */
[----:B------:R-:W-:Y:S01]  /*30f0*/  SHF.R.S32.HI R82, RZ, 0x1f, R17 ;  /* 0x0000001fff527819 */ /* 0x000fe20000011411 */
[----:B------:R-:W-:Y:S01]  /*3100*/  BSSY B0, `(.L_x_2786) ;  /* 0x0000021000007945 */ /* 0x000fe20003800000 */
[----:B------:R-:W-:Y:S02]  /*3110*/  LEA R220, P0, R144, c[0x0][0x170], 0x1 ;  /* 0x00005c0090dc7a11 */ /* 0x000fe400078008ff */
[----:B------:R-:W-:Y:S02]  /*3120*/  LEA.HI R82, R82, R17, RZ, 0x2 ;  /* 0x0000001152527211 */ /* 0x000fe400078f10ff */
[----:B------:R-:W-:Y:S02]  /*3130*/  LOP3.LUT R201, R201, 0x6, RZ, 0xc0, !PT ;  /* 0x00000006c9c97812 */ /* 0x000fe400078ec0ff */
[----:B------:R-:W-:-:S02]  /*3140*/  LEA.HI.X R221, R144, c[0x0][0x174], R135, 0x1, P0 ;  /* 0x00005d0090dd7a11 */ /* 0x000fc400000f0c87 */
[----:B------:R-:W-:Y:S01]  /*3150*/  SHF.R.S32.HI R82, RZ, 0x2, R82 ;  /* 0x00000002ff527819 */ /* 0x000fe20000011452 */
        /* <DEDUP_REMOVED lines=9> */
[----:B------:R-:W-:Y:S01]  /*31f0*/  @!P2 IMAD.MOV.U32 R16, RZ, RZ, R220 ;  /* 0x000000ffff10a224 */ /* 0x000fe200078e00dc */
        /* <DEDUP_REMOVED lines=17> */
.L_x_2787:
[----:B------:R-:W-:Y:S05]  /*3310*/  BSYNC B0 ;  /* 0x0000000000007941 */ /* 0x000fea0003800000 */
.L_x_2786:
[----:B------:R-:W-:Y:S01]  /*3320*/  ISETP.GE.AND P0, PT, R11, R8, PT ;  /* 0x000000080b00720c */ /* 0x000fe20003f06270 */
[----:B------:R-:W-:Y:S01]  /*3330*/  IMAD.MOV.U32 R10, RZ, RZ, c[0x0][0x1a0] ;  /* 0x00006800ff0a7624 */ /* 0x000fe200078e00ff */
[----:B------:R-:W-:Y:S03]  /*3340*/  BSSY B0, `(.L_x_2788) ;  /* 0x0000020000007945 */ /* 0x000fe60003800000 */
[C---:B------:R-:W-:Y:S01]  /*3350*/  IMAD.SHL.U32 R200, R10.reuse, 0x10, RZ ;  /* 0x000000100ac87824 */ /* 0x040fe200078e00ff */
[----:B------:R-:W-:-:S07]  /*3360*/  SHF.L.U64.HI R199, R10, R12, c[0x0][0x1a4] ;  /* 0x000069000ac77619 */ /* 0x000fce000001020c */
[----:B------:R1:W-:Y:S04]  /*3370*/  @P0 STS.128 [R202+0xc800], RZ ;  /* 0x00c800ffca000388 */ /* 0x0003e80000000c00 */
[----:B------:R1:W-:Y:S04]  /*3380*/  @P0 STS.128 [R202+0xe800], RZ ;  /* 0x00e800ffca000388 */ /* 0x0003e80000000c00 */
[----:B------:R1:W-:Y:S01]  /*3390*/  @P0 STS.128 [R202+0x10800], RZ ;  /* 0x010800ffca000388 */ /* 0x0003e20000000c00 */
[----:B------:R-:W-:Y:S05]  /*33a0*/  @P0 BRA `(.L_x_2789) ;  /* 0x0000019000000947 */ /* 0x000fea0003800000 */
[----:B------:R-:W-:Y:S02]  /*33b0*/  ISETP.GE.AND P4, PT, R204, c[0x0][0x220], PT ;  /* 0x00008800cc007a0c */ /* 0x000fe40003f86270 */
[----:B------:R-:W-:-:S02]  /*33c0*/  ISETP.GE.AND P2, PT, R81, c[0x0][0x220], PT ;  /* 0x0000880051007a0c */ /* 0x000fc40003f46270 */
[----:B------:R-:W-:-:S09]  /*33d0*/  ISETP.GE.AND P0, PT, R80, c[0x0][0x220], PT ;  /* 0x0000880050007a0c */ /* 0x000fd20003f06270 */
[CC--:B--23--:R-:W-:Y:S01]  /*33e0*/  @!P4 LEA R18, P5, R200.reuse, R220.reuse, 0x1 ;  /* 0x000000dcc812c211 */ /* 0x0ccfe200078a08ff */
[----:B------:R2:W-:Y:S01]  /*33f0*/  @P4 STS.128 [R202+0xc800], RZ ;  /* 0x00c800ffca004388 */ /* 0x0005e20000000c00 */
[C---:B-1----:R-:W-:Y:S02]  /*3400*/  @!P2 LEA R16, P1, R200.reuse, R220, 0x1 ;  /* 0x000000dcc810a211 */ /* 0x042fe400078208ff */
        /* <DEDUP_REMOVED lines=13> */
[----:B--2---:R-:W-:-:S04]  /*34e0*/  LEA R16, P0, R200, R220, 0x1 ;  /* 0x000000dcc8107211 */ /* 0x004fc800078008ff */
[----:B------:R-:W-:-:S05]  /*34f0*/  LEA.HI.X R17, R200, R221, R199, 0x1, P0 ;  /* 0x000000ddc8117211 */ /* 0x000fca00000f0cc7 */
[----:B------:R-:W-:Y:S01]  /*3500*/  @!PT LDS RZ, [RZ] ;  /* 0x00000000fffff984 */ /* 0x000fe20000000800 */
[----:B------:R-:W-:Y:S01]  /*3510*/  @!PT LDS RZ, [RZ] ;  /* 0x00000000fffff984 */ /* 0x000fe20000000800 */
[----:B------:R-:W-:Y:S01]  /*3520*/  @!PT LDS RZ, [RZ] ;  /* 0x00000000fffff984 */ /* 0x000fe20000000800 */
[----:B------:R1:W-:Y:S04]  /*3530*/  LDGSTS.E.BYPASS.LTC128B.128 [R202+0x10800], [R16.64+0x100] ;  /* 0x1080010010ca7fae */ /* 0x0003e8000b901d46 */
.L_x_2789:
[----:B------:R-:W-:Y:S05]  /*3540*/  BSYNC B0 ;  /* 0x0000000000007941 */ /* 0x000fea0003800000 */
.L_x_2788:
        /* <DEDUP_REMOVED lines=11> */
[----:B------:R-:W-:-:S07]  /*3600*/  SHF.L.U64.HI R12, R10, R9, c[0x0][0x1a4] ;  /* 0x000069000a0c7619 */ /* 0x000fce0000010209 */
        /* <DEDUP_REMOVED lines=22> */
.L_x_2791:
[----:B------:R-:W-:Y:S05]  /*3770*/  BSYNC B0 ;  /* 0x0000000000007941 */ /* 0x000fea0003800000 */
.L_x_2790:
        /* <DEDUP_REMOVED lines=8> */
[----:B------:R-:W-:-:S09]  /*3800*/  ISETP.GE.AND P0, PT, R80, c[0x0][0x220], PT ;  /* 0x0000880050007a0c */ /* 0x000fd20003f06270 */
[----:B------:R-:W-:Y:S01]  /*3810*/  @!P2 MOV R9, c[0x0][0x1a4] ;  /* 0x000069000009aa02 */ /* 0x000fe20000000f00 */
[--C-:B------:R-:W-:Y:S01]  /*3820*/  @!P2 IMAD.MOV.U32 R13, RZ, RZ, R221.reuse ;  /* 0x000000ffff0da224 */ /* 0x100fe200078e00dd */
[----:B------:R-:W-:Y:S01]  /*3830*/  @!P2 MOV R12, R220 ;  /* 0x000000dc000ca202 */ /* 0x000fe20000000f00 */
[C---:B-12---:R-:W-:Y:S01]  /*3840*/  @!P1 IMAD.WIDE.U32 R16, R10.reuse, 0x60, R220 ;  /* 0x000000600a109825 */ /* 0x046fe200078e00dc */
[----:B------:R-:W-:Y:S01]  /*3850*/  @!P1 MOV R8, c[0x0][0x1a4] ;  /* 0x0000690000089a02 */ /* 0x000fe20000000f00 */
[----:B------:R1:W-:Y:S02]  /*3860*/  @P2 STS.128 [R202+0xd800], RZ ;  /* 0x00d800ffca002388 */ /* 0x0003e40000000c00 */
[----:B------:R-:W-:-:S04]  /*3870*/  @!P2 IMAD.WIDE.U32 R12, R10, 0x60, R12 ;  /* 0x000000600a0ca825 */ /* 0x000fc800078e000c */
[----:B------:R-:W-:Y:S02]  /*3880*/  @!P2 IMAD R9, R9, 0x60, RZ ;  /* 0x000000600909a824 */ /* 0x000fe400078e02ff */
[----:B------:R-:W-:-:S03]  /*3890*/  @!P1 IMAD R8, R8, 0x60, RZ ;  /* 0x0000006008089824 */ /* 0x000fc600078e02ff */
[----:B------:R-:W-:Y:S01]  /*38a0*/  @!P2 IADD3 R13, R13, R9, RZ ;  /* 0x000000090d0da210 */ /* 0x000fe20007ffe0ff */
[----:B------:R-:W-:-:S04]  /*38b0*/  @!P1 IMAD.IADD R17, R17, 0x1, R8 ;  /* 0x0000000111119824 */ /* 0x000fc800078e0208 */
        /* <DEDUP_REMOVED lines=19> */
.L_x_2793:
[----:B------:R-:W-:Y:S05]  /*39f0*/  BSYNC B0 ;  /* 0x0000000000007941 */ /* 0x000fea0003800000 */
.L_x_2792:
[C---:B--2---:R-:W-:Y:S01]  /*3a00*/  IMAD.SHL.U32 R8, R2.reuse, 0x40, RZ ;  /* 0x0000004002087824 */ /* 0x044fe200078e00ff */
        /* <DEDUP_REMOVED lines=18> */
[----:B------:R-:W-:Y:S03]  /*3b30*/  LDSM.16.M88.4 R72, [R189+0x2000] ;  /* 0x00200000bd48783b */ /* 0x000fe60000000200 */
[----:B------:R-:W-:-:S05]  /*3b40*/  IMAD.SHL.U32 R193, R193, 0x2, RZ ;  /* 0x00000002c1c17824 */ /* 0x000fca00078e00ff */
[----:B------:R-:W2:Y:S01]  /*3b50*/  LDSM.16.M88.4 R32, [R193+0x6000] ;  /* 0x00600000c120783b */ /* 0x000ea20000000200 */
[C---:B------:R-:W-:Y:S02]  /*3b60*/  IADD3 R2, R193.reuse, 0x6000, RZ ;  /* 0x00006000c1027810 */ /* 0x040fe40007ffe0ff */
[----:B------:R-:W-:Y:S01]  /*3b70*/  IADD3 R191, R193, 0x6020, RZ ;  /* 0x00006020c1bf7810 */ /* 0x000fe20007ffe0ff */
[----:B-1----:R-:W1:Y:S01]  /*3b80*/  LDSM.16.M88.4 R24, [R193+0x6800] ;  /* 0x00680000c118783b */ /* 0x002e620000000200 */
[----:B------:R-:W-:Y:S01]  /*3b90*/  @P1 IADD3 R191, R2, -0x20, RZ ;  /* 0xffffffe002bf1810 */ /* 0x000fe20007ffe0ff */
[----:B------:R-:W-:Y:S02]  /*3ba0*/  IMAD.MOV.U32 R2, RZ, RZ, 0x40 ;  /* 0x00000040ff027424 */ /* 0x000fe400078e00ff */
[----:B---3--:R-:W3:Y:S01]  /*3bb0*/  LDSM.16.M88.4 R16, [R193+0x7000] ;  /* 0x00700000c110783b */ /* 0x008ee20000000200 */
[C---:B------:R-:W-:Y:S02]  /*3bc0*/  IADD3 R183, R191.reuse, 0x800, RZ ;  /* 0x00000800bfb77810 */ /* 0x040fe40007ffe0ff */
[----:B------:R-:W-:Y:S01]  /*3bd0*/  SEL R2, R2, 0xffffffc0, !P2 ;  /* 0xffffffc002027807 */ /* 0x000fe20005000000 */
[----:B------:R-:W5:Y:S01]  /*3be0*/  LDSM.16.M88.4 R8, [R193+0x7800] ;  /* 0x00780000c108783b */ /* 0x000f620000000200 */
[----:B------:R-:W-:-:S02]  /*3bf0*/  IADD3 R182, R191, 0x1000, RZ ;  /* 0x00001000bfb67810 */ /* 0x000fc40007ffe0ff */
[----:B------:R-:W-:Y:S01]  /*3c00*/  IADD3 R181, R191, 0x1800, RZ ;  /* 0x00001800bfb57810 */ /* 0x000fe20007ffe0ff */
[----:B------:R-:W4:Y:S01]  /*3c10*/  LDSM.16.M88.4 R56, [R191] ;  /* 0x00000000bf38783b */ /* 0x000f220000000200 */
[----:B------:R-:W-:Y:S01]  /*3c20*/  IMAD.IADD R187, R193, 0x1, R2 ;  /* 0x00000001c1bb7824 */ /* 0x000fe200078e0202 */
[C---:B------:R-:W-:Y:S01]  /*3c30*/  IADD3 R179, R191.reuse, 0x2000, RZ ;  /* 0x00002000bfb37810 */ /* 0x040fe20007ffe0ff */
[----:B------:R-:W-:Y:S01]  /*3c40*/  IMAD.IADD R180, R2, 0x1, R191 ;  /* 0x0000000102b47824 */ /* 0x000fe200078e02bf */
[----:B------:R-:W3:Y:S01]  /*3c50*/  LDSM.16.M88.4 R44, [R191+0x800] ;  /* 0x00080000bf2c783b */ /* 0x000ee20000000200 */
[----:B------:R-:W-:Y:S02]  /*3c60*/  IADD3 R2, R82, 0x8, RZ ;  /* 0x0000000852027810 */ /* 0x000fe40007ffe0ff */
[C---:B------:R-:W-:Y:S01]  /*3c70*/  IADD3 R178, R191.reuse, 0x2800, RZ ;  /* 0x00002800bfb27810 */ /* 0x040fe20007ffe0ff */
[----:B------:R-:W3:Y:S01]  /*3c80*/  LDSM.16.M88.4 R68, [R191+0x1000] ;  /* 0x00100000bf44783b */ /* 0x000ee20000000200 */
[----:B------:R-:W-:-:S02]  /*3c90*/  IADD3 R177, R191, 0x3000, RZ ;  /* 0x00003000bfb17810 */ /* 0x000fc40007ffe0ff */
[C---:B------:R-:W-:Y:S01]  /*3ca0*/  IADD3 R176, R191.reuse, 0x3800, RZ ;  /* 0x00003800bfb07810 */ /* 0x040fe20007ffe0ff */
[----:B------:R-:W4:Y:S01]  /*3cb0*/  LDSM.16.M88.4 R52, [R191+0x1800] ;  /* 0x00180000bf34783b */ /* 0x000f220000000200 */
[C---:B------:R-:W-:Y:S02]  /*3cc0*/  IADD3 R175, R191.reuse, 0x4000, RZ ;  /* 0x00004000bfaf7810 */ /* 0x040fe40007ffe0ff */
[C---:B------:R-:W-:Y:S01]  /*3cd0*/  IADD3 R174, R191.reuse, 0x4800, RZ ;  /* 0x00004800bfae7810 */ /* 0x040fe20007ffe0ff */
[----:B------:R-:W-:Y:S01]  /*3ce0*/  LDSM.16.M88.4 R12, [R187+0x6000] ;  /* 0x00600000bb0c783b */ /* 0x000fe20000000200 */
[C---:B------:R-:W-:Y:S02]  /*3cf0*/  IADD3 R173, R191.reuse, 0x5000, RZ ;  /* 0x00005000bfad7810 */ /* 0x040fe40007ffe0ff */
[----:B------:R-:W-:Y:S01]  /*3d00*/  IADD3 R172, R191, 0x5800, RZ ;  /* 0x00005800bfac7810 */ /* 0x000fe20007ffe0ff */
[----:B------:R-:W-:Y:S01]  /*3d10*/  LDSM.16.M88.4 R40, [R187+0x6800] ;  /* 0x00680000bb28783b */ /* 0x000fe20000000200 */
[C---:B--2---:R-:W-:Y:S03]  /*3d20*/  HMMA.16816.F32.BF16 R36, R60.reuse, R32, RZ ;  /* 0x000000203c24723c */ /* 0x044fe600000418ff */
[----:B------:R-:W-:Y:S05]  /*3d30*/  LDSM.16.M88.4 R76, [R191+0x3000] ;  /* 0x00300000bf4c783b */ /* 0x000fea0000000200 */
[C---:B------:R-:W-:Y:S08]  /*3d40*/  HMMA.16816.F32.BF16 R32, R60.reuse, R34, RZ ;  /* 0x000000223c20723c */ /* 0x040ff000000418ff */
[C---:B-1----:R-:W-:Y:S08]  /*3d50*/  HMMA.16816.F32.BF16 R28, R60.reuse, R24, RZ ;  /* 0x000000183c1c723c */ /* 0x042ff000000418ff */
[C---:B---3--:R-:W-:Y:S08]  /*3d60*/  HMMA.16816.F32.BF16 R20, R60.reuse, R16, RZ ;  /* 0x000000103c14723c */ /* 0x048ff000000418ff */
[C---:B------:R-:W-:Y:S08]  /*3d70*/  HMMA.16816.F32.BF16 R24, R60.reuse, R26, RZ ;  /* 0x0000001a3c18723c */ /* 0x040ff000000418ff */
[C---:B------:R-:W-:Y:S08]  /*3d80*/  HMMA.16816.F32.BF16 R16, R60.reuse, R18, RZ ;  /* 0x000000123c10723c */ /* 0x040ff000000418ff */
[C---:B-----5:R-:W-:Y:S08]  /*3d90*/  HMMA.16816.F32.BF16 R64, R60.reuse, R8, RZ ;  /* 0x000000083c40723c */ /* 0x060ff000000418ff */
[----:B------:R-:W-:Y:S01]  /*3da0*/  HMMA.16816.F32.BF16 R60, R60, R10, RZ ;  /* 0x0000000a3c3c723c */ /* 0x000fe200000418ff */
[----:B------:R-:W1:Y:S07]  /*3db0*/  LDSM.16.M88.4 R8, [R190] ;  /* 0x00000000be08783b */ /* 0x000e6e0000000200 */
[C---:B----4-:R-:W-:Y:S08]  /*3dc0*/  HMMA.16816.F32.BF16 R36, R48.reuse, R56, R36 ;  /* 0x000000383024723c */ /* 0x050ff00000041824 */
        /* <DEDUP_REMOVED lines=30> */
[----:B------:R-:W5:Y:S07]  /*3fb0*/  LDSM.16.M88.4 R48, [R193+0x9000] ;  /* 0x00900000c130783b */ /* 0x000f6e0000000200 */
        /* <DEDUP_REMOVED lines=13> */
[C---:B-----5:R-:W-:Y:S08]  /*4090*/  HMMA.16816.F32.BF16 R20, R8.reuse, R48, R20 ;  /* 0x000000300814723c */ /* 0x060ff00000041814 */
        /* <DEDUP_REMOVED lines=24> */
[----:B------:R-:W5:Y:S07]  /*4220*/  LDSM.16.M88.4 R52, [R193+0xa000] ;  /* 0x00a00000c134783b */ /* 0x000f6e0000000200 */
        /* <DEDUP_REMOVED lines=19> */
[C---:B-----5:R-:W-:Y:S08]  /*4360*/  HMMA.16816.F32.BF16 R36, R56.reuse, R52, R36 ;  /* 0x000000343824723c */ /* 0x060ff00000041824 */
        /* <DEDUP_REMOVED lines=11> */
[----:B------:R-:W-:Y:S08]  /*4420*/  HMMA.16816.F32.BF16 R64, R56, R40, R64 ;  /* 0x000000283840723c */ /* 0x000ff00000041840 */
[C---:B---3--:R-:W-:Y:S08]  /*4430*/  HMMA.16816.F32.BF16 R28, R12.reuse, R60, R28 ;  /* 0x0000003c0c1c723c */ /* 0x048ff0000004181c */
[C---:B------:R-:W-:Y:S01]  /*4440*/  HMMA.16816.F32.BF16 R24, R12.reuse, R62, R24 ;  /* 0x0000003e0c18723c */ /* 0x040fe20000041818 */
[----:B------:R-:W-:Y:S07]  /*4450*/  LDSM.16.M88.4 R60, [R189+0x4000] ;  /* 0x00400000bd3c783b */ /* 0x000fee0000000200 */
[C---:B----4-:R-:W-:Y:S08]  /*4460*/  HMMA.16816.F32.BF16 R20, R12.reuse, R48, R20 ;  /* 0x000000300c14723c */ /* 0x050ff00000041814 */
[----:B------:R-:W-:Y:S01]  /*4470*/  HMMA.16816.F32.BF16 R16, R12, R50, R16 ;  /* 0x000000320c10723c */ /* 0x000fe20000041810 */
[----:B------:R-:W2:Y:S07]  /*4480*/  LDSM.16.M88.4 R48, [R187+0xb800] ;  /* 0x00b80000bb30783b */ /* 0x000eae0000000200 */
[----:B------:R-:W-:Y:S01]  /*4490*/  HMMA.16816.F32.BF16 R68, R56, R42, R68 ;  /* 0x0000002a3844723c */ /* 0x000fe20000041844 */
[----:B------:R-:W3:Y:S04]  /*44a0*/  LDSM.16.M88.4 R40, [R187+0xa000] ;  /* 0x00a00000bb28783b */ /* 0x000ee80000000200 */
[----:B------:R-:W4:Y:S03]  /*44b0*/  LDSM.16.M88.4 R56, [R187+0xb000] ;  /* 0x00b00000bb38783b */ /* 0x000f260000000200 */
[----:B------:R-:W-:Y:S08]  /*44c0*/  HMMA.16816.F32.BF16 R64, R12, R52, R64 ;  /* 0x000000340c40723c */ /* 0x000ff00000041840 */
[C---:B-1----:R-:W-:Y:S08]  /*44d0*/  HMMA.16816.F32.BF16 R28, R44.reuse, R8, R28 ;  /* 0x000000082c1c723c */ /* 0x042ff0000004181c */
[----:B------:R-:W-:Y:S01]  /*44e0*/  HMMA.16816.F32.BF16 R24, R44, R10, R24 ;  /* 0x0000000a2c18723c */ /* 0x000fe20000041818 */
[----:B------:R-:W1:Y:S07]  /*44f0*/  LDSM.16.M88.4 R8, [R180+0x5800] ;  /* 0x00580000b408783b */ /* 0x000e6e0000000200 */
[----:B------:R-:W-:Y:S01]  /*4500*/  HMMA.16816.F32.BF16 R68, R12, R54, R68 ;  /* 0x000000360c44723c */ /* 0x000fe20000041844 */
[----:B------:R-:W5:Y:S04]  /*4510*/  LDSM.16.M88.4 R52, [R180+0x4000] ;  /* 0x00400000b434783b */ /* 0x000f680000000200 */
[----:B------:R-:W1:Y:S01]  /*4520*/  LDSM.16.M88.4 R12, [R180+0x4800] ;  /* 0x00480000b40c783b */ /* 0x000e620000000200 */
[----:B------:R-:W-:-:S04]  /*4530*/  DEPBAR.LE SB0, 0x0 ;  /* 0x000080000000791a */ /* 0x000fc80000000000 */
[C---:B--2---:R-:W-:Y:S08]  /*4540*/  HMMA.16816.F32.BF16 R64, R44.reuse, R48, R64 ;  /* 0x000000302c40723c */ /* 0x044ff00000041840 */
[C---:B---3--:R-:W-:Y:S08]  /*4550*/  HMMA.16816.F32.BF16 R36, R44.reuse, R40, R36 ;  /* 0x000000282c24723c */ /* 0x048ff00000041824 */
[C---:B------:R-:W-:Y:S08]  /*4560*/  HMMA.16816.F32.BF16 R32, R44.reuse, R42, R32 ;  /* 0x0000002a2c20723c */ /* 0x040ff00000041820 */
[C---:B----4-:R-:W-:Y:S08]  /*4570*/  HMMA.16816.F32.BF16 R20, R44.reuse, R56, R20 ;  /* 0x000000382c14723c */ /* 0x050ff00000041814 */
[C---:B------:R-:W-:Y:S08]  /*4580*/  HMMA.16816.F32.BF16 R16, R44.reuse, R58, R16 ;  /* 0x0000003a2c10723c */ /* 0x040ff00000041810 */
[----:B------:R-:W-:Y:S08]  /*4590*/  HMMA.16816.F32.BF16 R68, R44, R50, R68 ;  /* 0x000000322c44723c */ /* 0x000ff00000041844 */
[C---:B-1----:R-:W-:Y:S07]  /*45a0*/  HMMA.16816.F32.BF16 R64, R60.reuse, R8, R64 ;  /* 0x000000083c40723c */ /* 0x042fee0000041840 */
[C-C-:B------:R-:W-:Y:S01]  /*45b0*/  IADD3 R9, R83.reuse, 0x1, -R87.reuse ;  /* 0x0000000153097810 */ /* 0x140fe20007ffe857 */
[----:B-----5:R-:W-:Y:S01]  /*45c0*/  HMMA.16816.F32.BF16 R36, R60, R52, R36 ;  /* 0x000000343c24723c */ /* 0x020fe20000041824 */
[----:B------:R-:W-:-:S02]  /*45d0*/  IADD3 R87, R83, -c[0x0][0x2e4], -R87 ;  /* 0x8000b90053577a10 */ /* 0x000fc40007ffe857 */
[----:B------:R-:W-:-:S03]  /*45e0*/  IADD3 R9, R9, c[0x0][0x2e8], RZ ;  /* 0x0000ba0009097a10 */ /* 0x000fc60007ffe0ff */
[C---:B------:R-:W-:Y:S02]  /*45f0*/  IMAD.IADD R211, R82.reuse, 0x1, R87 ;  /* 0x0000000152d37824 */ /* 0x040fe400078e0257 */
[----:B------:R-:W-:Y:S01]  /*4600*/  IMAD.IADD R210, R82, 0x1, R9 ;  /* 0x0000000152d27824 */ /* 0x000fe200078e0209 */
[C---:B------:R-:W-:Y:S01]  /*4610*/  HMMA.16816.F32.BF16 R32, R60.reuse, R54, R32 ;  /* 0x000000363c20723c */ /* 0x040fe20000041820 */
[--C-:B------:R-:W-:Y:S01]  /*4620*/  IMAD.IADD R208, R9, 0x1, R2.reuse ;  /* 0x0000000109d07824 */ /* 0x100fe200078e0202 */
[----:B------:R-:W-:Y:S01]  /*4630*/  IMNMX R211, RZ, R211, !PT ;  /* 0x000000d3ffd37217 */ /* 0x000fe20007800200 */
[----:B------:R-:W-:Y:S01]  /*4640*/  IMAD.IADD R209, R87, 0x1, R2 ;  /* 0x0000000157d17824 */ /* 0x000fe200078e0202 */
[-C--:B------:R-:W-:Y:S02]  /*4650*/  IMNMX R210, R210, R83.reuse, PT ;  /* 0x00000053d2d27217 */ /* 0x080fe40003800200 */
[----:B------:R-:W-:Y:S02]  /*4660*/  IMNMX R208, R208, R83, PT ;  /* 0x00000053d0d07217 */ /* 0x000fe40003800200 */
[----:B------:R-:W-:Y:S01]  /*4670*/  HMMA.16816.F32.BF16 R28, R60, R12, R28 ;  /* 0x0000000c3c1c723c */ /* 0x000fe2000004181c */
[----:B------:R-:W-:-:S07]  /*4680*/  IMNMX R209, RZ, R209, !PT ;  /* 0x000000d1ffd17217 */ /* 0x000fce0007800200 */
[C---:B------:R-:W-:Y:S08]  /*4690*/  HMMA.16816.F32.BF16 R24, R60.reuse, R14, R24 ;  /* 0x0000000e3c18723c */ /* 0x040ff00000041818 */
[C---:B------:R-:W-:Y:S08]  /*46a0*/  HMMA.16816.F32.BF16 R20, R60.reuse, R72, R20 ;  /* 0x000000483c14723c */ /* 0x040ff00000041814 */
[C---:B------:R-:W-:Y:S08]  /*46b0*/  HMMA.16816.F32.BF16 R16, R60.reuse, R74, R16 ;  /* 0x0000004a3c10723c */ /* 0x040ff00000041810 */
[----:B------:R-:W-:Y:S01]  /*46c0*/  HMMA.16816.F32.BF16 R68, R60, R10, R68 ;  /* 0x0000000a3c44723c */ /* 0x000fe20000041844 */
[----:B------:R-:W-:Y:S06]  /*46d0*/  BAR.SYNC.DEFER_BLOCKING 0x0 ;  /* 0x0000000000007b1d */ /* 0x000fec0000010000 */
[----:B------:R-:W-:Y:S01]  /*46e0*/  @!UPT UIADD3 URZ, URZ, URZ, URZ ;  /* 0x0000003f3f3ff290 */ /* 0x000fe2000fffe03f */
[----:B------:R-:W-:Y:S11]  /*46f0*/  @!P6 BRA `(.L_x_2794) ;  /* 0x00000b700000e947 */ /* 0x000ff60003800000 */
[----:B------:R-:W-:Y:S05]  /*4700*/  @!P3 BRA `(.L_x_2795) ;  /* 0x000003900000b947 */ /* 0x000fea0003800000 */
[----:B------:R-:W1:Y:S01]  /*4710*/  I2F.RP R9, R6 ;  /* 0x0000000600097306 */ /* 0x000e620000209400 */
[----:B------:R-:W-:-:S02]  /*4720*/  IADD3 R11, R4, -0x40, RZ ;  /* 0xffffffc0040b7810 */ /* 0x000fc40007ffe0ff */
[----:B------:R-:W-:Y:S02]  /*4730*/  IABS R8, R4 ;  /* 0x0000000400087213 */ /* 0x000fe40000000000 */
[----:B------:R-:W-:Y:S02]  /*4740*/  IABS R2, R11 ;  /* 0x0000000b00027213 */ /* 0x000fe40000000000 */
[----:B------:R-:W-:Y:S01]  /*4750*/  LOP3.LUT R11, R11, c[0x0][0x2d0], RZ, 0x3c, !PT ;  /* 0x0000b4000b0b7a12 */ /* 0x000fe200078e3cff */
        /* <DEDUP_REMOVED lines=12> */
[----:B------:R-:W-:Y:S01]  /*4820*/  IMAD R3, R6, R3, R2 ;  /* 0x0000000306037224 */ /* 0x000fe200078e0202 */
[----:B------:R-:W-:Y:S02]  /*4830*/  LOP3.LUT R2, R4, c[0x0][0x2d0], RZ, 0x3c, !PT ;  /* 0x0000b40004027a12 */ /* 0x000fe400078e3cff */
[C---:B------:R-:W-:Y:S02]  /*4840*/  ISETP.GT.U32.AND P0, PT, R6.reuse, R9, PT ;  /* 0x000000090600720c */ /* 0x040fe40003f04070 */
[----:B------:R-:W-:Y:S02]  /*4850*/  ISETP.GT.U32.AND P1, PT, R6, R3, PT ;  /* 0x000000030600720c */ /* 0x000fe40003f24070 */
[----:B------:R-:W-:-:S02]  /*4860*/  ISETP.GE.AND P2, PT, R2, RZ, PT ;  /* 0x000000ff0200720c */ /* 0x000fc40003f46270 */
[----:B------:R-:W-:-:S07]  /*4870*/  LOP3.LUT R2, RZ, c[0x0][0x2d0], RZ, 0x33, !PT ;  /* 0x0000b400ff027a12 */ /* 0x000fce00078e33ff */
        /* <DEDUP_REMOVED lines=34> */
.L_x_2795:
[----:B------:R-:W-:-:S04]  /*4aa0*/  LEA R2, -R3, RZ, 0x6 ;  /* 0x000000ff03027211 */ /* 0x000fc800078e31ff */
[----:B------:R-:W-:Y:S02]  /*4ab0*/  SHF.R.S32.HI R3, RZ, 0x1f, R2 ;  /* 0x0000001fff037819 */ /* 0x000fe40000011402 */
.L_x_2796:
        /* <DEDUP_REMOVED lines=119> */
.L_x_2798:
[----:B------:R-:W-:Y:S05]  /*5230*/  BSYNC B0 ;  /* 0x0000000000007941 */ /* 0x000fea0003800000 */
.L_x_2797:
[----:B------:R-:W0:Y:S01]  /*5240*/  LDGDEPBAR ;  /* 0x00000000000079af */ /* 0x000e220000000000 */
[----:B------:R-:W-:-:S04]  /*5250*/  IADD3 R133, P0, R2, R133, RZ ;  /* 0x0000008502857210 */ /* 0x000fc80007f1e0ff */
[----:B------:R-:W-:Y:S02]  /*5260*/  IADD3.X R134, R3, R134, RZ, P0, !PT ;  /* 0x0000008603867210 */ /* 0x000fe400007fe4ff */
.L_x_2794:
[----:B------:R-:W-:Y:S02]  /*5270*/  IMAD.IADD R4, R4, 0x1, R201 ;  /* 0x0000000104047824 */ /* 0x000fe400078e02c9 */
[----:B------:R-:W-:-:S03]  /*5280*/  IMAD.SHL.U32 R188, R0, 0x2, RZ ;  /* 0x0000000200bc7824 */ /* 0x000fc600078e00ff */
[C---:B------:R-:W-:Y:S01]  /*5290*/  ISETP.GE.AND P4, PT, R4.reuse, R210, PT ;  /* 0x000000d20400720c */ /* 0x040fe20003f86270 */
[--C-:B------:R-:W-:Y:S01]  /*52a0*/  IMAD R186, R7, 0x2, R188.reuse ;  /* 0x0000000207ba7824 */ /* 0x100fe200078e02bc */
[C---:B------:R-:W-:Y:S01]  /*52b0*/  IADD3 R3, R4.reuse, 0x1, RZ ;  /* 0x0000000104037810 */ /* 0x040fe20007ffe0ff */
[C---:B------:R-:W-:Y:S01]  /*52c0*/  IMAD R185, R5.reuse, 0x2, R188 ;  /* 0x0000000205b97824 */ /* 0x040fe200078e02bc */
[C---:B------:R-:W-:Y:S01]  /*52d0*/  ISETP.LT.OR P4, PT, R4.reuse, R211, P4 ;  /* 0x000000d30400720c */ /* 0x040fe20002781670 */
[----:B------:R-:W-:Y:S01]  /*52e0*/  IMAD R184, R5, 0x2, R186 ;  /* 0x0000000205b87824 */ /* 0x000fe200078e02ba */
[----:B------:R-:W-:Y:S01]  /*52f0*/  IADD3 R2, R4, 0x8, RZ ;  /* 0x0000000804027810 */ /* 0x000fe20007ffe0ff */
[----:B------:R-:W-:Y:S01]  /*5300*/  LDSM.16.MT88.4 R124, [R188+0xc000] ;  /* 0x00c00000bc7c783b */ /* 0x000fe20000004200 */
[----:B------:R-:W-:Y:S02]  /*5310*/  FSEL R36, R36, -INF , !P4 ;  /* 0xff80000024247808 */ /* 0x000fe40006000000 */
[----:B------:R-:W-:Y:S01]  /*5320*/  ISETP.GE.AND P1, PT, R4, R208, PT ;  /* 0x000000d00400720c */ /* 0x000fe20003f26270 */
[----:B------:R-:W-:Y:S01]  /*5330*/  LDSM.16.MT88.4 R116, [R186+0xc000] ;  /* 0x00c00000ba74783b */ /* 0x000fe20000004200 */
[----:B------:R-:W-:-:S02]  /*5340*/  ISETP.GE.AND P5, PT, R3, R210, PT ;  /* 0x000000d20300720c */ /* 0x000fc40003fa6270 */
[C---:B------:R-:W-:Y:S01]  /*5350*/  ISETP.GE.AND P0, PT, R3.reuse, R208, PT ;  /* 0x000000d00300720c */ /* 0x040fe20003f06270 */
[----:B------:R-:W-:Y:S01]  /*5360*/  LDSM.16.MT88.4 R108, [R185+0xc000] ;  /* 0x00c00000b96c783b */ /* 0x000fe20000004200 */
[C---:B------:R-:W-:Y:S02]  /*5370*/  ISETP.GE.AND P2, PT, R2.reuse, R210, PT ;  /* 0x000000d20200720c */ /* 0x040fe40003f46270 */
[----:B------:R-:W-:Y:S01]  /*5380*/  ISETP.GE.AND P4, PT, R2, R208, PT ;  /* 0x000000d00200720c */ /* 0x000fe20003f86270 */
[----:B------:R-:W-:Y:S01]  /*5390*/  LDSM.16.MT88.4 R100, [R184+0xc000] ;  /* 0x00c00000b864783b */ /* 0x000fe20000004200 */
[C---:B------:R-:W-:Y:S02]  /*53a0*/  ISETP.LT.OR P5, PT, R3.reuse, R211, P5 ;  /* 0x000000d30300720c */ /* 0x040fe40002fa1670 */
[-C--:B------:R-:W-:Y:S01]  /*53b0*/  ISETP.LT.OR P0, PT, R3, R209.reuse, P0 ;  /* 0x000000d10300720c */ /* 0x080fe20000701670 */
[----:B-1----:R-:W-:Y:S01]  /*53c0*/  LDSM.16.MT88.4 R48, [R186+0xe000] ;  /* 0x00e00000ba30783b */ /* 0x002fe20000004200 */
[----:B------:R-:W-:-:S02]  /*53d0*/  ISETP.LT.OR P1, PT, R4, R209, P1 ;  /* 0x000000d10400720c */ /* 0x000fc40000f21670 */
[C---:B------:R-:W-:Y:S01]  /*53e0*/  ISETP.LT.OR P2, PT, R2.reuse, R211, P2 ;  /* 0x000000d30200720c */ /* 0x040fe20001741670 */
[----:B------:R-:W-:Y:S01]  /*53f0*/  LDSM.16.MT88.4 R56, [R185+0xe000] ;  /* 0x00e00000b938783b */ /* 0x000fe20000004200 */
[----:B------:R-:W-:Y:S02]  /*5400*/  ISETP.LT.OR P4, PT, R2, R209, P4 ;  /* 0x000000d10200720c */ /* 0x000fe40002781670 */
[C---:B------:R-:W-:Y:S01]  /*5410*/  IADD3 R3, R4.reuse, 0x9, RZ ;  /* 0x0000000904037810 */ /* 0x040fe20007ffe0ff */
[----:B------:R-:W-:Y:S01]  /*5420*/  LDSM.16.MT88.4 R72, [R188+0x10000] ;  /* 0x01000000bc48783b */ /* 0x000fe20000004200 */
[----:B------:R-:W-:Y:S02]  /*5430*/  IADD3 R2, R4, 0x10, RZ ;  /* 0x0000001004027810 */ /* 0x000fe40007ffe0ff */
[----:B------:R-:W-:Y:S01]  /*5440*/  FSEL R38, R38, -INF , !P1 ;  /* 0xff80000026267808 */ /* 0x000fe20004800000 */
[----:B------:R-:W-:Y:S01]  /*5450*/  LDSM.16.MT88.4 R80, [R186+0x10000] ;  /* 0x01000000ba50783b */ /* 0x000fe20000004200 */
[----:B------:R-:W-:-:S02]  /*5460*/  FSEL R41, R37, -INF , !P5 ;  /* 0xff80000025297808 */ /* 0x000fc40006800000 */
[----:B------:R-:W-:Y:S01]  /*5470*/  FSEL R39, R39, -INF , !P0 ;  /* 0xff80000027277808 */ /* 0x000fe20004000000 */
[----:B------:R-:W-:Y:S01]  /*5480*/  LDSM.16.MT88.4 R88, [R185+0x10000] ;  /* 0x01000000b958783b */ /* 0x000fe20000004200 */
[----:B------:R-:W-:Y:S02]  /*5490*/  FSEL R43, R32, -INF , !P2 ;  /* 0xff800000202b7808 */ /* 0x000fe40005000000 */
[C---:B------:R-:W-:Y:S01]  /*54a0*/  ISETP.GE.AND P5, PT, R3.reuse, R210, PT ;  /* 0x000000d20300720c */ /* 0x040fe20003fa6270 */
[----:B------:R-:W-:Y:S01]  /*54b0*/  LDSM.16.MT88.4 R136, [R186+0xc800] ;  /* 0x00c80000ba88783b */ /* 0x000fe20000004200 */
        /* <DEDUP_REMOVED lines=16> */
[----:B------:R-:W-:Y:S02]  /*55c0*/  ISETP.GE.AND P1, PT, R2, R208, PT ;  /* 0x000000d00200720c */ /* 0x000fe40003f26270 */
[----:B------:R-:W-:Y:S02]  /*55d0*/  FMNMX.FTZ R6, R36, R41, !PT ;  /* 0x0000002924067209 */ /* 0x000fe40007810000 */
[C---:B------:R-:W-:Y:S02]  /*55e0*/  ISETP.LT.OR P5, PT, R3.reuse, R211, P5 ;  /* 0x000000d30300720c */ /* 0x040fe40002fa1670 */
[----:B------:R-:W-:Y:S02]  /*55f0*/  ISETP.LT.OR P0, PT, R3, R209, P0 ;  /* 0x000000d10300720c */ /* 0x000fe40000701670 */
[----:B------:R-:W-:-:S02]  /*5600*/  ISETP.LT.OR P4, PT, R2, R211, P4 ;  /* 0x000000d30200720c */ /* 0x000fc40002781670 */
[----:B------:R-:W-:Y:S02]  /*5610*/  ISETP.LT.OR P1, PT, R2, R209, P1 ;  /* 0x000000d10200720c */ /* 0x000fe40000f21670 */
[----:B------:R-:W-:Y:S02]  /*5620*/  FMNMX.FTZ R6, R43, R6, !PT ;  /* 0x000000062b067209 */ /* 0x000fe40007810000 */
[C---:B------:R-:W-:Y:S02]  /*5630*/  IADD3 R3, R4.reuse, 0x19, RZ ;  /* 0x0000001904037810 */ /* 0x040fe40007ffe0ff */
[----:B------:R-:W-:Y:S02]  /*5640*/  IADD3 R2, R4, 0x20, RZ ;  /* 0x0000002004027810 */ /* 0x000fe40007ffe0ff */
[----:B------:R-:W-:Y:S02]  /*5650*/  FSEL R11, R30, -INF , !P2 ;  /* 0xff8000001e0b7808 */ /* 0x000fe40005000000 */
[----:B------:R-:W-:-:S02]  /*5660*/  FSEL R29, R29, -INF , !P5 ;  /* 0xff8000001d1d7808 */ /* 0x000fc40006800000 */
[----:B------:R-:W-:Y:S02]  /*5670*/  FSEL R31, R31, -INF , !P0 ;  /* 0xff8000001f1f7808 */ /* 0x000fe40004000000 */
[----:B------:R-:W-:Y:S02]  /*5680*/  FSEL R13, R24, -INF , !P4 ;  /* 0xff800000180d7808 */ /* 0x000fe40006000000 */
[----:B------:R-:W-:Y:S02]  /*5690*/  FMNMX.FTZ R6, R33, R6, !PT ;  /* 0x0000000621067209 */ /* 0x000fe40007810000 */
[C---:B------:R-:W-:Y:S02]  /*56a0*/  ISETP.GE.AND P5, PT, R3.reuse, R210, PT ;  /* 0x000000d20300720c */ /* 0x040fe40003fa6270 */
[----:B------:R-:W-:Y:S02]  /*56b0*/  ISETP.GE.AND P0, PT, R3, R208, PT ;  /* 0x000000d00300720c */ /* 0x000fe40003f06270 */
[----:B------:R-:W-:-:S02]  /*56c0*/  ISETP.GE.AND P2, PT, R2, R210, PT ;  /* 0x000000d20200720c */ /* 0x000fc40003f46270 */
[C---:B------:R-:W-:Y:S02]  /*56d0*/  ISETP.GE.AND P4, PT, R2.reuse, R208, PT ;  /* 0x000000d00200720c */ /* 0x040fe40003f86270 */
[----:B------:R-:W-:Y:S02]  /*56e0*/  FMNMX.FTZ R6, R15, R6, !PT ;  /* 0x000000060f067209 */ /* 0x000fe40007810000 */
[C---:B------:R-:W-:Y:S02]  /*56f0*/  ISETP.LT.OR P5, PT, R3.reuse, R211, P5 ;  /* 0x000000d30300720c */ /* 0x040fe40002fa1670 */
[----:B------:R-:W-:Y:S02]  /*5700*/  ISETP.LT.OR P0, PT, R3, R209, P0 ;  /* 0x000000d10300720c */ /* 0x000fe40000701670 */
[C---:B------:R-:W-:Y:S02]  /*5710*/  ISETP.LT.OR P2, PT, R2.reuse, R211, P2 ;  /* 0x000000d30200720c */ /* 0x040fe40001741670 */
[----:B------:R-:W-:-:S02]  /*5720*/  ISETP.LT.OR P4, PT, R2, R209, P4 ;  /* 0x000000d10200720c */ /* 0x000fc40002781670 */
[C---:B------:R-:W-:Y:S02]  /*5730*/  IADD3 R3, R4.reuse, 0x21, RZ ;  /* 0x0000002104037810 */ /* 0x040fe40007ffe0ff */
[----:B------:R-:W-:Y:S02]  /*5740*/  IADD3 R2, R4, 0x28, RZ ;  /* 0x0000002804027810 */ /* 0x000fe40007ffe0ff */
[----:B------:R-:W-:Y:S02]  /*5750*/  FMNMX.FTZ R8, R29, R6, !PT ;  /* 0x000000061d087209 */ /* 0x000fe40007810000 */
[----:B------:R-:W-:Y:S02]  /*5760*/  FSEL R9, R26, -INF , !P1 ;  /* 0xff8000001a097808 */ /* 0x000fe40004800000 */
[----:B------:R-:W-:Y:S02]  /*5770*/  FSEL R25, R25, -INF , !P5 ;  /* 0xff80000019197808 */ /* 0x000fe40006800000 */
[----:B------:R-:W-:-:S02]  /*5780*/  FSEL R27, R27, -INF , !P0 ;  /* 0xff8000001b1b7808 */ /* 0x000fc40004000000 */
[----:B------:R-:W-:Y:S02]  /*5790*/  FMNMX.FTZ R6, R38, R39, !PT ;  /* 0x0000002726067209 */ /* 0x000fe40007810000 */
[C---:B------:R-:W-:Y:S02]  /*57a0*/  ISETP.GE.AND P5, PT, R3.reuse, R210, PT ;  /* 0x000000d20300720c */ /* 0x040fe40003fa6270 */
[----:B------:R-:W-:Y:S02]  /*57b0*/  ISETP.GE.AND P1, PT, R3, R208, PT ;  /* 0x000000d00300720c */ /* 0x000fe40003f26270 */
[----:B------:R-:W-:Y:S02]  /*57c0*/  ISETP.GE.AND P0, PT, R2, R210, PT ;  /* 0x000000d20200720c */ /* 0x000fe40003f06270 */
[----:B------:R-:W-:Y:S02]  /*57d0*/  FSEL R165, R20, -INF , !P2 ;  /* 0xff80000014a57808 */ /* 0x000fe40005000000 */
[----:B------:R-:W-:-:S02]  /*57e0*/  ISETP.GE.AND P2, PT, R2, R208, PT ;  /* 0x000000d00200720c */ /* 0x000fc40003f46270 */
[----:B------:R-:W-:Y:S02]  /*57f0*/  FMNMX.FTZ R8, R13, R8, !PT ;  /* 0x000000080d087209 */ /* 0x000fe40007810000 */
        /* <DEDUP_REMOVED lines=8> */
[----:B------:R-:W-:Y:S02]  /*5880*/  FMNMX.FTZ R6, R35, R6, !PT ;  /* 0x0000000623067209 */ /* 0x000fe40007810000 */
[----:B------:R-:W-:Y:S02]  /*5890*/  FSEL R229, R22, -INF , !P4 ;  /* 0xff80000016e57808 */ /* 0x000fe40006000000 */
[----:B------:R-:W-:-:S02]  /*58a0*/  FSEL R231, R16, -INF , !P0 ;  /* 0xff80000010e77808 */ /* 0x000fc40004000000 */
[----:B------:R-:W-:Y:S02]  /*58b0*/  FSEL R233, R21, -INF , !P5 ;  /* 0xff80000015e97808 */ /* 0x000fe40006800000 */
[C---:B------:R-:W-:Y:S02]  /*58c0*/  ISETP.GE.AND P4, PT, R3.reuse, R210, PT ;  /* 0x000000d20300720c */ /* 0x040fe40003f86270 */
[----:B------:R-:W-:Y:S02]  /*58d0*/  ISETP.GE.AND P0, PT, R3, R208, PT ;  /* 0x000000d00300720c */ /* 0x000fe40003f06270 */
[----:B------:R-:W-:Y:S02]  /*58e0*/  ISETP.GE.AND P5, PT, R2, R210, PT ;  /* 0x000000d20200720c */ /* 0x000fe40003fa6270 */
[----:B------:R-:W-:Y:S02]  /*58f0*/  FMNMX.FTZ R8, R165, R8, !PT ;  /* 0x00000008a5087209 */ /* 0x000fe40007810000 */
[----:B------:R-:W-:-:S02]  /*5900*/  FMNMX.FTZ R6, R11, R6, !PT ;  /* 0x000000060b067209 */ /* 0x000fc40007810000 */
[----:B------:R-:W-:Y:S02]  /*5910*/  FSEL R171, R23, -INF , !P1 ;  /* 0xff80000017ab7808 */ /* 0x000fe40004800000 */
[C---:B------:R-:W-:Y:S01]  /*5920*/  ISETP.GE.AND P1, PT, R2.reuse, R208, PT ;  /* 0x000000d00200720c */ /* 0x040fe20003f26270 */
[----:B------:R-:W-:Y:S01]  /*5930*/  LDSM.16.MT88.4 R20, [R188+0xc800] ;  /* 0x00c80000bc14783b */ /* 0x000fe20000004200 */
[C---:B------:R-:W-:Y:S02]  /*5940*/  ISETP.LT.OR P4, PT, R3.reuse, R211, P4 ;  /* 0x000000d30300720c */ /* 0x040fe40002781670 */
[----:B------:R-:W-:Y:S02]  /*5950*/  ISETP.LT.OR P0, PT, R3, R209, P0 ;  /* 0x000000d10300720c */ /* 0x000fe40000701670 */
[----:B------:R-:W-:Y:S02]  /*5960*/  ISETP.LT.OR P5, PT, R2, R211, P5 ;  /* 0x000000d30200720c */ /* 0x000fe40002fa1670 */
[----:B------:R-:W-:-:S02]  /*5970*/  IADD3 R3, R4, 0x31, RZ ;  /* 0x0000003104037810 */ /* 0x000fc40007ffe0ff */
[----:B------:R-:W-:Y:S02]  /*5980*/  FMNMX.FTZ R8, R233, R8, !PT ;  /* 0x00000008e9087209 */ /* 0x000fe40007810000 */
[----:B------:R-:W-:Y:S02]  /*5990*/  FMNMX.FTZ R6, R31, R6, !PT ;  /* 0x000000061f067209 */ /* 0x000fe40007810000 */
[----:B------:R-:W-:Y:S02]  /*59a0*/  ISETP.LT.OR P1, PT, R2, R209, P1 ;  /* 0x000000d10200720c */ /* 0x000fe40000f21670 */
[----:B------:R-:W-:Y:S02]  /*59b0*/  FSEL R227, R18, -INF , !P2 ;  /* 0xff80000012e37808 */ /* 0x000fe40005000000 */
        /* <DEDUP_REMOVED lines=13> */
[----:B------:R-:W-:-:S02]  /*5a90*/  IADD3 R4, R4, 0x39, RZ ;  /* 0x0000003904047810 */ /* 0x000fc40007ffe0ff */
[----:B------:R-:W-:Y:S02]  /*5aa0*/  FMNMX.FTZ R6, R229, R6, !PT ;  /* 0x00000006e5067209 */ /* 0x000fe40007810000 */
[----:B------:R-:W-:Y:S02]  /*5ab0*/  FSEL R219, R68, -INF , !P5 ;  /* 0xff80000044db7808 */ /* 0x000fe40006800000 */
[----:B------:R-:W-:Y:S02]  /*5ac0*/  FMNMX.FTZ R8, R223, R8, !PT ;  /* 0x00000008df087209 */ /* 0x000fe40007810000 */
[----:B------:R-:W-:Y:S02]  /*5ad0*/  ISETP.GE.AND P4, PT, R4, R210, PT ;  /* 0x000000d20400720c */ /* 0x000fe40003f86270 */
[----:B------:R-:W-:Y:S02]  /*5ae0*/  FMNMX.FTZ R6, R171, R6, !PT ;  /* 0x00000006ab067209 */ /* 0x000fe40007810000 */
[----:B------:R-:W-:-:S02]  /*5af0*/  FSEL R217, R19, -INF , !P1 ;  /* 0xff80000013d97808 */ /* 0x000fc40004800000 */
[----:B------:R-:W-:Y:S02]  /*5b00*/  FMNMX.FTZ R10, R219, R8, !PT ;  /* 0x00000008db0a7209 */ /* 0x000fe40007810000 */
[-C--:B------:R-:W-:Y:S02]  /*5b10*/  ISETP.GE.AND P1, PT, R2, R208.reuse, PT ;  /* 0x000000d00200720c */ /* 0x080fe40003f26270 */
[----:B------:R-:W-:Y:S02]  /*5b20*/  ISETP.LT.OR P4, PT, R4, R211, P4 ;  /* 0x000000d30400720c */ /* 0x000fe40002781670 */
[----:B------:R-:W-:Y:S02]  /*5b30*/  ISETP.GE.AND P2, PT, R3, R208, PT ;  /* 0x000000d00300720c */ /* 0x000fe40003f46270 */
[----:B------:R-:W-:Y:S02]  /*5b40*/  FMNMX.FTZ R8, R227, R6, !PT ;  /* 0x00000006e3087209 */ /* 0x000fe40007810000 */
[----:B------:R-:W-:-:S02]  /*5b50*/  ISETP.LT.OR P1, PT, R2, R209, P1 ;  /* 0x000000d10200720c */ /* 0x000fc40000f21670 */
[----:B------:R-:W-:Y:S02]  /*5b60*/  FSEL R215, R69, -INF , !P4 ;  /* 0xff80000045d77808 */ /* 0x000fe40006000000 */
[----:B------:R-:W-:Y:S02]  /*5b70*/  ISETP.LT.OR P2, PT, R3, R209, P2 ;  /* 0x000000d10300720c */ /* 0x000fe40001741670 */
[----:B------:R-:W-:Y:S02]  /*5b80*/  FSEL R213, R66, -INF , !P0 ;  /* 0xff80000042d57808 */ /* 0x000fe40004000000 */
[----:B------:R-:W-:Y:S02]  /*5b90*/  FMNMX.FTZ R2, R217, R8, !PT ;  /* 0x00000008d9027209 */ /* 0x000fe40007810000 */
[----:B------:R-:W-:Y:S02]  /*5ba0*/  FMNMX.FTZ R6, R215, R10, !PT ;  /* 0x0000000ad7067209 */ /* 0x000fe40007810000 */
[----:B------:R-:W-:-:S02]  /*5bb0*/  ISETP.GE.AND P0, PT, R4, R208, PT ;  /* 0x000000d00400720c */ /* 0x000fc40003f06270 */
[----:B------:R-:W-:Y:S01]  /*5bc0*/  FSEL R143, R67, -INF , !P2 ;  /* 0xff800000438f7808 */ /* 0x000fe20005000000 */
[----:B------:R-:W1:Y:S01]  /*5bd0*/  SHFL.BFLY PT, R3, R6, 0x2, 0x1f ;  /* 0x0c401f0006037f89 */ /* 0x000e6200000e0000 */
[----:B------:R-:W-:Y:S02]  /*5be0*/  FMNMX.FTZ R2, R213, R2, !PT ;  /* 0x00000002d5027209 */ /* 0x000fe40007810000 */
[----:B------:R-:W-:Y:S01]  /*5bf0*/  ISETP.LT.OR P0, PT, R4, R209, P0 ;  /* 0x000000d10400720c */ /* 0x000fe20000701670 */
[----:B------:R-:W-:Y:S01]  /*5c00*/  LDSM.16.MT88.4 R64, [R184+0xe000] ;  /* 0x00e00000b840783b */ /* 0x000fe20000004200 */
[----:B------:R-:W-:Y:S02]  /*5c10*/  FSEL R141, R70, -INF , !P1 ;  /* 0xff800000468d7808 */ /* 0x000fe40004800000 */
[----:B------:R-:W-:Y:S02]  /*5c20*/  FMNMX.FTZ R2, R143, R2, !PT ;  /* 0x000000028f027209 */ /* 0x000fe40007810000 */
[----:B------:R-:W-:-:S02]  /*5c30*/  FSEL R169, R71, -INF , !P0 ;  /* 0xff80000047a97808 */ /* 0x000fc40004000000 */
[----:B------:R-:W-:-:S04]  /*5c40*/  FMNMX.FTZ R2, R141, R2, !PT ;  /* 0x000000028d027209 */ /* 0x000fc80007810000 */
[----:B------:R-:W-:-:S05]  /*5c50*/  FMNMX.FTZ R19, R169, R2, !PT ;  /* 0x00000002a9137209 */ /* 0x000fca0007810000 */
[----:B------:R-:W2:Y:S01]  /*5c60*/  SHFL.BFLY PT, R2, R19, 0x2, 0x1f ;  /* 0x0c401f0013027f89 */ /* 0x000ea200000e0000 */
[----:B-1----:R-:W-:-:S03]  /*5c70*/  FMNMX.FTZ R17, R6, R3, !PT ;  /* 0x0000000306117209 */ /* 0x002fc60007810000 */
[----:B------:R-:W-:Y:S04]  /*5c80*/  LDSM.16.MT88.4 R4, [R184+0x10000] ;  /* 0x01000000b804783b */ /* 0x000fe80000004200 */
[----:B------:R-:W1:Y:S01]  /*5c90*/  SHFL.BFLY PT, R132, R17, 0x1, 0x1f ;  /* 0x0c201f0011847f89 */ /* 0x000e6200000e0000 */
[----:B--2---:R-:W-:-:S05]  /*5ca0*/  FMNMX.FTZ R2, R19, R2, !PT ;  /* 0x0000000213027209 */ /* 0x004fca0007810000 */
[----:B------:R-:W2:Y:S01]  /*5cb0*/  SHFL.BFLY PT, R3, R2, 0x1, 0x1f ;  /* 0x0c201f0002037f89 */ /* 0x000ea200000e0000 */
[----:B-1----:R-:W-:-:S03]  /*5cc0*/  FMNMX.FTZ R132, R17, R132, !PT ;  /* 0x0000008411847209 */ /* 0x002fc60007810000 */
[----:B------:R-:W-:Y:S01]  /*5cd0*/  LDSM.16.MT88.4 R16, [R185+0xe800] ;  /* 0x00e80000b910783b */ /* 0x000fe20000004200 */
[C---:B------:R-:W-:Y:S01]  /*5ce0*/  FSETP.NEU.FTZ.AND P0, PT, R132.reuse, -INF , PT ;  /* 0xff8000008400780b */ /* 0x040fe20003f1d000 */
[----:B------:R-:W-:-:S05]  /*5cf0*/  FMUL.FTZ R140, R132, c[0x0][0x23c] ;  /* 0x00008f00848c7a20 */ /* 0x000fca0000410000 */
[----:B------:R-:W-:-:S05]  /*5d00*/  FSEL R140, R140, RZ, P0 ;  /* 0x000000ff8c8c7208 */ /* 0x000fca0000000000 */
[--C-:B------:R-:W-:Y:S02]  /*5d10*/  FFMA.FTZ R156, R41, c[0x0][0x23c], -R140.reuse ;  /* 0x00008f00299c7a23 */ /* 0x100fe4000001088c */
[--C-:B------:R-:W-:Y:S01]  /*5d20*/  FFMA.FTZ R157, R43, c[0x0][0x23c], -R140.reuse ;  /* 0x00008f002b9d7a23 */ /* 0x100fe2000001088c */
[----:B--2---:R-:W-:Y:S01]  /*5d30*/  FMNMX.FTZ R3, R2, R3, !PT ;  /* 0x0000000302037209 */ /* 0x004fe20007810000 */
[----:B------:R-:W1:Y:S01]  /*5d40*/  LDSM.16.MT88.4 R40, [R188+0xe000] ;  /* 0x00e00000bc28783b */ /* 0x000e620000004200 */
[--C-:B------:R-:W-:Y:S01]  /*5d50*/  FFMA.FTZ R163, R36, c[0x0][0x23c], -R140.reuse ;  /* 0x00008f0024a37a23 */ /* 0x100fe2000001088c */
[----:B------:R-:W-:Y:S01]  /*5d60*/  MUFU.EX2 R156, R156 ;  /* 0x0000009c009c7308 */ /* 0x000fe20000000800 */
[C---:B------:R-:W-:Y:S01]  /*5d70*/  FSETP.NEU.FTZ.AND P0, PT, R3.reuse, -INF , PT ;  /* 0xff8000000300780b */ /* 0x040fe20003f1d000 */
[----:B------:R-:W-:Y:S02]  /*5d80*/  FMUL.FTZ R162, R3, c[0x0][0x23c] ;  /* 0x00008f0003a27a20 */ /* 0x000fe40000410000 */
[----:B------:R-:W-:-:S02]  /*5d90*/  FFMA.FTZ R152, R33, c[0x0][0x23c], -R140 ;  /* 0x00008f0021987a23 */ /* 0x000fc4000001088c */
[--C-:B------:R-:W-:Y:S01]  /*5da0*/  FFMA.FTZ R155, R15, c[0x0][0x23c], -R140.reuse ;  /* 0x00008f000f9b7a23 */ /* 0x100fe2000001088c */
[----:B------:R-:W-:Y:S01]  /*5db0*/  FSEL R162, R162, RZ, P0 ;  /* 0x000000ffa2a27208 */ /* 0x000fe20000000000 */
[----:B------:R-:W2:Y:S01]  /*5dc0*/  MUFU.EX2 R163, R163 ;  /* 0x000000a300a37308 */ /* 0x000ea20000000800 */
[--C-:B------:R-:W-:Y:S01]  /*5dd0*/  FFMA.FTZ R150, R29, c[0x0][0x23c], -R140.reuse ;  /* 0x00008f001d967a23 */ /* 0x100fe2000001088c */
[----:B------:R-:W-:Y:S01]  /*5de0*/  LEA R214, P0, R133, c[0x0][0x168], 0x1 ;  /* 0x00005a0085d67a11 */ /* 0x000fe200078008ff */
[----:B------:R-:W-:Y:S02]  /*5df0*/  FFMA.FTZ R149, R13, c[0x0][0x23c], -R140 ;  /* 0x00008f000d957a23 */ /* 0x000fe4000001088c */
[--C-:B------:R-:W-:Y:S01]  /*5e00*/  FFMA.FTZ R154, R38, c[0x0][0x23c], -R162.reuse ;  /* 0x00008f00269a7a23 */ /* 0x100fe200000108a2 */
[----:B------:R-:W-:Y:S01]  /*5e10*/  LDSM.16.MT88.4 R12, [R184+0xe800] ;  /* 0x00e80000b80c783b */ /* 0x000fe20000004200 */
[--C-:B------:R-:W-:Y:S01]  /*5e20*/  FFMA.FTZ R159, R39, c[0x0][0x23c], -R162.reuse ;  /* 0x00008f00279f7a23 */ /* 0x100fe200000108a2 */
[----:B------:R-:W-:Y:S01]  /*5e30*/  MUFU.EX2 R157, R157 ;  /* 0x0000009d009d7308 */ /* 0x000fe20000000800 */
[----:B------:R-:W-:-:S02]  /*5e40*/  FFMA.FTZ R161, R37, c[0x0][0x23c], -R162 ;  /* 0x00008f0025a17a23 */ /* 0x000fc400000108a2 */
[--C-:B------:R-:W-:Y:S02]  /*5e50*/  FFMA.FTZ R148, R35, c[0x0][0x23c], -R162.reuse ;  /* 0x00008f0023947a23 */ /* 0x100fe400000108a2 */
[--C-:B------:R-:W-:Y:S01]  /*5e60*/  FFMA.FTZ R153, R11, c[0x0][0x23c], -R162.reuse ;  /* 0x00008f000b997a23 */ /* 0x100fe200000108a2 */
[----:B------:R-:W-:Y:S01]  /*5e70*/  LDSM.16.MT88.4 R32, [R185+0xc800] ;  /* 0x00c80000b920783b */ /* 0x000fe20000004200 */
[----:B------:R-:W-:Y:S01]  /*5e80*/  FFMA.FTZ R151, R9, c[0x0][0x23c], -R162 ;  /* 0x00008f0009977a23 */ /* 0x000fe200000108a2 */
[----:B------:R-:W3:Y:S01]  /*5e90*/  MUFU.EX2 R152, R152 ;  /* 0x0000009800987308 */ /* 0x000ee20000000800 */
[----:B--2---:R-:W-:Y:S01]  /*5ea0*/  F2FP.BF16.PACK_AB R96, R156, R163 ;  /* 0x000000a39c60723e */ /* 0x004fe200000010ff */
[----:B------:R-:W2:Y:S01]  /*5eb0*/  LDSM.16.MT88.4 R8, [R188+0xe800] ;  /* 0x00e80000bc08783b */ /* 0x000ea20000004200 */
[----:B------:R-:W-:Y:S02]  /*5ec0*/  FFMA.FTZ R146, R25, c[0x0][0x23c], -R140 ;  /* 0x00008f0019927a23 */ /* 0x000fe4000001088c */
[----:B------:R-:W-:-:S02]  /*5ed0*/  FFMA.FTZ R2, R31, c[0x0][0x23c], -R162 ;  /* 0x00008f001f027a23 */ /* 0x000fc400000108a2 */
[----:B------:R-:W-:Y:S01]  /*5ee0*/  FFMA.FTZ R0, R27, c[0x0][0x23c], -R162 ;  /* 0x00008f001b007a23 */ /* 0x000fe200000108a2 */
[----:B------:R-:W-:Y:S01]  /*5ef0*/  MUFU.EX2 R154, R154 ;  /* 0x0000009a009a7308 */ /* 0x000fe20000000800 */
[----:B------:R-:W-:Y:S01]  /*5f00*/  LDSM.16.MT88.4 R28, [R184+0xc800] ;  /* 0x00c80000b81c783b */ /* 0x000fe20000004200 */
[--C-:B------:R-:W-:Y:S02]  /*5f10*/  FFMA.FTZ R158, R165, c[0x0][0x23c], -R140.reuse ;  /* 0x00008f00a59e7a23 */ /* 0x100fe4000001088c */
[--C-:B------:R-:W-:Y:S01]  /*5f20*/  FFMA.FTZ R165, R233, c[0x0][0x23c], -R140.reuse ;  /* 0x00008f00e9a57a23 */ /* 0x100fe2000001088c */
[----:B------:R-:W-:Y:S01]  /*5f30*/  LDSM.16.MT88.4 R24, [R186+0xe800] ;  /* 0x00e80000ba18783b */ /* 0x000fe20000004200 */
[--C-:B------:R-:W-:Y:S02]  /*5f40*/  FFMA.FTZ R160, R231, c[0x0][0x23c], -R140.reuse ;  /* 0x00008f00e7a07a23 */ /* 0x100fe4000001088c */
        /* <DEDUP_REMOVED lines=9> */
[----:B------:R-:W-:Y:S01]  /*5fe0*/  FFMA.FTZ R219, R215, c[0x0][0x23c], -R140 ;  /* 0x00008f00d7db7a23 */ /* 0x000fe2000001088c */
[----:B------:R-:W3:Y:S01]  /*5ff0*/  MUFU.EX2 R148, R148 ;  /* 0x0000009400947308 */ /* 0x000ee20000000800 */
[----:B----4-:R-:W-:Y:S01]  /*6000*/  F2FP.BF16.PACK_AB R97, R159, R154 ;  /* 0x0000009a9f61723e */ /* 0x010fe200000010ff */
[----:B------:R-:W-:-:S02]  /*6010*/  FFMA.FTZ R212, R213, c[0x0][0x23c], -R162 ;  /* 0x00008f00d5d47a23 */ /* 0x000fc400000108a2 */
[--C-:B------:R-:W-:Y:S02]  /*6020*/  FFMA.FTZ R213, R143, c[0x0][0x23c], -R162.reuse ;  /* 0x00008f008fd57a23 */ /* 0x100fe400000108a2 */
[----:B------:R-:W-:Y:S02]  /*6030*/  FFMA.FTZ R215, R141, c[0x0][0x23c], -R162 ;  /* 0x00008f008dd77a23 */ /* 0x000fe400000108a2 */
[----:B------:R-:W-:Y:S01]  /*6040*/  MUFU.EX2 R155, R155 ;  /* 0x0000009b009b7308 */ /* 0x000fe20000000800 */
[--C-:B------:R-:W-:Y:S02]  /*6050*/  FFMA.FTZ R168, R225, c[0x0][0x23c], -R140.reuse ;  /* 0x00008f00e1a87a23 */ /* 0x100fe4000001088c */
[----:B------:R-:W-:Y:S02]  /*6060*/  FFMA.FTZ R223, R223, c[0x0][0x23c], -R140 ;  /* 0x00008f00dfdf7a23 */ /* 0x000fe4000001088c */
[----:B------:R-:W-:Y:S01]  /*6070*/  FFMA.FTZ R162, R169, c[0x0][0x23c], -R162 ;  /* 0x00008f00a9a27a23 */ /* 0x000fe200000108a2 */
[----:B------:R-:W-:Y:S01]  /*6080*/  LDSM.16.MT88.4 R140, [R186+0xd800] ;  /* 0x00d80000ba8c783b */ /* 0x000fe20000004200 */
[----:B------:R-:W-:Y:S01]  /*6090*/  FADD.FTZ R154, R154, R159 ;  /* 0x0000009f9a9a7221 */ /* 0x000fe20000010000 */
[----:B---3--:R-:W-:Y:S01]  /*60a0*/  F2FP.BF16.PACK_AB R99, R148, R161 ;  /* 0x000000a19463723e */ /* 0x008fe200000010ff */
[----:B------:R-:W3:Y:S01]  /*60b0*/  MUFU.EX2 R150, R150 ;  /* 0x0000009600967308 */ /* 0x000ee20000000800 */
[----:B------:R-:W-:-:S02]  /*60c0*/  FADD.FTZ R156, R163, R156 ;  /* 0x0000009ca39c7221 */ /* 0x000fc40000010000 */
[----:B------:R-:W-:Y:S02]  /*60d0*/  FADD.FTZ R161, R161, R154 ;  /* 0x0000009aa1a17221 */ /* 0x000fe40000010000 */
[----:B------:R-:W-:Y:S01]  /*60e0*/  FADD.FTZ R157, R157, R156 ;  /* 0x0000009c9d9d7221 */ /* 0x000fe20000010000 */
[----:B-1----:R-:W-:Y:S01]  /*60f0*/  HMMA.16816.F32.BF16 R36, R96, R40, RZ ;  /* 0x000000286024723c */ /* 0x002fe200000418ff */
[----:B------:R-:W-:Y:S01]  /*6100*/  FADD.FTZ R148, R148, R161 ;  /* 0x000000a194947221 */ /* 0x000fe20000010000 */
[----:B------:R-:W-:Y:S01]  /*6110*/  MUFU.EX2 R149, R149 ;  /* 0x0000009500957308 */ /* 0x000fe20000000800 */
[----:B------:R-:W-:-:S05]  /*6120*/  FADD.FTZ R152, R152, R157 ;  /* 0x0000009d98987221 */ /* 0x000fca0000010000 */
        /* <DEDUP_REMOVED lines=52> */
[----:B------:R-:W-:-:S04]  /*6470*/  FADD.FTZ R151, R151, R2 ;  /* 0x0000000297977221 */ /* 0x000fc80000010000 */
[----:B------:R-:W-:Y:S02]  /*6480*/  FADD.FTZ R151, R0, R151 ;  /* 0x0000009700977221 */ /* 0x000fe40000010000 */
[C---:B--2---:R-:W-:Y:S08]  /*6490*/  HMMA.16816.F32.BF16 R36, R4.reuse, R8, R36 ;  /* 0x000000080424723c */ /* 0x044ff00000041824 */
        /* <DEDUP_REMOVED lines=35> */
[----:B-----5:R-:W-:-:S02]  /*66d0*/  F2FP.BF16.PACK_AB R4, R165, R158 ;  /* 0x0000009ea504723e */ /* 0x020fc400000010ff */
        /* <DEDUP_REMOVED lines=51> */
[----:B------:R-:W-:Y:S01]  /*6a10*/  FADD.FTZ R217, R162, R215 ;  /* 0x000000d7a2d97221 */ /* 0x000fe20000010000 */
[----:B------:R-:W-:Y:S02]  /*6a20*/  LEA.HI.X R215, R133, c[0x0][0x16c], R134, 0x1, P0 ;  /* 0x00005b0085d77a11 */ /* 0x000fe400000f0c86 */
        /* <DEDUP_REMOVED lines=38> */
[----:B------:R-:W-:-:S04]  /*6c90*/  DEPBAR.LE SB0, 0x0 ;  /* 0x000080000000791a */ /* 0x000fc80000000000 */
[----:B------:R-:W-:Y:S01]  /*6ca0*/  ULDC.64 UR4, c[0x0][0x118] ;  /* 0x0000460000047ab9 */ /* 0x000fe20000000a00 */
[----:B------:R-:W-:Y:S02]  /*6cb0*/  IABS R0, c[0x0][0x2d0] ;  /* 0x0000b40000007a13 */ /* 0x000fe40000000000 */
[----:B------:R-:W-:Y:S01]  /*6cc0*/  IADD3 R203, R147, -0x2, RZ ;  /* 0xfffffffe93cb7810 */ /* 0x000fe20007ffe0ff */
[----:B------:R-:W-:Y:S06]  /*6cd0*/  BAR.SYNC.DEFER_BLOCKING 0x0 ;  /* 0x0000000000007b1d */ /* 0x000fec0000010000 */
[----:B------:R-:W-:Y:S05]  /*6ce0*/  @!P3 BRA `(.L_x_2800) ;  /* 0x000003a00000b947 */ /* 0x000fea0003800000 */
[----:B------:R-:W1:Y:S01]  /*6cf0*/  I2F.RP R7, R0 ;  /* 0x0000000000077306 */ /* 0x000e620000209400 */
[----:B------:R-:W-:-:S05]  /*6d00*/  IMAD.SHL.U32 R2, R203, 0x40, RZ ;  /* 0x00000040cb027824 */ /* 0x000fca00078e00ff */
[----:B------:R-:W-:Y:S02]  /*6d10*/  IADD3 R10, R2, 0x40, RZ ;  /* 0x00000040020a7810 */ /* 0x000fe40007ffe0ff */
[----:B------:R-:W-:Y:S02]  /*6d20*/  IABS R4, R2 ;  /* 0x0000000200047213 */ /* 0x000fe40000000000 */
[----:B------:R-:W-:Y:S02]  /*6d30*/  IABS R6, R10 ;  /* 0x0000000a00067213 */ /* 0x000fe40000000000 */
[----:B------:R-:W-:Y:S02]  /*6d40*/  LOP3.LUT R10, R10, c[0x0][0x2d0], RZ, 0x3c, !PT ;  /* 0x0000b4000a0a7a12 */ /* 0x000fe400078e3cff */
[----:B------:R-:W-:Y:S01]  /*6d50*/  LOP3.LUT R2, R2, c[0x0][0x2d0], RZ, 0x3c, !PT ;  /* 0x0000b40002027a12 */ /* 0x000fe200078e3cff */
[----:B-1----:R-:W1:Y:S01]  /*6d60*/  MUFU.RCP R8, R7 ;  /* 0x0000000700087308 */ /* 0x002e620000001000 */
[----:B------:R-:W-:-:S02]  /*6d70*/  ISETP.GE.AND P2, PT, R10, RZ, PT ;  /* 0x000000ff0a00720c */ /* 0x000fc40003f46270 */
[----:B------:R-:W-:Y:S02]  /*6d80*/  ISETP.GE.AND P0, PT, R2, RZ, PT ;  /* 0x000000ff0200720c */ /* 0x000fe40003f06270 */
[----:B------:R-:W-:Y:S02]  /*6d90*/  LOP3.LUT R2, RZ, c[0x0][0x2d0], RZ, 0x33, !PT ;  /* 0x0000b400ff027a12 */ /* 0x000fe400078e33ff */
[----:B-1----:R-:W-:-:S04]  /*6da0*/  IADD3 R8, R8, 0xffffffe, RZ ;  /* 0x0ffffffe08087810 */ /* 0x002fc80007ffe0ff */
        /* <DEDUP_REMOVED lines=19> */
[----:B------:R-:W-:-:S07]  /*6ee0*/  ISETP.NE.AND P1, PT, RZ, c[0x0][0x2d0], PT ;  /* 0x0000b400ff007a0c */ /* 0x000fce0003f25270 */
        /* <DEDUP_REMOVED lines=18> */
[----:B--2---:R-:W-:-:S05]  /*7010*/  IMAD.IADD R6, R6, 0x1, -R7 ;  /* 0x0000000106067824 */ /* 0x004fca00078e0a07 */
[----:B------:R-:W-:-:S05]  /*7020*/  SHF.R.S32.HI R4, RZ, 0x1f, R6 ;  /* 0x0000001fff047819 */ /* 0x000fca0000011406 */
[----:B------:R-:W-:-:S04]  /*7030*/  IMAD R5, R4, c[0x0][0x188], RZ ;  /* 0x0000620004057a24 */ /* 0x000fc800078e02ff */
[C---:B------:R-:W-:Y:S02]  /*7040*/  IMAD R5, R6.reuse, c[0x0][0x18c], R5 ;  /* 0x0000630006057a24 */ /* 0x040fe400078e0205 */
[----:B------:R-:W-:-:S04]  /*7050*/  IMAD.WIDE.U32 R6, R6, c[0x0][0x188], R8 ;  /* 0x0000620006067a25 */ /* 0x000fc800078e0008 */
[----:B------:R-:W-:Y:S01]  /*7060*/  IMAD.IADD R4, R7, 0x1, R5 ;  /* 0x0000000107047824 */ /* 0x000fe200078e0205 */
[----:B------:R-:W-:Y:S01]  /*7070*/  MOV R9, R6 ;  /* 0x0000000600097202 */ /* 0x000fe20000000f00 */
[----:B------:R-:W-:Y:S05]  /*7080*/  BRA `(.L_x_2801) ;  /* 0x0000003000007947 */ /* 0x000fea0003800000 */
.L_x_2800:
[----:B------:R-:W-:-:S05]  /*7090*/  IMAD.MOV.U32 R9, RZ, RZ, c[0x0][0x1a0] ;  /* 0x00006800ff097624 */ /* 0x000fca00078e00ff */
[----:B------:R-:W-:-:S04]  /*70a0*/  LEA R9, -R9, RZ, 0x6 ;  /* 0x000000ff09097211 */ /* 0x000fc800078e31ff */
[----:B------:R-:W-:Y:S02]  /*70b0*/  SHF.R.S32.HI R4, RZ, 0x1f, R9 ;  /* 0x0000001fff047819 */ /* 0x000fe40000011409 */
.L_x_2801:
[C---:B------:R-:W-:Y:S02]  /*70c0*/  IADD3 R2, R204.reuse, 0x40, RZ ;  /* 0x00000040cc027810 */ /* 0x040fe40007ffe0ff */
[----:B------:R-:W-:Y:S02]  /*70d0*/  IADD3 R5, R204, 0x80, RZ ;  /* 0x00000080cc057810 */ /* 0x000fe40007ffe0ff */
[----:B------:R-:W-:Y:S02]  /*70e0*/  ISETP.GE.AND P4, PT, R2, c[0x0][0x220], PT ;  /* 0x0000880002007a0c */ /* 0x000fe40003f86270 */
[----:B------:R-:W-:Y:S02]  /*70f0*/  ISETP.GE.AND P2, PT, R5, c[0x0][0x220], PT ;  /* 0x0000880005007a0c */ /* 0x000fe40003f46270 */
[----:B------:R-:W-:Y:S02]  /*7100*/  ISETP.GE.AND P5, PT, R204, c[0x0][0x220], PT ;  /* 0x00008800cc007a0c */ /* 0x000fe40003fa6270 */
[----:B------:R-:W-:-:S04]  /*7110*/  LEA R212, P6, R9, R220, 0x1 ;  /* 0x000000dc09d47211 */ /* 0x000fc800078c08ff */
[----:B------:R-:W-:-:S03]  /*7120*/  LEA.HI.X R213, R9, R221, R4, 0x1, P6 ;  /* 0x000000dd09d57211 */ /* 0x000fc600030f0c04 */
[CC--:B------:R-:W-:Y:S02]  /*7130*/  @!P4 IADD3 R6, P1, R9.reuse, R144.reuse, RZ ;  /* 0x000000900906c210 */ /* 0x0c0fe40007f3e0ff */
[----:B------:R-:W-:Y:S02]  /*7140*/  @!P2 IADD3 R7, P0, R9, R144, RZ ;  /* 0x000000900907a210 */ /* 0x000fe40007f1e0ff */
[----:B------:R-:W-:Y:S01]  /*7150*/  @P5 STS.128 [R202+0xc000], RZ ;  /* 0x00c000ffca005388 */ /* 0x000fe20000000c00 */
[--C-:B------:R-:W-:Y:S01]  /*7160*/  @!P4 IMAD.X R5, R4, 0x1, R135.reuse, P1 ;  /* 0x000000010405c824 */ /* 0x100fe200008e0687 */
        /* <DEDUP_REMOVED lines=8> */
[----:B------:R-:W-:Y:S01]  /*71f0*/  IADD3 R5, P1, R200, R9, RZ ;  /* 0x00000009c8057210 */ /* 0x000fe20007f3e0ff */
[----:B------:R-:W-:Y:S01]  /*7200*/  @P4 STS.128 [R202+0xe000], RZ ;  /* 0x00e000ffca004388 */ /* 0x000fe20000000c00 */
[----:B------:R-:W-:Y:S02]  /*7210*/  @!P2 LEA.HI.X R13, R7, c[0x0][0x174], R2, 0x1, P0 ;  /* 0x00005d00070daa11 */ /* 0x000fe400000f0c02 */
[----:B------:R-:W-:Y:S01]  /*7220*/  @!P4 IADD3 R9, P0, R5, R144, RZ ;  /* 0x000000900509c210 */ /* 0x000fe20007f1e0ff */
[----:B------:R-:W-:Y:S01]  /*7230*/  IMAD.X R2, R199, 0x1, R4, P1 ;  /* 0x00000001c7027824 */ /* 0x000fe200008e0604 */
[----:B------:R-:W-:Y:S01]  /*7240*/  @!P5 LEA R16, P1, R5, R220, 0x1 ;  /* 0x000000dc0510d211 */ /* 0x000fe200078208ff */
[----:B------:R-:W-:Y:S01]  /*7250*/  @!PT LDS RZ, [RZ] ;  /* 0x00000000fffff984 */ /* 0x000fe20000000800 */
[----:B------:R-:W-:Y:S01]  /*7260*/  @!PT LDS RZ, [RZ] ;  /* 0x00000000fffff984 */ /* 0x000fe20000000800 */
[----:B------:R-:W-:Y:S01]  /*7270*/  @!PT LDS RZ, [RZ] ;  /* 0x00000000fffff984 */ /* 0x000fe20000000800 */
[----:B------:R2:W-:Y:S01]  /*7280*/  @!P4 LDGSTS.E.BYPASS.LTC128B.128 [R202+0xe000], [R18.64+0x80] ;  /* 0x0e00008012cacfae */ /* 0x0005e2000b901d44 */
[----:B------:R-:W-:Y:S01]  /*7290*/  @!P4 LEA R14, P6, R9, c[0x0][0x170], 0x1 ;  /* 0x00005c00090eca11 */ /* 0x000fe200078c08ff */
[----:B------:R-:W-:Y:S01]  /*72a0*/  @!P4 IMAD.X R4, R2, 0x1, R135, P0 ;  /* 0x000000010204c824 */ /* 0x000fe200000e0687 */
[----:B------:R-:W-:Y:S01]  /*72b0*/  @!P5 LEA.HI.X R17, R5, R221, R2, 0x1, P1 ;  /* 0x000000dd0511d211 */ /* 0x000fe200008f0c02 */
[----:B------:R-:W-:Y:S01]  /*72c0*/  @P2 STS.128 [R202+0x10000], RZ ;  /* 0x010000ffca002388 */ /* 0x000fe20000000c00 */
[----:B------:R-:W-:-:S02]  /*72d0*/  IADD3 R7, P1, R200, R5, RZ ;  /* 0x00000005c8077210 */ /* 0x000fc40007f3e0ff */
[-C--:B------:R-:W-:Y:S01]  /*72e0*/  @!P2 IADD3 R5, P0, R5, R144.reuse, RZ ;  /* 0x000000900505a210 */ /* 0x080fe20007f1e0ff */
[----:B------:R-:W-:Y:S01]  /*72f0*/  @!PT LDS RZ, [RZ] ;  /* 0x00000000fffff984 */ /* 0x000fe20000000800 */
[----:B------:R-:W-:Y:S01]  /*7300*/  @!PT LDS RZ, [RZ] ;  /* 0x00000000fffff984 */ /* 0x000fe20000000800 */
[----:B------:R-:W-:Y:S01]  /*7310*/  @!PT LDS RZ, [RZ] ;  /* 0x00000000fffff984 */ /* 0x000fe20000000800 */
[----:B------:R3:W-:Y:S01]  /*7320*/  @!P2 LDGSTS.E.BYPASS.LTC128B.128 [R202+0x10000], [R12.64+0x100] ;  /* 0x100001000ccaafae */ /* 0x0007e2000b901d44 */
[----:B------:R-:W-:Y:S01]  /*7330*/  @!P4 LEA.HI.X R15, R9, c[0x0][0x174], R4, 0x1, P6 ;  /* 0x00005d00090fca11 */ /* 0x000fe200030f0c04 */
[----:B------:R-:W-:Y:S01]  /*7340*/  IMAD.X R4, R199, 0x1, R2, P1 ;  /* 0x00000001c7047824 */ /* 0x000fe200008e0602 */
[-C--:B------:R-:W-:Y:S01]  /*7350*/  @!P4 IADD3 R6, P1, R7, R144.reuse, RZ ;  /* 0x000000900706c210 */ /* 0x080fe20007f3e0ff */
[--C-:B------:R-:W-:Y:S01]  /*7360*/  @!P2 IMAD.X R2, R2, 0x1, R135.reuse, P0 ;  /* 0x000000010202a824 */ /* 0x100fe200000e0687 */
[C---:B------:R-:W-:Y:S01]  /*7370*/  @!P2 LEA R10, P0, R5.reuse, c[0x0][0x170], 0x1 ;  /* 0x00005c00050aaa11 */ /* 0x040fe200078008ff */
[----:B------:R-:W-:Y:S03]  /*7380*/  @P5 STS.128 [R202+0xc800], RZ ;  /* 0x00c800ffca005388 */ /* 0x000fe60000000c00 */
[----:B------:R-:W-:Y:S01]  /*7390*/  @!P2 LEA.HI.X R11, R5, c[0x0][0x174], R2, 0x1, P0 ;  /* 0x00005d00050baa11 */ /* 0x000fe200000f0c02 */
[----:B------:R-:W-:Y:S01]  /*73a0*/  @!P4 IMAD.X R5, R4, 0x1, R135, P1 ;  /* 0x000000010405c824 */ /* 0x000fe200008e0687 */
[----:B------:R-:W-:Y:S01]  /*73b0*/  @!P4 LEA R24, P1, R6, c[0x0][0x170], 0x1 ;  /* 0x00005c000618ca11 */ /* 0x000fe200078208ff */
[----:B------:R-:W-:Y:S01]  /*73c0*/  @!PT LDS RZ, [RZ] ;  /* 0x00000000fffff984 */ /* 0x000fe20000000800 */
[----:B------:R-:W-:Y:S01]  /*73d0*/  @!PT LDS RZ, [RZ] ;  /* 0x00000000fffff984 */ /* 0x000fe20000000800 */
[----:B------:R-:W-:Y:S01]  /*73e0*/  @!PT LDS RZ, [RZ] ;  /* 0x00000000fffff984 */ /* 0x000fe20000000800 */
[----:B------:R2:W-:Y:S01]  /*73f0*/  @!P5 LDGSTS.E.BYPASS.LTC128B.128 [R202+0xc800], [R16.64] ;  /* 0x0c80000010cadfae */ /* 0x0005e2000b901d44 */
[----:B------:R-:W-:-:S02]  /*7400*/  @!P2 IADD3 R2, P0, R7, R144, RZ ;  /* 0x000000900702a210 */ /* 0x000fc40007f1e0ff */
[----:B------:R-:W-:Y:S01]  /*7410*/  @!P4 LEA.HI.X R25, R6, c[0x0][0x174], R5, 0x1, P1 ;  /* 0x00005d000619ca11 */ /* 0x000fe200008f0c05 */
[----:B------:R-:W-:Y:S01]  /*7420*/  @P4 STS.128 [R202+0xe800], RZ ;  /* 0x00e800ffca004388 */ /* 0x000fe20000000c00 */
[C---:B------:R-:W-:Y:S01]  /*7430*/  @!P5 LEA R6, P6, R7.reuse, R220, 0x1 ;  /* 0x000000dc0706d211 */ /* 0x040fe200078c08ff */
[----:B------:R-:W-:Y:S01]  /*7440*/  @!P2 IMAD.X R5, R4, 0x1, R135, P0 ;  /* 0x000000010405a824 */ /* 0x000fe200000e0687 */
[----:B------:R-:W-:Y:S01]  /*7450*/  IADD3 R9, P1, R200, R7, RZ ;  /* 0x00000007c8097210 */ /* 0x000fe20007f3e0ff */
[----:B------:R-:W-:Y:S01]  /*7460*/  @!PT LDS RZ, [RZ] ;  /* 0x00000000fffff984 */ /* 0x000fe20000000800 */
[----:B------:R-:W-:Y:S01]  /*7470*/  @!PT LDS RZ, [RZ] ;  /* 0x00000000fffff984 */ /* 0x000fe20000000800 */
[----:B------:R-:W-:Y:S01]  /*7480*/  @!PT LDS RZ, [RZ] ;  /* 0x00000000fffff984 */ /* 0x000fe20000000800 */
[----:B------:R3:W-:Y:S01]  /*7490*/  @!P4 LDGSTS.E.BYPASS.LTC128B.128 [R202+0xe800], [R14.64+0x80] ;  /* 0x0e8000800ecacfae */ /* 0x0007e2000b901d44 */
[C---:B------:R-:W-:Y:S02]  /*74a0*/  @!P2 LEA R26, P0, R2.reuse, c[0x0][0x170], 0x1 ;  /* 0x00005c00021aaa11 */ /* 0x040fe400078008ff */
[--C-:B------:R-:W-:Y:S01]  /*74b0*/  @!P5 LEA.HI.X R7, R7, R221, R4.reuse, 0x1, P6 ;  /* 0x000000dd0707d211 */ /* 0x100fe200030f0c04 */
[----:B------:R-:W-:Y:S01]  /*74c0*/  IMAD.X R4, R199, 0x1, R4, P1 ;  /* 0x00000001c7047824 */ /* 0x000fe200008e0604 */
[----:B------:R-:W-:Y:S01]  /*74d0*/  @!P2 LEA.HI.X R27, R2, c[0x0][0x174], R5, 0x1, P0 ;  /* 0x00005d00021baa11 */ /* 0x000fe200000f0c05 */
[----:B------:R-:W-:Y:S01]  /*74e0*/  @P2 STS.128 [R202+0x10800], RZ ;  /* 0x010800ffca002388 */ /* 0x000fe20000000c00 */
[----:B------:R-:W-:-:S02]  /*74f0*/  @!P4 IADD3 R2, P1, R9, R144, RZ ;  /* 0x000000900902c210 */ /* 0x000fc40007f3e0ff */
[C---:B------:R-:W-:Y:S01]  /*7500*/  @!P2 IADD3 R144, P0, R9.reuse, R144, RZ ;  /* 0x000000900990a210 */ /* 0x040fe20007f1e0ff */
[----:B------:R-:W-:Y:S01]  /*7510*/  @!PT LDS RZ, [RZ] ;  /* 0x00000000fffff984 */ /* 0x000fe20000000800 */
[----:B------:R-:W-:Y:S01]  /*7520*/  @!PT LDS RZ, [RZ] ;  /* 0x00000000fffff984 */ /* 0x000fe20000000800 */
[----:B------:R-:W-:Y:S01]  /*7530*/  @!PT LDS RZ, [RZ] ;  /* 0x00000000fffff984 */ /* 0x000fe20000000800 */
[----:B------:R4:W-:Y:S01]  /*7540*/  @!P2 LDGSTS.E.BYPASS.LTC128B.128 [R202+0x10800], [R10.64+0x100] ;  /* 0x108001000acaafae */ /* 0x0009e2000b901d44 */
[C---:B------:R-:W-:Y:S01]  /*7550*/  @!P5 LEA R28, P6, R9.reuse, R220, 0x1 ;  /* 0x000000dc091cd211 */ /* 0x040fe200078c08ff */
[--C-:B------:R-:W-:Y:S01]  /*7560*/  @!P4 IMAD.X R5, R4, 0x1, R135.reuse, P1 ;  /* 0x000000010405c824 */ /* 0x100fe200008e0687 */
[----:B------:R-:W-:Y:S01]  /*7570*/  @!P4 LEA R30, P1, R2, c[0x0][0x170], 0x1 ;  /* 0x00005c00021eca11 */ /* 0x000fe200078208ff */
[----:B------:R-:W-:Y:S01]  /*7580*/  @P5 STS.128 [R202+0xd000], RZ ;  /* 0x00d000ffca005388 */ /* 0x000fe20000000c00 */
[----:B------:R-:W-:Y:S01]  /*7590*/  @!P5 LEA.HI.X R29, R9, R221, R4, 0x1, P6 ;  /* 0x000000dd091dd211 */ /* 0x000fe200030f0c04 */
[----:B------:R-:W-:Y:S01]  /*75a0*/  @!P2 IMAD.X R135, R4, 0x1, R135, P0 ;  /* 0x000000010487a824 */ /* 0x000fe200000e0687 */
[----:B------:R-:W-:Y:S01]  /*75b0*/  @!P2 LEA R4, P0, R144, c[0x0][0x170], 0x1 ;  /* 0x00005c009004aa11 */ /* 0x000fe200078008ff */
[----:B------:R-:W-:Y:S01]  /*75c0*/  @!PT LDS RZ, [RZ] ;  /* 0x00000000fffff984 */ /* 0x000fe20000000800 */
[----:B------:R-:W-:Y:S01]  /*75d0*/  @!PT LDS RZ, [RZ] ;  /* 0x00000000fffff984 */ /* 0x000fe20000000800 */
[----:B------:R-:W-:Y:S01]  /*75e0*/  @!PT LDS RZ, [RZ] ;  /* 0x00000000fffff984 */ /* 0x000fe20000000800 */
[----:B------:R5:W-:Y:S01]  /*75f0*/  @!P5 LDGSTS.E.BYPASS.LTC128B.128 [R202+0xd000], [R6.64] ;  /* 0x0d00000006cadfae */ /* 0x000be2000b901d44 */
[----:B------:R-:W-:Y:S01]  /*7600*/  @!P4 LEA.HI.X R31, R2, c[0x0][0x174], R5, 0x1, P1 ;  /* 0x00005d00021fca11 */ /* 0x000fe200008f0c05 */
[----:B------:R-:W-:Y:S01]  /*7610*/  IMAD R2, R203, 0x40, R201 ;  /* 0x00000040cb027824 */ /* 0x000fe200078e02c9 */
[----:B------:R-:W-:Y:S01]  /*7620*/  @!P2 LEA.HI.X R5, R144, c[0x0][0x174], R135, 0x1, P0 ;  /* 0x00005d009005aa11 */ /* 0x000fe200000f0c87 */
[----:B------:R-:W-:Y:S03]  /*7630*/  @P4 STS.128 [R202+0xf000], RZ ;  /* 0x00f000ffca004388 */ /* 0x000fe60000000c00 */
[CC--:B------:R-:W-:Y:S01]  /*7640*/  ISETP.GE.AND P6, PT, R2.reuse, R210.reuse, PT ;  /* 0x000000d20200720c */ /* 0x0c0fe20003fc6270 */
[----:B------:R-:W-:Y:S01]  /*7650*/  @!PT LDS RZ, [RZ] ;  /* 0x00000000fffff984 */ /* 0x000fe20000000800 */
[----:B------:R-:W-:Y:S01]  /*7660*/  @!PT LDS RZ, [RZ] ;  /* 0x00000000fffff984 */ /* 0x000fe20000000800 */
[----:B------:R-:W-:Y:S01]  /*7670*/  @!PT LDS RZ, [RZ] ;  /* 0x00000000fffff984 */ /* 0x000fe20000000800 */
[----:B------:R1:W-:Y:S03]  /*7680*/  @!P4 LDGSTS.E.BYPASS.LTC128B.128 [R202+0xf000], [R24.64+0x80] ;  /* 0x0f00008018cacfae */ /* 0x0003e6000b901d44 */
[C---:B------:R-:W-:Y:S01]  /*7690*/  ISETP.LT.OR P6, PT, R2.reuse, R211, P6 ;  /* 0x000000d30200720c */ /* 0x040fe200037c1670 */
        /* <DEDUP_REMOVED lines=21> */
[----:B------:R-:W2:Y:S04]  /*77f0*/  LDSM.16.M88.4 R20, [R193+0x6000] ;  /* 0x00600000c114783b */ /* 0x000ea80000000200 */
[----:B---3--:R-:W3:Y:S04]  /*7800*/  LDSM.16.M88.4 R12, [R193+0x6800] ;  /* 0x00680000c10c783b */ /* 0x008ee80000000200 */
[----:B------:R-:W3:Y:S04]  /*7810*/  LDSM.16.M88.4 R156, [R193+0x7000] ;  /* 0x00700000c19c783b */ /* 0x000ee80000000200 */
[----:B------:R-:W3:Y:S04]  /*7820*/  LDSM.16.M88.4 R144, [R193+0x7800] ;  /* 0x00780000c190783b */ /* 0x000ee80000000200 */
[----:B----4-:R-:W-:Y:S04]  /*7830*/  LDSM.16.M88.4 R8, [R192] ;  /* 0x00000000c008783b */ /* 0x010fe80000000200 */
[----:B------:R-:W4:Y:S04]  /*7840*/  LDSM.16.M88.4 R140, [R191] ;  /* 0x00000000bf8c783b */ /* 0x000f280000000200 */
[----:B------:R-:W4:Y:S04]  /*7850*/  LDSM.16.M88.4 R136, [R183] ;  /* 0x00000000b788783b */ /* 0x000f280000000200 */
[----:B-1----:R-:W1:Y:S04]  /*7860*/  LDSM.16.M88.4 R28, [R181] ;  /* 0x00000000b51c783b */ /* 0x002e680000000200 */
[----:B------:R-:W1:Y:S04]  /*7870*/  LDSM.16.M88.4 R32, [R182] ;  /* 0x00000000b620783b */ /* 0x000e680000000200 */
[----:B------:R-:W-:Y:S01]  /*7880*/  LDSM.16.M88.4 R220, [R190] ;  /* 0x00000000bedc783b */ /* 0x000fe20000000200 */
[C---:B--2---:R-:W-:Y:S03]  /*7890*/  HMMA.16816.F32.BF16 R24, R148.reuse, R20, RZ ;  /* 0x000000149418723c */ /* 0x044fe600000418ff */
[----:B-----5:R-:W2:Y:S04]  /*78a0*/  LDSM.16.M88.4 R4, [R187+0x6000] ;  /* 0x00600000bb04783b */ /* 0x020ea80000000200 */
[----:B------:R-:W5:Y:S01]  /*78b0*/  LDSM.16.M88.4 R224, [R187+0x6800] ;  /* 0x00680000bbe0783b */ /* 0x000f620000000200 */
[C---:B---3--:R-:W-:Y:S03]  /*78c0*/  HMMA.16816.F32.BF16 R16, R148.reuse, R12, RZ ;  /* 0x0000000c9410723c */ /* 0x048fe600000418ff */
[----:B------:R-:W3:Y:S04]  /*78d0*/  LDSM.16.M88.4 R164, [R187+0x7800] ;  /* 0x00780000bba4783b */ /* 0x000ee80000000200 */
[----:B------:R-:W1:Y:S01]  /*78e0*/  LDSM.16.M88.4 R168, [R187+0x7000] ;  /* 0x00700000bba8783b */ /* 0x000e620000000200 */
[C---:B------:R-:W-:Y:S03]  /*78f0*/  HMMA.16816.F32.BF16 R20, R148.reuse, R22, RZ ;  /* 0x000000169414723c */ /* 0x040fe600000418ff */
[----:B------:R-:W0:Y:S05]  /*7900*/  LDGDEPBAR ;  /* 0x00000000000079af */ /* 0x000e2a0000000000 */
[C---:B------:R-:W-:Y:S08]  /*7910*/  HMMA.16816.F32.BF16 R12, R148.reuse, R14, RZ ;  /* 0x0000000e940c723c */ /* 0x040ff000000418ff */
[C---:B------:R-:W-:Y:S08]  /*7920*/  HMMA.16816.F32.BF16 R160, R148.reuse, R156, RZ ;  /* 0x0000009c94a0723c */ /* 0x040ff000000418ff */
[C---:B------:R-:W-:Y:S08]  /*7930*/  HMMA.16816.F32.BF16 R156, R148.reuse, R158, RZ ;  /* 0x0000009e949c723c */ /* 0x040ff000000418ff */
[C---:B------:R-:W-:Y:S08]  /*7940*/  HMMA.16816.F32.BF16 R152, R148.reuse, R144, RZ ;  /* 0x000000909498723c */ /* 0x040ff000000418ff */
[----:B------:R-:W-:Y:S01]  /*7950*/  HMMA.16816.F32.BF16 R148, R148, R146, RZ ;  /* 0x000000929494723c */ /* 0x000fe200000418ff */
[----:B------:R-:W-:Y:S07]  /*7960*/  LDSM.16.M88.4 R144, [R189] ;  /* 0x00000000bd90783b */ /* 0x000fee0000000200 */
[C---:B----4-:R-:W-:Y:S08]  /*7970*/  HMMA.16816.F32.BF16 R24, R8.reuse, R140, R24 ;  /* 0x0000008c0818723c */ /* 0x050ff00000041818 */
[C---:B------:R-:W-:Y:S01]  /*7980*/  HMMA.16816.F32.BF16 R20, R8.reuse, R142, R20 ;  /* 0x0000008e0814723c */ /* 0x040fe20000041814 */
[----:B------:R-:W4:Y:S07]  /*7990*/  LDSM.16.M88.4 R140, [R180] ;  /* 0x00000000b48c783b */ /* 0x000f2e0000000200 */
[C---:B------:R-:W-:Y:S08]  /*79a0*/  HMMA.16816.F32.BF16 R16, R8.reuse, R136, R16 ;  /* 0x000000880810723c */ /* 0x040ff00000041810 */
[C---:B------:R-:W-:Y:S01]  /*79b0*/  HMMA.16816.F32.BF16 R12, R8.reuse, R138, R12 ;  /* 0x0000008a080c723c */ /* 0x040fe2000004180c */
[----:B------:R-:W3:Y:S07]  /*79c0*/  LDSM.16.M88.4 R136, [R180+0x800] ;  /* 0x00080000b488783b */ /* 0x000eee0000000200 */
[C---:B-1----:R-:W-:Y:S08]  /*79d0*/  HMMA.16816.F32.BF16 R152, R8.reuse, R28, R152 ;  /* 0x0000001c0898723c */ /* 0x042ff00000041898 */
[C---:B------:R-:W-:Y:S08]  /*79e0*/  HMMA.16816.F32.BF16 R160, R8.reuse, R32, R160 ;  /* 0x0000002008a0723c */ /* 0x040ff000000418a0 */
[C---:B------:R-:W-:Y:S01]  /*79f0*/  HMMA.16816.F32.BF16 R156, R8.reuse, R34, R156 ;  /* 0x00000022089c723c */ /* 0x040fe2000004189c */
[----:B------:R-:W1:Y:S07]  /*7a00*/  LDSM.16.M88.4 R32, [R180+0x1000] ;  /* 0x00100000b420783b */ /* 0x000e6e0000000200 */
[----:B------:R-:W-:Y:S01]  /*7a10*/  HMMA.16816.F32.BF16 R148, R8, R30, R148 ;  /* 0x0000001e0894723c */ /* 0x000fe20000041894 */
[----:B------:R-:W1:Y:S04]  /*7a20*/  LDSM.16.M88.4 R28, [R180+0x1800] ;  /* 0x00180000b41c783b */ /* 0x000e680000000200 */
[----:B------:R-:W-:Y:S03]  /*7a30*/  LDSM.16.M88.4 R8, [R194+0x2000] ;  /* 0x00200000c208783b */ /* 0x000fe60000000200 */
[C---:B--2---:R-:W-:Y:S08]  /*7a40*/  HMMA.16816.F32.BF16 R24, R220.reuse, R4, R24 ;  /* 0x00000004dc18723c */ /* 0x044ff00000041818 */
[C---:B------:R-:W-:Y:S01]  /*7a50*/  HMMA.16816.F32.BF16 R20, R220.reuse, R6, R20 ;  /* 0x00000006dc14723c */ /* 0x040fe20000041814 */
[----:B------:R-:W2:Y:S07]  /*7a60*/  LDSM.16.M88.4 R4, [R193+0x8000] ;  /* 0x00800000c104783b */ /* 0x000eae0000000200 */
[C---:B-----5:R-:W-:Y:S08]  /*7a70*/  HMMA.16816.F32.BF16 R16, R220.reuse, R224, R16 ;  /* 0x000000e0dc10723c */ /* 0x060ff00000041810 */
[C---:B------:R-:W-:Y:S08]  /*7a80*/  HMMA.16816.F32.BF16 R12, R220.reuse, R226, R12 ;  /* 0x000000e2dc0c723c */ /* 0x040ff0000004180c */
[C---:B---3--:R-:W-:Y:S08]  /*7a90*/  HMMA.16816.F32.BF16 R152, R220.reuse, R164, R152 ;  /* 0x000000a4dc98723c */ /* 0x048ff00000041898 */
[C---:B------:R-:W-:Y:S08]  /*7aa0*/  HMMA.16816.F32.BF16 R160, R220.reuse, R168, R160 ;  /* 0x000000a8dca0723c */ /* 0x040ff000000418a0 */
[C---:B------:R-:W-:Y:S01]  /*7ab0*/  HMMA.16816.F32.BF16 R156, R220.reuse, R170, R156 ;  /* 0x000000aadc9c723c */ /* 0x040fe2000004189c */
[----:B------:R-:W-:Y:S07]  /*7ac0*/  LDSM.16.M88.4 R168, [R176] ;  /* 0x00000000b0a8783b */ /* 0x000fee0000000200 */
[----:B------:R-:W-:Y:S01]  /*7ad0*/  HMMA.16816.F32.BF16 R164, R220, R166, R148 ;  /* 0x000000a6dca4723c */ /* 0x000fe20000041894 */
[----:B------:R-:W3:Y:S07]  /*7ae0*/  LDSM.16.M88.4 R148, [R193+0x8800] ;  /* 0x00880000c194783b */ /* 0x000eee0000000200 */
[C---:B----4-:R-:W-:Y:S08]  /*7af0*/  HMMA.16816.F32.BF16 R24, R144.reuse, R140, R24 ;  /* 0x0000008c9018723c */ /* 0x050ff00000041818 */
[C---:B------:R-:W-:Y:S01]  /*7b00*/  HMMA.16816.F32.BF16 R20, R144.reuse, R142, R20 ;  /* 0x0000008e9014723c */ /* 0x040fe20000041814 */
[----:B------:R-:W4:Y:S07]  /*7b10*/  LDSM.16.M88.4 R140, [R193+0x9000] ;  /* 0x00900000c18c783b */ /* 0x000f2e0000000200 */
[C---:B------:R-:W-:Y:S08]  /*7b20*/  HMMA.16816.F32.BF16 R16, R144.reuse, R136, R16 ;  /* 0x000000889010723c */ /* 0x040ff00000041810 */
[C---:B------:R-:W-:Y:S01]  /*7b30*/  HMMA.16816.F32.BF16 R12, R144.reuse, R138, R12 ;  /* 0x0000008a900c723c */ /* 0x040fe2000004180c */
[----:B------:R-:W5:Y:S07]  /*7b40*/  LDSM.16.M88.4 R136, [R193+0x9800] ;  /* 0x00980000c188783b */ /* 0x000f6e0000000200 */
[C---:B-1----:R-:W-:Y:S08]  /*7b50*/  HMMA.16816.F32.BF16 R160, R144.reuse, R32, R160 ;  /* 0x0000002090a0723c */ /* 0x042ff000000418a0 */
[C---:B------:R-:W-:Y:S01]  /*7b60*/  HMMA.16816.F32.BF16 R156, R144.reuse, R34, R156 ;  /* 0x00000022909c723c */ /* 0x040fe2000004189c */
[----:B------:R-:W-:Y:S07]  /*7b70*/  LDSM.16.M88.4 R32, [R179] ;  /* 0x00000000b320783b */ /* 0x000fee0000000200 */
[C---:B------:R-:W-:Y:S08]  /*7b80*/  HMMA.16816.F32.BF16 R152, R144.reuse, R28, R152 ;  /* 0x0000001c9098723c */ /* 0x040ff00000041898 */
[----:B------:R-:W-:Y:S01]  /*7b90*/  HMMA.16816.F32.BF16 R164, R144, R30, R164 ;  /* 0x0000001e90a4723c */ /* 0x000fe200000418a4 */
[----:B------:R-:W-:Y:S04]  /*7ba0*/  LDSM.16.M88.4 R144, [R192+0x2000] ;  /* 0x00200000c090783b */ /* 0x000fe80000000200 */
[----:B------:R-:W1:Y:S03]  /*7bb0*/  LDSM.16.M88.4 R28, [R178] ;  /* 0x00000000b21c783b */ /* 0x000e660000000200 */
[C---:B--2---:R-:W-:Y:S08]  /*7bc0*/  HMMA.16816.F32.BF16 R24, R8.reuse, R4, R24 ;  /* 0x000000040818723c */ /* 0x044ff00000041818 */
[C---:B------:R-:W-:Y:S01]  /*7bd0*/  HMMA.16816.F32.BF16 R20, R8.reuse, R6, R20 ;  /* 0x000000060814723c */ /* 0x040fe20000041814 */
[----:B------:R-:W2:Y:S07]  /*7be0*/  LDSM.16.M88.4 R4, [R177] ;  /* 0x00000000b104783b */ /* 0x000eae0000000200 */
[C---:B---3--:R-:W-:Y:S08]  /*7bf0*/  HMMA.16816.F32.BF16 R16, R8.reuse, R148, R16 ;  /* 0x000000940810723c */ /* 0x048ff00000041810 */
[C---:B------:R-:W-:Y:S01]  /*7c00*/  HMMA.16816.F32.BF16 R12, R8.reuse, R150, R12 ;  /* 0x00000096080c723c */ /* 0x040fe2000004180c */
[----:B------:R-:W-:Y:S07]  /*7c10*/  LDSM.16.M88.4 R148, [R187+0x8000] ;  /* 0x00800000bb94783b */ /* 0x000fee0000000200 */
[C---:B----4-:R-:W-:Y:S08]  /*7c20*/  HMMA.16816.F32.BF16 R160, R8.reuse, R140, R160 ;  /* 0x0000008c08a0723c */ /* 0x050ff000000418a0 */
[C---:B------:R-:W-:Y:S01]  /*7c30*/  HMMA.16816.F32.BF16 R156, R8.reuse, R142, R156 ;  /* 0x0000008e089c723c */ /* 0x040fe2000004189c */
[----:B------:R-:W-:Y:S07]  /*7c40*/  LDSM.16.M88.4 R140, [R187+0x8800] ;  /* 0x00880000bb8c783b */ /* 0x000fee0000000200 */
[C---:B-----5:R-:W-:Y:S01]  /*7c50*/  HMMA.16816.F32.BF16 R220, R8.reuse, R136, R152 ;  /* 0x0000008808dc723c */ /* 0x060fe20000041898 */
[----:B------:R-:W3:Y:S07]  /*7c60*/  LDSM.16.M88.4 R152, [R190+0x2000] ;  /* 0x00200000be98783b */ /* 0x000eee0000000200 */
[----:B------:R-:W-:Y:S01]  /*7c70*/  HMMA.16816.F32.BF16 R164, R8, R138, R164 ;  /* 0x0000008a08a4723c */ /* 0x000fe200000418a4 */
[----:B------:R-:W4:Y:S04]  /*7c80*/  LDSM.16.M88.4 R8, [R187+0x9000] ;  /* 0x00900000bb08783b */ /* 0x000f280000000200 */
[----:B------:R-:W-:Y:S03]  /*7c90*/  LDSM.16.M88.4 R136, [R189+0x2000] ;  /* 0x00200000bd88783b */ /* 0x000fe60000000200 */
[C---:B-1----:R-:W-:Y:S08]  /*7ca0*/  HMMA.16816.F32.BF16 R16, R144.reuse, R28, R16 ;  /* 0x0000001c9010723c */ /* 0x042ff00000041810 */
[C---:B------:R-:W-:Y:S01]  /*7cb0*/  HMMA.16816.F32.BF16 R12, R144.reuse, R30, R12 ;  /* 0x0000001e900c723c */ /* 0x040fe2000004180c */
[----:B------:R-:W1:Y:S07]  /*7cc0*/  LDSM.16.M88.4 R28, [R187+0x9800] ;  /* 0x00980000bb1c783b */ /* 0x000e6e0000000200 */
[C---:B------:R-:W-:Y:S08]  /*7cd0*/  HMMA.16816.F32.BF16 R24, R144.reuse, R32, R24 ;  /* 0x000000209018723c */ /* 0x040ff00000041818 */
[C---:B------:R-:W-:Y:S01]  /*7ce0*/  HMMA.16816.F32.BF16 R20, R144.reuse, R34, R20 ;  /* 0x000000229014723c */ /* 0x040fe20000041814 */
[----:B------:R-:W5:Y:S07]  /*7cf0*/  LDSM.16.M88.4 R32, [R180+0x2000] ;  /* 0x00200000b420783b */ /* 0x000f6e0000000200 */
[C---:B--2---:R-:W-:Y:S08]  /*7d00*/  HMMA.16816.F32.BF16 R160, R144.reuse, R4, R160 ;  /* 0x0000000490a0723c */ /* 0x044ff000000418a0 */
[C---:B------:R-:W-:Y:S01]  /*7d10*/  HMMA.16816.F32.BF16 R156, R144.reuse, R6, R156 ;  /* 0x00000006909c723c */ /* 0x040fe2000004189c */
[----:B------:R-:W2:Y:S07]  /*7d20*/  LDSM.16.M88.4 R4, [R180+0x2800] ;  /* 0x00280000b404783b */ /* 0x000eae0000000200 */
[C---:B------:R-:W-:Y:S08]  /*7d30*/  HMMA.16816.F32.BF16 R220, R144.reuse, R168, R220 ;  /* 0x000000a890dc723c */ /* 0x040ff000000418dc */
[----:B------:R-:W-:Y:S01]  /*7d40*/  HMMA.16816.F32.BF16 R164, R144, R170, R164 ;  /* 0x000000aa90a4723c */ /* 0x000fe200000418a4 */
[----:B------:R-:W1:Y:S04]  /*7d50*/  LDSM.16.M88.4 R144, [R180+0x3000] ;  /* 0x00300000b490783b */ /* 0x000e680000000200 */
[----:B------:R-:W-:Y:S03]  /*7d60*/  LDSM.16.M88.4 R168, [R193+0xa800] ;  /* 0x00a80000c1a8783b */ /* 0x000fe60000000200 */
[C---:B---3--:R-:W-:Y:S08]  /*7d70*/  HMMA.16816.F32.BF16 R16, R152.reuse, R140, R16 ;  /* 0x0000008c9810723c */ /* 0x048ff00000041810 */
[C---:B------:R-:W-:Y:S01]  /*7d80*/  HMMA.16816.F32.BF16 R12, R152.reuse, R142, R12 ;  /* 0x0000008e980c723c */ /* 0x040fe2000004180c */
[----:B------:R-:W3:Y:S07]  /*7d90*/  LDSM.16.M88.4 R140, [R180+0x3800] ;  /* 0x00380000b48c783b */ /* 0x000eee0000000200 */
[C---:B------:R-:W-:Y:S08]  /*7da0*/  HMMA.16816.F32.BF16 R24, R152.reuse, R148, R24 ;  /* 0x000000949818723c */ /* 0x040ff00000041818 */
[C---:B------:R-:W-:Y:S01]  /*7db0*/  HMMA.16816.F32.BF16 R20, R152.reuse, R150, R20 ;  /* 0x000000969814723c */ /* 0x040fe20000041814 */
[----:B------:R-:W-:Y:S07]  /*7dc0*/  LDSM.16.M88.4 R148, [R194+0x4000] ;  /* 0x00400000c294783b */ /* 0x000fee0000000200 */
[C---:B----4-:R-:W-:Y:S08]  /*7dd0*/  HMMA.16816.F32.BF16 R160, R152.reuse, R8, R160 ;  /* 0x0000000898a0723c */ /* 0x050ff000000418a0 */
[C---:B------:R-:W-:Y:S01]  /*7de0*/  HMMA.16816.F32.BF16 R156, R152.reuse, R10, R156 ;  /* 0x0000000a989c723c */ /* 0x040fe2000004189c */
[----:B------:R-:W4:Y:S07]  /*7df0*/  LDSM.16.M88.4 R8, [R193+0xa000] ;  /* 0x00a00000c108783b */ /* 0x000f2e0000000200 */
[C---:B-1----:R-:W-:Y:S08]  /*7e00*/  HMMA.16816.F32.BF16 R220, R152.reuse, R28, R220 ;  /* 0x0000001c98dc723c */ /* 0x042ff000000418dc */
[----:B------:R-:W-:Y:S01]  /*7e10*/  HMMA.16816.F32.BF16 R164, R152, R30, R164 ;  /* 0x0000001e98a4723c */ /* 0x000fe200000418a4 */
[----:B------:R-:W-:Y:S07]  /*7e20*/  LDSM.16.M88.4 R28, [R175] ;  /* 0x00000000af1c783b */ /* 0x000fee0000000200 */
[C---:B-----5:R-:W-:Y:S08]  /*7e30*/  HMMA.16816.F32.BF16 R24, R136.reuse, R32, R24 ;  /* 0x000000208818723c */ /* 0x060ff00000041818 */
[C---:B--2---:R-:W-:Y:S08]  /*7e40*/  HMMA.16816.F32.BF16 R16, R136.reuse, R4, R16 ;  /* 0x000000048810723c */ /* 0x044ff00000041810 */
[C---:B------:R-:W-:Y:S01]  /*7e50*/  HMMA.16816.F32.BF16 R20, R136.reuse, R34, R20 ;  /* 0x000000228814723c */ /* 0x040fe20000041814 */
[----:B------:R-:W1:Y:S07]  /*7e60*/  LDSM.16.M88.4 R32, [R192+0x4000] ;  /* 0x00400000c020783b */ /* 0x000e6e0000000200 */
[C---:B------:R-:W-:Y:S01]  /*7e70*/  HMMA.16816.F32.BF16 R12, R136.reuse, R6, R12 ;  /* 0x00000006880c723c */ /* 0x040fe2000004180c */
[----:B------:R-:W2:Y:S07]  /*7e80*/  LDSM.16.M88.4 R4, [R193+0xb000] ;  /* 0x00b00000c104783b */ /* 0x000eae0000000200 */
[C---:B------:R-:W-:Y:S08]  /*7e90*/  HMMA.16816.F32.BF16 R160, R136.reuse, R144, R160 ;  /* 0x0000009088a0723c */ /* 0x040ff000000418a0 */
[C---:B------:R-:W-:Y:S01]  /*7ea0*/  HMMA.16816.F32.BF16 R156, R136.reuse, R146, R156 ;  /* 0x00000092889c723c */ /* 0x040fe2000004189c */
[----:B------:R-:W5:Y:S07]  /*7eb0*/  LDSM.16.M88.4 R144, [R193+0xb800] ;  /* 0x00b80000c190783b */ /* 0x000f6e0000000200 */
[C---:B---3--:R-:W-:Y:S08]  /*7ec0*/  HMMA.16816.F32.BF16 R220, R136.reuse, R140, R220 ;  /* 0x0000008c88dc723c */ /* 0x048ff000000418dc */
[----:B------:R-:W-:Y:S01]  /*7ed0*/  HMMA.16816.F32.BF16 R164, R136, R142, R164 ;  /* 0x0000008e88a4723c */ /* 0x000fe200000418a4 */
[----:B------:R-:W3:Y:S04]  /*7ee0*/  LDSM.16.M88.4 R136, [R174] ;  /* 0x00000000ae88783b */ /* 0x000ee80000000200 */
[----:B------:R-:W-:Y:S03]  /*7ef0*/  LDSM.16.M88.4 R140, [R190+0x4000] ;  /* 0x00400000be8c783b */ /* 0x000fe60000000200 */
[C---:B----4-:R-:W-:Y:S08]  /*7f00*/  HMMA.16816.F32.BF16 R24, R148.reuse, R8, R24 ;  /* 0x000000089418723c */ /* 0x050ff00000041818 */
[C---:B------:R-:W-:Y:S08]  /*7f10*/  HMMA.16816.F32.BF16 R16, R148.reuse, R168, R16 ;  /* 0x000000a89410723c */ /* 0x040ff00000041810 */
[C---:B------:R-:W-:Y:S01]  /*7f20*/  HMMA.16816.F32.BF16 R20, R148.reuse, R10, R20 ;  /* 0x0000000a9414723c */ /* 0x040fe20000041814 */
[----:B------:R-:W-:Y:S07]  /*7f30*/  LDSM.16.M88.4 R8, [R173] ;  /* 0x00000000ad08783b */ /* 0x000fee0000000200 */
[----:B------:R-:W-:Y:S01]  /*7f40*/  HMMA.16816.F32.BF16 R168, R148, R170, R12 ;  /* 0x000000aa94a8723c */ /* 0x000fe2000004180c */
[----:B------:R-:W4:Y:S07]  /*7f50*/  LDSM.16.M88.4 R12, [R187+0xa000] ;  /* 0x00a00000bb0c783b */ /* 0x000f2e0000000200 */
[----:B-1----:R-:W-:Y:S08]  /*7f60*/  HMMA.16816.F32.BF16 R24, R32, R28, R24 ;  /* 0x0000001c2018723c */ /* 0x002ff00000041818 */
[C---:B--2---:R-:W-:Y:S08]  /*7f70*/  HMMA.16816.F32.BF16 R160, R148.reuse, R4, R160 ;  /* 0x0000000494a0723c */ /* 0x044ff000000418a0 */
[C---:B------:R-:W-:Y:S01]  /*7f80*/  HMMA.16816.F32.BF16 R156, R148.reuse, R6, R156 ;  /* 0x00000006949c723c */ /* 0x040fe2000004189c */
[----:B------:R-:W1:Y:S07]  /*7f90*/  LDSM.16.M88.4 R4, [R172] ;  /* 0x00000000ac04783b */ /* 0x000e6e0000000200 */
[C---:B-----5:R-:W-:Y:S08]  /*7fa0*/  HMMA.16816.F32.BF16 R220, R148.reuse, R144, R220 ;  /* 0x0000009094dc723c */ /* 0x060ff000000418dc */
[----:B------:R-:W-:Y:S01]  /*7fb0*/  HMMA.16816.F32.BF16 R164, R148, R146, R164 ;  /* 0x0000009294a4723c */ /* 0x000fe200000418a4 */
[----:B------:R-:W-:Y:S07]  /*7fc0*/  LDSM.16.M88.4 R148, [R187+0xb000] ;  /* 0x00b00000bb94783b */ /* 0x000fee0000000200 */
[C---:B------:R-:W-:Y:S01]  /*7fd0*/  HMMA.16816.F32.BF16 R20, R32.reuse, R30, R20 ;  /* 0x0000001e2014723c */ /* 0x040fe20000041814 */
[----:B------:R-:W-:Y:S07]  /*7fe0*/  LDSM.16.M88.4 R28, [R189+0x4000] ;  /* 0x00400000bd1c783b */ /* 0x000fee0000000200 */
[C---:B---3--:R-:W-:Y:S01]  /*7ff0*/  HMMA.16816.F32.BF16 R144, R32.reuse, R136, R16 ;  /* 0x000000882090723c */ /* 0x048fe20000041810 */
[----:B------:R-:W2:Y:S07]  /*8000*/  LDSM.16.M88.4 R16, [R180+0x4000] ;  /* 0x00400000b410783b */ /* 0x000eae0000000200 */
[----:B------:R-:W-:Y:S01]  /*8010*/  HMMA.16816.F32.BF16 R168, R32, R138, R168 ;  /* 0x0000008a20a8723c */ /* 0x000fe200000418a8 */
[----:B------:R-:W3:Y:S07]  /*8020*/  LDSM.16.M88.4 R136, [R187+0xa800] ;  /* 0x00a80000bb88783b */ /* 0x000eee0000000200 */
[----:B----4-:R-:W-:Y:S08]  /*8030*/  HMMA.16816.F32.BF16 R24, R140, R12, R24 ;  /* 0x0000000c8c18723c */ /* 0x010ff00000041818 */
[C---:B------:R-:W-:Y:S08]  /*8040*/  HMMA.16816.F32.BF16 R160, R32.reuse, R8, R160 ;  /* 0x0000000820a0723c */ /* 0x040ff000000418a0 */
[----:B------:R-:W-:Y:S01]  /*8050*/  HMMA.16816.F32.BF16 R156, R32, R10, R156 ;  /* 0x0000000a209c723c */ /* 0x000fe2000004189c */
[----:B------:R-:W4:Y:S07]  /*8060*/  LDSM.16.M88.4 R8, [R187+0xb800] ;  /* 0x00b80000bb08783b */ /* 0x000f2e0000000200 */
[----:B------:R-:W-:Y:S01]  /*8070*/  HMMA.16816.F32.BF16 R20, R140, R14, R20 ;  /* 0x0000000e8c14723c */ /* 0x000fe20000041814 */
[----:B------:R-:W5:Y:S07]  /*8080*/  LDSM.16.M88.4 R12, [R180+0x4800] ;  /* 0x00480000b40c783b */ /* 0x000f6e0000000200 */
[----:B-1----:R-:W-:Y:S08]  /*8090*/  HMMA.16816.F32.BF16 R220, R32, R4, R220 ;  /* 0x0000000420dc723c */ /* 0x002ff000000418dc */
[----:B--2---:R-:W-:Y:S07]  /*80a0*/  HMMA.16816.F32.BF16 R24, R28, R16, R24 ;  /* 0x000000101c18723c */ /* 0x004fee0000041818 */
[----:B------:R-:W-:Y:S01]  /*80b0*/  IADD3 R16, R2, 0x1, RZ ;  /* 0x0000000102107810 */ /* 0x000fe20007ffe0ff */
[----:B---3--:R-:W-:Y:S03]  /*80c0*/  HMMA.16816.F32.BF16 R144, R140, R136, R144 ;  /* 0x000000888c90723c */ /* 0x008fe60000041890 */
[----:B------:R-:W-:-:S02]  /*80d0*/  ISETP.GE.AND P0, PT, R16, R210, PT ;  /* 0x000000d21000720c */ /* 0x000fc40003f06270 */
[C---:B------:R-:W-:Y:S02]  /*80e0*/  ISETP.GE.AND P1, PT, R16.reuse, R208, PT ;  /* 0x000000d01000720c */ /* 0x040fe40003f26270 */
[C---:B------:R-:W-:Y:S01]  /*80f0*/  ISETP.LT.OR P0, PT, R16.reuse, R211, P0 ;  /* 0x000000d31000720c */ /* 0x040fe20000701670 */
[----:B------:R-:W-:Y:S01]  /*8100*/  HMMA.16816.F32.BF16 R164, R32, R6, R164 ;  /* 0x0000000620a4723c */ /* 0x000fe200000418a4 */
[----:B------:R-:W1:Y:S01]  /*8110*/  LDSM.16.M88.4 R4, [R180+0x5000] ;  /* 0x00500000b404783b */ /* 0x000e620000000200 */
[----:B------:R-:W-:-:S06]  /*8120*/  ISETP.LT.OR P1, PT, R16, R209, P1 ;  /* 0x000000d11000720c */ /* 0x000fcc0000f21670 */
[----:B------:R-:W-:Y:S01]  /*8130*/  HMMA.16816.F32.BF16 R168, R140, R138, R168 ;  /* 0x0000008a8ca8723c */ /* 0x000fe200000418a8 */
[----:B------:R-:W-:Y:S02]  /*8140*/  FSEL R16, R25, -INF , !P0 ;  /* 0xff80000019107808 */ /* 0x000fe40004000000 */
[----:B------:R-:W-:Y:S02]  /*8150*/  IADD3 R25, R2, 0x10, RZ ;  /* 0x0000001002197810 */ /* 0x000fe40007ffe0ff */
[----:B------:R-:W-:-:S03]  /*8160*/  FSEL R17, R27, -INF , !P1 ;  /* 0xff8000001b117808 */ /* 0x000fc60004800000 */
[----:B------:R-:W-:Y:S07]  /*8170*/  HMMA.16816.F32.BF16 R20, R28, R18, R20 ;  /* 0x000000121c14723c */ /* 0x000fee0000041814 */
[----:B------:R-:W-:Y:S01]  /*8180*/  IADD3 R18, R2, 0x8, RZ ;  /* 0x0000000802127810 */ /* 0x000fe20007ffe0ff */
[----:B----4-:R-:W-:Y:S03]  /*8190*/  HMMA.16816.F32.BF16 R220, R140, R8, R220 ;  /* 0x000000088cdc723c */ /* 0x010fe600000418dc */
[----:B------:R-:W-:-:S04]  /*81a0*/  ISETP.GE.AND P0, PT, R18, R208, PT ;  /* 0x000000d01200720c */ /* 0x000fc80003f06270 */
[----:B------:R-:W-:Y:S01]  /*81b0*/  FSEL R8, R24, -INF , !P6 ;  /* 0xff80000018087808 */ /* 0x000fe20007000000 */
[----:B-----5:R-:W-:Y:S01]  /*81c0*/  HMMA.16816.F32.BF16 R144, R28, R12, R144 ;  /* 0x0000000c1c90723c */ /* 0x020fe20000041890 */
[----:B------:R-:W-:Y:S02]  /*81d0*/  ISETP.GE.AND P6, PT, R2, R208, PT ;  /* 0x000000d00200720c */ /* 0x000fe40003fc6270 */
[-C--:B------:R-:W-:Y:S02]  /*81e0*/  ISETP.LT.OR P0, PT, R18, R209.reuse, P0 ;  /* 0x000000d11200720c */ /* 0x080fe40000701670 */
[C---:B------:R-:W-:Y:S02]  /*81f0*/  ISETP.LT.OR P6, PT, R2.reuse, R209, P6 ;  /* 0x000000d10200720c */ /* 0x040fe400037c1670 */
[----:B------:R-:W-:Y:S01]  /*8200*/  IADD3 R24, R2, 0x9, RZ ;  /* 0x0000000902187810 */ /* 0x000fe20007ffe0ff */
[----:B------:R-:W-:Y:S01]  /*8210*/  HMMA.16816.F32.BF16 R160, R140, R148, R160 ;  /* 0x000000948ca0723c */ /* 0x000fe200000418a0 */
[----:B------:R-:W-:-:S02]  /*8220*/  FSEL R9, R26, -INF , !P6 ;  /* 0xff8000001a097808 */ /* 0x000fc40007000000 */
[-C--:B------:R-:W-:Y:S02]  /*8230*/  ISETP.GE.AND P6, PT, R18, R210.reuse, PT ;  /* 0x000000d21200720c */ /* 0x080fe40003fc6270 */
[----:B------:R-:W-:Y:S02]  /*8240*/  FSEL R19, R22, -INF , !P0 ;  /* 0xff80000016137808 */ /* 0x000fe40004000000 */
[----:B------:R-:W-:Y:S01]  /*8250*/  ISETP.LT.OR P6, PT, R18, R211, P6 ;  /* 0x000000d31200720c */ /* 0x000fe200037c1670 */
[----:B------:R-:W-:Y:S01]  /*8260*/  HMMA.16816.F32.BF16 R156, R140, R150, R156 ;  /* 0x000000968c9c723c */ /* 0x000fe2000004189c */
[----:B------:R-:W-:Y:S02]  /*8270*/  ISETP.GE.AND P1, PT, R24, R210, PT ;  /* 0x000000d21800720c */ /* 0x000fe40003f26270 */
[----:B------:R-:W-:Y:S02]  /*8280*/  FSEL R32, R20, -INF , !P6 ;  /* 0xff80000014207808 */ /* 0x000fe40007000000 */
[----:B------:R-:W-:-:S02]  /*8290*/  ISETP.GE.AND P6, PT, R24, R208, PT ;  /* 0x000000d01800720c */ /* 0x000fc40003fc6270 */
[----:B------:R-:W-:Y:S01]  /*82a0*/  ISETP.GE.AND P0, PT, R25, R210, PT ;  /* 0x000000d21900720c */ /* 0x000fe20003f06270 */
[----:B------:R-:W-:Y:S01]  /*82b0*/  HMMA.16816.F32.BF16 R168, R28, R14, R168 ;  /* 0x0000000e1ca8723c */ /* 0x000fe200000418a8 */
[----:B------:R-:W2:Y:S01]  /*82c0*/  LDSM.16.M88.4 R12, [R180+0x5800] ;  /* 0x00580000b40c783b */ /* 0x000ea20000000200 */
[----:B------:R-:W-:Y:S01]  /*82d0*/  ISETP.LT.OR P1, PT, R24, R211, P1 ;  /* 0x000000d31800720c */ /* 0x000fe20000f21670 */
[----:B------:R-:W-:-:S04]  /*82e0*/  DEPBAR.LE SB0, 0x0 ;  /* 0x000080000000791a */ /* 0x000fc80000000000 */
[----:B------:R-:W-:Y:S01]  /*82f0*/  ISETP.LT.OR P6, PT, R24, R209, P6 ;  /* 0x000000d11800720c */ /* 0x000fe200037c1670 */
[----:B------:R-:W-:Y:S01]  /*8300*/  HMMA.16816.F32.BF16 R164, R140, R10, R164 ;  /* 0x0000000a8ca4723c */ /* 0x000fe200000418a4 */
[----:B------:R-:W-:Y:S02]  /*8310*/  ISETP.LT.OR P0, PT, R25, R211, P0 ;  /* 0x000000d31900720c */ /* 0x000fe40000701670 */
[----:B------:R-:W-:Y:S02]  /*8320*/  IADD3 R20, R2, 0x11, RZ ;  /* 0x0000001102147810 */ /* 0x000fe40007ffe0ff */
[----:B------:R-:W-:Y:S02]  /*8330*/  FSEL R18, R21, -INF , !P1 ;  /* 0xff80000015127808 */ /* 0x000fe40004800000 */
[----:B------:R-:W-:Y:S01]  /*8340*/  FSEL R11, R23, -INF , !P6 ;  /* 0xff800000170b7808 */ /* 0x000fe20007000000 */
[----:B-1----:R-:W-:Y:S01]  /*8350*/  HMMA.16816.F32.BF16 R160, R28, R4, R160 ;  /* 0x000000041ca0723c */ /* 0x002fe200000418a0 */
[----:B------:R-:W-:-:S02]  /*8360*/  FSEL R26, R144, -INF , !P0 ;  /* 0xff800000901a7808 */ /* 0x000fc40004000000 */
[C---:B------:R-:W-:Y:S02]  /*8370*/  ISETP.GE.AND P1, PT, R25.reuse, R208, PT ;  /* 0x000000d01900720c */ /* 0x040fe40003f26270 */
[C---:B------:R-:W-:Y:S02]  /*8380*/  ISETP.GE.AND P6, PT, R20.reuse, R210, PT ;  /* 0x000000d21400720c */ /* 0x040fe40003fc6270 */
[C---:B------:R-:W-:Y:S01]  /*8390*/  ISETP.GE.AND P0, PT, R20.reuse, R208, PT ;  /* 0x000000d01400720c */ /* 0x040fe20003f06270 */
[----:B------:R-:W-:Y:S01]  /*83a0*/  HMMA.16816.F32.BF16 R156, R28, R6, R156 ;  /* 0x000000061c9c723c */ /* 0x000fe2000004189c */
[----:B------:R-:W-:Y:S02]  /*83b0*/  ISETP.LT.OR P1, PT, R25, R209, P1 ;  /* 0x000000d11900720c */ /* 0x000fe40000f21670 */
[C---:B------:R-:W-:Y:S02]  /*83c0*/  ISETP.LT.OR P6, PT, R20.reuse, R211, P6 ;  /* 0x000000d31400720c */ /* 0x040fe400037c1670 */
[----:B------:R-:W-:-:S02]  /*83d0*/  ISETP.LT.OR P0, PT, R20, R209, P0 ;  /* 0x000000d11400720c */ /* 0x000fc40000701670 */
[C---:B------:R-:W-:Y:S02]  /*83e0*/  IADD3 R10, R2.reuse, 0x18, RZ ;  /* 0x00000018020a7810 */ /* 0x040fe40007ffe0ff */
[----:B------:R-:W-:Y:S02]  /*83f0*/  IADD3 R4, R2, 0x19, RZ ;  /* 0x0000001902047810 */ /* 0x000fe40007ffe0ff */
[----:B------:R-:W-:Y:S02]  /*8400*/  FSEL R25, R146, -INF , !P1 ;  /* 0xff80000092197808 */ /* 0x000fe40004800000 */
[----:B------:R-:W-:Y:S02]  /*8410*/  FSEL R24, R145, -INF , !P6 ;  /* 0xff80000091187808 */ /* 0x000fe40007000000 */
[----:B------:R-:W-:Y:S01]  /*8420*/  FSEL R27, R147, -INF , !P0 ;  /* 0xff800000931b7808 */ /* 0x000fe20004000000 */
[----:B------:R-:W-:Y:S01]  /*8430*/  BAR.SYNC.DEFER_BLOCKING 0x0 ;  /* 0x0000000000007b1d */ /* 0x000fe20000010000 */
[C---:B------:R-:W-:Y:S01]  /*8440*/  ISETP.GE.AND P1, PT, R10.reuse, R210, PT ;  /* 0x000000d20a00720c */ /* 0x040fe20003f26270 */
[----:B--2---:R-:W-:Y:S01]  /*8450*/  HMMA.16816.F32.BF16 R220, R28, R12, R220 ;  /* 0x0000000c1cdc723c */ /* 0x004fe200000418dc */
[----:B------:R-:W-:-:S02]  /*8460*/  ISETP.GE.AND P0, PT, R10, R208, PT ;  /* 0x000000d00a00720c */ /* 0x000fc40003f06270 */
[----:B------:R-:W-:Y:S02]  /*8470*/  ISETP.GE.AND P6, PT, R4, R210, PT ;  /* 0x000000d20400720c */ /* 0x000fe40003fc6270 */
[C---:B------:R-:W-:Y:S02]  /*8480*/  ISETP.LT.OR P1, PT, R10.reuse, R211, P1 ;  /* 0x000000d30a00720c */ /* 0x040fe40000f21670 */
[----:B------:R-:W-:Y:S01]  /*8490*/  ISETP.LT.OR P0, PT, R10, R209, P0 ;  /* 0x000000d10a00720c */ /* 0x000fe20000701670 */
[----:B------:R-:W-:Y:S01]  /*84a0*/  HMMA.16816.F32.BF16 R164, R28, R14, R164 ;  /* 0x0000000e1ca4723c */ /* 0x000fe200000418a4 */
[----:B------:R-:W-:Y:S02]  /*84b0*/  ISETP.LT.OR P6, PT, R4, R211, P6 ;  /* 0x000000d30400720c */ /* 0x000fe400037c1670 */
[----:B------:R-:W-:Y:S02]  /*84c0*/  IADD3 R5, R2, 0x20, RZ ;  /* 0x0000002002057810 */ /* 0x000fe40007ffe0ff */
[----:B------:R-:W-:-:S02]  /*84d0*/  FSEL R22, R168, -INF , !P1 ;  /* 0xff800000a8167808 */ /* 0x000fc40004800000 */
[----:B------:R-:W-:Y:S02]  /*84e0*/  FSEL R23, R170, -INF , !P0 ;  /* 0xff800000aa177808 */ /* 0x000fe40004000000 */
[----:B------:R-:W-:Y:S02]  /*84f0*/  FSEL R20, R169, -INF , !P6 ;  /* 0xff800000a9147808 */ /* 0x000fe40007000000 */
[C---:B------:R-:W-:Y:S02]  /*8500*/  ISETP.GE.AND P1, PT, R4.reuse, R208, PT ;  /* 0x000000d00400720c */ /* 0x040fe40003f26270 */
[C---:B------:R-:W-:Y:S02]  /*8510*/  ISETP.GE.AND P0, PT, R5.reuse, R210, PT ;  /* 0x000000d20500720c */ /* 0x040fe40003f06270 */
[----:B------:R-:W-:Y:S02]  /*8520*/  ISETP.GE.AND P6, PT, R5, R208, PT ;  /* 0x000000d00500720c */ /* 0x000fe40003fc6270 */
        /* <DEDUP_REMOVED lines=10> */
[----:B------:R-:W-:Y:S02]  /*85d0*/  ISETP.GE.AND P6, PT, R5, R210, PT ;  /* 0x000000d20500720c */ /* 0x000fe40003fc6270 */
[C---:B------:R-:W-:Y:S02]  /*85e0*/  ISETP.LT.OR P1, PT, R4.reuse, R211, P1 ;  /* 0x000000d30400720c */ /* 0x040fe40000f21670 */
[----:B------:R-:W-:-:S02]  /*85f0*/  ISETP.LT.OR P0, PT, R4, R209, P0 ;  /* 0x000000d10400720c */ /* 0x000fc40000701670 */
[----:B------:R-:W-:Y:S02]  /*8600*/  ISETP.LT.OR P6, PT, R5, R211, P6 ;  /* 0x000000d30500720c */ /* 0x000fe400037c1670 */
[----:B------:R-:W-:Y:S02]  /*8610*/  IADD3 R6, R2, 0x29, RZ ;  /* 0x0000002902067810 */ /* 0x000fe40007ffe0ff */
[----:B------:R-:W-:Y:S02]  /*8620*/  FSEL R218, R161, -INF , !P1 ;  /* 0xff800000a1da7808 */ /* 0x000fe40004800000 */
[----:B------:R-:W-:Y:S02]  /*8630*/  FSEL R171, R163, -INF , !P0 ;  /* 0xff800000a3ab7808 */ /* 0x000fe40004000000 */
[----:B------:R-:W-:Y:S02]  /*8640*/  FSEL R170, R156, -INF , !P6 ;  /* 0xff8000009caa7808 */ /* 0x000fe40007000000 */
[----:B------:R-:W-:-:S02]  /*8650*/  ISETP.GE.AND P1, PT, R5, R208, PT ;  /* 0x000000d00500720c */ /* 0x000fc40003f26270 */
[C---:B------:R-:W-:Y:S02]  /*8660*/  ISETP.GE.AND P0, PT, R6.reuse, R210, PT ;  /* 0x000000d20600720c */ /* 0x040fe40003f06270 */
[C---:B------:R-:W-:Y:S02]  /*8670*/  ISETP.GE.AND P6, PT, R6.reuse, R208, PT ;  /* 0x000000d00600720c */ /* 0x040fe40003fc6270 */
[----:B------:R-:W-:Y:S02]  /*8680*/  ISETP.LT.OR P1, PT, R5, R209, P1 ;  /* 0x000000d10500720c */ /* 0x000fe40000f21670 */
[C---:B------:R-:W-:Y:S02]  /*8690*/  ISETP.LT.OR P0, PT, R6.reuse, R211, P0 ;  /* 0x000000d30600720c */ /* 0x040fe40000701670 */
[----:B------:R-:W-:Y:S02]  /*86a0*/  ISETP.LT.OR P6, PT, R6, R209, P6 ;  /* 0x000000d10600720c */ /* 0x000fe400037c1670 */
[----:B------:R-:W-:-:S02]  /*86b0*/  IADD3 R4, R2, 0x30, RZ ;  /* 0x0000003002047810 */ /* 0x000fc40007ffe0ff */
[----:B------:R-:W-:Y:S02]  /*86c0*/  IADD3 R5, R2, 0x31, RZ ;  /* 0x0000003102057810 */ /* 0x000fe40007ffe0ff */
[----:B------:R-:W-:Y:S02]  /*86d0*/  FSEL R163, R158, -INF , !P1 ;  /* 0xff8000009ea37808 */ /* 0x000fe40004800000 */
[----:B------:R-:W-:Y:S02]  /*86e0*/  FSEL R168, R157, -INF , !P0 ;  /* 0xff8000009da87808 */ /* 0x000fe40004000000 */
[----:B------:R-:W-:Y:S02]  /*86f0*/  FSEL R169, R159, -INF , !P6 ;  /* 0xff8000009fa97808 */ /* 0x000fe40007000000 */
[C---:B------:R-:W-:Y:S02]  /*8700*/  ISETP.GE.AND P1, PT, R4.reuse, R210, PT ;  /* 0x000000d20400720c */ /* 0x040fe40003f26270 */
[----:B------:R-:W-:-:S02]  /*8710*/  ISETP.GE.AND P0, PT, R4, R208, PT ;  /* 0x000000d00400720c */ /* 0x000fc40003f06270 */
[C---:B------:R-:W-:Y:S02]  /*8720*/  ISETP.GE.AND P6, PT, R5.reuse, R210, PT ;  /* 0x000000d20500720c */ /* 0x040fe40003fc6270 */
[C---:B------:R-:W-:Y:S02]  /*8730*/  ISETP.LT.OR P1, PT, R4.reuse, R211, P1 ;  /* 0x000000d30400720c */ /* 0x040fe40000f21670 */
[----:B------:R-:W-:Y:S02]  /*8740*/  ISETP.LT.OR P0, PT, R4, R209, P0 ;  /* 0x000000d10400720c */ /* 0x000fe40000701670 */
[----:B------:R-:W-:Y:S02]  /*8750*/  ISETP.LT.OR P6, PT, R5, R211, P6 ;  /* 0x000000d30500720c */ /* 0x000fe400037c1670 */
[----:B------:R-:W-:Y:S02]  /*8760*/  IADD3 R4, R2, 0x38, RZ ;  /* 0x0000003802047810 */ /* 0x000fe40007ffe0ff */
[----:B------:R-:W-:Y:S01]  /*8770*/  FSEL R152, R221, -INF , !P6 ;  /* 0xff800000dd987808 */ /* 0x000fe20007000000 */
[----:B------:R-:W-:Y:S01]  /*8780*/  IMAD.MOV.U32 R221, RZ, RZ, R213 ;  /* 0x000000ffffdd7224 */ /* 0x000fe200078e00d5 */
[----:B------:R-:W-:-:S02]  /*8790*/  ISETP.GE.AND P6, PT, R4, R208, PT ;  /* 0x000000d00400720c */ /* 0x000fc40003fc6270 */
[----:B------:R-:W-:Y:S01]  /*87a0*/  FSEL R154, R220, -INF , !P1 ;  /* 0xff800000dc9a7808 */ /* 0x000fe20004800000 */
[----:B------:R-:W-:Y:S01]  /*87b0*/  IMAD.MOV.U32 R220, RZ, RZ, R212 ;  /* 0x000000ffffdc7224 */ /* 0x000fe200078e00d4 */
[----:B------:R-:W-:Y:S02]  /*87c0*/  ISETP.LT.OR P6, PT, R4, R209, P6 ;  /* 0x000000d10400720c */ /* 0x000fe400037c1670 */
[----:B------:R-:W-:Y:S02]  /*87d0*/  FSEL R151, R222, -INF , !P0 ;  /* 0xff800000de977808 */ /* 0x000fe40004000000 */
[----:B------:R-:W-:Y:S02]  /*87e0*/  ISETP.GE.AND P1, PT, R5, R208, PT ;  /* 0x000000d00500720c */ /* 0x000fe40003f26270 */
[----:B------:R-:W-:Y:S02]  /*87f0*/  ISETP.GE.AND P0, PT, R4, R210, PT ;  /* 0x000000d20400720c */ /* 0x000fe40003f06270 */
[----:B------:R-:W-:-:S02]  /*8800*/  FSEL R137, R166, -INF , !P6 ;  /* 0xff800000a6897808 */ /* 0x000fc40007000000 */
[----:B------:R-:W-:Y:S02]  /*8810*/  ISETP.GT.AND P6, PT, R203, R196, PT ;  /* 0x000000c4cb00720c */ /* 0x000fe40003fc4270 */
[----:B------:R-:W-:Y:S02]  /*8820*/  ISETP.LT.OR P1, PT, R5, R209, P1 ;  /* 0x000000d10500720c */ /* 0x000fe40000f21670 */
[----:B------:R-:W-:Y:S02]  /*8830*/  ISETP.LT.OR P0, PT, R4, R211, P0 ;  /* 0x000000d30400720c */ /* 0x000fe40000701670 */
[----:B------:R-:W-:Y:S02]  /*8840*/  IADD3 R2, R2, 0x39, RZ ;  /* 0x0000003902027810 */ /* 0x000fe40007ffe0ff */
[----:B------:R-:W-:Y:S02]  /*8850*/  FSEL R139, R223, -INF , !P1 ;  /* 0xff800000df8b7808 */ /* 0x000fe40004800000 */
[----:B------:R-:W-:-:S02]  /*8860*/  FSEL R138, R164, -INF , !P0 ;  /* 0xff800000a48a7808 */ /* 0x000fc40004000000 */
[C---:B------:R-:W-:Y:S02]  /*8870*/  ISETP.GE.AND P1, PT, R2.reuse, R210, PT ;  /* 0x000000d20200720c */ /* 0x040fe40003f26270 */
[C---:B------:R-:W-:Y:S02]  /*8880*/  ISETP.GE.AND P0, PT, R2.reuse, R208, PT ;  /* 0x000000d00200720c */ /* 0x040fe40003f06270 */
[C---:B------:R-:W-:Y:S02]  /*8890*/  ISETP.LT.OR P1, PT, R2.reuse, R211, P1 ;  /* 0x000000d30200720c */ /* 0x040fe40000f21670 */
[----:B------:R-:W-:Y:S02]  /*88a0*/  ISETP.LT.OR P0, PT, R2, R209, P0 ;  /* 0x000000d10200720c */ /* 0x000fe40000701670 */
[----:B------:R-:W-:Y:S02]  /*88b0*/  FSEL R136, R165, -INF , !P1 ;  /* 0xff800000a5887808 */ /* 0x000fe40004800000 */
[----:B------:R-:W-:Y:S01]  /*88c0*/  FSEL R149, R167, -INF , !P0 ;  /* 0xff800000a7957808 */ /* 0x000fe20004000000 */
[----:B------:R-:W-:Y:S05]  /*88d0*/  @!P6 BRA `(.L_x_2802) ;  /* 0x00000ae00000e947 */ /* 0x000fea0003800000 */
[----:B------:R-:W-:Y:S05]  /*88e0*/  @!P3 BRA `(.L_x_2803) ;  /* 0x000003a00000b947 */ /* 0x000fea0003800000 */
[----:B------:R-:W1:Y:S01]  /*88f0*/  I2F.RP R2, R0 ;  /* 0x0000000000027306 */ /* 0x000e620000209400 */
[----:B------:R-:W-:-:S05]  /*8900*/  IMAD.SHL.U32 R5, R203, 0x40, RZ ;  /* 0x00000040cb057824 */ /* 0x000fca00078e00ff */
[----:B------:R-:W-:Y:S02]  /*8910*/  IABS R13, R5 ;  /* 0x00000005000d7213 */ /* 0x000fe40000000000 */
[C---:B------:R-:W-:Y:S02]  /*8920*/  IADD3 R6, R5.reuse, -0x40, RZ ;  /* 0xffffffc005067810 */ /* 0x040fe40007ffe0ff */
[----:B------:R-:W-:Y:S01]  /*8930*/  LOP3.LUT R5, R5, c[0x0][0x2d0], RZ, 0x3c, !PT ;  /* 0x0000b40005057a12 */ /* 0x000fe200078e3cff */
[----:B-1----:R-:W1:Y:S02]  /*8940*/  MUFU.RCP R14, R2 ;  /* 0x00000002000e7308 */ /* 0x002e640000001000 */
[----:B-1----:R-:W-:Y:S02]  /*8950*/  IADD3 R14, R14, 0xffffffe, RZ ;  /* 0x0ffffffe0e0e7810 */ /* 0x002fe40007ffe0ff */
[----:B------:R-:W-:-:S04]  /*8960*/  IABS R2, R6 ;  /* 0x0000000600027213 */ /* 0x000fc80000000000 */
[----:B------:R-:W1:Y:S01]  /*8970*/  F2I.FTZ.U32.TRUNC.NTZ R15, R14 ;  /* 0x0000000e000f7305 */ /* 0x000e62000021f000 */
[----:B------:R-:W-:Y:S01]  /*8980*/  LOP3.LUT R6, R6, c[0x0][0x2d0], RZ, 0x3c, !PT ;  /* 0x0000b40006067a12 */ /* 0x000fe200078e3cff */
[----:B-1----:R-:W-:Y:S02]  /*8990*/  IMAD.MOV R7, RZ, RZ, -R15 ;  /* 0x000000ffff077224 */ /* 0x002fe400078e0a0f */
[----:B------:R-:W-:Y:S02]  /*89a0*/  IMAD.MOV.U32 R14, RZ, RZ, RZ ;  /* 0x000000ffff0e7224 */ /* 0x000fe400078e00ff */
[----:B------:R-:W-:-:S04]  /*89b0*/  IMAD R4, R7, R0, RZ ;  /* 0x0000000007047224 */ /* 0x000fc800078e02ff */
[----:B------:R-:W-:-:S06]  /*89c0*/  IMAD.HI.U32 R4, R15, R4, R14 ;  /* 0x000000040f047227 */ /* 0x000fcc00078e000e */
[----:B------:R-:W-:-:S04]  /*89d0*/  IMAD.HI.U32 R10, R4, R13, RZ ;  /* 0x0000000d040a7227 */ /* 0x000fc800078e00ff */
[----:B------:R-:W-:Y:S01]  /*89e0*/  IMAD.HI.U32 R4, R4, R2, RZ ;  /* 0x0000000204047227 */ /* 0x000fe200078e00ff */
[----:B------:R-:W-:-:S05]  /*89f0*/  IADD3 R7, -R10, RZ, RZ ;  /* 0x000000ff0a077210 */ /* 0x000fca0007ffe1ff */
[----:B------:R-:W-:Y:S02]  /*8a00*/  IMAD R7, R0, R7, R13 ;  /* 0x0000000700077224 */ /* 0x000fe400078e020d */
[----:B------:R-:W-:-:S03]  /*8a10*/  IMAD.MOV R13, RZ, RZ, -R4 ;  /* 0x000000ffff0d7224 */ /* 0x000fc600078e0a04 */
[C---:B------:R-:W-:Y:S01]  /*8a20*/  ISETP.GT.U32.AND P1, PT, R0.reuse, R7, PT ;  /* 0x000000070000720c */ /* 0x040fe20003f24070 */
[----:B------:R-:W-:-:S05]  /*8a30*/  IMAD R13, R0, R13, R2 ;  /* 0x0000000d000d7224 */ /* 0x000fca00078e0202 */
[----:B------:R-:W-:-:S07]  /*8a40*/  ISETP.GT.U32.AND P0, PT, R0, R13, PT ;  /* 0x0000000d0000720c */ /* 0x000fce0003f04070 */
[----:B------:R-:W-:Y:S01]  /*8a50*/  @!P1 IMAD.IADD R7, R7, 0x1, -R0 ;  /* 0x0000000107079824 */ /* 0x000fe200078e0a00 */
[----:B------:R-:W-:-:S04]  /*8a60*/  @!P1 IADD3 R10, R10, 0x1, RZ ;  /* 0x000000010a0a9810 */ /* 0x000fc80007ffe0ff */
[-C--:B------:R-:W-:Y:S02]  /*8a70*/  ISETP.GE.U32.AND P1, PT, R7, R0.reuse, PT ;  /* 0x000000000700720c */ /* 0x080fe40003f26070 */
[----:B------:R-:W-:Y:S02]  /*8a80*/  @!P0 IADD3 R13, R13, -R0, RZ ;  /* 0x800000000d0d8210 */ /* 0x000fe40007ffe0ff */
[----:B------:R-:W-:Y:S02]  /*8a90*/  @!P0 IADD3 R4, R4, 0x1, RZ ;  /* 0x0000000104048810 */ /* 0x000fe40007ffe0ff */
[----:B------:R-:W-:-:S07]  /*8aa0*/  ISETP.GE.AND P0, PT, R5, RZ, PT ;  /* 0x000000ff0500720c */ /* 0x000fce0003f06270 */
[----:B------:R-:W-:Y:S02]  /*8ab0*/  @P1 IADD3 R10, R10, 0x1, RZ ;  /* 0x000000010a0a1810 */ /* 0x000fe40007ffe0ff */
[----:B------:R-:W-:Y:S02]  /*8ac0*/  ISETP.GE.U32.AND P1, PT, R13, R0, PT ;  /* 0x000000000d00720c */ /* 0x000fe40003f26070 */
[----:B------:R-:W-:Y:S02]  /*8ad0*/  LOP3.LUT R0, RZ, c[0x0][0x2d0], RZ, 0x33, !PT ;  /* 0x0000b400ff007a12 */ /* 0x000fe400078e33ff */
[----:B------:R-:W-:Y:S01]  /*8ae0*/  @!P0 IMAD.MOV R10, RZ, RZ, -R10 ;  /* 0x000000ffff0a8224 */ /* 0x000fe200078e0a0a */
[----:B------:R-:W-:-:S04]  /*8af0*/  ISETP.NE.AND P0, PT, RZ, c[0x0][0x2d0], PT ;  /* 0x0000b400ff007a0c */ /* 0x000fc80003f05270 */
[----:B------:R-:W-:-:S04]  /*8b00*/  SEL R5, R0, R10, !P0 ;  /* 0x0000000a00057207 */ /* 0x000fc80004000000 */
[----:B------:R-:W-:Y:S01]  /*8b10*/  @P1 IADD3 R4, R4, 0x1, RZ ;  /* 0x0000000104041810 */ /* 0x000fe20007ffe0ff */
[----:B------:R-:W-:Y:S01]  /*8b20*/  IMAD.WIDE R14, R5, 0x4, R206 ;  /* 0x00000004050e7825 */ /* 0x000fe200078e02ce */
[----:B------:R-:W-:-:S04]  /*8b30*/  ISETP.GE.AND P1, PT, R6, RZ, PT ;  /* 0x000000ff0600720c */ /* 0x000fc80003f26270 */
[----:B------:R-:W2:Y:S09]  /*8b40*/  LDG.E R7, [R14.64] ;  /* 0x000000040e077981 */ /* 0x000eb2000c1e1900 */
[----:B------:R-:W-:-:S05]  /*8b50*/  @!P1 IMAD.MOV R4, RZ, RZ, -R4 ;  /* 0x000000ffff049224 */ /* 0x000fca00078e0a04 */
[----:B------:R-:W-:-:S05]  /*8b60*/  SEL R0, R0, R4, !P0 ;  /* 0x0000000400007207 */ /* 0x000fca0004000000 */
[----:B------:R-:W-:-:S05]  /*8b70*/  IMAD.WIDE R12, R0, 0x4, R206 ;  /* 0x00000004000c7825 */ /* 0x000fca00078e02ce */
[----:B------:R-:W2:Y:S01]  /*8b80*/  LDG.E R4, [R12.64] ;  /* 0x000000040c047981 */ /* 0x000ea2000c1e1900 */
[----:B------:R-:W-:Y:S01]  /*8b90*/  IADD3 R0, R5, -R0, RZ ;  /* 0x8000000005007210 */ /* 0x000fe20007ffe0ff */
[----:B------:R-:W-:-:S04]  /*8ba0*/  IMAD.MOV.U32 R5, RZ, RZ, 0x40 ;  /* 0x00000040ff057424 */ /* 0x000fc800078e00ff */
[----:B------:R-:W-:-:S05]  /*8bb0*/  IMAD R5, R0, c[0x0][0x2d0], -R5 ;  /* 0x0000b40000057a24 */ /* 0x000fca00078e0a05 */
[----:B------:R-:W-:-:S05]  /*8bc0*/  SHF.R.S32.HI R0, RZ, 0x1f, R5 ;  /* 0x0000001fff007819 */ /* 0x000fca0000011405 */
[----:B------:R-:W-:-:S04]  /*8bd0*/  IMAD R0, R0, c[0x0][0x198], RZ ;  /* 0x0000660000007a24 */ /* 0x000fc800078e02ff */
[C---:B------:R-:W-:Y:S02]  /*8be0*/  IMAD R0, R5.reuse, c[0x0][0x19c], R0 ;  /* 0x0000670005007a24 */ /* 0x040fe400078e0200 */
[----:B--2---:R-:W-:Y:S02]  /*8bf0*/  IMAD.IADD R4, R4, 0x1, -R7 ;  /* 0x0000000104047824 */ /* 0x004fe400078e0a07 */
[----:B------:R-:W-:-:S03]  /*8c00*/  IMAD.WIDE.U32 R6, R5, c[0x0][0x198], RZ ;  /* 0x0000660005067a25 */ /* 0x000fc600078e00ff */
[----:B------:R-:W-:Y:S02]  /*8c10*/  SHF.R.S32.HI R2, RZ, 0x1f, R4 ;  /* 0x0000001fff027819 */ /* 0x000fe40000011404 */
[----:B------:R-:W-:-:S03]  /*8c20*/  IADD3 R7, R7, R0, RZ ;  /* 0x0000000007077210 */ /* 0x000fc60007ffe0ff */
[----:B------:R-:W-:Y:S02]  /*8c30*/  IMAD R5, R2, c[0x0][0x180], RZ ;  /* 0x0000600002057a24 */ /* 0x000fe400078e02ff */
[----:B------:R-:W-:-:S04]  /*8c40*/  IMAD.WIDE.U32 R12, R4, c[0x0][0x180], R6 ;  /* 0x00006000040c7a25 */ /* 0x000fc800078e0006 */
[----:B------:R-:W-:-:S04]  /*8c50*/  IMAD R5, R4, c[0x0][0x184], R5 ;  /* 0x0000610004057a24 */ /* 0x000fc800078e0205 */
[----:B------:R-:W-:Y:S01]  /*8c60*/  IMAD.IADD R6, R13, 0x1, R5 ;  /* 0x000000010d067824 */ /* 0x000fe200078e0205 */
[----:B------:R-:W-:Y:S01]  /*8c70*/  MOV R5, R12 ;  /* 0x0000000c00057202 */ /* 0x000fe20000000f00 */
[----:B------:R-:W-:Y:S05]  /*8c80*/  BRA `(.L_x_2804) ;  /* 0x0000003000007947 */ /* 0x000fea0003800000 */
.L_x_2803:
[----:B------:R-:W-:-:S05]  /*8c90*/  IMAD.MOV.U32 R5, RZ, RZ, c[0x0][0x198] ;  /* 0x00006600ff057624 */ /* 0x000fca00078e00ff */
[----:B------:R-:W-:-:S04]  /*8ca0*/  LEA R5, -R5, RZ, 0x6 ;  /* 0x000000ff05057211 */ /* 0x000fc800078e31ff */
[----:B------:R-:W-:Y:S02]  /*8cb0*/  SHF.R.S32.HI R6, RZ, 0x1f, R5 ;  /* 0x0000001fff067819 */ /* 0x000fe40000011405 */
.L_x_2804:
[-C--:B------:R-:W-:Y:S01]  /*8cc0*/  @!P4 IADD3 R7, P0, R133, R5.reuse, RZ ;  /* 0x000000058507c210 */ /* 0x080fe20007f1e0ff */
[----:B------:R1:W-:Y:S01]  /*8cd0*/  @P5 STS.128 [R202+0x6000], RZ ;  /* 0x006000ffca005388 */ /* 0x0003e20000000c00 */
[----:B------:R-:W-:Y:S02]  /*8ce0*/  BSSY B0, `(.L_x_2805) ;  /* 0x000006a000007945 */ /* 0x000fe40003800000 */
[----:B------:R-:W-:Y:S01]  /*8cf0*/  @!P4 LEA R142, P1, R7, c[0x0][0x168], 0x1 ;  /* 0x00005a00078eca11 */ /* 0x000fe200078208ff */
[----:B------:R-:W-:Y:S01]  /*8d00*/  @!P4 IMAD.X R0, R134, 0x1, R6, P0 ;  /* 0x000000018600c824 */ /* 0x000fe200000e0606 */
[----:B------:R-:W-:-:S04]  /*8d10*/  @!P2 IADD3 R13, P0, R133, R5, RZ ;  /* 0x00000005850da210 */ /* 0x000fc80007f1e0ff */
[----:B------:R-:W-:Y:S01]  /*8d20*/  @!P4 LEA.HI.X R143, R7, c[0x0][0x16c], R0, 0x1, P1 ;  /* 0x00005b00078fca11 */ /* 0x000fe200008f0c00 */
[----:B------:R-:W-:Y:S01]  /*8d30*/  @!P2 IMAD.X R2, R134, 0x1, R6, P0 ;  /* 0x000000018602a824 */ /* 0x000fe200000e0606 */
[----:B------:R-:W-:Y:S02]  /*8d40*/  @!P5 IADD3 R7, P1, R198, R5, RZ ;  /* 0x00000005c607d210 */ /* 0x000fe40007f3e0ff */
[----:B------:R-:W-:-:S03]  /*8d50*/  @!P2 LEA R14, P0, R13, c[0x0][0x168], 0x1 ;  /* 0x00005a000d0eaa11 */ /* 0x000fc600078008ff */
[----:B------:R-:W-:Y:S01]  /*8d60*/  @!P5 IMAD.X R0, R197, 0x1, R6, P1 ;  /* 0x00000001c500d824 */ /* 0x000fe200008e0606 */
[----:B------:R-:W-:Y:S02]  /*8d70*/  @!P2 LEA.HI.X R15, R13, c[0x0][0x16c], R2, 0x1, P0 ;  /* 0x00005b000d0faa11 */ /* 0x000fe400000f0c02 */
[----:B------:R-:W-:-:S04]  /*8d80*/  @!P4 IADD3 R13, P1, P0, R133, R5, R198 ;  /* 0x00000005850dc210 */ /* 0x000fc8000783e0c6 */
[----:B------:R-:W-:Y:S02]  /*8d90*/  @!P4 IADD3.X R2, R134, R6, R197, P1, P0 ;  /* 0x000000068602c210 */ /* 0x000fe40000fe04c5 */
[----:B------:R-:W-:Y:S02]  /*8da0*/  @!P5 LEA R140, P1, R7, R214, 0x1 ;  /* 0x000000d6078cd211 */ /* 0x000fe400078208ff */
[----:B------:R-:W-:Y:S02]  /*8db0*/  @!P4 LEA R34, P0, R13, c[0x0][0x168], 0x1 ;  /* 0x00005a000d22ca11 */ /* 0x000fe400078008ff */
[----:B------:R-:W-:Y:S02]  /*8dc0*/  @!P5 LEA.HI.X R141, R7, R215, R0, 0x1, P1 ;  /* 0x000000d7078dd211 */ /* 0x000fe400008f0c00 */
[----:B------:R-:W-:Y:S02]  /*8dd0*/  @!P4 LEA.HI.X R35, R13, c[0x0][0x16c], R2, 0x1, P0 ;  /* 0x00005b000d23ca11 */ /* 0x000fe400000f0c02 */
[----:B------:R-:W-:-:S04]  /*8de0*/  @!P2 IADD3 R7, P1, P0, R133, R5, R198 ;  /* 0x000000058507a210 */ /* 0x000fc8000783e0c6 */
[----:B------:R-:W-:Y:S02]  /*8df0*/  @!P2 IADD3.X R0, R134, R6, R197, P1, P0 ;  /* 0x000000068600a210 */ /* 0x000fe40000fe04c5 */
[----:B------:R-:W-:Y:S02]  /*8e00*/  @!P2 LEA R12, P0, R7, c[0x0][0x168], 0x1 ;  /* 0x00005a00070caa11 */ /* 0x000fe400078008ff */
[----:B------:R-:W-:Y:S02]  /*8e10*/  @!P5 LEA R144, P1, R5, R214, 0x1 ;  /* 0x000000d60590d211 */ /* 0x000fe400078208ff */
[----:B------:R-:W-:Y:S02]  /*8e20*/  @!P2 LEA.HI.X R13, R7, c[0x0][0x16c], R0, 0x1, P0 ;  /* 0x00005b00070daa11 */ /* 0x000fe400000f0c00 */
[----:B------:R-:W-:Y:S02]  /*8e30*/  @!P5 LEA.HI.X R145, R5, R215, R6, 0x1, P1 ;  /* 0x000000d70591d211 */ /* 0x000fe400008f0c06 */
[----:B------:R-:W-:-:S03]  /*8e40*/  IADD3 R4, P1, P0, R198, R5, R198 ;  /* 0x00000005c6047210 */ /* 0x000fc6000783e0c6 */
[----:B------:R-:W-:Y:S01]  /*8e50*/  @!PT LDS RZ, [RZ] ;  /* 0x00000000fffff984 */ /* 0x000fe20000000800 */
[----:B------:R-:W-:Y:S01]  /*8e60*/  @!PT LDS RZ, [RZ] ;  /* 0x00000000fffff984 */ /* 0x000fe20000000800 */
[----:B------:R-:W-:Y:S01]  /*8e70*/  @!PT LDS RZ, [RZ] ;  /* 0x00000000fffff984 */ /* 0x000fe20000000800 */
[----:B------:R2:W-:Y:S01]  /*8e80*/  @!P5 LDGSTS.E.BYPASS.LTC128B.128 [R202+0x6000], [R144.64] ;  /* 0x0600000090cadfae */ /* 0x0005e2000b901d44 */
[----:B------:R-:W-:Y:S02]  /*8e90*/  IADD3.X R2, R197, R6, R197, P1, P0 ;  /* 0x00000006c5027210 */ /* 0x000fe40000fe04c5 */
[----:B------:R-:W-:Y:S01]  /*8ea0*/  @!P4 IADD3 R10, P0, R133, R4, RZ ;  /* 0x00000004850ac210 */ /* 0x000fe20007f1e0ff */
[----:B------:R1:W-:Y:S01]  /*8eb0*/  @P4 STS.128 [R202+0x8000], RZ ;  /* 0x008000ffca004388 */ /* 0x0003e20000000c00 */
[----:B------:R-:W-:-:S03]  /*8ec0*/  @!P5 LEA R30, P1, R4, R214, 0x1 ;  /* 0x000000d6041ed211 */ /* 0x000fc600078208ff */
[--C-:B------:R-:W-:Y:S01]  /*8ed0*/  @!P4 IMAD.X R7, R134, 0x1, R2.reuse, P0 ;  /* 0x000000018607c824 */ /* 0x100fe200000e0602 */
[--C-:B------:R-:W-:Y:S01]  /*8ee0*/  @!P5 LEA.HI.X R31, R4, R215, R2.reuse, 0x1, P1 ;  /* 0x000000d7041fd211 */ /* 0x100fe200008f0c02 */
[----:B------:R-:W-:Y:S01]  /*8ef0*/  @!PT LDS RZ, [RZ] ;  /* 0x00000000fffff984 */ /* 0x000fe20000000800 */
[----:B------:R-:W-:Y:S01]  /*8f00*/  @!PT LDS RZ, [RZ] ;  /* 0x00000000fffff984 */ /* 0x000fe20000000800 */
[----:B------:R-:W-:Y:S01]  /*8f10*/  @!PT LDS RZ, [RZ] ;  /* 0x00000000fffff984 */ /* 0x000fe20000000800 */
[----:B------:R1:W-:Y:S01]  /*8f20*/  @!P4 LDGSTS.E.BYPASS.LTC128B.128 [R202+0x8000], [R142.64+0x80] ;  /* 0x080000808ecacfae */ /* 0x0003e2000b901d44 */
[C---:B------:R-:W-:Y:S02]  /*8f30*/  @!P4 LEA R28, P1, R10.reuse, c[0x0][0x168], 0x1 ;  /* 0x00005a000a1cca11 */ /* 0x040fe400078208ff */
[-C--:B------:R-:W-:Y:S01]  /*8f40*/  @!P2 IADD3 R0, P0, R133, R4.reuse, RZ ;  /* 0x000000048500a210 */ /* 0x080fe20007f1e0ff */
[----:B------:R1:W-:Y:S01]  /*8f50*/  @P2 STS.128 [R202+0xa000], RZ ;  /* 0x00a000ffca002388 */ /* 0x0003e20000000c00 */
[----:B------:R-:W-:Y:S02]  /*8f60*/  @!P4 LEA.HI.X R29, R10, c[0x0][0x16c], R7, 0x1, P1 ;  /* 0x00005b000a1dca11 */ /* 0x000fe400008f0c07 */
[----:B------:R-:W-:Y:S01]  /*8f70*/  IADD3 R4, P1, R198, R4, RZ ;  /* 0x00000004c6047210 */ /* 0x000fe20007f3e0ff */
[--C-:B------:R-:W-:Y:S01]  /*8f80*/  @!P2 IMAD.X R7, R134, 0x1, R2.reuse, P0 ;  /* 0x000000018607a824 */ /* 0x100fe200000e0602 */
[C---:B------:R-:W-:Y:S01]  /*8f90*/  @!P2 LEA R146, P0, R0.reuse, c[0x0][0x168], 0x1 ;  /* 0x00005a000092aa11 */ /* 0x040fe200078008ff */
[----:B------:R-:W-:Y:S01]  /*8fa0*/  @!PT LDS RZ, [RZ] ;  /* 0x00000000fffff984 */ /* 0x000fe20000000800 */
[----:B------:R-:W-:Y:S01]  /*8fb0*/  @!PT LDS RZ, [RZ] ;  /* 0x00000000fffff984 */ /* 0x000fe20000000800 */
[----:B------:R-:W-:Y:S01]  /*8fc0*/  @!PT LDS RZ, [RZ] ;  /* 0x00000000fffff984 */ /* 0x000fe20000000800 */
[----:B------:R1:W-:Y:S03]  /*8fd0*/  @!P2 LDGSTS.E.BYPASS.LTC128B.128 [R202+0xa000], [R14.64+0x100] ;  /* 0x0a0001000ecaafae */ /* 0x0003e6000b901d44 */
[----:B------:R-:W-:Y:S01]  /*8fe0*/  @!P2 LEA.HI.X R147, R0, c[0x0][0x16c], R7, 0x1, P0 ;  /* 0x00005b000093aa11 */ /* 0x000fe200000f0c07 */
[----:B------:R-:W-:Y:S01]  /*8ff0*/  IMAD.X R7, R197, 0x1, R2, P1 ;  /* 0x00000001c5077824 */ /* 0x000fe200008e0602 */
[----:B------:R-:W-:Y:S01]  /*9000*/  @!P4 IADD3 R33, P0, R133, R4, RZ ;  /* 0x000000048521c210 */ /* 0x000fe20007f1e0ff */
[----:B------:R1:W-:Y:S04]  /*9010*/  @P5 STS.128 [R202+0x6800], RZ ;  /* 0x006800ffca005388 */ /* 0x0003e80000000c00 */
[----:B------:R-:W-:Y:S01]  /*9020*/  @!P4 IMAD.X R0, R134, 0x1, R7, P0 ;  /* 0x000000018600c824 */ /* 0x000fe200000e0607 */
[C---:B------:R-:W-:Y:S01]  /*9030*/  @!P4 LEA R156, P0, R33.reuse, c[0x0][0x168], 0x1 ;  /* 0x00005a00219cca11 */ /* 0x040fe200078008ff */
[----:B------:R-:W-:Y:S01]  /*9040*/  @!PT LDS RZ, [RZ] ;  /* 0x00000000fffff984 */ /* 0x000fe20000000800 */
[----:B------:R-:W-:Y:S01]  /*9050*/  @!PT LDS RZ, [RZ] ;  /* 0x00000000fffff984 */ /* 0x000fe20000000800 */
[----:B------:R-:W-:Y:S01]  /*9060*/  @!PT LDS RZ, [RZ] ;  /* 0x00000000fffff984 */ /* 0x000fe20000000800 */
[----:B------:R1:W-:Y:S03]  /*9070*/  @!P5 LDGSTS.E.BYPASS.LTC128B.128 [R202+0x6800], [R140.64] ;  /* 0x068000008ccadfae */ /* 0x0003e6000b901d44 */
[----:B------:R-:W-:Y:S01]  /*9080*/  @!P4 LEA.HI.X R157, R33, c[0x0][0x16c], R0, 0x1, P0 ;  /* 0x00005b00219dca11 */ /* 0x000fe200000f0c00 */
[----:B------:R1:W-:Y:S01]  /*9090*/  @P4 STS.128 [R202+0x8800], RZ ;  /* 0x008800ffca004388 */ /* 0x0003e20000000c00 */
[----:B--2---:R-:W-:-:S03]  /*90a0*/  @!P5 LEA R144, P0, R4, R214, 0x1 ;  /* 0x000000d60490d211 */ /* 0x004fc600078008ff */
[----:B------:R-:W-:Y:S01]  /*90b0*/  @!PT LDS RZ, [RZ] ;  /* 0x00000000fffff984 */ /* 0x000fe20000000800 */
[----:B------:R-:W-:Y:S01]  /*90c0*/  @!PT LDS RZ, [RZ] ;  /* 0x00000000fffff984 */ /* 0x000fe20000000800 */
[----:B------:R-:W-:Y:S01]  /*90d0*/  @!PT LDS RZ, [RZ] ;  /* 0x00000000fffff984 */ /* 0x000fe20000000800 */
[----:B------:R1:W-:Y:S01]  /*90e0*/  @!P4 LDGSTS.E.BYPASS.LTC128B.128 [R202+0x8800], [R34.64+0x80] ;  /* 0x0880008022cacfae */ /* 0x0003e2000b901d44 */
[----:B------:R-:W-:-:S03]  /*90f0*/  @!P5 LEA.HI.X R145, R4, R215, R7, 0x1, P0 ;  /* 0x000000d70491d211 */ /* 0x000fc600000f0c07 */
        /* <DEDUP_REMOVED lines=40> */
.L_x_2806:
[----:B------:R-:W-:Y:S05]  /*9380*/  BSYNC B0 ;  /* 0x0000000000007941 */ /* 0x000fea0003800000 */
.L_x_2805:
[----:B------:R-:W0:Y:S01]  /*9390*/  LDGDEPBAR ;  /* 0x00000000000079af */ /* 0x000e220000000000 */
[----:B------:R-:W-:-:S04]  /*93a0*/  LEA R214, P0, R5, R214, 0x1 ;  /* 0x000000d605d67211 */ /* 0x000fc800078008ff */
[----:B------:R-:W-:Y:S02]  /*93b0*/  LEA.HI.X R215, R5, R215, R6, 0x1, P0 ;  /* 0x000000d705d77211 */ /* 0x000fe400000f0c06 */
.L_x_2802:
[----:B------:R-:W-:Y:S01]  /*93c0*/  FMNMX.FTZ R5, R132, R8, !PT ;  /* 0x0000000884057209 */ /* 0x000fe20007810000 */
[----:B-1----:R-:W-:Y:S01]  /*93d0*/  LDSM.16.MT88.4 R12, [R186+0xc000] ;  /* 0x00c00000ba0c783b */ /* 0x002fe20000004200 */
[----:B------:R-:W-:Y:S02]  /*93e0*/  FMNMX.FTZ R0, R3, R9, !PT ;  /* 0x0000000903007209 */ /* 0x000fe40007810000 */
[----:B------:R-:W-:Y:S01]  /*93f0*/  FMNMX.FTZ R5, R16, R5, !PT ;  /* 0x0000000510057209 */ /* 0x000fe20007810000 */
[----:B------:R-:W-:Y:S01]  /*9400*/  LDSM.16.MT88.4 R28, [R184+0xc800] ;  /* 0x00c80000b81c783b */ /* 0x000fe20000004200 */
        /* <DEDUP_REMOVED lines=40> */
[C---:B------:R-:W-:Y:S01]  /*9690*/  FMUL.FTZ R150, R145.reuse, c[0x0][0x23c] ;  /* 0x00008f0091967a20 */ /* 0x040fe20000410000 */
[----:B------:R-:W-:Y:S02]  /*96a0*/  FSEL R5, R146, RZ, P1 ;  /* 0x000000ff92057208 */ /* 0x000fe40000800000 */
[----:B------:R-:W-:Y:S02]  /*96b0*/  FSEL R6, R145, RZ, P0 ;  /* 0x000000ff91067208 */ /* 0x000fe40000000000 */
[----:B------:R-:W-:Y:S01]  /*96c0*/  FSEL R153, R153, RZ, P1 ;  /* 0x000000ff99997208 */ /* 0x000fe20000800000 */
[----:B------:R-:W-:Y:S01]  /*96d0*/  FADD.FTZ R4, R132, -R5 ;  /* 0x8000000584047221 */ /* 0x000fe20000010000 */
[----:B------:R-:W-:Y:S01]  /*96e0*/  FSEL R150, R150, RZ, P0 ;  /* 0x000000ff96967208 */ /* 0x000fe20000000000 */
[----:B------:R-:W-:Y:S01]  /*96f0*/  FADD.FTZ R6, R3, -R6 ;  /* 0x8000000603067221 */ /* 0x000fe20000010000 */
[----:B------:R-:W-:Y:S01]  /*9700*/  LDSM.16.MT88.4 R132, [R186+0xc800] ;  /* 0x00c80000ba84783b */ /* 0x000fe20000004200 */
[----:B------:R-:W-:-:S02]  /*9710*/  FFMA.FTZ R144, R8, c[0x0][0x23c], -R153 ;  /* 0x00008f0008907a23 */ /* 0x000fc40000010899 */
[--C-:B------:R-:W-:Y:S02]  /*9720*/  FFMA.FTZ R143, R16, c[0x0][0x23c], -R153.reuse ;  /* 0x00008f00108f7a23 */ /* 0x100fe40000010899 */
[--C-:B------:R-:W-:Y:S02]  /*9730*/  FFMA.FTZ R142, R32, c[0x0][0x23c], -R153.reuse ;  /* 0x00008f00208e7a23 */ /* 0x100fe40000010899 */
[----:B------:R-:W-:Y:S01]  /*9740*/  FFMA.FTZ R141, R18, c[0x0][0x23c], -R153 ;  /* 0x00008f00128d7a23 */ /* 0x000fe20000010899 */
[----:B------:R-:W-:Y:S01]  /*9750*/  MUFU.EX2 R144, R144 ;  /* 0x0000009000907308 */ /* 0x000fe20000000800 */
[--C-:B------:R-:W-:Y:S01]  /*9760*/  FFMA.FTZ R140, R9, c[0x0][0x23c], -R150.reuse ;  /* 0x00008f00098c7a23 */ /* 0x100fe20000010896 */
[----:B------:R-:W-:Y:S01]  /*9770*/  LDSM.16.MT88.4 R32, [R185+0xc800] ;  /* 0x00c80000b920783b */ /* 0x000fe20000004200 */
[--C-:B------:R-:W-:Y:S02]  /*9780*/  FFMA.FTZ R2, R17, c[0x0][0x23c], -R150.reuse ;  /* 0x00008f0011027a23 */ /* 0x100fe40000010896 */
[----:B------:R-:W-:-:S02]  /*9790*/  FFMA.FTZ R0, R19, c[0x0][0x23c], -R150 ;  /* 0x00008f0013007a23 */ /* 0x000fc40000010896 */
[----:B------:R-:W-:Y:S01]  /*97a0*/  FFMA.FTZ R147, R11, c[0x0][0x23c], -R150 ;  /* 0x00008f000b937a23 */ /* 0x000fe20000010896 */
[----:B------:R-:W1:Y:S01]  /*97b0*/  MUFU.EX2 R143, R143 ;  /* 0x0000008f008f7308 */ /* 0x000e620000000800 */
[----:B------:R-:W-:Y:S01]  /*97c0*/  FMUL.FTZ R148, R4, c[0x0][0x23c] ;  /* 0x00008f0004947a20 */ /* 0x000fe20000410000 */
[----:B------:R-:W2:Y:S01]  /*97d0*/  LDSM.16.MT88.4 R16, [R188+0xc000] ;  /* 0x00c00000bc10783b */ /* 0x000ea20000004200 */
[----:B------:R-:W-:Y:S02]  /*97e0*/  FMUL.FTZ R3, R6, c[0x0][0x23c] ;  /* 0x00008f0006037a20 */ /* 0x000fe40000410000 */
[--C-:B------:R-:W-:Y:S01]  /*97f0*/  FFMA.FTZ R155, R26, c[0x0][0x23c], -R153.reuse ;  /* 0x00008f001a9b7a23 */ /* 0x100fe20000010899 */
[----:B------:R-:W3:Y:S01]  /*9800*/  LDSM.16.MT88.4 R8, [R185+0xc000] ;  /* 0x00c00000b908783b */ /* 0x000ee20000004200 */
[--C-:B------:R-:W-:Y:S01]  /*9810*/  FFMA.FTZ R156, R24, c[0x0][0x23c], -R153.reuse ;  /* 0x00008f00189c7a23 */ /* 0x100fe20000010899 */
[----:B------:R-:W-:Y:S01]  /*9820*/  MUFU.EX2 R142, R142 ;  /* 0x0000008e008e7308 */ /* 0x000fe20000000800 */
[----:B------:R-:W-:-:S02]  /*9830*/  FFMA.FTZ R157, R22, c[0x0][0x23c], -R153 ;  /* 0x00008f00169d7a23 */ /* 0x000fc40000010899 */
[--C-:B------:R-:W-:Y:S02]  /*9840*/  FFMA.FTZ R158, R20, c[0x0][0x23c], -R153.reuse ;  /* 0x00008f00149e7a23 */ /* 0x100fe40000010899 */
[--C-:B------:R-:W-:Y:S02]  /*9850*/  FFMA.FTZ R159, R25, c[0x0][0x23c], -R150.reuse ;  /* 0x00008f00199f7a23 */ /* 0x100fe40000010896 */
[--C-:B------:R-:W-:Y:S01]  /*9860*/  FFMA.FTZ R162, R27, c[0x0][0x23c], -R150.reuse ;  /* 0x00008f001ba27a23 */ /* 0x100fe20000010896 */
[----:B------:R-:W4:Y:S01]  /*9870*/  MUFU.EX2 R141, R141 ;  /* 0x0000008d008d7308 */ /* 0x000f220000000800 */
[----:B-1----:R-:W-:Y:S01]  /*9880*/  F2FP.BF16.PACK_AB R4, R143, R144 ;  /* 0x000000908f04723e */ /* 0x002fe200000010ff */
[--C-:B------:R-:W-:Y:S01]  /*9890*/  FFMA.FTZ R160, R23, c[0x0][0x23c], -R150.reuse ;  /* 0x00008f0017a07a23 */ /* 0x100fe20000010896 */
[----:B------:R-:W-:Y:S01]  /*98a0*/  LDSM.16.MT88.4 R24, [R188+0xe800] ;  /* 0x00e80000bc18783b */ /* 0x000fe20000004200 */
[----:B------:R-:W-:Y:S02]  /*98b0*/  FFMA.FTZ R161, R21, c[0x0][0x23c], -R150 ;  /* 0x00008f0015a17a23 */ /* 0x000fe40000010896 */
[--C-:B------:R-:W-:Y:S01]  /*98c0*/  FFMA.FTZ R165, R170, c[0x0][0x23c], -R153.reuse ;  /* 0x00008f00aaa57a23 */ /* 0x100fe20000010899 */
[----:B------:R-:W-:Y:S01]  /*98d0*/  LDSM.16.MT88.4 R20, [R186+0xe800] ;  /* 0x00e80000ba14783b */ /* 0x000fe20000004200 */
[----:B------:R-:W-:Y:S01]  /*98e0*/  MUFU.EX2 R140, R140 ;  /* 0x0000008c008c7308 */ /* 0x000fe20000000800 */
[----:B------:R-:W-:-:S02]  /*98f0*/  FFMA.FTZ R166, R168, c[0x0][0x23c], -R153 ;  /* 0x00008f00a8a67a23 */ /* 0x000fc40000010899 */
[--C-:B------:R-:W-:Y:S02]  /*9900*/  FFMA.FTZ R164, R216, c[0x0][0x23c], -R153.reuse ;  /* 0x00008f00d8a47a23 */ /* 0x100fe40000010899 */
[----:B------:R-:W-:Y:S02]  /*9910*/  FFMA.FTZ R167, R218, c[0x0][0x23c], -R153 ;  /* 0x00008f00daa77a23 */ /* 0x000fe40000010899 */
[--C-:B------:R-:W-:Y:S01]  /*9920*/  FFMA.FTZ R168, R225, c[0x0][0x23c], -R150.reuse ;  /* 0x00008f00e1a87a23 */ /* 0x100fe20000010896 */
[----:B------:R-:W1:Y:S01]  /*9930*/  MUFU.EX2 R2, R2 ;  /* 0x0000000200027308 */ /* 0x000e620000000800 */
[----:B----4-:R-:W-:Y:S01]  /*9940*/  F2FP.BF16.PACK_AB R6, R141, R142 ;  /* 0x0000008e8d06723e */ /* 0x010fe200000010ff */
[--C-:B------:R-:W-:Y:S02]  /*9950*/  FFMA.FTZ R171, R171, c[0x0][0x23c], -R150.reuse ;  /* 0x00008f00abab7a23 */ /* 0x100fe40000010896 */
[--C-:B------:R-:W-:Y:S02]  /*9960*/  FFMA.FTZ R163, R163, c[0x0][0x23c], -R150.reuse ;  /* 0x00008f00a3a37a23 */ /* 0x100fe40000010896 */
[----:B------:R-:W-:-:S02]  /*9970*/  FFMA.FTZ R170, R169, c[0x0][0x23c], -R150 ;  /* 0x00008f00a9aa7a23 */ /* 0x000fc40000010896 */
[----:B------:R-:W-:Y:S01]  /*9980*/  MUFU.EX2 R0, R0 ;  /* 0x0000000000007308 */ /* 0x000fe20000000800 */
[--C-:B------:R-:W-:Y:S02]  /*9990*/  FFMA.FTZ R169, R152, c[0x0][0x23c], -R153.reuse ;  /* 0x00008f0098a97a23 */ /* 0x100fe40000010899 */
[--C-:B------:R-:W-:Y:S02]  /*99a0*/  FFMA.FTZ R154, R154, c[0x0][0x23c], -R153.reuse ;  /* 0x00008f009a9a7a23 */ /* 0x100fe40000010899 */
[----:B------:R-:W-:Y:S02]  /*99b0*/  FFMA.FTZ R152, R138, c[0x0][0x23c], -R153 ;  /* 0x00008f008a987a23 */ /* 0x000fe40000010899 */
[--C-:B------:R-:W-:Y:S01]  /*99c0*/  FFMA.FTZ R151, R151, c[0x0][0x23c], -R150.reuse ;  /* 0x00008f0097977a23 */ /* 0x100fe20000010896 */
[----:B------:R-:W4:Y:S01]  /*99d0*/  MUFU.EX2 R147, R147 ;  /* 0x0000009300937308 */ /* 0x000f220000000800 */
[----:B-1----:R-:W-:Y:S01]  /*99e0*/  F2FP.BF16.PACK_AB R5, R2, R140 ;  /* 0x0000008c0205723e */ /* 0x002fe200000010ff */
[----:B------:R-:W-:-:S02]  /*99f0*/  FFMA.FTZ R212, R139, c[0x0][0x23c], -R150 ;  /* 0x00008f008bd47a23 */ /* 0x000fc40000010896 */
[--C-:B------:R-:W-:Y:S02]  /*9a00*/  FFMA.FTZ R213, R137, c[0x0][0x23c], -R150.reuse ;  /* 0x00008f0089d57a23 */ /* 0x100fe40000010896 */
[----:B------:R-:W-:Y:S02]  /*9a10*/  FFMA.FTZ R153, R136, c[0x0][0x23c], -R153 ;  /* 0x00008f0088997a23 */ /* 0x000fe40000010899 */
[----:B------:R-:W1:Y:S01]  /*9a20*/  MUFU.EX2 R148, R148 ;  /* 0x0000009400947308 */ /* 0x000e620000000800 */
[----:B------:R-:W-:Y:S01]  /*9a30*/  FFMA.FTZ R150, R149, c[0x0][0x23c], -R150 ;  /* 0x00008f0095967a23 */ /* 0x000fe20000010896 */
[----:B------:R-:W-:Y:S06]  /*9a40*/  LDSM.16.MT88.4 R136, [R186+0xd800] ;  /* 0x00d80000ba88783b */ /* 0x000fec0000004200 */
[----:B------:R-:W5:Y:S01]  /*9a50*/  MUFU.EX2 R3, R3 ;  /* 0x0000000300037308 */ /* 0x000f620000000800 */
[----:B----4-:R-:W-:Y:S01]  /*9a60*/  F2FP.BF16.PACK_AB R7, R147, R0 ;  /* 0x000000009307723e */ /* 0x010fe200000010ff */
[----:B-1----:R-:W-:-:S06]  /*9a70*/  FMUL.FTZ R120, R120, R148 ;  /* 0x0000009478787220 */ /* 0x002fcc0000410000 */
[----:B------:R-:W-:Y:S01]  /*9a80*/  MUFU.EX2 R155, R155 ;  /* 0x0000009b009b7308 */ /* 0x000fe20000000800 */
[-C--:B------:R-:W-:Y:S02]  /*9a90*/  FMUL.FTZ R121, R121, R148.reuse ;  /* 0x0000009479797220 */ /* 0x080fe40000410000 */
[-C--:B------:R-:W-:Y:S02]  /*9aa0*/  FMUL.FTZ R116, R116, R148.reuse ;  /* 0x0000009474747220 */ /* 0x080fe40000410000 */
[----:B------:R-:W-:Y:S02]  /*9ab0*/  FMUL.FTZ R117, R117, R148 ;  /* 0x0000009475757220 */ /* 0x000fe40000410000 */
[-C--:B-----5:R-:W-:Y:S01]  /*9ac0*/  FMUL.FTZ R122, R122, R3.reuse ;  /* 0x000000037a7a7220 */ /* 0x0a0fe20000410000 */
[----:B------:R-:W1:Y:S01]  /*9ad0*/  MUFU.EX2 R156, R156 ;  /* 0x0000009c009c7308 */ /* 0x000e620000000800 */
[-C--:B------:R-:W-:Y:S02]  /*9ae0*/  FMUL.FTZ R123, R123, R3.reuse ;  /* 0x000000037b7b7220 */ /* 0x080fe40000410000 */
        /* <DEDUP_REMOVED lines=10> */
[----:B------:R-:W4:Y:S01]  /*9b90*/  LDSM.16.MT88.4 R12, [R188+0xe000] ;  /* 0x00e00000bc0c783b */ /* 0x000f220000004200 */
[----:B------:R-:W-:Y:S01]  /*9ba0*/  FMUL.FTZ R125, R125, R148 ;  /* 0x000000947d7d7220 */ /* 0x000fe20000410000 */
[----:B------:R-:W-:Y:S01]  /*9bb0*/  MUFU.EX2 R158, R158 ;  /* 0x0000009e009e7308 */ /* 0x000fe20000000800 */
[----:B------:R-:W-:-:S02]  /*9bc0*/  FMUL.FTZ R126, R126, R3 ;  /* 0x000000037e7e7220 */ /* 0x000fc40000410000 */
[-C--:B------:R-:W-:Y:S02]  /*9bd0*/  FMUL.FTZ R127, R127, R3.reuse ;  /* 0x000000037f7f7220 */ /* 0x080fe40000410000 */
[-C--:B------:R-:W-:Y:S01]  /*9be0*/  FMUL.FTZ R112, R112, R148.reuse ;  /* 0x0000009470707220 */ /* 0x080fe20000410000 */
[C---:B--2---:R-:W-:Y:S01]  /*9bf0*/  HMMA.16816.F32.BF16 R128, R4.reuse, R16, R128 ;  /* 0x000000100480723c */ /* 0x044fe20000041880 */
[-C--:B------:R-:W-:Y:S01]  /*9c00*/  FMUL.FTZ R113, R113, R148.reuse ;  /* 0x0000009471717220 */ /* 0x080fe20000410000 */
[----:B------:R-:W-:Y:S01]  /*9c10*/  MUFU.EX2 R159, R159 ;  /* 0x0000009f009f7308 */ /* 0x000fe20000000800 */
[-C--:B------:R-:W-:Y:S02]  /*9c20*/  FMUL.FTZ R114, R114, R3.reuse ;  /* 0x0000000372727220 */ /* 0x080fe40000410000 */
[-C--:B------:R-:W-:Y:S02]  /*9c30*/  FMUL.FTZ R115, R115, R3.reuse ;  /* 0x0000000373737220 */ /* 0x080fe40000410000 */
[-C--:B------:R-:W-:Y:S01]  /*9c40*/  FMUL.FTZ R108, R108, R148.reuse ;  /* 0x000000946c6c7220 */ /* 0x080fe20000410000 */
[----:B------:R-:W-:Y:S01]  /*9c50*/  HMMA.16816.F32.BF16 R124, R4, R18, R124 ;  /* 0x00000012047c723c */ /* 0x000fe2000004187c */
[----:B------:R-:W-:Y:S01]  /*9c60*/  FMUL.FTZ R109, R109, R148 ;  /* 0x000000946d6d7220 */ /* 0x000fe20000410000 */
[----:B------:R-:W2:Y:S01]  /*9c70*/  LDSM.16.MT88.4 R16, [R184+0xc000] ;  /* 0x00c00000b810783b */ /* 0x000ea20000004200 */
        /* <DEDUP_REMOVED lines=14> */
[----:B------:R-:W1:Y:S01]  /*9d60*/  MUFU.EX2 R161, R161 ;  /* 0x000000a100a17308 */ /* 0x000e620000000800 */
[-C--:B------:R-:W-:Y:S02]  /*9d70*/  FMUL.FTZ R43, R43, R3.reuse ;  /* 0x000000032b2b7220 */ /* 0x080fe40000410000 */
[C---:B----4-:R-:W-:Y:S01]  /*9d80*/  HMMA.16816.F32.BF16 R36, R4.reuse, R12, R36 ;  /* 0x0000000c0424723c */ /* 0x050fe20000041824 */
[-C--:B------:R-:W-:Y:S02]  /*9d90*/  FMUL.FTZ R104, R104, R148.reuse ;  /* 0x0000009468687220 */ /* 0x080fe40000410000 */
[-C--:B------:R-:W-:Y:S02]  /*9da0*/  FMUL.FTZ R105, R105, R148.reuse ;  /* 0x0000009469697220 */ /* 0x080fe40000410000 */
[-C--:B------:R-:W-:Y:S01]  /*9db0*/  FMUL.FTZ R106, R106, R3.reuse ;  /* 0x000000036a6a7220 */ /* 0x080fe20000410000 */
[----:B------:R-:W4:Y:S01]  /*9dc0*/  MUFU.EX2 R164, R164 ;  /* 0x000000a400a47308 */ /* 0x000f220000000800 */
        /* <DEDUP_REMOVED lines=29> */
[----:B------:R-:W3:Y:S01]  /*9fa0*/  LDSM.16.MT88.4 R8, [R188+0x10000] ;  /* 0x01000000bc08783b */ /* 0x000ee20000004200 */
        /* <DEDUP_REMOVED lines=31> */
[----:B---3--:R-:W-:Y:S01]  /*a1a0*/  HMMA.16816.F32.BF16 R68, R4, R8, R68 ;  /* 0x000000080444723c */ /* 0x008fe20000041844 */
[----:B------:R-:W-:-:S02]  /*a1b0*/  FMUL.FTZ R85, R85, R148 ;  /* 0x0000009455557220 */ /* 0x000fc40000410000 */
[-C--:B------:R-:W-:Y:S01]  /*a1c0*/  FMUL.FTZ R86, R86, R3.reuse ;  /* 0x0000000356567220 */ /* 0x080fe20000410000 */
[----:B------:R-:W-:Y:S01]  /*a1d0*/  MUFU.EX2 R152, R152 ;  /* 0x0000009800987308 */ /* 0x000fe20000000800 */
[-C--:B------:R-:W-:Y:S02]  /*a1e0*/  FMUL.FTZ R87, R87, R3.reuse ;  /* 0x0000000357577220 */ /* 0x080fe40000410000 */
[-C--:B------:R-:W-:Y:S01]  /*a1f0*/  FMUL.FTZ R88, R88, R148.reuse ;  /* 0x0000009458587220 */ /* 0x080fe20000410000 */
[----:B------:R-:W-:Y:S01]  /*a200*/  HMMA.16816.F32.BF16 R72, R4, R10, R72 ;  /* 0x0000000a0448723c */ /* 0x000fe20000041848 */
[----:B------:R-:W3:Y:S01]  /*a210*/  LDSM.16.MT88.4 R8, [R184+0x10000] ;  /* 0x01000000b808783b */ /* 0x000ee20000004200 */
        /* <DEDUP_REMOVED lines=31> */
[----:B---3--:R-:W-:Y:S01]  /*a410*/  HMMA.16816.F32.BF16 R92, R4, R8, R92 ;  /* 0x00000008045c723c */ /* 0x008fe2000004185c */
        /* <DEDUP_REMOVED lines=19> */
[C---:B-1----:R-:W-:Y:S01]  /*a550*/  HMMA.16816.F32.BF16 R128, R4.reuse, R12, R128 ;  /* 0x0000000c0480723c */ /* 0x042fe20000041880 */
[----:B------:R-:W-:Y:S02]  /*a560*/  FADD.FTZ R3, R158, R157 ;  /* 0x0000009d9e037221 */ /* 0x000fe40000010000 */
[----:B------:R-:W-:Y:S02]  /*a570*/  FADD.FTZ R161, R161, R160 ;  /* 0x000000a0a1a17221 */ /* 0x000fe40000010000 */
[----:B----4-:R-:W-:Y:S02]  /*a580*/  FADD.FTZ R0, R164, R3 ;  /* 0x00000003a4007221 */ /* 0x010fe40000010000 */
[----:B------:R-:W-:Y:S01]  /*a590*/  FADD.FTZ R2, R168, R161 ;  /* 0x000000a1a8027221 */ /* 0x000fe20000010000 */
[----:B------:R-:W-:Y:S01]  /*a5a0*/  HMMA.16816.F32.BF16 R124, R4, R14, R124 ;  /* 0x0000000e047c723c */ /* 0x000fe2000004187c */
[----:B------:R-:W1:Y:S01]  /*a5b0*/  LDSM.16.MT88.4 R12, [R188+0x10800] ;  /* 0x01080000bc0c783b */ /* 0x000e620000004200 */
[----:B------:R-:W-:-:S02]  /*a5c0*/  FADD.FTZ R0, R167, R0 ;  /* 0x00000000a7007221 */ /* 0x000fc40000010000 */
[----:B------:R-:W-:Y:S02]  /*a5d0*/  FADD.FTZ R2, R171, R2 ;  /* 0x00000002ab027221 */ /* 0x000fe40000010000 */
[----:B------:R-:W-:Y:S02]  /*a5e0*/  FADD.FTZ R3, R165, R0 ;  /* 0x00000000a5037221 */ /* 0x000fe40000010000 */
        /* <DEDUP_REMOVED lines=35> */
[----:B------:R-:W-:Y:S02]  /*a820*/  F2FP.BF16.PACK_AB R5, R171, R168 ;  /* 0x000000a8ab05723e */ /* 0x000fe400000010ff */
[----:B------:R-:W-:Y:S02]  /*a830*/  F2FP.BF16.PACK_AB R6, R166, R165 ;  /* 0x000000a5a606723e */ /* 0x000fe400000010ff */
[----:B------:R-:W-:Y:S01]  /*a840*/  F2FP.BF16.PACK_AB R7, R170, R163 ;  /* 0x000000a3aa07723e */ /* 0x000fe200000010ff */
[----:B------:R-:W-:-:S04]  /*a850*/  FADD.FTZ R163, R163, R2 ;  /* 0x00000002a3a37221 */ /* 0x000fc80000010000 */
[----:B------:R-:W-:Y:S02]  /*a860*/  FADD.FTZ R170, R170, R163 ;  /* 0x000000a3aaaa7221 */ /* 0x000fe40000010000 */
[C---:B-1----:R-:W-:Y:S08]  /*a870*/  HMMA.16816.F32.BF16 R128, R4.reuse, R12, R128 ;  /* 0x0000000c0480723c */ /* 0x042ff00000041880 */
        /* <DEDUP_REMOVED lines=77> */
.L_x_2799:
[----:B------:R-:W-:Y:S05]  /*ad50*/  @!P6 BRA `(.L_x_2807) ;  /* 0x00003ee00000e947 */ /* 0x000fea0003800000 */
[----:B------:R-:W-:Y:S01]  /*ad60*/  ULDC UR7, c[0x0][0x1a0] ;  /* 0x0000680000077ab9 */ /* 0x000fe20000000800 */
[----:B------:R-:W-:Y:S01]  /*ad70*/  IMAD.MOV.U32 R0, RZ, RZ, R3 ;  /* 0x000000ffff007224 */ /* 0x000fe200078e0003 */
[----:B------:R-:W-:Y:S01]  /*ad80*/  ULEA UR7, -UR7, URZ, 0x6 ;  /* 0x0000003f07077291 */ /* 0x000fe2000f8e313f */
[----:B------:R-:W-:Y:S01]  /*ad90*/  IMAD.MOV.U32 R2, RZ, RZ, R132 ;  /* 0x000000ffff027224 */ /* 0x000fe200078e0084 */
[----:B------:R-:W-:-:S02]  /*ada0*/  ULDC UR6, c[0x0][0x198] ;  /* 0x0000660000067ab9 */ /* 0x000fc40000000800 */
[----:B------:R-:W-:Y:S02]  /*adb0*/  USHF.R.S32.HI UR5, URZ, 0x1f, UR7 ;  /* 0x0000001f3f057899 */ /* 0x000fe40008011407 */
[----:B------:R-:W-:Y:S01]  /*adc0*/  ULEA UR6, -UR6, URZ, 0x6 ;  /* 0x0000003f06067291 */ /* 0x000fe2000f8e313f */
[----:B------:R-:W-:Y:S01]  /*add0*/  MOV R213, UR7 ;  /* 0x0000000700d57c02 */ /* 0x000fe20008000f00 */
[----:B------:R-:W-:Y:S02]  /*ade0*/  ULDC.64 UR8, c[0x0][0x118] ;  /* 0x0000460000087ab9 */ /* 0x000fe40000000a00 */
[----:B------:R-:W-:Y:S01]  /*adf0*/  MOV R212, UR5 ;  /* 0x0000000500d47c02 */ /* 0x000fe20008000f00 */
[----:B------:R-:W-:Y:S02]  /*ae00*/  USHF.R.S32.HI UR4, URZ, 0x1f, UR6 ;  /* 0x0000001f3f047899 */ /* 0x000fe40008011406 */
.L_x_2811:
[----:B------:R-:W-:Y:S01]  /*ae10*/  IADD3 R203, R203, -0x1, RZ ;  /* 0xffffffffcbcb7810 */ /* 0x000fe20007ffe0ff */
[----:B------:R-:W-:Y:S04]  /*ae20*/  DEPBAR.LE SB0, 0x0 ;  /* 0x000080000000791a */ /* 0x000fe80000000000 */
[----:B------:R-:W-:Y:S01]  /*ae30*/  BAR.SYNC.DEFER_BLOCKING 0x0 ;  /* 0x0000000000007b1d */ /* 0x000fe20000010000 */
[----:B------:R-:W-:Y:S01]  /*ae40*/  MOV R218, R212 ;  /* 0x000000d400da7202 */ /* 0x000fe20000000f00 */
[----:B------:R-:W-:Y:S04]  /*ae50*/  IMAD.MOV.U32 R223, RZ, RZ, R213 ;  /* 0x000000ffffdf7224 */ /* 0x000fe800078e00d5 */
        /* <DEDUP_REMOVED lines=11> */
[----:B------:R-:W-:Y:S01]  /*af10*/  ISETP.GE.AND P0, PT, R4, RZ, PT ;  /* 0x000000ff0400720c */ /* 0x000fe20003f06270 */
[----:B------:R-:W-:Y:S01]  /*af20*/  IMAD.MOV.U32 R4, RZ, RZ, 0x40 ;  /* 0x00000040ff047424 */ /* 0x000fe200078e00ff */
[----:B------:R-:W-:Y:S04]  /*af30*/  LOP3.LUT R11, R11, c[0x0][0x2d0], RZ, 0x3c, !PT ;  /* 0x0000b4000b0b7a12 */ /* 0x000fe800078e3cff */
        /* <DEDUP_REMOVED lines=28> */
[----:B------:R-:W-:Y:S02]  /*b100*/  LEA R6, P0, R3, R206, 0x2 ;  /* 0x000000ce03067211 */ /* 0x000fe400078010ff */
[-C--:B------:R-:W-:Y:S02]  /*b110*/  LEA.HI.X.SX32 R13, R9, R207.reuse, 0x2, P1 ;  /* 0x000000cf090d7211 */ /* 0x080fe400008f16ff */
[C---:B------:R-:W-:Y:S01]  /*b120*/  LEA.HI.X.SX32 R7, R3.reuse, R207, 0x2, P0 ;  /* 0x000000cf03077211 */ /* 0x040fe200000f16ff */
[----:B------:R-:W-:Y:S02]  /*b130*/  IMAD.IADD R3, R3, 0x1, -R9 ;  /* 0x0000000103037824 */ /* 0x000fe400078e0a09 */
[----:B------:R-:W2:Y:S02]  /*b140*/  LDG.E R5, [R12.64] ;  /* 0x000000080c057981 */ /* 0x000ea4000c1e1900 */
[----:B------:R-:W-:Y:S02]  /*b150*/  IMAD R4, R3, c[0x0][0x2d0], -R4 ;  /* 0x0000b40003047a24 */ /* 0x000fe400078e0a04 */
[----:B------:R-:W2:Y:S02]  /*b160*/  LDG.E R6, [R6.64] ;  /* 0x0000000806067981 */ /* 0x000ea4000c1e1900 */
[C---:B------:R-:W-:Y:S01]  /*b170*/  IMAD.WIDE.U32 R8, R4.reuse, c[0x0][0x1a0], RZ ;  /* 0x0000680004087a25 */ /* 0x040fe200078e00ff */
        /* <DEDUP_REMOVED lines=11> */
.L_x_2808:
[C---:B------:R-:W-:Y:S02]  /*b230*/  ISETP.GE.AND P5, PT, R204.reuse, c[0x0][0x220], PT ;  /* 0x00008800cc007a0c */ /* 0x040fe40003fa6270 */
[----:B------:R-:W-:Y:S02]  /*b240*/  IADD3 R216, R204, 0x40, RZ ;  /* 0x00000040ccd87810 */ /* 0x000fe40007ffe0ff */
[-C--:B------:R-:W-:Y:S02]  /*b250*/  LEA R222, P0, R223, R220.reuse, 0x1 ;  /* 0x000000dcdfde7211 */ /* 0x080fe400078008ff */
[----:B------:R-:W-:Y:S02]  /*b260*/  ISETP.GE.AND P4, PT, R216, c[0x0][0x220], PT ;  /* 0x00008800d8007a0c */ /* 0x000fe40003f86270 */
[----:B------:R-:W-:Y:S04]  /*b270*/  IADD3 R3, R204, 0x80, RZ ;  /* 0x00000080cc037810 */ /* 0x000fe80007ffe0ff */
[----:B------:R-:W-:Y:S01]  /*b280*/  ISETP.GE.AND P2, PT, R3, c[0x0][0x220], PT ;  /* 0x0000880003007a0c */ /* 0x000fe20003f46270 */
[----:B------:R-:W-:Y:S01]  /*b290*/  @P5 STS.128 [R202+0xc000], RZ ;  /* 0x00c000ffca005388 */ /* 0x000fe20000000c00 */
        /* <DEDUP_REMOVED lines=8> */
[----:B------:R1:W-:Y:S03]  /*b320*/  @!P5 LDGSTS.E.BYPASS.LTC128B.128 [R202+0xc000], [R222.64] ;  /* 0x0c000000decadfae */ /* 0x0003e6000b901d48 */
[CCC-:B------:R-:W-:Y:S01]  /*b330*/  @!P5 LEA.HI.X R231, R3.reuse, R221.reuse, R216.reuse, 0x1, P6 ;  /* 0x000000dd03e7d211 */ /* 0x1c0fe200030f0cd8 */
[----:B------:R-:W-:Y:S01]  /*b340*/  @P4 STS.128 [R202+0xe000], RZ ;  /* 0x00e000ffca004388 */ /* 0x000fe20000000c00 */
[C-C-:B------:R-:W-:Y:S02]  /*b350*/  @!P4 LEA.HI.X R229, R3.reuse, R221, R216.reuse, 0x1, P1 ;  /* 0x000000dd03e5c211 */ /* 0x140fe400008f0cd8 */
[CC--:B------:R-:W-:Y:S01]  /*b360*/  @!P2 LEA R226, P0, R3.reuse, R220.reuse, 0x1 ;  /* 0x000000dc03e2a211 */ /* 0x0c0fe200078008ff */
[----:B------:R-:W-:Y:S01]  /*b370*/  @!PT LDS RZ, [RZ] ;  /* 0x00000000fffff984 */ /* 0x000fe20000000800 */
[----:B------:R-:W-:Y:S01]  /*b380*/  @!PT LDS RZ, [RZ] ;  /* 0x00000000fffff984 */ /* 0x000fe20000000800 */
[----:B------:R-:W-:Y:S01]  /*b390*/  @!PT LDS RZ, [RZ] ;  /* 0x00000000fffff984 */ /* 0x000fe20000000800 */
[----:B------:R1:W-:Y:S01]  /*b3a0*/  @!P4 LDGSTS.E.BYPASS.LTC128B.128 [R202+0xe000], [R222.64+0x80] ;  /* 0x0e000080decacfae */ /* 0x0003e2000b901d48 */
[C---:B------:R-:W-:Y:S02]  /*b3b0*/  IADD3 R225, P6, R200.reuse, R3, RZ ;  /* 0x00000003c8e17210 */ /* 0x040fe40007fde0ff */
[-CC-:B------:R-:W-:Y:S01]  /*b3c0*/  @!P2 LEA.HI.X R227, R3, R221.reuse, R216.reuse, 0x1, P0 ;  /* 0x000000dd03e3a211 */ /* 0x180fe200000f0cd8 */
[----:B------:R-:W-:Y:S01]  /*b3d0*/  @P2 STS.128 [R202+0x10000], RZ ;  /* 0x010000ffca002388 */ /* 0x000fe20000000c00 */
        /* <DEDUP_REMOVED lines=11> */
[----:B------:R-:W-:Y:S01]  /*b490*/  IADD3 R3, P6, R200, R225, RZ ;  /* 0x000000e1c8037210 */ /* 0x000fe20007fde0ff */
[----:B------:R-:W-:Y:S01]  /*b4a0*/  @!PT LDS RZ, [RZ] ;  /* 0x00000000fffff984 */ /* 0x000fe20000000800 */
[----:B------:R-:W-:Y:S01]  /*b4b0*/  @!PT LDS RZ, [RZ] ;  /* 0x00000000fffff984 */ /* 0x000fe20000000800 */
[----:B------:R-:W-:Y:S01]  /*b4c0*/  @!PT LDS RZ, [RZ] ;  /* 0x00000000fffff984 */ /* 0x000fe20000000800 */
[----:B------:R1:W-:Y:S01]  /*b4d0*/  @!P5 LDGSTS.E.BYPASS.LTC128B.128 [R202+0xc800], [R230.64] ;  /* 0x0c800000e6cadfae */ /* 0x0003e2000b901d48 */
[-CC-:B------:R-:W-:Y:S02]  /*b4e0*/  @!P2 LEA.HI.X R225, R225, R221.reuse, R216.reuse, 0x1, P0 ;  /* 0x000000dde1e1a211 */ /* 0x180fe400000f0cd8 */
        /* <DEDUP_REMOVED lines=209> */
[----:B------:R-:W-:Y:S03]  /*c200*/  @!UPT UIADD3 URZ, URZ, URZ, URZ ;  /* 0x0000003f3f3ff290 */ /* 0x000fe6000fffe03f */
[----:B------:R-:W-:-:S11]  /*c210*/  @!P0 BRA `(.L_x_2809) ;  /* 0x0000098000008947 */ /* 0x000fd60003800000 */
[----:B------:R-:W-:Y:S02]  /*c220*/  MOV R133, UR6 ;  /* 0x0000000600857c02 */ /* 0x000fe40008000f00 */
[----:B------:R-:W-:Y:S01]  /*c230*/  MOV R134, UR4 ;  /* 0x0000000400867c02 */ /* 0x000fe20008000f00 */
[----:B------:R-:W-:-:S06]  /*c240*/  @!P3 BRA `(.L_x_2810) ;  /* 0x000003c00000b947 */ /* 0x000fcc0003800000 */
        /* <DEDUP_REMOVED lines=36> */
[C---:B------:R-:W-:Y:S03]  /*c490*/  SEL R137, R132.reuse, R137, !P0 ;  /* 0x0000008984897207 */ /* 0x040fe60004000000 */
[----:B------:R-:W-:Y:S01]  /*c4a0*/  @!P6 IMAD.MOV R3, RZ, RZ, -R3 ;  /* 0x000000ffff03e224 */ /* 0x000fe200078e0a03 */
[CC--:B------:R-:W-:Y:S04]  /*c4b0*/  LEA R138, P1, R137.reuse, R206.reuse, 0x2 ;  /* 0x000000ce898a7211 */ /* 0x0c0fe800078210ff */
[----:B------:R-:W-:Y:S01]  /*c4c0*/  SEL R3, R132, R3, !P0 ;  /* 0x0000000384037207 */ /* 0x000fe20004000000 */
[----:B------:R-:W-:Y:S01]  /*c4d0*/  IMAD.MOV.U32 R132, RZ, RZ, 0x40 ;  /* 0x00000040ff847424 */ /* 0x000fe200078e00ff */
[-C--:B------:R-:W-:Y:S02]  /*c4e0*/  LEA.HI.X.SX32 R139, R137, R207.reuse, 0x2, P1 ;  /* 0x000000cf898b7211 */ /* 0x080fe400008f16ff */
[C---:B------:R-:W-:Y:S03]  /*c4f0*/  LEA R134, P0, R3.reuse, R206, 0x2 ;  /* 0x000000ce03867211 */ /* 0x040fe600078010ff */
[----:B------:R-:W2:Y:S01]  /*c500*/  LDG.E R133, [R138.64] ;  /* 0x000000088a857981 */ /* 0x000ea2000c1e1900 */
[C---:B------:R-:W-:Y:S01]  /*c510*/  LEA.HI.X.SX32 R135, R3.reuse, R207, 0x2, P0 ;  /* 0x000000cf03877211 */ /* 0x040fe200000f16ff */
[----:B------:R-:W-:Y:S04]  /*c520*/  IMAD.IADD R3, R3, 0x1, -R137 ;  /* 0x0000000103037824 */ /* 0x000fe800078e0a89 */
        /* <DEDUP_REMOVED lines=8> */
[C---:B------:R-:W-:Y:S01]  /*c5b0*/  IMAD.WIDE.U32 R136, R133.reuse, c[0x0][0x180], R136 ;  /* 0x0000600085887a25 */ /* 0x040fe200078e0088 */
[----:B------:R-:W-:Y:S05]  /*c5c0*/  SHF.R.S32.HI R132, RZ, 0x1f, R133 ;  /* 0x0000001fff847819 */ /* 0x000fea0000011485 */
[----:B------:R-:W-:Y:S04]  /*c5d0*/  IMAD R132, R132, c[0x0][0x180], RZ ;  /* 0x0000600084847a24 */ /* 0x000fe800078e02ff */
[----:B------:R-:W-:Y:S02]  /*c5e0*/  IMAD R132, R133, c[0x0][0x184], R132 ;  /* 0x0000610085847a24 */ /* 0x000fe400078e0284 */
[----:B------:R-:W-:Y:S02]  /*c5f0*/  IMAD.MOV.U32 R133, RZ, RZ, R136 ;  /* 0x000000ffff857224 */ /* 0x000fe400078e0088 */
[----:B------:R-:W-:Y:S02]  /*c600*/  IMAD.IADD R134, R137, 0x1, R132 ;  /* 0x0000000189867824 */ /* 0x000fe400078e0284 */
.L_x_2810:
        /* <DEDUP_REMOVED lines=89> */
.L_x_2809:
[----:B------:R-:W-:Y:S05]  /*cba0*/  IMAD R3, R203, 0x40, R201 ;  /* 0x00000040cb037824 */ /* 0x000fea00078e02c9 */
[C---:B------:R-:W-:Y:S02]  /*cbb0*/  IADD3 R132, R3.reuse, 0x1, RZ ;  /* 0x0000000103847810 */ /* 0x040fe40007ffe0ff */
[CC--:B------:R-:W-:Y:S02]  /*cbc0*/  ISETP.GE.AND P2, PT, R3.reuse, R211.reuse, PT ;  /* 0x000000d30300720c */ /* 0x0c0fe40003f46270 */
[C---:B------:R-:W-:Y:S02]  /*cbd0*/  ISETP.GE.AND P6, PT, R132.reuse, R211, PT ;  /* 0x000000d38400720c */ /* 0x040fe40003fc6270 */
[C---:B------:R-:W-:Y:S02]  /*cbe0*/  ISETP.GE.AND P5, PT, R132.reuse, R209, PT ;  /* 0x000000d18400720c */ /* 0x040fe40003fa6270 */
[C---:B------:R-:W-:Y:S02]  /*cbf0*/  IADD3 R133, R3.reuse, 0x8, RZ ;  /* 0x0000000803857810 */ /* 0x040fe40007ffe0ff */
[C---:B------:R-:W-:Y:S02]  /*cc00*/  ISETP.GE.OR P5, PT, R132.reuse, R208, !P5 ;  /* 0x000000d08400720c */ /* 0x040fe40006fa6670 */
[-C--:B------:R-:W-:Y:S02]  /*cc10*/  ISETP.GE.OR P6, PT, R132, R210.reuse, !P6 ;  /* 0x000000d28400720c */ /* 0x080fe400077c6670 */
[C---:B------:R-:W-:Y:S02]  /*cc20*/  IADD3 R132, R3.reuse, 0x9, RZ ;  /* 0x0000000903847810 */ /* 0x040fe40007ffe0ff */
[-C--:B------:R-:W-:Y:S02]  /*cc30*/  ISETP.GE.OR P2, PT, R3, R210.reuse, !P2 ;  /* 0x000000d20300720c */ /* 0x080fe40005746670 */
[----:B------:R-:W-:Y:S02]  /*cc40*/  ISETP.GE.AND P1, PT, R133, R211, PT ;  /* 0x000000d38500720c */ /* 0x000fe40003f26270 */
[----:B------:R-:W-:Y:S02]  /*cc50*/  ISETP.GE.AND P0, PT, R3, R209, PT ;  /* 0x000000d10300720c */ /* 0x000fe40003f06270 */
[----:B-1----:R-:W-:Y:S02]  /*cc60*/  FSEL R134, R4, -INF , !P2 ;  /* 0xff80000004867808 */ /* 0x002fe40005000000 */
[C---:B------:R-:W-:Y:S02]  /*cc70*/  ISETP.GE.AND P2, PT, R132.reuse, R211, PT ;  /* 0x000000d38400720c */ /* 0x040fe40003f46270 */
[----:B------:R-:W-:Y:S02]  /*cc80*/  ISETP.GE.OR P1, PT, R133, R210, !P1 ;  /* 0x000000d28500720c */ /* 0x000fe40004f26670 */
[----:B------:R-:W-:Y:S02]  /*cc90*/  IADD3 R4, R3, 0x10, RZ ;  /* 0x0000001003047810 */ /* 0x000fe40007ffe0ff */
[----:B------:R-:W-:Y:S02]  /*cca0*/  FSEL R144, R5, -INF , !P6 ;  /* 0xff80000005907808 */ /* 0x000fe40007000000 */
[C---:B------:R-:W-:Y:S02]  /*ccb0*/  IADD3 R5, R3.reuse, 0x11, RZ ;  /* 0x0000001103057810 */ /* 0x040fe40007ffe0ff */
[----:B------:R-:W-:Y:S02]  /*ccc0*/  ISETP.GE.OR P0, PT, R3, R208, !P0 ;  /* 0x000000d00300720c */ /* 0x000fe40004706670 */
[----:B------:R-:W-:Y:S02]  /*ccd0*/  ISETP.GE.OR P2, PT, R132, R210, !P2 ;  /* 0x000000d28400720c */ /* 0x000fe40005746670 */
[----:B------:R-:W-:Y:S02]  /*cce0*/  FSEL R7, R7, -INF , !P5 ;  /* 0xff80000007077808 */ /* 0x000fe40006800000 */
[-C--:B------:R-:W-:Y:S02]  /*ccf0*/  ISETP.GE.AND P4, PT, R133, R209.reuse, PT ;  /* 0x000000d18500720c */ /* 0x080fe40003f86270 */
[----:B------:R-:W-:Y:S02]  /*cd00*/  FSEL R137, R6, -INF , !P0 ;  /* 0xff80000006897808 */ /* 0x000fe40004000000 */
[----:B------:R-:W-:Y:S02]  /*cd10*/  ISETP.GE.AND P0, PT, R132, R209, PT ;  /* 0x000000d18400720c */ /* 0x000fe40003f06270 */
[C---:B------:R-:W-:Y:S02]  /*cd20*/  ISETP.GE.AND P5, PT, R4.reuse, R211, PT ;  /* 0x000000d30400720c */ /* 0x040fe40003fa6270 */
[----:B------:R-:W-:Y:S02]  /*cd30*/  ISETP.GE.AND P6, PT, R4, R209, PT ;  /* 0x000000d10400720c */ /* 0x000fe40003fc6270 */
[----:B------:R-:W-:Y:S02]  /*cd40*/  FSEL R138, R8, -INF , !P1 ;  /* 0xff800000088a7808 */ /* 0x000fe40004800000 */
[----:B------:R-:W-:Y:S02]  /*cd50*/  ISETP.GE.AND P1, PT, R5, R211, PT ;  /* 0x000000d30500720c */ /* 0x000fe40003f26270 */
[----:B------:R-:W-:Y:S02]  /*cd60*/  FSEL R136, R9, -INF , !P2 ;  /* 0xff80000009887808 */ /* 0x000fe40005000000 */
[----:B------:R-:W-:Y:S02]  /*cd70*/  FMNMX.FTZ R9, R134, R2, !PT ;  /* 0x0000000286097209 */ /* 0x000fe40007810000 */
[C---:B------:R-:W-:Y:S02]  /*cd80*/  ISETP.GE.OR P5, PT, R4.reuse, R210, !P5 ;  /* 0x000000d20400720c */ /* 0x040fe40006fa6670 */
[----:B------:R-:W-:Y:S02]  /*cd90*/  ISETP.GE.OR P6, PT, R4, R208, !P6 ;  /* 0x000000d00400720c */ /* 0x000fe400077c6670 */
[----:B------:R-:W-:Y:S02]  /*cda0*/  ISETP.GE.OR P1, PT, R5, R210, !P1 ;  /* 0x000000d20500720c */ /* 0x000fe40004f26670 */
[-C--:B------:R-:W-:Y:S02]  /*cdb0*/  ISETP.GE.OR P4, PT, R133, R208.reuse, !P4 ;  /* 0x000000d08500720c */ /* 0x080fe40006786670 */
[-C--:B------:R-:W-:Y:S02]  /*cdc0*/  ISETP.GE.OR P0, PT, R132, R208.reuse, !P0 ;  /* 0x000000d08400720c */ /* 0x080fe40004706670 */
[----:B------:R-:W-:Y:S02]  /*cdd0*/  ISETP.GE.AND P2, PT, R5, R209, PT ;  /* 0x000000d10500720c */ /* 0x000fe40003f46270 */
[C---:B------:R-:W-:Y:S02]  /*cde0*/  IADD3 R4, R3.reuse, 0x18, RZ ;  /* 0x0000001803047810 */ /* 0x040fe40007ffe0ff */
[----:B------:R-:W-:Y:S02]  /*cdf0*/  IADD3 R6, R3, 0x19, RZ ;  /* 0x0000001903067810 */ /* 0x000fe40007ffe0ff */
[----:B------:R-:W-:Y:S02]  /*ce00*/  FMNMX.FTZ R9, R144, R9, !PT ;  /* 0x0000000990097209 */ /* 0x000fe40007810000 */
[----:B------:R-:W-:Y:S02]  /*ce10*/  FSEL R170, R12, -INF , !P5 ;  /* 0xff8000000caa7808 */ /* 0x000fe40006800000 */
[----:B------:R-:W-:Y:S02]  /*ce20*/  FSEL R162, R13, -INF , !P1 ;  /* 0xff8000000da27808 */ /* 0x000fe40004800000 */
[----:B------:R-:W-:Y:S02]  /*ce30*/  ISETP.GE.OR P2, PT, R5, R208, !P2 ;  /* 0x000000d00500720c */ /* 0x000fe40005746670 */
[----:B------:R-:W-:Y:S02]  /*ce40*/  FSEL R11, R11, -INF , !P0 ;  /* 0xff8000000b0b7808 */ /* 0x000fe40004000000 */
[----:B------:R-:W-:Y:S02]  /*ce50*/  FSEL R5, R10, -INF , !P4 ;  /* 0xff8000000a057808 */ /* 0x000fe40006000000 */
[C---:B------:R-:W-:Y:S02]  /*ce60*/  ISETP.GE.AND P0, PT, R4.reuse, R211, PT ;  /* 0x000000d30400720c */ /* 0x040fe40003f06270 */
[----:B------:R-:W-:Y:S02]  /*ce70*/  ISETP.GE.AND P4, PT, R4, R209, PT ;  /* 0x000000d10400720c */ /* 0x000fe40003f86270 */
[C---:B------:R-:W-:Y:S02]  /*ce80*/  ISETP.GE.AND P5, PT, R6.reuse, R211, PT ;  /* 0x000000d30600720c */ /* 0x040fe40003fa6270 */
[----:B------:R-:W-:Y:S02]  /*ce90*/  ISETP.GE.AND P1, PT, R6, R209, PT ;  /* 0x000000d10600720c */ /* 0x000fe40003f26270 */
[----:B------:R-:W-:Y:S02]  /*cea0*/  FMNMX.FTZ R9, R138, R9, !PT ;  /* 0x000000098a097209 */ /* 0x000fe40007810000 */
[C---:B------:R-:W-:Y:S02]  /*ceb0*/  ISETP.GE.OR P0, PT, R4.reuse, R210, !P0 ;  /* 0x000000d20400720c */ /* 0x040fe40004706670 */
[----:B------:R-:W-:Y:S02]  /*cec0*/  ISETP.GE.OR P4, PT, R4, R208, !P4 ;  /* 0x000000d00400720c */ /* 0x000fe40006786670 */
[C---:B------:R-:W-:Y:S02]  /*ced0*/  ISETP.GE.OR P5, PT, R6.reuse, R210, !P5 ;  /* 0x000000d20600720c */ /* 0x040fe40006fa6670 */
[----:B------:R-:W-:Y:S02]  /*cee0*/  ISETP.GE.OR P1, PT, R6, R208, !P1 ;  /* 0x000000d00600720c */ /* 0x000fe40004f26670 */
[C---:B------:R-:W-:Y:S02]  /*cef0*/  IADD3 R4, R3.reuse, 0x20, RZ ;  /* 0x0000002003047810 */ /* 0x040fe40007ffe0ff */
[----:B------:R-:W-:Y:S02]  /*cf00*/  IADD3 R6, R3, 0x21, RZ ;  /* 0x0000002103067810 */ /* 0x000fe40007ffe0ff */
[----:B------:R-:W-:Y:S02]  /*cf10*/  FMNMX.FTZ R10, R137, R0, !PT ;  /* 0x00000000890a7209 */ /* 0x000fe40007810000 */
[----:B------:R-:W-:Y:S02]  /*cf20*/  FMNMX.FTZ R9, R136, R9, !PT ;  /* 0x0000000988097209 */ /* 0x000fe40007810000 */
[----:B------:R-:W-:Y:S02]  /*cf30*/  FSEL R161, R15, -INF , !P2 ;  /* 0xff8000000fa17808 */ /* 0x000fe40005000000 */
[----:B------:R-:W-:Y:S02]  /*cf40*/  FSEL R142, R16, -INF , !P0 ;  /* 0xff800000108e7808 */ /* 0x000fe40004000000 */
[----:B------:R-:W-:Y:S02]  /*cf50*/  FSEL R140, R17, -INF , !P5 ;  /* 0xff800000118c7808 */ /* 0x000fe40006800000 */
[----:B------:R-:W-:Y:S02]  /*cf60*/  FMNMX.FTZ R10, R7, R10, !PT ;  /* 0x0000000a070a7209 */ /* 0x000fe40007810000 */
[-C--:B------:R-:W-:Y:S02]  /*cf70*/  ISETP.GE.AND P2, PT, R4, R211.reuse, PT ;  /* 0x000000d30400720c */ /* 0x080fe40003f46270 */
[C---:B------:R-:W-:Y:S02]  /*cf80*/  ISETP.GE.AND P0, PT, R6.reuse, R211, PT ;  /* 0x000000d30600720c */ /* 0x040fe40003f06270 */
[----:B------:R-:W-:Y:S02]  /*cf90*/  ISETP.GE.AND P5, PT, R6, R209, PT ;  /* 0x000000d10600720c */ /* 0x000fe40003fa6270 */
[----:B------:R-:W-:Y:S02]  /*cfa0*/  FMNMX.FTZ R9, R170, R9, !PT ;  /* 0x00000009aa097209 */ /* 0x000fe40007810000 */
[-C--:B------:R-:W-:Y:S02]  /*cfb0*/  ISETP.GE.OR P2, PT, R4, R210.reuse, !P2 ;  /* 0x000000d20400720c */ /* 0x080fe40005746670 */
[C---:B------:R-:W-:Y:S02]  /*cfc0*/  ISETP.GE.OR P0, PT, R6.reuse, R210, !P0 ;  /* 0x000000d20600720c */ /* 0x040fe40004706670 */
[----:B------:R-:W-:Y:S02]  /*cfd0*/  ISETP.GE.OR P5, PT, R6, R208, !P5 ;  /* 0x000000d00600720c */ /* 0x000fe40006fa6670 */
[----:B------:R-:W-:Y:S02]  /*cfe0*/  IADD3 R6, R3, 0x29, RZ ;  /* 0x0000002903067810 */ /* 0x000fe40007ffe0ff */
[----:B------:R-:W-:Y:S02]  /*cff0*/  FMNMX.FTZ R10, R5, R10, !PT ;  /* 0x0000000a050a7209 */ /* 0x000fe40007810000 */
[----:B------:R-:W-:Y:S02]  /*d000*/  FSEL R163, R14, -INF , !P6 ;  /* 0xff8000000ea37808 */ /* 0x000fe40007000000 */
[----:B------:R-:W-:Y:S02]  /*d010*/  FMNMX.FTZ R9, R162, R9, !PT ;  /* 0x00000009a2097209 */ /* 0x000fe40007810000 */
[----:B------:R-:W-:Y:S02]  /*d020*/  ISETP.GE.AND P6, PT, R4, R209, PT ;  /* 0x000000d10400720c */ /* 0x000fe40003fc6270 */
[----:B------:R-:W-:Y:S02]  /*d030*/  FSEL R160, R20, -INF , !P2 ;  /* 0xff80000014a07808 */ /* 0x000fe40005000000 */
[----:B------:R-:W-:Y:S02]  /*d040*/  FSEL R158, R21, -INF , !P0 ;  /* 0xff800000159e7808 */ /* 0x000fe40004000000 */
[----:B------:R-:W-:Y:S02]  /*d050*/  FMNMX.FTZ R10, R11, R10, !PT ;  /* 0x0000000a0b0a7209 */ /* 0x000fe40007810000 */
[C---:B------:R-:W-:Y:S02]  /*d060*/  ISETP.GE.AND P2, PT, R6.reuse, R211, PT ;  /* 0x000000d30600720c */ /* 0x040fe40003f46270 */
[----:B------:R-:W-:Y:S02]  /*d070*/  ISETP.GE.AND P0, PT, R6, R209, PT ;  /* 0x000000d10600720c */ /* 0x000fe40003f06270 */
[----:B------:R-:W-:Y:S02]  /*d080*/  FMNMX.FTZ R9, R142, R9, !PT ;  /* 0x000000098e097209 */ /* 0x000fe40007810000 */
[----:B------:R-:W-:Y:S02]  /*d090*/  ISETP.GE.OR P6, PT, R4, R208, !P6 ;  /* 0x000000d00400720c */ /* 0x000fe400077c6670 */
[----:B------:R-:W-:Y:S02]  /*d0a0*/  IADD3 R4, R3, 0x28, RZ ;  /* 0x0000002803047810 */ /* 0x000fe40007ffe0ff */
[----:B------:R-:W-:Y:S02]  /*d0b0*/  FMNMX.FTZ R10, R163, R10, !PT ;  /* 0x0000000aa30a7209 */ /* 0x000fe40007810000 */
[C---:B------:R-:W-:Y:S02]  /*d0c0*/  ISETP.GE.OR P2, PT, R6.reuse, R210, !P2 ;  /* 0x000000d20600720c */ /* 0x040fe40005746670 */
[----:B------:R-:W-:Y:S02]  /*d0d0*/  ISETP.GE.OR P0, PT, R6, R208, !P0 ;  /* 0x000000d00600720c */ /* 0x000fe40004706670 */
[----:B------:R-:W-:Y:S02]  /*d0e0*/  IADD3 R6, R3, 0x31, RZ ;  /* 0x0000003103067810 */ /* 0x000fe40007ffe0ff */
[----:B------:R-:W-:Y:S02]  /*d0f0*/  FSEL R143, R18, -INF , !P4 ;  /* 0xff800000128f7808 */ /* 0x000fe40006000000 */
[----:B------:R-:W-:Y:S02]  /*d100*/  FMNMX.FTZ R9, R140, R9, !PT ;  /* 0x000000098c097209 */ /* 0x000fe40007810000 */
[C---:B------:R-:W-:Y:S02]  /*d110*/  ISETP.GE.AND P4, PT, R4.reuse, R211, PT ;  /* 0x000000d30400720c */ /* 0x040fe40003f86270 */
[----:B------:R-:W-:Y:S02]  /*d120*/  FSEL R141, R19, -INF , !P1 ;  /* 0xff800000138d7808 */ /* 0x000fe40004800000 */
[----:B------:R-:W-:Y:S02]  /*d130*/  FSEL R154, R25, -INF , !P2 ;  /* 0xff800000199a7808 */ /* 0x000fe40005000000 */
[----:B------:R-:W-:Y:S02]  /*d140*/  FMNMX.FTZ R10, R161, R10, !PT ;  /* 0x0000000aa10a7209 */ /* 0x000fe40007810000 */
[----:B------:R-:W-:Y:S02]  /*d150*/  ISETP.GE.AND P1, PT, R4, R209, PT ;  /* 0x000000d10400720c */ /* 0x000fe40003f26270 */
[----:B------:R-:W-:Y:S02]  /*d160*/  ISETP.GE.AND P2, PT, R6, R211, PT ;  /* 0x000000d30600720c */ /* 0x000fe40003f46270 */
[----:B------:R-:W-:Y:S02]  /*d170*/  FMNMX.FTZ R9, R160, R9, !PT ;  /* 0x00000009a0097209 */ /* 0x000fe40007810000 */
[C---:B------:R-:W-:Y:S02]  /*d180*/  ISETP.GE.OR P4, PT, R4.reuse, R210, !P4 ;  /* 0x000000d20400720c */ /* 0x040fe40006786670 */
[----:B------:R-:W-:Y:S02]  /*d190*/  IADD3 R8, R3, 0x30, RZ ;  /* 0x0000003003087810 */ /* 0x000fe40007ffe0ff */
[----:B------:R-:W-:Y:S02]  /*d1a0*/  FMNMX.FTZ R10, R143, R10, !PT ;  /* 0x0000000a8f0a7209 */ /* 0x000fe40007810000 */
[----:B------:R-:W-:Y:S02]  /*d1b0*/  ISETP.GE.OR P1, PT, R4, R208, !P1 ;  /* 0x000000d00400720c */ /* 0x000fe40004f26670 */
[----:B------:R-:W-:Y:S02]  /*d1c0*/  ISETP.GE.OR P2, PT, R6, R210, !P2 ;  /* 0x000000d20600720c */ /* 0x000fe40005746670 */
[C---:B------:R-:W-:Y:S02]  /*d1d0*/  IADD3 R4, R3.reuse, 0x38, RZ ;  /* 0x0000003803047810 */ /* 0x040fe40007ffe0ff */
[----:B------:R-:W-:Y:S02]  /*d1e0*/  IADD3 R3, R3, 0x39, RZ ;  /* 0x0000003903037810 */ /* 0x000fe40007ffe0ff */
[----:B------:R-:W-:Y:S02]  /*d1f0*/  FSEL R156, R24, -INF , !P4 ;  /* 0xff800000189c7808 */ /* 0x000fe40006000000 */
[----:B------:R-:W-:Y:S02]  /*d200*/  FMNMX.FTZ R9, R158, R9, !PT ;  /* 0x000000099e097209 */ /* 0x000fe40007810000 */
[-C--:B------:R-:W-:Y:S02]  /*d210*/  ISETP.GE.AND P4, PT, R8, R211.reuse, PT ;  /* 0x000000d30800720c */ /* 0x080fe40003f86270 */
[----:B------:R-:W-:Y:S02]  /*d220*/  FSEL R150, R29, -INF , !P2 ;  /* 0xff8000001d967808 */ /* 0x000fe40005000000 */
[----:B------:R-:W-:Y:S02]  /*d230*/  FSEL R159, R22, -INF , !P6 ;  /* 0xff800000169f7808 */ /* 0x000fe40007000000 */
[----:B------:R-:W-:Y:S02]  /*d240*/  FMNMX.FTZ R10, R141, R10, !PT ;  /* 0x0000000a8d0a7209 */ /* 0x000fe40007810000 */
[----:B------:R-:W-:Y:S02]  /*d250*/  ISETP.GE.AND P2, PT, R3, R211, PT ;  /* 0x000000d30300720c */ /* 0x000fe40003f46270 */
[----:B------:R-:W-:Y:S02]  /*d260*/  FMNMX.FTZ R9, R156, R9, !PT ;  /* 0x000000099c097209 */ /* 0x000fe40007810000 */
[----:B------:R-:W-:Y:S02]  /*d270*/  ISETP.GE.OR P4, PT, R8, R210, !P4 ;  /* 0x000000d20800720c */ /* 0x000fe40006786670 */
[----:B------:R-:W-:Y:S02]  /*d280*/  FSEL R157, R23, -INF , !P5 ;  /* 0xff800000179d7808 */ /* 0x000fe40006800000 */
[----:B------:R-:W-:Y:S01]  /*d290*/  FMNMX.FTZ R10, R159, R10, !PT ;  /* 0x0000000a9f0a7209 */ /* 0x000fe20007810000 */
[----:B------:R-:W-:Y:S01]  /*d2a0*/  LDSM.16.MT88.4 R20, [R186+0xc000] ;  /* 0x00c00000ba14783b */ /* 0x000fe20000004200 */
[----:B------:R-:W-:Y:S02]  /*d2b0*/  ISETP.GE.OR P2, PT, R3, R210, !P2 ;  /* 0x000000d20300720c */ /* 0x000fe40005746670 */
[----:B------:R-:W-:Y:S02]  /*d2c0*/  FSEL R152, R28, -INF , !P4 ;  /* 0xff8000001c987808 */ /* 0x000fe40006000000 */
[----:B------:R-:W-:Y:S02]  /*d2d0*/  FMNMX.FTZ R9, R154, R9, !PT ;  /* 0x000000099a097209 */ /* 0x000fe40007810000 */
[----:B------:R-:W-:Y:S02]  /*d2e0*/  ISETP.GE.AND P4, PT, R4, R211, PT ;  /* 0x000000d30400720c */ /* 0x000fe40003f86270 */
[----:B------:R-:W-:Y:S02]  /*d2f0*/  FSEL R146, R33, -INF , !P2 ;  /* 0xff80000021927808 */ /* 0x000fe40005000000 */
[----:B------:R-:W-:Y:S02]  /*d300*/  FSEL R155, R26, -INF , !P1 ;  /* 0xff8000001a9b7808 */ /* 0x000fe40004800000 */
[----:B------:R-:W-:Y:S02]  /*d310*/  FMNMX.FTZ R10, R157, R10, !PT ;  /* 0x0000000a9d0a7209 */ /* 0x000fe40007810000 */
[----:B------:R-:W-:Y:S02]  /*d320*/  ISETP.GE.AND P2, PT, R8, R209, PT ;  /* 0x000000d10800720c */ /* 0x000fe40003f46270 */
[----:B------:R-:W-:Y:S02]  /*d330*/  FMNMX.FTZ R9, R152, R9, !PT ;  /* 0x0000000998097209 */ /* 0x000fe40007810000 */
[----:B------:R-:W-:Y:S02]  /*d340*/  ISETP.GE.OR P4, PT, R4, R210, !P4 ;  /* 0x000000d20400720c */ /* 0x000fe40006786670 */
[----:B------:R-:W-:Y:S02]  /*d350*/  FSEL R153, R27, -INF , !P0 ;  /* 0xff8000001b997808 */ /* 0x000fe40004000000 */
[----:B------:R-:W-:Y:S02]  /*d360*/  ISETP.GE.OR P1, PT, R8, R208, !P2 ;  /* 0x000000d00800720c */ /* 0x000fe40005726670 */
[----:B------:R-:W-:Y:S02]  /*d370*/  FMNMX.FTZ R8, R155, R10, !PT ;  /* 0x0000000a9b087209 */ /* 0x000fe40007810000 */
[----:B------:R-:W-:Y:S02]  /*d380*/  ISETP.GE.AND P2, PT, R6, R209, PT ;  /* 0x000000d10600720c */ /* 0x000fe40003f46270 */
[----:B------:R-:W-:Y:S02]  /*d390*/  FSEL R148, R32, -INF , !P4 ;  /* 0xff80000020947808 */ /* 0x000fe40006000000 */
[----:B------:R-:W-:Y:S02]  /*d3a0*/  FMNMX.FTZ R9, R150, R9, !PT ;  /* 0x0000000996097209 */ /* 0x000fe40007810000 */
[----:B------:R-:W-:Y:S02]  /*d3b0*/  FSEL R149, R30, -INF , !P1 ;  /* 0xff8000001e957808 */ /* 0x000fe40004800000 */
[----:B------:R-:W-:Y:S02]  /*d3c0*/  FMNMX.FTZ R8, R153, R8, !PT ;  /* 0x0000000899087209 */ /* 0x000fe40007810000 */
[----:B------:R-:W-:Y:S02]  /*d3d0*/  ISETP.GE.OR P2, PT, R6, R208, !P2 ;  /* 0x000000d00600720c */ /* 0x000fe40005746670 */
[----:B------:R-:W-:Y:S02]  /*d3e0*/  ISETP.GE.AND P0, PT, R4, R209, PT ;  /* 0x000000d10400720c */ /* 0x000fe40003f06270 */
        /* <DEDUP_REMOVED lines=43> */
[----:B------:R-:W-:Y:S01]  /*d6a0*/  ISETP.GT.AND P0, PT, R203, R196, PT ;  /* 0x000000c4cb00720c */ /* 0x000fe20003f04270 */
[----:B------:R-:W-:Y:S02]  /*d6b0*/  FMUL.FTZ R2, R4, c[0x0][0x23c] ;  /* 0x00008f0004027a20 */ /* 0x000fe40000410000 */
[----:B------:R-:W-:Y:S01]  /*d6c0*/  FADD.FTZ R5, -R5, R0 ;  /* 0x0000000005057221 */ /* 0x000fe20000010100 */
[----:B------:R-:W-:Y:S01]  /*d6d0*/  MUFU.EX2 R169, R169 ;  /* 0x000000a900a97308 */ /* 0x000fe20000000800 */
[--C-:B------:R-:W-:Y:S02]  /*d6e0*/  FFMA.FTZ R223, R140, c[0x0][0x23c], -R151.reuse ;  /* 0x00008f008cdf7a23 */ /* 0x100fe40000010897 */
[----:B------:R-:W-:Y:S02]  /*d6f0*/  FMUL.FTZ R0, R5, c[0x0][0x23c] ;  /* 0x00008f0005007a20 */ /* 0x000fe40000410000 */
[--C-:B------:R-:W-:Y:S02]  /*d700*/  FFMA.FTZ R218, R163, c[0x0][0x23c], -R144.reuse ;  /* 0x00008f00a3da7a23 */ /* 0x100fe40000010890 */
[--C-:B------:R-:W-:Y:S02]  /*d710*/  FFMA.FTZ R225, R161, c[0x0][0x23c], -R144.reuse ;  /* 0x00008f00a1e17a23 */ /* 0x100fe40000010890 */
[--C-:B------:R-:W-:Y:S01]  /*d720*/  FFMA.FTZ R222, R143, c[0x0][0x23c], -R144.reuse ;  /* 0x00008f008fde7a23 */ /* 0x100fe20000010890 */
[----:B------:R-:W2:Y:S01]  /*d730*/  MUFU.EX2 R2, R2 ;  /* 0x0000000200027308 */ /* 0x000ea20000000800 */
[--C-:B------:R-:W-:Y:S02]  /*d740*/  FFMA.FTZ R227, R141, c[0x0][0x23c], -R144.reuse ;  /* 0x00008f008de37a23 */ /* 0x100fe40000010890 */
[----:B------:R-:W-:Y:S01]  /*d750*/  LDSM.16.MT88.4 R140, [R185+0xe800] ;  /* 0x00e80000b98c783b */ /* 0x000fe20000004200 */
[----:B-1----:R-:W-:Y:S01]  /*d760*/  F2FP.BF16.PACK_AB R136, R134, R135 ;  /* 0x000000878688723e */ /* 0x002fe200000010ff */
[--C-:B------:R-:W-:Y:S02]  /*d770*/  FFMA.FTZ R224, R160, c[0x0][0x23c], -R151.reuse ;  /* 0x00008f00a0e07a23 */ /* 0x100fe40000010897 */
[--C-:B------:R-:W-:Y:S02]  /*d780*/  FFMA.FTZ R229, R158, c[0x0][0x23c], -R151.reuse ;  /* 0x00008f009ee57a23 */ /* 0x100fe40000010897 */
[--C-:B------:R-:W-:Y:S01]  /*d790*/  FFMA.FTZ R226, R156, c[0x0][0x23c], -R151.reuse ;  /* 0x00008f009ce27a23 */ /* 0x100fe20000010897 */
[----:B------:R-:W1:Y:S01]  /*d7a0*/  MUFU.EX2 R0, R0 ;  /* 0x0000000000007308 */ /* 0x000e620000000800 */
[----:B------:R-:W-:Y:S01]  /*d7b0*/  LDSM.16.MT88.4 R160, [R188+0x11800] ;  /* 0x01180000bca0783b */ /* 0x000fe20000004200 */
[--C-:B------:R-:W-:Y:S02]  /*d7c0*/  FFMA.FTZ R231, R154, c[0x0][0x23c], -R151.reuse ;  /* 0x00008f009ae77a23 */ /* 0x100fe40000010897 */
[--C-:B------:R-:W-:Y:S02]  /*d7d0*/  FFMA.FTZ R228, R159, c[0x0][0x23c], -R144.reuse ;  /* 0x00008f009fe47a23 */ /* 0x100fe40000010890 */
[--C-:B------:R-:W-:Y:S02]  /*d7e0*/  FFMA.FTZ R233, R157, c[0x0][0x23c], -R144.reuse ;  /* 0x00008f009de97a23 */ /* 0x100fe40000010890 */
[--C-:B------:R-:W-:Y:S01]  /*d7f0*/  FFMA.FTZ R230, R155, c[0x0][0x23c], -R144.reuse ;  /* 0x00008f009be67a23 */ /* 0x100fe20000010890 */
[----:B------:R-:W-:Y:S01]  /*d800*/  LDSM.16.MT88.4 R156, [R184+0xf800] ;  /* 0x00f80000b89c783b */ /* 0x000fe20000004200 */
[----:B------:R-:W3:Y:S01]  /*d810*/  MUFU.EX2 R168, R168 ;  /* 0x000000a800a87308 */ /* 0x000ee20000000800 */
[--C-:B------:R-:W-:Y:S02]  /*d820*/  FFMA.FTZ R235, R153, c[0x0][0x23c], -R144.reuse ;  /* 0x00008f0099eb7a23 */ /* 0x100fe40000010890 */
[--C-:B------:R-:W-:Y:S02]  /*d830*/  FFMA.FTZ R232, R152, c[0x0][0x23c], -R151.reuse ;  /* 0x00008f0098e87a23 */ /* 0x100fe40000010897 */
[C---:B--2---:R-:W-:Y:S02]  /*d840*/  FMUL.FTZ R4, R2.reuse, R128 ;  /* 0x0000008002047220 */ /* 0x044fe40000410000 */
[C---:B------:R-:W-:Y:S01]  /*d850*/  FMUL.FTZ R5, R2.reuse, R129 ;  /* 0x0000008102057220 */ /* 0x040fe20000410000 */
[----:B------:R-:W-:Y:S01]  /*d860*/  LDSM.16.MT88.4 R152, [R185+0xf800] ;  /* 0x00f80000b998783b */ /* 0x000fe20000004200 */
[C---:B------:R-:W-:Y:S01]  /*d870*/  FMUL.FTZ R8, R2.reuse, R124 ;  /* 0x0000007c02087220 */ /* 0x040fe20000410000 */
[----:B------:R-:W-:Y:S01]  /*d880*/  MUFU.EX2 R167, R167 ;  /* 0x000000a700a77308 */ /* 0x000fe20000000800 */
[C---:B------:R-:W-:Y:S02]  /*d890*/  FMUL.FTZ R9, R2.reuse, R125 ;  /* 0x0000007d02097220 */ /* 0x040fe40000410000 */
[----:B------:R-:W-:Y:S02]  /*d8a0*/  FMUL.FTZ R16, R2, R116 ;  /* 0x0000007402107220 */ /* 0x000fe40000410000 */
[C---:B-1----:R-:W-:Y:S02]  /*d8b0*/  FMUL.FTZ R6, R0.reuse, R130 ;  /* 0x0000008200067220 */ /* 0x042fe40000410000 */
[C---:B------:R-:W-:Y:S02]  /*d8c0*/  FMUL.FTZ R7, R0.reuse, R131 ;  /* 0x0000008300077220 */ /* 0x040fe40000410000 */
[C---:B------:R-:W-:Y:S01]  /*d8d0*/  FMUL.FTZ R10, R0.reuse, R126 ;  /* 0x0000007e000a7220 */ /* 0x040fe20000410000 */
[----:B------:R-:W1:Y:S01]  /*d8e0*/  MUFU.EX2 R166, R166 ;  /* 0x000000a600a67308 */ /* 0x000e620000000800 */
[----:B------:R-:W-:Y:S01]  /*d8f0*/  FMUL.FTZ R11, R0, R127 ;  /* 0x0000007f000b7220 */ /* 0x000fe20000410000 */
[----:B------:R-:W-:Y:S01]  /*d900*/  LDSM.16.MT88.4 R128, [R186+0xe800] ;  /* 0x00e80000ba80783b */ /* 0x000fe20000004200 */
[----:B------:R-:W-:Y:S01]  /*d910*/  FMUL.FTZ R17, R2, R117 ;  /* 0x0000007502117220 */ /* 0x000fe20000410000 */
[----:B---3--:R-:W-:Y:S01]  /*d920*/  F2FP.BF16.PACK_AB R138, R168, R169 ;  /* 0x000000a9a88a723e */ /* 0x008fe200000010ff */
[C---:B------:R-:W-:Y:S02]  /*d930*/  FMUL.FTZ R18, R0.reuse, R118 ;  /* 0x0000007600127220 */ /* 0x040fe40000410000 */
[----:B------:R-:W-:Y:S02]  /*d940*/  FMUL.FTZ R19, R0, R119 ;  /* 0x0000007700137220 */ /* 0x000fe40000410000 */
[C---:B------:R-:W-:Y:S01]  /*d950*/  FMUL.FTZ R24, R2.reuse, R108 ;  /* 0x0000006c02187220 */ /* 0x040fe20000410000 */
[----:B------:R-:W-:Y:S01]  /*d960*/  MUFU.EX2 R165, R165 ;  /* 0x000000a500a57308 */ /* 0x000fe20000000800 */
[----:B------:R-:W-:Y:S01]  /*d970*/  LDSM.16.MT88.4 R116, [R185+0xc800] ;  /* 0x00c80000b974783b */ /* 0x000fe20000004200 */
[----:B------:R-:W-:Y:S02]  /*d980*/  FMUL.FTZ R25, R2, R109 ;  /* 0x0000006d02197220 */ /* 0x000fe40000410000 */
[C---:B------:R-:W-:Y:S02]  /*d990*/  FMUL.FTZ R26, R0.reuse, R110 ;  /* 0x0000006e001a7220 */ /* 0x040fe40000410000 */
[----:B------:R-:W-:Y:S02]  /*d9a0*/  FMUL.FTZ R27, R0, R111 ;  /* 0x0000006f001b7220 */ /* 0x000fe40000410000 */
[C---:B------:R-:W-:Y:S01]  /*d9b0*/  FMUL.FTZ R32, R2.reuse, R100 ;  /* 0x0000006402207220 */ /* 0x040fe20000410000 */
[----:B------:R-:W-:Y:S01]  /*d9c0*/  LDSM.16.MT88.4 R108, [R184+0xe000] ;  /* 0x00e00000b86c783b */ /* 0x000fe20000004200 */
[----:B------:R-:W2:Y:S01]  /*d9d0*/  MUFU.EX2 R164, R164 ;  /* 0x000000a400a47308 */ /* 0x000ea20000000800 */
[----:B------:R-:W-:Y:S02]  /*d9e0*/  FMUL.FTZ R33, R2, R101 ;  /* 0x0000006502217220 */ /* 0x000fe40000410000 */
[----:B------:R-:W-:Y:S01]  /*d9f0*/  FMUL.FTZ R34, R0, R102 ;  /* 0x0000006600227220 */ /* 0x000fe20000410000 */
[----:B-1----:R-:W-:Y:S01]  /*da00*/  F2FP.BF16.PACK_AB R137, R166, R167 ;  /* 0x000000a7a689723e */ /* 0x002fe200000010ff */
[----:B------:R-:W-:Y:S02]  /*da10*/  FMUL.FTZ R35, R0, R103 ;  /* 0x0000006700237220 */ /* 0x000fe40000410000 */
[----:B------:R-:W-:Y:S01]  /*da20*/  LDSM.16.MT88.4 R100, [R185+0xe000] ;  /* 0x00e00000b964783b */ /* 0x000fe20000004200 */
[--C-:B------:R-:W-:Y:S02]  /*da30*/  FFMA.FTZ R237, R150, c[0x0][0x23c], -R151.reuse ;  /* 0x00008f0096ed7a23 */ /* 0x100fe40000010897 */
[--C-:B------:R-:W-:Y:S01]  /*da40*/  FFMA.FTZ R234, R148, c[0x0][0x23c], -R151.reuse ;  /* 0x00008f0094ea7a23 */ /* 0x100fe20000010897 */
[----:B------:R-:W-:Y:S01]  /*da50*/  MUFU.EX2 R171, R171 ;  /* 0x000000ab00ab7308 */ /* 0x000fe20000000800 */
[--C-:B------:R-:W-:Y:S02]  /*da60*/  FFMA.FTZ R236, R149, c[0x0][0x23c], -R144.reuse ;  /* 0x00008f0095ec7a23 */ /* 0x100fe40000010890 */
[--C-:B------:R-:W-:Y:S01]  /*da70*/  FFMA.FTZ R241, R147, c[0x0][0x23c], -R144.reuse ;  /* 0x00008f0093f17a23 */ /* 0x100fe20000010890 */
[----:B------:R-:W-:Y:S01]  /*da80*/  LDSM.16.MT88.4 R124, [R188+0xe800] ;  /* 0x00e80000bc7c783b */ /* 0x000fe20000004200 */
[--C-:B------:R-:W-:Y:S02]  /*da90*/  FFMA.FTZ R238, R145, c[0x0][0x23c], -R144.reuse ;  /* 0x00008f0091ee7a23 */ /* 0x100fe40000010890 */
[----:B------:R-:W-:Y:S02]  /*daa0*/  FFMA.FTZ R144, R133, c[0x0][0x23c], -R144 ;  /* 0x00008f0085907a23 */ /* 0x000fe40000010890 */
[C---:B------:R-:W-:Y:S01]  /*dab0*/  FMUL.FTZ R36, R2.reuse, R36 ;  /* 0x0000002402247220 */ /* 0x040fe20000410000 */
[----:B------:R-:W-:Y:S01]  /*dac0*/  MUFU.EX2 R216, R216 ;  /* 0x000000d800d87308 */ /* 0x000fe20000000800 */
[----:B------:R-:W-:Y:S01]  /*dad0*/  FMUL.FTZ R37, R2, R37 ;  /* 0x0000002502257220 */ /* 0x000fe20000410000 */
[----:B--2---:R-:W-:Y:S01]  /*dae0*/  F2FP.BF16.PACK_AB R139, R164, R165 ;  /* 0x000000a5a48b723e */ /* 0x004fe200000010ff */
[C---:B------:R-:W-:Y:S02]  /*daf0*/  FMUL.FTZ R38, R0.reuse, R38 ;  /* 0x0000002600267220 */ /* 0x040fe40000410000 */
[----:B------:R-:W-:Y:S02]  /*db00*/  FMUL.FTZ R39, R0, R39 ;  /* 0x0000002700277220 */ /* 0x000fe40000410000 */
[C---:B------:R-:W-:Y:S02]  /*db10*/  FMUL.FTZ R40, R2.reuse, R40 ;  /* 0x0000002802287220 */ /* 0x040fe40000410000 */
[C---:B------:R-:W-:Y:S01]  /*db20*/  HMMA.16816.F32.BF16 R4, R136.reuse, R12, R4 ;  /* 0x0000000c8804723c */ /* 0x040fe20000041804 */
[----:B------:R1:W-:Y:S04]  /*db30*/  MUFU.EX2 R133, R144 ;  /* 0x0000009000857308 */ /* 0x0003e80000000800 */
[C---:B------:R-:W-:Y:S02]  /*db40*/  FMUL.FTZ R41, R2.reuse, R41 ;  /* 0x0000002902297220 */ /* 0x040fe40000410000 */
[C---:B------:R-:W-:Y:S01]  /*db50*/  FMUL.FTZ R12, R2.reuse, R120 ;  /* 0x00000078020c7220 */ /* 0x040fe20000410000 */
[C---:B------:R-:W-:Y:S03]  /*db60*/  HMMA.16816.F32.BF16 R8, R136.reuse, R14, R8 ;  /* 0x0000000e8808723c */ /* 0x040fe60000041808 */
[----:B------:R-:W-:Y:S01]  /*db70*/  MUFU.EX2 R223, R223 ;  /* 0x000000df00df7308 */ /* 0x000fe20000000800 */
[----:B------:R-:W-:Y:S02]  /*db80*/  FMUL.FTZ R13, R2, R121 ;  /* 0x00000079020d7220 */ /* 0x000fe40000410000 */
[C---:B------:R-:W-:Y:S02]  /*db90*/  FMUL.FTZ R42, R0.reuse, R42 ;  /* 0x0000002a002a7220 */ /* 0x040fe40000410000 */
[C---:B------:R-:W-:Y:S04]  /*dba0*/  FMUL.FTZ R14, R0.reuse, R122 ;  /* 0x0000007a000e7220 */ /* 0x040fe80000410000 */
[C---:B------:R-:W-:Y:S01]  /*dbb0*/  FMUL.FTZ R15, R0.reuse, R123 ;  /* 0x0000007b000f7220 */ /* 0x040fe20000410000 */
[----:B------:R-:W-:Y:S01]  /*dbc0*/  MUFU.EX2 R218, R218 ;  /* 0x000000da00da7308 */ /* 0x000fe20000000800 */
[----:B------:R-:W2:Y:S01]  /*dbd0*/  LDSM.16.MT88.4 R120, [R184+0xc000] ;  /* 0x00c00000b878783b */ /* 0x000ea20000004200 */
[----:B------:R-:W-:Y:S02]  /*dbe0*/  FMUL.FTZ R43, R0, R43 ;  /* 0x0000002b002b7220 */ /* 0x000fe40000410000 */
[C---:B------:R-:W-:Y:S02]  /*dbf0*/  FMUL.FTZ R44, R2.reuse, R44 ;  /* 0x0000002c022c7220 */ /* 0x040fe40000410000 */
[C---:B------:R-:W-:Y:S03]  /*dc00*/  HMMA.16816.F32.BF16 R12, R136.reuse, R20, R12 ;  /* 0x00000014880c723c */ /* 0x040fe6000004180c */
[----:B------:R-:W-:Y:S01]  /*dc10*/  FMUL.FTZ R45, R2, R45 ;  /* 0x0000002d022d7220 */ /* 0x000fe20000410000 */
[----:B------:R-:W3:Y:S01]  /*dc20*/  MUFU.EX2 R225, R225 ;  /* 0x000000e100e17308 */ /* 0x000ee20000000800 */
[----:B------:R-:W-:Y:S02]  /*dc30*/  FMUL.FTZ R46, R0, R46 ;  /* 0x0000002e002e7220 */ /* 0x000fe40000410000 */
[C---:B------:R-:W-:Y:S01]  /*dc40*/  FMUL.FTZ R20, R2.reuse, R112 ;  /* 0x0000007002147220 */ /* 0x040fe20000410000 */
[C---:B------:R-:W-:Y:S04]  /*dc50*/  HMMA.16816.F32.BF16 R16, R136.reuse, R22, R16 ;  /* 0x000000168810723c */ /* 0x040fe80000041810 */
[----:B------:R-:W-:Y:S02]  /*dc60*/  FMUL.FTZ R21, R2, R113 ;  /* 0x0000007102157220 */ /* 0x000fe40000410000 */
[C---:B------:R-:W-:Y:S01]  /*dc70*/  FMUL.FTZ R47, R0.reuse, R47 ;  /* 0x0000002f002f7220 */ /* 0x040fe20000410000 */
[----:B------:R-:W-:Y:S01]  /*dc80*/  MUFU.EX2 R222, R222 ;  /* 0x000000de00de7308 */ /* 0x000fe20000000800 */
[C---:B------:R-:W-:Y:S04]  /*dc90*/  FMUL.FTZ R22, R0.reuse, R114 ;  /* 0x0000007200167220 */ /* 0x040fe80000410000 */
[----:B------:R-:W-:Y:S02]  /*dca0*/  FMUL.FTZ R23, R0, R115 ;  /* 0x0000007300177220 */ /* 0x000fe40000410000 */
[----:B------:R-:W4:Y:S01]  /*dcb0*/  LDSM.16.MT88.4 R112, [R188+0xe000] ;  /* 0x00e00000bc70783b */ /* 0x000f220000004200 */
[C---:B------:R-:W-:Y:S02]  /*dcc0*/  FMUL.FTZ R48, R2.reuse, R48 ;  /* 0x0000003002307220 */ /* 0x040fe40000410000 */
[----:B------:R-:W-:Y:S01]  /*dcd0*/  FMUL.FTZ R49, R2, R49 ;  /* 0x0000003102317220 */ /* 0x000fe20000410000 */
[----:B------:R-:W-:Y:S01]  /*dce0*/  MUFU.EX2 R227, R227 ;  /* 0x000000e300e37308 */ /* 0x000fe20000000800 */
[C---:B------:R-:W-:Y:S03]  /*dcf0*/  HMMA.16816.F32.BF16 R20, R136.reuse, R28, R20 ;  /* 0x0000001c8814723c */ /* 0x040fe60000041814 */
[C---:B------:R-:W-:Y:S02]  /*dd00*/  FMUL.FTZ R50, R0.reuse, R50 ;  /* 0x0000003200327220 */ /* 0x040fe40000410000 */
        /* <DEDUP_REMOVED lines=9> */
[----:B------:R-:W5:Y:S01]  /*dda0*/  LDSM.16.MT88.4 R104, [R186+0xe000] ;  /* 0x00e00000ba68783b */ /* 0x000f620000004200 */
[----:B------:R-:W-:Y:S02]  /*ddb0*/  FMUL.FTZ R53, R2, R53 ;  /* 0x0000003502357220 */ /* 0x000fe40000410000 */
[C---:B------:R-:W-:Y:S02]  /*ddc0*/  FMUL.FTZ R54, R0.reuse, R54 ;  /* 0x0000003600367220 */ /* 0x040fe40000410000 */
[C---:B--2---:R-:W-:Y:S02]  /*ddd0*/  HMMA.16816.F32.BF16 R28, R136.reuse, R120, R28 ;  /* 0x00000078881c723c */ /* 0x044fe4000004181c */
[----:B------:R-:W-:Y:S01]  /*dde0*/  MUFU.EX2 R226, R226 ;  /* 0x000000e200e27308 */ /* 0x000fe20000000800 */
[----:B------:R-:W-:Y:S02]  /*ddf0*/  FMUL.FTZ R55, R0, R55 ;  /* 0x0000003700377220 */ /* 0x000fe40000410000 */
[C---:B------:R-:W-:Y:S02]  /*de00*/  FMUL.FTZ R56, R2.reuse, R56 ;  /* 0x0000003802387220 */ /* 0x040fe40000410000 */
[----:B------:R-:W-:Y:S01]  /*de10*/  FMUL.FTZ R57, R2, R57 ;  /* 0x0000003902397220 */ /* 0x000fe20000410000 */
[C---:B------:R-:W-:Y:S01]  /*de20*/  HMMA.16816.F32.BF16 R32, R136.reuse, R122, R32 ;  /* 0x0000007a8820723c */ /* 0x040fe20000041820 */
[----:B------:R-:W-:Y:S03]  /*de30*/  LDSM.16.MT88.4 R120, [R184+0xc800] ;  /* 0x00c80000b878783b */ /* 0x000fe60000004200 */
[C---:B------:R-:W-:Y:S01]  /*de40*/  FMUL.FTZ R58, R0.reuse, R58 ;  /* 0x0000003a003a7220 */ /* 0x040fe20000410000 */
[----:B------:R-:W-:Y:S01]  /*de50*/  MUFU.EX2 R231, R231 ;  /* 0x000000e700e77308 */ /* 0x000fe20000000800 */
[----:B------:R-:W-:Y:S02]  /*de60*/  FMUL.FTZ R59, R0, R59 ;  /* 0x0000003b003b7220 */ /* 0x000fe40000410000 */
[C---:B----4-:R-:W-:Y:S04]  /*de70*/  HMMA.16816.F32.BF16 R36, R136.reuse, R112, R36 ;  /* 0x000000708824723c */ /* 0x050fe80000041824 */
[C---:B------:R-:W-:Y:S02]  /*de80*/  FMUL.FTZ R60, R2.reuse, R60 ;  /* 0x0000003c023c7220 */ /* 0x040fe40000410000 */
[----:B------:R-:W-:Y:S01]  /*de90*/  FMUL.FTZ R61, R2, R61 ;  /* 0x0000003d023d7220 */ /* 0x000fe20000410000 */
[----:B------:R-:W-:Y:S01]  /*dea0*/  MUFU.EX2 R228, R228 ;  /* 0x000000e400e47308 */ /* 0x000fe20000000800 */
[C---:B------:R-:W-:Y:S01]  /*deb0*/  HMMA.16816.F32.BF16 R40, R136.reuse, R114, R40 ;  /* 0x000000728828723c */ /* 0x040fe20000041828 */
[----:B------:R-:W-:Y:S03]  /*dec0*/  LDSM.16.MT88.4 R112, [R188+0xc800] ;  /* 0x00c80000bc70783b */ /* 0x000fe60000004200 */
[C---:B------:R-:W-:Y:S02]  /*ded0*/  FMUL.FTZ R62, R0.reuse, R62 ;  /* 0x0000003e003e7220 */ /* 0x040fe40000410000 */
[----:B------:R-:W-:Y:S02]  /*dee0*/  FMUL.FTZ R63, R0, R63 ;  /* 0x0000003f003f7220 */ /* 0x000fe40000410000 */
[C---:B------:R-:W-:Y:S01]  /*def0*/  FMUL.FTZ R64, R2.reuse, R64 ;  /* 0x0000004002407220 */ /* 0x040fe20000410000 */
[----:B------:R-:W-:Y:S01]  /*df00*/  MUFU.EX2 R233, R233 ;  /* 0x000000e900e97308 */ /* 0x000fe20000000800 */
[C---:B-----5:R-:W-:Y:S03]  /*df10*/  HMMA.16816.F32.BF16 R44, R136.reuse, R104, R44 ;  /* 0x00000068882c723c */ /* 0x060fe6000004182c */
[----:B------:R-:W-:Y:S02]  /*df20*/  FMUL.FTZ R65, R2, R65 ;  /* 0x0000004102417220 */ /* 0x000fe40000410000 */
[C---:B------:R-:W-:Y:S02]  /*df30*/  FMUL.FTZ R66, R0.reuse, R66 ;  /* 0x0000004200427220 */ /* 0x040fe40000410000 */
[----:B------:R-:W-:Y:S01]  /*df40*/  FMUL.FTZ R67, R0, R67 ;  /* 0x0000004300437220 */ /* 0x000fe20000410000 */
[C---:B------:R-:W-:Y:S01]  /*df50*/  HMMA.16816.F32.BF16 R48, R136.reuse, R106, R48 ;  /* 0x0000006a8830723c */ /* 0x040fe20000041830 */
[----:B------:R-:W2:Y:S01]  /*df60*/  LDSM.16.MT88.4 R104, [R188+0x10000] ;  /* 0x01000000bc68783b */ /* 0x000ea20000004200 */
[----:B------:R-:W-:Y:S02]  /*df70*/  MUFU.EX2 R230, R230 ;  /* 0x000000e600e67308 */ /* 0x000fe40000000800 */
        /* <DEDUP_REMOVED lines=11> */
[C---:B------:R-:W-:Y:S04]  /*e030*/  HMMA.16816.F32.BF16 R60, R136.reuse, R108, R60 ;  /* 0x0000006c883c723c */ /* 0x040fe8000004183c */
[C---:B------:R-:W-:Y:S02]  /*e040*/  FMUL.FTZ R74, R0.reuse, R74 ;  /* 0x0000004a004a7220 */ /* 0x040fe40000410000 */
[----:B------:R-:W-:Y:S02]  /*e050*/  FMUL.FTZ R75, R0, R75 ;  /* 0x0000004b004b7220 */ /* 0x000fe40000410000 */
[C---:B------:R-:W-:Y:S01]  /*e060*/  HMMA.16816.F32.BF16 R64, R136.reuse, R110, R64 ;  /* 0x0000006e8840723c */ /* 0x040fe20000041840 */
[----:B------:R-:W5:Y:S01]  /*e070*/  LDSM.16.MT88.4 R108, [R185+0x10000] ;  /* 0x01000000b96c783b */ /* 0x000f620000004200 */
[----:B------:R-:W-:Y:S02]  /*e080*/  MUFU.EX2 R237, R237 ;  /* 0x000000ed00ed7308 */ /* 0x000fe40000000800 */
[C---:B------:R-:W-:Y:S02]  /*e090*/  FMUL.FTZ R84, R2.reuse, R84 ;  /* 0x0000005402547220 */ /* 0x040fe40000410000 */
[----:B------:R-:W-:Y:S02]  /*e0a0*/  FMUL.FTZ R85, R2, R85 ;  /* 0x0000005502557220 */ /* 0x000fe40000410000 */
[C---:B------:R-:W-:Y:S01]  /*e0b0*/  FMUL.FTZ R86, R0.reuse, R86 ;  /* 0x0000005600567220 */ /* 0x040fe20000410000 */
[C---:B--2---:R-:W-:Y:S03]  /*e0c0*/  HMMA.16816.F32.BF16 R68, R136.reuse, R104, R68 ;  /* 0x000000688844723c */ /* 0x044fe60000041844 */
[----:B------:R-:W-:Y:S01]  /*e0d0*/  FMUL.FTZ R87, R0, R87 ;  /* 0x0000005700577220 */ /* 0x000fe20000410000 */
[----:B------:R-:W-:Y:S01]  /*e0e0*/  MUFU.EX2 R234, R234 ;  /* 0x000000ea00ea7308 */ /* 0x000fe20000000800 */
[--C-:B------:R-:W-:Y:S02]  /*e0f0*/  FFMA.FTZ R170, R170, c[0x0][0x23c], -R151.reuse ;  /* 0x00008f00aaaa7a23 */ /* 0x100fe40000010897 */
[----:B------:R-:W-:Y:S01]  /*e100*/  FFMA.FTZ R151, R146, c[0x0][0x23c], -R151 ;  /* 0x00008f0092977a23 */ /* 0x000fe20000010897 */
[C---:B------:R-:W-:Y:S01]  /*e110*/  HMMA.16816.F32.BF16 R72, R136.reuse, R106, R72 ;  /* 0x0000006a8848723c */ /* 0x040fe20000041848 */
[----:B------:R-:W2:Y:S03]  /*e120*/  LDSM.16.MT88.4 R104, [R184+0x10000] ;  /* 0x01000000b868783b */ /* 0x000ea60000004200 */
[C---:B------:R-:W-:Y:S02]  /*e130*/  FMUL.FTZ R76, R2.reuse, R76 ;  /* 0x0000004c024c7220 */ /* 0x040fe40000410000 */
[----:B------:R-:W-:Y:S01]  /*e140*/  FMUL.FTZ R77, R2, R77 ;  /* 0x0000004d024d7220 */ /* 0x000fe20000410000 */
[----:B------:R-:W5:Y:S01]  /*e150*/  MUFU.EX2 R170, R170 ;  /* 0x000000aa00aa7308 */ /* 0x000f620000000800 */
[C---:B------:R-:W-:Y:S01]  /*e160*/  FMUL.FTZ R78, R0.reuse, R78 ;  /* 0x0000004e004e7220 */ /* 0x040fe20000410000 */
[----:B-1----:R-:W-:Y:S03]  /*e170*/  LDSM.16.MT88.4 R144, [R188+0xf800] ;  /* 0x00f80000bc90783b */ /* 0x002fe60000004200 */
[----:B------:R-:W-:Y:S02]  /*e180*/  FMUL.FTZ R79, R0, R79 ;  /* 0x0000004f004f7220 */ /* 0x000fe40000410000 */
[C---:B------:R-:W-:Y:S02]  /*e190*/  FMUL.FTZ R88, R2.reuse, R88 ;  /* 0x0000005802587220 */ /* 0x040fe40000410000 */
[----:B------:R-:W-:Y:S01]  /*e1a0*/  FMUL.FTZ R89, R2, R89 ;  /* 0x0000005902597220 */ /* 0x000fe20000410000 */
[----:B------:R1:W1:Y:S01]  /*e1b0*/  MUFU.EX2 R239, R151 ;  /* 0x0000009700ef7308 */ /* 0x0002620000000800 */
[----:B------:R-:W-:Y:S01]  /*e1c0*/  FMUL.FTZ R90, R0, R90 ;  /* 0x0000005a005a7220 */ /* 0x000fe20000410000 */
[C---:B----4-:R-:W-:Y:S03]  /*e1d0*/  HMMA.16816.F32.BF16 R76, R136.reuse, R100, R76 ;  /* 0x00000064884c723c */ /* 0x050fe6000004184c */
[C---:B------:R-:W-:Y:S02]  /*e1e0*/  FMUL.FTZ R80, R2.reuse, R80 ;  /* 0x0000005002507220 */ /* 0x040fe40000410000 */
[----:B------:R-:W-:Y:S02]  /*e1f0*/  FMUL.FTZ R81, R2, R81 ;  /* 0x0000005102517220 */ /* 0x000fe40000410000 */
[C---:B------:R-:W-:Y:S01]  /*e200*/  FMUL.FTZ R82, R0.reuse, R82 ;  /* 0x0000005200527220 */ /* 0x040fe20000410000 */
[----:B---3--:R-:W-:Y:S01]  /*e210*/  F2FP.BF16.PACK_AB R101, R225, R218 ;  /* 0x000000dae165723e */ /* 0x008fe200000010ff */
[C---:B------:R-:W-:Y:S01]  /*e220*/  FMUL.FTZ R83, R0.reuse, R83 ;  /* 0x0000005300537220 */ /* 0x040fe20000410000 */
[----:B------:R-:W-:Y:S02]  /*e230*/  MUFU.EX2 R236, R236 ;  /* 0x000000ec00ec7308 */ /* 0x000fe40000000800 */
[----:B------:R-:W-:Y:S01]  /*e240*/  FMUL.FTZ R91, R0, R91 ;  /* 0x0000005b005b7220 */ /* 0x000fe20000410000 */
[----:B-----5:R-:W-:Y:S01]  /*e250*/  F2FP.BF16.PACK_AB R100, R171, R170 ;  /* 0x000000aaab64723e */ /* 0x020fe200000010ff */
[C---:B------:R-:W-:Y:S02]  /*e260*/  FMUL.FTZ R92, R2.reuse, R92 ;  /* 0x0000005c025c7220 */ /* 0x040fe40000410000 */
[C---:B------:R-:W-:Y:S03]  /*e270*/  HMMA.16816.F32.BF16 R80, R136.reuse, R102, R80 ;  /* 0x000000668850723c */ /* 0x040fe60000041850 */
[----:B------:R-:W-:Y:S01]  /*e280*/  FMUL.FTZ R93, R2, R93 ;  /* 0x0000005d025d7220 */ /* 0x000fe20000410000 */
[----:B------:R-:W3:Y:S01]  /*e290*/  MUFU.EX2 R241, R241 ;  /* 0x000000f100f17308 */ /* 0x000ee20000000800 */
[C---:B------:R-:W-:Y:S01]  /*e2a0*/  FMUL.FTZ R94, R0.reuse, R94 ;  /* 0x0000005e005e7220 */ /* 0x040fe20000410000 */
[----:B-1----:R-:W-:Y:S01]  /*e2b0*/  LDSM.16.MT88.4 R148, [R186+0xf800] ;  /* 0x00f80000ba94783b */ /* 0x002fe20000004200 */
[----:B------:R-:W-:Y:S01]  /*e2c0*/  FMUL.FTZ R95, R0, R95 ;  /* 0x0000005f005f7220 */ /* 0x000fe20000410000 */
[C---:B------:R-:W-:Y:S04]  /*e2d0*/  HMMA.16816.F32.BF16 R84, R136.reuse, R108, R84 ;  /* 0x0000006c8854723c */ /* 0x040fe80000041854 */
[C---:B------:R-:W-:Y:S01]  /*e2e0*/  FMUL.FTZ R96, R2.reuse, R96 ;  /* 0x0000006002607220 */ /* 0x040fe20000410000 */
[----:B------:R-:W-:Y:S01]  /*e2f0*/  F2FP.BF16.PACK_AB R102, R223, R216 ;  /* 0x000000d8df66723e */ /* 0x000fe200000010ff */
[----:B------:R-:W-:Y:S01]  /*e300*/  FMUL.FTZ R97, R2, R97 ;  /* 0x0000006102617220 */ /* 0x000fe20000410000 */
[----:B------:R-:W-:Y:S01]  /*e310*/  F2FP.BF16.PACK_AB R103, R227, R222 ;  /* 0x000000dee367723e */ /* 0x000fe200000010ff */
[C---:B------:R-:W-:Y:S01]  /*e320*/  HMMA.16816.F32.BF16 R88, R136.reuse, R110, R88 ;  /* 0x0000006e8858723c */ /* 0x040fe20000041858 */
[----:B------:R-:W1:Y:S01]  /*e330*/  LDSM.16.MT88.4 R108, [R186+0xc800] ;  /* 0x00c80000ba6c783b */ /* 0x000e620000004200 */
[----:B------:R-:W4:Y:S02]  /*e340*/  MUFU.EX2 R238, R238 ;  /* 0x000000ee00ee7308 */ /* 0x000f240000000800 */
[C---:B------:R-:W-:Y:S02]  /*e350*/  FMUL.FTZ R98, R0.reuse, R98 ;  /* 0x0000006200627220 */ /* 0x040fe40000410000 */
[----:B------:R-:W-:Y:S02]  /*e360*/  FMUL.FTZ R99, R0, R99 ;  /* 0x0000006300637220 */ /* 0x000fe40000410000 */
[C---:B--2---:R-:W-:Y:S04]  /*e370*/  HMMA.16816.F32.BF16 R92, R136.reuse, R104, R92 ;  /* 0x00000068885c723c */ /* 0x044fe8000004185c */
[----:B------:R-:W-:Y:S02]  /*e380*/  FFMA.FTZ R135, R2, R219, R135 ;  /* 0x000000db02877223 */ /* 0x000fe40000010087 */
[----:B------:R-:W-:Y:S02]  /*e390*/  FFMA.FTZ R167, R0, R217, R167 ;  /* 0x000000d900a77223 */ /* 0x000fe400000100a7 */
[----:B------:R-:W-:Y:S01]  /*e3a0*/  HMMA.16816.F32.BF16 R96, R136, R106, R96 ;  /* 0x0000006a8860723c */ /* 0x000fe20000041860 */
[----:B------:R-:W2:Y:S03]  /*e3b0*/  LDSM.16.MT88.4 R104, [R184+0xe800] ;  /* 0x00e80000b868783b */ /* 0x000ea60000004200 */
[----:B------:R-:W-:Y:S02]  /*e3c0*/  FADD.FTZ R134, R134, R135 ;  /* 0x0000008786867221 */ /* 0x000fe40000010000 */
[----:B------:R-:W-:Y:S01]  /*e3d0*/  FADD.FTZ R166, R166, R167 ;  /* 0x000000a7a6a67221 */ /* 0x000fe20000010000 */
[----:B------:R-:W-:Y:S01]  /*e3e0*/  F2FP.BF16.PACK_AB R136, R237, R232 ;  /* 0x000000e8ed88723e */ /* 0x000fe200000010ff */
[C---:B------:R-:W-:Y:S05]  /*e3f0*/  HMMA.16816.F32.BF16 R4, R100.reuse, R112, R4 ;  /* 0x000000706404723c */ /* 0x040fea0000041804 */
[----:B------:R-:W-:Y:S01]  /*e400*/  F2FP.BF16.PACK_AB R138, R239, R234 ;  /* 0x000000eaef8a723e */ /* 0x000fe200000010ff */
[----:B------:R-:W-:Y:S01]  /*e410*/  IMAD.MOV.U32 R0, RZ, RZ, R3 ;  /* 0x000000ffff007224 */ /* 0x000fe200078e0003 */
[----:B---3--:R-:W-:Y:S01]  /*e420*/  F2FP.BF16.PACK_AB R137, R241, R236 ;  /* 0x000000ecf189723e */ /* 0x008fe200000010ff */
[C---:B------:R-:W-:Y:S01]  /*e430*/  HMMA.16816.F32.BF16 R8, R100.reuse, R114, R8 ;  /* 0x000000726408723c */ /* 0x040fe20000041808 */
[----:B------:R-:W-:Y:S03]  /*e440*/  LDSM.16.MT88.4 R112, [R186+0x10800] ;  /* 0x01080000ba70783b */ /* 0x000fe60000004200 */
[----:B----4-:R-:W-:Y:S01]  /*e450*/  F2FP.BF16.PACK_AB R139, R133, R238 ;  /* 0x000000ee858b723e */ /* 0x010fe200000010ff */
[----:B------:R-:W-:Y:S03]  /*e460*/  IMAD.MOV.U32 R2, RZ, RZ, R132 ;  /* 0x000000ffff027224 */ /* 0x000fe600078e0084 */
        /* <DEDUP_REMOVED lines=25> */
[----:B------:R-:W3:Y:S07]  /*e600*/  LDSM.16.MT88.4 R112, [R185+0xd000] ;  /* 0x00d00000b970783b */ /* 0x000eee0000004200 */
[C---:B--2---:R-:W-:Y:S08]  /*e610*/  HMMA.16816.F32.BF16 R84, R100.reuse, R104, R84 ;  /* 0x000000686454723c */ /* 0x044ff00000041854 */
[C---:B------:R-:W-:Y:S01]  /*e620*/  HMMA.16816.F32.BF16 R88, R100.reuse, R106, R88 ;  /* 0x0000006a6458723c */ /* 0x040fe20000041858 */
[----:B------:R-:W2:Y:S07]  /*e630*/  LDSM.16.MT88.4 R104, [R188+0xf000] ;  /* 0x00f00000bc68783b */ /* 0x000eae0000004200 */
[C---:B------:R-:W-:Y:S08]  /*e640*/  HMMA.16816.F32.BF16 R92, R100.reuse, R116, R92 ;  /* 0x00000074645c723c */ /* 0x040ff0000004185c */
[----:B------:R-:W-:Y:S01]  /*e650*/  HMMA.16816.F32.BF16 R96, R100, R118, R96 ;  /* 0x000000766460723c */ /* 0x000fe20000041860 */
[----:B------:R-:W4:Y:S06]  /*e660*/  LDSM.16.MT88.4 R116, [R186+0xf000] ;  /* 0x00f00000ba74783b */ /* 0x000f2c0000004200 */
[----:B------:R-:W-:Y:S02]  /*e670*/  F2FP.BF16.PACK_AB R100, R229, R224 ;  /* 0x000000e0e564723e */ /* 0x000fe400000010ff */
[----:B------:R-:W-:Y:S03]  /*e680*/  F2FP.BF16.PACK_AB R102, R231, R226 ;  /* 0x000000e2e766723e */ /* 0x000fe600000010ff */
[----:B------:R-:W-:Y:S02]  /*e690*/  F2FP.BF16.PACK_AB R101, R233, R228 ;  /* 0x000000e4e965723e */ /* 0x000fe400000010ff */
[----:B------:R-:W-:Y:S07]  /*e6a0*/  F2FP.BF16.PACK_AB R103, R235, R230 ;  /* 0x000000e6eb67723e */ /* 0x000fee00000010ff */
[C---:B-1----:R-:W-:Y:S08]  /*e6b0*/  HMMA.16816.F32.BF16 R4, R100.reuse, R108, R4 ;  /* 0x0000006c6404723c */ /* 0x042ff00000041804 */
[C---:B------:R-:W-:Y:S01]  /*e6c0*/  HMMA.16816.F32.BF16 R8, R100.reuse, R110, R8 ;  /* 0x0000006e6408723c */ /* 0x040fe20000041808 */
[----:B------:R-:W1:Y:S07]  /*e6d0*/  LDSM.16.MT88.4 R108, [R185+0xf000] ;  /* 0x00f00000b96c783b */ /* 0x000e6e0000004200 */
        /* <DEDUP_REMOVED lines=8> */
[C---:B--2---:R-:W-:Y:S08]  /*e760*/  HMMA.16816.F32.BF16 R36, R100.reuse, R104, R36 ;  /* 0x000000686424723c */ /* 0x044ff00000041824 */
[C---:B------:R-:W-:Y:S01]  /*e770*/  HMMA.16816.F32.BF16 R40, R100.reuse, R106, R40 ;  /* 0x0000006a6428723c */ /* 0x040fe20000041828 */
[----:B------:R-:W2:Y:S07]  /*e780*/  LDSM.16.MT88.4 R104, [R188+0x11000] ;  /* 0x01100000bc68783b */ /* 0x000eae0000004200 */
[C---:B----4-:R-:W-:Y:S08]  /*e790*/  HMMA.16816.F32.BF16 R44, R100.reuse, R116, R44 ;  /* 0x00000074642c723c */ /* 0x050ff0000004182c */
[C---:B------:R-:W-:Y:S01]  /*e7a0*/  HMMA.16816.F32.BF16 R48, R100.reuse, R118, R48 ;  /* 0x000000766430723c */ /* 0x040fe20000041830 */
[----:B------:R-:W4:Y:S07]  /*e7b0*/  LDSM.16.MT88.4 R116, [R186+0x11000] ;  /* 0x01100000ba74783b */ /* 0x000f2e0000004200 */
        /* <DEDUP_REMOVED lines=9> */
[C---:B----4-:R-:W-:Y:S08]  /*e850*/  HMMA.16816.F32.BF16 R76, R100.reuse, R116, R76 ;  /* 0x00000074644c723c */ /* 0x050ff0000004184c */
[C---:B------:R-:W-:Y:S01]  /*e860*/  HMMA.16816.F32.BF16 R80, R100.reuse, R118, R80 ;  /* 0x000000766450723c */ /* 0x040fe20000041850 */
[----:B------:R-:W2:Y:S07]  /*e870*/  LDSM.16.MT88.4 R116, [R186+0xd800] ;  /* 0x00d80000ba74783b */ /* 0x000eae0000004200 */
[C---:B-1----:R-:W-:Y:S08]  /*e880*/  HMMA.16816.F32.BF16 R84, R100.reuse, R108, R84 ;  /* 0x0000006c6454723c */ /* 0x042ff00000041854 */
[C---:B------:R-:W-:Y:S08]  /*e890*/  HMMA.16816.F32.BF16 R88, R100.reuse, R110, R88 ;  /* 0x0000006e6458723c */ /* 0x040ff00000041858 */
[C---:B---3--:R-:W-:Y:S08]  /*e8a0*/  HMMA.16816.F32.BF16 R92, R100.reuse, R112, R92 ;  /* 0x00000070645c723c */ /* 0x048ff0000004185c */
[----:B------:R-:W-:Y:S08]  /*e8b0*/  HMMA.16816.F32.BF16 R96, R100, R114, R96 ;  /* 0x000000726460723c */ /* 0x000ff00000041860 */
[C---:B------:R-:W-:Y:S01]  /*e8c0*/  HMMA.16816.F32.BF16 R128, R136.reuse, R124, R4 ;  /* 0x0000007c8880723c */ /* 0x040fe20000041804 */
[----:B------:R-:W1:Y:S07]  /*e8d0*/  LDSM.16.MT88.4 R4, [R186+0x11800] ;  /* 0x01180000ba04783b */ /* 0x000e6e0000004200 */
[C---:B------:R-:W-:Y:S01]  /*e8e0*/  HMMA.16816.F32.BF16 R124, R136.reuse, R126, R8 ;  /* 0x0000007e887c723c */ /* 0x040fe20000041808 */
[----:B------:R-:W3:Y:S07]  /*e8f0*/  LDSM.16.MT88.4 R8, [R185+0x11800] ;  /* 0x01180000b908783b */ /* 0x000eee0000004200 */
[C---:B--2---:R-:W-:Y:S01]  /*e900*/  HMMA.16816.F32.BF16 R120, R136.reuse, R116, R12 ;  /* 0x000000748878723c */ /* 0x044fe2000004180c */
[----:B------:R-:W2:Y:S07]  /*e910*/  LDSM.16.MT88.4 R12, [R184+0x11800] ;  /* 0x01180000b80c783b */ /* 0x000eae0000004200 */
        /* <DEDUP_REMOVED lines=50> */
.L_x_2807:
[----:B------:R-:W1:Y:S01]  /*ec40*/  SHFL.BFLY PT, R0, R217, 0x2, 0x1f ;  /* 0x0c401f00d9007f89 */ /* 0x000e6200000e0000 */
[----:B------:R-:W-:Y:S01]  /*ec50*/  MOV R7, 0x3f800000 ;  /* 0x3f80000000077802 */ /* 0x000fe20000000f00 */
[----:B------:R-:W-:Y:S01]  /*ec60*/  ULDC.64 UR4, c[0x0][0x118] ;  /* 0x0000460000047ab9 */ /* 0x000fe20000000a00 */
[----:B------:R-:W-:Y:S01]  /*ec70*/  MOV R6, 0x3f800000 ;  /* 0x3f80000000067802 */ /* 0x000fe20000000f00 */
[----:B------:R-:W2:Y:S01]  /*ec80*/  SHFL.BFLY PT, R2, R219, 0x2, 0x1f ;  /* 0x0c401f00db027f89 */ /* 0x000ea200000e0000 */
[----:B------:R-:W-:Y:S03]  /*ec90*/  BSSY B0, `(.L_x_2812) ;  /* 0x0000113000007945 */ /* 0x000fe60003800000 */
[----:B------:R-:W-:Y:S01]  /*eca0*/  BAR.SYNC.DEFER_BLOCKING 0x0 ;  /* 0x0000000000007b1d */ /* 0x000fe20000010000 */
[----:B-1----:R-:W-:-:S05]  /*ecb0*/  FADD.FTZ R5, R0, R217 ;  /* 0x000000d900057221 */ /* 0x002fca0000010000 */
[----:B------:R-:W1:Y:S01]  /*ecc0*/  S2R R0, SR_TID.X ;  /* 0x0000000000007919 */ /* 0x000e620000002100 */
[----:B--2---:R-:W-:-:S03]  /*ecd0*/  FADD.FTZ R11, R2, R219 ;  /* 0x000000db020b7221 */ /* 0x004fc60000010000 */
[----:B------:R-:W2:Y:S04]  /*ece0*/  SHFL.BFLY PT, R2, R5, 0x1, 0x1f ;  /* 0x0c201f0005027f89 */ /* 0x000ea800000e0000 */
[----:B------:R-:W3:Y:S01]  /*ecf0*/  SHFL.BFLY PT, R4, R11, 0x1, 0x1f ;  /* 0x0c201f000b047f89 */ /* 0x000ee200000e0000 */
[----:B-1----:R-:W-:-:S04]  /*ed00*/  SHF.R.S32.HI R9, RZ, 0x1f, R0 ;  /* 0x0000001fff097819 */ /* 0x002fc80000011400 */
[-C--:B------:R-:W-:Y:S01]  /*ed10*/  LEA.HI R8, R9, R0.reuse, RZ, 0x2 ;  /* 0x0000000009087211 */ /* 0x080fe200078f10ff */
[----:B--2---:R-:W-:Y:S01]  /*ed20*/  FADD.FTZ R2, R5, R2 ;  /* 0x0000000205027221 */ /* 0x004fe20000010000 */
[----:B------:R-:W-:Y:S02]  /*ed30*/  LEA.HI R12, R9, R0, RZ, 0x4 ;  /* 0x00000000090c7211 */ /* 0x000fe400078f20ff */
[----:B------:R-:W-:Y:S01]  /*ed40*/  SHF.R.S32.HI R10, RZ, 0x2, R8 ;  /* 0x00000002ff0a7819 */ /* 0x000fe20000011408 */
[----:B---3--:R-:W-:Y:S01]  /*ed50*/  FADD.FTZ R4, R11, R4 ;  /* 0x000000040b047221 */ /* 0x008fe20000010000 */
[----:B------:R-:W-:Y:S02]  /*ed60*/  SHF.R.S32.HI R5, RZ, 0x1f, R8 ;  /* 0x0000001fff057819 */ /* 0x000fe40000011408 */
[----:B------:R-:W-:Y:S02]  /*ed70*/  FSETP.NE.FTZ.AND P3, PT, R2, RZ, PT ;  /* 0x000000ff0200720b */ /* 0x000fe40003f75000 */
[----:B------:R-:W-:-:S02]  /*ed80*/  LEA.HI R5, R5, R10, RZ, 0x3 ;  /* 0x0000000a05057211 */ /* 0x000fc400078f18ff */
[----:B------:R-:W-:Y:S02]  /*ed90*/  FSETP.NE.FTZ.AND P4, PT, R4, RZ, PT ;  /* 0x000000ff0400720b */ /* 0x000fe40003f95000 */
[----:B------:R-:W-:Y:S02]  /*eda0*/  LOP3.LUT R5, R5, 0xfffffff8, RZ, 0xc0, !PT ;  /* 0xfffffff805057812 */ /* 0x000fe400078ec0ff */
[----:B------:R-:W-:Y:S02]  /*edb0*/  LEA.HI R9, R9, R0, RZ, 0x5 ;  /* 0x0000000009097211 */ /* 0x000fe400078f28ff */
[----:B------:R-:W-:Y:S02]  /*edc0*/  IADD3 R5, R10, -R5, RZ ;  /* 0x800000050a057210 */ /* 0x000fe40007ffe0ff */
[----:B------:R-:W1:Y:S01]  /*edd0*/  S2R R10, SR_TID.X ;  /* 0x00000000000a7919 */ /* 0x000e620000002100 */
[----:B------:R-:W-:Y:S01]  /*ede0*/  LOP3.LUT R17, R8, 0x1ffffffc, RZ, 0xc0, !PT ;  /* 0x1ffffffc08117812 */ /* 0x000fe200078ec0ff */
[----:B------:R-:W2:Y:S01]  /*edf0*/  @P3 MUFU.RCP R6, R2 ;  /* 0x0000000200063308 */ /* 0x000ea20000001000 */
[----:B------:R-:W-:-:S02]  /*ee00*/  LOP3.LUT R13, R12, 0xfffffff0, RZ, 0xc0, !PT ;  /* 0xfffffff00c0d7812 */ /* 0x000fc400078ec0ff */
[----:B------:R-:W-:Y:S02]  /*ee10*/  SHF.R.S32.HI R12, RZ, 0x5, R9 ;  /* 0x00000005ff0c7819 */ /* 0x000fe40000011409 */
[-C--:B------:R-:W-:Y:S02]  /*ee20*/  IADD3 R17, -R17, R0.reuse, RZ ;  /* 0x0000000011117210 */ /* 0x080fe40007ffe1ff */
[----:B------:R-:W-:Y:S01]  /*ee30*/  IADD3 R13, -R13, R0, RZ ;  /* 0x000000000d0d7210 */ /* 0x000fe20007ffe1ff */
[----:B------:R-:W3:Y:S01]  /*ee40*/  @P4 MUFU.RCP R7, R4 ;  /* 0x0000000400074308 */ /* 0x000ee20000001000 */
[C---:B------:R-:W-:Y:S02]  /*ee50*/  LOP3.LUT R16, R5.reuse, 0x1, RZ, 0xc0, !PT ;  /* 0x0000000105107812 */ /* 0x040fe400078ec0ff */
[----:B------:R-:W-:Y:S02]  /*ee60*/  SHF.L.U32 R19, R5, 0x6, RZ ;  /* 0x0000000605137819 */ /* 0x000fe400000006ff */
[----:B------:R-:W-:-:S02]  /*ee70*/  ISETP.NE.U32.AND P0, PT, R16, 0x1, PT ;  /* 0x000000011000780c */ /* 0x000fc40003f05070 */
[----:B------:R-:W-:Y:S01]  /*ee80*/  LOP3.LUT R19, R19, 0x1c0, RZ, 0xc0, !PT ;  /* 0x000001c013137812 */ /* 0x000fe200078ec0ff */
[C---:B--2---:R-:W-:Y:S01]  /*ee90*/  FMUL.FTZ R131, R6.reuse, R131 ;  /* 0x0000008306837220 */ /* 0x044fe20000410000 */
[----:B------:R-:W-:Y:S01]  /*eea0*/  R2P PR, R5, 0x6 ;  /* 0x0000000605007804 */ /* 0x000fe20000000000 */
[C---:B------:R-:W-:Y:S01]  /*eeb0*/  FMUL.FTZ R130, R6.reuse, R130 ;  /* 0x0000008206827220 */ /* 0x040fe20000410000 */
[----:B------:R-:W-:Y:S01]  /*eec0*/  LEA.HI R19, R19, R19, RZ, 0x1d ;  /* 0x0000001313137211 */ /* 0x000fe200078fe8ff */
[C---:B------:R-:W-:Y:S01]  /*eed0*/  FMUL.FTZ R127, R6.reuse, R127 ;  /* 0x0000007f067f7220 */ /* 0x040fe20000410000 */
[----:B------:R-:W-:Y:S01]  /*eee0*/  LOP3.LUT R9, R9, 0xffffffe0, RZ, 0xc0, !PT ;  /* 0xffffffe009097812 */ /* 0x000fe200078ec0ff */
[----:B------:R-:W-:Y:S01]  /*eef0*/  FMUL.FTZ R126, R6, R126 ;  /* 0x0000007e067e7220 */ /* 0x000fe20000410000 */
[----:B-1----:R-:W-:Y:S01]  /*ef00*/  SHF.R.S32.HI R11, RZ, 0x1f, R10 ;  /* 0x0000001fff0b7819 */ /* 0x002fe2000001140a */
[C---:B---3--:R-:W-:Y:S01]  /*ef10*/  FMUL.FTZ R128, R7.reuse, R128 ;  /* 0x0000008007807220 */ /* 0x048fe20000410000 */
[----:B------:R-:W-:Y:S01]  /*ef20*/  @P4 MUFU.LG2 R4, R4 ;  /* 0x0000000400044308 */ /* 0x000fe20000000c00 */
[----:B------:R-:W-:Y:S01]  /*ef30*/  FMUL.FTZ R129, R7, R129 ;  /* 0x0000008107817220 */ /* 0x000fe20000410000 */
[----:B------:R-:W-:Y:S01]  /*ef40*/  LEA.HI R14, R11, R10, RZ, 0x4 ;  /* 0x0000000a0b0e7211 */ /* 0x000fe200078f20ff */
[----:B------:R-:W-:Y:S01]  /*ef50*/  FMUL.FTZ R124, R7, R124 ;  /* 0x0000007c077c7220 */ /* 0x000fe20000410000 */
[----:B------:R-:W-:Y:S01]  /*ef60*/  LEA.HI R11, R11, R10, RZ, 0x5 ;  /* 0x0000000a0b0b7211 */ /* 0x000fe200078f28ff */
[C---:B------:R-:W-:Y:S01]  /*ef70*/  FMUL.FTZ R125, R7.reuse, R125 ;  /* 0x0000007d077d7220 */ /* 0x040fe20000410000 */
[----:B------:R-:W-:Y:S01]  /*ef80*/  SHF.R.S32.HI R8, RZ, 0x4, R14 ;  /* 0x00000004ff087819 */ /* 0x000fe2000001140e */
[C---:B------:R-:W-:Y:S01]  /*ef90*/  FMUL.FTZ R120, R7.reuse, R120 ;  /* 0x0000007807787220 */ /* 0x040fe20000410000 */
[----:B------:R-:W-:Y:S01]  /*efa0*/  LEA R14, R12, R17, 0x9 ;  /* 0x000000110c0e7211 */ /* 0x000fe200078e48ff */
[----:B------:R-:W-:Y:S01]  /*efb0*/  FMUL.FTZ R121, R7, R121 ;  /* 0x0000007907797220 */ /* 0x000fe20000410000 */
[----:B------:R-:W-:Y:S01]  /*efc0*/  SHF.L.U32 R15, R8, 0x6, RZ ;  /* 0x00000006080f7819 */ /* 0x000fe200000006ff */
[C---:B------:R-:W-:Y:S01]  /*efd0*/  FMUL.FTZ R123, R6.reuse, R123 ;  /* 0x0000007b067b7220 */ /* 0x040fe20000410000 */
[----:B------:R-:W-:Y:S01]  /*efe0*/  LEA.HI R17, R13, R13, RZ, 0x1 ;  /* 0x0000000d0d117211 */ /* 0x000fe200078f08ff */
[C---:B------:R-:W-:Y:S01]  /*eff0*/  FMUL.FTZ R122, R6.reuse, R122 ;  /* 0x0000007a067a7220 */ /* 0x040fe20000410000 */
[----:B------:R-:W-:Y:S01]  /*f000*/  LOP3.LUT R15, R15, 0x1c0, RZ, 0xc0, !PT ;  /* 0x000001c00f0f7812 */ /* 0x000fe200078ec0ff */
[----:B------:R-:W-:Y:S01]  /*f010*/  FMUL.FTZ R116, R7, R116 ;  /* 0x0000007407747220 */ /* 0x000fe20000410000 */
[----:B------:R-:W-:Y:S01]  /*f020*/  SHF.L.U32 R16, R17, 0x2, RZ ;  /* 0x0000000211107819 */ /* 0x000fe200000006ff */
[----:B------:R-:W-:Y:S01]  /*f030*/  FMUL.FTZ R117, R7, R117 ;  /* 0x0000007507757220 */ /* 0x000fe20000410000 */
[----:B------:R-:W-:Y:S01]  /*f040*/  LOP3.LUT R18, R17, 0xffffffe, RZ, 0xc0, !PT ;  /* 0x0ffffffe11127812 */ /* 0x000fe200078ec0ff */
[C---:B------:R-:W-:Y:S01]  /*f050*/  FMUL.FTZ R119, R6.reuse, R119 ;  /* 0x0000007706777220 */ /* 0x040fe20000410000 */
[----:B------:R-:W-:Y:S01]  /*f060*/  LOP3.LUT R16, R15, 0x38, R16, 0xf8, !PT ;  /* 0x000000380f107812 */ /* 0x000fe200078ef810 */
[----:B------:R-:W-:Y:S01]  /*f070*/  FMUL.FTZ R118, R6, R118 ;  /* 0x0000007606767220 */ /* 0x000fe20000410000 */
[----:B------:R-:W-:Y:S01]  /*f080*/  SHF.R.U32.HI R15, RZ, 0x3, R15 ;  /* 0x00000003ff0f7819 */ /* 0x000fe2000001160f */
[C---:B------:R-:W-:Y:S01]  /*f090*/  FMUL.FTZ R112, R7.reuse, R112 ;  /* 0x0000007007707220 */ /* 0x040fe20000410000 */
[----:B------:R-:W-:Y:S01]  /*f0a0*/  LEA R14, R14, R19, 0x1 ;  /* 0x000000130e0e7211 */ /* 0x000fe200078e08ff */
[----:B------:R-:W-:Y:S01]  /*f0b0*/  FMUL.FTZ R113, R7, R113 ;  /* 0x0000007107717220 */ /* 0x000fe20000410000 */
[----:B------:R-:W-:Y:S01]  /*f0c0*/  LOP3.LUT R15, R16, R15, RZ, 0x3c, !PT ;  /* 0x0000000f100f7212 */ /* 0x000fe200078e3cff */
[C---:B------:R-:W-:Y:S01]  /*f0d0*/  FMUL.FTZ R115, R6.reuse, R115 ;  /* 0x0000007306737220 */ /* 0x040fe20000410000 */
[----:B------:R-:W-:Y:S01]  /*f0e0*/  IADD3 R18, R13, -R18, RZ ;  /* 0x800000120d127210 */ /* 0x000fe20007ffe0ff */
[----:B------:R-:W-:Y:S01]  /*f0f0*/  FMUL.FTZ R114, R6, R114 ;  /* 0x0000007206727220 */ /* 0x000fe20000410000 */
[----:B------:R-:W-:Y:S01]  /*f100*/  STS.64 [R14.X4], R128 ;  /* 0x000000800e007388 */ /* 0x000fe20000004a00 */
[C---:B------:R-:W-:Y:S01]  /*f110*/  FMUL.FTZ R108, R7.reuse, R108 ;  /* 0x0000006c076c7220 */ /* 0x040fe20000410000 */
[----:B------:R-:W-:Y:S01]  /*f120*/  LEA R5, R18, R15, 0x2 ;  /* 0x0000000f12057211 */ /* 0x000fe200078e10ff */
[----:B------:R-:W-:Y:S01]  /*f130*/  FMUL.FTZ R109, R7, R109 ;  /* 0x0000006d076d7220 */ /* 0x000fe20000410000 */
[----:B------:R-:W-:Y:S01]  /*f140*/  MOV R15, 0x80 ;  /* 0x00000080000f7802 */ /* 0x000fe20000000f00 */
[C---:B------:R-:W-:Y:S01]  /*f150*/  FMUL.FTZ R111, R6.reuse, R111 ;  /* 0x0000006f066f7220 */ /* 0x040fe20000410000 */
[----:B------:R-:W-:Y:S01]  /*f160*/  STS.64 [R14.X4+0x800], R130 ;  /* 0x000800820e007388 */ /* 0x000fe20000004a00 */
[C---:B------:R-:W-:Y:S01]  /*f170*/  FMUL.FTZ R110, R6.reuse, R110 ;  /* 0x0000006e066e7220 */ /* 0x040fe20000410000 */
[----:B------:R-:W-:Y:S01]  /*f180*/  SEL R15, R15, 0xffffff80, !P2 ;  /* 0xffffff800f0f7807 */ /* 0x000fe20005000000 */
[----:B------:R-:W-:Y:S01]  /*f190*/  FMUL.FTZ R104, R7, R104 ;  /* 0x0000006807687220 */ /* 0x000fe20000410000 */
[----:B------:R-:W-:Y:S01]  /*f1a0*/  LOP3.LUT R11, R11, 0xffffffe0, RZ, 0xc0, !PT ;  /* 0xffffffe00b0b7812 */ /* 0x000fe200078ec0ff */
[----:B------:R-:W-:Y:S01]  /*f1b0*/  FMUL.FTZ R105, R7, R105 ;  /* 0x0000006907697220 */ /* 0x000fe20000410000 */
[----:B------:R-:W1:Y:S01]  /*f1c0*/  @P3 MUFU.LG2 R2, R2 ;  /* 0x0000000200023308 */ /* 0x000e620000000c00 */
[C---:B------:R-:W-:Y:S01]  /*f1d0*/  FMUL.FTZ R107, R6.reuse, R107 ;  /* 0x0000006b066b7220 */ /* 0x040fe20000410000 */
[----:B------:R-:W-:Y:S01]  /*f1e0*/  IADD3 R9, -R9, R0, RZ ;  /* 0x0000000009097210 */ /* 0x000fe20007ffe1ff */
[----:B------:R-:W-:Y:S01]  /*f1f0*/  FMUL.FTZ R106, R6, R106 ;  /* 0x0000006a066a7220 */ /* 0x000fe20000410000 */
[----:B------:R-:W-:Y:S01]  /*f200*/  IADD3 R11, -R11, R10, RZ ;  /* 0x0000000a0b0b7210 */ /* 0x000fe20007ffe1ff */
[----:B------:R-:W-:-:S02]  /*f210*/  FMUL.FTZ R100, R7, R100 ;  /* 0x0000006407647220 */ /* 0x000fc40000410000 */
[C---:B------:R-:W-:Y:S01]  /*f220*/  FMUL.FTZ R101, R7.reuse, R101 ;  /* 0x0000006507657220 */ /* 0x040fe20000410000 */
[----:B------:R-:W-:Y:S01]  /*f230*/  SHF.R.S32.HI R0, RZ, 0x1f, R11 ;  /* 0x0000001fff007819 */ /* 0x000fe2000001140b */
[C---:B------:R-:W-:Y:S02]  /*f240*/  FMUL.FTZ R103, R6.reuse, R103 ;  /* 0x0000006706677220 */ /* 0x040fe40000410000 */
[----:B------:R-:W-:Y:S01]  /*f250*/  FMUL.FTZ R102, R6, R102 ;  /* 0x0000006606667220 */ /* 0x000fe20000410000 */
[----:B------:R-:W-:Y:S01]  /*f260*/  LEA.HI R0, R0, R11, RZ, 0x2 ;  /* 0x0000000b00007211 */ /* 0x000fe200078f10ff */
[C---:B------:R-:W-:Y:S02]  /*f270*/  FMUL.FTZ R36, R7.reuse, R36 ;  /* 0x0000002407247220 */ /* 0x040fe40000410000 */
[----:B------:R-:W-:Y:S01]  /*f280*/  FMUL.FTZ R37, R7, R37 ;  /* 0x0000002507257220 */ /* 0x000fe20000410000 */
[----:B------:R-:W-:Y:S01]  /*f290*/  SHF.R.S32.HI R0, RZ, 0x2, R0 ;  /* 0x00000002ff007819 */ /* 0x000fe20000011400 */
[----:B------:R-:W-:-:S02]  /*f2a0*/  FMUL.FTZ R39, R6, R39 ;  /* 0x0000002706277220 */ /* 0x000fc40000410000 */
[C---:B------:R-:W-:Y:S02]  /*f2b0*/  FMUL.FTZ R38, R6.reuse, R38 ;  /* 0x0000002606267220 */ /* 0x040fe40000410000 */
[C---:B------:R-:W-:Y:S02]  /*f2c0*/  FMUL.FTZ R40, R7.reuse, R40 ;  /* 0x0000002807287220 */ /* 0x040fe40000410000 */
[C---:B------:R-:W-:Y:S02]  /*f2d0*/  FMUL.FTZ R41, R7.reuse, R41 ;  /* 0x0000002907297220 */ /* 0x040fe40000410000 */
[C---:B------:R-:W-:Y:S02]  /*f2e0*/  FMUL.FTZ R43, R6.reuse, R43 ;  /* 0x0000002b062b7220 */ /* 0x040fe40000410000 */
[----:B------:R-:W-:Y:S02]  /*f2f0*/  FMUL.FTZ R42, R6, R42 ;  /* 0x0000002a062a7220 */ /* 0x000fe40000410000 */
        /* <DEDUP_REMOVED lines=101> */
[----:B------:R1:W-:Y:S04]  /*f950*/  STS.64 [R14.X4+0x8800], R70 ;  /* 0x008800460e007388 */ /* 0x0003e80000004a00 */
[----:B------:R-:W-:Y:S04]  /*f960*/  STS.64 [R16+0x8000], R72 ;  /* 0x0080004810007388 */ /* 0x000fe80000000a00 */
[----:B------:R-:W-:Y:S04]  /*f970*/  STS.64 [R16+0x8800], R74 ;  /* 0x0088004a10007388 */ /* 0x000fe80000000a00 */
[----:B------:R-:W-:Y:S04]  /*f980*/  STS.64 [R17+0x8000], R76 ;  /* 0x0080004c11007388 */ /* 0x000fe80000000a00 */
[----:B------:R-:W-:Y:S04]  /*f990*/  STS.64 [R17+0x8800], R78 ;  /* 0x0088004e11007388 */ /* 0x000fe80000000a00 */
[----:B------:R-:W2:Y:S04]  /*f9a0*/  S2R R6, SR_CTAID.Y ;  /* 0x0000000000067919 */ /* 0x000ea80000002600 */
[----:B------:R-:W-:Y:S04]  /*f9b0*/  STS.64 [R18+0x8000], R80 ;  /* 0x0080005012007388 */ /* 0x000fe80000000a00 */
[----:B-1----:R-:W1:Y:S04]  /*f9c0*/  S2R R14, SR_CTAID.Z ;  /* 0x00000000000e7919 */ /* 0x002e680000002700 */
[----:B------:R-:W-:Y:S04]  /*f9d0*/  STS.64 [R18+0x8800], R82 ;  /* 0x0088005212007388 */ /* 0x000fe80000000a00 */
[----:B------:R-:W-:Y:S04]  /*f9e0*/  STS.64 [R19+0x8000], R84 ;  /* 0x0080005413007388 */ /* 0x000fe80000000a00 */
[----:B------:R-:W-:Y:S04]  /*f9f0*/  STS.64 [R19+0x8800], R86 ;  /* 0x0088005613007388 */ /* 0x000fe80000000a00 */
[----:B------:R-:W-:Y:S04]  /*fa00*/  STS.64 [R20+0x8000], R88 ;  /* 0x0080005814007388 */ /* 0x000fe80000000a00 */
[----:B------:R-:W-:Y:S04]  /*fa10*/  STS.64 [R20+0x8800], R90 ;  /* 0x0088005a14007388 */ /* 0x000fe80000000a00 */
[----:B------:R-:W3:Y:S04]  /*fa20*/  S2R R7, SR_CTAID.X ;  /* 0x0000000000077919 */ /* 0x000ee80000002500 */
[----:B------:R-:W-:Y:S04]  /*fa30*/  STS.64 [R21+0x8000], R92 ;  /* 0x0080005c15007388 */ /* 0x000fe80000000a00 */
[----:B------:R-:W-:Y:S04]  /*fa40*/  STS.64 [R21+0x8800], R94 ;  /* 0x0088005e15007388 */ /* 0x000fe80000000a00 */
[----:B------:R-:W-:Y:S04]  /*fa50*/  STS.64 [R15+0x8000], R96 ;  /* 0x008000600f007388 */ /* 0x000fe80000000a00 */
[----:B------:R4:W-:Y:S04]  /*fa60*/  STS.64 [R15+0x8800], R98 ;  /* 0x008800620f007388 */ /* 0x0009e80000000a00 */
[----:B------:R-:W-:Y:S01]  /*fa70*/  BAR.SYNC.DEFER_BLOCKING 0x0 ;  /* 0x0000000000007b1d */ /* 0x000fe20000010000 */
[----:B---3--:R-:W-:-:S02]  /*fa80*/  SHF.L.U32 R7, R7, 0x6, RZ ;  /* 0x0000000607077819 */ /* 0x008fc400000006ff */
[----:B----4-:R-:W-:Y:S01]  /*fa90*/  IADD3 R15, -R205, RZ, RZ ;  /* 0x000000ffcd0f7210 */ /* 0x010fe20007ffe1ff */
[----:B--2---:R-:W-:Y:S02]  /*faa0*/  IMAD R205, R6, c[0x0][0x210], R205 ;  /* 0x0000840006cd7a24 */ /* 0x004fe400078e02cd */
[----:B------:R-:W2:Y:S01]  /*fab0*/  LDS.128 R112, [R5.X4] ;  /* 0x0000000005707984 */ /* 0x000ea20000004c00 */
[----:B------:R-:W-:Y:S01]  /*fac0*/  MOV R6, 0xff800000 ;  /* 0xff80000000067802 */ /* 0x000fe20000000f00 */
[----:B------:R-:W-:Y:S02]  /*fad0*/  @P3 FFMA.FTZ R6, R3, c[0x0][0x238], R2 ;  /* 0x00008e0003063a23 */ /* 0x000fe40000010002 */
[----:B-1----:R-:W-:Y:S01]  /*fae0*/  IMAD R14, R15, c[0x0][0x1c0], R14 ;  /* 0x000070000f0e7a24 */ /* 0x002fe200078e020e */
[----:B------:R-:W-:Y:S01]  /*faf0*/  SHF.R.S32.HI R15, RZ, 0x1f, R12 ;  /* 0x0000001fff0f7819 */ /* 0x000fe2000001140c */
[----:B------:R-:W1:Y:S02]  /*fb00*/  LDS.128 R108, [R5.X4+0x800] ;  /* 0x00080000056c7984 */ /* 0x000e640000004c00 */
[----:B------:R-:W-:Y:S01]  /*fb10*/  IMAD R14, R205, c[0x0][0x1c0], R14 ;  /* 0x00007000cd0e7a24 */ /* 0x000fe200078e020e */
[----:B------:R-:W-:Y:S01]  /*fb20*/  LEA.HI R15, R15, R12, RZ, 0x2 ;  /* 0x0000000c0f0f7211 */ /* 0x000fe200078f10ff */
[----:B------:R-:W3:Y:S02]  /*fb30*/  LDS.128 R104, [R5.X4+0x1000] ;  /* 0x0010000005687984 */ /* 0x000ee40000004c00 */
[----:B------:R-:W-:Y:S01]  /*fb40*/  IMAD R7, R14, c[0x0][0x214], R7 ;  /* 0x000085000e077a24 */ /* 0x000fe200078e0207 */
[----:B------:R-:W-:Y:S01]  /*fb50*/  LOP3.LUT R15, R15, 0xffffffc, RZ, 0xc0, !PT ;  /* 0x0ffffffc0f0f7812 */ /* 0x000fe200078ec0ff */
[----:B------:R-:W4:Y:S03]  /*fb60*/  LDS.128 R100, [R5.X4+0x1800] ;  /* 0x0018000005647984 */ /* 0x000f260000004c00 */
[----:B------:R-:W-:Y:S01]  /*fb70*/  IADD3 R15, R12, -R15, RZ ;  /* 0x8000000f0c0f7210 */ /* 0x000fe20007ffe0ff */
[----:B------:R-:W1:Y:S01]  /*fb80*/  LDS.128 R88, [R5.X4+0x2000] ;  /* 0x0020000005587984 */ /* 0x000e620000004c00 */
[----:B------:R-:W-:-:S02]  /*fb90*/  SHF.L.U32 R12, R13, 0x2, RZ ;  /* 0x000000020d0c7819 */ /* 0x000fc400000006ff */
[----:B------:R-:W-:Y:S01]  /*fba0*/  LEA R10, R15, R0, 0x4 ;  /* 0x000000000f0a7211 */ /* 0x000fe200078e20ff */
[----:B------:R-:W1:Y:S01]  /*fbb0*/  LDS.128 R84, [R5.X4+0x2800] ;  /* 0x0028000005547984 */ /* 0x000e620000004c00 */
[----:B------:R-:W-:-:S03]  /*fbc0*/  SHF.R.S32.HI R13, RZ, 0x1f, R12 ;  /* 0x0000001fff0d7819 */ /* 0x000fc6000001140c */
        /* <DEDUP_REMOVED lines=31> */
.L_x_2813:
[----:B--234-:R-:W-:Y:S05]  /*fdc0*/  BSYNC B0 ;  /* 0x0000000000007941 */ /* 0x01cfea0003800000 */
.L_x_2812:
        /* <DEDUP_REMOVED lines=18> */
.L_x_2815:
[----:B------:R-:W-:Y:S05]  /*fef0*/  BSYNC B0 ;  /* 0x0000000000007941 */ /* 0x000fea0003800000 */
.L_x_2814:
        /* <DEDUP_REMOVED lines=11> */
.L_x_2817:
[----:B------:R-:W-:Y:S05]  /*ffb0*/  BSYNC B0 ;  /* 0x0000000000007941 */ /* 0x000fea0003800000 */
.L_x_2816:
        /* <DEDUP_REMOVED lines=11> */
.L_x_2819:
[----:B------:R-:W-:Y:S05]  /*10070*/  BSYNC B0 ;  /* 0x0000000000007941 */ /* 0x000fea0003800000 */
.L_x_2818:
        /* <DEDUP_REMOVED lines=11> */
.L_x_2821:
[----:B------:R-:W-:Y:S05]  /*10130*/  BSYNC B0 ;  /* 0x0000000000007941 */ /* 0x000fea0003800000 */
.L_x_2820:
        /* <DEDUP_REMOVED lines=11> */
.L_x_2823:
[----:B------:R-:W-:Y:S05]  /*101f0*/  BSYNC B0 ;  /* 0x0000000000007941 */ /* 0x000fea0003800000 */
.L_x_2822:
        /* <DEDUP_REMOVED lines=11> */
.L_x_2825:
[----:B------:R-:W-:Y:S05]  /*102b0*/  BSYNC B0 ;  /* 0x0000000000007941 */ /* 0x000fea0003800000 */
.L_x_2824:
        /* <DEDUP_REMOVED lines=11> */
.L_x_2827:
[----:B------:R-:W-:Y:S05]  /*10370*/  BSYNC B0 ;  /* 0x0000000000007941 */ /* 0x000fea0003800000 */
.L_x_2826:
        /* <DEDUP_REMOVED lines=12> */
.L_x_2828:
        /* <DEDUP_REMOVED lines=12> */
.L_x_7848:


//--------------------- .text._ZN5flash24flash_fwd_splitkv_kernelI23Flash_fwd_kernel_traitsILi192ELi64ELi64ELi4ELb0ELb0EN7cutlass10bfloat16_tE19Flash_kernel_traitsILi192ELi64ELi64ELi4ES3_EELb0ELb1ELb0ELb0ELb0ELb1ELb1ELb0EEEvNS_16Flash_fwd_paramsE --------------------------
	.section	.text._ZN5flash24flash_fwd_splitkv_kernelI23Flash_fwd_kernel_traitsILi192ELi64ELi64ELi4ELb0ELb0EN7cutlass10bfloat16_tE19Flash_kernel_traitsILi192ELi64ELi64ELi4ES3_EELb0ELb1ELb0ELb0ELb0ELb1ELb1ELb0EEEvNS_16Flash_fwd_paramsE,"ax",@progbits
	.sectioninfo	@"SHI_REGISTERS=255"
	.align	128
        .global         _ZN5flash24flash_fwd_splitkv_kernelI23Flash_fwd_kernel_traitsILi192ELi64ELi64ELi4ELb0ELb0EN7cutlass10bfloat16_tE19Flash_kernel_traitsILi192ELi64ELi64ELi4ES3_EELb0ELb1ELb0ELb0ELb0ELb1ELb1ELb0EEEvNS_16Flash_fwd_paramsE
        .type           _ZN5flash24flash_fwd_splitkv_kernelI23Flash_fwd_kernel_traitsILi192ELi64ELi64ELi4ELb0ELb0EN7cutlass10bfloat16_tE19Flash_kernel_traitsILi192ELi64ELi64ELi4ES3_EELb0ELb1ELb0ELb0ELb0ELb1ELb1ELb0EEEvNS_16Flash_fwd_paramsE,@function
        .size           _ZN5flash24flash_fwd_splitkv_kernelI23Flash_fwd_kernel_traitsILi192ELi64ELi64ELi4ELb0ELb0EN7cutlass10bfloat16_tE19Flash_kernel_traitsILi192ELi64ELi64ELi4ES3_EELb0ELb1ELb0ELb0ELb0ELb1ELb1ELb0EEEvNS_16Flash_fwd_paramsE,(.L_x_7849 - _ZN5flash24flash_fwd_splitkv_kernelI23Flash_fwd_kernel_traitsILi192ELi64ELi64ELi4ELb0ELb0EN7cutlass10bfloat16_tE19Flash_kernel_traitsILi192ELi64ELi64ELi4ES3_EELb0ELb1ELb0ELb0ELb0ELb1ELb1ELb0EEEvNS_16Flash_fwd_paramsE)
        .other          _ZN5flash24flash_fwd_splitkv_kernelI23Flash_fwd_kernel_traitsILi192ELi64ELi64ELi4ELb0ELb0EN7cutlass10bfloat16_tE19Flash_kernel_traitsILi192ELi64ELi64ELi4ES3_EELb0ELb1ELb0ELb0ELb0ELb1ELb1ELb0EEEvNS_16Flash_fwd_paramsE,@"STO_CUDA_ENTRY STV_DEFAULT"
_ZN5flash24flash_fwd_splitkv_kernelI23Flash_fwd_kernel_traitsILi192ELi64ELi64ELi4ELb0ELb0EN7cutlass10bfloat16_tE19Flash_kernel_traitsILi192ELi64ELi64ELi4ES3_EELb0ELb1ELb0ELb0ELb0ELb1ELb1ELb0EEEvNS_16Flash_fwd_paramsE:
.text._ZN5flash24flash_fwd_splitkv_kernelI23Flash_fwd_kernel_traitsILi192ELi64ELi64ELi4ELb0ELb0EN7cutlass10bfloat16_tE19Flash_kernel_traitsILi192ELi64ELi64ELi4ES3_EELb0ELb1ELb0ELb0ELb0ELb1ELb1ELb0EEEvNS_16Flash_fwd_paramsE:
        /* <DEDUP_REMOVED lines=53> */
.L_x_2829:
[----:B-1-34-:R-:W-:Y:S02]  /*0350*/  MOV R4, c[0x0][0x218] ;  /* 0x0000860000047a02 */ /* 0x01afe40000000f00 */
.L_x_2830:
        /* <DEDUP_REMOVED lines=92> */
.L_x_2833:
[----:B------:R-:W-:Y:S05]  /*0920*/  BSYNC B0 ;  /* 0x0000000000007941 */ /* 0x000fea0003800000 */
.L_x_2832:
        /* <DEDUP_REMOVED lines=10> */
.L_x_2835:
[----:B------:R-:W-:Y:S05]  /*09d0*/  BSYNC B0 ;  /* 0x0000000000007941 */ /* 0x000fea0003800000 */
.L_x_2834:
        /* <DEDUP_REMOVED lines=10> */
.L_x_2837:
[----:B------:R-:W-:Y:S05]  /*0a80*/  BSYNC B0 ;  /* 0x0000000000007941 */ /* 0x000fea0003800000 */
.L_x_2836:
        /* <DEDUP_REMOVED lines=10> */
.L_x_2839:
[----:B------:R-:W-:Y:S05]  /*0b30*/  BSYNC B0 ;  /* 0x0000000000007941 */ /* 0x000fea0003800000 */
.L_x_2838:
        /* <DEDUP_REMOVED lines=10> */
.L_x_2841:
[----:B------:R-:W-:Y:S05]  /*0be0*/  BSYNC B0 ;  /* 0x0000000000007941 */ /* 0x000fea0003800000 */
.L_x_2840:
        /* <DEDUP_REMOVED lines=10> */
.L_x_2843:
[----:B------:R-:W-:Y:S05]  /*0c90*/  BSYNC B0 ;  /* 0x0000000000007941 */ /* 0x000fea0003800000 */
.L_x_2842:
        /* <DEDUP_REMOVED lines=10> */
.L_x_2845:
[----:B------:R-:W-:Y:S05]  /*0d40*/  BSYNC B0 ;  /* 0x0000000000007941 */ /* 0x000fea0003800000 */
.L_x_2844:
        /* <DEDUP_REMOVED lines=10> */
.L_x_2847:
[----:B------:R-:W-:Y:S05]  /*0df0*/  BSYNC B0 ;  /* 0x0000000000007941 */ /* 0x000fea0003800000 */
.L_x_2846:
        /* <DEDUP_REMOVED lines=32> */
.L_x_2831:
        /* <DEDUP_REMOVED lines=92> */
.L_x_2848:
        /* <DEDUP_REMOVED lines=17> */
.L_x_2850:
        /* <DEDUP_REMOVED lines=51> */
.L_x_2849:
        /* <DEDUP_REMOVED lines=117> */
.L_x_2852:
[----:B------:R-:W-:Y:S05]  /*2150*/  BSYNC B0 ;  /* 0x0000000000007941 */ /* 0x000fea0003800000 */
.L_x_2851:
        /* <DEDUP_REMOVED lines=37> */
.L_x_2854:
[----:B------:R-:W-:Y:S05]  /*23b0*/  BSYNC B0 ;  /* 0x0000000000007941 */ /* 0x000fea0003800000 */
.L_x_2853:
        /* <DEDUP_REMOVED lines=37> */
.L_x_2856:
[----:B------:R-:W-:Y:S05]  /*2610*/  BSYNC B0 ;  /* 0x0000000000007941 */ /* 0x000fea0003800000 */
.L_x_2855:
        /* <DEDUP_REMOVED lines=36> */
.L_x_2858:
[----:B------:R-:W-:Y:S05]  /*2860*/  BSYNC B0 ;  /* 0x0000000000007941 */ /* 0x000fea0003800000 */
.L_x_2857:
        /* <DEDUP_REMOVED lines=31> */
.L_x_2860:
[----:B------:R-:W-:Y:S05]  /*2a60*/  BSYNC B0 ;  /* 0x0000000000007941 */ /* 0x000fea0003800000 */
.L_x_2859:
        /* <DEDUP_REMOVED lines=33> */
.L_x_2862:
[----:B------:R-:W-:Y:S05]  /*2c80*/  BSYNC B0 ;  /* 0x0000000000007941 */ /* 0x000fea0003800000 */
.L_x_2861:
        /* <DEDUP_REMOVED lines=31> */
.L_x_2864:
[----:B------:R-:W-:Y:S05]  /*2e80*/  BSYNC B0 ;  /* 0x0000000000007941 */ /* 0x000fea0003800000 */
.L_x_2863:
        /* <DEDUP_REMOVED lines=34> */
.L_x_2866:
[----:B------:R-:W-:Y:S05]  /*30b0*/  BSYNC B0 ;  /* 0x0000000000007941 */ /* 0x000fea0003800000 */
.L_x_2865:
        /* <DEDUP_REMOVED lines=37> */
.L_x_2868:
[----:B------:R-:W-:Y:S05]  /*3310*/  BSYNC B0 ;  /* 0x0000000000007941 */ /* 0x000fea0003800000 */
.L_x_2867:
        /* <DEDUP_REMOVED lines=34> */
.L_x_2870:
[----:B------:R-:W-:Y:S05]  /*3540*/  BSYNC B0 ;  /* 0x0000000000007941 */ /* 0x000fea0003800000 */
.L_x_2869:
        /* <DEDUP_REMOVED lines=34> */
.L_x_2872:
[----:B------:R-:W-:Y:S05]  /*3770*/  BSYNC B0 ;  /* 0x0000000000007941 */ /* 0x000fea0003800000 */
.L_x_2871:
        /* <DEDUP_REMOVED lines=39> */
.L_x_2874:
[----:B------:R-:W-:Y:S05]  /*39f0*/  BSYNC B0 ;  /* 0x0000000000007941 */ /* 0x000fea0003800000 */
.L_x_2873:
[----:B--2---:R-:W-:Y:S01]  /*3a00*/  SHF.L.U32 R8, R2, 0x6, RZ ;  /* 0x0000000602087819 */ /* 0x004fe200000006ff */
[----:B------:R-:W-:Y:S01]  /*3a10*/  IMAD.SHL.U32 R14, R14, 0x8, RZ ;  /* 0x000000080e0e7824 */ /* 0x000fe200078e00ff */
[C---:B------:R-:W-:Y:S01]  /*3a20*/  LEA R202, R97.reuse, R0, 0xa ;  /* 0x0000000061ca7211 */ /* 0x040fe200078e50ff */
[----:B------:R-:W0:Y:S01]  /*3a30*/  LDGDEPBAR ;  /* 0x00000000000079af */ /* 0x000e220000000000 */
[----:B------:R-:W-:Y:S01]  /*3a40*/  LOP3.LUT R9, R8, 0x1c0, RZ, 0xc0, !PT ;  /* 0x000001c008097812 */ /* 0x000fe200078ec0ff */
[----:B------:R-:W-:Y:S01]  /*3a50*/  IMAD R97, R97, 0x10, R96 ;  /* 0x0000001061617824 */ /* 0x000fe200078e0260 */
[----:B------:R-:W-:Y:S02]  /*3a60*/  SHF.L.U32 R202, R202, 0x1, RZ ;  /* 0x00000001caca7819 */ /* 0x000fe400000006ff */
[----:B------:R-:W-:Y:S02]  /*3a70*/  LOP3.LUT R8, R9, 0x8, R14, 0xf8, !PT ;  /* 0x0000000809087812 */ /* 0x000fe400078ef80e */
[----:B------:R-:W-:Y:S01]  /*3a80*/  SHF.R.U32.HI R9, RZ, 0x3, R9 ;  /* 0x00000003ff097819 */ /* 0x000fe20000011609 */
[----:B------:R-:W-:Y:S01]  /*3a90*/  LDSM.16.M88.4 R56, [R202] ;  /* 0x00000000ca38783b */ /* 0x000fe20000000200 */
[----:B------:R-:W-:-:S02]  /*3aa0*/  R2P PR, R2, 0x6 ;  /* 0x0000000602007804 */ /* 0x000fc40000000000 */
[----:B------:R-:W-:Y:S02]  /*3ab0*/  LOP3.LUT R8, R8, R9, RZ, 0x3c, !PT ;  /* 0x0000000908087212 */ /* 0x000fe400078e3cff */
[-C--:B------:R-:W-:Y:S02]  /*3ac0*/  LEA R200, R7, R202.reuse, 0x1 ;  /* 0x000000ca07c87211 */ /* 0x080fe400078e08ff */
[----:B------:R-:W-:Y:S01]  /*3ad0*/  LEA R198, R5, R202, 0x1 ;  /* 0x000000ca05c67211 */ /* 0x000fe200078e08ff */
[----:B------:R-:W-:Y:S01]  /*3ae0*/  IMAD R201, R201, 0x200, R8 ;  /* 0x00000200c9c97824 */ /* 0x000fe200078e0208 */
[----:B------:R-:W-:Y:S01]  /*3af0*/  LEA R197, R5, R200, 0x1 ;  /* 0x000000c805c57211 */ /* 0x000fe200078e08ff */
[----:B------:R-:W-:Y:S01]  /*3b00*/  LDSM.16.M88.4 R36, [R200] ;  /* 0x00000000c824783b */ /* 0x000fe20000000200 */
[----:B------:R-:W-:Y:S01]  /*3b10*/  ISETP.GT.AND P6, PT, R211, R204, PT ;  /* 0x000000ccd300720c */ /* 0x000fe20003fc4270 */
[----:B------:R-:W-:Y:S01]  /*3b20*/  IMAD.SHL.U32 R201, R201, 0x2, RZ ;  /* 0x00000002c9c97824 */ /* 0x000fe200078e00ff */
[----:B------:R-:W-:Y:S01]  /*3b30*/  IADD3 R94, R94, R97, RZ ;  /* 0x000000615e5e7210 */ /* 0x000fe20007ffe0ff */
[----:B------:R-:W-:Y:S03]  /*3b40*/  LDSM.16.M88.4 R8, [R198] ;  /* 0x00000000c608783b */ /* 0x000fe60000000200 */
[C---:B------:R-:W-:Y:S01]  /*3b50*/  IADD3 R2, R201.reuse, 0x6000, RZ ;  /* 0x00006000c9027810 */ /* 0x040fe20007ffe0ff */
[----:B-1-3--:R-:W1:Y:S01]  /*3b60*/  LDSM.16.M88.4 R16, [R201+0x6000] ;  /* 0x00600000c910783b */ /* 0x00ae620000000200 */
[----:B------:R-:W-:-:S02]  /*3b70*/  IADD3 R199, R201, 0x6020, RZ ;  /* 0x00006020c9c77810 */ /* 0x000fc40007ffe0ff */
[----:B------:R-:W-:Y:S01]  /*3b80*/  @P1 IADD3 R199, R2, -0x20, RZ ;  /* 0xffffffe002c71810 */ /* 0x000fe20007ffe0ff */
[----:B------:R-:W2:Y:S01]  /*3b90*/  LDSM.16.M88.4 R44, [R201+0x6800] ;  /* 0x00680000c92c783b */ /* 0x000ea20000000200 */
[----:B------:R-:W-:Y:S01]  /*3ba0*/  IMAD.MOV.U32 R2, RZ, RZ, 0x40 ;  /* 0x00000040ff027424 */ /* 0x000fe200078e00ff */
[----:B------:R-:W-:Y:S02]  /*3bb0*/  IADD3 R216, R94, 0x8, RZ ;  /* 0x000000085ed87810 */ /* 0x000fe40007ffe0ff */
[----:B------:R-:W3:Y:S01]  /*3bc0*/  LDSM.16.M88.4 R64, [R201+0x7000] ;  /* 0x00700000c940783b */ /* 0x000ee20000000200 */
[C---:B------:R-:W-:Y:S02]  /*3bd0*/  IADD3 R191, R199.reuse, 0x800, RZ ;  /* 0x00000800c7bf7810 */ /* 0x040fe40007ffe0ff */
[----:B------:R-:W-:Y:S01]  /*3be0*/  SEL R2, R2, 0xffffffc0, !P2 ;  /* 0xffffffc002027807 */ /* 0x000fe20005000000 */
[----:B------:R-:W5:Y:S01]  /*3bf0*/  LDSM.16.M88.4 R52, [R199] ;  /* 0x00000000c734783b */ /* 0x000f620000000200 */
[----:B------:R-:W-:-:S02]  /*3c00*/  IADD3 R190, R199, 0x1000, RZ ;  /* 0x00001000c7be7810 */ /* 0x000fc40007ffe0ff */
[----:B------:R-:W-:Y:S01]  /*3c10*/  IADD3 R188, R2, R199, RZ ;  /* 0x000000c702bc7210 */ /* 0x000fe20007ffe0ff */
[----:B------:R-:W4:Y:S01]  /*3c20*/  LDSM.16.M88.4 R72, [R201+0x7800] ;  /* 0x00780000c948783b */ /* 0x000f220000000200 */
[----:B------:R-:W-:Y:S01]  /*3c30*/  IMAD.IADD R195, R201, 0x1, R2 ;  /* 0x00000001c9c37824 */ /* 0x000fe200078e0202 */
[C---:B------:R-:W-:Y:S02]  /*3c40*/  IADD3 R189, R199.reuse, 0x1800, RZ ;  /* 0x00001800c7bd7810 */ /* 0x040fe40007ffe0ff */
        /* <DEDUP_REMOVED lines=11> */
[----:B------:R-:W-:Y:S01]  /*3d00*/  IADD3 R180, R199, 0x5800, RZ ;  /* 0x00005800c7b47810 */ /* 0x000fe20007ffe0ff */
[----:B------:R-:W4:Y:S01]  /*3d10*/  LDSM.16.M88.4 R28, [R195+0x6800] ;  /* 0x00680000c31c783b */ /* 0x000f220000000200 */
[C---:B-1----:R-:W-:Y:S03]  /*3d20*/  HMMA.16816.F32.BF16 R20, R56.reuse, R16, RZ ;  /* 0x000000103814723c */ /* 0x042fe600000418ff */
[----:B------:R-:W-:Y:S04]  /*3d30*/  LDSM.16.M88.4 R76, [R199+0x2000] ;  /* 0x00200000c74c783b */ /* 0x000fe80000000200 */
[----:B------:R-:W-:Y:S01]  /*3d40*/  LDSM.16.M88.4 R80, [R197+0x2000] ;  /* 0x00200000c550783b */ /* 0x000fe20000000200 */
[C---:B------:R-:W-:Y:S03]  /*3d50*/  HMMA.16816.F32.BF16 R16, R56.reuse, R18, RZ ;  /* 0x000000123810723c */ /* 0x040fe600000418ff */
[----:B------:R-:W-:Y:S04]  /*3d60*/  LDSM.16.M88.4 R88, [R188+0x2800] ;  /* 0x00280000bc58783b */ /* 0x000fe80000000200 */
[----:B------:R-:W-:Y:S01]  /*3d70*/  LDSM.16.M88.4 R84, [R201+0xa800] ;  /* 0x00a80000c954783b */ /* 0x000fe20000000200 */
[C---:B--2---:R-:W-:Y:S08]  /*3d80*/  HMMA.16816.F32.BF16 R32, R56.reuse, R44, RZ ;  /* 0x0000002c3820723c */ /* 0x044ff000000418ff */
[C---:B------:R-:W-:Y:S08]  /*3d90*/  HMMA.16816.F32.BF16 R44, R56.reuse, R46, RZ ;  /* 0x0000002e382c723c */ /* 0x040ff000000418ff */
[C---:B---3--:R-:W-:Y:S08]  /*3da0*/  HMMA.16816.F32.BF16 R68, R56.reuse, R64, RZ ;  /* 0x000000403844723c */ /* 0x048ff000000418ff */
[----:B------:R-:W-:Y:S08]  /*3db0*/  HMMA.16816.F32.BF16 R64, R56, R66, RZ ;  /* 0x000000423840723c */ /* 0x000ff000000418ff */
[C---:B-----5:R-:W-:Y:S08]  /*3dc0*/  HMMA.16816.F32.BF16 R20, R36.reuse, R52, R20 ;  /* 0x000000342414723c */ /* 0x060ff00000041814 */
        /* <DEDUP_REMOVED lines=106> */
[----:B------:R-:W-:-:S04]  /*4470*/  FMUL.FTZ R48, R21, c[0x0][0x2ec] ;  /* 0x0000bb0015307a20 */ /* 0x000fc80000410000 */
[----:B------:R-:W2:Y:S01]  /*4480*/  MUFU.TANH R2, R2 ;  /* 0x0000000200027308 */ /* 0x000ea20000002400 */
[----:B------:R-:W-:Y:S07]  /*4490*/  HMMA.16816.F32.BF16 R64, R52, R50, R64 ;  /* 0x000000323440723c */ /* 0x000fee0000041840 */
[----:B------:R-:W3:Y:S01]  /*44a0*/  MUFU.TANH R48, R48 ;  /* 0x0000003000307308 */ /* 0x000ee20000002400 */
[----:B-1----:R-:W-:Y:S07]  /*44b0*/  HMMA.16816.F32.BF16 R88, R40, R24, R88 ;  /* 0x000000182858723c */ /* 0x002fee0000041858 */
[----:B------:R-:W-:Y:S01]  /*44c0*/  FMUL.FTZ R24, R22, c[0x0][0x2ec] ;  /* 0x0000bb0016187a20 */ /* 0x000fe20000410000 */
[----:B------:R-:W-:Y:S01]  /*44d0*/  HMMA.16816.F32.BF16 R32, R52, R84, R32 ;  /* 0x000000543420723c */ /* 0x000fe20000041820 */
[----:B------:R-:W-:-:S02]  /*44e0*/  FMUL.FTZ R25, R23, c[0x0][0x2ec] ;  /* 0x0000bb0017197a20 */ /* 0x000fc40000410000 */
[----:B------:R-:W1:Y:S01]  /*44f0*/  LDSM.16.M88.4 R20, [R199+0x5800] ;  /* 0x00580000c714783b */ /* 0x000e620000000200 */
[----:B------:R-:W-:Y:S01]  /*4500*/  FMUL.FTZ R16, R16, c[0x0][0x2ec] ;  /* 0x0000bb0010107a20 */ /* 0x000fe20000410000 */
[----:B------:R-:W1:Y:S01]  /*4510*/  MUFU.TANH R24, R24 ;  /* 0x0000001800187308 */ /* 0x000e620000002400 */
[----:B------:R-:W-:Y:S02]  /*4520*/  FMUL.FTZ R50, R17, c[0x0][0x2ec] ;  /* 0x0000bb0011327a20 */ /* 0x000fe40000410000 */
[C---:B------:R-:W-:Y:S05]  /*4530*/  HMMA.16816.F32.BF16 R44, R52.reuse, R86, R44 ;  /* 0x00000056342c723c */ /* 0x040fea000004182c */
[----:B------:R5:W1:Y:S03]  /*4540*/  MUFU.TANH R49, R16 ;  /* 0x0000001000317308 */ /* 0x000a660000002400 */
[C---:B----4-:R-:W-:Y:S05]  /*4550*/  HMMA.16816.F32.BF16 R60, R52.reuse, R76, R60 ;  /* 0x0000004c343c723c */ /* 0x050fea000004183c */
[----:B------:R-:W4:Y:S03]  /*4560*/  MUFU.TANH R25, R25 ;  /* 0x0000001900197308 */ /* 0x000f260000002400 */
[----:B------:R-:W-:Y:S05]  /*4570*/  HMMA.16816.F32.BF16 R72, R52, R78, R72 ;  /* 0x0000004e3448723c */ /* 0x000fea0000041848 */
[----:B------:R-:W1:Y:S03]  /*4580*/  MUFU.TANH R50, R50 ;  /* 0x0000003200327308 */ /* 0x000e660000002400 */
        /* <DEDUP_REMOVED lines=32> */
[----:B------:R-:W-:Y:S01]  /*4790*/  FMUL.FTZ R16, R47, c[0x0][0x2ec] ;  /* 0x0000bb002f107a20 */ /* 0x000fe20000410000 */
[----:B------:R-:W-:Y:S01]  /*47a0*/  HMMA.16816.F32.BF16 R72, R12, R10, R72 ;  /* 0x0000000a0c48723c */ /* 0x000fe20000041848 */
[----:B------:R-:W-:Y:S01]  /*47b0*/  FMUL.FTZ R88, R88, c[0x0][0x2ec] ;  /* 0x0000bb0058587a20 */ /* 0x000fe20000410000 */
[--C-:B------:R-:W-:Y:S01]  /*47c0*/  IADD3 R9, R95, 0x1, -R99.reuse ;  /* 0x000000015f097810 */ /* 0x100fe20007ffe863 */
[----:B------:R-:W-:Y:S01]  /*47d0*/  FMUL.FTZ R89, R89, c[0x0][0x2ec] ;  /* 0x0000bb0059597a20 */ /* 0x000fe20000410000 */
[----:B------:R-:W2:Y:S01]  /*47e0*/  MUFU.TANH R32, R32 ;  /* 0x0000002000207308 */ /* 0x000ea20000002400 */
[----:B------:R-:W-:Y:S01]  /*47f0*/  FMUL.FTZ R90, R90, c[0x0][0x2ec] ;  /* 0x0000bb005a5a7a20 */ /* 0x000fe20000410000 */
[----:B------:R-:W-:Y:S01]  /*4800*/  IADD3 R9, R9, c[0x0][0x2e8], RZ ;  /* 0x0000ba0009097a10 */ /* 0x000fe20007ffe0ff */
[----:B------:R-:W-:Y:S01]  /*4810*/  FMUL.FTZ R91, R91, c[0x0][0x2ec] ;  /* 0x0000bb005b5b7a20 */ /* 0x000fe20000410000 */
[----:B------:R-:W-:Y:S01]  /*4820*/  IADD3 R99, R95, -c[0x0][0x2e4], -R99 ;  /* 0x8000b9005f637a10 */ /* 0x000fe20007ffe863 */
[----:B------:R-:W-:-:S02]  /*4830*/  FMUL.FTZ R64, R64, c[0x0][0x2ec] ;  /* 0x0000bb0040407a20 */ /* 0x000fc40000410000 */
[----:B------:R-:W-:Y:S01]  /*4840*/  FMUL.FTZ R65, R65, c[0x0][0x2ec] ;  /* 0x0000bb0041417a20 */ /* 0x000fe20000410000 */
[----:B------:R-:W1:Y:S01]  /*4850*/  MUFU.TANH R33, R33 ;  /* 0x0000002100217308 */ /* 0x000e620000002400 */
[----:B------:R-:W-:Y:S01]  /*4860*/  FMUL.FTZ R66, R66, c[0x0][0x2ec] ;  /* 0x0000bb0042427a20 */ /* 0x000fe20000410000 */
[-C--:B------:R-:W-:Y:S01]  /*4870*/  IADD3 R217, R99, R216.reuse, RZ ;  /* 0x000000d863d97210 */ /* 0x080fe20007ffe0ff */
[----:B------:R-:W-:Y:S01]  /*4880*/  FMUL.FTZ R67, R67, c[0x0][0x2ec] ;  /* 0x0000bb0043437a20 */ /* 0x000fe20000410000 */
[----:B------:R-:W-:Y:S01]  /*4890*/  IADD3 R219, R94, R99, RZ ;  /* 0x000000635edb7210 */ /* 0x000fe20007ffe0ff */
[----:B------:R-:W-:Y:S01]  /*48a0*/  FMUL.FTZ R60, R60, c[0x0][0x2ec] ;  /* 0x0000bb003c3c7a20 */ /* 0x000fe20000410000 */
[----:B------:R-:W-:Y:S01]  /*48b0*/  IADD3 R216, R9, R216, RZ ;  /* 0x000000d809d87210 */ /* 0x000fe20007ffe0ff */
[----:B------:R-:W-:Y:S01]  /*48c0*/  FMUL.FTZ R61, R61, c[0x0][0x2ec] ;  /* 0x0000bb003d3d7a20 */ /* 0x000fe20000410000 */
[----:B------:R-:W1:Y:S01]  /*48d0*/  MUFU.TANH R34, R34 ;  /* 0x0000002200227308 */ /* 0x000e620000002400 */
[----:B------:R-:W-:Y:S01]  /*48e0*/  FMUL.FTZ R62, R62, c[0x0][0x2ec] ;  /* 0x0000bb003e3e7a20 */ /* 0x000fe20000410000 */
[----:B------:R-:W-:Y:S01]  /*48f0*/  IMNMX R216, R216, R95, PT ;  /* 0x0000005fd8d87217 */ /* 0x000fe20003800200 */
[----:B------:R-:W-:Y:S01]  /*4900*/  FMUL.FTZ R63, R63, c[0x0][0x2ec] ;  /* 0x0000bb003f3f7a20 */ /* 0x000fe20000410000 */
[----:B------:R-:W-:Y:S01]  /*4910*/  IMNMX R219, RZ, R219, !PT ;  /* 0x000000dbffdb7217 */ /* 0x000fe20007800200 */
[----:B------:R-:W-:Y:S01]  /*4920*/  FMUL.FTZ R72, R72, c[0x0][0x2ec] ;  /* 0x0000bb0048487a20 */ /* 0x000fe20000410000 */
[----:B------:R-:W-:Y:S01]  /*4930*/  IMNMX R217, RZ, R217, !PT ;  /* 0x000000d9ffd97217 */ /* 0x000fe20007800200 */
[----:B------:R-:W-:Y:S01]  /*4940*/  FMUL.FTZ R73, R73, c[0x0][0x2ec] ;  /* 0x0000bb0049497a20 */ /* 0x000fe20000410000 */
[----:B------:R-:W1:Y:S01]  /*4950*/  MUFU.TANH R36, R36 ;  /* 0x0000002400247308 */ /* 0x000e620000002400 */
[----:B------:R-:W-:-:S02]  /*4960*/  FMUL.FTZ R74, R74, c[0x0][0x2ec] ;  /* 0x0000bb004a4a7a20 */ /* 0x000fc40000410000 */
[----:B------:R-:W-:Y:S02]  /*4970*/  FMUL.FTZ R75, R75, c[0x0][0x2ec] ;  /* 0x0000bb004b4b7a20 */ /* 0x000fe40000410000 */
[----:B------:R-:W-:-:S03]  /*4980*/  IMAD.IADD R218, R94, 0x1, R9 ;  /* 0x000000015eda7824 */ /* 0x000fc600078e0209 */
[----:B------:R-:W1:Y:S02]  /*4990*/  MUFU.TANH R35, R35 ;  /* 0x0000002300237308 */ /* 0x000e640000002400 */
[----:B------:R-:W-:-:S06]  /*49a0*/  IMNMX R218, R218, R95, PT ;  /* 0x0000005fdada7217 */ /* 0x000fcc0003800200 */
        /* <DEDUP_REMOVED lines=20> */
[----:B--234-:R-:W-:Y:S05]  /*4af0*/  @!P3 BRA `(.L_x_2876) ;  /* 0x000003900000b947 */ /* 0x01cfea0003800000 */
[----:B------:R-:W2:Y:S01]  /*4b00*/  I2F.RP R3, R6 ;  /* 0x0000000600037306 */ /* 0x000ea20000209400 */
[----:B------:R-:W-:-:S02]  /*4b10*/  IADD3 R12, R4, -0x40, RZ ;  /* 0xffffffc0040c7810 */ /* 0x000fc40007ffe0ff */
[----:B------:R-:W-:Y:S02]  /*4b20*/  IABS R10, R4 ;  /* 0x00000004000a7213 */ /* 0x000fe40000000000 */
[----:B------:R-:W-:Y:S02]  /*4b30*/  IABS R8, R12 ;  /* 0x0000000c00087213 */ /* 0x000fe40000000000 */
[----:B------:R-:W-:Y:S01]  /*4b40*/  LOP3.LUT R12, R12, c[0x0][0x2d0], RZ, 0x3c, !PT ;  /* 0x0000b4000c0c7a12 */ /* 0x000fe200078e3cff */
[----:B--2---:R-:W2:Y:S02]  /*4b50*/  MUFU.RCP R14, R3 ;  /* 0x00000003000e7308 */ /* 0x004ea40000001000 */
[----:B--2---:R-:W-:-:S06]  /*4b60*/  IADD3 R14, R14, 0xffffffe, RZ ;  /* 0x0ffffffe0e0e7810 */ /* 0x004fcc0007ffe0ff */
[----:B------:R-:W2:Y:S02]  /*4b70*/  F2I.FTZ.U32.TRUNC.NTZ R15, R14 ;  /* 0x0000000e000f7305 */ /* 0x000ea4000021f000 */
[----:B--2---:R-:W-:Y:S02]  /*4b80*/  IMAD.MOV R11, RZ, RZ, -R15 ;  /* 0x000000ffff0b7224 */ /* 0x004fe400078e0a0f */
        /* <DEDUP_REMOVED lines=17> */
[----:B------:R-:W-:Y:S02]  /*4ca0*/  LOP3.LUT R3, R4, c[0x0][0x2d0], RZ, 0x3c, !PT ;  /* 0x0000b40004037a12 */ /* 0x000fe400078e3cff */
[----:B------:R-:W-:-:S02]  /*4cb0*/  ISETP.GE.AND P0, PT, R12, RZ, PT ;  /* 0x000000ff0c00720c */ /* 0x000fc40003f06270 */
[----:B------:R-:W-:Y:S02]  /*4cc0*/  ISETP.GE.AND P2, PT, R3, RZ, PT ;  /* 0x000000ff0300720c */ /* 0x000fe40003f46270 */
[----:B------:R-:W-:Y:S02]  /*4cd0*/  @!P1 IADD3 R11, R11, 0x1, RZ ;  /* 0x000000010b0b9810 */ /* 0x000fe40007ffe0ff */
[----:B------:R-:W-:Y:S02]  /*4ce0*/  ISETP.NE.AND P1, PT, RZ, c[0x0][0x2d0], PT ;  /* 0x0000b400ff007a0c */ /* 0x000fe40003f25270 */
[----:B------:R-:W-:Y:S02]  /*4cf0*/  @P5 IADD3 R13, R13, 0x1, RZ ;  /* 0x000000010d0d5810 */ /* 0x000fe40007ffe0ff */
[----:B------:R-:W-:-:S05]  /*4d00*/  @P4 IADD3 R11, R11, 0x1, RZ ;  /* 0x000000010b0b4810 */ /* 0x000fca0007ffe0ff */
        /* <DEDUP_REMOVED lines=24> */
.L_x_2876:
[----:B------:R-:W-:-:S04]  /*4e90*/  LEA R6, -R3, RZ, 0x6 ;  /* 0x000000ff03067211 */ /* 0x000fc800078e31ff */
[----:B------:R-:W-:Y:S02]  /*4ea0*/  SHF.R.S32.HI R3, RZ, 0x1f, R6 ;  /* 0x0000001fff037819 */ /* 0x000fe40000011406 */
.L_x_2877:
        /* <DEDUP_REMOVED lines=119> */
.L_x_2879:
[----:B------:R-:W-:Y:S05]  /*5620*/  BSYNC B0 ;  /* 0x0000000000007941 */ /* 0x000fea0003800000 */
.L_x_2878:
[----:B------:R-:W0:Y:S01]  /*5630*/  LDGDEPBAR ;  /* 0x00000000000079af */ /* 0x000e220000000000 */
[----:B------:R-:W-:-:S04]  /*5640*/  IADD3 R133, P0, R6, R133, RZ ;  /* 0x0000008506857210 */ /* 0x000fc80007f1e0ff */
[----:B------:R-:W-:Y:S02]  /*5650*/  IADD3.X R134, R3, R134, RZ, P0, !PT ;  /* 0x0000008603867210 */ /* 0x000fe400007fe4ff */
.L_x_2875:
[----:B--234-:R-:W-:Y:S02]  /*5660*/  IMAD.IADD R4, R4, 0x1, R209 ;  /* 0x0000000104047824 */ /* 0x01cfe400078e02d1 */
[----:B------:R-:W-:-:S03]  /*5670*/  IMAD.SHL.U32 R196, R0, 0x2, RZ ;  /* 0x0000000200c47824 */ /* 0x000fc600078e00ff */
[CC--:B------:R-:W-:Y:S01]  /*5680*/  ISETP.GE.AND P0, PT, R4.reuse, R218.reuse, PT ;  /* 0x000000da0400720c */ /* 0x0c0fe20003f06270 */
[--C-:B------:R-:W-:Y:S01]  /*5690*/  IMAD R194, R7, 0x2, R196.reuse ;  /* 0x0000000207c27824 */ /* 0x100fe200078e02c4 */
[C---:B------:R-:W-:Y:S01]  /*56a0*/  IADD3 R6, R4.reuse, 0x1, RZ ;  /* 0x0000000104067810 */ /* 0x040fe20007ffe0ff */
[----:B------:R-:W-:Y:S01]  /*56b0*/  LDSM.16.MT88.4 R40, [R196+0xe000] ;  /* 0x00e00000c428783b */ /* 0x000fe20000004200 */
[----:B------:R-:W-:Y:S01]  /*56c0*/  ISETP.LT.OR P0, PT, R4, R219, P0 ;  /* 0x000000db0400720c */ /* 0x000fe20000701670 */
[C---:B------:R-:W-:Y:S01]  /*56d0*/  IMAD R193, R5.reuse, 0x2, R196 ;  /* 0x0000000205c17824 */ /* 0x040fe200078e02c4 */
[C---:B------:R-:W-:Y:S01]  /*56e0*/  ISETP.GE.AND P5, PT, R6.reuse, R218, PT ;  /* 0x000000da0600720c */ /* 0x040fe20003fa6270 */
[----:B------:R-:W-:Y:S01]  /*56f0*/  IMAD R192, R5, 0x2, R194 ;  /* 0x0000000205c07824 */ /* 0x000fe200078e02c2 */
[----:B------:R-:W-:Y:S01]  /*5700*/  ISETP.GE.AND P1, PT, R6, R216, PT ;  /* 0x000000d80600720c */ /* 0x000fe20003f26270 */
[----:B------:R-:W-:Y:S01]  /*5710*/  LDSM.16.MT88.4 R124, [R196+0xc000] ;  /* 0x00c00000c47c783b */ /* 0x000fe20000004200 */
[----:B------:R-:W-:-:S02]  /*5720*/  IADD3 R3, R4, 0x8, RZ ;  /* 0x0000000804037810 */ /* 0x000fc40007ffe0ff */
[----:B------:R-:W-:Y:S01]  /*5730*/  ISETP.GE.AND P2, PT, R4, R216, PT ;  /* 0x000000d80400720c */ /* 0x000fe20003f46270 */
[----:B------:R-:W-:Y:S01]  /*5740*/  LDSM.16.MT88.4 R116, [R194+0xc000] ;  /* 0x00c00000c274783b */ /* 0x000fe20000004200 */
[----:B------:R-:W-:Y:S02]  /*5750*/  FSEL R2, R2, -INF , !P0 ;  /* 0xff80000002027808 */ /* 0x000fe40004000000 */
[C---:B------:R-:W-:Y:S01]  /*5760*/  ISETP.LT.OR P5, PT, R6.reuse, R219, P5 ;  /* 0x000000db0600720c */ /* 0x040fe20002fa1670 */
[----:B------:R-:W-:Y:S01]  /*5770*/  LDSM.16.MT88.4 R108, [R193+0xc000] ;  /* 0x00c00000c16c783b */ /* 0x000fe20000004200 */
[----:B------:R-:W-:Y:S02]  /*5780*/  ISETP.LT.OR P1, PT, R6, R217, P1 ;  /* 0x000000d90600720c */ /* 0x000fe40000f21670 */
[C---:B------:R-:W-:Y:S01]  /*5790*/  ISETP.GE.AND P4, PT, R3.reuse, R218, PT ;  /* 0x000000da0300720c */ /* 0x040fe20003f86270 */
[----:B------:R-:W-:Y:S01]  /*57a0*/  LDSM.16.MT88.4 R100, [R192+0xc000] ;  /* 0x00c00000c064783b */ /* 0x000fe20000004200 */
[----:B------:R-:W-:-:S02]  /*57b0*/  ISETP.GE.AND P0, PT, R3, R216, PT ;  /* 0x000000d80300720c */ /* 0x000fc40003f06270 */
[C---:B------:R-:W-:Y:S01]  /*57c0*/  ISETP.LT.OR P2, PT, R4.reuse, R217, P2 ;  /* 0x000000d90400720c */ /* 0x040fe20001741670 */
[----:B------:R-:W-:Y:S01]  /*57d0*/  LDSM.16.MT88.4 R56, [R193+0xe000] ;  /* 0x00e00000c138783b */ /* 0x000fe20000004200 */
[----:B------:R-:W-:Y:S02]  /*57e0*/  IADD3 R6, R4, 0x9, RZ ;  /* 0x0000000904067810 */ /* 0x000fe40007ffe0ff */
[C---:B------:R-:W-:Y:S01]  /*57f0*/  ISETP.LT.OR P4, PT, R3.reuse, R219, P4 ;  /* 0x000000db0300720c */ /* 0x040fe20002781670 */
[----:B-1----:R-:W-:Y:S01]  /*5800*/  LDSM.16.MT88.4 R64, [R192+0xe000] ;  /* 0x00e00000c040783b */ /* 0x002fe20000004200 */
[----:B------:R-:W-:Y:S02]  /*5810*/  ISETP.LT.OR P0, PT, R3, R217, P0 ;  /* 0x000000d90300720c */ /* 0x000fe40000701670 */
[----:B------:R-:W-:Y:S01]  /*5820*/  FSEL R24, R24, -INF , !P2 ;  /* 0xff80000018187808 */ /* 0x000fe20005000000 */
[----:B------:R-:W-:Y:S01]  /*5830*/  LDSM.16.MT88.4 R72, [R196+0x10000] ;  /* 0x01000000c448783b */ /* 0x000fe20000004200 */
[----:B------:R-:W-:-:S02]  /*5840*/  FSEL R31, R48, -INF , !P5 ;  /* 0xff800000301f7808 */ /* 0x000fc40006800000 */
[----:B------:R-:W-:Y:S01]  /*5850*/  IADD3 R3, R4, 0x10, RZ ;  /* 0x0000001004037810 */ /* 0x000fe20007ffe0ff */
[----:B------:R-:W-:Y:S01]  /*5860*/  LDSM.16.MT88.4 R80, [R194+0x10000] ;  /* 0x01000000c250783b */ /* 0x000fe20000004200 */
[C---:B------:R-:W-:Y:S02]  /*5870*/  ISETP.GE.AND P2, PT, R6.reuse, R218, PT ;  /* 0x000000da0600720c */ /* 0x040fe40003f46270 */
[----:B------:R-:W-:Y:S01]  /*5880*/  ISETP.GE.AND P5, PT, R6, R216, PT ;  /* 0x000000d80600720c */ /* 0x000fe20003fa6270 */
[----:B------:R-:W-:Y:S01]  /*5890*/  LDSM.16.MT88.4 R88, [R193+0x10000] ;  /* 0x01000000c158783b */ /* 0x000fe20000004200 */
[----:B------:R-:W-:Y:S02]  /*58a0*/  FSEL R29, R25, -INF , !P1 ;  /* 0xff800000191d7808 */ /* 0x000fe40004800000 */
[----:B------:R-:W-:Y:S01]  /*58b0*/  FSEL R49, R49, -INF , !P4 ;  /* 0xff80000031317808 */ /* 0x000fe20006000000 */
[----:B------:R-:W-:Y:S01]  /*58c0*/  LDSM.16.MT88.4 R136, [R194+0xc800] ;  /* 0x00c80000c288783b */ /* 0x000fe20000004200 */
[----:B------:R-:W-:-:S02]  /*58d0*/  ISETP.GE.AND P1, PT, R3, R218, PT ;  /* 0x000000da0300720c */ /* 0x000fc40003f26270 */
[C---:B------:R-:W-:Y:S02]  /*58e0*/  ISETP.GE.AND P4, PT, R3.reuse, R216, PT ;  /* 0x000000d80300720c */ /* 0x040fe40003f86270 */
[C---:B------:R-:W-:Y:S02]  /*58f0*/  ISETP.LT.OR P2, PT, R6.reuse, R219, P2 ;  /* 0x000000db0600720c */ /* 0x040fe40001741670 */
[----:B------:R-:W-:Y:S02]  /*5900*/  ISETP.LT.OR P5, PT, R6, R217, P5 ;  /* 0x000000d90600720c */ /* 0x000fe40002fa1670 */
[----:B------:R-:W-:Y:S02]  /*5910*/  IADD3 R6, R4, 0x11, RZ ;  /* 0x0000001104067810 */ /* 0x000fe40007ffe0ff */
[----:B------:R-:W-:Y:S02]  /*5920*/  FMNMX.FTZ R8, R2, R31, !PT ;  /* 0x0000001f02087209 */ /* 0x000fe40007810000 */
[----:B------:R-:W-:-:S02]  /*5930*/  ISETP.LT.OR P1, PT, R3, R219, P1 ;  /* 0x000000db0300720c */ /* 0x000fc40000f21670 */
[----:B------:R-:W-:Y:S02]  /*5940*/  ISETP.LT.OR P4, PT, R3, R217, P4 ;  /* 0x000000d90300720c */ /* 0x000fe40002781670 */
[----:B------:R-:W-:Y:S02]  /*5950*/  FSEL R25, R26, -INF , !P0 ;  /* 0xff8000001a197808 */ /* 0x000fe40004000000 */
[----:B------:R-:W-:Y:S02]  /*5960*/  FSEL R37, R50, -INF , !P2 ;  /* 0xff80000032257808 */ /* 0x000fe40005000000 */
[----:B------:R-:W-:Y:S02]  /*5970*/  IADD3 R3, R4, 0x18, RZ ;  /* 0x0000001804037810 */ /* 0x000fe40007ffe0ff */
[C---:B------:R-:W-:Y:S02]  /*5980*/  ISETP.GE.AND P0, PT, R6.reuse, R218, PT ;  /* 0x000000da0600720c */ /* 0x040fe40003f06270 */
[----:B------:R-:W-:-:S02]  /*5990*/  ISETP.GE.AND P2, PT, R6, R216, PT ;  /* 0x000000d80600720c */ /* 0x000fc40003f46270 */
[----:B------:R-:W-:Y:S02]  /*59a0*/  FMNMX.FTZ R8, R49, R8, !PT ;  /* 0x0000000831087209 */ /* 0x000fe40007810000 */
[----:B------:R-:W-:Y:S02]  /*59b0*/  FSEL R27, R27, -INF , !P5 ;  /* 0xff8000001b1b7808 */ /* 0x000fe40006800000 */
[----:B------:R-:W-:Y:S02]  /*59c0*/  FSEL R23, R32, -INF , !P1 ;  /* 0xff80000020177808 */ /* 0x000fe40004800000 */
[C---:B------:R-:W-:Y:S02]  /*59d0*/  ISETP.GE.AND P5, PT, R3.reuse, R218, PT ;  /* 0x000000da0300720c */ /* 0x040fe40003fa6270 */
[----:B------:R-:W-:Y:S02]  /*59e0*/  ISETP.GE.AND P1, PT, R3, R216, PT ;  /* 0x000000d80300720c */ /* 0x000fe40003f26270 */
[----:B------:R-:W-:-:S02]  /*59f0*/  ISETP.LT.OR P0, PT, R6, R219, P0 ;  /* 0x000000db0600720c */ /* 0x000fc40000701670 */
[----:B------:R-:W-:Y:S02]  /*5a00*/  ISETP.LT.OR P2, PT, R6, R217, P2 ;  /* 0x000000d90600720c */ /* 0x000fe40001741670 */
[----:B------:R-:W-:Y:S02]  /*5a10*/  IADD3 R6, R4, 0x19, RZ ;  /* 0x0000001904067810 */ /* 0x000fe40007ffe0ff */
[----:B------:R-:W-:Y:S02]  /*5a20*/  FMNMX.FTZ R8, R37, R8, !PT ;  /* 0x0000000825087209 */ /* 0x000fe40007810000 */
[C---:B------:R-:W-:Y:S02]  /*5a30*/  ISETP.LT.OR P5, PT, R3.reuse, R219, P5 ;  /* 0x000000db0300720c */ /* 0x040fe40002fa1670 */
[----:B------:R-:W-:Y:S02]  /*5a40*/  ISETP.LT.OR P1, PT, R3, R217, P1 ;  /* 0x000000d90300720c */ /* 0x000fe40000f21670 */
[----:B------:R-:W-:-:S02]  /*5a50*/  FSEL R15, R20, -INF , !P4 ;  /* 0xff800000140f7808 */ /* 0x000fc40006000000 */
[----:B------:R-:W-:Y:S02]  /*5a60*/  FSEL R21, R33, -INF , !P0 ;  /* 0xff80000021157808 */ /* 0x000fe40004000000 */
[----:B------:R-:W-:Y:S02]  /*5a70*/  IADD3 R3, R4, 0x20, RZ ;  /* 0x0000002004037810 */ /* 0x000fe40007ffe0ff */
[C---:B------:R-:W-:Y:S02]  /*5a80*/  ISETP.GE.AND P4, PT, R6.reuse, R218, PT ;  /* 0x000000da0600720c */ /* 0x040fe40003f86270 */
[----:B------:R-:W-:Y:S02]  /*5a90*/  ISETP.GE.AND P0, PT, R6, R216, PT ;  /* 0x000000d80600720c */ /* 0x000fe40003f06270 */
[----:B------:R-:W-:Y:S02]  /*5aa0*/  FMNMX.FTZ R8, R23, R8, !PT ;  /* 0x0000000817087209 */ /* 0x000fe40007810000 */
[----:B------:R-:W-:-:S02]  /*5ab0*/  FSEL R13, R34, -INF , !P2 ;  /* 0xff800000220d7808 */ /* 0x000fc40005000000 */
[----:B------:R-:W-:Y:S02]  /*5ac0*/  FSEL R19, R36, -INF , !P5 ;  /* 0xff80000024137808 */ /* 0x000fe40006800000 */
[C---:B------:R-:W-:Y:S02]  /*5ad0*/  ISETP.GE.AND P2, PT, R3.reuse, R218, PT ;  /* 0x000000da0300720c */ /* 0x040fe40003f46270 */
[----:B------:R-:W-:Y:S02]  /*5ae0*/  ISETP.GE.AND P5, PT, R3, R216, PT ;  /* 0x000000d80300720c */ /* 0x000fe40003fa6270 */
[C---:B------:R-:W-:Y:S02]  /*5af0*/  ISETP.LT.OR P4, PT, R6.reuse, R219, P4 ;  /* 0x000000db0600720c */ /* 0x040fe40002781670 */
[----:B------:R-:W-:Y:S02]  /*5b00*/  ISETP.LT.OR P0, PT, R6, R217, P0 ;  /* 0x000000d90600720c */ /* 0x000fe40000701670 */
[----:B------:R-:W-:-:S02]  /*5b10*/  IADD3 R6, R4, 0x21, RZ ;  /* 0x0000002104067810 */ /* 0x000fc40007ffe0ff */
[----:B------:R-:W-:Y:S02]  /*5b20*/  FMNMX.FTZ R10, R21, R8, !PT ;  /* 0x00000008150a7209 */ /* 0x000fe40007810000 */
[----:B------:R-:W-:Y:S02]  /*5b30*/  FMNMX.FTZ R8, R24, R29, !PT ;  /* 0x0000001d18087209 */ /* 0x000fe40007810000 */
[C---:B------:R-:W-:Y:S02]  /*5b40*/  ISETP.LT.OR P2, PT, R3.reuse, R219, P2 ;  /* 0x000000db0300720c */ /* 0x040fe40001741670 */
[----:B------:R-:W-:Y:S02]  /*5b50*/  ISETP.LT.OR P5, PT, R3, R217, P5 ;  /* 0x000000d90300720c */ /* 0x000fe40002fa1670 */
[----:B------:R-:W-:Y:S02]  /*5b60*/  FSEL R11, R22, -INF , !P1 ;  /* 0xff800000160b7808 */ /* 0x000fe40004800000 */
[----:B------:R-:W-:-:S02]  /*5b70*/  IADD3 R3, R4, 0x28, RZ ;  /* 0x0000002804037810 */ /* 0x000fc40007ffe0ff */
[----:B------:R-:W-:Y:S02]  /*5b80*/  ISETP.GE.AND P1, PT, R6, R218, PT ;  /* 0x000000da0600720c */ /* 0x000fe40003f26270 */
[----:B------:R-:W-:Y:S02]  /*5b90*/  FSEL R17, R35, -INF , !P4 ;  /* 0xff80000023117808 */ /* 0x000fe40006000000 */
[----:B------:R-:W-:Y:S02]  /*5ba0*/  FMNMX.FTZ R10, R19, R10, !PT ;  /* 0x0000000a130a7209 */ /* 0x000fe40007810000 */
[----:B------:R-:W-:Y:S02]  /*5bb0*/  FMNMX.FTZ R8, R25, R8, !PT ;  /* 0x0000000819087209 */ /* 0x000fe40007810000 */
[----:B------:R-:W-:Y:S02]  /*5bc0*/  FSEL R9, R16, -INF , !P0 ;  /* 0xff80000010097808 */ /* 0x000fe40004000000 */
[----:B------:R-:W-:-:S02]  /*5bd0*/  ISETP.GE.AND P0, PT, R3, R218, PT ;  /* 0x000000da0300720c */ /* 0x000fc40003f06270 */
[----:B------:R-:W-:Y:S02]  /*5be0*/  FSEL R233, R233, -INF , !P2 ;  /* 0xff800000e9e97808 */ /* 0x000fe40005000000 */
[CC--:B------:R-:W-:Y:S02]  /*5bf0*/  ISETP.LT.OR P1, PT, R6.reuse, R219.reuse, P1 ;  /* 0x000000db0600720c */ /* 0x0c0fe40000f21670 */
[----:B------:R-:W-:Y:S02]  /*5c00*/  FMNMX.FTZ R10, R17, R10, !PT ;  /* 0x0000000a110a7209 */ /* 0x000fe40007810000 */
[----:B------:R-:W-:Y:S02]  /*5c10*/  ISETP.GE.AND P4, PT, R6, R216, PT ;  /* 0x000000d80600720c */ /* 0x000fe40003f86270 */
[----:B------:R-:W-:Y:S02]  /*5c20*/  FMNMX.FTZ R8, R27, R8, !PT ;  /* 0x000000081b087209 */ /* 0x000fe40007810000 */
[----:B------:R-:W-:-:S02]  /*5c30*/  ISETP.LT.OR P0, PT, R3, R219, P0 ;  /* 0x000000db0300720c */ /* 0x000fc40000701670 */
[----:B------:R-:W-:Y:S02]  /*5c40*/  FSEL R165, R165, -INF , !P1 ;  /* 0xff800000a5a57808 */ /* 0x000fe40004800000 */
[----:B------:R-:W-:Y:S02]  /*5c50*/  FMNMX.FTZ R10, R233, R10, !PT ;  /* 0x0000000ae90a7209 */ /* 0x000fe40007810000 */
[----:B------:R-:W-:Y:S02]  /*5c60*/  ISETP.GE.AND P2, PT, R3, R216, PT ;  /* 0x000000d80300720c */ /* 0x000fe40003f46270 */
[----:B------:R-:W-:Y:S02]  /*5c70*/  ISETP.LT.OR P4, PT, R6, R217, P4 ;  /* 0x000000d90600720c */ /* 0x000fe40002781670 */
[----:B------:R-:W-:Y:S02]  /*5c80*/  FMNMX.FTZ R8, R15, R8, !PT ;  /* 0x000000080f087209 */ /* 0x000fe40007810000 */
[----:B------:R-:W-:-:S02]  /*5c90*/  IADD3 R6, R4, 0x29, RZ ;  /* 0x0000002904067810 */ /* 0x000fc40007ffe0ff */
[----:B------:R-:W-:Y:S02]  /*5ca0*/  FSEL R231, R231, -INF , !P0 ;  /* 0xff800000e7e77808 */ /* 0x000fe40004000000 */
[----:B------:R-:W-:Y:S02]  /*5cb0*/  FMNMX.FTZ R10, R165, R10, !PT ;  /* 0x0000000aa50a7209 */ /* 0x000fe40007810000 */
[----:B------:R-:W-:Y:S02]  /*5cc0*/  ISETP.LT.OR P2, PT, R3, R217, P2 ;  /* 0x000000d90300720c */ /* 0x000fe40001741670 */
[----:B------:R-:W-:Y:S02]  /*5cd0*/  FSEL R227, R227, -INF , !P5 ;  /* 0xff800000e3e37808 */ /* 0x000fe40006800000 */
[----:B------:R-:W-:Y:S02]  /*5ce0*/  FMNMX.FTZ R8, R13, R8, !PT ;  /* 0x000000080d087209 */ /* 0x000fe40007810000 */
[----:B------:R-:W-:-:S02]  /*5cf0*/  IADD3 R3, R4, 0x30, RZ ;  /* 0x0000003004037810 */ /* 0x000fc40007ffe0ff */
[C---:B------:R-:W-:Y:S02]  /*5d00*/  ISETP.GE.AND P5, PT, R6.reuse, R218, PT ;  /* 0x000000da0600720c */ /* 0x040fe40003fa6270 */
[----:B------:R-:W-:Y:S02]  /*5d10*/  ISETP.GE.AND P1, PT, R6, R216, PT ;  /* 0x000000d80600720c */ /* 0x000fe40003f26270 */
[----:B------:R-:W-:Y:S02]  /*5d20*/  FMNMX.FTZ R12, R231, R10, !PT ;  /* 0x0000000ae70c7209 */ /* 0x000fe40007810000 */
[----:B------:R-:W-:Y:S02]  /*5d30*/  FSEL R171, R171, -INF , !P4 ;  /* 0xff800000abab7808 */ /* 0x000fe40006000000 */
[----:B------:R-:W-:Y:S02]  /*5d40*/  FMNMX.FTZ R10, R11, R8, !PT ;  /* 0x000000080b0a7209 */ /* 0x000fe40007810000 */
[----:B------:R-:W-:-:S02]  /*5d50*/  ISETP.GE.AND P4, PT, R3, R218, PT ;  /* 0x000000da0300720c */ /* 0x000fc40003f86270 */
[----:B------:R-:W-:Y:S02]  /*5d60*/  ISETP.GE.AND P0, PT, R3, R216, PT ;  /* 0x000000d80300720c */ /* 0x000fe40003f06270 */
[C---:B------:R-:W-:Y:S02]  /*5d70*/  ISETP.LT.OR P5, PT, R6.reuse, R219, P5 ;  /* 0x000000db0600720c */ /* 0x040fe40002fa1670 */
[----:B------:R-:W-:Y:S02]  /*5d80*/  ISETP.LT.OR P1, PT, R6, R217, P1 ;  /* 0x000000d90600720c */ /* 0x000fe40000f21670 */
[----:B------:R-:W-:Y:S02]  /*5d90*/  IADD3 R6, R4, 0x31, RZ ;  /* 0x0000003104067810 */ /* 0x000fe40007ffe0ff */
[----:B------:R-:W-:Y:S02]  /*5da0*/  FMNMX.FTZ R10, R9, R10, !PT ;  /* 0x0000000a090a7209 */ /* 0x000fe40007810000 */
[----:B------:R-:W-:-:S02]  /*5db0*/  ISETP.LT.OR P4, PT, R3, R219, P4 ;  /* 0x000000db0300720c */ /* 0x000fc40002781670 */
[----:B------:R-:W-:Y:S02]  /*5dc0*/  ISETP.LT.OR P0, PT, R3, R217, P0 ;  /* 0x000000d90300720c */ /* 0x000fe40000701670 */
[----:B------:R-:W-:Y:S02]  /*5dd0*/  FSEL R225, R225, -INF , !P2 ;  /* 0xff800000e1e17808 */ /* 0x000fe40005000000 */
[----:B------:R-:W-:Y:S02]  /*5de0*/  IADD3 R3, R4, 0x38, RZ ;  /* 0x0000003804037810 */ /* 0x000fe40007ffe0ff */
[----:B------:R-:W-:Y:S02]  /*5df0*/  ISETP.GE.AND P2, PT, R6, R218, PT ;  /* 0x000000da0600720c */ /* 0x000fe40003f46270 */
[----:B------:R-:W-:Y:S02]  /*5e00*/  IADD3 R4, R4, 0x39, RZ ;  /* 0x0000003904047810 */ /* 0x000fe40007ffe0ff */
[----:B------:R-:W-:-:S02]  /*5e10*/  FMNMX.FTZ R10, R227, R10, !PT ;  /* 0x0000000ae30a7209 */ /* 0x000fc40007810000 */
[----:B------:R-:W-:Y:S02]  /*5e20*/  FSEL R223, R223, -INF , !P4 ;  /* 0xff800000dfdf7808 */ /* 0x000fe40006000000 */
[----:B------:R-:W-:Y:S02]  /*5e30*/  ISETP.LT.OR P2, PT, R6, R219, P2 ;  /* 0x000000db0600720c */ /* 0x000fe40001741670 */
[----:B------:R-:W-:Y:S02]  /*5e40*/  FSEL R167, R167, -INF , !P5 ;  /* 0xff800000a7a77808 */ /* 0x000fe40006800000 */
[----:B------:R-:W-:Y:S02]  /*5e50*/  ISETP.GE.AND P4, PT, R4, R218, PT ;  /* 0x000000da0400720c */ /* 0x000fe40003f86270 */
[----:B------:R-:W-:Y:S02]  /*5e60*/  FMNMX.FTZ R10, R171, R10, !PT ;  /* 0x0000000aab0a7209 */ /* 0x000fe40007810000 */
[----:B------:R-:W-:-:S02]  /*5e70*/  FSEL R221, R221, -INF , !P2 ;  /* 0xff800000dddd7808 */ /* 0x000fc40005000000 */
[----:B------:R-:W-:Y:S02]  /*5e80*/  ISETP.GE.AND P5, PT, R3, R218, PT ;  /* 0x000000da0300720c */ /* 0x000fe40003fa6270 */
[----:B------:R-:W-:Y:S02]  /*5e90*/  FMNMX.FTZ R8, R167, R12, !PT ;  /* 0x0000000ca7087209 */ /* 0x000fe40007810000 */
[----:B------:R-:W-:Y:S02]  /*5ea0*/  ISETP.LT.OR P4, PT, R4, R219, P4 ;  /* 0x000000db0400720c */ /* 0x000fe40002781670 */
[----:B------:R-:W-:Y:S02]  /*5eb0*/  ISETP.GE.AND P2, PT, R6, R216, PT ;  /* 0x000000d80600720c */ /* 0x000fe40003f46270 */
[----:B------:R-:W-:Y:S02]  /*5ec0*/  FSEL R177, R177, -INF , !P1 ;  /* 0xff800000b1b17808 */ /* 0x000fe40004800000 */
[----:B------:R-:W-:-:S02]  /*5ed0*/  FMNMX.FTZ R10, R225, R10, !PT ;  /* 0x0000000ae10a7209 */ /* 0x000fc40007810000 */
[----:B------:R-:W-:Y:S02]  /*5ee0*/  ISETP.LT.OR P5, PT, R3, R219, P5 ;  /* 0x000000db0300720c */ /* 0x000fe40002fa1670 */
[----:B------:R-:W-:Y:S02]  /*5ef0*/  FMNMX.FTZ R8, R223, R8, !PT ;  /* 0x00000008df087209 */ /* 0x000fe40007810000 */
[----:B------:R-:W-:Y:S02]  /*5f00*/  FSEL R175, R175, -INF , !P4 ;  /* 0xff800000afaf7808 */ /* 0x000fe40006000000 */
[----:B------:R-:W-:Y:S02]  /*5f10*/  ISETP.LT.OR P2, PT, R6, R217, P2 ;  /* 0x000000d90600720c */ /* 0x000fe40001741670 */
[----:B------:R-:W-:Y:S02]  /*5f20*/  ISETP.GE.AND P4, PT, R3, R216, PT ;  /* 0x000000d80300720c */ /* 0x000fe40003f86270 */
[----:B------:R-:W-:-:S02]  /*5f30*/  FSEL R173, R173, -INF , !P0 ;  /* 0xff800000adad7808 */ /* 0x000fc40004000000 */
[----:B------:R-:W-:Y:S02]  /*5f40*/  FMNMX.FTZ R6, R177, R10, !PT ;  /* 0x0000000ab1067209 */ /* 0x000fe40007810000 */
[----:B------:R-:W-:Y:S02]  /*5f50*/  FSEL R179, R179, -INF , !P5 ;  /* 0xff800000b3b37808 */ /* 0x000fe40006800000 */
[----:B------:R-:W-:Y:S02]  /*5f60*/  FMNMX.FTZ R8, R221, R8, !PT ;  /* 0x00000008dd087209 */ /* 0x000fe40007810000 */
[----:B------:R-:W-:Y:S02]  /*5f70*/  ISETP.LT.OR P4, PT, R3, R217, P4 ;  /* 0x000000d90300720c */ /* 0x000fe40002781670 */
[----:B------:R-:W-:Y:S02]  /*5f80*/  ISETP.GE.AND P0, PT, R4, R216, PT ;  /* 0x000000d80400720c */ /* 0x000fe40003f06270 */
[----:B------:R-:W-:-:S02]  /*5f90*/  FSEL R143, R143, -INF , !P2 ;  /* 0xff8000008f8f7808 */ /* 0x000fc40005000000 */
[----:B------:R-:W-:Y:S02]  /*5fa0*/  FMNMX.FTZ R6, R173, R6, !PT ;  /* 0x00000006ad067209 */ /* 0x000fe40007810000 */
[----:B------:R-:W-:Y:S02]  /*5fb0*/  FMNMX.FTZ R8, R179, R8, !PT ;  /* 0x00000008b3087209 */ /* 0x000fe40007810000 */
        /* <DEDUP_REMOVED lines=18> */
[----:B------:R-:W-:Y:S01]  /*60e0*/  FSEL R140, R140, RZ, P0 ;  /* 0x000000ff8c8c7208 */ /* 0x000fe20000000000 */
[----:B------:R-:W-:Y:S01]  /*60f0*/  LDSM.16.MT88.4 R4, [R192+0x10000] ;  /* 0x01000000c004783b */ /* 0x000fe20000004200 */
        /* <DEDUP_REMOVED lines=8> */
[----:B------:R-:W1:Y:S01]  /*6180*/  LDSM.16.MT88.4 R48, [R194+0xe000] ;  /* 0x00e00000c230783b */ /* 0x000e620000004200 */
[--C-:B------:R-:W-:Y:S01]  /*6190*/  FFMA.FTZ R154, R24, c[0x0][0x23c], -R162.reuse ;  /* 0x00008f00189a7a23 */ /* 0x100fe200000108a2 */
[----:B------:R-:W-:Y:S01]  /*61a0*/  MUFU.EX2 R163, R163 ;  /* 0x000000a300a37308 */ /* 0x000fe20000000800 */
[----:B------:R-:W-:-:S02]  /*61b0*/  FFMA.FTZ R159, R29, c[0x0][0x23c], -R162 ;  /* 0x00008f001d9f7a23 */ /* 0x000fc400000108a2 */
[--C-:B------:R-:W-:Y:S01]  /*61c0*/  FFMA.FTZ R161, R25, c[0x0][0x23c], -R162.reuse ;  /* 0x00008f0019a17a23 */ /* 0x100fe200000108a2 */
[----:B------:R-:W-:Y:S01]  /*61d0*/  LDSM.16.MT88.4 R28, [R192+0xc800] ;  /* 0x00c80000c01c783b */ /* 0x000fe20000004200 */
[--C-:B------:R-:W-:Y:S02]  /*61e0*/  FFMA.FTZ R148, R27, c[0x0][0x23c], -R162.reuse ;  /* 0x00008f001b947a23 */ /* 0x100fe400000108a2 */
[--C-:B------:R-:W-:Y:S01]  /*61f0*/  FFMA.FTZ R151, R11, c[0x0][0x23c], -R162.reuse ;  /* 0x00008f000b977a23 */ /* 0x100fe200000108a2 */
[----:B------:R-:W2:Y:S01]  /*6200*/  MUFU.EX2 R156, R156 ;  /* 0x0000009c009c7308 */ /* 0x000ea20000000800 */
[----:B------:R-:W-:Y:S01]  /*6210*/  FFMA.FTZ R0, R9, c[0x0][0x23c], -R162 ;  /* 0x00008f0009007a23 */ /* 0x000fe200000108a2 */
[----:B------:R-:W-:Y:S01]  /*6220*/  LDSM.16.MT88.4 R24, [R194+0xe800] ;  /* 0x00e80000c218783b */ /* 0x000fe20000004200 */
[--C-:B------:R-:W-:Y:S02]  /*6230*/  FFMA.FTZ R155, R23, c[0x0][0x23c], -R140.reuse ;  /* 0x00008f00179b7a23 */ /* 0x100fe4000001088c */
[--C-:B------:R-:W-:Y:S01]  /*6240*/  FFMA.FTZ R150, R21, c[0x0][0x23c], -R140.reuse ;  /* 0x00008f0015967a23 */ /* 0x100fe2000001088c */
[----:B------:R-:W3:Y:S01]  /*6250*/  LDSM.16.MT88.4 R8, [R196+0xe800] ;  /* 0x00e80000c408783b */ /* 0x000ee20000004200 */
[--C-:B------:R-:W-:Y:S01]  /*6260*/  FFMA.FTZ R149, R19, c[0x0][0x23c], -R140.reuse ;  /* 0x00008f0013957a23 */ /* 0x100fe2000001088c */
[----:B------:R-:W-:Y:S01]  /*6270*/  MUFU.EX2 R157, R157 ;  /* 0x0000009d009d7308 */ /* 0x000fe20000000800 */
[----:B------:R-:W-:Y:S01]  /*6280*/  FFMA.FTZ R146, R17, c[0x0][0x23c], -R140 ;  /* 0x00008f0011927a23 */ /* 0x000fe2000001088c */
[----:B------:R-:W4:Y:S01]  /*6290*/  LDSM.16.MT88.4 R20, [R196+0xc800] ;  /* 0x00c80000c414783b */ /* 0x000f220000004200 */
[----:B------:R-:W-:-:S02]  /*62a0*/  FFMA.FTZ R153, R15, c[0x0][0x23c], -R162 ;  /* 0x00008f000f997a23 */ /* 0x000fc400000108a2 */
[----:B------:R-:W-:Y:S01]  /*62b0*/  FFMA.FTZ R2, R13, c[0x0][0x23c], -R162 ;  /* 0x00008f000d027a23 */ /* 0x000fe200000108a2 */
[----:B------:R-:W5:Y:S01]  /*62c0*/  LDSM.16.MT88.4 R16, [R193+0xe800] ;  /* 0x00e80000c110783b */ /* 0x000f620000004200 */
[--C-:B------:R-:W-:Y:S01]  /*62d0*/  FFMA.FTZ R158, R233, c[0x0][0x23c], -R140.reuse ;  /* 0x00008f00e99e7a23 */ /* 0x100fe2000001088c */
[----:B------:R-:W1:Y:S01]  /*62e0*/  MUFU.EX2 R152, R152 ;  /* 0x0000009800987308 */ /* 0x000e620000000800 */
[----:B--2---:R-:W-:Y:S01]  /*62f0*/  F2FP.BF16.PACK_AB R96, R156, R163 ;  /* 0x000000a39c60723e */ /* 0x004fe200000010ff */
[----:B------:R-:W2:Y:S01]  /*6300*/  LDSM.16.MT88.4 R12, [R192+0xe800] ;  /* 0x00e80000c00c783b */ /* 0x000ea20000004200 */
[--C-:B------:R-:W-:Y:S02]  /*6310*/  FFMA.FTZ R165, R165, c[0x0][0x23c], -R140.reuse ;  /* 0x00008f00a5a57a23 */ /* 0x100fe4000001088c */
[--C-:B------:R-:W-:Y:S02]  /*6320*/  FFMA.FTZ R160, R231, c[0x0][0x23c], -R140.reuse ;  /* 0x00008f00e7a07a23 */ /* 0x100fe4000001088c */
[----:B------:R-:W-:Y:S01]  /*6330*/  FFMA.FTZ R167, R167, c[0x0][0x23c], -R140 ;  /* 0x00008f00a7a77a23 */ /* 0x000fe2000001088c */
[----:B------:R-:W-:Y:S01]  /*6340*/  MUFU.EX2 R154, R154 ;  /* 0x0000009a009a7308 */ /* 0x000fe20000000800 */
[----:B------:R-:W-:-:S02]  /*6350*/  FFMA.FTZ R164, R227, c[0x0][0x23c], -R162 ;  /* 0x00008f00e3a47a23 */ /* 0x000fc400000108a2 */
[--C-:B------:R-:W-:Y:S02]  /*6360*/  FFMA.FTZ R171, R171, c[0x0][0x23c], -R162.reuse ;  /* 0x00008f00abab7a23 */ /* 0x100fe400000108a2 */
[--C-:B------:R-:W-:Y:S02]  /*6370*/  FFMA.FTZ R166, R225, c[0x0][0x23c], -R162.reuse ;  /* 0x00008f00e1a67a23 */ /* 0x100fe400000108a2 */
[--C-:B------:R-:W-:Y:S01]  /*6380*/  FFMA.FTZ R177, R177, c[0x0][0x23c], -R162.reuse ;  /* 0x00008f00b1b17a23 */ /* 0x100fe200000108a2 */
[----:B------:R-:W3:Y:S01]  /*6390*/  MUFU.EX2 R159, R159 ;  /* 0x0000009f009f7308 */ /* 0x000ee20000000800 */
[----:B-1----:R-:W-:Y:S01]  /*63a0*/  F2FP.BF16.PACK_AB R98, R152, R157 ;  /* 0x0000009d9862723e */ /* 0x002fe200000010ff */
[----:B------:R-:W-:Y:S02]  /*63b0*/  FFMA.FTZ R172, R173, c[0x0][0x23c], -R162 ;  /* 0x00008f00adac7a23 */ /* 0x000fe400000108a2 */
[----:B------:R-:W-:Y:S01]  /*63c0*/  FFMA.FTZ R168, R223, c[0x0][0x23c], -R140 ;  /* 0x00008f00dfa87a23 */ /* 0x000fe2000001088c */
[----:B------:R-:W-:Y:S01]  /*63d0*/  LEA.HI.X R223, R133, c[0x0][0x16c], R134, 0x1, P0 ;  /* 0x00005b0085df7a11 */ /* 0x000fe200000f0c86 */
[----:B------:R-:W-:-:S02]  /*63e0*/  FFMA.FTZ R221, R221, c[0x0][0x23c], -R140 ;  /* 0x00008f00dddd7a23 */ /* 0x000fc4000001088c */
[----:B------:R-:W-:Y:S01]  /*63f0*/  MUFU.EX2 R161, R161 ;  /* 0x000000a100a17308 */ /* 0x000fe20000000800 */
[--C-:B------:R-:W-:Y:S02]  /*6400*/  FFMA.FTZ R170, R179, c[0x0][0x23c], -R140.reuse ;  /* 0x00008f00b3aa7a23 */ /* 0x100fe4000001088c */
[----:B------:R-:W-:Y:S02]  /*6410*/  FFMA.FTZ R227, R175, c[0x0][0x23c], -R140 ;  /* 0x00008f00afe37a23 */ /* 0x000fe4000001088c */
[--C-:B------:R-:W-:Y:S02]  /*6420*/  FFMA.FTZ R173, R143, c[0x0][0x23c], -R162.reuse ;  /* 0x00008f008fad7a23 */ /* 0x100fe400000108a2 */
[--C-:B------:R-:W-:Y:S01]  /*6430*/  FFMA.FTZ R174, R141, c[0x0][0x23c], -R162.reuse ;  /* 0x00008f008dae7a23 */ /* 0x100fe200000108a2 */
[----:B------:R-:W1:Y:S01]  /*6440*/  MUFU.EX2 R148, R148 ;  /* 0x0000009400947308 */ /* 0x000e620000000800 */
[----:B---3--:R-:W-:Y:S01]  /*6450*/  F2FP.BF16.PACK_AB R97, R159, R154 ;  /* 0x0000009a9f61723e */ /* 0x008fe200000010ff */
[----:B------:R-:W-:Y:S01]  /*6460*/  FFMA.FTZ R225, R169, c[0x0][0x23c], -R162 ;  /* 0x00008f00a9e17a23 */ /* 0x000fe200000108a2 */
[----:B------:R-:W-:Y:S01]  /*6470*/  LDSM.16.MT88.4 R140, [R194+0xd800] ;  /* 0x00d80000c28c783b */ /* 0x000fe20000004200 */
[----:B------:R-:W-:-:S02]  /*6480*/  FADD.FTZ R156, R163, R156 ;  /* 0x0000009ca39c7221 */ /* 0x000fc40000010000 */
[----:B------:R-:W-:Y:S02]  /*6490*/  FADD.FTZ R154, R154, R159 ;  /* 0x0000009f9a9a7221 */ /* 0x000fe40000010000 */
[----:B------:R-:W-:Y:S01]  /*64a0*/  MUFU.EX2 R155, R155 ;  /* 0x0000009b009b7308 */ /* 0x000fe20000000800 */
[----:B------:R-:W-:-:S04]  /*64b0*/  FADD.FTZ R157, R157, R156 ;  /* 0x0000009c9d9d7221 */ /* 0x000fc80000010000 */
[----:B------:R-:W-:Y:S01]  /*64c0*/  FADD.FTZ R152, R152, R157 ;  /* 0x0000009d98987221 */ /* 0x000fe20000010000 */
[----:B-1----:R-:W-:Y:S02]  /*64d0*/  F2FP.BF16.PACK_AB R99, R148, R161 ;  /* 0x000000a19463723e */ /* 0x002fe400000010ff */
        /* <DEDUP_REMOVED lines=250> */
.L_x_2881:
[----:B------:R-:W-:-:S05]  /*7480*/  IMAD.MOV.U32 R9, RZ, RZ, c[0x0][0x1a0] ;  /* 0x00006800ff097624 */ /* 0x000fca00078e00ff */
[----:B------:R-:W-:-:S04]  /*7490*/  LEA R9, -R9, RZ, 0x6 ;  /* 0x000000ff09097211 */ /* 0x000fc800078e31ff */
[----:B------:R-:W-:Y:S02]  /*74a0*/  SHF.R.S32.HI R4, RZ, 0x1f, R9 ;  /* 0x0000001fff047819 */ /* 0x000fe40000011409 */
.L_x_2882:
        /* <DEDUP_REMOVED lines=84> */
[----:B------:R-:W-:-:S02]  /*79f0*/  @!P4 LEA.HI.X R25, R2, c[0x0][0x174], R5, 0x1, P1 ;  /* 0x00005d000219ca11 */ /* 0x000fc400008f0c05 */
[----:B------:R-:W-:Y:S01]  /*7a00*/  @!P2 LEA.HI.X R5, R144, c[0x0][0x174], R135, 0x1, P0 ;  /* 0x00005d009005aa11 */ /* 0x000fe200000f0c87 */
        /* <DEDUP_REMOVED lines=26> */
[----:B---3--:R-:W2:Y:S04]  /*7bb0*/  LDSM.16.M88.4 R12, [R201+0x6000] ;  /* 0x00600000c90c783b */ /* 0x008ea80000000200 */
[----:B------:R-:W3:Y:S04]  /*7bc0*/  LDSM.16.M88.4 R140, [R201+0x6800] ;  /* 0x00680000c98c783b */ /* 0x000ee80000000200 */
[----:B------:R-:W3:Y:S04]  /*7bd0*/  LDSM.16.M88.4 R160, [R201+0x7000] ;  /* 0x00700000c9a0783b */ /* 0x000ee80000000200 */
[----:B------:R-:W-:Y:S04]  /*7be0*/  LDSM.16.M88.4 R32, [R200] ;  /* 0x00000000c820783b */ /* 0x000fe80000000200 */
[----:B----4-:R-:W4:Y:S04]  /*7bf0*/  LDSM.16.M88.4 R8, [R199] ;  /* 0x00000000c708783b */ /* 0x010f280000000200 */
[----:B------:R-:W4:Y:S04]  /*7c00*/  LDSM.16.M88.4 R168, [R201+0x7800] ;  /* 0x00780000c9a8783b */ /* 0x000f280000000200 */
[----:B------:R-:W4:Y:S04]  /*7c10*/  LDSM.16.M88.4 R144, [R191] ;  /* 0x00000000bf90783b */ /* 0x000f280000000200 */
[----:B------:R-:W4:Y:S04]  /*7c20*/  LDSM.16.M88.4 R148, [R190] ;  /* 0x00000000be94783b */ /* 0x000f280000000200 */
[----:B-----5:R-:W-:Y:S04]  /*7c30*/  LDSM.16.M88.4 R4, [R198] ;  /* 0x00000000c604783b */ /* 0x020fe80000000200 */
[----:B-1----:R-:W1:Y:S01]  /*7c40*/  LDSM.16.M88.4 R20, [R195+0x6000] ;  /* 0x00600000c314783b */ /* 0x002e620000000200 */
[C---:B--2---:R-:W-:Y:S03]  /*7c50*/  HMMA.16816.F32.BF16 R16, R152.reuse, R12, RZ ;  /* 0x0000000c9810723c */ /* 0x044fe600000418ff */
[----:B------:R-:W2:Y:S04]  /*7c60*/  LDSM.16.M88.4 R136, [R189] ;  /* 0x00000000bd88783b */ /* 0x000ea80000000200 */
[----:B------:R-:W5:Y:S01]  /*7c70*/  LDSM.16.M88.4 R24, [R195+0x6800] ;  /* 0x00680000c318783b */ /* 0x000f620000000200 */
[C---:B------:R-:W-:Y:S03]  /*7c80*/  HMMA.16816.F32.BF16 R12, R152.reuse, R14, RZ ;  /* 0x0000000e980c723c */ /* 0x040fe600000418ff */
[----:B------:R-:W-:Y:S04]  /*7c90*/  LDSM.16.M88.4 R172, [R187] ;  /* 0x00000000bbac783b */ /* 0x000fe80000000200 */
[----:B------:R-:W-:Y:S01]  /*7ca0*/  LDSM.16.M88.4 R176, [R197+0x2000] ;  /* 0x00200000c5b0783b */ /* 0x000fe20000000200 */
[C---:B---3--:R-:W-:Y:S03]  /*7cb0*/  HMMA.16816.F32.BF16 R28, R152.reuse, R140, RZ ;  /* 0x0000008c981c723c */ /* 0x048fe600000418ff */
[----:B------:R-:W-:Y:S04]  /*7cc0*/  LDSM.16.M88.4 R232, [R188+0x2800] ;  /* 0x00280000bce8783b */ /* 0x000fe80000000200 */
[----:B------:R-:W-:Y:S01]  /*7cd0*/  LDSM.16.M88.4 R228, [R201+0xa800] ;  /* 0x00a80000c9e4783b */ /* 0x000fe20000000200 */
[C---:B------:R-:W-:Y:S03]  /*7ce0*/  HMMA.16816.F32.BF16 R140, R152.reuse, R142, RZ ;  /* 0x0000008e988c723c */ /* 0x040fe600000418ff */
[----:B------:R-:W0:Y:S05]  /*7cf0*/  LDGDEPBAR ;  /* 0x00000000000079af */ /* 0x000e2a0000000000 */
[C---:B------:R-:W-:Y:S08]  /*7d00*/  HMMA.16816.F32.BF16 R164, R152.reuse, R160, RZ ;  /* 0x000000a098a4723c */ /* 0x040ff000000418ff */
[----:B------:R-:W-:Y:S08]  /*7d10*/  HMMA.16816.F32.BF16 R160, R152, R162, RZ ;  /* 0x000000a298a0723c */ /* 0x000ff000000418ff */
[C---:B----4-:R-:W-:Y:S08]  /*7d20*/  HMMA.16816.F32.BF16 R16, R32.reuse, R8, R16 ;  /* 0x000000082010723c */ /* 0x050ff00000041810 */
[----:B------:R-:W-:Y:S01]  /*7d30*/  HMMA.16816.F32.BF16 R12, R32, R10, R12 ;  /* 0x0000000a200c723c */ /* 0x000fe2000004180c */
[----:B------:R-:W3:Y:S07]  /*7d40*/  LDSM.16.M88.4 R8, [R195+0x7000] ;  /* 0x00700000c308783b */ /* 0x000eee0000000200 */
[C---:B------:R-:W-:Y:S08]  /*7d50*/  HMMA.16816.F32.BF16 R156, R152.reuse, R168, RZ ;  /* 0x000000a8989c723c */ /* 0x040ff000000418ff */
[----:B------:R-:W-:Y:S01]  /*7d60*/  HMMA.16816.F32.BF16 R152, R152, R170, RZ ;  /* 0x000000aa9898723c */ /* 0x000fe200000418ff */
[----:B------:R-:W-:Y:S07]  /*7d70*/  LDSM.16.M88.4 R168, [R188] ;  /* 0x00000000bca8783b */ /* 0x000fee0000000200 */
[C---:B------:R-:W-:Y:S08]  /*7d80*/  HMMA.16816.F32.BF16 R28, R32.reuse, R144, R28 ;  /* 0x00000090201c723c */ /* 0x040ff0000004181c */
[C---:B------:R-:W-:Y:S01]  /*7d90*/  HMMA.16816.F32.BF16 R140, R32.reuse, R146, R140 ;  /* 0x00000092208c723c */ /* 0x040fe2000004188c */
[----:B------:R-:W4:Y:S07]  /*7da0*/  LDSM.16.M88.4 R144, [R195+0x7800] ;  /* 0x00780000c390783b */ /* 0x000f2e0000000200 */
[C---:B------:R-:W-:Y:S08]  /*7db0*/  HMMA.16816.F32.BF16 R164, R32.reuse, R148, R164 ;  /* 0x0000009420a4723c */ /* 0x040ff000000418a4 */
[----:B------:R-:W-:Y:S01]  /*7dc0*/  HMMA.16816.F32.BF16 R160, R32, R150, R160 ;  /* 0x0000009620a0723c */ /* 0x000fe200000418a0 */
[----:B------:R-:W-:Y:S07]  /*7dd0*/  LDSM.16.M88.4 R148, [R188+0x800] ;  /* 0x00080000bc94783b */ /* 0x000fee0000000200 */
[C---:B-1----:R-:W-:Y:S08]  /*7de0*/  HMMA.16816.F32.BF16 R16, R4.reuse, R20, R16 ;  /* 0x000000140410723c */ /* 0x042ff00000041810 */
[----:B------:R-:W-:Y:S01]  /*7df0*/  HMMA.16816.F32.BF16 R12, R4, R22, R12 ;  /* 0x00000016040c723c */ /* 0x000fe2000004180c */
[----:B------:R-:W1:Y:S07]  /*7e00*/  LDSM.16.M88.4 R20, [R197] ;  /* 0x00000000c514783b */ /* 0x000e6e0000000200 */
[C---:B--2---:R-:W-:Y:S08]  /*7e10*/  HMMA.16816.F32.BF16 R156, R32.reuse, R136, R156 ;  /* 0x00000088209c723c */ /* 0x044ff0000004189c */
[----:B------:R-:W-:Y:S01]  /*7e20*/  HMMA.16816.F32.BF16 R152, R32, R138, R152 ;  /* 0x0000008a2098723c */ /* 0x000fe20000041898 */
[----:B------:R-:W2:Y:S04]  /*7e30*/  LDSM.16.M88.4 R136, [R188+0x1000] ;  /* 0x00100000bc88783b */ /* 0x000ea80000000200 */
[----:B------:R-:W-:Y:S03]  /*7e40*/  LDSM.16.M88.4 R32, [R202+0x2000] ;  /* 0x00200000ca20783b */ /* 0x000fe60000000200 */
[C---:B-----5:R-:W-:Y:S08]  /*7e50*/  HMMA.16816.F32.BF16 R28, R4.reuse, R24, R28 ;  /* 0x00000018041c723c */ /* 0x060ff0000004181c */
[C---:B------:R-:W-:Y:S01]  /*7e60*/  HMMA.16816.F32.BF16 R140, R4.reuse, R26, R140 ;  /* 0x0000001a048c723c */ /* 0x040fe2000004188c */
[----:B------:R-:W-:Y:S07]  /*7e70*/  LDSM.16.M88.4 R24, [R188+0x1800] ;  /* 0x00180000bc18783b */ /* 0x000fee0000000200 */
[C---:B---3--:R-:W-:Y:S08]  /*7e80*/  HMMA.16816.F32.BF16 R164, R4.reuse, R8, R164 ;  /* 0x0000000804a4723c */ /* 0x048ff000000418a4 */
[C---:B------:R-:W-:Y:S01]  /*7e90*/  HMMA.16816.F32.BF16 R160, R4.reuse, R10, R160 ;  /* 0x0000000a04a0723c */ /* 0x040fe200000418a0 */
[----:B------:R-:W3:Y:S07]  /*7ea0*/  LDSM.16.M88.4 R8, [R201+0x8000] ;  /* 0x00800000c908783b */ /* 0x000eee0000000200 */
[C---:B----4-:R-:W-:Y:S08]  /*7eb0*/  HMMA.16816.F32.BF16 R156, R4.reuse, R144, R156 ;  /* 0x00000090049c723c */ /* 0x050ff0000004189c */
[----:B------:R-:W-:Y:S01]  /*7ec0*/  HMMA.16816.F32.BF16 R152, R4, R146, R152 ;  /* 0x000000920498723c */ /* 0x000fe20000041898 */
[----:B------:R-:W4:Y:S04]  /*7ed0*/  LDSM.16.M88.4 R4, [R201+0x8800] ;  /* 0x00880000c904783b */ /* 0x000f280000000200 */
[----:B------:R-:W-:Y:S03]  /*7ee0*/  LDSM.16.M88.4 R144, [R201+0x9000] ;  /* 0x00900000c990783b */ /* 0x000fe60000000200 */
[C---:B-1----:R-:W-:Y:S08]  /*7ef0*/  HMMA.16816.F32.BF16 R16, R20.reuse, R168, R16 ;  /* 0x000000a81410723c */ /* 0x042ff00000041810 */
[C---:B------:R-:W-:Y:S01]  /*7f00*/  HMMA.16816.F32.BF16 R12, R20.reuse, R170, R12 ;  /* 0x000000aa140c723c */ /* 0x040fe2000004180c */
[----:B------:R-:W-:Y:S07]  /*7f10*/  LDSM.16.M88.4 R168, [R188+0x2000] ;  /* 0x00200000bca8783b */ /* 0x000fee0000000200 */
[C---:B------:R-:W-:Y:S08]  /*7f20*/  HMMA.16816.F32.BF16 R28, R20.reuse, R148, R28 ;  /* 0x00000094141c723c */ /* 0x040ff0000004181c */
[C---:B------:R-:W-:Y:S01]  /*7f30*/  HMMA.16816.F32.BF16 R140, R20.reuse, R150, R140 ;  /* 0x00000096148c723c */ /* 0x040fe2000004188c */
[----:B------:R-:W-:Y:S07]  /*7f40*/  LDSM.16.M88.4 R148, [R201+0x9800] ;  /* 0x00980000c994783b */ /* 0x000fee0000000200 */
[C---:B--2---:R-:W-:Y:S08]  /*7f50*/  HMMA.16816.F32.BF16 R164, R20.reuse, R136, R164 ;  /* 0x0000008814a4723c */ /* 0x044ff000000418a4 */
[----:B------:R-:W-:Y:S01]  /*7f60*/  HMMA.16816.F32.BF16 R160, R20, R138, R160 ;  /* 0x0000008a14a0723c */ /* 0x000fe200000418a0 */
[----:B------:R-:W1:Y:S07]  /*7f70*/  LDSM.16.M88.4 R136, [R200+0x2000] ;  /* 0x00200000c888783b */ /* 0x000e6e0000000200 */
[C---:B---3--:R-:W-:Y:S08]  /*7f80*/  HMMA.16816.F32.BF16 R16, R32.reuse, R8, R16 ;  /* 0x000000082010723c */ /* 0x048ff00000041810 */
[C---:B------:R-:W-:Y:S01]  /*7f90*/  HMMA.16816.F32.BF16 R12, R32.reuse, R10, R12 ;  /* 0x0000000a200c723c */ /* 0x040fe2000004180c */
[----:B------:R-:W-:Y:S07]  /*7fa0*/  LDSM.16.M88.4 R8, [R195+0x8000] ;  /* 0x00800000c308783b */ /* 0x000fee0000000200 */
[C---:B----4-:R-:W-:Y:S08]  /*7fb0*/  HMMA.16816.F32.BF16 R28, R32.reuse, R4, R28 ;  /* 0x00000004201c723c */ /* 0x050ff0000004181c */
[----:B------:R-:W-:Y:S01]  /*7fc0*/  HMMA.16816.F32.BF16 R140, R32, R6, R140 ;  /* 0x00000006208c723c */ /* 0x000fe2000004188c */
[----:B------:R-:W2:Y:S07]  /*7fd0*/  LDSM.16.M88.4 R4, [R198+0x2000] ;  /* 0x00200000c604783b */ /* 0x000eae0000000200 */
[C---:B------:R-:W-:Y:S08]  /*7fe0*/  HMMA.16816.F32.BF16 R156, R20.reuse, R24, R156 ;  /* 0x00000018149c723c */ /* 0x040ff0000004189c */
[----:B------:R-:W-:Y:S01]  /*7ff0*/  HMMA.16816.F32.BF16 R152, R20, R26, R152 ;  /* 0x0000001a1498723c */ /* 0x000fe20000041898 */
[----:B------:R-:W3:Y:S04]  /*8000*/  LDSM.16.M88.4 R24, [R186] ;  /* 0x00000000ba18783b */ /* 0x000ee80000000200 */
[----:B------:R-:W4:Y:S03]  /*8010*/  LDSM.16.M88.4 R20, [R185] ;  /* 0x00000000b914783b */ /* 0x000f260000000200 */
[----:B-1----:R-:W-:Y:S08]  /*8020*/  HMMA.16816.F32.BF16 R16, R136, R172, R16 ;  /* 0x000000ac8810723c */ /* 0x002ff00000041810 */
[C---:B------:R-:W-:Y:S08]  /*8030*/  HMMA.16816.F32.BF16 R164, R32.reuse, R144, R164 ;  /* 0x0000009020a4723c */ /* 0x040ff000000418a4 */
[----:B------:R-:W-:Y:S01]  /*8040*/  HMMA.16816.F32.BF16 R160, R32, R146, R160 ;  /* 0x0000009220a0723c */ /* 0x000fe200000418a0 */
[----:B------:R-:W1:Y:S07]  /*8050*/  LDSM.16.M88.4 R144, [R184] ;  /* 0x00000000b890783b */ /* 0x000e6e0000000200 */
[----:B------:R-:W-:Y:S01]  /*8060*/  HMMA.16816.F32.BF16 R12, R136, R174, R12 ;  /* 0x000000ae880c723c */ /* 0x000fe2000004180c */
[----:B------:R-:W-:Y:S07]  /*8070*/  LDSM.16.M88.4 R172, [R188+0x3000] ;  /* 0x00300000bcac783b */ /* 0x000fee0000000200 */
[----:B--2---:R-:W-:Y:S08]  /*8080*/  HMMA.16816.F32.BF16 R16, R4, R8, R16 ;  /* 0x000000080410723c */ /* 0x004ff00000041810 */
[C---:B------:R-:W-:Y:S08]  /*8090*/  HMMA.16816.F32.BF16 R156, R32.reuse, R148, R156 ;  /* 0x00000094209c723c */ /* 0x040ff0000004189c */
[----:B------:R-:W-:Y:S01]  /*80a0*/  HMMA.16816.F32.BF16 R152, R32, R150, R152 ;  /* 0x000000962098723c */ /* 0x000fe20000041898 */
[----:B------:R-:W-:Y:S04]  /*80b0*/  LDSM.16.M88.4 R148, [R202+0x4000] ;  /* 0x00400000ca94783b */ /* 0x000fe80000000200 */
[----:B------:R-:W2:Y:S03]  /*80c0*/  LDSM.16.M88.4 R32, [R201+0xa000] ;  /* 0x00a00000c920783b */ /* 0x000ea60000000200 */
[C---:B---3--:R-:W-:Y:S08]  /*80d0*/  HMMA.16816.F32.BF16 R28, R136.reuse, R24, R28 ;  /* 0x00000018881c723c */ /* 0x048ff0000004181c */
[C---:B------:R-:W-:Y:S01]  /*80e0*/  HMMA.16816.F32.BF16 R140, R136.reuse, R26, R140 ;  /* 0x0000001a888c723c */ /* 0x040fe2000004188c */
[----:B------:R-:W3:Y:S07]  /*80f0*/  LDSM.16.M88.4 R24, [R195+0x8800] ;  /* 0x00880000c318783b */ /* 0x000eee0000000200 */
[C---:B----4-:R-:W-:Y:S08]  /*8100*/  HMMA.16816.F32.BF16 R164, R136.reuse, R20, R164 ;  /* 0x0000001488a4723c */ /* 0x050ff000000418a4 */
[----:B------:R-:W-:Y:S01]  /*8110*/  HMMA.16816.F32.BF16 R160, R136, R22, R160 ;  /* 0x0000001688a0723c */ /* 0x000fe200000418a0 */
[----:B------:R-:W4:Y:S07]  /*8120*/  LDSM.16.M88.4 R20, [R195+0x9000] ;  /* 0x00900000c314783b */ /* 0x000f2e0000000200 */
[----:B------:R-:W-:Y:S01]  /*8130*/  HMMA.16816.F32.BF16 R12, R4, R10, R12 ;  /* 0x0000000a040c723c */ /* 0x000fe2000004180c */
[----:B------:R-:W-:Y:S07]  /*8140*/  LDSM.16.M88.4 R8, [R195+0x9800] ;  /* 0x00980000c308783b */ /* 0x000fee0000000200 */
[----:B------:R-:W-:Y:S08]  /*8150*/  HMMA.16816.F32.BF16 R16, R176, R168, R16 ;  /* 0x000000a8b010723c */ /* 0x000ff00000041810 */
[C---:B-1----:R-:W-:Y:S08]  /*8160*/  HMMA.16816.F32.BF16 R156, R136.reuse, R144, R156 ;  /* 0x00000090889c723c */ /* 0x042ff0000004189c */
[----:B------:R-:W-:Y:S01]  /*8170*/  HMMA.16816.F32.BF16 R152, R136, R146, R152 ;  /* 0x000000928898723c */ /* 0x000fe20000041898 */
[----:B------:R-:W-:Y:S04]  /*8180*/  LDSM.16.M88.4 R136, [R200+0x4000] ;  /* 0x00400000c888783b */ /* 0x000fe80000000200 */
[----:B------:R-:W1:Y:S03]  /*8190*/  LDSM.16.M88.4 R144, [R183] ;  /* 0x00000000b790783b */ /* 0x000e660000000200 */
[----:B------:R-:W-:Y:S01]  /*81a0*/  HMMA.16816.F32.BF16 R12, R176, R170, R12 ;  /* 0x000000aab00c723c */ /* 0x000fe2000004180c */
[----:B------:R-:W-:Y:S07]  /*81b0*/  LDSM.16.M88.4 R168, [R188+0x3800] ;  /* 0x00380000bca8783b */ /* 0x000fee0000000200 */
[----:B--2---:R-:W-:Y:S08]  /*81c0*/  HMMA.16816.F32.BF16 R16, R148, R32, R16 ;  /* 0x000000209410723c */ /* 0x004ff00000041810 */
[C---:B---3--:R-:W-:Y:S08]  /*81d0*/  HMMA.16816.F32.BF16 R28, R4.reuse, R24, R28 ;  /* 0x00000018041c723c */ /* 0x048ff0000004181c */
[C---:B------:R-:W-:Y:S01]  /*81e0*/  HMMA.16816.F32.BF16 R140, R4.reuse, R26, R140 ;  /* 0x0000001a048c723c */ /* 0x040fe2000004188c */
[----:B------:R-:W-:Y:S07]  /*81f0*/  LDSM.16.M88.4 R24, [R198+0x4000] ;  /* 0x00400000c618783b */ /* 0x000fee0000000200 */
[C---:B----4-:R-:W-:Y:S08]  /*8200*/  HMMA.16816.F32.BF16 R164, R4.reuse, R20, R164 ;  /* 0x0000001404a4723c */ /* 0x050ff000000418a4 */
[----:B------:R-:W-:Y:S01]  /*8210*/  HMMA.16816.F32.BF16 R160, R4, R22, R160 ;  /* 0x0000001604a0723c */ /* 0x000fe200000418a0 */
[----:B------:R-:W2:Y:S07]  /*8220*/  LDSM.16.M88.4 R20, [R195+0xa000] ;  /* 0x00a00000c314783b */ /* 0x000eae0000000200 */
[----:B------:R-:W-:Y:S01]  /*8230*/  HMMA.16816.F32.BF16 R12, R148, R34, R12 ;  /* 0x00000022940c723c */ /* 0x000fe2000004180c */
[----:B------:R-:W-:Y:S07]  /*8240*/  LDSM.16.M88.4 R32, [R182] ;  /* 0x00000000b620783b */ /* 0x000fee0000000200 */
[----:B-1----:R-:W-:Y:S08]  /*8250*/  HMMA.16816.F32.BF16 R16, R136, R144, R16 ;  /* 0x000000908810723c */ /* 0x002ff00000041810 */
[C---:B------:R-:W-:Y:S08]  /*8260*/  HMMA.16816.F32.BF16 R156, R4.reuse, R8, R156 ;  /* 0x00000008049c723c */ /* 0x040ff0000004189c */
[----:B------:R-:W-:Y:S01]  /*8270*/  HMMA.16816.F32.BF16 R152, R4, R10, R152 ;  /* 0x0000000a0498723c */ /* 0x000fe20000041898 */
[----:B------:R-:W-:Y:S04]  /*8280*/  LDSM.16.M88.4 R8, [R197+0x4000] ;  /* 0x00400000c508783b */ /* 0x000fe80000000200 */
[----:B------:R-:W1:Y:S03]  /*8290*/  LDSM.16.M88.4 R4, [R188+0x4000] ;  /* 0x00400000bc04783b */ /* 0x000e660000000200 */
[C---:B------:R-:W-:Y:S08]  /*82a0*/  HMMA.16816.F32.BF16 R28, R176.reuse, R232, R28 ;  /* 0x000000e8b01c723c */ /* 0x040ff0000004181c */
[----:B------:R-:W-:Y:S08]  /*82b0*/  HMMA.16816.F32.BF16 R140, R176, R234, R140 ;  /* 0x000000eab08c723c */ /* 0x000ff0000004188c */
[----:B------:R-:W-:Y:S01]  /*82c0*/  HMMA.16816.F32.BF16 R12, R136, R146, R12 ;  /* 0x00000092880c723c */ /* 0x000fe2000004180c */
[----:B------:R-:W3:Y:S07]  /*82d0*/  LDSM.16.M88.4 R144, [R201+0xb000] ;  /* 0x00b00000c990783b */ /* 0x000eee0000000200 */
[----:B--2---:R-:W-:Y:S08]  /*82e0*/  HMMA.16816.F32.BF16 R16, R24, R20, R16 ;  /* 0x000000141810723c */ /* 0x004ff00000041810 */
[----:B------:R-:W-:Y:S01]  /*82f0*/  HMMA.16816.F32.BF16 R232, R176, R172, R164 ;  /* 0x000000acb0e8723c */ /* 0x000fe200000418a4 */
[----:B------:R-:W-:Y:S07]  /*8300*/  LDSM.16.M88.4 R164, [R195+0xa800] ;  /* 0x00a80000c3a4783b */ /* 0x000fee0000000200 */
[C---:B------:R-:W-:Y:S07]  /*8310*/  HMMA.16816.F32.BF16 R28, R148.reuse, R228, R28 ;  /* 0x000000e4941c723c */ /* 0x040fee000004181c */
[----:B------:R-:W-:Y:S01]  /*8320*/  IMAD.MOV.U32 R228, RZ, RZ, R220 ;  /* 0x000000ffffe47224 */ /* 0x000fe200078e00dc */
[----:B------:R-:W-:Y:S01]  /*8330*/  HMMA.16816.F32.BF16 R140, R148, R230, R140 ;  /* 0x000000e6948c723c */ /* 0x000fe2000004188c */
[----:B------:R-:W-:-:S07]  /*8340*/  IMAD.MOV.U32 R229, RZ, RZ, R221 ;  /* 0x000000ffffe57224 */ /* 0x000fce00078e00dd */
[----:B------:R-:W-:Y:S01]  /*8350*/  HMMA.16816.F32.BF16 R12, R24, R22, R12 ;  /* 0x00000016180c723c */ /* 0x000fe2000004180c */
[----:B------:R-:W2:Y:S07]  /*8360*/  LDSM.16.M88.4 R20, [R201+0xb800] ;  /* 0x00b80000c914783b */ /* 0x000eae0000000200 */
[----:B-1----:R-:W-:Y:S08]  /*8370*/  HMMA.16816.F32.BF16 R16, R8, R4, R16 ;  /* 0x000000040810723c */ /* 0x002ff00000041810 */
[C---:B------:R-:W-:Y:S01]  /*8380*/  HMMA.16816.F32.BF16 R160, R176.reuse, R174, R160 ;  /* 0x000000aeb0a0723c */ /* 0x040fe200000418a0 */
[----:B------:R-:W1:Y:S07]  /*8390*/  LDSM.16.M88.4 R172, [R181] ;  /* 0x00000000b5ac783b */ /* 0x000e6e0000000200 */
[----:B------:R-:W-:Y:S08]  /*83a0*/  HMMA.16816.F32.BF16 R156, R176, R168, R156 ;  /* 0x000000a8b09c723c */ /* 0x000ff0000004189c */
[----:B---3--:R-:W-:Y:S01]  /*83b0*/  HMMA.16816.F32.BF16 R232, R148, R144, R232 ;  /* 0x0000009094e8723c */ /* 0x008fe200000418e8 */
[----:B------:R-:W-:-:S06]  /*83c0*/  FMUL.FTZ R2, R17, c[0x0][0x2ec] ;  /* 0x0000bb0011027a20 */ /* 0x000fcc0000410000 */
[----:B------:R-:W-:Y:S01]  /*83d0*/  MUFU.TANH R2, R2 ;  /* 0x0000000200027308 */ /* 0x000fe20000002400 */
[C---:B------:R-:W-:Y:S07]  /*83e0*/  HMMA.16816.F32.BF16 R28, R136.reuse, R32, R28 ;  /* 0x00000020881c723c */ /* 0x040fee000004181c */
[----:B------:R-:W-:Y:S01]  /*83f0*/  FMUL.FTZ R32, R16, c[0x0][0x2ec] ;  /* 0x0000bb0010207a20 */ /* 0x000fe20000410000 */
[----:B------:R-:W-:Y:S01]  /*8400*/  HMMA.16816.F32.BF16 R140, R136, R34, R140 ;  /* 0x00000022888c723c */ /* 0x000fe2000004188c */
[----:B------:R-:W-:-:S04]  /*8410*/  FMUL.FTZ R33, R18, c[0x0][0x2ec] ;  /* 0x0000bb0012217a20 */ /* 0x000fc80000410000 */
[----:B------:R-:W3:Y:S02]  /*8420*/  MUFU.TANH R32, R32 ;  /* 0x0000002000207308 */ /* 0x000ee40000002400 */
[----:B------:R-:W-:Y:S01]  /*8430*/  FMUL.FTZ R34, R19, c[0x0][0x2ec] ;  /* 0x0000bb0013227a20 */ /* 0x000fe20000410000 */
[----:B------:R-:W-:Y:S01]  /*8440*/  HMMA.16816.F32.BF16 R12, R8, R6, R12 ;  /* 0x00000006080c723c */ /* 0x000fe2000004180c */
[----:B------:R-:W4:Y:S04]  /*8450*/  LDSM.16.M88.4 R16, [R180] ;  /* 0x00000000b410783b */ /* 0x000f280000000200 */
[----:B------:R-:W5:Y:S01]  /*8460*/  LDSM.16.M88.4 R4, [R195+0xb000] ;  /* 0x00b00000c304783b */ /* 0x000f620000000200 */
[----:B------:R-:W1:Y:S02]  /*8470*/  MUFU.TANH R33, R33 ;  /* 0x0000002100217308 */ /* 0x000e640000002400 */
[----:B------:R-:W-:Y:S06]  /*8480*/  HMMA.16816.F32.BF16 R160, R148, R146, R160 ;  /* 0x0000009294a0723c */ /* 0x000fec00000418a0 */
[----:B------:R-:W1:Y:S02]  /*8490*/  MUFU.TANH R34, R34 ;  /* 0x0000002200227308 */ /* 0x000e640000002400 */
[----:B------:R-:W-:Y:S01]  /*84a0*/  HMMA.16816.F32.BF16 R168, R176, R170, R152 ;  /* 0x000000aab0a8723c */ /* 0x000fe20000041898 */
[----:B------:R-:W3:Y:S07]  /*84b0*/  LDSM.16.M88.4 R152, [R188+0x4800] ;  /* 0x00480000bc98783b */ /* 0x000eee0000000200 */
[----:B--2---:R-:W-:Y:S01]  /*84c0*/  HMMA.16816.F32.BF16 R156, R148, R20, R156 ;  /* 0x00000014949c723c */ /* 0x004fe2000004189c */
[----:B------:R-:W-:-:S02]  /*84d0*/  FMUL.FTZ R35, R12, c[0x0][0x2ec] ;  /* 0x0000bb000c237a20 */ /* 0x000fc40000410000 */
[----:B------:R-:W-:Y:S02]  /*84e0*/  FMUL.FTZ R135, R13, c[0x0][0x2ec] ;  /* 0x0000bb000d877a20 */ /* 0x000fe40000410000 */
[----:B------:R-:W-:Y:S02]  /*84f0*/  FMUL.FTZ R144, R14, c[0x0][0x2ec] ;  /* 0x0000bb000e907a20 */ /* 0x000fe40000410000 */
[----:B------:R-:W-:Y:S01]  /*8500*/  FMUL.FTZ R145, R15, c[0x0][0x2ec] ;  /* 0x0000bb000f917a20 */ /* 0x000fe20000410000 */
[----:B-1----:R-:W-:Y:S01]  /*8510*/  HMMA.16816.F32.BF16 R232, R136, R172, R232 ;  /* 0x000000ac88e8723c */ /* 0x002fe200000418e8 */
[----:B------:R-:W1:Y:S01]  /*8520*/  LDSM.16.M88.4 R12, [R195+0xb800] ;  /* 0x00b80000c30c783b */ /* 0x000e620000000200 */
[----:B------:R-:W2:Y:S06]  /*8530*/  MUFU.TANH R35, R35 ;  /* 0x0000002300237308 */ /* 0x000eac0000002400 */
[----:B------:R-:W-:Y:S02]  /*8540*/  HMMA.16816.F32.BF16 R28, R24, R164, R28 ;  /* 0x000000a4181c723c */ /* 0x000fe4000004181c */
[----:B------:R-:W-:Y:S06]  /*8550*/  MUFU.TANH R135, R135 ;  /* 0x0000008700877308 */ /* 0x000fec0000002400 */
[----:B------:R-:W-:Y:S02]  /*8560*/  HMMA.16816.F32.BF16 R160, R136, R174, R160 ;  /* 0x000000ae88a0723c */ /* 0x000fe400000418a0 */
[----:B------:R-:W1:Y:S06]  /*8570*/  MUFU.TANH R144, R144 ;  /* 0x0000009000907308 */ /* 0x000e6c0000002400 */
[----:B------:R-:W-:Y:S01]  /*8580*/  HMMA.16816.F32.BF16 R168, R148, R22, R168 ;  /* 0x0000001694a8723c */ /* 0x000fe200000418a8 */
[----:B------:R-:W1:Y:S01]  /*8590*/  LDSM.16.M88.4 R20, [R188+0x5000] ;  /* 0x00500000bc14783b */ /* 0x000e620000000200 */
[----:B------:R-:W1:Y:S06]  /*85a0*/  MUFU.TANH R145, R145 ;  /* 0x0000009100917308 */ /* 0x000e6c0000002400 */
[----:B------:R-:W-:Y:S08]  /*85b0*/  HMMA.16816.F32.BF16 R140, R24, R166, R140 ;  /* 0x000000a6188c723c */ /* 0x000ff0000004188c */
[----:B----4-:R-:W-:Y:S07]  /*85c0*/  HMMA.16816.F32.BF16 R156, R136, R16, R156 ;  /* 0x00000010889c723c */ /* 0x010fee000004189c */
[----:B------:R-:W-:Y:S01]  /*85d0*/  IMAD R17, R211, 0x40, R209 ;  /* 0x00000040d3117824 */ /* 0x000fe200078e02d1 */
[----:B-----5:R-:W-:Y:S04]  /*85e0*/  HMMA.16816.F32.BF16 R232, R24, R4, R232 ;  /* 0x0000000418e8723c */ /* 0x020fe800000418e8 */
[----:B------:R-:W-:-:S03]  /*85f0*/  ISETP.GE.AND P0, PT, R17, R218, PT ;  /* 0x000000da1100720c */ /* 0x000fc60003f06270 */
[C---:B------:R-:W-:Y:S01]  /*8600*/  IADD3 R4, R17.reuse, 0x1, RZ ;  /* 0x0000000111047810 */ /* 0x040fe20007ffe0ff */
[----:B---3--:R-:W-:Y:S01]  /*8610*/  HMMA.16816.F32.BF16 R28, R8, R152, R28 ;  /* 0x00000098081c723c */ /* 0x008fe2000004181c */
[-C--:B------:R-:W-:Y:S02]  /*8620*/  ISETP.LT.OR P0, PT, R17, R219.reuse, P0 ;  /* 0x000000db1100720c */ /* 0x080fe40000701670 */
[C---:B------:R-:W-:Y:S02]  /*8630*/  ISETP.GE.AND P6, PT, R4.reuse, R218, PT ;  /* 0x000000da0400720c */ /* 0x040fe40003fc6270 */
[C---:B------:R-:W-:Y:S02]  /*8640*/  ISETP.GE.AND P1, PT, R4.reuse, R216, PT ;  /* 0x000000d80400720c */ /* 0x040fe40003f26270 */
[C---:B------:R-:W-:Y:S01]  /*8650*/  ISETP.LT.OR P6, PT, R4.reuse, R219, P6 ;  /* 0x000000db0400720c */ /* 0x040fe200037c1670 */
[----:B------:R-:W-:Y:S01]  /*8660*/  HMMA.16816.F32.BF16 R160, R24, R6, R160 ;  /* 0x0000000618a0723c */ /* 0x000fe200000418a0 */
[----:B------:R-:W-:-:S02]  /*8670*/  ISETP.LT.OR P1, PT, R4, R217, P1 ;  /* 0x000000d90400720c */ /* 0x000fc40000f21670 */
[----:B------:R-:W3:Y:S01]  /*8680*/  LDSM.16.M88.4 R4, [R188+0x5800] ;  /* 0x00580000bc04783b */ /* 0x000ee20000000200 */
[----:B------:R-:W-:Y:S01]  /*8690*/  FSEL R32, R32, -INF , !P0 ;  /* 0xff80000020207808 */ /* 0x000fe20004000000 */
[----:B------:R-:W-:-:S04]  /*86a0*/  DEPBAR.LE SB0, 0x0 ;  /* 0x000080000000791a */ /* 0x000fc80000000000 */
[----:B------:R-:W-:Y:S01]  /*86b0*/  HMMA.16816.F32.BF16 R140, R8, R154, R140 ;  /* 0x0000009a088c723c */ /* 0x000fe2000004188c */
[C---:B------:R-:W-:Y:S02]  /*86c0*/  ISETP.GE.AND P0, PT, R17.reuse, R216, PT ;  /* 0x000000d81100720c */ /* 0x040fe40003f06270 */
[----:B------:R-:W-:Y:S02]  /*86d0*/  FSEL R2, R2, -INF , !P6 ;  /* 0xff80000002027808 */ /* 0x000fe40007000000 */
[----:B------:R-:W-:Y:S02]  /*86e0*/  ISETP.LT.OR P0, PT, R17, R217, P0 ;  /* 0x000000d91100720c */ /* 0x000fe40000701670 */
[----:B------:R-:W-:Y:S01]  /*86f0*/  FMUL.FTZ R28, R28, c[0x0][0x2ec] ;  /* 0x0000bb001c1c7a20 */ /* 0x000fe20000410000 */
[----:B------:R-:W-:Y:S01]  /*8700*/  HMMA.16816.F32.BF16 R168, R136, R18, R168 ;  /* 0x0000001288a8723c */ /* 0x000fe200000418a8 */
[----:B------:R-:W-:Y:S01]  /*8710*/  FMUL.FTZ R16, R30, c[0x0][0x2ec] ;  /* 0x0000bb001e107a20 */ /* 0x000fe20000410000 */
[----:B------:R-:W-:Y:S01]  /*8720*/  FSEL R33, R33, -INF , !P0 ;  /* 0xff80000021217808 */ /* 0x000fe20004000000 */
[----:B------:R-:W-:-:S02]  /*8730*/  FMUL.FTZ R29, R29, c[0x0][0x2ec] ;  /* 0x0000bb001d1d7a20 */ /* 0x000fc40000410000 */
[----:B------:R-:W4:Y:S02]  /*8740*/  MUFU.TANH R28, R28 ;  /* 0x0000001c001c7308 */ /* 0x000f240000002400 */
[----:B------:R-:W-:Y:S01]  /*8750*/  FMUL.FTZ R18, R31, c[0x0][0x2ec] ;  /* 0x0000bb001f127a20 */ /* 0x000fe20000410000 */
[----:B-1----:R-:W-:Y:S05]  /*8760*/  HMMA.16816.F32.BF16 R156, R24, R12, R156 ;  /* 0x0000000c189c723c */ /* 0x002fea000004189c */
[----:B------:R-:W1:Y:S02]  /*8770*/  MUFU.TANH R16, R16 ;  /* 0x0000001000107308 */ /* 0x000e640000002400 */
[----:B------:R-:W-:Y:S01]  /*8780*/  FSEL R13, R34, -INF , !P1 ;  /* 0xff800000220d7808 */ /* 0x000fe20004800000 */
[----:B------:R-:W-:Y:S01]  /*8790*/  HMMA.16816.F32.BF16 R160, R8, R22, R160 ;  /* 0x0000001608a0723c */ /* 0x000fe200000418a0 */
[----:B------:R-:W-:-:S02]  /*87a0*/  FMUL.FTZ R19, R140, c[0x0][0x2ec] ;  /* 0x0000bb008c137a20 */ /* 0x000fc40000410000 */
[----:B------:R-:W-:Y:S02]  /*87b0*/  FMUL.FTZ R30, R143, c[0x0][0x2ec] ;  /* 0x0000bb008f1e7a20 */ /* 0x000fe40000410000 */
[----:B------:R-:W5:Y:S02]  /*87c0*/  MUFU.TANH R29, R29 ;  /* 0x0000001d001d7308 */ /* 0x000f640000002400 */
[C---:B------:R-:W-:Y:S01]  /*87d0*/  IADD3 R22, R17.reuse, 0x8, RZ ;  /* 0x0000000811167810 */ /* 0x040fe20007ffe0ff */
[----:B------:R-:W-:Y:S01]  /*87e0*/  HMMA.16816.F32.BF16 R232, R8, R20, R232 ;  /* 0x0000001408e8723c */ /* 0x000fe200000418e8 */
[----:B------:R-:W-:Y:S02]  /*87f0*/  IADD3 R23, R17, 0x9, RZ ;  /* 0x0000000911177810 */ /* 0x000fe40007ffe0ff */
[C---:B------:R-:W-:Y:S02]  /*8800*/  ISETP.GE.AND P0, PT, R22.reuse, R218, PT ;  /* 0x000000da1600720c */ /* 0x040fe40003f06270 */
[C---:B------:R-:W-:Y:S01]  /*8810*/  ISETP.GE.AND P6, PT, R22.reuse, R216, PT ;  /* 0x000000d81600720c */ /* 0x040fe20003fc6270 */
[----:B------:R-:W1:Y:S01]  /*8820*/  MUFU.TANH R18, R18 ;  /* 0x0000001200127308 */ /* 0x000e620000002400 */
[----:B------:R-:W-:Y:S01]  /*8830*/  ISETP.GE.AND P1, PT, R23, R218, PT ;  /* 0x000000da1700720c */ /* 0x000fe20003f26270 */
[----:B------:R-:W-:Y:S01]  /*8840*/  HMMA.16816.F32.BF16 R168, R24, R14, R168 ;  /* 0x0000000e18a8723c */ /* 0x000fe200000418a8 */
[----:B------:R-:W-:Y:S01]  /*8850*/  ISETP.LT.OR P0, PT, R22, R219, P0 ;  /* 0x000000db1600720c */ /* 0x000fe20000701670 */
[----:B------:R-:W-:Y:S01]  /*8860*/  FMUL.FTZ R21, R142, c[0x0][0x2ec] ;  /* 0x0000bb008e157a20 */ /* 0x000fe20000410000 */
[----:B------:R-:W-:Y:S01]  /*8870*/  ISETP.LT.OR P6, PT, R22, R217, P6 ;  /* 0x000000d91600720c */ /* 0x000fe200037c1670 */
[----:B------:R-:W-:Y:S01]  /*8880*/  FMUL.FTZ R20, R141, c[0x0][0x2ec] ;  /* 0x0000bb008d147a20 */ /* 0x000fe20000410000 */
[----:B------:R-:W-:Y:S01]  /*8890*/  ISETP.LT.OR P1, PT, R23, R219, P1 ;  /* 0x000000db1700720c */ /* 0x000fe20000f21670 */
[----:B------:R-:W1:Y:S01]  /*88a0*/  MUFU.TANH R19, R19 ;  /* 0x0000001300137308 */ /* 0x000e620000002400 */
[----:B------:R-:W-:Y:S01]  /*88b0*/  IADD3 R22, R17, 0x10, RZ ;  /* 0x0000001011167810 */ /* 0x000fe20007ffe0ff */
[C---:B---3--:R-:W-:Y:S01]  /*88c0*/  HMMA.16816.F32.BF16 R156, R8.reuse, R4, R156 ;  /* 0x00000004089c723c */ /* 0x048fe2000004189c */
[----:B--2---:R-:W-:Y:S01]  /*88d0*/  FSEL R12, R35, -INF , !P0 ;  /* 0xff800000230c7808 */ /* 0x004fe20004000000 */
[----:B------:R-:W-:Y:S01]  /*88e0*/  FMUL.FTZ R160, R160, c[0x0][0x2ec] ;  /* 0x0000bb00a0a07a20 */ /* 0x000fe20000410000 */
[----:B------:R-:W-:Y:S01]  /*88f0*/  FSEL R31, R144, -INF , !P6 ;  /* 0xff800000901f7808 */ /* 0x000fe20007000000 */
[----:B------:R-:W-:Y:S01]  /*8900*/  FMUL.FTZ R162, R162, c[0x0][0x2ec] ;  /* 0x0000bb00a2a27a20 */ /* 0x000fe20000410000 */
[----:B------:R-:W-:Y:S01]  /*8910*/  FSEL R14, R135, -INF , !P1 ;  /* 0xff800000870e7808 */ /* 0x000fe20004800000 */
[----:B------:R-:W2:Y:S01]  /*8920*/  MUFU.TANH R21, R21 ;  /* 0x0000001500157308 */ /* 0x000ea20000002400 */
[----:B------:R-:W-:Y:S01]  /*8930*/  ISETP.GE.AND P0, PT, R23, R216, PT ;  /* 0x000000d81700720c */ /* 0x000fe20003f06270 */
[----:B------:R-:W-:Y:S01]  /*8940*/  FMUL.FTZ R164, R232, c[0x0][0x2ec] ;  /* 0x0000bb00e8a47a20 */ /* 0x000fe20000410000 */
[C---:B------:R-:W-:Y:S01]  /*8950*/  ISETP.GE.AND P6, PT, R22.reuse, R218, PT ;  /* 0x000000da1600720c */ /* 0x040fe20003fc6270 */
[----:B------:R-:W-:Y:S01]  /*8960*/  FMUL.FTZ R174, R233, c[0x0][0x2ec] ;  /* 0x0000bb00e9ae7a20 */ /* 0x000fe20000410000 */
[----:B------:R-:W-:Y:S01]  /*8970*/  ISETP.GE.AND P1, PT, R22, R216, PT ;  /* 0x000000d81600720c */ /* 0x000fe20003f26270 */
[----:B------:R-:W-:Y:S01]  /*8980*/  FMUL.FTZ R173, R234, c[0x0][0x2ec] ;  /* 0x0000bb00eaad7a20 */ /* 0x000fe20000410000 */
[----:B------:R-:W-:Y:S01]  /*8990*/  ISETP.LT.OR P0, PT, R23, R217, P0 ;  /* 0x000000d91700720c */ /* 0x000fe20000701670 */
[----:B------:R-:W3:Y:S01]  /*89a0*/  MUFU.TANH R20, R20 ;  /* 0x0000001400147308 */ /* 0x000ee20000002400 */
[C---:B------:R-:W-:Y:S01]  /*89b0*/  ISETP.LT.OR P6, PT, R22.reuse, R219, P6 ;  /* 0x000000db1600720c */ /* 0x040fe200037c1670 */
[----:B------:R-:W-:Y:S01]  /*89c0*/  FMUL.FTZ R167, R235, c[0x0][0x2ec] ;  /* 0x0000bb00eba77a20 */ /* 0x000fe20000410000 */
[----:B------:R-:W-:Y:S01]  /*89d0*/  ISETP.LT.OR P1, PT, R22, R217, P1 ;  /* 0x000000d91600720c */ /* 0x000fe20000f21670 */
[----:B------:R-:W-:Y:S01]  /*89e0*/  HMMA.16816.F32.BF16 R168, R8, R6, R168 ;  /* 0x0000000608a8723c */ /* 0x000fe200000418a8 */
[----:B------:R-:W-:Y:S01]  /*89f0*/  IADD3 R23, R17, 0x11, RZ ;  /* 0x0000001111177810 */ /* 0x000fe20007ffe0ff */
[----:B------:R-:W-:Y:S01]  /*8a00*/  FMUL.FTZ R163, R163, c[0x0][0x2ec] ;  /* 0x0000bb00a3a37a20 */ /* 0x000fe20000410000 */
[----:B------:R-:W-:Y:S01]  /*8a10*/  IADD3 R5, R17, 0x18, RZ ;  /* 0x0000001811057810 */ /* 0x000fe20007ffe0ff */
[----:B------:R-:W2:Y:S01]  /*8a20*/  MUFU.TANH R30, R30 ;  /* 0x0000001e001e7308 */ /* 0x000ea20000002400 */
[----:B------:R-:W-:Y:S01]  /*8a30*/  FSEL R15, R145, -INF , !P0 ;  /* 0xff800000910f7808 */ /* 0x000fe20004000000 */
[----:B------:R-:W-:Y:S01]  /*8a40*/  FMUL.FTZ R154, R156, c[0x0][0x2ec] ;  /* 0x0000bb009c9a7a20 */ /* 0x000fe20000410000 */
[----:B----4-:R-:W-:Y:S01]  /*8a50*/  FSEL R26, R28, -INF , !P6 ;  /* 0xff8000001c1a7808 */ /* 0x010fe20007000000 */
[----:B------:R-:W-:Y:S01]  /*8a60*/  FMUL.FTZ R161, R161, c[0x0][0x2ec] ;  /* 0x0000bb00a1a17a20 */ /* 0x000fe20000410000 */
[----:B-1----:R-:W-:Y:S01]  /*8a70*/  FSEL R27, R16, -INF , !P1 ;  /* 0xff800000101b7808 */ /* 0x002fe20004800000 */
[----:B------:R-:W-:Y:S01]  /*8a80*/  FMUL.FTZ R157, R157, c[0x0][0x2ec] ;  /* 0x0000bb009d9d7a20 */ /* 0x000fe20000410000 */
[C---:B------:R-:W-:Y:S01]  /*8a90*/  ISETP.GE.AND P0, PT, R23.reuse, R218, PT ;  /* 0x000000da1700720c */ /* 0x040fe20003f06270 */
[----:B------:R-:W1:Y:S01]  /*8aa0*/  MUFU.TANH R164, R164 ;  /* 0x000000a400a47308 */ /* 0x000e620000002400 */
[----:B------:R-:W-:Y:S01]  /*8ab0*/  ISETP.GE.AND P6, PT, R23, R216, PT ;  /* 0x000000d81700720c */ /* 0x000fe20003fc6270 */
[----:B------:R-:W-:Y:S01]  /*8ac0*/  FMUL.FTZ R151, R158, c[0x0][0x2ec] ;  /* 0x0000bb009e977a20 */ /* 0x000fe20000410000 */
[----:B------:R-:W-:Y:S01]  /*8ad0*/  ISETP.GE.AND P1, PT, R5, R218, PT ;  /* 0x000000da0500720c */ /* 0x000fe20003f26270 */
[----:B------:R-:W-:Y:S01]  /*8ae0*/  FMUL.FTZ R139, R159, c[0x0][0x2ec] ;  /* 0x0000bb009f8b7a20 */ /* 0x000fe20000410000 */
[----:B------:R-:W-:-:S02]  /*8af0*/  ISETP.LT.OR P0, PT, R23, R219, P0 ;  /* 0x000000db1700720c */ /* 0x000fc40000701670 */
[----:B------:R-:W-:Y:S01]  /*8b00*/  ISETP.LT.OR P6, PT, R23, R217, P6 ;  /* 0x000000d91700720c */ /* 0x000fe200037c1670 */
[----:B------:R-:W-:Y:S01]  /*8b10*/  MUFU.TANH R174, R174 ;  /* 0x000000ae00ae7308 */ /* 0x000fe20000002400 */
[----:B------:R-:W-:Y:S02]  /*8b20*/  ISETP.LT.OR P1, PT, R5, R219, P1 ;  /* 0x000000db0500720c */ /* 0x000fe40000f21670 */
[----:B------:R-:W-:Y:S01]  /*8b30*/  IADD3 R4, R17, 0x19, RZ ;  /* 0x0000001911047810 */ /* 0x000fe20007ffe0ff */
[----:B------:R-:W-:Y:S01]  /*8b40*/  FMUL.FTZ R137, R170, c[0x0][0x2ec] ;  /* 0x0000bb00aa897a20 */ /* 0x000fe20000410000 */
[----:B-----5:R-:W-:Y:S01]  /*8b50*/  FSEL R24, R29, -INF , !P0 ;  /* 0xff8000001d187808 */ /* 0x020fe20004000000 */
[----:B------:R-:W-:Y:S01]  /*8b60*/  FMUL.FTZ R138, R168, c[0x0][0x2ec] ;  /* 0x0000bb00a88a7a20 */ /* 0x000fe20000410000 */
[----:B------:R-:W-:Y:S01]  /*8b70*/  FSEL R25, R18, -INF , !P6 ;  /* 0xff80000012197808 */ /* 0x000fe20007000000 */
[----:B------:R-:W4:Y:S01]  /*8b80*/  MUFU.TANH R173, R173 ;  /* 0x000000ad00ad7308 */ /* 0x000f220000002400 */
[----:B------:R-:W-:Y:S01]  /*8b90*/  FSEL R22, R19, -INF , !P1 ;  /* 0xff80000013167808 */ /* 0x000fe20004800000 */
[----:B------:R-:W-:Y:S01]  /*8ba0*/  FMUL.FTZ R136, R169, c[0x0][0x2ec] ;  /* 0x0000bb00a9887a20 */ /* 0x000fe20000410000 */
[----:B------:R-:W-:Y:S01]  /*8bb0*/  ISETP.GE.AND P0, PT, R5, R216, PT ;  /* 0x000000d80500720c */ /* 0x000fe20003f06270 */
[----:B------:R-:W-:Y:S01]  /*8bc0*/  FMUL.FTZ R149, R171, c[0x0][0x2ec] ;  /* 0x0000bb00ab957a20 */ /* 0x000fe20000410000 */
[----:B------:R-:W-:-:S02]  /*8bd0*/  ISETP.GE.AND P6, PT, R4, R218, PT ;  /* 0x000000da0400720c */ /* 0x000fc40003fc6270 */
[C---:B------:R-:W-:Y:S01]  /*8be0*/  ISETP.GE.AND P1, PT, R4.reuse, R216, PT ;  /* 0x000000d80400720c */ /* 0x040fe20003f26270 */
[----:B------:R-:W5:Y:S01]  /*8bf0*/  MUFU.TANH R167, R167 ;  /* 0x000000a700a77308 */ /* 0x000f620000002400 */
[----:B------:R-:W-:Y:S02]  /*8c00*/  ISETP.LT.OR P0, PT, R5, R217, P0 ;  /* 0x000000d90500720c */ /* 0x000fe40000701670 */
[C---:B------:R-:W-:Y:S02]  /*8c10*/  ISETP.LT.OR P6, PT, R4.reuse, R219, P6 ;  /* 0x000000db0400720c */ /* 0x040fe400037c1670 */
[----:B------:R-:W-:Y:S02]  /*8c20*/  ISETP.LT.OR P1, PT, R4, R217, P1 ;  /* 0x000000d90400720c */ /* 0x000fe40000f21670 */
[----:B------:R-:W-:Y:S01]  /*8c30*/  IADD3 R4, R17, 0x20, RZ ;  /* 0x0000002011047810 */ /* 0x000fe20007ffe0ff */
[----:B------:R-:W4:Y:S01]  /*8c40*/  MUFU.TANH R172, R160 ;  /* 0x000000a000ac7308 */ /* 0x000f220000002400 */
[----:B--2---:R-:W-:-:S02]  /*8c50*/  FSEL R23, R21, -INF , !P0 ;  /* 0xff80000015177808 */ /* 0x004fc40004000000 */
[C---:B------:R-:W-:Y:S02]  /*8c60*/  ISETP.GE.AND P0, PT, R4.reuse, R218, PT ;  /* 0x000000da0400720c */ /* 0x040fe40003f06270 */
[----:B------:R-:W-:Y:S02]  /*8c70*/  IADD3 R5, R17, 0x21, RZ ;  /* 0x0000002111057810 */ /* 0x000fe40007ffe0ff */
[----:B------:R-:W-:Y:S01]  /*8c80*/  ISETP.LT.OR P0, PT, R4, R219, P0 ;  /* 0x000000db0400720c */ /* 0x000fe20000701670 */
[----:B------:R-:W2:Y:S01]  /*8c90*/  MUFU.TANH R165, R162 ;  /* 0x000000a200a57308 */ /* 0x000ea20000002400 */
[----:B---3--:R-:W-:Y:S02]  /*8ca0*/  FSEL R20, R20, -INF , !P6 ;  /* 0xff80000014147808 */ /* 0x008fe40007000000 */
[----:B------:R-:W-:Y:S02]  /*8cb0*/  FSEL R21, R30, -INF , !P1 ;  /* 0xff8000001e157808 */ /* 0x000fe40004800000 */
[----:B-1----:R-:W-:-:S02]  /*8cc0*/  FSEL R164, R164, -INF , !P0 ;  /* 0xff800000a4a47808 */ /* 0x002fc40004000000 */
[C---:B------:R-:W-:Y:S01]  /*8cd0*/  ISETP.GE.AND P6, PT, R4.reuse, R216, PT ;  /* 0x000000d80400720c */ /* 0x040fe20003fc6270 */
[----:B------:R-:W1:Y:S01]  /*8ce0*/  MUFU.TANH R163, R163 ;  /* 0x000000a300a37308 */ /* 0x000e620000002400 */
[C---:B------:R-:W-:Y:S02]  /*8cf0*/  ISETP.GE.AND P1, PT, R5.reuse, R218, PT ;  /* 0x000000da0500720c */ /* 0x040fe40003f26270 */
[C---:B------:R-:W-:Y:S02]  /*8d00*/  ISETP.GE.AND P0, PT, R5.reuse, R216, PT ;  /* 0x000000d80500720c */ /* 0x040fe40003f06270 */
[----:B------:R-:W-:Y:S02]  /*8d10*/  ISETP.LT.OR P6, PT, R4, R217, P6 ;  /* 0x000000d90400720c */ /* 0x000fe400037c1670 */
[C---:B------:R-:W-:Y:S01]  /*8d20*/  ISETP.LT.OR P1, PT, R5.reuse, R219, P1 ;  /* 0x000000db0500720c */ /* 0x040fe20000f21670 */
[----:B------:R-:W3:Y:S01]  /*8d30*/  MUFU.TANH R154, R154 ;  /* 0x0000009a009a7308 */ /* 0x000ee20000002400 */
[----:B------:R-:W-:-:S02]  /*8d40*/  ISETP.LT.OR P0, PT, R5, R217, P0 ;  /* 0x000000d90500720c */ /* 0x000fc40000701670 */
[----:B------:R-:W-:Y:S02]  /*8d50*/  IADD3 R5, R17, 0x28, RZ ;  /* 0x0000002811057810 */ /* 0x000fe40007ffe0ff */
[----:B----4-:R-:W-:Y:S02]  /*8d60*/  FSEL R173, R173, -INF , !P6 ;  /* 0xff800000adad7808 */ /* 0x010fe40007000000 */
[----:B------:R-:W-:Y:S01]  /*8d70*/  FSEL R174, R174, -INF , !P1 ;  /* 0xff800000aeae7808 */ /* 0x000fe20004800000 */
[----:B------:R-:W4:Y:S01]  /*8d80*/  MUFU.TANH R166, R161 ;  /* 0x000000a100a67308 */ /* 0x000f220000002400 */
[C---:B------:R-:W-:Y:S02]  /*8d90*/  ISETP.GE.AND P6, PT, R5.reuse, R218, PT ;  /* 0x000000da0500720c */ /* 0x040fe40003fc6270 */
[C---:B------:R-:W-:Y:S02]  /*8da0*/  ISETP.GE.AND P1, PT, R5.reuse, R216, PT ;  /* 0x000000d80500720c */ /* 0x040fe40003f26270 */
[----:B------:R-:W-:-:S02]  /*8db0*/  ISETP.LT.OR P6, PT, R5, R219, P6 ;  /* 0x000000db0500720c */ /* 0x000fc400037c1670 */
[----:B------:R-:W-:Y:S01]  /*8dc0*/  ISETP.LT.OR P1, PT, R5, R217, P1 ;  /* 0x000000d90500720c */ /* 0x000fe20000f21670 */
[----:B------:R-:W1:Y:S01]  /*8dd0*/  MUFU.TANH R152, R157 ;  /* 0x0000009d00987308 */ /* 0x000e620000002400 */
[C---:B------:R-:W-:Y:S02]  /*8de0*/  IADD3 R4, R17.reuse, 0x29, RZ ;  /* 0x0000002911047810 */ /* 0x040fe40007ffe0ff */
[----:B------:R-:W-:Y:S02]  /*8df0*/  IADD3 R5, R17, 0x30, RZ ;  /* 0x0000003011057810 */ /* 0x000fe40007ffe0ff */
[----:B-----5:R-:W-:Y:S02]  /*8e00*/  FSEL R167, R167, -INF , !P0 ;  /* 0xff800000a7a77808 */ /* 0x020fe40004000000 */
[----:B------:R-:W-:Y:S01]  /*8e10*/  FSEL R172, R172, -INF , !P6 ;  /* 0xff800000acac7808 */ /* 0x000fe20007000000 */
[----:B------:R-:W5:Y:S01]  /*8e20*/  MUFU.TANH R151, R151 ;  /* 0x0000009700977308 */ /* 0x000f620000002400 */
[----:B--2---:R-:W-:-:S02]  /*8e30*/  FSEL R165, R165, -INF , !P1 ;  /* 0xff800000a5a57808 */ /* 0x004fc40004800000 */
[C---:B------:R-:W-:Y:S02]  /*8e40*/  ISETP.GE.AND P0, PT, R4.reuse, R218, PT ;  /* 0x000000da0400720c */ /* 0x040fe40003f06270 */
[C---:B------:R-:W-:Y:S02]  /*8e50*/  ISETP.GE.AND P6, PT, R4.reuse, R216, PT ;  /* 0x000000d80400720c */ /* 0x040fe40003fc6270 */
[C---:B------:R-:W-:Y:S01]  /*8e60*/  ISETP.GE.AND P1, PT, R5.reuse, R218, PT ;  /* 0x000000da0500720c */ /* 0x040fe20003f26270 */
[----:B------:R-:W2:Y:S01]  /*8e70*/  MUFU.TANH R137, R137 ;  /* 0x0000008900897308 */ /* 0x000ea20000002400 */
[----:B------:R-:W-:Y:S01]  /*8e80*/  BAR.SYNC.DEFER_BLOCKING 0x0 ;  /* 0x0000000000007b1d */ /* 0x000fe20000010000 */
[C---:B------:R-:W-:Y:S02]  /*8e90*/  ISETP.LT.OR P0, PT, R4.reuse, R219, P0 ;  /* 0x000000db0400720c */ /* 0x040fe40000701670 */
[----:B------:R-:W-:Y:S02]  /*8ea0*/  ISETP.LT.OR P6, PT, R4, R217, P6 ;  /* 0x000000d90400720c */ /* 0x000fe400037c1670 */
[----:B------:R-:W-:-:S02]  /*8eb0*/  ISETP.LT.OR P1, PT, R5, R219, P1 ;  /* 0x000000db0500720c */ /* 0x000fc40000f21670 */
[----:B------:R-:W-:Y:S01]  /*8ec0*/  IADD3 R4, R17, 0x31, RZ ;  /* 0x0000003111047810 */ /* 0x000fe20007ffe0ff */
[----:B------:R-:W2:Y:S01]  /*8ed0*/  MUFU.TANH R139, R139 ;  /* 0x0000008b008b7308 */ /* 0x000ea20000002400 */
[----:B-1----:R-:W-:Y:S02]  /*8ee0*/  FSEL R163, R163, -INF , !P6 ;  /* 0xff800000a3a37808 */ /* 0x002fe40007000000 */
[----:B---3--:R-:W-:Y:S02]  /*8ef0*/  FSEL R154, R154, -INF , !P1 ;  /* 0xff8000009a9a7808 */ /* 0x008fe40004800000 */
[C---:B------:R-:W-:Y:S02]  /*8f00*/  ISETP.GE.AND P6, PT, R4.reuse, R218, PT ;  /* 0x000000da0400720c */ /* 0x040fe40003fc6270 */
[C---:B------:R-:W-:Y:S01]  /*8f10*/  ISETP.GE.AND P1, PT, R4.reuse, R216, PT ;  /* 0x000000d80400720c */ /* 0x040fe20003f26270 */
[----:B------:R-:W1:Y:S01]  /*8f20*/  MUFU.TANH R138, R138 ;  /* 0x0000008a008a7308 */ /* 0x000e620000002400 */
[----:B------:R-:W-:-:S02]  /*8f30*/  ISETP.LT.OR P6, PT, R4, R219, P6 ;  /* 0x000000db0400720c */ /* 0x000fc400037c1670 */
[----:B------:R-:W-:Y:S02]  /*8f40*/  ISETP.LT.OR P1, PT, R4, R217, P1 ;  /* 0x000000d90400720c */ /* 0x000fe40000f21670 */
[----:B------:R-:W-:Y:S02]  /*8f50*/  IADD3 R4, R17, 0x38, RZ ;  /* 0x0000003811047810 */ /* 0x000fe40007ffe0ff */
[----:B----4-:R-:W-:Y:S01]  /*8f60*/  FSEL R166, R166, -INF , !P0 ;  /* 0xff800000a6a67808 */ /* 0x010fe20004000000 */
[----:B------:R-:W3:Y:S01]  /*8f70*/  MUFU.TANH R136, R136 ;  /* 0x0000008800887308 */ /* 0x000ee20000002400 */
[-C--:B------:R-:W-:Y:S02]  /*8f80*/  ISETP.GE.AND P0, PT, R5, R216.reuse, PT ;  /* 0x000000d80500720c */ /* 0x080fe40003f06270 */
[----:B------:R-:W-:Y:S02]  /*8f90*/  FSEL R152, R152, -INF , !P6 ;  /* 0xff80000098987808 */ /* 0x000fe40007000000 */
[----:B------:R-:W-:-:S02]  /*8fa0*/  ISETP.GE.AND P6, PT, R4, R216, PT ;  /* 0x000000d80400720c */ /* 0x000fc40003fc6270 */
[-C--:B------:R-:W-:Y:S01]  /*8fb0*/  ISETP.LT.OR P0, PT, R5, R217.reuse, P0 ;  /* 0x000000d90500720c */ /* 0x080fe20000701670 */
[----:B------:R-:W4:Y:S01]  /*8fc0*/  MUFU.TANH R149, R149 ;  /* 0x0000009500957308 */ /* 0x000f220000002400 */
[C---:B------:R-:W-:Y:S02]  /*8fd0*/  ISETP.LT.OR P6, PT, R4.reuse, R217, P6 ;  /* 0x000000d90400720c */ /* 0x040fe400037c1670 */
[----:B-----5:R-:W-:Y:S02]  /*8fe0*/  FSEL R151, R151, -INF , !P0 ;  /* 0xff80000097977808 */ /* 0x020fe40004000000 */
[----:B------:R-:W-:Y:S02]  /*8ff0*/  ISETP.GE.AND P0, PT, R4, R218, PT ;  /* 0x000000da0400720c */ /* 0x000fe40003f06270 */
[----:B--2---:R-:W-:Y:S02]  /*9000*/  FSEL R137, R137, -INF , !P6 ;  /* 0xff80000089897808 */ /* 0x004fe40007000000 */
[----:B------:R-:W-:-:S02]  /*9010*/  ISETP.GT.AND P6, PT, R211, R204, PT ;  /* 0x000000ccd300720c */ /* 0x000fc40003fc4270 */
[----:B------:R-:W-:Y:S02]  /*9020*/  ISETP.LT.OR P0, PT, R4, R219, P0 ;  /* 0x000000db0400720c */ /* 0x000fe40000701670 */
[----:B------:R-:W-:Y:S02]  /*9030*/  IADD3 R17, R17, 0x39, RZ ;  /* 0x0000003911117810 */ /* 0x000fe40007ffe0ff */
[----:B------:R-:W-:Y:S02]  /*9040*/  FSEL R139, R139, -INF , !P1 ;  /* 0xff8000008b8b7808 */ /* 0x000fe40004800000 */
[----:B-1----:R-:W-:Y:S02]  /*9050*/  FSEL R138, R138, -INF , !P0 ;  /* 0xff8000008a8a7808 */ /* 0x002fe40004000000 */
[C---:B------:R-:W-:Y:S02]  /*9060*/  ISETP.GE.AND P1, PT, R17.reuse, R218, PT ;  /* 0x000000da1100720c */ /* 0x040fe40003f26270 */
[----:B------:R-:W-:-:S02]  /*9070*/  ISETP.GE.AND P0, PT, R17, R216, PT ;  /* 0x000000d81100720c */ /* 0x000fc40003f06270 */
[C---:B------:R-:W-:Y:S02]  /*9080*/  ISETP.LT.OR P1, PT, R17.reuse, R219, P1 ;  /* 0x000000db1100720c */ /* 0x040fe40000f21670 */
[----:B------:R-:W-:Y:S02]  /*9090*/  ISETP.LT.OR P0, PT, R17, R217, P0 ;  /* 0x000000d91100720c */ /* 0x000fe40000701670 */
[----:B---3--:R-:W-:Y:S02]  /*90a0*/  FSEL R136, R136, -INF , !P1 ;  /* 0xff80000088887808 */ /* 0x008fe40004800000 */
[----:B----4-:R-:W-:Y:S01]  /*90b0*/  FSEL R149, R149, -INF , !P0 ;  /* 0xff80000095957808 */ /* 0x010fe20004000000 */
[----:B------:R-:W-:Y:S05]  /*90c0*/  @!P6 BRA `(.L_x_2883) ;  /* 0x00000ae00000e947 */ /* 0x000fea0003800000 */
[----:B------:R-:W-:Y:S05]  /*90d0*/  @!P3 BRA `(.L_x_2884) ;  /* 0x000003a00000b947 */ /* 0x000fea0003800000 */
[----:B------:R-:W1:Y:S01]  /*90e0*/  I2F.RP R4, R0 ;  /* 0x0000000000047306 */ /* 0x000e620000209400 */
[----:B------:R-:W-:Y:S02]  /*90f0*/  IMAD.SHL.U32 R6, R211, 0x40, RZ ;  /* 0x00000040d3067824 */ /* 0x000fe400078e00ff */
[----:B------:R-:W-:-:S03]  /*9100*/  IMAD.MOV.U32 R10, RZ, RZ, RZ ;  /* 0x000000ffff0a7224 */ /* 0x000fc600078e00ff */
[----:B------:R-:W-:Y:S02]  /*9110*/  IABS R8, R6 ;  /* 0x0000000600087213 */ /* 0x000fe40000000000 */
[C---:B------:R-:W-:Y:S02]  /*9120*/  IADD3 R9, R6.reuse, -0x40, RZ ;  /* 0xffffffc006097810 */ /* 0x040fe40007ffe0ff */
[----:B------:R-:W-:Y:S01]  /*9130*/  LOP3.LUT R6, R6, c[0x0][0x2d0], RZ, 0x3c, !PT ;  /* 0x0000b40006067a12 */ /* 0x000fe200078e3cff */
[----:B-1----:R-:W1:Y:S02]  /*9140*/  MUFU.RCP R11, R4 ;  /* 0x00000004000b7308 */ /* 0x002e640000001000 */
[----:B-1----:R-:W-:Y:S02]  /*9150*/  IADD3 R11, R11, 0xffffffe, RZ ;  /* 0x0ffffffe0b0b7810 */ /* 0x002fe40007ffe0ff */
[----:B------:R-:W-:Y:S02]  /*9160*/  IABS R4, R9 ;  /* 0x0000000900047213 */ /* 0x000fe40000000000 */
[----:B------:R-:W-:-:S02]  /*9170*/  LOP3.LUT R9, R9, c[0x0][0x2d0], RZ, 0x3c, !PT ;  /* 0x0000b40009097a12 */ /* 0x000fc400078e3cff */
[----:B------:R-:W1:Y:S02]  /*9180*/  F2I.FTZ.U32.TRUNC.NTZ R11, R11 ;  /* 0x0000000b000b7305 */ /* 0x000e64000021f000 */
[----:B-1----:R-:W-:-:S04]  /*9190*/  IMAD.MOV R5, RZ, RZ, -R11 ;  /* 0x000000ffff057224 */ /* 0x002fc800078e0a0b */
[----:B------:R-:W-:-:S04]  /*91a0*/  IMAD R5, R5, R0, RZ ;  /* 0x0000000005057224 */ /* 0x000fc800078e02ff */
[----:B------:R-:W-:-:S06]  /*91b0*/  IMAD.HI.U32 R5, R11, R5, R10 ;  /* 0x000000050b057227 */ /* 0x000fcc00078e000a */
[----:B------:R-:W-:-:S05]  /*91c0*/  IMAD.HI.U32 R10, R5, R8, RZ ;  /* 0x00000008050a7227 */ /* 0x000fca00078e00ff */
[----:B------:R-:W-:-:S05]  /*91d0*/  IADD3 R7, -R10, RZ, RZ ;  /* 0x000000ff0a077210 */ /* 0x000fca0007ffe1ff */
[----:B------:R-:W-:Y:S02]  /*91e0*/  IMAD R7, R0, R7, R8 ;  /* 0x0000000700077224 */ /* 0x000fe400078e0208 */
[----:B------:R-:W-:-:S03]  /*91f0*/  IMAD.HI.U32 R8, R5, R4, RZ ;  /* 0x0000000405087227 */ /* 0x000fc600078e00ff */
[----:B------:R-:W-:Y:S01]  /*9200*/  ISETP.GT.U32.AND P1, PT, R0, R7, PT ;  /* 0x000000070000720c */ /* 0x000fe20003f24070 */
[----:B------:R-:W-:-:S04]  /*9210*/  IMAD.MOV R5, RZ, RZ, -R8 ;  /* 0x000000ffff057224 */ /* 0x000fc800078e0a08 */
[----:B------:R-:W-:-:S05]  /*9220*/  IMAD R5, R0, R5, R4 ;  /* 0x0000000500057224 */ /* 0x000fca00078e0204 */
[----:B------:R-:W-:-:S03]  /*9230*/  ISETP.GT.U32.AND P0, PT, R0, R5, PT ;  /* 0x000000050000720c */ /* 0x000fc60003f04070 */
[----:B------:R-:W-:Y:S01]  /*9240*/  @!P1 IMAD.IADD R7, R7, 0x1, -R0 ;  /* 0x0000000107079824 */ /* 0x000fe200078e0a00 */
[----:B------:R-:W-:-:S04]  /*9250*/  @!P1 IADD3 R10, R10, 0x1, RZ ;  /* 0x000000010a0a9810 */ /* 0x000fc80007ffe0ff */
[----:B------:R-:W-:-:S05]  /*9260*/  ISETP.GE.U32.AND P1, PT, R7, R0, PT ;  /* 0x000000000700720c */ /* 0x000fca0003f26070 */
[----:B------:R-:W-:Y:S02]  /*9270*/  @!P0 IADD3 R5, R5, -R0, RZ ;  /* 0x8000000005058210 */ /* 0x000fe40007ffe0ff */
[----:B------:R-:W-:Y:S02]  /*9280*/  @!P0 IADD3 R8, R8, 0x1, RZ ;  /* 0x0000000108088810 */ /* 0x000fe40007ffe0ff */
[----:B------:R-:W-:-:S04]  /*9290*/  ISETP.GE.AND P0, PT, R6, RZ, PT ;  /* 0x000000ff0600720c */ /* 0x000fc80003f06270 */
[----:B------:R-:W-:Y:S02]  /*92a0*/  @P1 IADD3 R10, R10, 0x1, RZ ;  /* 0x000000010a0a1810 */ /* 0x000fe40007ffe0ff */
[----:B------:R-:W-:Y:S02]  /*92b0*/  ISETP.GE.U32.AND P1, PT, R5, R0, PT ;  /* 0x000000000500720c */ /* 0x000fe40003f26070 */
[----:B------:R-:W-:-:S05]  /*92c0*/  LOP3.LUT R0, RZ, c[0x0][0x2d0], RZ, 0x33, !PT ;  /* 0x0000b400ff007a12 */ /* 0x000fca00078e33ff */
[----:B------:R-:W-:Y:S01]  /*92d0*/  @!P0 IMAD.MOV R10, RZ, RZ, -R10 ;  /* 0x000000ffff0a8224 */ /* 0x000fe200078e0a0a */
[----:B------:R-:W-:-:S04]  /*92e0*/  ISETP.NE.AND P0, PT, RZ, c[0x0][0x2d0], PT ;  /* 0x0000b400ff007a0c */ /* 0x000fc80003f05270 */
[----:B------:R-:W-:Y:S02]  /*92f0*/  SEL R5, R0, R10, !P0 ;  /* 0x0000000a00057207 */ /* 0x000fe40004000000 */
[----:B------:R-:W-:Y:S02]  /*9300*/  @P1 IADD3 R8, R8, 0x1, RZ ;  /* 0x0000000108081810 */ /* 0x000fe40007ffe0ff */
[----:B------:R-:W-:Y:S01]  /*9310*/  ISETP.GE.AND P1, PT, R9, RZ, PT ;  /* 0x000000ff0900720c */ /* 0x000fe20003f26270 */
[----:B------:R-:W-:-:S05]  /*9320*/  IMAD.WIDE R16, R5, 0x4, R214 ;  /* 0x0000000405107825 */ /* 0x000fca00078e02d6 */
[----:B------:R-:W2:Y:S07]  /*9330*/  LDG.E R7, [R16.64] ;  /* 0x0000000410077981 */ /* 0x000eae000c1e1900 */
[----:B------:R-:W-:-:S05]  /*9340*/  @!P1 IMAD.MOV R8, RZ, RZ, -R8 ;  /* 0x000000ffff089224 */ /* 0x000fca00078e0a08 */
[----:B------:R-:W-:-:S05]  /*9350*/  SEL R0, R0, R8, !P0 ;  /* 0x0000000800007207 */ /* 0x000fca0004000000 */
[----:B------:R-:W-:-:S05]  /*9360*/  IMAD.WIDE R10, R0, 0x4, R214 ;  /* 0x00000004000a7825 */ /* 0x000fca00078e02d6 */
[----:B------:R-:W2:Y:S01]  /*9370*/  LDG.E R6, [R10.64] ;  /* 0x000000040a067981 */ /* 0x000ea2000c1e1900 */
[----:B------:R-:W-:Y:S01]  /*9380*/  IADD3 R0, R5, -R0, RZ ;  /* 0x8000000005007210 */ /* 0x000fe20007ffe0ff */
[----:B------:R-:W-:-:S04]  /*9390*/  IMAD.MOV.U32 R5, RZ, RZ, 0x40 ;  /* 0x00000040ff057424 */ /* 0x000fc800078e00ff */
[----:B------:R-:W-:-:S05]  /*93a0*/  IMAD R5, R0, c[0x0][0x2d0], -R5 ;  /* 0x0000b40000057a24 */ /* 0x000fca00078e0a05 */
[----:B------:R-:W-:Y:S01]  /*93b0*/  SHF.R.S32.HI R0, RZ, 0x1f, R5 ;  /* 0x0000001fff007819 */ /* 0x000fe20000011405 */
[----:B------:R-:W-:-:S04]  /*93c0*/  IMAD.WIDE.U32 R8, R5, c[0x0][0x198], RZ ;  /* 0x0000660005087a25 */ /* 0x000fc800078e00ff */
[----:B------:R-:W-:-:S04]  /*93d0*/  IMAD R0, R0, c[0x0][0x198], RZ ;  /* 0x0000660000007a24 */ /* 0x000fc800078e02ff */
[----:B------:R-:W-:-:S05]  /*93e0*/  IMAD R0, R5, c[0x0][0x19c], R0 ;  /* 0x0000670005007a24 */ /* 0x000fca00078e0200 */
[----:B------:R-:W-:Y:S01]  /*93f0*/  IADD3 R9, R9, R0, RZ ;  /* 0x0000000009097210 */ /* 0x000fe20007ffe0ff */
[----:B--2---:R-:W-:-:S05]  /*9400*/  IMAD.IADD R6, R6, 0x1, -R7 ;  /* 0x0000000106067824 */ /* 0x004fca00078e0a07 */
[----:B------:R-:W-:Y:S01]  /*9410*/  SHF.R.S32.HI R4, RZ, 0x1f, R6 ;  /* 0x0000001fff047819 */ /* 0x000fe20000011406 */
[----:B------:R-:W-:-:S04]  /*9420*/  IMAD.WIDE.U32 R8, R6, c[0x0][0x180], R8 ;  /* 0x0000600006087a25 */ /* 0x000fc800078e0008 */
[----:B------:R-:W-:-:S04]  /*9430*/  IMAD R5, R4, c[0x0][0x180], RZ ;  /* 0x0000600004057a24 */ /* 0x000fc800078e02ff */
[----:B------:R-:W-:Y:S01]  /*9440*/  IMAD R5, R6, c[0x0][0x184], R5 ;  /* 0x0000610006057a24 */ /* 0x000fe200078e0205 */
[----:B------:R-:W-:-:S03]  /*9450*/  MOV R7, R8 ;  /* 0x0000000800077202 */ /* 0x000fc60000000f00 */
[----:B------:R-:W-:Y:S01]  /*9460*/  IMAD.IADD R6, R9, 0x1, R5 ;  /* 0x0000000109067824 */ /* 0x000fe200078e0205 */
[----:B------:R-:W-:Y:S05]  /*9470*/  BRA `(.L_x_2885) ;  /* 0x0000003000007947 */ /* 0x000fea0003800000 */
.L_x_2884:
[----:B------:R-:W-:-:S05]  /*9480*/  IMAD.MOV.U32 R7, RZ, RZ, c[0x0][0x198] ;  /* 0x00006600ff077624 */ /* 0x000fca00078e00ff */
[----:B------:R-:W-:-:S04]  /*9490*/  LEA R7, -R7, RZ, 0x6 ;  /* 0x000000ff07077211 */ /* 0x000fc800078e31ff */
[----:B------:R-:W-:Y:S02]  /*94a0*/  SHF.R.S32.HI R6, RZ, 0x1f, R7 ;  /* 0x0000001fff067819 */ /* 0x000fe40000011407 */
.L_x_2885:
        /* <DEDUP_REMOVED lines=34> */
[----:B------:R-:W-:Y:S01]  /*96d0*/  @!P5 LEA.HI.X R29, R5, R223, R4, 0x1, P1 ;  /* 0x000000df051dd211 */ /* 0x000fe200008f0c04 */
[----:B------:R-:W-:Y:S01]  /*96e0*/  @!PT LDS RZ, [RZ] ;  /* 0x00000000fffff984 */ /* 0x000fe20000000800 */
[----:B------:R-:W-:Y:S01]  /*96f0*/  @!PT LDS RZ, [RZ] ;  /* 0x00000000fffff984 */ /* 0x000fe20000000800 */
[----:B------:R-:W-:Y:S01]  /*9700*/  @!PT LDS RZ, [RZ] ;  /* 0x00000000fffff984 */ /* 0x000fe20000000800 */
[----:B------:R1:W-:Y:S01]  /*9710*/  @!P4 LDGSTS.E.BYPASS.LTC128B.128 [R210+0x8000], [R142.64+0x80] ;  /* 0x080000808ed2cfae */ /* 0x0003e2000b901d44 */
[----:B------:R-:W-:Y:S02]  /*9720*/  @!P4 LEA R18, P1, R9, c[0x0][0x168], 0x1 ;  /* 0x00005a000912ca11 */ /* 0x000fe400078208ff */
        /* <DEDUP_REMOVED lines=9> */
[----:B------:R1:W-:Y:S02]  /*97c0*/  @!P2 LDGSTS.E.BYPASS.LTC128B.128 [R210+0xa000], [R16.64+0x100] ;  /* 0x0a00010010d2afae */ /* 0x0003e4000b901d44 */
[----:B------:R-:W-:Y:S01]  /*97d0*/  IMAD.X R5, R205, 0x1, R4, P1 ;  /* 0x00000001cd057824 */ /* 0x000fe200008e0604 */
[----:B------:R-:W-:Y:S01]  /*97e0*/  @!P2 LEA.HI.X R147, R0, c[0x0][0x16c], R9, 0x1, P0 ;  /* 0x00005b000093aa11 */ /* 0x000fe200000f0c09 */
[----:B------:R1:W-:Y:S01]  /*97f0*/  @P5 STS.128 [R210+0x6800], RZ ;  /* 0x006800ffd2005388 */ /* 0x0003e20000000c00 */
[----:B------:R-:W-:-:S03]  /*9800*/  @!P4 IADD3 R9, P0, R133, R8, RZ ;  /* 0x000000088509c210 */ /* 0x000fc60007f1e0ff */
[----:B------:R-:W-:Y:S01]  /*9810*/  @!PT LDS RZ, [RZ] ;  /* 0x00000000fffff984 */ /* 0x000fe20000000800 */
[----:B------:R-:W-:Y:S01]  /*9820*/  @!PT LDS RZ, [RZ] ;  /* 0x00000000fffff984 */ /* 0x000fe20000000800 */
[----:B------:R-:W-:Y:S01]  /*9830*/  @!PT LDS RZ, [RZ] ;  /* 0x00000000fffff984 */ /* 0x000fe20000000800 */
[----:B------:R1:W-:Y:S02]  /*9840*/  @!P5 LDGSTS.E.BYPASS.LTC128B.128 [R210+0x6800], [R140.64] ;  /* 0x068000008cd2dfae */ /* 0x0003e4000b901d44 */
[----:B------:R-:W-:Y:S01]  /*9850*/  @!P4 IMAD.X R0, R134, 0x1, R5, P0 ;  /* 0x000000018600c824 */ /* 0x000fe200000e0605 */
[C---:B------:R-:W-:Y:S01]  /*9860*/  @!P4 LEA R156, P0, R9.reuse, c[0x0][0x168], 0x1 ;  /* 0x00005a00099cca11 */ /* 0x040fe200078008ff */
[----:B------:R1:W-:Y:S03]  /*9870*/  @P4 STS.128 [R210+0x8800], RZ ;  /* 0x008800ffd2004388 */ /* 0x0003e60000000c00 */
[----:B------:R-:W-:Y:S01]  /*9880*/  @!P4 LEA.HI.X R157, R9, c[0x0][0x16c], R0, 0x1, P0 ;  /* 0x00005b00099dca11 */ /* 0x000fe200000f0c00 */
[----:B------:R-:W-:Y:S01]  /*9890*/  @!PT LDS RZ, [RZ] ;  /* 0x00000000fffff984 */ /* 0x000fe20000000800 */
[----:B------:R-:W-:Y:S01]  /*98a0*/  @!PT LDS RZ, [RZ] ;  /* 0x00000000fffff984 */ /* 0x000fe20000000800 */
[----:B------:R-:W-:Y:S01]  /*98b0*/  @!PT LDS RZ, [RZ] ;  /* 0x00000000fffff984 */ /* 0x000fe20000000800 */
[----:B------:R1:W-:Y:S01]  /*98c0*/  @!P4 LDGSTS.E.BYPASS.LTC128B.128 [R210+0x8800], [R34.64+0x80] ;  /* 0x0880008022d2cfae */ /* 0x0003e2000b901d44 */
[----:B--2---:R-:W-:-:S03]  /*98d0*/  @!P5 LEA R144, P0, R8, R222, 0x1 ;  /* 0x000000de0890d211 */ /* 0x004fc600078008ff */
[----:B------:R1:W-:Y:S01]  /*98e0*/  @P2 STS.128 [R210+0xa800], RZ ;  /* 0x00a800ffd2002388 */ /* 0x0003e20000000c00 */
[----:B------:R-:W-:-:S03]  /*98f0*/  @!P5 LEA.HI.X R145, R8, R223, R5, 0x1, P0 ;  /* 0x000000df0891d211 */ /* 0x000fc600000f0c05 */
        /* <DEDUP_REMOVED lines=39> */
.L_x_2887:
[----:B------:R-:W-:Y:S05]  /*9b70*/  BSYNC B0 ;  /* 0x0000000000007941 */ /* 0x000fea0003800000 */
.L_x_2886:
[----:B------:R-:W0:Y:S01]  /*9b80*/  LDGDEPBAR ;  /* 0x00000000000079af */ /* 0x000e220000000000 */
[----:B------:R-:W-:-:S04]  /*9b90*/  LEA R222, P0, R7, R222, 0x1 ;  /* 0x000000de07de7211 */ /* 0x000fc800078008ff */
[----:B------:R-:W-:Y:S02]  /*9ba0*/  LEA.HI.X R223, R7, R223, R6, 0x1, P0 ;  /* 0x000000df07df7211 */ /* 0x000fe400000f0c06 */
.L_x_2883:
[----:B--2---:R-:W-:Y:S01]  /*9bb0*/  FMNMX.FTZ R5, R132, R32, !PT ;  /* 0x0000002084057209 */ /* 0x004fe20007810000 */
        /* <DEDUP_REMOVED lines=57> */
[----:B------:R-:W-:Y:S01]  /*9f50*/  FADD.FTZ R6, R3, -R6 ;  /* 0x8000000603067221 */ /* 0x000fe20000010000 */
[----:B------:R-:W-:Y:S01]  /*9f60*/  LDSM.16.MT88.4 R132, [R194+0xc800] ;  /* 0x00c80000c284783b */ /* 0x000fe20000004200 */
        /* <DEDUP_REMOVED lines=8> */
[--C-:B------:R-:W-:Y:S01]  /*9ff0*/  FFMA.FTZ R155, R26, c[0x0][0x23c], -R153.reuse ;  /* 0x00008f001a9b7a23 */ /* 0x100fe20000010899 */
[----:B------:R-:W-:Y:S01]  /*a000*/  LDSM.16.MT88.4 R28, [R192+0xc800] ;  /* 0x00c80000c01c783b */ /* 0x000fe20000004200 */
[--C-:B------:R-:W-:Y:S02]  /*a010*/  FFMA.FTZ R156, R24, c[0x0][0x23c], -R153.reuse ;  /* 0x00008f00189c7a23 */ /* 0x100fe40000010899 */
[----:B------:R-:W-:-:S02]  /*a020*/  FFMA.FTZ R157, R22, c[0x0][0x23c], -R153 ;  /* 0x00008f00169d7a23 */ /* 0x000fc40000010899 */
[--C-:B------:R-:W-:Y:S01]  /*a030*/  FFMA.FTZ R158, R20, c[0x0][0x23c], -R153.reuse ;  /* 0x00008f00149e7a23 */ /* 0x100fe20000010899 */
[----:B------:R-:W3:Y:S01]  /*a040*/  MUFU.EX2 R141, R141 ;  /* 0x0000008d008d7308 */ /* 0x000ee20000000800 */
[--C-:B------:R-:W-:Y:S02]  /*a050*/  FFMA.FTZ R159, R27, c[0x0][0x23c], -R150.reuse ;  /* 0x00008f001b9f7a23 */ /* 0x100fe40000010896 */
[--C-:B------:R-:W-:Y:S02]  /*a060*/  FFMA.FTZ R162, R25, c[0x0][0x23c], -R150.reuse ;  /* 0x00008f0019a27a23 */ /* 0x100fe40000010896 */
[--C-:B------:R-:W-:Y:S01]  /*a070*/  FFMA.FTZ R160, R23, c[0x0][0x23c], -R150.reuse ;  /* 0x00008f0017a07a23 */ /* 0x100fe20000010896 */
[----:B------:R-:W-:Y:S01]  /*a080*/  LDSM.16.MT88.4 R24, [R196+0xe800] ;  /* 0x00e80000c418783b */ /* 0x000fe20000004200 */
[----:B------:R-:W-:Y:S01]  /*a090*/  FFMA.FTZ R161, R21, c[0x0][0x23c], -R150 ;  /* 0x00008f0015a17a23 */ /* 0x000fe20000010896 */
[----:B------:R-:W-:Y:S01]  /*a0a0*/  MUFU.EX2 R140, R140 ;  /* 0x0000008c008c7308 */ /* 0x000fe20000000800 */
[----:B--2---:R-:W-:Y:S01]  /*a0b0*/  F2FP.BF16.PACK_AB R4, R143, R144 ;  /* 0x000000908f04723e */ /* 0x004fe200000010ff */
[----:B------:R-:W-:Y:S01]  /*a0c0*/  LDSM.16.MT88.4 R20, [R194+0xe800] ;  /* 0x00e80000c214783b */ /* 0x000fe20000004200 */
[----:B------:R-:W-:-:S02]  /*a0d0*/  FFMA.FTZ R171, R166, c[0x0][0x23c], -R153 ;  /* 0x00008f00a6ab7a23 */ /* 0x000fc40000010899 */
[--C-:B------:R-:W-:Y:S02]  /*a0e0*/  FFMA.FTZ R164, R164, c[0x0][0x23c], -R153.reuse ;  /* 0x00008f00a4a47a23 */ /* 0x100fe40000010899 */
[--C-:B------:R-:W-:Y:S01]  /*a0f0*/  FFMA.FTZ R169, R174, c[0x0][0x23c], -R153.reuse ;  /* 0x00008f00aea97a23 */ /* 0x100fe20000010899 */
[----:B------:R-:W2:Y:S01]  /*a100*/  MUFU.EX2 R2, R2 ;  /* 0x0000000200027308 */ /* 0x000ea20000000800 */
[----:B---3--:R-:W-:Y:S01]  /*a110*/  F2FP.BF16.PACK_AB R6, R141, R142 ;  /* 0x0000008e8d06723e */ /* 0x008fe200000010ff */
[----:B------:R-:W-:Y:S02]  /*a120*/  FFMA.FTZ R168, R172, c[0x0][0x23c], -R153 ;  /* 0x00008f00aca87a23 */ /* 0x000fe40000010899 */
[--C-:B------:R-:W-:Y:S02]  /*a130*/  FFMA.FTZ R166, R173, c[0x0][0x23c], -R150.reuse ;  /* 0x00008f00ada67a23 */ /* 0x100fe40000010896 */
[--C-:B------:R-:W-:Y:S02]  /*a140*/  FFMA.FTZ R167, R167, c[0x0][0x23c], -R150.reuse ;  /* 0x00008f00a7a77a23 */ /* 0x100fe40000010896 */
[----:B------:R-:W-:Y:S01]  /*a150*/  MUFU.EX2 R0, R0 ;  /* 0x0000000000007308 */ /* 0x000fe20000000800 */
[----:B------:R-:W-:-:S02]  /*a160*/  FFMA.FTZ R165, R165, c[0x0][0x23c], -R150 ;  /* 0x00008f00a5a57a23 */ /* 0x000fc40000010896 */
[--C-:B------:R-:W-:Y:S02]  /*a170*/  FFMA.FTZ R170, R163, c[0x0][0x23c], -R150.reuse ;  /* 0x00008f00a3aa7a23 */ /* 0x100fe40000010896 */
[--C-:B------:R-:W-:Y:S02]  /*a180*/  FFMA.FTZ R163, R152, c[0x0][0x23c], -R153.reuse ;  /* 0x00008f0098a37a23 */ /* 0x100fe40000010899 */
[--C-:B------:R-:W-:Y:S01]  /*a190*/  FFMA.FTZ R154, R154, c[0x0][0x23c], -R153.reuse ;  /* 0x00008f009a9a7a23 */ /* 0x100fe20000010899 */
[----:B------:R-:W3:Y:S01]  /*a1a0*/  MUFU.EX2 R147, R147 ;  /* 0x0000009300937308 */ /* 0x000ee20000000800 */
[----:B--2---:R-:W-:Y:S01]  /*a1b0*/  F2FP.BF16.PACK_AB R5, R2, R140 ;  /* 0x0000008c0205723e */ /* 0x004fe200000010ff */
[----:B------:R-:W-:Y:S02]  /*a1c0*/  FFMA.FTZ R152, R138, c[0x0][0x23c], -R153 ;  /* 0x00008f008a987a23 */ /* 0x000fe40000010899 */
[--C-:B------:R-:W-:Y:S02]  /*a1d0*/  FFMA.FTZ R151, R151, c[0x0][0x23c], -R150.reuse ;  /* 0x00008f0097977a23 */ /* 0x100fe40000010896 */
[----:B------:R-:W-:-:S02]  /*a1e0*/  FFMA.FTZ R172, R139, c[0x0][0x23c], -R150 ;  /* 0x00008f008bac7a23 */ /* 0x000fc40000010896 */
[----:B------:R-:W2:Y:S01]  /*a1f0*/  MUFU.EX2 R148, R148 ;  /* 0x0000009400947308 */ /* 0x000ea20000000800 */
[--C-:B------:R-:W-:Y:S02]  /*a200*/  FFMA.FTZ R173, R137, c[0x0][0x23c], -R150.reuse ;  /* 0x00008f0089ad7a23 */ /* 0x100fe40000010896 */
[----:B------:R-:W-:Y:S02]  /*a210*/  FFMA.FTZ R153, R136, c[0x0][0x23c], -R153 ;  /* 0x00008f0088997a23 */ /* 0x000fe40000010899 */
[----:B------:R-:W-:Y:S01]  /*a220*/  FFMA.FTZ R150, R149, c[0x0][0x23c], -R150 ;  /* 0x00008f0095967a23 */ /* 0x000fe20000010896 */
[----:B------:R-:W-:Y:S02]  /*a230*/  LDSM.16.MT88.4 R136, [R194+0xd800] ;  /* 0x00d80000c288783b */ /* 0x000fe40000004200 */
[----:B------:R-:W4:Y:S01]  /*a240*/  MUFU.EX2 R3, R3 ;  /* 0x0000000300037308 */ /* 0x000f220000000800 */
[----:B---3--:R-:W-:Y:S01]  /*a250*/  F2FP.BF16.PACK_AB R7, R147, R0 ;  /* 0x000000009307723e */ /* 0x008fe200000010ff */
[----:B--2---:R-:W-:-:S06]  /*a260*/  FMUL.FTZ R120, R120, R148 ;  /* 0x0000009478787220 */ /* 0x004fcc0000410000 */
        /* <DEDUP_REMOVED lines=62> */
[----:B---3--:R-:W-:Y:S01]  /*a650*/  HMMA.16816.F32.BF16 R104, R4, R16, R104 ;  /* 0x000000100468723c */ /* 0x008fe20000041868 */
[----:B------:R-:W-:Y:S02]  /*a660*/  FMUL.FTZ R45, R45, R148 ;  /* 0x000000942d2d7220 */ /* 0x000fe40000410000 */
[-C--:B------:R-:W-:Y:S01]  /*a670*/  FMUL.FTZ R46, R46, R3.reuse ;  /* 0x000000032e2e7220 */ /* 0x080fe20000410000 */
[----:B------:R-:W-:Y:S01]  /*a680*/  MUFU.EX2 R168, R168 ;  /* 0x000000a800a87308 */ /* 0x000fe20000000800 */
[----:B------:R-:W-:-:S02]  /*a690*/  FMUL.FTZ R47, R47, R3 ;  /* 0x000000032f2f7220 */ /* 0x000fc40000410000 */
[-C--:B------:R-:W-:Y:S01]  /*a6a0*/  FMUL.FTZ R48, R48, R148.reuse ;  /* 0x0000009430307220 */ /* 0x080fe20000410000 */
[C---:B------:R-:W-:Y:S01]  /*a6b0*/  HMMA.16816.F32.BF16 R100, R4.reuse, R18, R100 ;  /* 0x000000120464723c */ /* 0x040fe20000041864 */
[-C--:B------:R-:W-:Y:S01]  /*a6c0*/  FMUL.FTZ R49, R49, R148.reuse ;  /* 0x0000009431317220 */ /* 0x080fe20000410000 */
[----:B------:R-:W3:Y:S01]  /*a6d0*/  LDSM.16.MT88.4 R16, [R193+0xe000] ;  /* 0x00e00000c110783b */ /* 0x000ee20000004200 */
[-C--:B------:R-:W-:Y:S01]  /*a6e0*/  FMUL.FTZ R50, R50, R3.reuse ;  /* 0x0000000332327220 */ /* 0x080fe20000410000 */
[----:B------:R-:W-:Y:S01]  /*a6f0*/  MUFU.EX2 R171, R171 ;  /* 0x000000ab00ab7308 */ /* 0x000fe20000000800 */
[----:B------:R-:W-:Y:S02]  /*a700*/  FMUL.FTZ R51, R51, R3 ;  /* 0x0000000333337220 */ /* 0x000fe40000410000 */
[-C--:B------:R-:W-:Y:S01]  /*a710*/  FMUL.FTZ R60, R60, R148.reuse ;  /* 0x000000943c3c7220 */ /* 0x080fe20000410000 */
[----:B-----5:R-:W-:Y:S01]  /*a720*/  HMMA.16816.F32.BF16 R44, R4, R8, R44 ;  /* 0x00000008042c723c */ /* 0x020fe2000004182c */
[----:B------:R-:W-:-:S02]  /*a730*/  FMUL.FTZ R61, R61, R148 ;  /* 0x000000943d3d7220 */ /* 0x000fc40000410000 */
[-C--:B------:R-:W-:Y:S01]  /*a740*/  FMUL.FTZ R62, R62, R3.reuse ;  /* 0x000000033e3e7220 */ /* 0x080fe20000410000 */
[----:B------:R-:W5:Y:S01]  /*a750*/  MUFU.EX2 R166, R166 ;  /* 0x000000a600a67308 */ /* 0x000f620000000800 */
        /* <DEDUP_REMOVED lines=97> */
[----:B-----5:R-:W-:Y:S01]  /*ad70*/  FADD.FTZ R0, R166, R161 ;  /* 0x000000a1a6007221 */ /* 0x020fe20000010000 */
        /* <DEDUP_REMOVED lines=30> */
[C---:B----4-:R-:W-:Y:S08]  /*af60*/  HMMA.16816.F32.BF16 R84, R4.reuse, R20, R84 ;  /* 0x000000140454723c */ /* 0x050ff00000041854 */
[C---:B------:R-:W-:Y:S01]  /*af70*/  HMMA.16816.F32.BF16 R88, R4.reuse, R22, R88 ;  /* 0x000000160458723c */ /* 0x040fe20000041858 */
[----:B------:R-:W-:Y:S07]  /*af80*/  LDSM.16.MT88.4 R20, [R194+0xf000] ;  /* 0x00f00000c214783b */ /* 0x000fee0000004200 */
[C---:B---3--:R-:W-:Y:S08]  /*af90*/  HMMA.16816.F32.BF16 R92, R4.reuse, R16, R92 ;  /* 0x00000010045c723c */ /* 0x048ff0000004185c */
        /* <DEDUP_REMOVED lines=90> */
.L_x_2880:
        /* <DEDUP_REMOVED lines=12> */
.L_x_2892:
        /* <DEDUP_REMOVED lines=66> */
.L_x_2889:
[C---:B------:R-:W-:Y:S02]  /*ba20*/  ISETP.GE.AND P5, PT, R212.reuse, c[0x0][0x220], PT ;  /* 0x00008800d4007a0c */ /* 0x040fe40003fa6270 */
[C---:B------:R-:W-:Y:S02]  /*ba30*/  IADD3 R224, R212.reuse, 0x40, RZ ;  /* 0x00000040d4e07810 */ /* 0x040fe40007ffe0ff */
[-C--:B------:R-:W-:Y:S02]  /*ba40*/  LEA R230, P0, R231, R228.reuse, 0x1 ;  /* 0x000000e4e7e67211 */ /* 0x080fe400078008ff */
[----:B------:R-:W-:Y:S02]  /*ba50*/  IADD3 R3, R212, 0x80, RZ ;  /* 0x00000080d4037810 */ /* 0x000fe40007ffe0ff */
[----:B------:R-:W-:Y:S02]  /*ba60*/  ISETP.GE.AND P4, PT, R224, c[0x0][0x220], PT ;  /* 0x00008800e0007a0c */ /* 0x000fe40003f86270 */
[----:B------:R-:W-:Y:S02]  /*ba70*/  ISETP.GE.AND P2, PT, R3, c[0x0][0x220], PT ;  /* 0x0000880003007a0c */ /* 0x000fe40003f46270 */
[C---:B------:R-:W-:Y:S01]  /*ba80*/  IADD3 R3, P1, R208.reuse, R231, RZ ;  /* 0x000000e7d0037210 */ /* 0x040fe20007f3e0ff */
[----:B------:R-:W-:Y:S01]  /*ba90*/  @P5 STS.128 [R210+0xc000], RZ ;  /* 0x00c000ffd2005388 */ /* 0x000fe20000000c00 */
[-C--:B------:R-:W-:Y:S02]  /*baa0*/  LEA.HI.X R231, R231, R229.reuse, R226, 0x1, P0 ;  /* 0x000000e5e7e77211 */ /* 0x080fe400000f0ce2 */
[----:B------:R-:W-:Y:S02]  /*bab0*/  @!P5 LEA R238, P6, R3, R228, 0x1 ;  /* 0x000000e403eed211 */ /* 0x000fe400078c08ff */
[----:B------:R-:W-:Y:S01]  /*bac0*/  IADD3.X R224, R207, R226, RZ, P1, !PT ;  /* 0x000000e2cfe07210 */ /* 0x000fe20000ffe4ff */
[----:B------:R-:W-:Y:S01]  /*bad0*/  @!PT LDS RZ, [RZ] ;  /* 0x00000000fffff984 */ /* 0x000fe20000000800 */
[----:B------:R-:W-:Y:S01]  /*bae0*/  @!PT LDS RZ, [RZ] ;  /* 0x00000000fffff984 */ /* 0x000fe20000000800 */
[----:B------:R-:W-:Y:S01]  /*baf0*/  @!PT LDS RZ, [RZ] ;  /* 0x00000000fffff984 */ /* 0x000fe20000000800 */
[----:B------:R1:W-:Y:S02]  /*bb00*/  @!P5 LDGSTS.E.BYPASS.LTC128B.128 [R210+0xc000], [R230.64] ;  /* 0x0c000000e6d2dfae */ /* 0x0003e4000b901d48 */
[CC--:B------:R-:W-:Y:S02]  /*bb10*/  @!P4 LEA R236, P1, R3.reuse, R228.reuse, 0x1 ;  /* 0x000000e403ecc211 */ /* 0x0c0fe400078208ff */
[CCC-:B------:R-:W-:Y:S02]  /*bb20*/  @!P5 LEA.HI.X R239, R3.reuse, R229.reuse, R224.reuse, 0x1, P6 ;  /* 0x000000e503efd211 */ /* 0x1c0fe400030f0ce0 */
        /* <DEDUP_REMOVED lines=14> */
[C-C-:B------:R-:W-:Y:S01]  /*bc10*/  @!P4 LEA.HI.X R241, R233.reuse, R229, R224.reuse, 0x1, P1 ;  /* 0x000000e5e9f1c211 */ /* 0x140fe200008f0ce0 */
[----:B------:R-:W-:Y:S01]  /*bc20*/  @!PT LDS RZ, [RZ] ;  /* 0x00000000fffff984 */ /* 0x000fe20000000800 */
[----:B------:R-:W-:Y:S01]  /*bc30*/  @!PT LDS RZ, [RZ] ;  /* 0x00000000fffff984 */ /* 0x000fe20000000800 */
[----:B------:R-:W-:Y:S01]  /*bc40*/  @!PT LDS RZ, [RZ] ;  /* 0x00000000fffff984 */ /* 0x000fe20000000800 */
[----:B------:R1:W-:Y:S01]  /*bc50*/  @!P2 LDGSTS.E.BYPASS.LTC128B.128 [R210+0x10000], [R230.64+0x100] ;  /* 0x10000100e6d2afae */ /* 0x0003e2000b901d48 */
[C---:B------:R-:W-:Y:S02]  /*bc60*/  @!P2 LEA R232, P0, R233.reuse, R228, 0x1 ;  /* 0x000000e4e9e8a211 */ /* 0x040fe400078008ff */
[----:B------:R-:W-:Y:S02]  /*bc70*/  IADD3 R3, P6, R208, R233, RZ ;  /* 0x000000e9d0037210 */ /* 0x000fe40007fde0ff */
[-C--:B------:R-:W-:Y:S01]  /*bc80*/  @!P2 LEA.HI.X R233, R233, R229.reuse, R224, 0x1, P0 ;  /* 0x000000e5e9e9a211 */ /* 0x080fe200000f0ce0 */
[----:B------:R-:W-:Y:S01]  /*bc90*/  @P5 STS.128 [R210+0xc800], RZ ;  /* 0x00c800ffd2005388 */ /* 0x000fe20000000c00 */
[----:B------:R-:W-:Y:S02]  /*bca0*/  IADD3.X R224, R207, R224, RZ, P6, !PT ;  /* 0x000000e0cfe07210 */ /* 0x000fe400037fe4ff */
[CC--:B------:R-:W-:Y:S02]  /*bcb0*/  @!P5 LEA R246, P6, R3.reuse, R228.reuse, 0x1 ;  /* 0x000000e403f6d211 */ /* 0x0c0fe400078c08ff */
[CC--:B------:R-:W-:Y:S01]  /*bcc0*/  @!P4 LEA R244, P1, R3.reuse, R228.reuse, 0x1 ;  /* 0x000000e403f4c211 */ /* 0x0c0fe200078208ff */
[----:B------:R-:W-:Y:S01]  /*bcd0*/  @!PT LDS RZ, [RZ] ;  /* 0x00000000fffff984 */ /* 0x000fe20000000800 */
[----:B------:R-:W-:Y:S01]  /*bce0*/  @!PT LDS RZ, [RZ] ;  /* 0x00000000fffff984 */ /* 0x000fe20000000800 */
[----:B------:R-:W-:Y:S01]  /*bcf0*/  @!PT LDS RZ, [RZ] ;  /* 0x00000000fffff984 */ /* 0x000fe20000000800 */
[----:B------:R2:W-:Y:S01]  /*bd00*/  @!P5 LDGSTS.E.BYPASS.LTC128B.128 [R210+0xc800], [R238.64] ;  /* 0x0c800000eed2dfae */ /* 0x0005e2000b901d48 */
[CCC-:B------:R-:W-:Y:S02]  /*bd10*/  @!P5 LEA.HI.X R247, R3.reuse, R229.reuse, R224.reuse, 0x1, P6 ;  /* 0x000000e503f7d211 */ /* 0x1c0fe400030f0ce0 */
[CCC-:B------:R-:W-:Y:S02]  /*bd20*/  @!P4 LEA.HI.X R245, R3.reuse, R229.reuse, R224.reuse, 0x1, P1 ;  /* 0x000000e503f5c211 */ /* 0x1c0fe400008f0ce0 */
[C---:B------:R-:W-:Y:S01]  /*bd30*/  @!P2 LEA R228, P0, R3.reuse, R228, 0x1 ;  /* 0x000000e403e4a211 */ /* 0x040fe200078008ff */
[----:B------:R-:W-:Y:S03]  /*bd40*/  @P4 STS.128 [R210+0xe800], RZ ;  /* 0x00e800ffd2004388 */ /* 0x000fe60000000c00 */
[----:B------:R-:W-:Y:S02]  /*bd50*/  @!P2 LEA.HI.X R229, R3, R229, R224, 0x1, P0 ;  /* 0x000000e503e5a211 */ /* 0x000fe400000f0ce0 */
[----:B------:R-:W-:Y:S01]  /*bd60*/  ISETP.GT.AND P0, PT, R211, R204, PT ;  /* 0x000000ccd300720c */ /* 0x000fe20003f04270 */
        /* <DEDUP_REMOVED lines=40> */
[----:B------:R-:W1:Y:S06]  /*bff0*/  LDSM.16.M88.4 R136, [R201+0x6000] ;  /* 0x00600000c988783b */ /* 0x000e6c0000000200 */
[----:B------:R-:W2:Y:S06]  /*c000*/  LDSM.16.M88.4 R140, [R201+0x6800] ;  /* 0x00680000c98c783b */ /* 0x000eac0000000200 */
[----:B------:R-:W2:Y:S06]  /*c010*/  LDSM.16.M88.4 R144, [R201+0x7000] ;  /* 0x00700000c990783b */ /* 0x000eac0000000200 */
[----:B------:R-:W0:Y:S06]  /*c020*/  LDGDEPBAR ;  /* 0x00000000000079af */ /* 0x000e2c0000000000 */
[----:B------:R-:W3:Y:S06]  /*c030*/  LDSM.16.M88.4 R148, [R201+0x7800] ;  /* 0x00780000c994783b */ /* 0x000eec0000000200 */
[----:B------:R-:W-:Y:S06]  /*c040*/  LDSM.16.M88.4 R152, [R200] ;  /* 0x00000000c898783b */ /* 0x000fec0000000200 */
[----:B------:R-:W3:Y:S01]  /*c050*/  LDSM.16.M88.4 R156, [R199] ;  /* 0x00000000c79c783b */ /* 0x000ee20000000200 */
[C---:B-1----:R-:W-:Y:S05]  /*c060*/  HMMA.16816.F32.BF16 R4, R132.reuse, R136, RZ ;  /* 0x000000888404723c */ /* 0x042fea00000418ff */
[----:B------:R-:W1:Y:S03]  /*c070*/  LDSM.16.M88.4 R160, [R191] ;  /* 0x00000000bfa0783b */ /* 0x000e660000000200 */
[C---:B------:R-:W-:Y:S03]  /*c080*/  HMMA.16816.F32.BF16 R8, R132.reuse, R138, RZ ;  /* 0x0000008a8408723c */ /* 0x040fe600000418ff */
[----:B------:R-:W1:Y:S06]  /*c090*/  LDSM.16.M88.4 R164, [R190] ;  /* 0x00000000bea4783b */ /* 0x000e6c0000000200 */
[----:B------:R-:W1:Y:S01]  /*c0a0*/  LDSM.16.M88.4 R168, [R189] ;  /* 0x00000000bda8783b */ /* 0x000e620000000200 */
[C---:B--2---:R-:W-:Y:S05]  /*c0b0*/  HMMA.16816.F32.BF16 R12, R132.reuse, R140, RZ ;  /* 0x0000008c840c723c */ /* 0x044fea00000418ff */
[----:B------:R-:W-:Y:S03]  /*c0c0*/  LDSM.16.M88.4 R172, [R198] ;  /* 0x00000000c6ac783b */ /* 0x000fe60000000200 */
[C---:B------:R-:W-:Y:S03]  /*c0d0*/  HMMA.16816.F32.BF16 R16, R132.reuse, R142, RZ ;  /* 0x0000008e8410723c */ /* 0x040fe600000418ff */
[----:B------:R-:W2:Y:S05]  /*c0e0*/  LDSM.16.M88.4 R176, [R195+0x6000] ;  /* 0x00600000c3b0783b */ /* 0x000eaa0000000200 */
[C---:B------:R-:W-:Y:S01]  /*c0f0*/  HMMA.16816.F32.BF16 R20, R132.reuse, R144, RZ ;  /* 0x000000908414723c */ /* 0x040fe200000418ff */
[----:B------:R-:W-:Y:S06]  /*c100*/  LDSM.16.M88.4 R136, [R195+0x7000] ;  /* 0x00700000c388783b */ /* 0x000fec0000000200 */
[----:B------:R-:W-:Y:S01]  /*c110*/  LDSM.16.M88.4 R140, [R195+0x7800] ;  /* 0x00780000c38c783b */ /* 0x000fe20000000200 */
[C---:B------:R-:W-:Y:S05]  /*c120*/  HMMA.16816.F32.BF16 R24, R132.reuse, R146, RZ ;  /* 0x000000928418723c */ /* 0x040fea00000418ff */
[----:B------:R-:W-:Y:S03]  /*c130*/  LDSM.16.M88.4 R144, [R197] ;  /* 0x00000000c590783b */ /* 0x000fe60000000200 */
[C---:B---3--:R-:W-:Y:S08]  /*c140*/  HMMA.16816.F32.BF16 R28, R132.reuse, R148, RZ ;  /* 0x00000094841c723c */ /* 0x048ff000000418ff */
[----:B------:R-:W-:Y:S01]  /*c150*/  HMMA.16816.F32.BF16 R32, R132, R150, RZ ;  /* 0x000000968420723c */ /* 0x000fe200000418ff */
[----:B------:R-:W3:Y:S06]  /*c160*/  LDSM.16.M88.4 R132, [R195+0x6800] ;  /* 0x00680000c384783b */ /* 0x000eec0000000200 */
[----:B------:R-:W2:Y:S01]  /*c170*/  LDSM.16.M88.4 R148, [R188] ;  /* 0x00000000bc94783b */ /* 0x000ea20000000200 */
[C---:B------:R-:W-:Y:S08]  /*c180*/  HMMA.16816.F32.BF16 R4, R152.reuse, R156, R4 ;  /* 0x0000009c9804723c */ /* 0x040ff00000041804 */
[C---:B------:R-:W-:Y:S01]  /*c190*/  HMMA.16816.F32.BF16 R8, R152.reuse, R158, R8 ;  /* 0x0000009e9808723c */ /* 0x040fe20000041808 */
[----:B------:R-:W-:Y:S07]  /*c1a0*/  LDSM.16.M88.4 R156, [R188+0x1000] ;  /* 0x00100000bc9c783b */ /* 0x000fee0000000200 */
        /* <DEDUP_REMOVED lines=8> */
[----:B------:R-:W1:Y:S06]  /*c230*/  LDSM.16.M88.4 R152, [R188+0x800] ;  /* 0x00080000bc98783b */ /* 0x000e6c0000000200 */
[----:B------:R-:W1:Y:S01]  /*c240*/  LDSM.16.M88.4 R168, [R201+0x8000] ;  /* 0x00800000c9a8783b */ /* 0x000e620000000200 */
[C---:B--2---:R-:W-:Y:S08]  /*c250*/  HMMA.16816.F32.BF16 R4, R172.reuse, R176, R4 ;  /* 0x000000b0ac04723c */ /* 0x044ff00000041804 */
[C---:B------:R-:W-:Y:S01]  /*c260*/  HMMA.16816.F32.BF16 R8, R172.reuse, R178, R8 ;  /* 0x000000b2ac08723c */ /* 0x040fe20000041808 */
[----:B------:R-:W-:Y:S07]  /*c270*/  LDSM.16.M88.4 R176, [R187] ;  /* 0x00000000bbb0783b */ /* 0x000fee0000000200 */
[C---:B---3--:R-:W-:Y:S08]  /*c280*/  HMMA.16816.F32.BF16 R12, R172.reuse, R132, R12 ;  /* 0x00000084ac0c723c */ /* 0x048ff0000004180c */
[C---:B------:R-:W-:Y:S01]  /*c290*/  HMMA.16816.F32.BF16 R16, R172.reuse, R134, R16 ;  /* 0x00000086ac10723c */ /* 0x040fe20000041810 */
[----:B------:R-:W2:Y:S07]  /*c2a0*/  LDSM.16.M88.4 R132, [R201+0x8800] ;  /* 0x00880000c984783b */ /* 0x000eae0000000200 */
[C---:B------:R-:W-:Y:S08]  /*c2b0*/  HMMA.16816.F32.BF16 R20, R172.reuse, R136, R20 ;  /* 0x00000088ac14723c */ /* 0x040ff00000041814 */
[C---:B------:R-:W-:Y:S01]  /*c2c0*/  HMMA.16816.F32.BF16 R24, R172.reuse, R138, R24 ;  /* 0x0000008aac18723c */ /* 0x040fe20000041818 */
[----:B------:R-:W3:Y:S07]  /*c2d0*/  LDSM.16.M88.4 R136, [R201+0x9000] ;  /* 0x00900000c988783b */ /* 0x000eee0000000200 */
        /* <DEDUP_REMOVED lines=15> */
[----:B------:R-:W1:Y:S06]  /*c3d0*/  LDSM.16.M88.4 R144, [R186] ;  /* 0x00000000ba90783b */ /* 0x000e6c0000000200 */
[----:B------:R-:W1:Y:S01]  /*c3e0*/  LDSM.16.M88.4 R160, [R195+0x8000] ;  /* 0x00800000c3a0783b */ /* 0x000e620000000200 */
[C---:B------:R-:W-:Y:S08]  /*c3f0*/  HMMA.16816.F32.BF16 R4, R164.reuse, R168, R4 ;  /* 0x000000a8a404723c */ /* 0x040ff00000041804 */
[C---:B------:R-:W-:Y:S01]  /*c400*/  HMMA.16816.F32.BF16 R8, R164.reuse, R170, R8 ;  /* 0x000000aaa408723c */ /* 0x040fe20000041808 */
[----:B------:R-:W-:Y:S07]  /*c410*/  LDSM.16.M88.4 R168, [R188+0x2000] ;  /* 0x00200000bca8783b */ /* 0x000fee0000000200 */
        /* <DEDUP_REMOVED lines=63> */
[C---:B------:R-:W-:Y:S08]  /*c810*/  HMMA.16816.F32.BF16 R8, R156.reuse, R162, R8 ;  /* 0x000000a29c08723c */ /* 0x040ff00000041808 */
        /* <DEDUP_REMOVED lines=8> */
[C---:B--2---:R-:W-:Y:S08]  /*c8a0*/  HMMA.16816.F32.BF16 R12, R164.reuse, R132, R12 ;  /* 0x00000084a40c723c */ /* 0x044ff0000004180c */
        /* <DEDUP_REMOVED lines=26> */
[----:B----4-:R-:W-:Y:S02]  /*ca50*/  FMUL.FTZ R235, R10, c[0x0][0x2ec] ;  /* 0x0000bb000aeb7a20 */ /* 0x010fe40000410000 */
[----:B------:R-:W-:Y:S02]  /*ca60*/  FMUL.FTZ R234, R11, c[0x0][0x2ec] ;  /* 0x0000bb000bea7a20 */ /* 0x000fe40000410000 */
        /* <DEDUP_REMOVED lines=8> */
[----:B------:R4:W1:Y:S01]  /*caf0*/  MUFU.TANH R13, R228 ;  /* 0x000000e4000d7308 */ /* 0x0008620000002400 */
        /* <DEDUP_REMOVED lines=13> */
[----:B----4-:R-:W-:Y:S02]  /*cbd0*/  FMUL.FTZ R228, R31, c[0x0][0x2ec] ;  /* 0x0000bb001fe47a20 */ /* 0x010fe40000410000 */
[----:B------:R-:W-:Y:S02]  /*cbe0*/  FMUL.FTZ R252, R28, c[0x0][0x2ec] ;  /* 0x0000bb001cfc7a20 */ /* 0x000fe40000410000 */
[----:B------:R-:W-:Y:S01]  /*cbf0*/  FMUL.FTZ R21, R29, c[0x0][0x2ec] ;  /* 0x0000bb001d157a20 */ /* 0x000fe20000410000 */
[----:B------:R4:W1:Y:S01]  /*cc00*/  MUFU.TANH R14, R228 ;  /* 0x000000e4000e7308 */ /* 0x0008620000002400 */
[----:B------:R-:W-:Y:S02]  /*cc10*/  FMUL.FTZ R15, R30, c[0x0][0x2ec] ;  /* 0x0000bb001e0f7a20 */ /* 0x000fe40000410000 */
[----:B------:R-:W-:Y:S02]  /*cc20*/  FMUL.FTZ R19, R33, c[0x0][0x2ec] ;  /* 0x0000bb0021137a20 */ /* 0x000fe40000410000 */
[----:B------:R-:W-:Y:S02]  /*cc30*/  FMUL.FTZ R18, R34, c[0x0][0x2ec] ;  /* 0x0000bb0022127a20 */ /* 0x000fe40000410000 */
[----:B------:R-:W-:Y:S03]  /*cc40*/  FMUL.FTZ R17, R35, c[0x0][0x2ec] ;  /* 0x0000bb0023117a20 */ /* 0x000fe60000410000 */
[----:B------:R5:W1:Y:S10]  /*cc50*/  MUFU.TANH R22, R229 ;  /* 0x000000e500167308 */ /* 0x000a740000002400 */
[----:B------:R-:W1:Y:S01]  /*cc60*/  MUFU.TANH R235, R235 ;  /* 0x000000eb00eb7308 */ /* 0x000e620000002400 */
[----:B----4-:R-:W-:Y:S09]  /*cc70*/  MOV R228, R230 ;  /* 0x000000e600e47202 */ /* 0x010ff20000000f00 */
[----:B------:R-:W4:Y:S01]  /*cc80*/  MUFU.TANH R234, R234 ;  /* 0x000000ea00ea7308 */ /* 0x000f220000002400 */
        /* <DEDUP_REMOVED lines=23> */
[----:B--234-:R-:W-:Y:S02]  /*ce00*/  MOV R5, UR6 ;  /* 0x0000000600057c02 */ /* 0x01cfe40008000f00 */
        /* <DEDUP_REMOVED lines=62> */
.L_x_2891:
        /* <DEDUP_REMOVED lines=89> */
.L_x_2890:
[----:B--234-:R-:W-:Y:S01]  /*d780*/  IMAD R4, R211, 0x40, R209 ;  /* 0x00000040d3047824 */ /* 0x01cfe200078e02d1 */
[----:B------:R-:W-:Y:S04]  /*d790*/  LDSM.16.MT88.4 R28, [R193+0xc000] ;  /* 0x00c00000c11c783b */ /* 0x000fe80000004200 */
[CC--:B------:R-:W-:Y:S02]  /*d7a0*/  ISETP.GE.AND P6, PT, R4.reuse, R219.reuse, PT ;  /* 0x000000db0400720c */ /* 0x0c0fe40003fc6270 */
[C---:B------:R-:W-:Y:S02]  /*d7b0*/  IADD3 R7, R4.reuse, 0x9, RZ ;  /* 0x0000000904077810 */ /* 0x040fe40007ffe0ff */
[CC--:B------:R-:W-:Y:S02]  /*d7c0*/  ISETP.GE.OR P6, PT, R4.reuse, R218.reuse, !P6 ;  /* 0x000000da0400720c */ /* 0x0c0fe400077c6670 */
[----:B------:R-:W-:Y:S02]  /*d7d0*/  IADD3 R11, R4, 0x11, RZ ;  /* 0x00000011040b7810 */ /* 0x000fe40007ffe0ff */
[----:B------:R-:W-:Y:S02]  /*d7e0*/  FSEL R224, R224, -INF , !P6 ;  /* 0xff800000e0e07808 */ /* 0x000fe40007000000 */
[CC--:B------:R-:W-:Y:S02]  /*d7f0*/  ISETP.GE.AND P6, PT, R7.reuse, R219.reuse, PT ;  /* 0x000000db0700720c */ /* 0x0c0fe40003fc6270 */
[C---:B------:R-:W-:Y:S02]  /*d800*/  IADD3 R6, R4.reuse, 0x1, RZ ;  /* 0x0000000104067810 */ /* 0x040fe40007ffe0ff */
[-C--:B------:R-:W-:Y:S02]  /*d810*/  ISETP.GE.OR P6, PT, R7, R218.reuse, !P6 ;  /* 0x000000da0700720c */ /* 0x080fe400077c6670 */
[----:B------:R-:W-:Y:S02]  /*d820*/  IADD3 R5, R4, 0x8, RZ ;  /* 0x0000000804057810 */ /* 0x000fe40007ffe0ff */
[----:B-1----:R-:W-:Y:S02]  /*d830*/  FSEL R236, R236, -INF , !P6 ;  /* 0xff800000ecec7808 */ /* 0x002fe40007000000 */
[CC--:B------:R-:W-:Y:S02]  /*d840*/  ISETP.GE.AND P6, PT, R11.reuse, R219.reuse, PT ;  /* 0x000000db0b00720c */ /* 0x0c0fe40003fc6270 */
[C---:B------:R-:W-:Y:S02]  /*d850*/  ISETP.GE.AND P1, PT, R6.reuse, R219, PT ;  /* 0x000000db0600720c */ /* 0x040fe40003f26270 */
[C---:B------:R-:W-:Y:S02]  /*d860*/  ISETP.GE.AND P4, PT, R6.reuse, R217, PT ;  /* 0x000000d90600720c */ /* 0x040fe40003f86270 */
[-C--:B------:R-:W-:Y:S02]  /*d870*/  ISETP.GE.OR P6, PT, R11, R218.reuse, !P6 ;  /* 0x000000da0b00720c */ /* 0x080fe400077c6670 */
[----:B------:R-:W-:Y:S02]  /*d880*/  ISETP.GE.AND P2, PT, R5, R219, PT ;  /* 0x000000db0500720c */ /* 0x000fe40003f46270 */
[C---:B------:R-:W-:Y:S02]  /*d890*/  ISETP.GE.OR P1, PT, R6.reuse, R218, !P1 ;  /* 0x000000da0600720c */ /* 0x040fe40004f26670 */
[----:B------:R-:W-:Y:S02]  /*d8a0*/  ISETP.GE.OR P4, PT, R6, R216, !P4 ;  /* 0x000000d80600720c */ /* 0x000fe40006786670 */
[C---:B------:R-:W-:Y:S02]  /*d8b0*/  IADD3 R6, R4.reuse, 0x10, RZ ;  /* 0x0000001004067810 */ /* 0x040fe40007ffe0ff */
[C---:B------:R-:W-:Y:S02]  /*d8c0*/  IADD3 R9, R4.reuse, 0x19, RZ ;  /* 0x0000001904097810 */ /* 0x040fe40007ffe0ff */
[----:B------:R-:W-:Y:S02]  /*d8d0*/  ISETP.GE.AND P0, PT, R4, R217, PT ;  /* 0x000000d90400720c */ /* 0x000fe40003f06270 */
[----:B------:R-:W-:Y:S02]  /*d8e0*/  FSEL R162, R239, -INF , !P6 ;  /* 0xff800000efa27808 */ /* 0x000fe40007000000 */
[----:B------:R-:W-:Y:S02]  /*d8f0*/  FSEL R226, R226, -INF , !P1 ;  /* 0xff800000e2e27808 */ /* 0x000fe40004800000 */
[----:B------:R-:W-:Y:S02]  /*d900*/  ISETP.GE.OR P2, PT, R5, R218, !P2 ;  /* 0x000000da0500720c */ /* 0x000fe40005746670 */
[-C--:B------:R-:W-:Y:S02]  /*d910*/  ISETP.GE.AND P6, PT, R9, R219.reuse, PT ;  /* 0x000000db0900720c */ /* 0x080fe40003fc6270 */
[----:B------:R-:W-:Y:S02]  /*d920*/  ISETP.GE.AND P1, PT, R6, R219, PT ;  /* 0x000000db0600720c */ /* 0x000fe40003f26270 */
[-C--:B------:R-:W-:Y:S02]  /*d930*/  ISETP.GE.AND P5, PT, R5, R217.reuse, PT ;  /* 0x000000d90500720c */ /* 0x080fe40003fa6270 */
[C---:B------:R-:W-:Y:S02]  /*d940*/  ISETP.GE.OR P0, PT, R4.reuse, R216, !P0 ;  /* 0x000000d80400720c */ /* 0x040fe40004706670 */
[----:B------:R-:W-:Y:S02]  /*d950*/  FSEL R10, R233, -INF , !P2 ;  /* 0xff800000e90a7808 */ /* 0x000fe40005000000 */
[-C--:B------:R-:W-:Y:S02]  /*d960*/  ISETP.GE.OR P6, PT, R9, R218.reuse, !P6 ;  /* 0x000000da0900720c */ /* 0x080fe400077c6670 */
[----:B------:R-:W-:Y:S02]  /*d970*/  IADD3 R8, R4, 0x18, RZ ;  /* 0x0000001804087810 */ /* 0x000fe40007ffe0ff */
[CC--:B------:R-:W-:Y:S02]  /*d980*/  ISETP.GE.AND P2, PT, R6.reuse, R217.reuse, PT ;  /* 0x000000d90600720c */ /* 0x0c0fe40003f46270 */
[----:B------:R-:W-:Y:S02]  /*d990*/  ISETP.GE.OR P1, PT, R6, R218, !P1 ;  /* 0x000000da0600720c */ /* 0x000fe40004f26670 */
[-C--:B------:R-:W-:Y:S02]  /*d9a0*/  ISETP.GE.OR P5, PT, R5, R216.reuse, !P5 ;  /* 0x000000d80500720c */ /* 0x080fe40006fa6670 */
[----:B------:R-:W-:Y:S02]  /*d9b0*/  FSEL R5, R232, -INF , !P0 ;  /* 0xff800000e8057808 */ /* 0x000fe40004000000 */
[C---:B------:R-:W-:Y:S02]  /*d9c0*/  ISETP.GE.AND P0, PT, R7.reuse, R217, PT ;  /* 0x000000d90700720c */ /* 0x040fe40003f06270 */
[----:B------:R-:W-:Y:S02]  /*d9d0*/  FSEL R140, R246, -INF , !P6 ;  /* 0xff800000f68c7808 */ /* 0x000fe40007000000 */
[-C--:B------:R-:W-:Y:S02]  /*d9e0*/  ISETP.GE.OR P2, PT, R6, R216.reuse, !P2 ;  /* 0x000000d80600720c */ /* 0x080fe40005746670 */
[----:B------:R-:W-:Y:S02]  /*d9f0*/  FSEL R170, R240, -INF , !P1 ;  /* 0xff800000f0aa7808 */ /* 0x000fe40004800000 */
[----:B------:R-:W-:Y:S02]  /*da00*/  ISETP.GE.AND P1, PT, R8, R219, PT ;  /* 0x000000db0800720c */ /* 0x000fe40003f26270 */
[----:B------:R-:W-:Y:S02]  /*da10*/  IADD3 R6, R4, 0x20, RZ ;  /* 0x0000002004067810 */ /* 0x000fe40007ffe0ff */
[C---:B------:R-:W-:Y:S02]  /*da20*/  ISETP.GE.AND P6, PT, R8.reuse, R217, PT ;  /* 0x000000d90800720c */ /* 0x040fe40003fc6270 */
[----:B------:R-:W-:Y:S02]  /*da30*/  ISETP.GE.OR P0, PT, R7, R216, !P0 ;  /* 0x000000d80700720c */ /* 0x000fe40004706670 */
[----:B------:R-:W-:Y:S02]  /*da40*/  FSEL R7, R3, -INF , !P4 ;  /* 0xff80000003077808 */ /* 0x000fe40006000000 */
[----:B------:R-:W-:Y:S02]  /*da50*/  FMNMX.FTZ R12, R5, R0, !PT ;  /* 0x00000000050c7209 */ /* 0x000fe40007810000 */
[C---:B------:R-:W-:Y:S02]  /*da60*/  ISETP.GE.OR P1, PT, R8.reuse, R218, !P1 ;  /* 0x000000da0800720c */ /* 0x040fe40004f26670 */
[----:B------:R-:W-:Y:S02]  /*da70*/  FSEL R235, R235, -INF , !P5 ;  /* 0xff800000ebeb7808 */ /* 0x000fe40006800000 */
[----:B------:R-:W-:Y:S02]  /*da80*/  ISETP.GE.OR P6, PT, R8, R216, !P6 ;  /* 0x000000d80800720c */ /* 0x000fe400077c6670 */
[----:B------:R-:W-:Y:S02]  /*da90*/  ISETP.GE.AND P4, PT, R6, R219, PT ;  /* 0x000000db0600720c */ /* 0x000fe40003f86270 */
[-C--:B------:R-:W-:Y:S02]  /*daa0*/  ISETP.GE.AND P5, PT, R9, R217.reuse, PT ;  /* 0x000000d90900720c */ /* 0x080fe40003fa6270 */
[C---:B------:R-:W-:Y:S02]  /*dab0*/  IADD3 R8, R4.reuse, 0x28, RZ ;  /* 0x0000002804087810 */ /* 0x040fe40007ffe0ff */
[----:B------:R-:W-:Y:S02]  /*dac0*/  FMNMX.FTZ R12, R7, R12, !PT ;  /* 0x0000000c070c7209 */ /* 0x000fe40007810000 */
[----:B------:R-:W-:Y:S02]  /*dad0*/  FSEL R142, R243, -INF , !P1 ;  /* 0xff800000f38e7808 */ /* 0x000fe40004800000 */
[----:B------:R-:W-:Y:S02]  /*dae0*/  IADD3 R3, R4, 0x21, RZ ;  /* 0x0000002104037810 */ /* 0x000fe40007ffe0ff */
[----:B------:R-:W-:Y:S02]  /*daf0*/  ISETP.GE.OR P4, PT, R6, R218, !P4 ;  /* 0x000000da0600720c */ /* 0x000fe40006786670 */
[----:B------:R-:W-:Y:S02]  /*db00*/  ISETP.GE.OR P5, PT, R9, R216, !P5 ;  /* 0x000000d80900720c */ /* 0x000fe40006fa6670 */
[----:B------:R-:W-:Y:S02]  /*db10*/  FSEL R9, R234, -INF , !P0 ;  /* 0xff800000ea097808 */ /* 0x000fe40004000000 */
[----:B------:R-:W-:Y:S02]  /*db20*/  FMNMX.FTZ R23, R224, R2, !PT ;  /* 0x00000002e0177209 */ /* 0x000fe40007810000 */
[----:B------:R-:W-:Y:S02]  /*db30*/  ISETP.GE.AND P1, PT, R11, R217, PT ;  /* 0x000000d90b00720c */ /* 0x000fe40003f26270 */
[----:B------:R-:W-:Y:S02]  /*db40*/  ISETP.GE.AND P0, PT, R8, R219, PT ;  /* 0x000000db0800720c */ /* 0x000fe40003f06270 */
[----:B------:R-:W-:Y:S02]  /*db50*/  FMNMX.FTZ R12, R235, R12, !PT ;  /* 0x0000000ceb0c7209 */ /* 0x000fe40007810000 */
[----:B------:R-:W-:Y:S02]  /*db60*/  FSEL R160, R247, -INF , !P4 ;  /* 0xff800000f7a07808 */ /* 0x000fe40006000000 */
[----:B------:R-:W-:Y:S02]  /*db70*/  FSEL R163, R238, -INF , !P2 ;  /* 0xff800000eea37808 */ /* 0x000fe40005000000 */
[----:B------:R-:W-:Y:S02]  /*db80*/  FMNMX.FTZ R23, R226, R23, !PT ;  /* 0x00000017e2177209 */ /* 0x000fe40007810000 */
[----:B------:R-:W-:Y:S02]  /*db90*/  ISETP.GE.OR P1, PT, R11, R216, !P1 ;  /* 0x000000d80b00720c */ /* 0x000fe40004f26670 */
[C---:B------:R-:W-:Y:S02]  /*dba0*/  ISETP.GE.AND P4, PT, R3.reuse, R219, PT ;  /* 0x000000db0300720c */ /* 0x040fe40003f86270 */
[----:B------:R-:W-:Y:S02]  /*dbb0*/  IADD3 R11, R4, 0x29, RZ ;  /* 0x00000029040b7810 */ /* 0x000fe40007ffe0ff */
[----:B------:R-:W-:Y:S02]  /*dbc0*/  ISETP.GE.OR P0, PT, R8, R218, !P0 ;  /* 0x000000da0800720c */ /* 0x000fe40004706670 */
[----:B------:R-:W-:Y:S02]  /*dbd0*/  ISETP.GE.AND P2, PT, R3, R217, PT ;  /* 0x000000d90300720c */ /* 0x000fe40003f46270 */
[----:B------:R-:W-:Y:S02]  /*dbe0*/  FMNMX.FTZ R12, R9, R12, !PT ;  /* 0x0000000c090c7209 */ /* 0x000fe40007810000 */
[----:B------:R-:W-:Y:S02]  /*dbf0*/  FSEL R156, R13, -INF , !P0 ;  /* 0xff8000000d9c7808 */ /* 0x000fe40004000000 */
[----:B------:R-:W-:Y:S02]  /*dc00*/  ISETP.GE.OR P4, PT, R3, R218, !P4 ;  /* 0x000000da0300720c */ /* 0x000fe40006786670 */
[----:B------:R-:W-:Y:S02]  /*dc10*/  ISETP.GE.AND P0, PT, R11, R219, PT ;  /* 0x000000db0b00720c */ /* 0x000fe40003f06270 */
[----:B------:R-:W-:Y:S02]  /*dc20*/  ISETP.GE.OR P2, PT, R3, R216, !P2 ;  /* 0x000000d80300720c */ /* 0x000fe40005746670 */
[----:B------:R-:W-:Y:S02]  /*dc30*/  FMNMX.FTZ R3, R10, R23, !PT ;  /* 0x000000170a037209 */ /* 0x000fe40007810000 */
[----:B------:R-:W-:Y:S02]  /*dc40*/  FSEL R161, R237, -INF , !P1 ;  /* 0xff800000eda17808 */ /* 0x000fe40004800000 */
[----:B------:R-:W-:Y:S02]  /*dc50*/  FMNMX.FTZ R12, R163, R12, !PT ;  /* 0x0000000ca30c7209 */ /* 0x000fe40007810000 */
[----:B------:R-:W-:Y:S02]  /*dc60*/  ISETP.GE.OR P0, PT, R11, R218, !P0 ;  /* 0x000000da0b00720c */ /* 0x000fe40004706670 */
[----:B------:R-:W-:Y:S02]  /*dc70*/  FMNMX.FTZ R3, R236, R3, !PT ;  /* 0x00000003ec037209 */ /* 0x000fe40007810000 */
[----:B------:R-:W-:Y:S02]  /*dc80*/  FSEL R158, R250, -INF , !P4 ;  /* 0xff800000fa9e7808 */ /* 0x000fe40006000000 */
[----:B------:R-:W-:Y:S02]  /*dc90*/  FSEL R143, R242, -INF , !P6 ;  /* 0xff800000f28f7808 */ /* 0x000fe40007000000 */
[----:B------:R-:W-:Y:S02]  /*dca0*/  FMNMX.FTZ R12, R161, R12, !PT ;  /* 0x0000000ca10c7209 */ /* 0x000fe40007810000 */
[-C--:B------:R-:W-:Y:S02]  /*dcb0*/  ISETP.GE.AND P4, PT, R6, R217.reuse, PT ;  /* 0x000000d90600720c */ /* 0x080fe40003f86270 */
[----:B------:R-:W-:Y:S02]  /*dcc0*/  FSEL R154, R251, -INF , !P0 ;  /* 0xff800000fb9a7808 */ /* 0x000fe40004000000 */
[----:B------:R-:W-:Y:S02]  /*dcd0*/  ISETP.GE.AND P0, PT, R11, R217, PT ;  /* 0x000000d90b00720c */ /* 0x000fe40003f06270 */
[----:B------:R-:W-:Y:S02]  /*dce0*/  FMNMX.FTZ R3, R170, R3, !PT ;  /* 0x00000003aa037209 */ /* 0x000fe40007810000 */
[----:B------:R-:W-:Y:S02]  /*dcf0*/  FSEL R141, R241, -INF , !P5 ;  /* 0xff800000f18d7808 */ /* 0x000fe40006800000 */
[----:B------:R-:W-:Y:S02]  /*dd00*/  FMNMX.FTZ R12, R143, R12, !PT ;  /* 0x0000000c8f0c7209 */ /* 0x000fe40007810000 */
[-C--:B------:R-:W-:Y:S02]  /*dd10*/  ISETP.GE.OR P4, PT, R6, R216.reuse, !P4 ;  /* 0x000000d80600720c */ /* 0x080fe40006786670 */
[----:B------:R-:W-:Y:S02]  /*dd20*/  ISETP.GE.OR P0, PT, R11, R216, !P0 ;  /* 0x000000d80b00720c */ /* 0x000fe40004706670 */
[----:B------:R-:W-:Y:S02]  /*dd30*/  FMNMX.FTZ R11, R162, R3, !PT ;  /* 0x00000003a20b7209 */ /* 0x000fe40007810000 */
[----:B------:R-:W-:Y:S02]  /*dd40*/  FSEL R159, R245, -INF , !P4 ;  /* 0xff800000f59f7808 */ /* 0x000fe40006000000 */
[----:B------:R-:W-:Y:S02]  /*dd50*/  FMNMX.FTZ R12, R141, R12, !PT ;  /* 0x0000000c8d0c7209 */ /* 0x000fe40007810000 */
[----:B------:R-:W-:Y:S02]  /*dd60*/  ISETP.GE.AND P1, PT, R8, R217, PT ;  /* 0x000000d90800720c */ /* 0x000fe40003f26270 */
[----:B------:R-:W-:Y:S02]  /*dd70*/  FMNMX.FTZ R11, R142, R11, !PT ;  /* 0x0000000b8e0b7209 */ /* 0x000fe40007810000 */
[----:B------:R-:W-:Y:S02]  /*dd80*/  FSEL R157, R244, -INF , !P2 ;  /* 0xff800000f49d7808 */ /* 0x000fe40005000000 */
[----:B------:R-:W-:Y:S02]  /*dd90*/  FMNMX.FTZ R12, R159, R12, !PT ;  /* 0x0000000c9f0c7209 */ /* 0x000fe40007810000 */
[----:B------:R-:W-:Y:S02]  /*dda0*/  ISETP.GE.OR P1, PT, R8, R216, !P1 ;  /* 0x000000d80800720c */ /* 0x000fe40004f26670 */
[----:B------:R-:W-:Y:S02]  /*ddb0*/  IADD3 R8, R4, 0x30, RZ ;  /* 0x0000003004087810 */ /* 0x000fe40007ffe0ff */
[----:B------:R-:W-:Y:S02]  /*ddc0*/  FMNMX.FTZ R11, R140, R11, !PT ;  /* 0x0000000b8c0b7209 */ /* 0x000fe40007810000 */
[----:B------:R-:W-:Y:S02]  /*ddd0*/  FSEL R155, R249, -INF , !P1 ;  /* 0xff800000f99b7808 */ /* 0x000fe40004800000 */
[----:B------:R-:W-:Y:S02]  /*dde0*/  FMNMX.FTZ R12, R157, R12, !PT ;  /* 0x0000000c9d0c7209 */ /* 0x000fe40007810000 */
[C---:B------:R-:W-:Y:S02]  /*ddf0*/  ISETP.GE.AND P6, PT, R8.reuse, R219, PT ;  /* 0x000000db0800720c */ /* 0x040fe40003fc6270 */
[----:B------:R-:W-:Y:S02]  /*de00*/  ISETP.GE.AND P2, PT, R8, R217, PT ;  /* 0x000000d90800720c */ /* 0x000fe40003f46270 */
[----:B------:R-:W-:Y:S02]  /*de10*/  IADD3 R6, R4, 0x31, RZ ;  /* 0x0000003104067810 */ /* 0x000fe40007ffe0ff */
[----:B------:R-:W-:Y:S02]  /*de20*/  FMNMX.FTZ R11, R160, R11, !PT ;  /* 0x0000000ba00b7209 */ /* 0x000fe40007810000 */
[----:B------:R-:W-:Y:S02]  /*de30*/  FSEL R153, R248, -INF , !P0 ;  /* 0xff800000f8997808 */ /* 0x000fe40004000000 */
[C---:B------:R-:W-:Y:S02]  /*de40*/  ISETP.GE.OR P6, PT, R8.reuse, R218, !P6 ;  /* 0x000000da0800720c */ /* 0x040fe400077c6670 */
[----:B------:R-:W-:Y:S02]  /*de50*/  ISETP.GE.OR P2, PT, R8, R216, !P2 ;  /* 0x000000d80800720c */ /* 0x000fe40005746670 */
[----:B------:R-:W-:Y:S02]  /*de60*/  FMNMX.FTZ R8, R155, R12, !PT ;  /* 0x0000000c9b087209 */ /* 0x000fe40007810000 */
[----:B------:R-:W-:Y:S02]  /*de70*/  IADD3 R3, R4, 0x38, RZ ;  /* 0x0000003804037810 */ /* 0x000fe40007ffe0ff */
[----:B------:R-:W-:Y:S02]  /*de80*/  ISETP.GE.AND P1, PT, R6, R217, PT ;  /* 0x000000d90600720c */ /* 0x000fe40003f26270 */
[----:B------:R-:W-:Y:S02]  /*de90*/  FMNMX.FTZ R11, R158, R11, !PT ;  /* 0x0000000b9e0b7209 */ /* 0x000fe40007810000 */
[----:B------:R-:W-:Y:S02]  /*dea0*/  FSEL R149, R15, -INF , !P2 ;  /* 0xff8000000f957808 */ /* 0x000fe40005000000 */
[----:B------:R-:W-:Y:S02]  /*deb0*/  FMNMX.FTZ R8, R153, R8, !PT ;  /* 0x0000000899087209 */ /* 0x000fe40007810000 */
[----:B------:R-:W-:Y:S02]  /*dec0*/  ISETP.GE.OR P1, PT, R6, R216, !P1 ;  /* 0x000000d80600720c */ /* 0x000fe40004f26670 */
[----:B------:R-:W-:Y:S02]  /*ded0*/  IADD3 R4, R4, 0x39, RZ ;  /* 0x0000003904047810 */ /* 0x000fe40007ffe0ff */
[----:B------:R-:W-:Y:S02]  /*dee0*/  ISETP.GE.AND P0, PT, R3, R217, PT ;  /* 0x000000d90300720c */ /* 0x000fe40003f06270 */
[----:B------:R-:W-:Y:S02]  /*def0*/  FSEL R152, R252, -INF , !P6 ;  /* 0xff800000fc987808 */ /* 0x000fe40007000000 */
[----:B------:R-:W-:Y:S02]  /*df00*/  FMNMX.FTZ R11, R156, R11, !PT ;  /* 0x0000000b9c0b7209 */ /* 0x000fe40007810000 */
[----:B------:R-:W-:Y:S02]  /*df10*/  ISETP.GE.AND P6, PT, R6, R219, PT ;  /* 0x000000db0600720c */ /* 0x000fe40003fc6270 */
[----:B------:R-:W-:Y:S02]  /*df20*/  FSEL R147, R14, -INF , !P1 ;  /* 0xff8000000e937808 */ /* 0x000fe40004800000 */
[----:B------:R-:W-:Y:S02]  /*df30*/  FMNMX.FTZ R8, R149, R8, !PT ;  /* 0x0000000895087209 */ /* 0x000fe40007810000 */
[C---:B------:R-:W-:Y:S02]  /*df40*/  ISETP.GE.OR P2, PT, R3.reuse, R216, !P0 ;  /* 0x000000d80300720c */ /* 0x040fe40004746670 */
[----:B------:R-:W-:Y:S02]  /*df50*/  ISETP.GE.AND P0, PT, R4, R217, PT ;  /* 0x000000d90400720c */ /* 0x000fe40003f06270 */
[----:B------:R-:W-:Y:S02]  /*df60*/  FMNMX.FTZ R11, R154, R11, !PT ;  /* 0x0000000b9a0b7209 */ /* 0x000fe40007810000 */
[----:B------:R-:W-:Y:S02]  /*df70*/  ISETP.GE.OR P6, PT, R6, R218, !P6 ;  /* 0x000000da0600720c */ /* 0x000fe400077c6670 */
[----:B------:R-:W-:Y:S02]  /*df80*/  ISETP.GE.AND P5, PT, R3, R219, PT ;  /* 0x000000db0300720c */ /* 0x000fe40003fa6270 */
[----:B------:R-:W-:Y:S02]  /*df90*/  FSEL R145, R18, -INF , !P2 ;  /* 0xff80000012917808 */ /* 0x000fe40005000000 */
[----:B------:R-:W-:Y:S02]  /*dfa0*/  FMNMX.FTZ R8, R147, R8, !PT ;  /* 0x0000000893087209 */ /* 0x000fe40007810000 */
[----:B------:R-:W-:Y:S02]  /*dfb0*/  ISETP.GE.OR P0, PT, R4, R216, !P0 ;  /* 0x000000d80400720c */ /* 0x000fe40004706670 */
[----:B------:R-:W-:Y:S02]  /*dfc0*/  FSEL R150, R21, -INF , !P6 ;  /* 0xff80000015967808 */ /* 0x000fe40007000000 */
[----:B------:R-:W-:Y:S02]  /*dfd0*/  FMNMX.FTZ R11, R152, R11, !PT ;  /* 0x0000000b980b7209 */ /* 0x000fe40007810000 */
[----:B------:R-:W-:Y:S02]  /*dfe0*/  ISETP.GE.OR P5, PT, R3, R218, !P5 ;  /* 0x000000da0300720c */ /* 0x000fe40006fa6670 */
[----:B------:R-:W-:Y:S02]  /*dff0*/  ISETP.GE.AND P6, PT, R4, R219, PT ;  /* 0x000000db0400720c */ /* 0x000fe40003fc6270 */
[----:B------:R-:W-:Y:S02]  /*e000*/  FMNMX.FTZ R8, R145, R8, !PT ;  /* 0x0000000891087209 */ /* 0x000fe40007810000 */
[----:B------:R-:W-:Y:S02]  /*e010*/  FSEL R133, R17, -INF , !P0 ;  /* 0xff80000011857808 */ /* 0x000fe40004000000 */
[----:B------:R-:W-:Y:S02]  /*e020*/  FSEL R148, R22, -INF , !P5 ;  /* 0xff80000016947808 */ /* 0x000fe40006800000 */
[----:B------:R-:W-:Y:S01]  /*e030*/  FMNMX.FTZ R11, R150, R11, !PT ;  /* 0x0000000b960b7209 */ /* 0x000fe20007810000 */
[----:B------:R-:W-:Y:S01]  /*e040*/  LDSM.16.MT88.4 R20, [R194+0xc000] ;  /* 0x00c00000c214783b */ /* 0x000fe20000004200 */
        /* <DEDUP_REMOVED lines=29> */
[----:B------:R-:W-:Y:S01]  /*e220*/  ISETP.GT.AND P0, PT, R211, R204, PT ;  /* 0x000000ccd300720c */ /* 0x000fe20003f04270 */
        /* <DEDUP_REMOVED lines=8> */
[--C-:B------:R-:W-:Y:S02]  /*e2b0*/  FFMA.FTZ R172, R142, c[0x0][0x23c], -R151.reuse ;  /* 0x00008f008eac7a23 */ /* 0x100fe40000010897 */
[--C-:B------:R-:W-:Y:S01]  /*e2c0*/  FFMA.FTZ R173, R140, c[0x0][0x23c], -R151.reuse ;  /* 0x00008f008cad7a23 */ /* 0x100fe20000010897 */
[----:B------:R-:W1:Y:S01]  /*e2d0*/  MUFU.EX2 R2, R2 ;  /* 0x0000000200027308 */ /* 0x000e620000000800 */
[--C-:B------:R-:W-:Y:S02]  /*e2e0*/  FFMA.FTZ R174, R163, c[0x0][0x23c], -R144.reuse ;  /* 0x00008f00a3ae7a23 */ /* 0x100fe40000010890 */
[--C-:B------:R-:W-:Y:S02]  /*e2f0*/  FFMA.FTZ R175, R161, c[0x0][0x23c], -R144.reuse ;  /* 0x00008f00a1af7a23 */ /* 0x100fe40000010890 */
[--C-:B------:R-:W-:Y:S02]  /*e300*/  FFMA.FTZ R176, R143, c[0x0][0x23c], -R144.reuse ;  /* 0x00008f008fb07a23 */ /* 0x100fe40000010890 */
[--C-:B------:R-:W-:Y:S02]  /*e310*/  FFMA.FTZ R177, R141, c[0x0][0x23c], -R144.reuse ;  /* 0x00008f008db17a23 */ /* 0x100fe40000010890 */
[----:B------:R-:W-:Y:S01]  /*e320*/  LDSM.16.MT88.4 R140, [R193+0xe800] ;  /* 0x00e80000c18c783b */ /* 0x000fe20000004200 */
[----:B------:R-:W2:Y:S01]  /*e330*/  MUFU.EX2 R0, R0 ;  /* 0x0000000000007308 */ /* 0x000ea20000000800 */
[--C-:B------:R-:W-:Y:S02]  /*e340*/  FFMA.FTZ R178, R160, c[0x0][0x23c], -R151.reuse ;  /* 0x00008f00a0b27a23 */ /* 0x100fe40000010897 */
[--C-:B------:R-:W-:Y:S02]  /*e350*/  FFMA.FTZ R179, R158, c[0x0][0x23c], -R151.reuse ;  /* 0x00008f009eb37a23 */ /* 0x100fe40000010897 */
[--C-:B------:R-:W-:Y:S02]  /*e360*/  FFMA.FTZ R224, R156, c[0x0][0x23c], -R151.reuse ;  /* 0x00008f009ce07a23 */ /* 0x100fe40000010897 */
[----:B------:R-:W-:Y:S01]  /*e370*/  LDSM.16.MT88.4 R160, [R196+0x11800] ;  /* 0x01180000c4a0783b */ /* 0x000fe20000004200 */
[--C-:B------:R-:W-:Y:S02]  /*e380*/  FFMA.FTZ R231, R154, c[0x0][0x23c], -R151.reuse ;  /* 0x00008f009ae77a23 */ /* 0x100fe40000010897 */
[----:B------:R-:W3:Y:S01]  /*e390*/  MUFU.EX2 R134, R134 ;  /* 0x0000008600867308 */ /* 0x000ee20000000800 */
[--C-:B------:R-:W-:Y:S02]  /*e3a0*/  FFMA.FTZ R226, R159, c[0x0][0x23c], -R144.reuse ;  /* 0x00008f009fe27a23 */ /* 0x100fe40000010890 */
[--C-:B------:R-:W-:Y:S02]  /*e3b0*/  FFMA.FTZ R233, R157, c[0x0][0x23c], -R144.reuse ;  /* 0x00008f009de97a23 */ /* 0x100fe40000010890 */
[C---:B-1----:R-:W-:Y:S01]  /*e3c0*/  FMUL.FTZ R4, R2.reuse, R128 ;  /* 0x0000008002047220 */ /* 0x042fe20000410000 */
[----:B------:R-:W-:Y:S01]  /*e3d0*/  LDSM.16.MT88.4 R156, [R192+0xf800] ;  /* 0x00f80000c09c783b */ /* 0x000fe20000004200 */
[C---:B------:R-:W-:Y:S02]  /*e3e0*/  FMUL.FTZ R5, R2.reuse, R129 ;  /* 0x0000008102057220 */ /* 0x040fe40000410000 */
[C---:B------:R-:W-:Y:S01]  /*e3f0*/  FMUL.FTZ R8, R2.reuse, R124 ;  /* 0x0000007c02087220 */ /* 0x040fe20000410000 */
[----:B------:R-:W-:Y:S01]  /*e400*/  MUFU.EX2 R169, R169 ;  /* 0x000000a900a97308 */ /* 0x000fe20000000800 */
[C---:B------:R-:W-:Y:S02]  /*e410*/  FMUL.FTZ R9, R2.reuse, R125 ;  /* 0x0000007d02097220 */ /* 0x040fe40000410000 */
[----:B------:R-:W-:Y:S02]  /*e420*/  FMUL.FTZ R16, R2, R116 ;  /* 0x0000007402107220 */ /* 0x000fe40000410000 */
[C---:B--2---:R-:W-:Y:S02]  /*e430*/  FMUL.FTZ R6, R0.reuse, R130 ;  /* 0x0000008200067220 */ /* 0x044fe40000410000 */
        /* <DEDUP_REMOVED lines=10> */
[----:B------:R-:W2:Y:S01]  /*e4e0*/  MUFU.EX2 R166, R166 ;  /* 0x000000a600a67308 */ /* 0x000ea20000000800 */
[----:B------:R-:W-:Y:S01]  /*e4f0*/  LDSM.16.MT88.4 R116, [R193+0xc800] ;  /* 0x00c80000c174783b */ /* 0x000fe20000004200 */
[----:B------:R-:W-:Y:S02]  /*e500*/  FMUL.FTZ R25, R2, R109 ;  /* 0x0000006d02197220 */ /* 0x000fe40000410000 */
[C---:B------:R-:W-:Y:S02]  /*e510*/  FMUL.FTZ R26, R0.reuse, R110 ;  /* 0x0000006e001a7220 */ /* 0x040fe40000410000 */
[----:B------:R-:W-:Y:S02]  /*e520*/  FMUL.FTZ R27, R0, R111 ;  /* 0x0000006f001b7220 */ /* 0x000fe40000410000 */
[C---:B------:R-:W-:Y:S01]  /*e530*/  FMUL.FTZ R32, R2.reuse, R100 ;  /* 0x0000006402207220 */ /* 0x040fe20000410000 */
[----:B------:R-:W-:Y:S01]  /*e540*/  LDSM.16.MT88.4 R108, [R192+0xe000] ;  /* 0x00e00000c06c783b */ /* 0x000fe20000004200 */
[----:B------:R-:W-:Y:S01]  /*e550*/  MUFU.EX2 R165, R165 ;  /* 0x000000a500a57308 */ /* 0x000fe20000000800 */
[----:B------:R-:W-:Y:S02]  /*e560*/  FMUL.FTZ R33, R2, R101 ;  /* 0x0000006502217220 */ /* 0x000fe40000410000 */
[----:B------:R-:W-:Y:S01]  /*e570*/  FMUL.FTZ R34, R0, R102 ;  /* 0x0000006600227220 */ /* 0x000fe20000410000 */
[----:B-1----:R-:W-:Y:S01]  /*e580*/  F2FP.BF16.PACK_AB R138, R168, R169 ;  /* 0x000000a9a88a723e */ /* 0x002fe200000010ff */
[----:B------:R-:W-:Y:S02]  /*e590*/  FMUL.FTZ R35, R0, R103 ;  /* 0x0000006700237220 */ /* 0x000fe40000410000 */
[----:B------:R-:W-:Y:S01]  /*e5a0*/  LDSM.16.MT88.4 R100, [R193+0xe000] ;  /* 0x00e00000c164783b */ /* 0x000fe20000004200 */
[--C-:B------:R-:W-:Y:S02]  /*e5b0*/  FFMA.FTZ R230, R155, c[0x0][0x23c], -R144.reuse ;  /* 0x00008f009be67a23 */ /* 0x100fe40000010890 */
[----:B------:R-:W1:Y:S01]  /*e5c0*/  MUFU.EX2 R164, R164 ;  /* 0x000000a400a47308 */ /* 0x000e620000000800 */
[--C-:B------:R-:W-:Y:S02]  /*e5d0*/  FFMA.FTZ R235, R153, c[0x0][0x23c], -R144.reuse ;  /* 0x00008f0099eb7a23 */ /* 0x100fe40000010890 */
[--C-:B------:R-:W-:Y:S01]  /*e5e0*/  FFMA.FTZ R232, R152, c[0x0][0x23c], -R151.reuse ;  /* 0x00008f0098e87a23 */ /* 0x100fe20000010897 */
[----:B--2---:R-:W-:Y:S01]  /*e5f0*/  F2FP.BF16.PACK_AB R137, R166, R167 ;  /* 0x000000a7a689723e */ /* 0x004fe200000010ff */
[----:B------:R-:W-:Y:S01]  /*e600*/  LDSM.16.MT88.4 R124, [R196+0xe800] ;  /* 0x00e80000c47c783b */ /* 0x000fe20000004200 */
[--C-:B------:R-:W-:Y:S02]  /*e610*/  FFMA.FTZ R237, R150, c[0x0][0x23c], -R151.reuse ;  /* 0x00008f0096ed7a23 */ /* 0x100fe40000010897 */
[--C-:B------:R-:W-:Y:S02]  /*e620*/  FFMA.FTZ R234, R148, c[0x0][0x23c], -R151.reuse ;  /* 0x00008f0094ea7a23 */ /* 0x100fe40000010897 */
[--C-:B------:R-:W-:Y:S01]  /*e630*/  FFMA.FTZ R236, R149, c[0x0][0x23c], -R144.reuse ;  /* 0x00008f0095ec7a23 */ /* 0x100fe20000010890 */
[----:B------:R-:W-:Y:S01]  /*e640*/  MUFU.EX2 R171, R171 ;  /* 0x000000ab00ab7308 */ /* 0x000fe20000000800 */
[--C-:B------:R-:W-:Y:S01]  /*e650*/  FFMA.FTZ R241, R147, c[0x0][0x23c], -R144.reuse ;  /* 0x00008f0093f17a23 */ /* 0x100fe20000010890 */
[----:B------:R-:W-:Y:S01]  /*e660*/  LDSM.16.MT88.4 R152, [R193+0xf800] ;  /* 0x00f80000c198783b */ /* 0x000fe20000004200 */
[--C-:B------:R-:W-:Y:S02]  /*e670*/  FFMA.FTZ R238, R145, c[0x0][0x23c], -R144.reuse ;  /* 0x00008f0091ee7a23 */ /* 0x100fe40000010890 */
[----:B------:R-:W-:Y:S02]  /*e680*/  FFMA.FTZ R144, R133, c[0x0][0x23c], -R144 ;  /* 0x00008f0085907a23 */ /* 0x000fe40000010890 */
[C---:B------:R-:W-:Y:S02]  /*e690*/  FMUL.FTZ R36, R2.reuse, R36 ;  /* 0x0000002402247220 */ /* 0x040fe40000410000 */
[----:B------:R-:W-:Y:S01]  /*e6a0*/  FMUL.FTZ R37, R2, R37 ;  /* 0x0000002502257220 */ /* 0x000fe20000410000 */
[----:B------:R2:W-:Y:S01]  /*e6b0*/  MUFU.EX2 R133, R144 ;  /* 0x0000009000857308 */ /* 0x0005e20000000800 */
[----:B------:R-:W-:Y:S01]  /*e6c0*/  FMUL.FTZ R38, R0, R38 ;  /* 0x0000002600267220 */ /* 0x000fe20000410000 */
[----:B-1----:R-:W-:Y:S01]  /*e6d0*/  F2FP.BF16.PACK_AB R139, R164, R165 ;  /* 0x000000a5a48b723e */ /* 0x002fe200000010ff */
[----:B------:R-:W-:Y:S02]  /*e6e0*/  FMUL.FTZ R39, R0, R39 ;  /* 0x0000002700277220 */ /* 0x000fe40000410000 */
[C---:B------:R-:W-:Y:S02]  /*e6f0*/  FMUL.FTZ R40, R2.reuse, R40 ;  /* 0x0000002802287220 */ /* 0x040fe40000410000 */
[----:B------:R-:W-:Y:S02]  /*e700*/  FMUL.FTZ R41, R2, R41 ;  /* 0x0000002902297220 */ /* 0x000fe40000410000 */
[C---:B------:R-:W-:Y:S01]  /*e710*/  HMMA.16816.F32.BF16 R4, R136.reuse, R12, R4 ;  /* 0x0000000c8804723c */ /* 0x040fe20000041804 */
[----:B------:R-:W-:Y:S04]  /*e720*/  MUFU.EX2 R172, R172 ;  /* 0x000000ac00ac7308 */ /* 0x000fe80000000800 */
[----:B------:R-:W-:Y:S02]  /*e730*/  FMUL.FTZ R42, R0, R42 ;  /* 0x0000002a002a7220 */ /* 0x000fe40000410000 */
[C---:B------:R-:W-:Y:S01]  /*e740*/  FMUL.FTZ R12, R2.reuse, R120 ;  /* 0x00000078020c7220 */ /* 0x040fe20000410000 */
[C---:B------:R-:W-:Y:S03]  /*e750*/  HMMA.16816.F32.BF16 R8, R136.reuse, R14, R8 ;  /* 0x0000000e8808723c */ /* 0x040fe60000041808 */
[----:B------:R-:W-:Y:S01]  /*e760*/  MUFU.EX2 R173, R173 ;  /* 0x000000ad00ad7308 */ /* 0x000fe20000000800 */
[----:B------:R-:W-:Y:S02]  /*e770*/  FMUL.FTZ R13, R2, R121 ;  /* 0x00000079020d7220 */ /* 0x000fe40000410000 */
[C---:B------:R-:W-:Y:S02]  /*e780*/  FMUL.FTZ R43, R0.reuse, R43 ;  /* 0x0000002b002b7220 */ /* 0x040fe40000410000 */
[C---:B------:R-:W-:Y:S04]  /*e790*/  FMUL.FTZ R14, R0.reuse, R122 ;  /* 0x0000007a000e7220 */ /* 0x040fe80000410000 */
[----:B------:R-:W-:Y:S01]  /*e7a0*/  FMUL.FTZ R15, R0, R123 ;  /* 0x0000007b000f7220 */ /* 0x000fe20000410000 */
[----:B------:R-:W-:Y:S01]  /*e7b0*/  MUFU.EX2 R174, R174 ;  /* 0x000000ae00ae7308 */ /* 0x000fe20000000800 */
[----:B------:R-:W1:Y:S01]  /*e7c0*/  LDSM.16.MT88.4 R120, [R192+0xc000] ;  /* 0x00c00000c078783b */ /* 0x000e620000004200 */
[C---:B------:R-:W-:Y:S02]  /*e7d0*/  FMUL.FTZ R44, R2.reuse, R44 ;  /* 0x0000002c022c7220 */ /* 0x040fe40000410000 */
[----:B------:R-:W-:Y:S02]  /*e7e0*/  FMUL.FTZ R45, R2, R45 ;  /* 0x0000002d022d7220 */ /* 0x000fe40000410000 */
[C---:B------:R-:W-:Y:S03]  /*e7f0*/  HMMA.16816.F32.BF16 R12, R136.reuse, R20, R12 ;  /* 0x00000014880c723c */ /* 0x040fe6000004180c */
[C---:B------:R-:W-:Y:S01]  /*e800*/  FMUL.FTZ R46, R0.reuse, R46 ;  /* 0x0000002e002e7220 */ /* 0x040fe20000410000 */
[----:B------:R-:W3:Y:S01]  /*e810*/  MUFU.EX2 R175, R175 ;  /* 0x000000af00af7308 */ /* 0x000ee20000000800 */
[----:B------:R-:W-:Y:S02]  /*e820*/  FMUL.FTZ R47, R0, R47 ;  /* 0x0000002f002f7220 */ /* 0x000fe40000410000 */
[C---:B------:R-:W-:Y:S01]  /*e830*/  FMUL.FTZ R20, R2.reuse, R112 ;  /* 0x0000007002147220 */ /* 0x040fe20000410000 */
[C---:B------:R-:W-:Y:S04]  /*e840*/  HMMA.16816.F32.BF16 R16, R136.reuse, R22, R16 ;  /* 0x000000168810723c */ /* 0x040fe80000041810 */
[C---:B------:R-:W-:Y:S02]  /*e850*/  FMUL.FTZ R21, R2.reuse, R113 ;  /* 0x0000007102157220 */ /* 0x040fe40000410000 */
[----:B------:R-:W-:Y:S01]  /*e860*/  FMUL.FTZ R48, R2, R48 ;  /* 0x0000003002307220 */ /* 0x000fe20000410000 */
[----:B------:R-:W-:Y:S01]  /*e870*/  MUFU.EX2 R176, R176 ;  /* 0x000000b000b07308 */ /* 0x000fe20000000800 */
[C---:B------:R-:W-:Y:S04]  /*e880*/  FMUL.FTZ R22, R0.reuse, R114 ;  /* 0x0000007200167220 */ /* 0x040fe80000410000 */
[----:B------:R-:W-:Y:S02]  /*e890*/  FMUL.FTZ R23, R0, R115 ;  /* 0x0000007300177220 */ /* 0x000fe40000410000 */
[----:B------:R-:W4:Y:S01]  /*e8a0*/  LDSM.16.MT88.4 R112, [R196+0xe000] ;  /* 0x00e00000c470783b */ /* 0x000f220000004200 */
[----:B------:R-:W-:Y:S02]  /*e8b0*/  FMUL.FTZ R49, R2, R49 ;  /* 0x0000003102317220 */ /* 0x000fe40000410000 */
[C---:B------:R-:W-:Y:S01]  /*e8c0*/  FMUL.FTZ R50, R0.reuse, R50 ;  /* 0x0000003200327220 */ /* 0x040fe20000410000 */
[----:B------:R-:W-:Y:S01]  /*e8d0*/  MUFU.EX2 R177, R177 ;  /* 0x000000b100b17308 */ /* 0x000fe20000000800 */
        /* <DEDUP_REMOVED lines=11> */
[----:B------:R-:W5:Y:S01]  /*e990*/  LDSM.16.MT88.4 R104, [R194+0xe000] ;  /* 0x00e00000c268783b */ /* 0x000f620000004200 */
        /* <DEDUP_REMOVED lines=12> */
[C---:B----4-:R-:W-:Y:S04]  /*ea60*/  HMMA.16816.F32.BF16 R36, R136.reuse, R112, R36 ;  /* 0x000000708824723c */ /* 0x050fe80000041824 */
        /* <DEDUP_REMOVED lines=9> */
[C---:B-----5:R-:W-:Y:S03]  /*eb00*/  HMMA.16816.F32.BF16 R44, R136.reuse, R104, R44 ;  /* 0x00000068882c723c */ /* 0x060fe6000004182c */
        /* <DEDUP_REMOVED lines=13> */
[----:B------:R-:W4:Y:S03]  /*ebe0*/  LDSM.16.MT88.4 R100, [R194+0x10000] ;  /* 0x01000000c264783b */ /* 0x000f260000004200 */
[----:B------:R-:W-:Y:S02]  /*ebf0*/  FMUL.FTZ R73, R2, R73 ;  /* 0x0000004902497220 */ /* 0x000fe40000410000 */
[C---:B------:R-:W-:Y:S01]  /*ec00*/  FMUL.FTZ R74, R0.reuse, R74 ;  /* 0x0000004a004a7220 */ /* 0x040fe20000410000 */
[----:B------:R-:W-:Y:S01]  /*ec10*/  MUFU.EX2 R232, R232 ;  /* 0x000000e800e87308 */ /* 0x000fe20000000800 */
        /* <DEDUP_REMOVED lines=9> */
[C---:B-1----:R-:W-:Y:S03]  /*ecb0*/  HMMA.16816.F32.BF16 R68, R136.reuse, R104, R68 ;  /* 0x000000688844723c */ /* 0x042fe60000041844 */
[--C-:B------:R-:W-:Y:S01]  /*ecc0*/  FFMA.FTZ R170, R170, c[0x0][0x23c], -R151.reuse ;  /* 0x00008f00aaaa7a23 */ /* 0x100fe20000010897 */
[----:B------:R-:W-:Y:S01]  /*ecd0*/  MUFU.EX2 R234, R234 ;  /* 0x000000ea00ea7308 */ /* 0x000fe20000000800 */
[----:B------:R-:W-:Y:S02]  /*ece0*/  FFMA.FTZ R151, R146, c[0x0][0x23c], -R151 ;  /* 0x00008f0092977a23 */ /* 0x000fe40000010897 */
[----:B--2---:R-:W-:Y:S01]  /*ecf0*/  LDSM.16.MT88.4 R144, [R196+0xf800] ;  /* 0x00f80000c490783b */ /* 0x004fe20000004200 */
[C---:B------:R-:W-:Y:S04]  /*ed00*/  HMMA.16816.F32.BF16 R72, R136.reuse, R106, R72 ;  /* 0x0000006a8848723c */ /* 0x040fe80000041848 */
[C---:B------:R-:W-:Y:S02]  /*ed10*/  FMUL.FTZ R76, R2.reuse, R76 ;  /* 0x0000004c024c7220 */ /* 0x040fe40000410000 */
[----:B------:R-:W-:Y:S01]  /*ed20*/  FMUL.FTZ R77, R2, R77 ;  /* 0x0000004d024d7220 */ /* 0x000fe20000410000 */
[----:B------:R-:W1:Y:S01]  /*ed30*/  LDSM.16.MT88.4 R104, [R192+0x10000] ;  /* 0x01000000c068783b */ /* 0x000e620000004200 */
[C---:B------:R-:W-:Y:S01]  /*ed40*/  FMUL.FTZ R78, R0.reuse, R78 ;  /* 0x0000004e004e7220 */ /* 0x040fe20000410000 */
[----:B------:R-:W2:Y:S03]  /*ed50*/  MUFU.EX2 R170, R170 ;  /* 0x000000aa00aa7308 */ /* 0x000ea60000000800 */
[----:B------:R-:W-:Y:S02]  /*ed60*/  FMUL.FTZ R79, R0, R79 ;  /* 0x0000004f004f7220 */ /* 0x000fe40000410000 */
[C---:B------:R-:W-:Y:S02]  /*ed70*/  FMUL.FTZ R88, R2.reuse, R88 ;  /* 0x0000005802587220 */ /* 0x040fe40000410000 */
[----:B------:R-:W-:Y:S02]  /*ed80*/  FMUL.FTZ R89, R2, R89 ;  /* 0x0000005902597220 */ /* 0x000fe40000410000 */
[----:B------:R-:W-:Y:S01]  /*ed90*/  FMUL.FTZ R90, R0, R90 ;  /* 0x0000005a005a7220 */ /* 0x000fe20000410000 */
[C---:B----4-:R-:W-:Y:S01]  /*eda0*/  HMMA.16816.F32.BF16 R76, R136.reuse, R100, R76 ;  /* 0x00000064884c723c */ /* 0x050fe2000004184c */
[----:B------:R4:W1:Y:S02]  /*edb0*/  MUFU.EX2 R239, R151 ;  /* 0x0000009700ef7308 */ /* 0x0008640000000800 */
[C---:B------:R-:W-:Y:S02]  /*edc0*/  FMUL.FTZ R80, R2.reuse, R80 ;  /* 0x0000005002507220 */ /* 0x040fe40000410000 */
[----:B------:R-:W-:Y:S02]  /*edd0*/  FMUL.FTZ R81, R2, R81 ;  /* 0x0000005102517220 */ /* 0x000fe40000410000 */
[C---:B------:R-:W-:Y:S01]  /*ede0*/  FMUL.FTZ R82, R0.reuse, R82 ;  /* 0x0000005200527220 */ /* 0x040fe20000410000 */
[----:B---3--:R-:W-:Y:S01]  /*edf0*/  F2FP.BF16.PACK_AB R101, R175, R174 ;  /* 0x000000aeaf65723e */ /* 0x008fe200000010ff */
[C---:B------:R-:W-:Y:S02]  /*ee00*/  FMUL.FTZ R83, R0.reuse, R83 ;  /* 0x0000005300537220 */ /* 0x040fe40000410000 */
[----:B------:R-:W-:Y:S01]  /*ee10*/  MUFU.EX2 R236, R236 ;  /* 0x000000ec00ec7308 */ /* 0x000fe20000000800 */
[----:B------:R-:W-:Y:S02]  /*ee20*/  FMUL.FTZ R91, R0, R91 ;  /* 0x0000005b005b7220 */ /* 0x000fe40000410000 */
[C---:B------:R-:W-:Y:S01]  /*ee30*/  FMUL.FTZ R92, R2.reuse, R92 ;  /* 0x0000005c025c7220 */ /* 0x040fe20000410000 */
[----:B--2---:R-:W-:Y:S01]  /*ee40*/  F2FP.BF16.PACK_AB R100, R171, R170 ;  /* 0x000000aaab64723e */ /* 0x004fe200000010ff */
[C---:B------:R-:W-:Y:S03]  /*ee50*/  HMMA.16816.F32.BF16 R80, R136.reuse, R102, R80 ;  /* 0x000000668850723c */ /* 0x040fe60000041850 */
[----:B------:R-:W-:Y:S02]  /*ee60*/  FMUL.FTZ R93, R2, R93 ;  /* 0x0000005d025d7220 */ /* 0x000fe40000410000 */
[C---:B------:R-:W-:Y:S01]  /*ee70*/  FMUL.FTZ R94, R0.reuse, R94 ;  /* 0x0000005e005e7220 */ /* 0x040fe20000410000 */
[----:B------:R-:W2:Y:S01]  /*ee80*/  MUFU.EX2 R241, R241 ;  /* 0x000000f100f17308 */ /* 0x000ea20000000800 */
[----:B------:R-:W-:Y:S01]  /*ee90*/  FMUL.FTZ R95, R0, R95 ;  /* 0x0000005f005f7220 */ /* 0x000fe20000410000 */
[C---:B-----5:R-:W-:Y:S01]  /*eea0*/  HMMA.16816.F32.BF16 R84, R136.reuse, R108, R84 ;  /* 0x0000006c8854723c */ /* 0x060fe20000041854 */
[----:B----4-:R-:W-:Y:S03]  /*eeb0*/  LDSM.16.MT88.4 R148, [R194+0xf800] ;  /* 0x00f80000c294783b */ /* 0x010fe60000004200 */
[C---:B------:R-:W-:Y:S01]  /*eec0*/  FMUL.FTZ R96, R2.reuse, R96 ;  /* 0x0000006002607220 */ /* 0x040fe20000410000 */
[----:B------:R-:W-:Y:S01]  /*eed0*/  F2FP.BF16.PACK_AB R102, R173, R172 ;  /* 0x000000acad66723e */ /* 0x000fe200000010ff */
[----:B------:R-:W-:Y:S01]  /*eee0*/  FMUL.FTZ R97, R2, R97 ;  /* 0x0000006102617220 */ /* 0x000fe20000410000 */
[----:B------:R-:W-:Y:S01]  /*eef0*/  F2FP.BF16.PACK_AB R103, R177, R176 ;  /* 0x000000b0b167723e */ /* 0x000fe200000010ff */
[C---:B------:R-:W-:Y:S01]  /*ef00*/  HMMA.16816.F32.BF16 R88, R136.reuse, R110, R88 ;  /* 0x0000006e8858723c */ /* 0x040fe20000041858 */
[----:B------:R-:W3:Y:S01]  /*ef10*/  LDSM.16.MT88.4 R108, [R194+0xc800] ;  /* 0x00c80000c26c783b */ /* 0x000ee20000004200 */
[----:B------:R-:W4:Y:S02]  /*ef20*/  MUFU.EX2 R238, R238 ;  /* 0x000000ee00ee7308 */ /* 0x000f240000000800 */
[C---:B------:R-:W-:Y:S02]  /*ef30*/  FMUL.FTZ R98, R0.reuse, R98 ;  /* 0x0000006200627220 */ /* 0x040fe40000410000 */
[----:B------:R-:W-:Y:S02]  /*ef40*/  FMUL.FTZ R99, R0, R99 ;  /* 0x0000006300637220 */ /* 0x000fe40000410000 */
[C---:B-1----:R-:W-:Y:S04]  /*ef50*/  HMMA.16816.F32.BF16 R92, R136.reuse, R104, R92 ;  /* 0x00000068885c723c */ /* 0x042fe8000004185c */
[----:B------:R-:W-:Y:S02]  /*ef60*/  FFMA.FTZ R135, R2, R227, R135 ;  /* 0x000000e302877223 */ /* 0x000fe40000010087 */
[----:B------:R-:W-:Y:S02]  /*ef70*/  FFMA.FTZ R167, R0, R225, R167 ;  /* 0x000000e100a77223 */ /* 0x000fe400000100a7 */
[----:B------:R-:W-:Y:S01]  /*ef80*/  HMMA.16816.F32.BF16 R96, R136, R106, R96 ;  /* 0x0000006a8860723c */ /* 0x000fe20000041860 */
[----:B------:R-:W1:Y:S03]  /*ef90*/  LDSM.16.MT88.4 R104, [R192+0xe800] ;  /* 0x00e80000c068783b */ /* 0x000e660000004200 */
[----:B------:R-:W-:Y:S02]  /*efa0*/  FADD.FTZ R134, R134, R135 ;  /* 0x0000008786867221 */ /* 0x000fe40000010000 */
[----:B------:R-:W-:Y:S01]  /*efb0*/  FADD.FTZ R166, R166, R167 ;  /* 0x000000a7a6a67221 */ /* 0x000fe20000010000 */
[----:B------:R-:W-:Y:S01]  /*efc0*/  F2FP.BF16.PACK_AB R136, R237, R232 ;  /* 0x000000e8ed88723e */ /* 0x000fe200000010ff */
[C---:B------:R-:W-:Y:S05]  /*efd0*/  HMMA.16816.F32.BF16 R4, R100.reuse, R112, R4 ;  /* 0x000000706404723c */ /* 0x040fea0000041804 */
[----:B------:R-:W-:Y:S01]  /*efe0*/  F2FP.BF16.PACK_AB R138, R239, R234 ;  /* 0x000000eaef8a723e */ /* 0x000fe200000010ff */
[----:B------:R-:W-:Y:S01]  /*eff0*/  IMAD.MOV.U32 R0, RZ, RZ, R3 ;  /* 0x000000ffff007224 */ /* 0x000fe200078e0003 */
[----:B--2---:R-:W-:Y:S01]  /*f000*/  F2FP.BF16.PACK_AB R137, R241, R236 ;  /* 0x000000ecf189723e */ /* 0x004fe200000010ff */
[C---:B------:R-:W-:Y:S01]  /*f010*/  HMMA.16816.F32.BF16 R8, R100.reuse, R114, R8 ;  /* 0x000000726408723c */ /* 0x040fe20000041808 */
[----:B------:R-:W-:Y:S03]  /*f020*/  LDSM.16.MT88.4 R112, [R194+0x10800] ;  /* 0x01080000c270783b */ /* 0x000fe60000004200 */
[----:B----4-:R-:W-:Y:S01]  /*f030*/  F2FP.BF16.PACK_AB R139, R133, R238 ;  /* 0x000000ee858b723e */ /* 0x010fe200000010ff */
        /* <DEDUP_REMOVED lines=126> */
.L_x_2888:
        /* <DEDUP_REMOVED lines=280> */
.L_x_2894:
[----:B--234-:R-:W-:Y:S05]  /*109a0*/  BSYNC B0 ;  /* 0x0000000000007941 */ /* 0x01cfea0003800000 */
.L_x_2893:
        /* <DEDUP_REMOVED lines=18> */
.L_x_2896:
[----:B------:R-:W-:Y:S05]  /*10ad0*/  BSYNC B0 ;  /* 0x0000000000007941 */ /* 0x000fea0003800000 */
.L_x_2895:
        /* <DEDUP_REMOVED lines=11> */
.L_x_2898:
[----:B------:R-:W-:Y:S05]  /*10b90*/  BSYNC B0 ;  /* 0x0000000000007941 */ /* 0x000fea0003800000 */
.L_x_2897:
        /* <DEDUP_REMOVED lines=11> */
.L_x_2900:
[----:B------:R-:W-:Y:S05]  /*10c50*/  BSYNC B0 ;  /* 0x0000000000007941 */ /* 0x000fea0003800000 */
.L_x_2899:
        /* <DEDUP_REMOVED lines=11> */
.L_x_2902:
[----:B------:R-:W-:Y:S05]  /*10d10*/  BSYNC B0 ;  /* 0x0000000000007941 */ /* 0x000fea0003800000 */
.L_x_2901:
        /* <DEDUP_REMOVED lines=11> */
.L_x_2904:
[----:B------:R-:W-:Y:S05]  /*10dd0*/  BSYNC B0 ;  /* 0x0000000000007941 */ /* 0x000fea0003800000 */
.L_x_2903:
        /* <DEDUP_REMOVED lines=11> */
.L_x_2906:
[----:B------:R-:W-:Y:S05]  /*10e90*/  BSYNC B0 ;  /* 0x0000000000007941 */ /* 0x000fea0003800000 */
.L_x_2905:
        /* <DEDUP_REMOVED lines=11> */
.L_x_2908:
[----:B------:R-:W-:Y:S05]  /*10f50*/  BSYNC B0 ;  /* 0x0000000000007941 */ /* 0x000fea0003800000 */
.L_x_2907:
        /* <DEDUP_REMOVED lines=12> */
.L_x_2909:
        /* <DEDUP_REMOVED lines=14> */
.L_x_7849:


//--------------------- .text._ZN5flash24flash_fwd_splitkv_kernelI23Flash_fwd_kernel_traitsILi192ELi64ELi64ELi4ELb0ELb0EN7cutlass10bfloat16_tE19Flash_kernel_traitsILi192ELi64ELi64ELi4ES3_EELb0ELb1ELb0ELb0ELb0ELb0ELb1ELb1EEEvNS_16Flash_fwd_paramsE --------------------------
	.section	.text._ZN5flash24flash_fwd_splitkv_kernelI23Flash_fwd_kernel_traitsILi192ELi64ELi64ELi4ELb0ELb0EN7cutlass10bfloat16_tE19Flash_kernel_traitsILi192ELi64ELi64ELi4ES3_EELb0ELb1ELb0ELb0ELb0ELb0ELb1ELb1EEEvNS_16Flash_fwd_paramsE,"ax",@progbits
	.sectioninfo	@"SHI_REGISTERS=244"
	.align	128
        .global         _ZN5flash24flash_fwd_splitkv_kernelI23Flash_fwd_kernel_traitsILi192ELi64ELi64ELi4ELb0ELb0EN7cutlass10bfloat16_tE19Flash_kernel_traitsILi192ELi64ELi64ELi4ES3_EELb0ELb1ELb0ELb0ELb0ELb0ELb1ELb1EEEvNS_16Flash_fwd_paramsE
        .type           _ZN5flash24flash_fwd_splitkv_kernelI23Flash_fwd_kernel_traitsILi192ELi64ELi64ELi4ELb0ELb0EN7cutlass10bfloat16_tE19Flash_kernel_traitsILi192ELi64ELi64ELi4ES3_EELb0ELb1ELb0ELb0ELb0ELb0ELb1ELb1EEEvNS_16Flash_fwd_paramsE,@function
        .size           _ZN5flash24flash_fwd_splitkv_kernelI23Flash_fwd_kernel_traitsILi192ELi64ELi64ELi4ELb0ELb0EN7cutlass10bfloat16_tE19Flash_kernel_traitsILi192ELi64ELi64ELi4ES3_EELb0ELb1ELb0ELb0ELb0ELb0ELb1ELb1EEEvNS_16Flash_fwd_paramsE,(.L_x_7795 - _ZN5flash24flash_fwd_splitkv_kernelI23Flash_fwd_kernel_traitsILi192ELi64ELi64ELi4ELb0ELb0EN7cutlass10bfloat16_tE19Flash_kernel_traitsILi192ELi64ELi64ELi4ES3_EELb0ELb1ELb0ELb0ELb0ELb0ELb1ELb1EEEvNS_16Flash_fwd_paramsE)
        .other          _ZN5flash24flash_fwd_splitkv_kernelI23Flash_fwd_kernel_traitsILi192ELi64ELi64ELi4ELb0ELb0EN7cutlass10bfloat16_tE19Flash_kernel_traitsILi192ELi64ELi64ELi4ES3_EELb0ELb1ELb0ELb0ELb0ELb0ELb1ELb1EEEvNS_16Flash_fwd_paramsE,@"STO_CUDA_ENTRY STV_DEFAULT"
_ZN5flash24flash_fwd_splitkv_kernelI23Flash_fwd_kernel_traitsILi192ELi64ELi64ELi4ELb0ELb0EN7cutlass10bfloat16_tE19Flash_kernel_traitsILi192ELi64ELi64ELi4ES3_EELb0ELb1ELb0ELb0ELb0ELb0ELb1ELb1EEEvNS_16Flash_fwd_paramsE:
.text._ZN5flash24flash_fwd_splitkv_kernelI23Flash_fwd_kernel_traitsILi192ELi64ELi64ELi4ELb0ELb0EN7cutlass10bfloat16_tE19Flash_kernel_traitsILi192ELi64ELi64ELi4ES3_EELb0ELb1ELb0ELb0ELb0ELb0ELb1ELb1EEEvNS_16Flash_fwd_paramsE:
        /* <DEDUP_REMOVED lines=29> */
[----:B---34-:R-:W-:Y:S05]  /*01d0*/  CALL.REL.NOINC `($_ZN5flash24flash_fwd_splitkv_kernelI23Flash_fwd_kernel_traitsILi192ELi64ELi64ELi4ELb0ELb0EN7cutlass10bfloat16_tE19Flash_kernel_traitsILi192ELi64ELi64ELi4ES3_EELb0ELb1ELb0ELb0ELb0ELb0ELb1ELb1EEEvNS_16Flash_fwd_paramsE$_ZN5flash30compute_attn_1rowblock_splitkvI23Flash_fwd_kernel_traitsILi192ELi64ELi64ELi4ELb0ELb0EN7cutlass10bfloat16_tE19Flash_kernel_traitsILi192ELi64ELi64ELi4ES3_EELb0ELb1ELb0ELb0ELb0ELb0ELb1ELb1ENS_16Flash_fwd_paramsEEEvRKT8_iiiii) ;  /* 0x0000002000007944 */ /* 0x018fea0003c00000 */
[----:B------:R-:W-:Y:S05]  /*01e0*/  BSYNC B4 ;  /* 0x0000000000047941 */ /* 0x000fea0003800000 */
.L_x_2910:
[----:B------:R-:W-:Y:S05]  /*01f0*/  EXIT ;  /* 0x000000000000794d */ /* 0x000fea0003800000 */
        .type           $_ZN5flash24flash_fwd_splitkv_kernelI23Flash_fwd_kernel_traitsILi192ELi64ELi64ELi4ELb0ELb0EN7cutlass10bfloat16_tE19Flash_kernel_traitsILi192ELi64ELi64ELi4ES3_EELb0ELb1ELb0ELb0ELb0ELb0ELb1ELb1EEEvNS_16Flash_fwd_paramsE$_ZN5flash30compute_attn_1rowblock_splitkvI23Flash_fwd_kernel_traitsILi192ELi64ELi64ELi4ELb0ELb0EN7cutlass10bfloat16_tE19Flash_kernel_traitsILi192ELi64ELi64ELi4ES3_EELb0ELb1ELb0ELb0ELb0ELb0ELb1ELb1ENS_16Flash_fwd_paramsEEEvRKT8_iiiii,@function
        .size           $_ZN5flash24flash_fwd_splitkv_kernelI23Flash_fwd_kernel_traitsILi192ELi64ELi64ELi4ELb0ELb0EN7cutlass10bfloat16_tE19Flash_kernel_traitsILi192ELi64ELi64ELi4ES3_EELb0ELb1ELb0ELb0ELb0ELb0ELb1ELb1EEEvNS_16Flash_fwd_paramsE$_ZN5flash30compute_attn_1rowblock_splitkvI23Flash_fwd_kernel_traitsILi192ELi64ELi64ELi4ELb0ELb0EN7cutlass10bfloat16_tE19Flash_kernel_traitsILi192ELi64ELi64ELi4ES3_EELb0ELb1ELb0ELb0ELb0ELb0ELb1ELb1ENS_16Flash_fwd_paramsEEEvRKT8_iiiii,($__internal_20_$__cuda_sm70_shflsync_bfly_p - $_ZN5flash24flash_fwd_splitkv_kernelI23Flash_fwd_kernel_traitsILi192ELi64ELi64ELi4ELb0ELb0EN7cutlass10bfloat16_tE19Flash_kernel_traitsILi192ELi64ELi64ELi4ES3_EELb0ELb1ELb0ELb0ELb0ELb0ELb1ELb1EEEvNS_16Flash_fwd_paramsE$_ZN5flash30compute_attn_1rowblock_splitkvI23Flash_fwd_kernel_traitsILi192ELi64ELi64ELi4ELb0ELb0EN7cutlass10bfloat16_tE19Flash_kernel_traitsILi192ELi64ELi64ELi4ES3_EELb0ELb1ELb0ELb0ELb0ELb0ELb1ELb1ENS_16Flash_fwd_paramsEEEvRKT8_iiiii)
$_ZN5flash24flash_fwd_splitkv_kernelI23Flash_fwd_kernel_traitsILi192ELi64ELi64ELi4ELb0ELb0EN7cutlass10bfloat16_tE19Flash_kernel_traitsILi192ELi64ELi64ELi4ES3_EELb0ELb1ELb0ELb0ELb0ELb0ELb1ELb1EEEvNS_16Flash_fwd_paramsE$_ZN5flash30compute_attn_1rowblock_splitkvI23Flash_fwd_kernel_traitsILi192ELi64ELi64ELi4ELb0ELb0EN7cutlass10bfloat16_tE19Flash_kernel_traitsILi192ELi64ELi64ELi4ES3_EELb0ELb1ELb0ELb0ELb0ELb0ELb1ELb1ENS_16Flash_fwd_paramsEEEvRKT8_iiiii:
        /* <DEDUP_REMOVED lines=20> */
.L_x_2912:
[----:B------:R-:W-:Y:S05]  /*0340*/  BSYNC B0 ;  /* 0x0000000000007941 */ /* 0x000fea0003800000 */
.L_x_2911:
[----:B------:R-:W3:Y:S04]  /*0350*/  LD.E.64 R30, [R18.64+0xf0] ;  /* 0x0000f006121e7980 */ /* 0x000ee8000c101b00 */
[----:B------:R-:W4:Y:S01]  /*0360*/  @P1 LD.E R208, [R2.64+0x4] ;  /* 0x0000040602d01980 */ /* 0x000f22000c101900 */
[----:B------:R-:W-:Y:S01]  /*0370*/  IMAD.MOV.U32 R11, RZ, RZ, RZ ;  /* 0x000000ffff0b7224 */ /* 0x000fe200078e00ff */
[----:B---3--:R-:W-:-:S04]  /*0380*/  ISETP.NE.U32.AND P4, PT, R30, RZ, PT ;  /* 0x000000ff1e00720c */ /* 0x008fc80003f85070 */
[----:B------:R-:W-:Y:S01]  /*0390*/  ISETP.NE.AND.EX P4, PT, R31, RZ, PT, P4 ;  /* 0x000000ff1f00720c */ /* 0x000fe20003f85340 */
[----:B------:R-:W-:Y:S01]  /*03a0*/  IMAD.WIDE R30, R209, 0x4, R30 ;  /* 0x00000004d11e7825 */ /* 0x000fe200078e021e */
[----:B----45:R-:W-:-:S06]  /*03b0*/  @P1 IADD3 R208, R208, -R21, RZ ;  /* 0x80000015d0d01210 */ /* 0x030fcc0007ffe0ff */
        /* <DEDUP_REMOVED lines=10> */
.L_x_2914:
[----:B------:R4:W5:Y:S02]  /*0460*/  LD.E R0, [R18.64+0xb8] ;  /* 0x0000b80612007980 */ /* 0x000964000c101900 */
.L_x_2915:
[----:B------:R-:W-:Y:S05]  /*0470*/  BSYNC B0 ;  /* 0x0000000000007941 */ /* 0x000fea0003800000 */
.L_x_2913:
[----:B-12---:R-:W2:Y:S01]  /*0480*/  LD.E.64 R2, [R18.64+0xf8] ;  /* 0x0000f80612027980 */ /* 0x006ea2000c101b00 */
[----:B------:R-:W-:Y:S01]  /*0490*/  BSSY B1, `(.L_x_2916) ;  /* 0x0000012000017945 */ /* 0x000fe20003800000 */
[----:B-----5:R-:W-:Y:S01]  /*04a0*/  IMAD.IADD R75, R0, 0x1, -R11 ;  /* 0x00000001004b7824 */ /* 0x020fe200078e0a0b */
[----:B--2---:R-:W-:-:S04]  /*04b0*/  ISETP.NE.U32.AND P0, PT, R2, RZ, PT ;  /* 0x000000ff0200720c */ /* 0x004fc80003f05070 */
[----:B------:R-:W-:-:S13]  /*04c0*/  ISETP.NE.AND.EX P0, PT, R3, RZ, PT, P0 ;  /* 0x000000ff0300720c */ /* 0x000fda0003f05300 */
[----:B------:R-:W-:Y:S05]  /*04d0*/  @!P0 BRA `(.L_x_2917) ;  /* 0x0000004000008947 */ /* 0x000fea0003800000 */
[----:B------:R-:W-:-:S05]  /*04e0*/  IMAD.WIDE R2, R209, 0x4, R2 ;  /* 0x00000004d1027825 */ /* 0x000fca00078e0202 */
[----:B------:R-:W2:Y:S02]  /*04f0*/  LD.E R0, [R2.64] ;  /* 0x0000000602007980 */ /* 0x000ea4000c101900 */
[----:B--2---:R-:W-:Y:S01]  /*0500*/  IADD3 R57, R0, -R11, RZ ;  /* 0x8000000b00397210 */ /* 0x004fe20007ffe0ff */
[----:B------:R-:W-:Y:S05]  /*0510*/  BRA `(.L_x_2918) ;  /* 0x0000009000007947 */ /* 0x000fea0003800000 */
.L_x_2917:
[----:B------:R-:W2:Y:S01]  /*0520*/  LD.E.64 R2, [R18.64+0x108] ;  /* 0x0001080612027980 */ /* 0x000ea2000c101b00 */
[----:B------:R-:W-:Y:S01]  /*0530*/  BSSY B0, `(.L_x_2919) ;  /* 0x0000006000007945 */ /* 0x000fe20003800000 */
[----:B------:R-:W-:Y:S01]  /*0540*/  IMAD.MOV.U32 R0, RZ, RZ, RZ ;  /* 0x000000ffff007224 */ /* 0x000fe200078e00ff */
[----:B--2---:R-:W-:-:S04]  /*0550*/  ISETP.NE.U32.AND P0, PT, R2, RZ, PT ;  /* 0x000000ff0200720c */ /* 0x004fc80003f05070 */
[----:B------:R-:W-:-:S13]  /*0560*/  ISETP.NE.AND.EX P0, PT, R3, RZ, PT, P0 ;  /* 0x000000ff0300720c */ /* 0x000fda0003f05300 */
[----:B------:R-:W-:Y:S05]  /*0570*/  @!P0 BRA `(.L_x_2920) ;  /* 0x0000001000008947 */ /* 0x000fea0003800000 */
[----:B------:R1:W5:Y:S02]  /*0580*/  LD.E R0, [R18.64+0xbc] ;  /* 0x0000bc0612007980 */ /* 0x000364000c101900 */
.L_x_2920:
[----:B------:R-:W-:Y:S05]  /*0590*/  BSYNC B0 ;  /* 0x0000000000007941 */ /* 0x000fea0003800000 */
.L_x_2919:
[----:B-----5:R-:W-:Y:S02]  /*05a0*/  IADD3 R57, R75, R0, RZ ;  /* 0x000000004b397210 */ /* 0x020fe40007ffe0ff */
.L_x_2918:
[----:B------:R-:W-:Y:S05]  /*05b0*/  BSYNC B1 ;  /* 0x0000000000017941 */ /* 0x000fea0003800000 */
.L_x_2916:
[----:B------:R-:W-:Y:S01]  /*05c0*/  IMAD.SHL.U32 R69, R205, 0x40, RZ ;  /* 0x00000040cd457824 */ /* 0x000fe200078e00ff */
[----:B------:R-:W-:Y:S01]  /*05d0*/  MOV R2, R206 ;  /* 0x000000ce00027202 */ /* 0x000fe20000000f00 */
[----:B------:R-:W-:-:S03]  /*05e0*/  IMAD.MOV.U32 R3, RZ, RZ, 0x0 ;  /* 0x00000000ff037424 */ /* 0x000fc600078e00ff */
[----:B------:R-:W-:-:S13]  /*05f0*/  ISETP.GT.AND P0, PT, R208, R69, PT ;  /* 0x00000045d000720c */ /* 0x000fda0003f04270 */
[----:B------:R-:W-:Y:S05]  /*0600*/  @!P0 RET.REL.NODEC R2 `(_ZN5flash24flash_fwd_splitkv_kernelI23Flash_fwd_kernel_traitsILi192ELi64ELi64ELi4ELb0ELb0EN7cutlass10bfloat16_tE19Flash_kernel_traitsILi192ELi64ELi64ELi4ES3_EELb0ELb1ELb0ELb0ELb0ELb0ELb1ELb1EEEvNS_16Flash_fwd_paramsE) ;  /* 0xfffff9f002008950 */ /* 0x000fea0003c3ffff */
[----:B------:R-:W2:Y:S04]  /*0610*/  LD.E R3, [R18.64+0xb8] ;  /* 0x0000b80612037980 */ /* 0x000ea8000c101900 */
[----:B------:R-:W5:Y:S04]  /*0620*/  LD.E R7, [R18.64+0x184] ;  /* 0x0001840612077980 */ /* 0x000f68000c101900 */
[----:B---3--:R-:W3:Y:S01]  /*0630*/  LD.E R0, [R18.64+0x188] ;  /* 0x0001880612007980 */ /* 0x008ee2000c101900 */
[----:B------:R-:W-:-:S03]  /*0640*/  IABS R4, c[0x0][0x10] ;  /* 0x0000040000047a13 */ /* 0x000fc60000000000 */
[----:B------:R-:W1:Y:S01]  /*0650*/  S2R R72, SR_TID.X ;  /* 0x0000000000487919 */ /* 0x000e620000002100 */
[----:B------:R-:W4:Y:S08]  /*0660*/  I2F.RP R2, R4 ;  /* 0x0000000400027306 */ /* 0x000f300000209400 */
[----:B----4-:R-:W4:Y:S02]  /*0670*/  MUFU.RCP R8, R2 ;  /* 0x0000000200087308 */ /* 0x010f240000001000 */
[----:B----4-:R-:W-:-:S02]  /*0680*/  IADD3 R8, R8, 0xffffffe, RZ ;  /* 0x0ffffffe08087810 */ /* 0x010fc40007ffe0ff */
[----:B------:R-:W-:-:S04]  /*0690*/  IABS R2, c[0x0][0x10] ;  /* 0x0000040000027a13 */ /* 0x000fc80000000000 */
[----:B------:R-:W4:Y:S01]  /*06a0*/  F2I.FTZ.U32.TRUNC.NTZ R9, R8 ;  /* 0x0000000800097305 */ /* 0x000f22000021f000 */
[----:B------:R-:W-:Y:S02]  /*06b0*/  IMAD.MOV R2, RZ, RZ, -R2 ;  /* 0x000000ffff027224 */ /* 0x000fe400078e0a02 */
[----:B----4-:R-:W-:Y:S02]  /*06c0*/  IMAD.MOV R5, RZ, RZ, -R9 ;  /* 0x000000ffff057224 */ /* 0x010fe400078e0a09 */
[----:B------:R-:W-:Y:S02]  /*06d0*/  IMAD.MOV.U32 R8, RZ, RZ, RZ ;  /* 0x000000ffff087224 */ /* 0x000fe400078e00ff */
[----:B------:R-:W-:-:S04]  /*06e0*/  IMAD R5, R5, R4, RZ ;  /* 0x0000000405057224 */ /* 0x000fc800078e02ff */
[----:B------:R-:W-:Y:S01]  /*06f0*/  IMAD.HI.U32 R5, R9, R5, R8 ;  /* 0x0000000509057227 */ /* 0x000fe200078e0008 */
[----:B--2---:R-:W-:-:S04]  /*0700*/  IADD3 R3, R3, 0x3f, RZ ;  /* 0x0000003f03037810 */ /* 0x004fc80007ffe0ff */
[----:B------:R-:W-:-:S04]  /*0710*/  SHF.R.S32.HI R6, RZ, 0x1f, R3 ;  /* 0x0000001fff067819 */ /* 0x000fc80000011403 */
[----:B------:R-:W-:-:S04]  /*0720*/  LEA.HI R6, R6, R3, RZ, 0x6 ;  /* 0x0000000306067211 */ /* 0x000fc800078f30ff */
[----:B------:R-:W-:-:S04]  /*0730*/  LEA.HI.SX32 R6, R6, c[0x0][0x10], 0x1a ;  /* 0x0000040006067a11 */ /* 0x000fc800078fd2ff */
[----:B------:R-:W-:-:S04]  /*0740*/  IADD3 R6, R6, -0x1, RZ ;  /* 0xffffffff06067810 */ /* 0x000fc80007ffe0ff */
[----:B------:R-:W-:Y:S02]  /*0750*/  IABS R3, R6 ;  /* 0x0000000600037213 */ /* 0x000fe40000000000 */
[----:B------:R-:W-:-:S03]  /*0760*/  LOP3.LUT R6, R6, c[0x0][0x10], RZ, 0x3c, !PT ;  /* 0x0000040006067a12 */ /* 0x000fc600078e3cff */
[----:B------:R-:W-:Y:S01]  /*0770*/  IMAD.HI.U32 R9, R5, R3, RZ ;  /* 0x0000000305097227 */ /* 0x000fe200078e00ff */
[----:B------:R-:W-:Y:S02]  /*0780*/  ISETP.GE.AND P0, PT, R6, RZ, PT ;  /* 0x000000ff0600720c */ /* 0x000fe40003f06270 */
[----:B------:R-:W-:Y:S01]  /*0790*/  IADD3 R5, -R208, 0x7f, R69 ;  /* 0x0000007fd0057810 */ /* 0x000fe20007ffe145 */
[----:B------:R-:W-:Y:S01]  /*07a0*/  IMAD R3, R9, R2, R3 ;  /* 0x0000000209037224 */ /* 0x000fe200078e0203 */
[----:B------:R-:W-:Y:S02]  /*07b0*/  IADD3 R2, R57, R69, -R208 ;  /* 0x0000004539027210 */ /* 0x000fe40007ffe8d0 */
[----:B---3--:R-:W-:Y:S02]  /*07c0*/  IADD3 R5, R0, R5, R57 ;  /* 0x0000000500057210 */ /* 0x008fe40007ffe039 */
[----:B------:R-:W-:Y:S01]  /*07d0*/  ISETP.GT.U32.AND P1, PT, R4, R3, PT ;  /* 0x000000030400720c */ /* 0x000fe20003f24070 */
[----:B-----5:R-:W-:Y:S01]  /*07e0*/  IMAD.IADD R7, R2, 0x1, -R7 ;  /* 0x0000000102077824 */ /* 0x020fe200078e0a07 */
[----:B------:R-:W-:-:S04]  /*07f0*/  SHF.R.S32.HI R2, RZ, 0x1f, R5 ;  /* 0x0000001fff027819 */ /* 0x000fc80000011405 */
[----:B------:R-:W-:-:S04]  /*0800*/  LEA.HI R2, R2, R5, RZ, 0x6 ;  /* 0x0000000502027211 */ /* 0x000fc800078f30ff */
[----:B------:R-:W-:-:S03]  /*0810*/  SHF.R.S32.HI R133, RZ, 0x6, R2 ;  /* 0x00000006ff857819 */ /* 0x000fc60000011402 */
        /* <DEDUP_REMOVED lines=11> */
[----:B------:R-:W-:Y:S01]  /*08d0*/  @!P0 IMAD.MOV R9, RZ, RZ, -R9 ;  /* 0x000000ffff098224 */ /* 0x000fe200078e0a09 */
[----:B------:R-:W-:-:S05]  /*08e0*/  @!P1 LOP3.LUT R9, RZ, c[0x0][0x10], RZ, 0x33, !PT ;  /* 0x00000400ff099a12 */ /* 0x000fca00078e33ff */
[----:B------:R-:W-:-:S04]  /*08f0*/  IMAD R202, R9, UR8, RZ ;  /* 0x0000000809ca7c24 */ /* 0x000fc8000f8e02ff */
[----:B------:R-:W-:-:S05]  /*0900*/  IMAD.IADD R0, R9, 0x1, R202 ;  /* 0x0000000109007824 */ /* 0x000fca00078e02ca */
[----:B------:R-:W-:Y:S02]  /*0910*/  IMNMX R0, R3, R0, PT ;  /* 0x0000000003007217 */ /* 0x000fe40003800200 */
[----:B------:R-:W-:Y:S02]  /*0920*/  SHF.R.S32.HI R3, RZ, 0x6, R4 ;  /* 0x00000006ff037819 */ /* 0x000fe40000011404 */
[----:B------:R-:W-:Y:S02]  /*0930*/  IMNMX R133, R0, R133, PT ;  /* 0x0000008500857217 */ /* 0x000fe40003800200 */
[----:B------:R-:W-:-:S04]  /*0940*/  IMNMX R202, R202, R3, !PT ;  /* 0x00000003caca7217 */ /* 0x000fc80007800200 */
[----:B------:R-:W-:-:S13]  /*0950*/  ISETP.GE.AND P0, PT, R202, R133, PT ;  /* 0x00000085ca00720c */ /* 0x000fda0003f06270 */
[----:B------:R-:W-:Y:S05]  /*0960*/  @!P0 BRA `(.L_x_2921) ;  /* 0x0000092000008947 */ /* 0x000fea0003800000 */
[----:B-1----:R-:W2:Y:S04]  /*0970*/  LD.E.64 R2, [R18.64+0xb0] ;  /* 0x0000b00612027980 */ /* 0x002ea8000c101b00 */
[----:B------:R-:W3:Y:S04]  /*0980*/  LD.E R6, [R18.64+0x60] ;  /* 0x0000600612067980 */ /* 0x000ee8000c101900 */
[----:B------:R-:W4:Y:S04]  /*0990*/  LD.E R8, [R18.64+0xcc] ;  /* 0x0000cc0612087980 */ /* 0x000f28000c101900 */
[----:B------:R-:W4:Y:S04]  /*09a0*/  LD.E.64 R10, [R18.64+0x78] ;  /* 0x00007806120a7980 */ /* 0x000f28000c101b00 */
[----:B------:R1:W5:Y:S04]  /*09b0*/  LD.E R0, [R18.64+0xc0] ;  /* 0x0000c00612007980 */ /* 0x000368000c101900 */
[----:B------:R1:W5:Y:S01]  /*09c0*/  LD.E.64 R4, [R18.64+0xa8] ;  /* 0x0000a80612047980 */ /* 0x000362000c101b00 */
[----:B------:R-:W-:Y:S01]  /*09d0*/  SHF.R.S32.HI R9, RZ, 0x1f, R72 ;  /* 0x0000001fff097819 */ /* 0x000fe20000011448 */
[----:B------:R-:W-:Y:S03]  /*09e0*/  BSSY B0, `(.L_x_2922) ;  /* 0x000001b000007945 */ /* 0x000fe60003800000 */
[----:B------:R-:W-:-:S04]  /*09f0*/  LEA.HI R9, R9, R72, RZ, 0x4 ;  /* 0x0000004809097211 */ /* 0x000fc800078f20ff */
[----:B------:R-:W-:-:S05]  /*0a00*/  LOP3.LUT R7, R9, 0xfffffff0, RZ, 0xc0, !PT ;  /* 0xfffffff009077812 */ /* 0x000fca00078ec0ff */
[----:B------:R-:W-:Y:S02]  /*0a10*/  IMAD.IADD R72, R72, 0x1, -R7 ;  /* 0x0000000148487824 */ /* 0x000fe400078e0a07 */
[----:B--2---:R-:W-:-:S04]  /*0a20*/  IMAD R2, R2, UR8, R209 ;  /* 0x0000000802027c24 */ /* 0x004fc8000f8e02d1 */
[----:B---3--:R-:W-:Y:S02]  /*0a30*/  IMAD R2, R2, R6, R207 ;  /* 0x0000000602027224 */ /* 0x008fe400078e02cf */
[----:B------:R-:W-:Y:S02]  /*0a40*/  IMAD.SHL.U32 R6, R72, 0x4, RZ ;  /* 0x0000000448067824 */ /* 0x000fe400078e00ff */
[----:B------:R-:W-:Y:S01]  /*0a50*/  IMAD R3, R3, R2, R69 ;  /* 0x0000000203037224 */ /* 0x000fe200078e0245 */
[----:B------:R-:W-:Y:S01]  /*0a60*/  SHF.R.S32.HI R2, RZ, 0x4, R9 ;  /* 0x00000004ff027819 */ /* 0x000fe20000011409 */
[----:B------:R-:W-:Y:S01]  /*0a70*/  IMAD.IADD R69, R208, 0x1, -R69 ;  /* 0x00000001d0457824 */ /* 0x000fe200078e0a45 */
[----:B------:R-:W-:Y:S01]  /*0a80*/  SHF.R.S32.HI R7, RZ, 0x1f, R6 ;  /* 0x0000001fff077819 */ /* 0x000fe20000011406 */
[----:B----4-:R-:W-:-:S03]  /*0a90*/  IMAD R8, R3, R8, RZ ;  /* 0x0000000803087224 */ /* 0x010fc600078e02ff */
        /* <DEDUP_REMOVED lines=15> */
.L_x_2923:
[----:B-1----:R-:W-:Y:S05]  /*0b90*/  BSYNC B0 ;  /* 0x0000000000007941 */ /* 0x002fea0003800000 */
.L_x_2922:
        /* <DEDUP_REMOVED lines=10> */
.L_x_2925:
[----:B------:R-:W-:Y:S05]  /*0c40*/  BSYNC B0 ;  /* 0x0000000000007941 */ /* 0x000fea0003800000 */
.L_x_2924:
        /* <DEDUP_REMOVED lines=10> */
.L_x_2927:
[----:B------:R-:W-:Y:S05]  /*0cf0*/  BSYNC B0 ;  /* 0x0000000000007941 */ /* 0x000fea0003800000 */
.L_x_2926:
        /* <DEDUP_REMOVED lines=10> */
.L_x_2929:
[----:B------:R-:W-:Y:S05]  /*0da0*/  BSYNC B0 ;  /* 0x0000000000007941 */ /* 0x000fea0003800000 */
.L_x_2928:
        /* <DEDUP_REMOVED lines=10> */
.L_x_2931:
[----:B------:R-:W-:Y:S05]  /*0e50*/  BSYNC B0 ;  /* 0x0000000000007941 */ /* 0x000fea0003800000 */
.L_x_2930:
        /* <DEDUP_REMOVED lines=10> */
.L_x_2933:
[----:B------:R-:W-:Y:S05]  /*0f00*/  BSYNC B0 ;  /* 0x0000000000007941 */ /* 0x000fea0003800000 */
.L_x_2932:
        /* <DEDUP_REMOVED lines=10> */
.L_x_2935:
[----:B------:R-:W-:Y:S05]  /*0fb0*/  BSYNC B0 ;  /* 0x0000000000007941 */ /* 0x000fea0003800000 */
.L_x_2934:
        /* <DEDUP_REMOVED lines=10> */
.L_x_2937:
[----:B------:R-:W-:Y:S05]  /*1060*/  BSYNC B0 ;  /* 0x0000000000007941 */ /* 0x000fea0003800000 */
.L_x_2936:
        /* <DEDUP_REMOVED lines=29> */
[----:B------:R-:W-:Y:S05]  /*1240*/  @P6 RET.REL.NODEC R206 `(_ZN5flash24flash_fwd_splitkv_kernelI23Flash_fwd_kernel_traitsILi192ELi64ELi64ELi4ELb0ELb0EN7cutlass10bfloat16_tE19Flash_kernel_traitsILi192ELi64ELi64ELi4ES3_EELb0ELb1ELb0ELb0ELb0ELb0ELb1ELb1EEEvNS_16Flash_fwd_paramsE) ;  /* 0xffffedb0ce006950 */ /* 0x000fea0003c3ffff */
[----:B-1----:R-:W-:Y:S02]  /*1250*/  MOV R5, 0xff800000 ;  /* 0xff80000000057802 */ /* 0x002fe40000000f00 */
[----:B------:R-:W-:-:S03]  /*1260*/  MOV R207, 0x0 ;  /* 0x0000000000cf7802 */ /* 0x000fc60000000f00 */
[----:B------:R1:W-:Y:S01]  /*1270*/  ST.E [R2.64+0xe0], R5 ;  /* 0x0000e00502007985 */ /* 0x0003e2000c101906 */
[----:B------:R-:W-:Y:S05]  /*1280*/  RET.REL.NODEC R206 `(_ZN5flash24flash_fwd_splitkv_kernelI23Flash_fwd_kernel_traitsILi192ELi64ELi64ELi4ELb0ELb0EN7cutlass10bfloat16_tE19Flash_kernel_traitsILi192ELi64ELi64ELi4ES3_EELb0ELb1ELb0ELb0ELb0ELb0ELb1ELb1EEEvNS_16Flash_fwd_paramsE) ;  /* 0xffffed70ce007950 */ /* 0x000fea0003c3ffff */
.L_x_2921:
[----:B-1----:R-:W2:Y:S04]  /*1290*/  LD.E.64 R6, [R18.64+0x160] ;  /* 0x0001600612067980 */ /* 0x002ea8000c101b00 */
[----:B------:R-:W3:Y:S01]  /*12a0*/  LD.E.64 R14, [R18.64+0x158] ;  /* 0x00015806120e7980 */ /* 0x000ee2000c101b00 */
[----:B--2---:R-:W-:-:S04]  /*12b0*/  ISETP.NE.U32.AND P1, PT, R6, RZ, PT ;  /* 0x000000ff0600720c */ /* 0x004fc80003f25070 */
[----:B------:R-:W-:-:S13]  /*12c0*/  ISETP.NE.AND.EX P1, PT, R7, RZ, PT, P1 ;  /* 0x000000ff0700720c */ /* 0x000fda0003f25310 */
[----:B------:R-:W2:Y:S01]  /*12d0*/  @P1 LD.E.64 R8, [R18.64+0x168] ;  /* 0x0001680612081980 */ /* 0x000ea2000c101b00 */
[----:B---3--:R-:W-:Y:S01]  /*12e0*/  ISETP.NE.U32.AND P0, PT, R14, RZ, PT ;  /* 0x000000ff0e00720c */ /* 0x008fe20003f05070 */
        /* <DEDUP_REMOVED lines=17> */
[----:B------:R-:W3:Y:S01]  /*1400*/  LD.E R4, [R18.64+0x68] ;  /* 0x0000680612047980 */ /* 0x000ee2000c101900 */
[----:B------:R-:W-:-:S03]  /*1410*/  LEA R5, R133, 0xffffffc0, 0x6 ;  /* 0xffffffc085057811 */ /* 0x000fc600078e30ff */
[----:B------:R-:W4:Y:S01]  /*1420*/  LD.E.64 R16, [R18.64+0x20] ;  /* 0x0000200612107980 */ /* 0x000f22000c101b00 */
[----:B------:R-:W-:-:S03]  /*1430*/  IABS R2, R5 ;  /* 0x0000000500027213 */ /* 0x000fc60000000000 */
[----:B------:R-:W3:Y:S04]  /*1440*/  LD.E.64 R64, [R18.64+0x38] ;  /* 0x0000380612407980 */ /* 0x000ee8000c101b00 */
[----:B------:R-:W3:Y:S04]  /*1450*/  LD.E.64 R14, [R18.64+0x50] ;  /* 0x00005006120e7980 */ /* 0x000ee8000c101b00 */
[----:B------:R1:W5:Y:S04]  /*1460*/  LD.E.64 R26, [R18.64+0x58] ;  /* 0x00005806121a7980 */ /* 0x000368000c101b00 */
[----:B------:R1:W5:Y:S01]  /*1470*/  LD.E.64 R66, [R18.64+0x40] ;  /* 0x0000400612427980 */ /* 0x000362000c101b00 */
[----:B--2---:R-:W-:-:S04]  /*1480*/  IABS R3, R6 ;  /* 0x0000000600037213 */ /* 0x004fc80000000000 */
[----:B-----5:R-:W2:Y:S08]  /*1490*/  I2F.RP R10, R3 ;  /* 0x00000003000a7306 */ /* 0x020eb00000209400 */
        /* <DEDUP_REMOVED lines=8> */
[----:B------:R-:W-:Y:S01]  /*1520*/  IADD3 R0, RZ, -R0, RZ ;  /* 0x80000000ff007210 */ /* 0x000fe20007ffe0ff */
[----:B------:R-:W2:Y:S04]  /*1530*/  LD.E.64 R8, [R18.64+0x28] ;  /* 0x0000280612087980 */ /* 0x000ea8000c101b00 */
        /* <DEDUP_REMOVED lines=14> */
[----:B---3--:R-:W-:-:S04]  /*1620*/  IABS R7, R4 ;  /* 0x0000000400077213 */ /* 0x008fc80000000000 */
[----:B------:R-:W3:Y:S08]  /*1630*/  I2F.RP R13, R7 ;  /* 0x00000007000d7306 */ /* 0x000ef00000209400 */
[----:B---3--:R-:W3:Y:S02]  /*1640*/  MUFU.RCP R12, R13 ;  /* 0x0000000d000c7308 */ /* 0x008ee40000001000 */
[----:B---3--:R-:W-:-:S06]  /*1650*/  IADD3 R12, R12, 0xffffffe, RZ ;  /* 0x0ffffffe0c0c7810 */ /* 0x008fcc0007ffe0ff */
[----:B------:R-:W3:Y:S01]  /*1660*/  F2I.FTZ.U32.TRUNC.NTZ R23, R12 ;  /* 0x0000000c00177305 */ /* 0x000ee2000021f000 */
[----:B------:R-:W-:Y:S01]  /*1670*/  IMAD.MOV.U32 R22, RZ, RZ, RZ ;  /* 0x000000ffff167224 */ /* 0x000fe200078e00ff */
[----:B-1----:R-:W-:Y:S02]  /*1680*/  IABS R3, R207 ;  /* 0x000000cf00037213 */ /* 0x002fe40000000000 */
[----:B---3--:R-:W-:-:S05]  /*1690*/  IADD3 R0, RZ, -R23, RZ ;  /* 0x80000017ff007210 */ /* 0x008fca0007ffe0ff */
        /* <DEDUP_REMOVED lines=15> */
[----:B------:R-:W-:Y:S01]  /*1790*/  IMAD R7, R65, R6, RZ ;  /* 0x0000000641077224 */ /* 0x000fe200078e02ff */
[----:B------:R-:W-:Y:S02]  /*17a0*/  SHF.R.S32.HI R29, RZ, 0x1f, R6 ;  /* 0x0000001fff1d7819 */ /* 0x000fe40000011406 */
[----:B------:R-:W-:-:S03]  /*17b0*/  @P2 IADD3 R13, R13, 0x1, RZ ;  /* 0x000000010d0d2810 */ /* 0x000fc60007ffe0ff */
[----:B------:R-:W-:Y:S02]  /*17c0*/  IMAD R7, R64, R29, R7 ;  /* 0x0000001d40077224 */ /* 0x000fe400078e0207 */
[----:B------:R-:W-:Y:S02]  /*17d0*/  @!P0 IMAD.MOV R13, RZ, RZ, -R13 ;  /* 0x000000ffff0d8224 */ /* 0x000fe400078e0a0d */
[----:B------:R-:W-:-:S04]  /*17e0*/  @!P1 LOP3.LUT R13, RZ, R4, RZ, 0x33, !PT ;  /* 0x00000004ff0d9212 */ /* 0x000fc800078e33ff */
[----:B------:R-:W-:Y:S02]  /*17f0*/  SHF.R.S32.HI R12, RZ, 0x1f, R13 ;  /* 0x0000001fff0c7819 */ /* 0x000fe4000001140d */
[----:B--2---:R-:W-:Y:S01]  /*1800*/  SHF.R.S32.HI R0, RZ, 0x1f, R2 ;  /* 0x0000001fff007819 */ /* 0x004fe20000011402 */
[-C--:B----4-:R-:W-:Y:S02]  /*1810*/  IMAD R3, R17, R2.reuse, RZ ;  /* 0x0000000211037224 */ /* 0x090fe400078e02ff */
[----:B------:R-:W-:-:S04]  /*1820*/  IMAD.WIDE.U32 R10, R16, R2, RZ ;  /* 0x00000002100a7225 */ /* 0x000fc800078e00ff */
[----:B------:R-:W-:-:S05]  /*1830*/  IMAD R3, R16, R0, R3 ;  /* 0x0000000010037224 */ /* 0x000fca00078e0203 */
[----:B------:R-:W-:-:S05]  /*1840*/  IADD3 R11, R11, R3, RZ ;  /* 0x000000030b0b7210 */ /* 0x000fca0007ffe0ff */
[----:B------:R-:W-:-:S05]  /*1850*/  IMAD.WIDE.U32 R10, R6, R64, R10 ;  /* 0x00000040060a7225 */ /* 0x000fca00078e000a */
[----:B------:R-:W-:Y:S01]  /*1860*/  IADD3 R11, R11, R7, RZ ;  /* 0x000000070b0b7210 */ /* 0x000fe20007ffe0ff */
[----:B------:R-:W-:Y:S02]  /*1870*/  IMAD R7, R15, R13, RZ ;  /* 0x0000000d0f077224 */ /* 0x000fe400078e02ff */
[----:B------:R-:W-:Y:S02]  /*1880*/  IMAD R3, R9, R2, RZ ;  /* 0x0000000209037224 */ /* 0x000fe400078e02ff */
        /* <DEDUP_REMOVED lines=9> */
.L_x_2939:
[----:B-1----:R-:W2:Y:S01]  /*1920*/  LD.E R4, [R18.64+0x68] ;  /* 0x0000680612047980 */ /* 0x002ea2000c101900 */
[----:B------:R-:W-:-:S03]  /*1930*/  ISETP.NE.AND P3, PT, R12, -0x1, PT ;  /* 0xffffffff0c00780c */ /* 0x000fc60003f65270 */
[----:B------:R-:W3:Y:S04]  /*1940*/  LD.E.64 R64, [R18.64+0x38] ;  /* 0x0000380612407980 */ /* 0x000ee8000c101b00 */
[----:B------:R-:W4:Y:S04]  /*1950*/  LD.E.64 R66, [R18.64+0x40] ;  /* 0x0000400612427980 */ /* 0x000f28000c101b00 */
        /* <DEDUP_REMOVED lines=19> */
[-C--:B---3--:R-:W-:Y:S01]  /*1a90*/  @!P3 IMAD R5, R65, R11.reuse, RZ ;  /* 0x0000000b4105b224 */ /* 0x088fe200078e02ff */
[----:B------:R-:W-:Y:S01]  /*1aa0*/  @!P3 SHF.R.S32.HI R6, RZ, 0x1f, R11 ;  /* 0x0000001fff06b819 */ /* 0x000fe2000001140b */
[----:B------:R-:W-:-:S04]  /*1ab0*/  @!P3 IMAD.WIDE.U32 R24, R64, R11, RZ ;  /* 0x0000000b4018b225 */ /* 0x000fc800078e00ff */
[----:B------:R-:W-:Y:S01]  /*1ac0*/  @!P3 IMAD R5, R6, R64, R5 ;  /* 0x000000400605b224 */ /* 0x000fe200078e0205 */
[----:B-----5:R-:W-:Y:S01]  /*1ad0*/  @!P3 SHF.R.S32.HI R6, RZ, 0x1f, R10 ;  /* 0x0000001fff06b819 */ /* 0x020fe2000001140a */
[----:B------:R-:W-:-:S04]  /*1ae0*/  @P3 IMAD.IADD R7, R11, 0x1, R12 ;  /* 0x000000010b073824 */ /* 0x000fc800078e020c */
[----:B------:R-:W-:Y:S02]  /*1af0*/  @!P0 IADD3 R0, R0, -R3, RZ ;  /* 0x8000000300008210 */ /* 0x000fe40007ffe0ff */
[----:B------:R-:W-:Y:S01]  /*1b00*/  @!P3 IADD3 R25, R25, R5, RZ ;  /* 0x000000051919b210 */ /* 0x000fe20007ffe0ff */
[----:B------:R-:W-:Y:S01]  /*1b10*/  @!P3 IMAD R5, R23, R10, RZ ;  /* 0x0000000a1705b224 */ /* 0x000fe200078e02ff */
[----:B------:R-:W-:Y:S01]  /*1b20*/  ISETP.GE.U32.AND P2, PT, R0, R3, PT ;  /* 0x000000030000720c */ /* 0x000fe20003f46070 */
[-C--:B------:R-:W-:Y:S01]  /*1b30*/  @P3 IMAD R9, R65, R7.reuse, RZ ;  /* 0x0000000741093224 */ /* 0x080fe200078e02ff */
[----:B------:R-:W-:Y:S01]  /*1b40*/  LOP3.LUT R0, R207, R4, RZ, 0x3c, !PT ;  /* 0x00000004cf007212 */ /* 0x000fe200078e3cff */
[----:B------:R-:W-:-:S04]  /*1b50*/  @P3 IMAD.WIDE.U32 R28, R64, R7, RZ ;  /* 0x00000007401c3225 */ /* 0x000fc800078e00ff */
[C---:B------:R-:W-:Y:S02]  /*1b60*/  @!P3 IMAD R5, R22.reuse, R6, R5 ;  /* 0x000000061605b224 */ /* 0x040fe400078e0205 */
[----:B------:R-:W-:Y:S01]  /*1b70*/  @!P3 IMAD.WIDE.U32 R22, R22, R10, R24 ;  /* 0x0000000a1616b225 */ /* 0x000fe200078e0018 */
[----:B------:R-:W-:Y:S02]  /*1b80*/  ISETP.GE.AND P1, PT, R0, RZ, PT ;  /* 0x000000ff0000720c */ /* 0x000fe40003f26270 */
[----:B------:R-:W-:Y:S01]  /*1b90*/  @!P0 IADD3 R2, R2, 0x1, RZ ;  /* 0x0000000102028810 */ /* 0x000fe20007ffe0ff */
[----:B------:R-:W-:Y:S01]  /*1ba0*/  @P3 IMAD.IADD R9, R29, 0x1, R9 ;  /* 0x000000011d093824 */ /* 0x000fe200078e0209 */
[----:B------:R-:W-:Y:S01]  /*1bb0*/  @P3 MOV R8, R28 ;  /* 0x0000001c00083202 */ /* 0x000fe20000000f00 */
[----:B------:R-:W-:Y:S01]  /*1bc0*/  @!P3 IMAD.IADD R9, R23, 0x1, R5 ;  /* 0x000000011709b824 */ /* 0x000fe200078e0205 */
[----:B------:R-:W-:Y:S02]  /*1bd0*/  ISETP.NE.AND P0, PT, R4, RZ, PT ;  /* 0x000000ff0400720c */ /* 0x000fe40003f05270 */
[----:B------:R-:W-:-:S02]  /*1be0*/  LEA R5, R133, 0xffffffc0, 0x6 ;  /* 0xffffffc085057811 */ /* 0x000fc400078e30ff */
[----:B------:R-:W-:Y:S01]  /*1bf0*/  @!P3 MOV R8, R22 ;  /* 0x000000160008b202 */ /* 0x000fe20000000f00 */
[----:B----4-:R-:W-:Y:S01]  /*1c00*/  @!P3 IMAD R6, R67, R11, RZ ;  /* 0x0000000b4306b224 */ /* 0x010fe200078e02ff */
[----:B------:R-:W-:Y:S02]  /*1c10*/  @!P3 SHF.R.S32.HI R3, RZ, 0x1f, R11 ;  /* 0x0000001fff03b819 */ /* 0x000fe4000001140b */
[----:B------:R-:W-:Y:S01]  /*1c20*/  @P2 IADD3 R2, R2, 0x1, RZ ;  /* 0x0000000102022810 */ /* 0x000fe20007ffe0ff */
[-C--:B------:R-:W-:Y:S01]  /*1c30*/  IMAD R7, R65, R5.reuse, RZ ;  /* 0x0000000541077224 */ /* 0x080fe200078e02ff */
[----:B------:R-:W-:Y:S01]  /*1c40*/  SHF.R.S32.HI R29, RZ, 0x1f, R5 ;  /* 0x0000001fff1d7819 */ /* 0x000fe20000011405 */
[----:B------:R-:W-:Y:S01]  /*1c50*/  IMAD.WIDE.U32 R22, R64, R5, R8 ;  /* 0x0000000540167225 */ /* 0x000fe200078e0008 */
[----:B------:R-:W-:-:S03]  /*1c60*/  MOV R13, R2 ;  /* 0x00000002000d7202 */ /* 0x000fc60000000f00 */
[----:B------:R-:W-:Y:S02]  /*1c70*/  @!P3 IMAD R3, R3, R66, R6 ;  /* 0x000000420303b224 */ /* 0x000fe400078e0206 */
[----:B------:R-:W-:Y:S01]  /*1c80*/  @!P3 IMAD.WIDE.U32 R8, R66, R11, RZ ;  /* 0x0000000b4208b225 */ /* 0x000fe200078e00ff */
[----:B------:R-:W-:-:S03]  /*1c90*/  @P3 IADD3 R12, R11, R12, RZ ;  /* 0x0000000c0b0c3210 */ /* 0x000fc60007ffe0ff */
[----:B------:R-:W-:Y:S01]  /*1ca0*/  IMAD R7, R29, R64, R7 ;  /* 0x000000401d077224 */ /* 0x000fe200078e0207 */
[----:B------:R-:W-:Y:S01]  /*1cb0*/  @!P1 IADD3 R13, -R13, RZ, RZ ;  /* 0x000000ff0d0d9210 */ /* 0x000fe20007ffe1ff */
[----:B------:R-:W-:Y:S01]  /*1cc0*/  @!P3 IMAD.IADD R9, R9, 0x1, R3 ;  /* 0x000000010909b824 */ /* 0x000fe200078e0203 */
[----:B------:R-:W-:Y:S01]  /*1cd0*/  @!P3 SHF.R.S32.HI R3, RZ, 0x1f, R10 ;  /* 0x0000001fff03b819 */ /* 0x000fe2000001140a */
[----:B------:R-:W-:Y:S01]  /*1ce0*/  @!P3 IMAD R0, R17, R10, RZ ;  /* 0x0000000a1100b224 */ /* 0x000fe200078e02ff */
[----:B------:R-:W-:Y:S01]  /*1cf0*/  @!P0 LOP3.LUT R13, RZ, R4, RZ, 0x33, !PT ;  /* 0x00000004ff0d8212 */ /* 0x000fe200078e33ff */
[----:B------:R-:W-:Y:S01]  /*1d00*/  IMAD.MOV.U32 R6, RZ, RZ, R22 ;  /* 0x000000ffff067224 */ /* 0x000fe200078e0016 */
[----:B------:R-:W-:Y:S01]  /*1d10*/  IADD3 R7, R23, R7, RZ ;  /* 0x0000000717077210 */ /* 0x000fe20007ffe0ff */
[-C--:B------:R-:W-:Y:S02]  /*1d20*/  @P3 IMAD R11, R67, R12.reuse, RZ ;  /* 0x0000000c430b3224 */ /* 0x080fe400078e02ff */
[----:B------:R-:W-:Y:S01]  /*1d30*/  @P3 IMAD.WIDE.U32 R22, R66, R12, RZ ;  /* 0x0000000c42163225 */ /* 0x000fe200078e00ff */
[----:B------:R-:W-:-:S03]  /*1d40*/  SHF.R.S32.HI R12, RZ, 0x1f, R13 ;  /* 0x0000001fff0c7819 */ /* 0x000fc6000001140d */
[C---:B------:R-:W-:Y:S02]  /*1d50*/  @!P3 IMAD R0, R16.reuse, R3, R0 ;  /* 0x000000031000b224 */ /* 0x040fe400078e0200 */
[----:B------:R-:W-:Y:S02]  /*1d60*/  IMAD R3, R15, R13, RZ ;  /* 0x0000000d0f037224 */ /* 0x000fe400078e02ff */
[----:B------:R-:W-:Y:S01]  /*1d70*/  @!P3 IMAD.WIDE.U32 R8, R16, R10, R8 ;  /* 0x0000000a1008b225 */ /* 0x000fe200078e0008 */
[----:B------:R-:W-:-:S03]  /*1d80*/  @P3 IADD3 R11, R23, R11, RZ ;  /* 0x0000000b170b3210 */ /* 0x000fc60007ffe0ff */
[----:B------:R-:W-:Y:S01]  /*1d90*/  IMAD.WIDE.U32 R6, R14, R13, R6 ;  /* 0x0000000d0e067225 */ /* 0x000fe200078e0006 */
[----:B------:R-:W-:-:S03]  /*1da0*/  @!P3 IADD3 R11, R9, R0, RZ ;  /* 0x00000000090bb210 */ /* 0x000fc60007ffe0ff */
[----:B------:R-:W-:Y:S02]  /*1db0*/  IMAD R3, R14, R12, R3 ;  /* 0x0000000c0e037224 */ /* 0x000fe400078e0203 */
[----:B------:R-:W-:Y:S01]  /*1dc0*/  @P3 IMAD.MOV.U32 R2, RZ, RZ, R22 ;  /* 0x000000ffff023224 */ /* 0x000fe200078e0016 */
[----:B------:R-:W-:Y:S01]  /*1dd0*/  @!P3 MOV R2, R8 ;  /* 0x000000080002b202 */ /* 0x000fe20000000f00 */
[----:B------:R-:W-:Y:S01]  /*1de0*/  IMAD.MOV.U32 R0, RZ, RZ, R6 ;  /* 0x000000ffff007224 */ /* 0x000fe200078e0006 */
[----:B------:R-:W-:Y:S02]  /*1df0*/  IADD3 R7, R7, R3, RZ ;  /* 0x0000000307077210 */ /* 0x000fe40007ffe0ff */
[----:B------:R-:W-:Y:S02]  /*1e00*/  MOV R6, R5 ;  /* 0x0000000500067202 */ /* 0x000fe40000000f00 */
.L_x_2940:
[----:B-1----:R-:W-:Y:S05]  /*1e10*/  BSYNC B0 ;  /* 0x0000000000007941 */ /* 0x002fea0003800000 */
.L_x_2938:
        /* <DEDUP_REMOVED lines=11> */
[----:B------:R-:W-:Y:S02]  /*1ed0*/  LOP3.LUT R3, R162, 0xfffffff8, RZ, 0xc0, !PT ;  /* 0xfffffff8a2037812 */ /* 0x000fe400078ec0ff */
[----:B------:R-:W-:-:S03]  /*1ee0*/  LEA.HI R4, R9, R72, RZ, 0x4 ;  /* 0x0000004809047211 */ /* 0x000fc600078f20ff */
[----:B------:R-:W-:Y:S01]  /*1ef0*/  IMAD.IADD R70, R72, 0x1, -R3 ;  /* 0x0000000148467824 */ /* 0x000fe200078e0a03 */
[----:B------:R-:W-:-:S03]  /*1f00*/  LOP3.LUT R3, R4, 0xfffffff0, RZ, 0xc0, !PT ;  /* 0xfffffff004037812 */ /* 0x000fc600078ec0ff */
[----:B------:R-:W-:Y:S01]  /*1f10*/  IMAD.SHL.U32 R14, R70, 0x8, RZ ;  /* 0x00000008460e7824 */ /* 0x000fe200078e00ff */
[----:B------:R-:W-:Y:S01]  /*1f20*/  SHF.R.S32.HI R162, RZ, 0x3, R162 ;  /* 0x00000003ffa27819 */ /* 0x000fe200000114a2 */
[----:B------:R-:W-:-:S03]  /*1f30*/  IMAD.IADD R8, R72, 0x1, -R3 ;  /* 0x0000000148087824 */ /* 0x000fc600078e0a03 */
[----:B-1----:R-:W-:Y:S02]  /*1f40*/  IADD3 R30, P0, R14, R2, RZ ;  /* 0x000000020e1e7210 */ /* 0x002fe40007f1e0ff */
[----:B------:R-:W-:Y:S01]  /*1f50*/  SHF.R.S32.HI R15, RZ, 0x1f, R14 ;  /* 0x0000001fff0f7819 */ /* 0x000fe2000001140e */
[----:B------:R-:W-:-:S04]  /*1f60*/  IMAD.SHL.U32 R3, R162, 0x40, RZ ;  /* 0x00000040a2037824 */ /* 0x000fc800078e00ff */
[----:B------:R-:W-:Y:S01]  /*1f70*/  IMAD.X R31, R15, 0x1, R11, P0 ;  /* 0x000000010f1f7824 */ /* 0x000fe200000e060b */
[----:B------:R-:W-:Y:S02]  /*1f80*/  SHF.R.S32.HI R11, RZ, 0x1f, R8 ;  /* 0x0000001fff0b7819 */ /* 0x000fe40000011408 */
[----:B------:R-:W-:Y:S02]  /*1f90*/  LOP3.LUT R3, R3, 0x1c0, RZ, 0xc0, !PT ;  /* 0x000001c003037812 */ /* 0x000fe400078ec0ff */
[----:B------:R-:W-:Y:S01]  /*1fa0*/  SHF.R.S32.HI R71, RZ, 0x4, R4 ;  /* 0x00000004ff477819 */ /* 0x000fe20000011404 */
[----:B------:R-:W-:Y:S01]  /*1fb0*/  IMAD R2, R29, R66, RZ ;  /* 0x000000421d027224 */ /* 0x000fe200078e02ff */
[----:B------:R-:W-:Y:S02]  /*1fc0*/  LEA.HI R10, R11, R8, RZ, 0x3 ;  /* 0x000000080b0a7211 */ /* 0x000fe400078f18ff */
[----:B------:R-:W-:Y:S02]  /*1fd0*/  LOP3.LUT R29, R3, 0x38, R14, 0xf8, !PT ;  /* 0x00000038031d7812 */ /* 0x000fe400078ef80e */
[----:B------:R-:W-:-:S02]  /*1fe0*/  SHF.R.U32.HI R154, RZ, 0x3, R3 ;  /* 0x00000003ff9a7819 */ /* 0x000fc40000011603 */
[----:B------:R-:W-:Y:S02]  /*1ff0*/  LEA.HI R3, R4, R71, RZ, 0x1 ;  /* 0x0000004704037211 */ /* 0x000fe400078f08ff */
[----:B------:R-:W-:Y:S01]  /*2000*/  LOP3.LUT R11, R10, 0xfffffff8, RZ, 0xc0, !PT ;  /* 0xfffffff80a0b7812 */ /* 0x000fe200078ec0ff */
[C---:B------:R-:W-:Y:S01]  /*2010*/  IMAD R2, R6.reuse, R67, R2 ;  /* 0x0000004306027224 */ /* 0x040fe200078e0202 */
        /* <DEDUP_REMOVED lines=15> */
[----:B------:R-:W-:Y:S01]  /*2110*/  LOP3.LUT R11, R6, 0x8, R11, 0xf8, !PT ;  /* 0x00000008060b7812 */ /* 0x000fe200078ef80b */
[----:B------:R-:W-:Y:S01]  /*2120*/  IMAD.MOV.U32 R28, RZ, RZ, R30 ;  /* 0x000000ffff1c7224 */ /* 0x000fe200078e001e */
[----:B------:R-:W-:-:S04]  /*2130*/  SHF.R.U32.HI R6, RZ, 0x3, R6 ;  /* 0x00000003ff067819 */ /* 0x000fc80000011606 */
[----:B------:R-:W-:Y:S01]  /*2140*/  LOP3.LUT R6, R11, R6, RZ, 0x3c, !PT ;  /* 0x000000060b067212 */ /* 0x000fe200078e3cff */
[----:B------:R-:W-:-:S04]  /*2150*/  IMAD.WIDE.U32 R26, R13, R26, R28 ;  /* 0x0000001a0d1a7225 */ /* 0x000fc800078e001c */
[----:B------:R-:W-:Y:S02]  /*2160*/  IMAD.IADD R27, R27, 0x1, R2 ;  /* 0x000000011b1b7824 */ /* 0x000fe400078e0202 */
[----:B------:R-:W-:Y:S01]  /*2170*/  IMAD.SHL.U32 R55, R10, 0x40, RZ ;  /* 0x000000400a377824 */ /* 0x000fe200078e00ff */
[----:B------:R-:W-:Y:S01]  /*2180*/  IADD3 R10, R14, 0x80, RZ ;  /* 0x000000800e0a7810 */ /* 0x000fe20007ffe0ff */
[----:B------:R-:W-:Y:S01]  /*2190*/  IMAD R165, R67, R162, RZ ;  /* 0x000000a243a57224 */ /* 0x000fe200078e02ff */
[----:B------:R-:W-:Y:S01]  /*21a0*/  SHF.R.S32.HI R163, RZ, 0x1f, R162 ;  /* 0x0000001fffa37819 */ /* 0x000fe200000114a2 */
[----:B------:R-:W-:-:S04]  /*21b0*/  IMAD.WIDE.U32 R26, R162, R66, R26 ;  /* 0x00000042a21a7225 */ /* 0x000fc800078e001a */
[----:B------:R-:W-:-:S04]  /*21c0*/  IMAD R165, R163, R66, R165 ;  /* 0x00000042a3a57224 */ /* 0x000fc800078e02a5 */
[----:B------:R-:W-:Y:S02]  /*21d0*/  IMAD.IADD R165, R27, 0x1, R165 ;  /* 0x000000011ba57824 */ /* 0x000fe400078e02a5 */
[----:B------:R-:W-:-:S04]  /*21e0*/  IMAD.WIDE R168, R205, 0x40, R162 ;  /* 0x00000040cda87825 */ /* 0x000fc800078e02a2 */
[----:B------:R-:W-:Y:S01]  /*21f0*/  IMAD R161, R65, R162, RZ ;  /* 0x000000a241a17224 */ /* 0x000fe200078e02ff */
[----:B------:R-:W-:-:S03]  /*2200*/  LEA.HI R68, R9, R72, RZ, 0x5 ;  /* 0x0000004809447211 */ /* 0x000fc600078f28ff */
[----:B------:R-:W-:Y:S01]  /*2210*/  IMAD R161, R163, R64, R161 ;  /* 0x00000040a3a17224 */ /* 0x000fe200078e02a1 */
[----:B------:R-:W-:Y:S01]  /*2220*/  LOP3.LUT R73, R68, 0xffffffe0, RZ, 0xc0, !PT ;  /* 0xffffffe044497812 */ /* 0x000fe200078ec0ff */
[----:B------:R-:W-:Y:S01]  /*2230*/  IMAD.MOV.U32 R56, RZ, RZ, 0x10 ;  /* 0x00000010ff387424 */ /* 0x000fe200078e00ff */
[C---:B------:R-:W-:Y:S01]  /*2240*/  LOP3.LUT P3, RZ, R8.reuse, 0x4, RZ, 0xc0, !PT ;  /* 0x0000000408ff7812 */ /* 0x040fe2000786c0ff */
[----:B------:R-:W-:Y:S01]  /*2250*/  IMAD.MOV.U32 R54, RZ, RZ, 0x20 ;  /* 0x00000020ff367424 */ /* 0x000fe200078e00ff */
[----:B------:R-:W-:Y:S01]  /*2260*/  LOP3.LUT P2, RZ, R8, 0x2, RZ, 0xc0, !PT ;  /* 0x0000000208ff7812 */ /* 0x000fe2000784c0ff */
[----:B------:R-:W-:Y:S01]  /*2270*/  IMAD.SHL.U32 R200, R64, 0x10, RZ ;  /* 0x0000001040c87824 */ /* 0x000fe200078e00ff */
[----:B------:R-:W-:Y:S01]  /*2280*/  LOP3.LUT R55, R6, 0xfffffe00, R55, 0xf8, !PT ;  /* 0xfffffe0006377812 */ /* 0x000fe200078ef837 */
[----:B------:R-:W-:Y:S01]  /*2290*/  IMAD.SHL.U32 R198, R66, 0x10, RZ ;  /* 0x0000001042c67824 */ /* 0x000fe200078e00ff */
[----:B------:R-:W-:Y:S01]  /*22a0*/  SHF.L.U64.HI R201, R64, 0x4, R65 ;  /* 0x0000000440c97819 */ /* 0x000fe20000010241 */
[----:B------:R-:W-:Y:S01]  /*22b0*/  IMAD.IADD R73, R72, 0x1, -R73 ;  /* 0x0000000148497824 */ /* 0x000fe200078e0a49 */
[----:B------:R-:W-:Y:S01]  /*22c0*/  SHF.L.U64.HI R199, R66, 0x4, R67 ;  /* 0x0000000442c77819 */ /* 0x000fe20000010243 */
[----:B------:R-:W-:Y:S01]  /*22d0*/  IMAD.SHL.U32 R77, R70, 0x4, RZ ;  /* 0x00000004464d7824 */ /* 0x000fe200078e00ff */
[----:B------:R-:W-:-:S02]  /*22e0*/  SHF.R.S32.HI R68, RZ, 0x5, R68 ;  /* 0x00000005ff447819 */ /* 0x000fc40000011444 */
[----:B------:R-:W-:Y:S02]  /*22f0*/  SEL R56, R56, 0xfffffff0, !P2 ;  /* 0xfffffff038387807 */ /* 0x000fe40005000000 */
        /* <DEDUP_REMOVED lines=12> */
[----:B------:R-:W-:-:S03]  /*23c0*/  SHF.R.S32.HI R3, RZ, 0x1f, R207 ;  /* 0x0000001fff037819 */ /* 0x000fc600000114cf */
[----:B------:R-:W-:Y:S01]  /*23d0*/  IMAD.X R25, R15, 0x1, R11, P0 ;  /* 0x000000010f197824 */ /* 0x000fe200000e060b */
[----:B------:R-:W-:Y:S01]  /*23e0*/  IADD3 R11, R14, 0x40, RZ ;  /* 0x000000400e0b7810 */ /* 0x000fe20007ffe0ff */
[----:B------:R-:W-:-:S03]  /*23f0*/  IMAD R2, R22, R3, R2 ;  /* 0x0000000316027224 */ /* 0x000fc600078e0202 */
[-C--:B----4-:R-:W-:Y:S01]  /*2400*/  ISETP.GE.AND P0, PT, R11, R79.reuse, PT ;  /* 0x0000004f0b00720c */ /* 0x090fe20003f06270 */
[----:B------:R-:W-:Y:S01]  /*2410*/  IMAD.WIDE.U32 R22, R207, R22, R24 ;  /* 0x00000016cf167225 */ /* 0x000fe200078e0018 */
[-C--:B------:R-:W-:Y:S02]  /*2420*/  ISETP.GE.AND P1, PT, R14, R79.reuse, PT ;  /* 0x0000004f0e00720c */ /* 0x080fe40003f26270 */
[----:B------:R-:W-:Y:S01]  /*2430*/  SEL R3, RZ, 0xffffffff, P0 ;  /* 0xffffffffff037807 */ /* 0x000fe20000000000 */
[----:B------:R-:W-:Y:S01]  /*2440*/  IMAD.IADD R23, R23, 0x1, R2 ;  /* 0x0000000117177824 */ /* 0x000fe200078e0202 */
[----:B------:R-:W-:Y:S02]  /*2450*/  SEL R2, RZ, 0x1, P1 ;  /* 0x00000001ff027807 */ /* 0x000fe40000800000 */
[----:B------:R-:W-:Y:S01]  /*2460*/  ISETP.GE.AND P1, PT, R10, R79, PT ;  /* 0x0000004f0a00720c */ /* 0x000fe20003f26270 */
[----:B------:R-:W-:-:S03]  /*2470*/  IMAD.SHL.U32 R3, R3, 0x2, RZ ;  /* 0x0000000203037824 */ /* 0x000fc600078e00ff */
[----:B------:R-:W-:Y:S02]  /*2480*/  SEL R74, RZ, 0x4, P1 ;  /* 0x00000004ff4a7807 */ /* 0x000fe40000800000 */
[----:B------:R-:W-:Y:S02]  /*2490*/  LOP3.LUT R3, R3, 0x2, R2, 0xe2, !PT ;  /* 0x0000000203037812 */ /* 0x000fe400078ee202 */
        /* <DEDUP_REMOVED lines=11> */
[----:B------:R-:W-:-:S04]  /*2550*/  IMAD.WIDE.U32 R158, R162, R64, R158 ;  /* 0x00000040a29e7225 */ /* 0x000fc800078e009e */
[----:B------:R-:W-:Y:S01]  /*2560*/  IMAD R171, R168, R173, R171 ;  /* 0x000000ada8ab7224 */ /* 0x000fe200078e02ab */
[----:B------:R-:W-:Y:S01]  /*2570*/  LEA R204, P0, R158, R166, 0x1 ;  /* 0x000000a69ecc7211 */ /* 0x000fe200078008ff */
[----:B------:R-:W-:Y:S02]  /*2580*/  IMAD.IADD R161, R159, 0x1, R161 ;  /* 0x000000019fa17824 */ /* 0x000fe400078e02a1 */
[----:B------:R-:W-:-:S03]  /*2590*/  IMAD.WIDE.U32 R168, R168, R172, R22 ;  /* 0x000000aca8a87225 */ /* 0x000fc600078e0016 */
[----:B------:R-:W-:Y:S01]  /*25a0*/  LEA.HI.X R203, R158, R167, R161, 0x1, P0 ;  /* 0x000000a79ecb7211 */ /* 0x000fe200000f0ca1 */
[----:B------:R-:W-:Y:S02]  /*25b0*/  @!P4 IMAD.MOV.U32 R20, RZ, RZ, RZ ;  /* 0x000000ffff14c224 */ /* 0x000fe400078e00ff */
        /* <DEDUP_REMOVED lines=154> */
.L_x_3035:
        /* <DEDUP_REMOVED lines=18> */
.L_x_2943:
[----:B------:R-:W-:Y:S05]  /*3080*/  BSYNC B0 ;  /* 0x0000000000007941 */ /* 0x000fea0003800000 */
.L_x_2942:
        /* <DEDUP_REMOVED lines=18> */
.L_x_2945:
[----:B------:R-:W-:Y:S05]  /*31b0*/  BSYNC B0 ;  /* 0x0000000000007941 */ /* 0x000fea0003800000 */
.L_x_2944:
        /* <DEDUP_REMOVED lines=18> */
.L_x_2947:
[----:B------:R-:W-:Y:S05]  /*32e0*/  BSYNC B0 ;  /* 0x0000000000007941 */ /* 0x000fea0003800000 */
.L_x_2946:
        /* <DEDUP_REMOVED lines=18> */
.L_x_2949:
[----:B------:R-:W-:Y:S05]  /*3410*/  BSYNC B0 ;  /* 0x0000000000007941 */ /* 0x000fea0003800000 */
.L_x_2948:
        /* <DEDUP_REMOVED lines=65> */
.L_x_2956:
[----:B------:R-:W-:Y:S05]  /*3830*/  BSYNC B0 ;  /* 0x0000000000007941 */ /* 0x000fea0003800000 */
.L_x_2955:
        /* <DEDUP_REMOVED lines=50> */
.L_x_2958:
[----:B------:R-:W-:Y:S05]  /*3b60*/  BSYNC B0 ;  /* 0x0000000000007941 */ /* 0x000fea0003800000 */
.L_x_2957:
        /* <DEDUP_REMOVED lines=49> */
.L_x_2954:
[----:B------:R-:W-:Y:S05]  /*3e80*/  BSYNC B1 ;  /* 0x0000000000017941 */ /* 0x000fea0003800000 */
.L_x_2953:
        /* <DEDUP_REMOVED lines=63> */
.L_x_2962:
[----:B------:R-:W-:Y:S05]  /*4280*/  BSYNC B0 ;  /* 0x0000000000007941 */ /* 0x000fea0003800000 */
.L_x_2961:
        /* <DEDUP_REMOVED lines=53> */
.L_x_2964:
[----:B------:R-:W-:Y:S05]  /*45e0*/  BSYNC B0 ;  /* 0x0000000000007941 */ /* 0x000fea0003800000 */
.L_x_2963:
        /* <DEDUP_REMOVED lines=52> */
.L_x_2960:
[----:B------:R-:W-:Y:S05]  /*4930*/  BSYNC B1 ;  /* 0x0000000000017941 */ /* 0x000fea0003800000 */
.L_x_2959:
        /* <DEDUP_REMOVED lines=63> */
.L_x_2968:
[----:B------:R-:W-:Y:S05]  /*4d30*/  BSYNC B0 ;  /* 0x0000000000007941 */ /* 0x000fea0003800000 */
.L_x_2967:
        /* <DEDUP_REMOVED lines=53> */
.L_x_2970:
[----:B------:R-:W-:Y:S05]  /*5090*/  BSYNC B0 ;  /* 0x0000000000007941 */ /* 0x000fea0003800000 */
.L_x_2969:
        /* <DEDUP_REMOVED lines=52> */
.L_x_2966:
[----:B------:R-:W-:Y:S05]  /*53e0*/  BSYNC B1 ;  /* 0x0000000000017941 */ /* 0x000fea0003800000 */
.L_x_2965:
        /* <DEDUP_REMOVED lines=65> */
.L_x_2974:
[----:B------:R-:W-:Y:S05]  /*5800*/  BSYNC B0 ;  /* 0x0000000000007941 */ /* 0x000fea0003800000 */
.L_x_2973:
        /* <DEDUP_REMOVED lines=53> */
.L_x_2976:
[----:B------:R-:W-:Y:S05]  /*5b60*/  BSYNC B0 ;  /* 0x0000000000007941 */ /* 0x000fea0003800000 */
.L_x_2975:
        /* <DEDUP_REMOVED lines=52> */
.L_x_2972:
[----:B------:R-:W-:Y:S05]  /*5eb0*/  BSYNC B1 ;  /* 0x0000000000017941 */ /* 0x000fea0003800000 */
.L_x_2971:
[----:B------:R-:W2:Y:S02]  /*5ec0*/  LD.E R3, [R18.64+0xd0] ;  /* 0x0000d00612037980 */ /* 0x000ea4000c101900 */
[----:B--2---:R-:W-:Y:S05]  /*5ed0*/  IMAD.U32 R3, R3, -0x20, RZ ;  /* 0xffffffe003037824 */ /* 0x004fea00078e00ff */
[C---:B------:R-:W-:Y:S02]  /*5ee0*/  LEA R16, P1, R3.reuse, R16, 0x1 ;  /* 0x0000001003107211 */ /* 0x040fe400078208ff */
[C---:B------:R-:W-:Y:S02]  /*5ef0*/  LEA R58, P0, R3.reuse, R58, 0x1 ;  /* 0x0000003a033a7211 */ /* 0x040fe400078008ff */
[C---:B------:R-:W-:Y:S02]  /*5f00*/  LEA.HI.X.SX32 R17, R3.reuse, R17, 0x1, P1 ;  /* 0x0000001103117211 */ /* 0x040fe400008f0eff */
[----:B------:R-:W-:Y:S01]  /*5f10*/  LEA.HI.X.SX32 R59, R3, R59, 0x1, P0 ;  /* 0x0000003b033b7211 */ /* 0x000fe200000f0eff */
[----:B------:R-:W-:-:S05]  /*5f20*/  BRA `(.L_x_2977) ;  /* 0x00004ec000007947 */ /* 0x000fca0003800000 */
.L_x_2952:
        /* <DEDUP_REMOVED lines=89> */
.L_x_2983:
[----:B------:R-:W-:Y:S05]  /*64c0*/  BSYNC B0 ;  /* 0x0000000000007941 */ /* 0x000fea0003800000 */
.L_x_2982:
[----:B-----5:R2:W-:Y:S02]  /*64d0*/  ST.E.128 [R126.64], R48 ;  /* 0x000000307e007985 */ /* 0x0205e4000c101d06 */
.L_x_2981:
[----:B------:R-:W-:Y:S05]  /*64e0*/  BSYNC B1 ;  /* 0x0000000000017941 */ /* 0x000fea0003800000 */
.L_x_2980:
        /* <DEDUP_REMOVED lines=87> */
.L_x_2987:
[----:B------:R-:W-:Y:S05]  /*6a60*/  BSYNC B0 ;  /* 0x0000000000007941 */ /* 0x000fea0003800000 */
.L_x_2986:
[----:B-----5:R3:W-:Y:S02]  /*6a70*/  ST.E.128 [R126.64+0x80], R48 ;  /* 0x000080307e007985 */ /* 0x0207e4000c101d06 */
.L_x_2985:
[----:B------:R-:W-:Y:S05]  /*6a80*/  BSYNC B1 ;  /* 0x0000000000017941 */ /* 0x000fea0003800000 */
.L_x_2984:
        /* <DEDUP_REMOVED lines=86> */
.L_x_2989:
[----:B------:R-:W-:Y:S05]  /*6ff0*/  BSYNC B0 ;  /* 0x0000000000007941 */ /* 0x000fea0003800000 */
.L_x_2988:
[----:B-----5:R3:W-:Y:S02]  /*7000*/  ST.E.128 [R126.64+0x100], R48 ;  /* 0x000100307e007985 */ /* 0x0207e4000c101d06 */
.L_x_2979:
[----:B------:R-:W-:Y:S05]  /*7010*/  BSYNC B2 ;  /* 0x0000000000027941 */ /* 0x000fea0003800000 */
.L_x_2978:
        /* <DEDUP_REMOVED lines=97> */
.L_x_2995:
[----:B------:R-:W-:Y:S05]  /*7630*/  BSYNC B0 ;  /* 0x0000000000007941 */ /* 0x000fea0003800000 */
.L_x_2994:
[C---:B------:R-:W-:Y:S04]  /*7640*/  LEA R2, P0, R200.reuse, R126, 0x1 ;  /* 0x0000007ec8027211 */ /* 0x040fe800078008ff */
[----:B------:R-:W-:Y:S05]  /*7650*/  LEA.HI.X R3, R200, R127, R201, 0x1, P0 ;  /* 0x0000007fc8037211 */ /* 0x000fea00000f0cc9 */
[----:B-----5:R3:W-:Y:S04]  /*7660*/  ST.E.128 [R2.64], R48 ;  /* 0x0000003002007985 */ /* 0x0207e8000c101d06 */
.L_x_2993:
[----:B------:R-:W-:Y:S05]  /*7670*/  BSYNC B1 ;  /* 0x0000000000017941 */ /* 0x000fea0003800000 */
.L_x_2992:
        /* <DEDUP_REMOVED lines=92> */
.L_x_2999:
[----:B------:R-:W-:Y:S05]  /*7c40*/  BSYNC B0 ;  /* 0x0000000000007941 */ /* 0x000fea0003800000 */
.L_x_2998:
[C---:B------:R-:W-:Y:S04]  /*7c50*/  LEA R2, P0, R93.reuse, R126, 0x1 ;  /* 0x0000007e5d027211 */ /* 0x040fe800078008ff */
[----:B------:R-:W-:Y:S05]  /*7c60*/  LEA.HI.X R3, R93, R127, R92, 0x1, P0 ;  /* 0x0000007f5d037211 */ /* 0x000fea00000f0c5c */
[----:B-----5:R3:W-:Y:S04]  /*7c70*/  ST.E.128 [R2.64], R48 ;  /* 0x0000003002007985 */ /* 0x0207e8000c101d06 */
.L_x_2997:
[----:B------:R-:W-:Y:S05]  /*7c80*/  BSYNC B1 ;  /* 0x0000000000017941 */ /* 0x000fea0003800000 */
.L_x_2996:
        /* <DEDUP_REMOVED lines=91> */
.L_x_3001:
[----:B------:R-:W-:Y:S05]  /*8240*/  BSYNC B0 ;  /* 0x0000000000007941 */ /* 0x000fea0003800000 */
.L_x_3000:
[C---:B------:R-:W-:Y:S04]  /*8250*/  LEA R2, P0, R89.reuse, R126, 0x1 ;  /* 0x0000007e59027211 */ /* 0x040fe800078008ff */
[----:B------:R-:W-:Y:S05]  /*8260*/  LEA.HI.X R3, R89, R127, R88, 0x1, P0 ;  /* 0x0000007f59037211 */ /* 0x000fea00000f0c58 */
[----:B-----5:R3:W-:Y:S04]  /*8270*/  ST.E.128 [R2.64], R48 ;  /* 0x0000003002007985 */ /* 0x0207e8000c101d06 */
.L_x_2991:
[----:B------:R-:W-:Y:S05]  /*8280*/  BSYNC B2 ;  /* 0x0000000000027941 */ /* 0x000fea0003800000 */
.L_x_2990:
        /* <DEDUP_REMOVED lines=97> */
.L_x_3007:
[----:B------:R-:W-:Y:S05]  /*88a0*/  BSYNC B0 ;  /* 0x0000000000007941 */ /* 0x000fea0003800000 */
.L_x_3006:
[C---:B------:R-:W-:Y:S04]  /*88b0*/  LEA R2, P0, R94.reuse, R126, 0x1 ;  /* 0x0000007e5e027211 */ /* 0x040fe800078008ff */
[----:B------:R-:W-:Y:S05]  /*88c0*/  LEA.HI.X R3, R94, R127, R95, 0x1, P0 ;  /* 0x0000007f5e037211 */ /* 0x000fea00000f0c5f */
[----:B-----5:R3:W-:Y:S04]  /*88d0*/  ST.E.128 [R2.64], R48 ;  /* 0x0000003002007985 */ /* 0x0207e8000c101d06 */
.L_x_3005:
[----:B------:R-:W-:Y:S05]  /*88e0*/  BSYNC B1 ;  /* 0x0000000000017941 */ /* 0x000fea0003800000 */
.L_x_3004:
        /* <DEDUP_REMOVED lines=92> */
.L_x_3011:
[----:B------:R-:W-:Y:S05]  /*8eb0*/  BSYNC B0 ;  /* 0x0000000000007941 */ /* 0x000fea0003800000 */
.L_x_3010:
[C---:B------:R-:W-:Y:S04]  /*8ec0*/  LEA R2, P0, R91.reuse, R126, 0x1 ;  /* 0x0000007e5b027211 */ /* 0x040fe800078008ff */
[----:B------:R-:W-:Y:S05]  /*8ed0*/  LEA.HI.X R3, R91, R127, R90, 0x1, P0 ;  /* 0x0000007f5b037211 */ /* 0x000fea00000f0c5a */
[----:B-----5:R3:W-:Y:S04]  /*8ee0*/  ST.E.128 [R2.64], R48 ;  /* 0x0000003002007985 */ /* 0x0207e8000c101d06 */
.L_x_3009:
[----:B------:R-:W-:Y:S05]  /*8ef0*/  BSYNC B1 ;  /* 0x0000000000017941 */ /* 0x000fea0003800000 */
.L_x_3008:
        /* <DEDUP_REMOVED lines=91> */
.L_x_3013:
[----:B------:R-:W-:Y:S05]  /*94b0*/  BSYNC B0 ;  /* 0x0000000000007941 */ /* 0x000fea0003800000 */
.L_x_3012:
[C---:B------:R-:W-:Y:S04]  /*94c0*/  LEA R2, P0, R87.reuse, R126, 0x1 ;  /* 0x0000007e57027211 */ /* 0x040fe800078008ff */
[----:B------:R-:W-:Y:S05]  /*94d0*/  LEA.HI.X R3, R87, R127, R86, 0x1, P0 ;  /* 0x0000007f57037211 */ /* 0x000fea00000f0c56 */
[----:B-----5:R3:W-:Y:S04]  /*94e0*/  ST.E.128 [R2.64], R48 ;  /* 0x0000003002007985 */ /* 0x0207e8000c101d06 */
.L_x_3003:
[----:B------:R-:W-:Y:S05]  /*94f0*/  BSYNC B2 ;  /* 0x0000000000027941 */ /* 0x000fea0003800000 */
.L_x_3002:
        /* <DEDUP_REMOVED lines=98> */
.L_x_3019:
[----:B------:R-:W-:Y:S05]  /*9b20*/  BSYNC B0 ;  /* 0x0000000000007941 */ /* 0x000fea0003800000 */
.L_x_3018:
[----:B------:R-:W-:Y:S02]  /*9b30*/  IMAD R0, R65, 0x60, RZ ;  /* 0x0000006041007824 */ /* 0x000fe400078e02ff */
[----:B------:R-:W-:Y:S05]  /*9b40*/  IMAD.WIDE.U32 R2, R64, 0x60, R126 ;  /* 0x0000006040027825 */ /* 0x000fea00078e007e */
[----:B------:R-:W-:Y:S05]  /*9b50*/  IADD3 R3, R3, R0, RZ ;  /* 0x0000000003037210 */ /* 0x000fea0007ffe0ff */
[----:B-----5:R3:W-:Y:S02]  /*9b60*/  ST.E.128 [R2.64], R48 ;  /* 0x0000003002007985 */ /* 0x0207e4000c101d06 */
.L_x_3017:
[----:B------:R-:W-:Y:S05]  /*9b70*/  BSYNC B1 ;  /* 0x0000000000017941 */ /* 0x000fea0003800000 */
.L_x_3016:
        /* <DEDUP_REMOVED lines=92> */
.L_x_3023:
[----:B------:R-:W-:Y:S05]  /*a140*/  BSYNC B0 ;  /* 0x0000000000007941 */ /* 0x000fea0003800000 */
.L_x_3022:
[C---:B------:R-:W-:Y:S04]  /*a150*/  LEA R2, P0, R85.reuse, R126, 0x1 ;  /* 0x0000007e55027211 */ /* 0x040fe800078008ff */
[----:B------:R-:W-:Y:S05]  /*a160*/  LEA.HI.X R3, R85, R127, R84, 0x1, P0 ;  /* 0x0000007f55037211 */ /* 0x000fea00000f0c54 */
[----:B-----5:R3:W-:Y:S04]  /*a170*/  ST.E.128 [R2.64], R48 ;  /* 0x0000003002007985 */ /* 0x0207e8000c101d06 */
.L_x_3021:
[----:B------:R-:W-:Y:S05]  /*a180*/  BSYNC B1 ;  /* 0x0000000000017941 */ /* 0x000fea0003800000 */
.L_x_3020:
        /* <DEDUP_REMOVED lines=91> */
.L_x_3025:
[----:B------:R-:W-:Y:S05]  /*a740*/  BSYNC B0 ;  /* 0x0000000000007941 */ /* 0x000fea0003800000 */
.L_x_3024:
[C---:B------:R-:W-:Y:S04]  /*a750*/  LEA R2, P0, R83.reuse, R126, 0x1 ;  /* 0x0000007e53027211 */ /* 0x040fe800078008ff */
[----:B------:R-:W-:Y:S05]  /*a760*/  LEA.HI.X R3, R83, R127, R82, 0x1, P0 ;  /* 0x0000007f53037211 */ /* 0x000fea00000f0c52 */
[----:B-----5:R3:W-:Y:S04]  /*a770*/  ST.E.128 [R2.64], R48 ;  /* 0x0000003002007985 */ /* 0x0207e8000c101d06 */
.L_x_3015:
[----:B------:R-:W-:Y:S05]  /*a780*/  BSYNC B2 ;  /* 0x0000000000027941 */ /* 0x000fea0003800000 */
.L_x_3014:
[----:B---3--:R-:W3:Y:S02]  /*a790*/  LD.E R3, [R18.64+0xd0] ;  /* 0x0000d00612037980 */ /* 0x008ee4000c101900 */
[----:B---3--:R-:W-:Y:S05]  /*a7a0*/  IMAD.U32 R3, R3, -0x20, RZ ;  /* 0xffffffe003037824 */ /* 0x008fea00078e00ff */
[C---:B------:R-:W-:Y:S02]  /*a7b0*/  LEA R124, P1, R3.reuse, R124, 0x1 ;  /* 0x0000007c037c7211 */ /* 0x040fe400078208ff */
[C---:B------:R-:W-:Y:S02]  /*a7c0*/  LEA R122, P0, R3.reuse, R122, 0x1 ;  /* 0x0000007a037a7211 */ /* 0x040fe400078008ff */
[C---:B------:R-:W-:Y:S02]  /*a7d0*/  LEA.HI.X.SX32 R125, R3.reuse, R125, 0x1, P1 ;  /* 0x0000007d037d7211 */ /* 0x040fe400008f0eff */
[----:B------:R-:W-:Y:S01]  /*a7e0*/  LEA.HI.X.SX32 R123, R3, R123, 0x1, P0 ;  /* 0x0000007b037b7211 */ /* 0x000fe200000f0eff */
[----:B------:R-:W-:-:S05]  /*a7f0*/  BRA `(.L_x_2977) ;  /* 0x000005f000007947 */ /* 0x000fca0003800000 */
.L_x_2951:
        /* <DEDUP_REMOVED lines=11> */
.L_x_3027:
[----:B------:R-:W-:Y:S05]  /*a8b0*/  BSYNC B0 ;  /* 0x0000000000007941 */ /* 0x000fea0003800000 */
.L_x_3026:
        /* <DEDUP_REMOVED lines=27> */
.L_x_3029:
[----:B------:R-:W-:Y:S05]  /*aa70*/  BSYNC B0 ;  /* 0x0000000000007941 */ /* 0x000fea0003800000 */
.L_x_3028:
        /* <DEDUP_REMOVED lines=27> */
.L_x_3031:
[----:B------:R-:W-:Y:S05]  /*ac30*/  BSYNC B0 ;  /* 0x0000000000007941 */ /* 0x000fea0003800000 */
.L_x_3030:
        /* <DEDUP_REMOVED lines=27> */
.L_x_2977:
[----:B------:R-:W-:Y:S05]  /*adf0*/  BSYNC B3 ;  /* 0x0000000000037941 */ /* 0x000fea0003800000 */
.L_x_2950:
        /* <DEDUP_REMOVED lines=89> */
.L_x_3033:
        /* <DEDUP_REMOVED lines=8> */
.L_x_3034:
[----:B------:R-:W-:Y:S05]  /*b410*/  BSYNC B0 ;  /* 0x0000000000007941 */ /* 0x000fea0003800000 */
.L_x_3032:
[----:B------:R-:W-:Y:S04]  /*b420*/  IADD3 R9, R9, -0x1, RZ ;  /* 0xffffffff09097810 */ /* 0x000fe80007ffe0ff */
[----:B------:R-:W-:Y:S11]  /*b430*/  ISETP.GT.AND P0, PT, R9, R96, PT ;  /* 0x000000600900720c */ /* 0x000ff60003f04270 */
[----:B------:R-:W-:Y:S02]  /*b440*/  @!UPT UIADD3 URZ, URZ, URZ, URZ ;  /* 0x0000003f3f3ff290 */ /* 0x000fe4000fffe03f */
[----:B------:R-:W-:-:S05]  /*b450*/  @P0 BRA `(.L_x_3035) ;  /* 0xffff7b0000000947 */ /* 0x000fca000383ffff */
.L_x_2941:
        /* <DEDUP_REMOVED lines=108> */
.L_x_3044:
[----:B------:R-:W-:Y:S05]  /*bb20*/  BSYNC B0 ;  /* 0x0000000000007941 */ /* 0x000fea0003800000 */
.L_x_3043:
[----:B-----5:R3:W-:Y:S02]  /*bb30*/  STS.128 [R212], R20 ;  /* 0x00000014d4007388 */ /* 0x0207e40000000c00 */
.L_x_3042:
[----:B------:R-:W-:Y:S05]  /*bb40*/  BSYNC B1 ;  /* 0x0000000000017941 */ /* 0x000fea0003800000 */
.L_x_3041:
        /* <DEDUP_REMOVED lines=47> */
.L_x_3048:
[----:B------:R-:W-:Y:S05]  /*be40*/  BSYNC B0 ;  /* 0x0000000000007941 */ /* 0x000fea0003800000 */
.L_x_3047:
[----:B-----5:R1:W-:Y:S02]  /*be50*/  STS.128 [R212+0x2000], R20 ;  /* 0x00200014d4007388 */ /* 0x0203e40000000c00 */
.L_x_3046:
[----:B------:R-:W-:Y:S05]  /*be60*/  BSYNC B1 ;  /* 0x0000000000017941 */ /* 0x000fea0003800000 */
.L_x_3045:
        /* <DEDUP_REMOVED lines=46> */
.L_x_3050:
[----:B------:R-:W-:Y:S05]  /*c150*/  BSYNC B0 ;  /* 0x0000000000007941 */ /* 0x000fea0003800000 */
.L_x_3049:
[----:B-----5:R3:W-:Y:S02]  /*c160*/  STS.128 [R212+0x4000], R20 ;  /* 0x00400014d4007388 */ /* 0x0207e40000000c00 */
.L_x_3040:
[----:B------:R-:W-:Y:S05]  /*c170*/  BSYNC B2 ;  /* 0x0000000000027941 */ /* 0x000fea0003800000 */
.L_x_3039:
        /* <DEDUP_REMOVED lines=61> */
.L_x_3056:
[----:B------:R-:W-:Y:S05]  /*c550*/  BSYNC B0 ;  /* 0x0000000000007941 */ /* 0x000fea0003800000 */
.L_x_3055:
[----:B-----5:R3:W-:Y:S02]  /*c560*/  STS.128 [R212+0x800], R20 ;  /* 0x00080014d4007388 */ /* 0x0207e40000000c00 */
.L_x_3054:
[----:B------:R-:W-:Y:S05]  /*c570*/  BSYNC B1 ;  /* 0x0000000000017941 */ /* 0x000fea0003800000 */
.L_x_3053:
        /* <DEDUP_REMOVED lines=48> */
.L_x_3060:
[----:B------:R-:W-:Y:S05]  /*c880*/  BSYNC B0 ;  /* 0x0000000000007941 */ /* 0x000fea0003800000 */
.L_x_3059:
[----:B-----5:R3:W-:Y:S02]  /*c890*/  STS.128 [R212+0x2800], R20 ;  /* 0x00280014d4007388 */ /* 0x0207e40000000c00 */
.L_x_3058:
[----:B------:R-:W-:Y:S05]  /*c8a0*/  BSYNC B1 ;  /* 0x0000000000017941 */ /* 0x000fea0003800000 */
.L_x_3057:
        /* <DEDUP_REMOVED lines=45> */
.L_x_3062:
[----:B------:R-:W-:Y:S05]  /*cb80*/  BSYNC B0 ;  /* 0x0000000000007941 */ /* 0x000fea0003800000 */
.L_x_3061:
[----:B-----5:R1:W-:Y:S02]  /*cb90*/  STS.128 [R212+0x4800], R44 ;  /* 0x0048002cd4007388 */ /* 0x0203e40000000c00 */
.L_x_3052:
[----:B------:R-:W-:Y:S05]  /*cba0*/  BSYNC B2 ;  /* 0x0000000000027941 */ /* 0x000fea0003800000 */
.L_x_3051:
        /* <DEDUP_REMOVED lines=61> */
.L_x_3068:
[----:B------:R-:W-:Y:S05]  /*cf80*/  BSYNC B0 ;  /* 0x0000000000007941 */ /* 0x000fea0003800000 */
.L_x_3067:
[----:B-----5:R1:W-:Y:S02]  /*cf90*/  STS.128 [R212+0x1000], R20 ;  /* 0x00100014d4007388 */ /* 0x0203e40000000c00 */
.L_x_3066:
[----:B------:R-:W-:Y:S05]  /*cfa0*/  BSYNC B1 ;  /* 0x0000000000017941 */ /* 0x000fea0003800000 */
.L_x_3065:
        /* <DEDUP_REMOVED lines=47> */
.L_x_3072:
[----:B------:R-:W-:Y:S05]  /*d2a0*/  BSYNC B0 ;  /* 0x0000000000007941 */ /* 0x000fea0003800000 */
.L_x_3071:
[----:B-----5:R3:W-:Y:S02]  /*d2b0*/  STS.128 [R212+0x3000], R20 ;  /* 0x00300014d4007388 */ /* 0x0207e40000000c00 */
.L_x_3070:
[----:B------:R-:W-:Y:S05]  /*d2c0*/  BSYNC B1 ;  /* 0x0000000000017941 */ /* 0x000fea0003800000 */
.L_x_3069:
        /* <DEDUP_REMOVED lines=46> */
.L_x_3074:
[----:B------:R-:W-:Y:S05]  /*d5b0*/  BSYNC B0 ;  /* 0x0000000000007941 */ /* 0x000fea0003800000 */
.L_x_3073:
[----:B-----5:R3:W-:Y:S02]  /*d5c0*/  STS.128 [R212+0x5000], R20 ;  /* 0x00500014d4007388 */ /* 0x0207e40000000c00 */
.L_x_3064:
[----:B------:R-:W-:Y:S05]  /*d5d0*/  BSYNC B2 ;  /* 0x0000000000027941 */ /* 0x000fea0003800000 */
.L_x_3063:
        /* <DEDUP_REMOVED lines=59> */
.L_x_3079:
[----:B------:R-:W-:Y:S05]  /*d990*/  BSYNC B0 ;  /* 0x0000000000007941 */ /* 0x000fea0003800000 */
.L_x_3078:
[----:B-----5:R3:W-:Y:S02]  /*d9a0*/  STS.128 [R212+0x1800], R20 ;  /* 0x00180014d4007388 */ /* 0x0207e40000000c00 */
.L_x_3077:
[----:B------:R-:W-:Y:S05]  /*d9b0*/  BSYNC B1 ;  /* 0x0000000000017941 */ /* 0x000fea0003800000 */
.L_x_3076:
        /* <DEDUP_REMOVED lines=18> */
[C---:B---3--:R-:W-:Y:S02]  /*dae0*/  LOP3.LUT R20, R2.reuse, 0xffff0000, RZ, 0xc0, !PT ;  /* 0xffff000002147812 */ /* 0x048fe400078ec0ff */
[----:B------:R-:W-:Y:S02]  /*daf0*/  SHF.L.U32 R2, R2, 0x10, RZ ;  /* 0x0000001002027819 */ /* 0x000fe400000006ff */
[----:B--2---:R-:W-:Y:S01]  /*db00*/  LOP3.LUT R23, R12, 0xffff0000, RZ, 0xc0, !PT ;  /* 0xffff00000c177812 */ /* 0x004fe200078ec0ff */
[----:B------:R-:W-:Y:S01]  /*db10*/  FMUL.FTZ R14, R0, R20 ;  /* 0x00000014000e7220 */ /* 0x000fe20000410000 */
[----:B------:R-:W-:-:S02]  /*db20*/  SHF.L.U32 R12, R12, 0x10, RZ ;  /* 0x000000100c0c7819 */ /* 0x000fc400000006ff */
[----:B------:R-:W-:Y:S01]  /*db30*/  LOP3.LUT R15, R3, 0xffff0000, RZ, 0xc0, !PT ;  /* 0xffff0000030f7812 */ /* 0x000fe200078ec0ff */
[-C--:B------:R-:W-:Y:S01]  /*db40*/  FMUL.FTZ R0, R0, R23.reuse ;  /* 0x0000001700007220 */ /* 0x080fe20000410000 */
[----:B------:R-:W-:Y:S01]  /*db50*/  LOP3.LUT R21, R13, 0xffff0000, RZ, 0xc0, !PT ;  /* 0xffff00000d157812 */ /* 0x000fe200078ec0ff */
[----:B------:R-:W-:Y:S01]  /*db60*/  FFMA.FTZ R14, R5, R23, -R14 ;  /* 0x00000017050e7223 */ /* 0x000fe2000001080e */
[----:B------:R-:W-:Y:S01]  /*db70*/  SHF.L.U32 R13, R13, 0x10, RZ ;  /* 0x000000100d0d7819 */ /* 0x000fe200000006ff */
[----:B------:R-:W-:Y:S02]  /*db80*/  FFMA.FTZ R5, R5, R20, R0 ;  /* 0x0000001405057223 */ /* 0x000fe40000010000 */
[----:B------:R-:W-:Y:S02]  /*db90*/  IMAD.U32 R3, R3, 0x10000, RZ ;  /* 0x0001000003037824 */ /* 0x000fe400078e00ff */
[C---:B------:R-:W-:Y:S02]  /*dba0*/  FMUL.FTZ R0, R29.reuse, R2 ;  /* 0x000000021d007220 */ /* 0x040fe40000410000 */
[----:B------:R-:W-:-:S02]  /*dbb0*/  FMUL.FTZ R29, R29, R12 ;  /* 0x0000000c1d1d7220 */ /* 0x000fc40000410000 */
[C---:B------:R-:W-:Y:S02]  /*dbc0*/  FMUL.FTZ R22, R26.reuse, R15 ;  /* 0x0000000f1a167220 */ /* 0x040fe40000410000 */
[----:B------:R-:W-:Y:S02]  /*dbd0*/  FMUL.FTZ R26, R26, R21 ;  /* 0x000000151a1a7220 */ /* 0x000fe40000410000 */
[C---:B------:R-:W-:Y:S02]  /*dbe0*/  FMUL.FTZ R20, R30.reuse, R3 ;  /* 0x000000031e147220 */ /* 0x040fe40000410000 */
[----:B------:R-:W-:Y:S02]  /*dbf0*/  FMUL.FTZ R30, R30, R13 ;  /* 0x0000000d1e1e7220 */ /* 0x000fe40000410000 */
[C---:B------:R-:W-:Y:S02]  /*dc00*/  FFMA.FTZ R0, R11.reuse, R12, -R0 ;  /* 0x0000000c0b007223 */ /* 0x040fe40000010800 */
[----:B------:R-:W-:-:S02]  /*dc10*/  FFMA.FTZ R29, R11, R2, R29 ;  /* 0x000000020b1d7223 */ /* 0x000fc4000001001d */
[C---:B------:R-:W-:Y:S01]  /*dc20*/  FFMA.FTZ R22, R28.reuse, R21, -R22 ;  /* 0x000000151c167223 */ /* 0x040fe20000010816 */
[----:B------:R-:W-:Y:S01]  /*dc30*/  F2FP.BF16.PACK_AB R21, R5, R14 ;  /* 0x0000000e0515723e */ /* 0x000fe200000010ff */
[----:B------:R-:W-:Y:S01]  /*dc40*/  FFMA.FTZ R15, R28, R15, R26 ;  /* 0x0000000f1c0f7223 */ /* 0x000fe2000001001a */
[----:B------:R-:W-:Y:S01]  /*dc50*/  F2FP.BF16.PACK_AB R0, R29, R0 ;  /* 0x000000001d00723e */ /* 0x000fe200000010ff */
[C---:B------:R-:W-:Y:S02]  /*dc60*/  FFMA.FTZ R20, R27.reuse, R13, -R20 ;  /* 0x0000000d1b147223 */ /* 0x040fe40000010814 */
[----:B------:R-:W-:Y:S01]  /*dc70*/  FFMA.FTZ R3, R27, R3, R30 ;  /* 0x000000031b037223 */ /* 0x000fe2000001001e */
[----:B------:R-:W-:-:S04]  /*dc80*/  F2FP.BF16.PACK_AB R23, R15, R22 ;  /* 0x000000160f17723e */ /* 0x000fc800000010ff */
[----:B------:R-:W-:Y:S02]  /*dc90*/  F2FP.BF16.PACK_AB R22, R3, R20 ;  /* 0x000000140316723e */ /* 0x000fe400000010ff */
[----:B------:R-:W-:Y:S02]  /*dca0*/  MOV R20, R0 ;  /* 0x0000000000147202 */ /* 0x000fe40000000f00 */
.L_x_3083:
[----:B------:R-:W-:Y:S05]  /*dcb0*/  BSYNC B0 ;  /* 0x0000000000007941 */ /* 0x000fea0003800000 */
.L_x_3082:
[----:B-----5:R3:W-:Y:S02]  /*dcc0*/  STS.128 [R212+0x3800], R20 ;  /* 0x00380014d4007388 */ /* 0x0207e40000000c00 */
.L_x_3081:
[----:B------:R-:W-:Y:S05]  /*dcd0*/  BSYNC B1 ;  /* 0x0000000000017941 */ /* 0x000fea0003800000 */
.L_x_3080:
        /* <DEDUP_REMOVED lines=17> */
[----:B---3--:R-:W-:Y:S02]  /*ddf0*/  LOP3.LUT R13, R2, 0xffff0000, RZ, 0xc0, !PT ;  /* 0xffff0000020d7812 */ /* 0x008fe400078ec0ff */
[----:B------:R-:W-:Y:S02]  /*de00*/  LOP3.LUT R9, R3, 0xffff0000, RZ, 0xc0, !PT ;  /* 0xffff000003097812 */ /* 0x000fe400078ec0ff */
[----:B--2---:R-:W-:Y:S01]  /*de10*/  LOP3.LUT R15, R10, 0xffff0000, RZ, 0xc0, !PT ;  /* 0xffff00000a0f7812 */ /* 0x004fe200078ec0ff */
[----:B------:R-:W-:Y:S01]  /*de20*/  FMUL.FTZ R12, R0, R13 ;  /* 0x0000000d000c7220 */ /* 0x000fe20000410000 */
[----:B------:R-:W-:Y:S01]  /*de30*/  LOP3.LUT R14, R11, 0xffff0000, RZ, 0xc0, !PT ;  /* 0xffff00000b0e7812 */ /* 0x000fe200078ec0ff */
[----:B------:R-:W-:Y:S01]  /*de40*/  IMAD.U32 R10, R10, 0x10000, RZ ;  /* 0x000100000a0a7824 */ /* 0x000fe200078e00ff */
[----:B------:R-:W-:Y:S01]  /*de50*/  SHF.L.U32 R2, R2, 0x10, RZ ;  /* 0x0000001002027819 */ /* 0x000fe200000006ff */
[-C--:B------:R-:W-:Y:S01]  /*de60*/  FMUL.FTZ R0, R0, R15.reuse ;  /* 0x0000000f00007220 */ /* 0x080fe20000410000 */
[----:B------:R-:W-:Y:S01]  /*de70*/  SHF.L.U32 R3, R3, 0x10, RZ ;  /* 0x0000001003037819 */ /* 0x000fe200000006ff */
[----:B------:R-:W-:Y:S01]  /*de80*/  FFMA.FTZ R12, R5, R15, -R12 ;  /* 0x0000000f050c7223 */ /* 0x000fe2000001080c */
[----:B------:R-:W-:Y:S01]  /*de90*/  SHF.L.U32 R11, R11, 0x10, RZ ;  /* 0x000000100b0b7819 */ /* 0x000fe200000006ff */
[----:B------:R-:W-:-:S02]  /*dea0*/  FFMA.FTZ R5, R5, R13, R0 ;  /* 0x0000000d05057223 */ /* 0x000fc40000010000 */
[----:B------:R-:W-:Y:S02]  /*deb0*/  FMUL.FTZ R16, R20, R9 ;  /* 0x0000000914107220 */ /* 0x000fe40000410000 */
[----:B------:R-:W-:Y:S01]  /*dec0*/  FMUL.FTZ R0, R40, R2 ;  /* 0x0000000228007220 */ /* 0x000fe20000410000 */
[----:B------:R-:W-:Y:S01]  /*ded0*/  F2FP.BF16.PACK_AB R41, R5, R12 ;  /* 0x0000000c0529723e */ /* 0x000fe200000010ff */
[----:B------:R-:W-:Y:S02]  /*dee0*/  FMUL.FTZ R13, R42, R3 ;  /* 0x000000032a0d7220 */ /* 0x000fe40000410000 */
[----:B------:R-:W-:Y:S02]  /*def0*/  FMUL.FTZ R20, R20, R14 ;  /* 0x0000000e14147220 */ /* 0x000fe40000410000 */
[----:B------:R-:W-:Y:S02]  /*df00*/  FMUL.FTZ R40, R40, R10 ;  /* 0x0000000a28287220 */ /* 0x000fe40000410000 */
[----:B------:R-:W-:-:S02]  /*df10*/  FMUL.FTZ R42, R42, R11 ;  /* 0x0000000b2a2a7220 */ /* 0x000fc40000410000 */
[----:B------:R-:W-:Y:S02]  /*df20*/  FFMA.FTZ R0, R7, R10, -R0 ;  /* 0x0000000a07007223 */ /* 0x000fe40000010800 */
        /* <DEDUP_REMOVED lines=8> */
.L_x_3085:
[----:B------:R-:W-:Y:S05]  /*dfb0*/  BSYNC B0 ;  /* 0x0000000000007941 */ /* 0x000fea0003800000 */
.L_x_3084:
[----:B-----5:R1:W-:Y:S01]  /*dfc0*/  STS.128 [R212+0x5800], R40 ;  /* 0x00580028d4007388 */ /* 0x0203e20000000c00 */
[----:B------:R-:W-:Y:S05]  /*dfd0*/  BRA `(.L_x_3075) ;  /* 0x00004dd000007947 */ /* 0x000fea0003800000 */
.L_x_3038:
        /* <DEDUP_REMOVED lines=89> */
.L_x_3091:
[----:B------:R-:W-:Y:S05]  /*e570*/  BSYNC B0 ;  /* 0x0000000000007941 */ /* 0x000fea0003800000 */
.L_x_3090:
[----:B-----5:R3:W-:Y:S02]  /*e580*/  STS.128 [R212], R32 ;  /* 0x00000020d4007388 */ /* 0x0207e40000000c00 */
.L_x_3089:
[----:B------:R-:W-:Y:S05]  /*e590*/  BSYNC B1 ;  /* 0x0000000000017941 */ /* 0x000fea0003800000 */
.L_x_3088:
        /* <DEDUP_REMOVED lines=87> */
.L_x_3095:
[----:B------:R-:W-:Y:S05]  /*eb10*/  BSYNC B0 ;  /* 0x0000000000007941 */ /* 0x000fea0003800000 */
.L_x_3094:
[----:B-----5:R1:W-:Y:S02]  /*eb20*/  STS.128 [R212+0x2000], R32 ;  /* 0x00200020d4007388 */ /* 0x0203e40000000c00 */
.L_x_3093:
[----:B------:R-:W-:Y:S05]  /*eb30*/  BSYNC B1 ;  /* 0x0000000000017941 */ /* 0x000fea0003800000 */
.L_x_3092:
        /* <DEDUP_REMOVED lines=86> */
.L_x_3097:
[----:B------:R-:W-:Y:S05]  /*f0a0*/  BSYNC B0 ;  /* 0x0000000000007941 */ /* 0x000fea0003800000 */
.L_x_3096:
[----:B-----5:R3:W-:Y:S02]  /*f0b0*/  STS.128 [R212+0x4000], R32 ;  /* 0x00400020d4007388 */ /* 0x0207e40000000c00 */
.L_x_3087:
[----:B------:R-:W-:Y:S05]  /*f0c0*/  BSYNC B2 ;  /* 0x0000000000027941 */ /* 0x000fea0003800000 */
.L_x_3086:
        /* <DEDUP_REMOVED lines=94> */
.L_x_3103:
[----:B------:R-:W-:Y:S05]  /*f6b0*/  BSYNC B0 ;  /* 0x0000000000007941 */ /* 0x000fea0003800000 */
.L_x_3102:
[----:B-----5:R3:W-:Y:S02]  /*f6c0*/  STS.128 [R212+0x800], R32 ;  /* 0x00080020d4007388 */ /* 0x0207e40000000c00 */
.L_x_3101:
[----:B------:R-:W-:Y:S05]  /*f6d0*/  BSYNC B1 ;  /* 0x0000000000017941 */ /* 0x000fea0003800000 */
.L_x_3100:
        /* <DEDUP_REMOVED lines=90> */
.L_x_3107:
[----:B------:R-:W-:Y:S05]  /*fc80*/  BSYNC B0 ;  /* 0x0000000000007941 */ /* 0x000fea0003800000 */
.L_x_3106:
[----:B-----5:R3:W-:Y:S02]  /*fc90*/  STS.128 [R212+0x2800], R32 ;  /* 0x00280020d4007388 */ /* 0x0207e40000000c00 */
.L_x_3105:
[----:B------:R-:W-:Y:S05]  /*fca0*/  BSYNC B1 ;  /* 0x0000000000017941 */ /* 0x000fea0003800000 */
.L_x_3104:
        /* <DEDUP_REMOVED lines=90> */
.L_x_3109:
[----:B------:R-:W-:Y:S05]  /*10250*/  BSYNC B0 ;  /* 0x0000000000007941 */ /* 0x000fea0003800000 */
.L_x_3108:
[----:B-----5:R1:W-:Y:S02]  /*10260*/  STS.128 [R212+0x4800], R20 ;  /* 0x00480014d4007388 */ /* 0x0203e40000000c00 */
.L_x_3099:
[----:B------:R-:W-:Y:S05]  /*10270*/  BSYNC B2 ;  /* 0x0000000000027941 */ /* 0x000fea0003800000 */
.L_x_3098:
        /* <DEDUP_REMOVED lines=95> */
.L_x_3115:
[----:B------:R-:W-:Y:S05]  /*10870*/  BSYNC B0 ;  /* 0x0000000000007941 */ /* 0x000fea0003800000 */
.L_x_3114:
[----:B-----5:R3:W-:Y:S02]  /*10880*/  STS.128 [R212+0x1000], R32 ;  /* 0x00100020d4007388 */ /* 0x0207e40000000c00 */
.L_x_3113:
[----:B------:R-:W-:Y:S05]  /*10890*/  BSYNC B1 ;  /* 0x0000000000017941 */ /* 0x000fea0003800000 */
.L_x_3112:
        /* <DEDUP_REMOVED lines=90> */
.L_x_3119:
[----:B------:R-:W-:Y:S05]  /*10e40*/  BSYNC B0 ;  /* 0x0000000000007941 */ /* 0x000fea0003800000 */
.L_x_3118:
[----:B-----5:R3:W-:Y:S02]  /*10e50*/  STS.128 [R212+0x3000], R32 ;  /* 0x00300020d4007388 */ /* 0x0207e40000000c00 */
.L_x_3117:
[----:B------:R-:W-:Y:S05]  /*10e60*/  BSYNC B1 ;  /* 0x0000000000017941 */ /* 0x000fea0003800000 */
.L_x_3116:
        /* <DEDUP_REMOVED lines=8> */
[----:B-1----:R-:W-:Y:S01]  /*10ef0*/  IMAD.MOV.U32 R21, RZ, RZ, RZ ;  /* 0x000000ffff157224 */ /* 0x002fe200078e00ff */
[----:B------:R-:W-:Y:S02]  /*10f00*/  LEA R3, R13, 0x80, 0x5 ;  /* 0x000000800d037811 */ /* 0x000fe400078e28ff */
        /* <DEDUP_REMOVED lines=13> */
[----:B---3--:R-:W-:-:S04]  /*10fe0*/  IADD3 R33, P1, R5, R4, RZ ;  /* 0x0000000405217210 */ /* 0x008fc80007f3e0ff */
        /* <DEDUP_REMOVED lines=12> */
[----:B------:R-:W-:Y:S01]  /*110b0*/  IMAD.U32 R25, R25, 0x10000, RZ ;  /* 0x0001000019197824 */ /* 0x000fe200078e00ff */
[C---:B--2---:R-:W-:Y:S01]  /*110c0*/  SHF.L.U32 R46, R28.reuse, 0x10, RZ ;  /* 0x000000101c2e7819 */ /* 0x044fe200000006ff */
[----:B------:R-:W-:Y:S01]  /*110d0*/  IMAD.U32 R45, R29, 0x10000, RZ ;  /* 0x000100001d2d7824 */ /* 0x000fe200078e00ff */
[----:B------:R-:W-:-:S02]  /*110e0*/  LOP3.LUT R47, R28, 0xffff0000, RZ, 0xc0, !PT ;  /* 0xffff00001c2f7812 */ /* 0x000fc400078ec0ff */
[----:B------:R-:W-:Y:S01]  /*110f0*/  LOP3.LUT R49, R29, 0xffff0000, RZ, 0xc0, !PT ;  /* 0xffff00001d317812 */ /* 0x000fe200078ec0ff */
[C---:B---3--:R-:W-:Y:S01]  /*11100*/  IMAD.U32 R27, R20.reuse, 0x10000, RZ ;  /* 0x00010000141b7824 */ /* 0x048fe200078e00ff */
[----:B------:R-:W-:Y:S02]  /*11110*/  LOP3.LUT R26, R20, 0xffff0000, RZ, 0xc0, !PT ;  /* 0xffff0000141a7812 */ /* 0x000fe400078ec0ff */
[C---:B------:R-:W-:Y:S02]  /*11120*/  SHF.L.U32 R20, R21.reuse, 0x10, RZ ;  /* 0x0000001015147819 */ /* 0x040fe400000006ff */
[----:B------:R-:W-:Y:S01]  /*11130*/  LOP3.LUT R44, R21, 0xffff0000, RZ, 0xc0, !PT ;  /* 0xffff0000152c7812 */ /* 0x000fe200078ec0ff */
[C---:B------:R-:W-:Y:S01]  /*11140*/  IMAD.U32 R21, R23.reuse, 0x10000, RZ ;  /* 0x0001000017157824 */ /* 0x040fe200078e00ff */
        /* <DEDUP_REMOVED lines=9> */
[----:B------:R-:W-:Y:S01]  /*111e0*/  FMUL.FTZ R46, R46, R27 ;  /* 0x0000001b2e2e7220 */ /* 0x000fe20000410000 */
[C---:B----4-:R-:W-:Y:S01]  /*111f0*/  SHF.L.U32 R27, R32.reuse, 0x10, RZ ;  /* 0x00000010201b7819 */ /* 0x050fe200000006ff */
[----:B------:R-:W-:Y:S01]  /*11200*/  FMUL.FTZ R47, R47, R26 ;  /* 0x0000001a2f2f7220 */ /* 0x000fe20000410000 */
[----:B------:R-:W-:Y:S01]  /*11210*/  LOP3.LUT R26, R32, 0xffff0000, RZ, 0xc0, !PT ;  /* 0xffff0000201a7812 */ /* 0x000fe200078ec0ff */
[----:B------:R-:W-:-:S02]  /*11220*/  IMAD.U32 R28, R31, 0x10000, RZ ;  /* 0x000100001f1c7824 */ /* 0x000fc400078e00ff */
[----:B------:R-:W-:Y:S02]  /*11230*/  @!P0 FADD.FTZ R43, -R43, -RZ ;  /* 0x800000ff2b2b8221 */ /* 0x000fe40000010100 */
[----:B------:R-:W-:Y:S02]  /*11240*/  @!P0 FADD.FTZ R22, -R22, -RZ ;  /* 0x800000ff16168221 */ /* 0x000fe40000010100 */
[----:B------:R-:W-:Y:S02]  /*11250*/  @!P0 FADD.FTZ R21, -R21, -RZ ;  /* 0x800000ff15158221 */ /* 0x000fe40000010100 */
[----:B------:R-:W-:Y:S02]  /*11260*/  @!P0 FADD.FTZ R20, -R20, -RZ ;  /* 0x800000ff14148221 */ /* 0x000fe40000010100 */
[----:B------:R-:W-:Y:S01]  /*11270*/  @!P0 FADD.FTZ R44, -R44, -RZ ;  /* 0x800000ff2c2c8221 */ /* 0x000fe20000010100 */
[----:B------:R-:W-:Y:S01]  /*11280*/  SHF.L.U32 R31, R34, 0x10, RZ ;  /* 0x00000010221f7819 */ /* 0x000fe200000006ff */
[----:B------:R-:W-:Y:S01]  /*11290*/  FMUL.FTZ R23, R30, R23 ;  /* 0x000000171e177220 */ /* 0x000fe20000410000 */
[----:B------:R-:W-:Y:S01]  /*112a0*/  LOP3.LUT R30, R34, 0xffff0000, RZ, 0xc0, !PT ;  /* 0xffff0000221e7812 */ /* 0x000fe200078ec0ff */
[----:B------:R-:W-:Y:S01]  /*112b0*/  FMUL.FTZ R43, R48, R43 ;  /* 0x0000002b302b7220 */ /* 0x000fe20000410000 */
[----:B------:R-:W-:Y:S01]  /*112c0*/  LOP3.LUT R32, R33, 0xffff0000, RZ, 0xc0, !PT ;  /* 0xffff000021207812 */ /* 0x000fe200078ec0ff */
[----:B------:R-:W-:Y:S01]  /*112d0*/  FMUL.FTZ R29, R29, R22 ;  /* 0x000000161d1d7220 */ /* 0x000fe20000410000 */
[----:B------:R-:W-:Y:S01]  /*112e0*/  LOP3.LUT R34, R35, 0xffff0000, RZ, 0xc0, !PT ;  /* 0xffff000023227812 */ /* 0x000fe200078ec0ff */
[----:B------:R-:W-:-:S02]  /*112f0*/  FMUL.FTZ R21, R28, R21 ;  /* 0x000000151c157220 */ /* 0x000fc40000410000 */
[----:B------:R-:W-:Y:S02]  /*11300*/  FMUL.FTZ R20, R45, R20 ;  /* 0x000000142d147220 */ /* 0x000fe40000410000 */
[----:B------:R-:W-:Y:S02]  /*11310*/  FMUL.FTZ R44, R49, R44 ;  /* 0x0000002c312c7220 */ /* 0x000fe40000410000 */
[----:B------:R-:W-:Y:S02]  /*11320*/  IMAD.U32 R22, R33, 0x10000, RZ ;  /* 0x0001000021167824 */ /* 0x000fe400078e00ff */
[----:B------:R-:W-:Y:S02]  /*11330*/  IMAD.U32 R28, R35, 0x10000, RZ ;  /* 0x00010000231c7824 */ /* 0x000fe400078e00ff */
[----:B------:R-:W-:Y:S02]  /*11340*/  FFMA.FTZ R5, R5, R27, R46 ;  /* 0x0000001b05057223 */ /* 0x000fe4000001002e */
[----:B------:R-:W-:-:S02]  /*11350*/  FFMA.FTZ R4, R4, R26, R47 ;  /* 0x0000001a04047223 */ /* 0x000fc4000001002f */
[----:B------:R-:W-:Y:S02]  /*11360*/  FFMA.FTZ R24, R24, R31, R43 ;  /* 0x0000001f18187223 */ /* 0x000fe4000001002b */
[----:B------:R-:W-:Y:S01]  /*11370*/  FFMA.FTZ R29, R16, R30, R29 ;  /* 0x0000001e101d7223 */ /* 0x000fe2000001001d */
[----:B------:R-:W-:Y:S01]  /*11380*/  F2FP.BF16.PACK_AB R4, R4, R5 ;  /* 0x000000050404723e */ /* 0x000fe200000010ff */
[----:B------:R-:W-:Y:S02]  /*11390*/  FFMA.FTZ R20, R25, R22, R20 ;  /* 0x0000001619147223 */ /* 0x000fe40000010014 */
[----:B------:R-:W-:Y:S02]  /*113a0*/  FFMA.FTZ R3, R3, R32, R44 ;  /* 0x0000002003037223 */ /* 0x000fe4000001002c */
[----:B------:R-:W-:Y:S02]  /*113b0*/  FFMA.FTZ R21, R42, R28, R21 ;  /* 0x0000001c2a157223 */ /* 0x000fe40000010015 */
[----:B------:R-:W-:Y:S01]  /*113c0*/  FFMA.FTZ R12, R12, R34, R23 ;  /* 0x000000220c0c7223 */ /* 0x000fe20000010017 */
[----:B------:R-:W-:-:S02]  /*113d0*/  F2FP.BF16.PACK_AB R26, R29, R24 ;  /* 0x000000181d1a723e */ /* 0x000fc400000010ff */
[----:B------:R-:W-:Y:S02]  /*113e0*/  F2FP.BF16.PACK_AB R25, R3, R20 ;  /* 0x000000140319723e */ /* 0x000fe400000010ff */
[----:B------:R-:W-:Y:S02]  /*113f0*/  F2FP.BF16.PACK_AB R27, R12, R21 ;  /* 0x000000150c1b723e */ /* 0x000fe400000010ff */
[----:B------:R-:W-:Y:S02]  /*11400*/  MOV R24, R4 ;  /* 0x0000000400187202 */ /* 0x000fe40000000f00 */
.L_x_3121:
[----:B------:R-:W-:Y:S05]  /*11410*/  BSYNC B0 ;  /* 0x0000000000007941 */ /* 0x000fea0003800000 */
.L_x_3120:
[----:B-----5:R1:W-:Y:S02]  /*11420*/  STS.128 [R212+0x5000], R24 ;  /* 0x00500018d4007388 */ /* 0x0203e40000000c00 */
.L_x_3111:
[----:B------:R-:W-:Y:S05]  /*11430*/  BSYNC B2 ;  /* 0x0000000000027941 */ /* 0x000fea0003800000 */
.L_x_3110:
        /* <DEDUP_REMOVED lines=94> */
.L_x_3125:
[----:B------:R-:W-:Y:S05]  /*11a20*/  BSYNC B0 ;  /* 0x0000000000007941 */ /* 0x000fea0003800000 */
.L_x_3124:
[----:B-----5:R1:W-:Y:S02]  /*11a30*/  STS.128 [R212+0x1800], R20 ;  /* 0x00180014d4007388 */ /* 0x0203e40000000c00 */
.L_x_3123:
[----:B------:R-:W-:Y:S05]  /*11a40*/  BSYNC B1 ;  /* 0x0000000000017941 */ /* 0x000fea0003800000 */
.L_x_3122:
        /* <DEDUP_REMOVED lines=55> */
[----:B------:R-:W-:Y:S01]  /*11dc0*/  LOP3.LUT R25, R26, 0xffff0000, RZ, 0xc0, !PT ;  /* 0xffff00001a197812 */ /* 0x000fe200078ec0ff */
[----:B------:R-:W-:Y:S01]  /*11dd0*/  IMAD.U32 R26, R27, 0x10000, RZ ;  /* 0x000100001b1a7824 */ /* 0x000fe200078e00ff */
[----:B------:R-:W-:Y:S01]  /*11de0*/  SHF.L.U32 R44, R24, 0x10, RZ ;  /* 0x00000010182c7819 */ /* 0x000fe200000006ff */
[----:B------:R-:W-:Y:S01]  /*11df0*/  FMUL.FTZ R46, R46, R29 ;  /* 0x0000001d2e2e7220 */ /* 0x000fe20000410000 */
[----:B------:R-:W-:Y:S01]  /*11e00*/  LOP3.LUT R24, R24, 0xffff0000, RZ, 0xc0, !PT ;  /* 0xffff000018187812 */ /* 0x000fe200078ec0ff */
[----:B------:R-:W-:Y:S01]  /*11e10*/  FMUL.FTZ R25, R25, R28 ;  /* 0x0000001c19197220 */ /* 0x000fe20000410000 */
[----:B------:R-:W-:Y:S01]  /*11e20*/  LOP3.LUT R27, R27, 0xffff0000, RZ, 0xc0, !PT ;  /* 0xffff00001b1b7812 */ /* 0x000fe200078ec0ff */
[----:B------:R-:W-:Y:S01]  /*11e30*/  @!P0 FADD.FTZ R16, -R16, -RZ ;  /* 0x800000ff10108221 */ /* 0x000fe20000010100 */
[----:B----4-:R-:W-:Y:S01]  /*11e40*/  SHF.L.U32 R29, R34, 0x10, RZ ;  /* 0x00000010221d7819 */ /* 0x010fe200000006ff */
[----:B------:R-:W-:Y:S01]  /*11e50*/  @!P0 FADD.FTZ R30, -R30, -RZ ;  /* 0x800000ff1e1e8221 */ /* 0x000fe20000010100 */
[----:B------:R-:W-:Y:S01]  /*11e60*/  LOP3.LUT R28, R34, 0xffff0000, RZ, 0xc0, !PT ;  /* 0xffff0000221c7812 */ /* 0x000fe200078ec0ff */
[----:B------:R-:W-:Y:S01]  /*11e70*/  @!P0 FADD.FTZ R42, -R42, -RZ ;  /* 0x800000ff2a2a8221 */ /* 0x000fe20000010100 */
[----:B------:R-:W-:Y:S01]  /*11e80*/  LOP3.LUT R34, R35, 0xffff0000, RZ, 0xc0, !PT ;  /* 0xffff000023227812 */ /* 0x000fe200078ec0ff */
[----:B------:R-:W-:Y:S01]  /*11e90*/  FMUL.FTZ R44, R44, R21 ;  /* 0x000000152c2c7220 */ /* 0x000fe20000410000 */
[----:B------:R-:W-:Y:S01]  /*11ea0*/  SHF.L.U32 R21, R32, 0x10, RZ ;  /* 0x0000001020157819 */ /* 0x000fe200000006ff */
[----:B------:R-:W-:Y:S01]  /*11eb0*/  FMUL.FTZ R24, R24, R17 ;  /* 0x0000001118187220 */ /* 0x000fe20000410000 */
[----:B------:R-:W-:Y:S01]  /*11ec0*/  LOP3.LUT R17, R32, 0xffff0000, RZ, 0xc0, !PT ;  /* 0xffff000020117812 */ /* 0x000fe200078ec0ff */
[----:B------:R-:W-:Y:S01]  /*11ed0*/  FMUL.FTZ R23, R26, R23 ;  /* 0x000000171a177220 */ /* 0x000fe20000410000 */
[----:B------:R-:W-:Y:S01]  /*11ee0*/  LOP3.LUT R32, R33, 0xffff0000, RZ, 0xc0, !PT ;  /* 0xffff000021207812 */ /* 0x000fe200078ec0ff */
[----:B------:R-:W-:-:S02]  /*11ef0*/  FMUL.FTZ R31, R31, R16 ;  /* 0x000000101f1f7220 */ /* 0x000fc40000410000 */
[----:B------:R-:W-:Y:S02]  /*11f00*/  FMUL.FTZ R27, R27, R30 ;  /* 0x0000001e1b1b7220 */ /* 0x000fe40000410000 */
[----:B------:R-:W-:Y:S02]  /*11f10*/  IMAD.U32 R26, R35, 0x10000, RZ ;  /* 0x00010000231a7824 */ /* 0x000fe400078e00ff */
[----:B------:R-:W-:Y:S02]  /*11f20*/  FMUL.FTZ R42, R43, R42 ;  /* 0x0000002a2b2a7220 */ /* 0x000fe40000410000 */
[----:B------:R-:W-:Y:S02]  /*11f30*/  IMAD.U32 R16, R33, 0x10000, RZ ;  /* 0x0001000021107824 */ /* 0x000fe400078e00ff */
[----:B------:R-:W-:Y:S02]  /*11f40*/  FFMA.FTZ R15, R15, R29, R46 ;  /* 0x0000001d0f0f7223 */ /* 0x000fe4000001002e */
[----:B------:R-:W-:-:S02]  /*11f50*/  FFMA.FTZ R14, R14, R28, R25 ;  /* 0x0000001c0e0e7223 */ /* 0x000fc40000010019 */
        /* <DEDUP_REMOVED lines=11> */
.L_x_3129:
[----:B------:R-:W-:Y:S05]  /*12010*/  BSYNC B0 ;  /* 0x0000000000007941 */ /* 0x000fea0003800000 */
.L_x_3128:
[----:B-----5:R1:W-:Y:S02]  /*12020*/  STS.128 [R212+0x3800], R20 ;  /* 0x00380014d4007388 */ /* 0x0203e40000000c00 */
.L_x_3127:
[----:B------:R-:W-:Y:S05]  /*12030*/  BSYNC B1 ;  /* 0x0000000000017941 */ /* 0x000fea0003800000 */
.L_x_3126:
        /* <DEDUP_REMOVED lines=92> */
.L_x_3131:
[----:B------:R-:W-:Y:S05]  /*12600*/  BSYNC B0 ;  /* 0x0000000000007941 */ /* 0x000fea0003800000 */
.L_x_3130:
[----:B-----5:R1:W-:Y:S01]  /*12610*/  STS.128 [R212+0x5800], R20 ;  /* 0x00580014d4007388 */ /* 0x0203e20000000c00 */
[----:B------:R-:W-:Y:S05]  /*12620*/  BRA `(.L_x_3075) ;  /* 0x0000078000007947 */ /* 0x000fea0003800000 */
.L_x_3037:
        /* <DEDUP_REMOVED lines=29> */
.L_x_3133:
[----:B------:R-:W-:Y:S05]  /*12800*/  BSYNC B0 ;  /* 0x0000000000007941 */ /* 0x000fea0003800000 */
.L_x_3132:
        /* <DEDUP_REMOVED lines=29> */
.L_x_3135:
[----:B------:R-:W-:Y:S05]  /*129e0*/  BSYNC B0 ;  /* 0x0000000000007941 */ /* 0x000fea0003800000 */
.L_x_3134:
        /* <DEDUP_REMOVED lines=29> */
.L_x_3137:
[----:B------:R-:W-:Y:S05]  /*12bc0*/  BSYNC B0 ;  /* 0x0000000000007941 */ /* 0x000fea0003800000 */
.L_x_3136:
        /* <DEDUP_REMOVED lines=30> */
.L_x_3075:
[----:B------:R-:W-:Y:S05]  /*12db0*/  BSYNC B3 ;  /* 0x0000000000037941 */ /* 0x000fea0003800000 */
.L_x_3036:
[----:B------:R-:W-:Y:S01]  /*12dc0*/  IADD3 R213, R133, -0x1, RZ ;  /* 0xffffffff85d57810 */ /* 0x000fe20007ffe0ff */
        /* <DEDUP_REMOVED lines=31> */
.L_x_3140:
[----:B------:R2:W-:Y:S02]  /*12fc0*/  STS.128 [R212+0xa000], RZ ;  /* 0x00a000ffd4007388 */ /* 0x0005e40000000c00 */
.L_x_3139:
[----:B------:R-:W-:Y:S05]  /*12fd0*/  BSYNC B0 ;  /* 0x0000000000007941 */ /* 0x000fea0003800000 */
.L_x_3138:
        /* <DEDUP_REMOVED lines=31> */
.L_x_3143:
[----:B------:R1:W-:Y:S02]  /*131d0*/  STS.128 [R212+0xa800], RZ ;  /* 0x00a800ffd4007388 */ /* 0x0003e40000000c00 */
.L_x_3142:
[----:B------:R-:W-:Y:S05]  /*131e0*/  BSYNC B0 ;  /* 0x0000000000007941 */ /* 0x000fea0003800000 */
.L_x_3141:
        /* <DEDUP_REMOVED lines=33> */
.L_x_3146:
[----:B------:R1:W-:Y:S02]  /*13400*/  STS.128 [R212+0xb000], RZ ;  /* 0x00b000ffd4007388 */ /* 0x0003e40000000c00 */
.L_x_3145:
[----:B------:R-:W-:Y:S05]  /*13410*/  BSYNC B0 ;  /* 0x0000000000007941 */ /* 0x000fea0003800000 */
.L_x_3144:
        /* <DEDUP_REMOVED lines=35> */
.L_x_3148:
[----:B------:R-:W-:Y:S05]  /*13650*/  BSYNC B0 ;  /* 0x0000000000007941 */ /* 0x000fea0003800000 */
.L_x_3147:
        /* <DEDUP_REMOVED lines=37> */
.L_x_3151:
[----:B------:R1:W-:Y:S02]  /*138b0*/  STS.128 [R212+0x10000], RZ ;  /* 0x010000ffd4007388 */ /* 0x0003e40000000c00 */
.L_x_3150:
[----:B------:R-:W-:Y:S05]  /*138c0*/  BSYNC B0 ;  /* 0x0000000000007941 */ /* 0x000fea0003800000 */
.L_x_3149:
        /* <DEDUP_REMOVED lines=32> */
.L_x_3154:
[----:B------:R1:W-:Y:S02]  /*13ad0*/  STS.128 [R212+0x10800], RZ ;  /* 0x010800ffd4007388 */ /* 0x0003e40000000c00 */
.L_x_3153:
[----:B------:R-:W-:Y:S05]  /*13ae0*/  BSYNC B0 ;  /* 0x0000000000007941 */ /* 0x000fea0003800000 */
.L_x_3152:
        /* <DEDUP_REMOVED lines=34> */
.L_x_3157:
[----:B------:R1:W-:Y:S02]  /*13d10*/  STS.128 [R212+0x11000], RZ ;  /* 0x011000ffd4007388 */ /* 0x0003e40000000c00 */
.L_x_3156:
[----:B------:R-:W-:Y:S05]  /*13d20*/  BSYNC B0 ;  /* 0x0000000000007941 */ /* 0x000fea0003800000 */
.L_x_3155:
        /* <DEDUP_REMOVED lines=35> */
.L_x_3160:
[----:B------:R1:W-:Y:S02]  /*13f60*/  STS.128 [R212+0x11800], RZ ;  /* 0x011800ffd4007388 */ /* 0x0003e40000000c00 */
.L_x_3159:
[----:B------:R-:W-:Y:S05]  /*13f70*/  BSYNC B0 ;  /* 0x0000000000007941 */ /* 0x000fea0003800000 */
.L_x_3158:
        /* <DEDUP_REMOVED lines=52> */
[----:B------:R-:W-:Y:S01]  /*142c0*/  IADD3 R178, R190, 0x4000, RZ ;  /* 0x00004000beb27810 */ /* 0x000fe20007ffe0ff */
        /* <DEDUP_REMOVED lines=131> */
[----:B------:R-:W4:Y:S04]  /*14b00*/  LDSM.16.M88.4 R8, [R183+0x4800] ;  /* 0x00480000b708783b */ /* 0x000f280000000200 */
        /* <DEDUP_REMOVED lines=11> */
[C---:B----4-:R-:W-:Y:S07]  /*14bc0*/  HMMA.16816.F32.BF16 R28, R72.reuse, R8, R28 ;  /* 0x00000008481c723c */ /* 0x050fee000004181c */
[----:B------:R-:W-:Y:S01]  /*14bd0*/  IMAD.IADD R8, R69, 0x1, R16 ;  /* 0x0000000145087824 */ /* 0x000fe200078e0210 */
[----:B-1----:R-:W-:Y:S04]  /*14be0*/  HMMA.16816.F32.BF16 R76, R72, R4, R76 ;  /* 0x00000004484c723c */ /* 0x002fe8000004184c */
[----:B------:R-:W-:-:S03]  /*14bf0*/  IMNMX R217, R8, R57, PT ;  /* 0x0000003908d97217 */ /* 0x000fc60003800200 */
[----:B------:R-:W-:Y:S01]  /*14c00*/  IMAD.IADD R4, R16, 0x1, R3 ;  /* 0x0000000110047824 */ /* 0x000fe200078e0203 */
[----:B------:R-:W-:Y:S04]  /*14c10*/  HMMA.16816.F32.BF16 R36, R72, R60, R36 ;  /* 0x0000003c4824723c */ /* 0x000fe80000041824 */
[----:B------:R-:W-:-:S04]  /*14c20*/  IMNMX R215, R4, R57, PT ;  /* 0x0000003904d77217 */ /* 0x000fc80003800200 */
        /* <DEDUP_REMOVED lines=26> */
[----:B------:R-:W-:Y:S02]  /*14dd0*/  ISETP.GE.AND P1, PT, R10, RZ, PT ;  /* 0x000000ff0a00720c */ /* 0x000fe40003f26270 */
[----:B------:R-:W2:Y:S01]  /*14de0*/  LD.E.64 R10, [R18.64+0x20] ;  /* 0x00002006120a7980 */ /* 0x000ea2000c101b00 */
        /* <DEDUP_REMOVED lines=36> */
[----:B------:R-:W-:-:S05]  /*15030*/  SHF.R.S32.HI R5, RZ, 0x1f, R7 ;  /* 0x0000001fff057819 */ /* 0x000fca0000011407 */
[----:B------:R-:W-:Y:S02]  /*15040*/  IMAD R3, R10, R5, R3 ;  /* 0x000000050a037224 */ /* 0x000fe400078e0203 */
[----:B------:R-:W-:-:S04]  /*15050*/  IMAD.WIDE.U32 R10, R7, R10, R16 ;  /* 0x0000000a070a7225 */ /* 0x000fc800078e0010 */
[----:B------:R-:W-:Y:S01]  /*15060*/  IMAD.MOV.U32 R5, RZ, RZ, R10 ;  /* 0x000000ffff057224 */ /* 0x000fe200078e000a */
[----:B------:R-:W-:Y:S01]  /*15070*/  IADD3 R4, R11, R3, RZ ;  /* 0x000000030b047210 */ /* 0x000fe20007ffe0ff */
[----:B------:R-:W-:Y:S05]  /*15080*/  BRA `(.L_x_3165) ;  /* 0x0000003000007947 */ /* 0x000fea0003800000 */
.L_x_3164:
[----:B------:R-:W2:Y:S02]  /*15090*/  LD.E R5, [R18.64+0x38] ;  /* 0x0000380612057980 */ /* 0x000ea4000c101900 */
[----:B--2---:R-:W-:-:S04]  /*150a0*/  LEA R5, -R5, RZ, 0x6 ;  /* 0x000000ff05057211 */ /* 0x004fc800078e31ff */
[----:B------:R-:W-:Y:S02]  /*150b0*/  SHF.R.S32.HI R4, RZ, 0x1f, R5 ;  /* 0x0000001fff047819 */ /* 0x000fe40000011405 */
.L_x_3165:
[----:B------:R-:W-:Y:S05]  /*150c0*/  BSYNC B0 ;  /* 0x0000000000007941 */ /* 0x000fea0003800000 */
.L_x_3163:
        /* <DEDUP_REMOVED lines=28> */
[CC--:B------:R-:W-:Y:S01]  /*15290*/  @P6 LEA R48, P1, R3.reuse, R204.reuse, 0x1 ;  /* 0x000000cc03306211 */ /* 0x0c0fe200078208ff */
        /* <DEDUP_REMOVED lines=67> */
.L_x_3162:
[----:B------:R-:W-:Y:S05]  /*156d0*/  BSYNC B1 ;  /* 0x0000000000017941 */ /* 0x000fea0003800000 */
.L_x_3161:
[----:B------:R2:W3:Y:S01]  /*156e0*/  LD.E R167, [R18.64+0xdc] ;  /* 0x0000dc0612a77980 */ /* 0x0004e2000c101900 */
[----:B------:R-:W-:-:S02]  /*156f0*/  IMAD.IADD R2, R2, 0x1, R0 ;  /* 0x0000000102027824 */ /* 0x000fc400078e0200 */
[----:B------:R-:W-:-:S03]  /*15700*/  IMAD.SHL.U32 R197, R55, 0x2, RZ ;  /* 0x0000000237c57824 */ /* 0x000fc600078e00ff */
[----:B------:R-:W-:Y:S01]  /*15710*/  ISETP.GE.AND P3, PT, R2, R218, PT ;  /* 0x000000da0200720c */ /* 0x000fe20003f66270 */
[--C-:B------:R-:W-:Y:S01]  /*15720*/  IMAD R195, R54, 0x2, R197.reuse ;  /* 0x0000000236c37824 */ /* 0x100fe200078e02c5 */
[----:B-1----:R-:W-:Y:S01]  /*15730*/  IADD3 R4, R2, 0x1, RZ ;  /* 0x0000000102047810 */ /* 0x002fe20007ffe0ff */
        /* <DEDUP_REMOVED lines=8> */
[C---:B------:R-:W-:Y:S01]  /*157c0*/  ISETP.GE.AND P6, PT, R4.reuse, R218, PT ;  /* 0x000000da0400720c */ /* 0x040fe20003fc6270 */
[----:B------:R-:W-:Y:S01]  /*157d0*/  LDSM.16.MT88.4 R124, [R197+0xc000] ;  /* 0x00c00000c57c783b */ /* 0x000fe20000004200 */
[C---:B------:R-:W-:Y:S02]  /*157e0*/  ISETP.GE.AND P1, PT, R4.reuse, R216, PT ;  /* 0x000000d80400720c */ /* 0x040fe40003f26270 */
        /* <DEDUP_REMOVED lines=22> */
[----:B--2---:R-:W-:Y:S01]  /*15950*/  LDSM.16.MT88.4 R16, [R195+0xe800] ;  /* 0x00e80000c310783b */ /* 0x004fe20000004200 */
[----:B------:R-:W-:-:S02]  /*15960*/  ISETP.GE.AND P2, PT, R3, R218, PT ;  /* 0x000000da0300720c */ /* 0x000fc40003f46270 */
[C---:B------:R-:W-:Y:S01]  /*15970*/  ISETP.GE.AND P4, PT, R3.reuse, R216, PT ;  /* 0x000000d80300720c */ /* 0x040fe20003f86270 */
        /* <DEDUP_REMOVED lines=10> */
[----:B------:R-:W-:Y:S02]  /*15a20*/  FSEL R28, R28, -INF , !P2 ;  /* 0xff8000001c1c7808 */ /* 0x000fe40005000000 */
[----:B------:R-:W-:-:S02]  /*15a30*/  ISETP.GE.AND P6, PT, R4, R218, PT ;  /* 0x000000da0400720c */ /* 0x000fc40003fc6270 */
[C---:B------:R-:W-:Y:S02]  /*15a40*/  ISETP.GE.AND P1, PT, R4.reuse, R216, PT ;  /* 0x000000d80400720c */ /* 0x040fe40003f26270 */
[C---:B------:R-:W-:Y:S02]  /*15a50*/  ISETP.GE.AND P3, PT, R3.reuse, R218, PT ;  /* 0x000000da0300720c */ /* 0x040fe40003f66270 */
[C---:B------:R-:W-:Y:S02]  /*15a60*/  ISETP.GE.AND P2, PT, R3.reuse, R216, PT ;  /* 0x000000d80300720c */ /* 0x040fe40003f46270 */
[C---:B------:R-:W-:Y:S02]  /*15a70*/  ISETP.GE.OR P6, PT, R4.reuse, R217, !P6 ;  /* 0x000000d90400720c */ /* 0x040fe400077c6670 */
[----:B------:R-:W-:Y:S02]  /*15a80*/  ISETP.GE.OR P1, PT, R4, R215, !P1 ;  /* 0x000000d70400720c */ /* 0x000fe40004f26670 */
[----:B------:R-:W-:-:S02]  /*15a90*/  ISETP.GE.OR P3, PT, R3, R217, !P3 ;  /* 0x000000d90300720c */ /* 0x000fc40005f66670 */
[----:B------:R-:W-:Y:S02]  /*15aa0*/  ISETP.GE.OR P2, PT, R3, R215, !P2 ;  /* 0x000000d70300720c */ /* 0x000fe40005746670 */
[C---:B------:R-:W-:Y:S02]  /*15ab0*/  IADD3 R4, R2.reuse, 0x19, RZ ;  /* 0x0000001902047810 */ /* 0x040fe40007ffe0ff */
[----:B------:R-:W-:Y:S02]  /*15ac0*/  IADD3 R3, R2, 0x20, RZ ;  /* 0x0000002002037810 */ /* 0x000fe40007ffe0ff */
[----:B------:R-:W-:Y:S02]  /*15ad0*/  FSEL R30, R30, -INF , !P4 ;  /* 0xff8000001e1e7808 */ /* 0x000fe40006000000 */
[----:B------:R-:W-:Y:S02]  /*15ae0*/  FSEL R29, R29, -INF , !P6 ;  /* 0xff8000001d1d7808 */ /* 0x000fe40007000000 */
[----:B------:R-:W-:-:S02]  /*15af0*/  FSEL R31, R31, -INF , !P1 ;  /* 0xff8000001f1f7808 */ /* 0x000fc40004800000 */
[----:B------:R-:W-:Y:S02]  /*15b00*/  FSEL R24, R24, -INF , !P3 ;  /* 0xff80000018187808 */ /* 0x000fe40005800000 */
[C---:B------:R-:W-:Y:S02]  /*15b10*/  ISETP.GE.AND P4, PT, R4.reuse, R218, PT ;  /* 0x000000da0400720c */ /* 0x040fe40003f86270 */
[C---:B------:R-:W-:Y:S02]  /*15b20*/  ISETP.GE.AND P1, PT, R4.reuse, R216, PT ;  /* 0x000000d80400720c */ /* 0x040fe40003f26270 */
[C---:B------:R-:W-:Y:S02]  /*15b30*/  ISETP.GE.AND P6, PT, R3.reuse, R218, PT ;  /* 0x000000da0300720c */ /* 0x040fe40003fc6270 */
[----:B------:R-:W-:Y:S02]  /*15b40*/  ISETP.GE.AND P3, PT, R3, R216, PT ;  /* 0x000000d80300720c */ /* 0x000fe40003f66270 */
[----:B------:R-:W-:-:S02]  /*15b50*/  ISETP.GE.OR P4, PT, R4, R217, !P4 ;  /* 0x000000d90400720c */ /* 0x000fc40006786670 */
[----:B------:R-:W-:Y:S02]  /*15b60*/  ISETP.GE.OR P1, PT, R4, R215, !P1 ;  /* 0x000000d70400720c */ /* 0x000fe40004f26670 */
[C---:B------:R-:W-:Y:S02]  /*15b70*/  ISETP.GE.OR P6, PT, R3.reuse, R217, !P6 ;  /* 0x000000d90300720c */ /* 0x040fe400077c6670 */
[----:B------:R-:W-:Y:S02]  /*15b80*/  ISETP.GE.OR P3, PT, R3, R215, !P3 ;  /* 0x000000d70300720c */ /* 0x000fe40005f66670 */
[C---:B------:R-:W-:Y:S02]  /*15b90*/  IADD3 R4, R2.reuse, 0x21, RZ ;  /* 0x0000002102047810 */ /* 0x040fe40007ffe0ff */
[----:B------:R-:W-:Y:S02]  /*15ba0*/  IADD3 R3, R2, 0x28, RZ ;  /* 0x0000002802037810 */ /* 0x000fe40007ffe0ff */
[----:B------:R-:W-:-:S02]  /*15bb0*/  FMNMX.FTZ R5, R36, R37, !PT ;  /* 0x0000002524057209 */ /* 0x000fc40007810000 */
        /* <DEDUP_REMOVED lines=8> */
[----:B------:R-:W-:Y:S02]  /*15c40*/  FMNMX.FTZ R6, R32, R5, !PT ;  /* 0x0000000520067209 */ /* 0x000fe40007810000 */
[C---:B------:R-:W-:Y:S02]  /*15c50*/  ISETP.GE.OR P4, PT, R4.reuse, R217, !P4 ;  /* 0x000000d90400720c */ /* 0x040fe40006786670 */
[----:B------:R-:W-:Y:S02]  /*15c60*/  ISETP.GE.OR P2, PT, R4, R215, !P2 ;  /* 0x000000d70400720c */ /* 0x000fe40005746670 */
[----:B------:R-:W-:-:S02]  /*15c70*/  ISETP.GE.OR P1, PT, R3, R217, !P1 ;  /* 0x000000d90300720c */ /* 0x000fc40004f26670 */
[----:B------:R-:W-:Y:S02]  /*15c80*/  ISETP.GE.OR P6, PT, R3, R215, !P6 ;  /* 0x000000d70300720c */ /* 0x000fe400077c6670 */
[----:B------:R-:W-:Y:S02]  /*15c90*/  IADD3 R3, R2, 0x29, RZ ;  /* 0x0000002902037810 */ /* 0x000fe40007ffe0ff */
[----:B------:R-:W-:Y:S02]  /*15ca0*/  FMNMX.FTZ R5, R33, R6, !PT ;  /* 0x0000000621057209 */ /* 0x000fe40007810000 */
[----:B------:R-:W-:Y:S02]  /*15cb0*/  FSEL R161, R21, -INF , !P4 ;  /* 0xff80000015a17808 */ /* 0x000fe40006000000 */
[----:B------:R-:W-:Y:S02]  /*15cc0*/  FSEL R169, R23, -INF , !P2 ;  /* 0xff80000017a97808 */ /* 0x000fe40005000000 */
[----:B------:R-:W-:-:S02]  /*15cd0*/  ISETP.GE.AND P4, PT, R3, R218, PT ;  /* 0x000000da0300720c */ /* 0x000fc40003f86270 */
[C---:B------:R-:W-:Y:S02]  /*15ce0*/  ISETP.GE.AND P2, PT, R3.reuse, R216, PT ;  /* 0x000000d80300720c */ /* 0x040fe40003f46270 */
[----:B------:R-:W-:Y:S02]  /*15cf0*/  FMNMX.FTZ R6, R28, R5, !PT ;  /* 0x000000051c067209 */ /* 0x000fe40007810000 */
[----:B------:R-:W-:Y:S02]  /*15d00*/  FMNMX.FTZ R5, R38, R39, !PT ;  /* 0x0000002726057209 */ /* 0x000fe40007810000 */
[C---:B------:R-:W-:Y:S02]  /*15d10*/  ISETP.GE.OR P4, PT, R3.reuse, R217, !P4 ;  /* 0x000000d90300720c */ /* 0x040fe40006786670 */
[----:B------:R-:W-:Y:S02]  /*15d20*/  ISETP.GE.OR P2, PT, R3, R215, !P2 ;  /* 0x000000d70300720c */ /* 0x000fe40005746670 */
[----:B------:R-:W-:-:S02]  /*15d30*/  FMNMX.FTZ R3, R29, R6, !PT ;  /* 0x000000061d037209 */ /* 0x000fc40007810000 */
[----:B------:R-:W-:Y:S02]  /*15d40*/  FMNMX.FTZ R6, R34, R5, !PT ;  /* 0x0000000522067209 */ /* 0x000fe40007810000 */
[----:B------:R-:W-:Y:S02]  /*15d50*/  FMNMX.FTZ R8, R24, R3, !PT ;  /* 0x0000000318087209 */ /* 0x000fe40007810000 */
[----:B------:R-:W-:Y:S02]  /*15d60*/  FMNMX.FTZ R7, R35, R6, !PT ;  /* 0x0000000623077209 */ /* 0x000fe40007810000 */
[----:B------:R-:W-:Y:S02]  /*15d70*/  FMNMX.FTZ R5, R25, R8, !PT ;  /* 0x0000000819057209 */ /* 0x000fe40007810000 */
[----:B------:R-:W-:Y:S02]  /*15d80*/  FMNMX.FTZ R8, R30, R7, !PT ;  /* 0x000000071e087209 */ /* 0x000fe40007810000 */
[----:B------:R-:W-:-:S02]  /*15d90*/  IADD3 R4, R2, 0x30, RZ ;  /* 0x0000003002047810 */ /* 0x000fc40007ffe0ff */
[----:B------:R-:W-:Y:S02]  /*15da0*/  FMNMX.FTZ R6, R156, R5, !PT ;  /* 0x000000059c067209 */ /* 0x000fe40007810000 */
[----:B------:R-:W-:Y:S02]  /*15db0*/  FSEL R166, R22, -INF , !P3 ;  /* 0xff80000016a67808 */ /* 0x000fe40005800000 */
[----:B------:R-:W-:Y:S01]  /*15dc0*/  FSEL R158, R12, -INF , !P1 ;  /* 0xff8000000c9e7808 */ /* 0x000fe20004800000 */
[----:B------:R-:W-:Y:S01]  /*15dd0*/  LDSM.16.MT88.4 R20, [R197+0xc800] ;  /* 0x00c80000c514783b */ /* 0x000fe20000004200 */
[----:B------:R-:W-:Y:S02]  /*15de0*/  FMNMX.FTZ R7, R31, R8, !PT ;  /* 0x000000081f077209 */ /* 0x000fe40007810000 */
[C---:B------:R-:W-:Y:S02]  /*15df0*/  ISETP.GE.AND P3, PT, R4.reuse, R218, PT ;  /* 0x000000da0400720c */ /* 0x040fe40003f66270 */
[----:B------:R-:W-:-:S02]  /*15e00*/  ISETP.GE.AND P1, PT, R4, R216, PT ;  /* 0x000000d80400720c */ /* 0x000fc40003f26270 */
[----:B------:R-:W-:Y:S02]  /*15e10*/  FMNMX.FTZ R5, R161, R6, !PT ;  /* 0x00000006a1057209 */ /* 0x000fe40007810000 */
[----:B------:R-:W-:Y:S02]  /*15e20*/  FMNMX.FTZ R6, R26, R7, !PT ;  /* 0x000000071a067209 */ /* 0x000fe40007810000 */
[C---:B------:R-:W-:Y:S02]  /*15e30*/  ISETP.GE.OR P3, PT, R4.reuse, R217, !P3 ;  /* 0x000000d90400720c */ /* 0x040fe40005f66670 */
[----:B------:R-:W-:Y:S02]  /*15e40*/  ISETP.GE.OR P1, PT, R4, R215, !P1 ;  /* 0x000000d70400720c */ /* 0x000fe40004f26670 */
[C---:B------:R-:W-:Y:S02]  /*15e50*/  IADD3 R4, R2.reuse, 0x31, RZ ;  /* 0x0000003102047810 */ /* 0x040fe40007ffe0ff */
[----:B------:R-:W-:-:S02]  /*15e60*/  IADD3 R3, R2, 0x38, RZ ;  /* 0x0000003802037810 */ /* 0x000fc40007ffe0ff */
[----:B------:R-:W-:Y:S02]  /*15e70*/  IADD3 R2, R2, 0x39, RZ ;  /* 0x0000003902027810 */ /* 0x000fe40007ffe0ff */
[----:B------:R-:W-:Y:S02]  /*15e80*/  FSEL R163, R13, -INF , !P4 ;  /* 0xff8000000da37808 */ /* 0x000fe40006000000 */
[----:B------:R-:W-:Y:S02]  /*15e90*/  FMNMX.FTZ R8, R158, R5, !PT ;  /* 0x000000059e087209 */ /* 0x000fe40007810000 */
[----:B------:R-:W-:Y:S02]  /*15ea0*/  FMNMX.FTZ R5, R27, R6, !PT ;  /* 0x000000061b057209 */ /* 0x000fe40007810000 */
[----:B------:R-:W-:Y:S02]  /*15eb0*/  FSEL R174, R76, -INF , !P3 ;  /* 0xff8000004cae7808 */ /* 0x000fe40005800000 */
[----:B------:R-:W-:-:S02]  /*15ec0*/  ISETP.GE.AND P3, PT, R2, R218, PT ;  /* 0x000000da0200720c */ /* 0x000fc40003f66270 */
[----:B------:R-:W-:Y:S02]  /*15ed0*/  FMNMX.FTZ R7, R163, R8, !PT ;  /* 0x00000008a3077209 */ /* 0x000fe40007810000 */
[----:B------:R-:W-:Y:S02]  /*15ee0*/  FMNMX.FTZ R6, R166, R5, !PT ;  /* 0x00000005a6067209 */ /* 0x000fe40007810000 */
[----:B------:R-:W-:Y:S02]  /*15ef0*/  FSEL R170, R14, -INF , !P6 ;  /* 0xff8000000eaa7808 */ /* 0x000fe40007000000 */
[----:B------:R-:W-:Y:S02]  /*15f00*/  ISETP.GE.AND P6, PT, R4, R218, PT ;  /* 0x000000da0400720c */ /* 0x000fe40003fc6270 */
[----:B------:R-:W-:Y:S02]  /*15f10*/  FMNMX.FTZ R8, R174, R7, !PT ;  /* 0x00000007ae087209 */ /* 0x000fe40007810000 */
[----:B------:R-:W-:-:S02]  /*15f20*/  ISETP.GE.OR P3, PT, R2, R217, !P3 ;  /* 0x000000d90200720c */ /* 0x000fc40005f66670 */
[----:B------:R-:W-:Y:S02]  /*15f30*/  FMNMX.FTZ R7, R169, R6, !PT ;  /* 0x00000006a9077209 */ /* 0x000fe40007810000 */
[----:B------:R-:W-:Y:S02]  /*15f40*/  FSEL R171, R15, -INF , !P2 ;  /* 0xff8000000fab7808 */ /* 0x000fe40005000000 */
[----:B------:R-:W-:Y:S01]  /*15f50*/  ISETP.GE.AND P4, PT, R3, R218, PT ;  /* 0x000000da0300720c */ /* 0x000fe20003f86270 */
[----:B------:R-:W-:Y:S01]  /*15f60*/  LDSM.16.MT88.4 R12, [R194+0xe800] ;  /* 0x00e80000c20c783b */ /* 0x000fe20000004200 */
[----:B------:R-:W-:Y:S02]  /*15f70*/  ISETP.GE.OR P6, PT, R4, R217, !P6 ;  /* 0x000000d90400720c */ /* 0x000fe400077c6670 */
[----:B------:R-:W-:Y:S02]  /*15f80*/  FSEL R143, R81, -INF , !P3 ;  /* 0xff800000518f7808 */ /* 0x000fe40005800000 */
[----:B------:R-:W-:-:S02]  /*15f90*/  ISETP.GE.AND P2, PT, R3, R216, PT ;  /* 0x000000d80300720c */ /* 0x000fc40003f46270 */
[----:B------:R-:W-:Y:S02]  /*15fa0*/  ISETP.GE.AND P3, PT, R4, R216, PT ;  /* 0x000000d80400720c */ /* 0x000fe40003f66270 */
[----:B------:R-:W-:Y:S02]  /*15fb0*/  FMNMX.FTZ R6, R170, R7, !PT ;  /* 0x00000007aa067209 */ /* 0x000fe40007810000 */
[----:B------:R-:W-:Y:S02]  /*15fc0*/  ISETP.GE.OR P4, PT, R3, R217, !P4 ;  /* 0x000000d90300720c */ /* 0x000fe40006786670 */
[----:B------:R-:W-:Y:S02]  /*15fd0*/  FSEL R173, R77, -INF , !P6 ;  /* 0xff8000004dad7808 */ /* 0x000fe40007000000 */
[-C--:B------:R-:W-:Y:S02]  /*15fe0*/  ISETP.GE.OR P2, PT, R3, R215.reuse, !P2 ;  /* 0x000000d70300720c */ /* 0x080fe40005746670 */
[----:B------:R-:W-:-:S02]  /*15ff0*/  ISETP.GE.OR P3, PT, R4, R215, !P3 ;  /* 0x000000d70400720c */ /* 0x000fc40005f66670 */
[----:B------:R-:W-:Y:S02]  /*16000*/  FSEL R142, R78, -INF , !P1 ;  /* 0xff8000004e8e7808 */ /* 0x000fe40004800000 */
[----:B------:R-:W-:Y:S02]  /*16010*/  FMNMX.FTZ R3, R171, R6, !PT ;  /* 0x00000006ab037209 */ /* 0x000fe40007810000 */
[----:B------:R-:W-:Y:S02]  /*16020*/  FSEL R172, R80, -INF , !P4 ;  /* 0xff80000050ac7808 */ /* 0x000fe40006000000 */
[----:B------:R-:W-:Y:S02]  /*16030*/  FMNMX.FTZ R5, R173, R8, !PT ;  /* 0x00000008ad057209 */ /* 0x000fe40007810000 */
[----:B------:R-:W-:Y:S02]  /*16040*/  ISETP.GE.AND P1, PT, R2, R216, PT ;  /* 0x000000d80200720c */ /* 0x000fe40003f26270 */
[----:B------:R-:W-:-:S02]  /*16050*/  FSEL R141, R79, -INF , !P3 ;  /* 0xff8000004f8d7808 */ /* 0x000fc40005800000 */
[----:B------:R-:W-:Y:S02]  /*16060*/  FMNMX.FTZ R6, R142, R3, !PT ;  /* 0x000000038e067209 */ /* 0x000fe40007810000 */
[----:B------:R-:W-:Y:S02]  /*16070*/  FMNMX.FTZ R8, R172, R5, !PT ;  /* 0x00000005ac087209 */ /* 0x000fe40007810000 */
[----:B------:R-:W-:Y:S02]  /*16080*/  ISETP.GE.OR P1, PT, R2, R215, !P1 ;  /* 0x000000d70200720c */ /* 0x000fe40004f26670 */
[----:B------:R-:W-:Y:S02]  /*16090*/  FSEL R140, R82, -INF , !P2 ;  /* 0xff800000528c7808 */ /* 0x000fe40005000000 */
[----:B------:R-:W-:Y:S02]  /*160a0*/  FMNMX.FTZ R3, R141, R6, !PT ;  /* 0x000000068d037209 */ /* 0x000fe40007810000 */
[----:B------:R-:W-:-:S02]  /*160b0*/  FMNMX.FTZ R5, R143, R8, !PT ;  /* 0x000000088f057209 */ /* 0x000fc40007810000 */
[----:B------:R-:W-:Y:S01]  /*160c0*/  FSEL R162, R83, -INF , !P1 ;  /* 0xff80000053a27808 */ /* 0x000fe20004800000 */
[----:B------:R-:W-:Y:S01]  /*160d0*/  LDSM.16.MT88.4 R8, [R197+0xe800] ;  /* 0x00e80000c508783b */ /* 0x000fe20000004200 */
[----:B------:R-:W-:-:S03]  /*160e0*/  FMNMX.FTZ R3, R140, R3, !PT ;  /* 0x000000038c037209 */ /* 0x000fc60007810000 */
[----:B------:R-:W1:Y:S01]  /*160f0*/  SHFL.BFLY PT, R4, R5, 0x2, 0x1f ;  /* 0x0c401f0005047f89 */ /* 0x000e6200000e0000 */
[----:B------:R-:W-:-:S03]  /*16100*/  FMNMX.FTZ R7, R162, R3, !PT ;  /* 0x00000003a2077209 */ /* 0x000fc60007810000 */
[----:B------:R-:W-:Y:S04]  /*16110*/  LDSM.16.MT88.4 R80, [R196+0x10000] ;  /* 0x01000000c450783b */ /* 0x000fe80000004200 */
        /* <DEDUP_REMOVED lines=326> */
.L_x_3168:
[----:B------:R-:W-:Y:S02]  /*17580*/  ULDC.64 UR4, c[0x0][0x118] ;  /* 0x0000460000047ab9 */ /* 0x000fe40000000a00 */
[----:B------:R-:W2:Y:S02]  /*17590*/  LD.E R5, [R222.64+0x40] ;  /* 0x00004004de057980 */ /* 0x000ea4000c101900 */
[----:B--2---:R-:W-:-:S04]  /*175a0*/  LEA R5, -R5, RZ, 0x6 ;  /* 0x000000ff05057211 */ /* 0x004fc800078e31ff */
[----:B------:R-:W-:Y:S02]  /*175b0*/  SHF.R.S32.HI R2, RZ, 0x1f, R5 ;  /* 0x0000001fff027819 */ /* 0x000fe40000011405 */
.L_x_3169:
[----:B------:R-:W-:Y:S05]  /*175c0*/  BSYNC B0 ;  /* 0x0000000000007941 */ /* 0x000fea0003800000 */
.L_x_3167:
        /* <DEDUP_REMOVED lines=434> */
.L_x_3173:
[----:B------:R-:W-:Y:S02]  /*190f0*/  ULDC.64 UR4, c[0x0][0x118] ;  /* 0x0000460000047ab9 */ /* 0x000fe40000000a00 */
[----:B------:R-:W2:Y:S02]  /*19100*/  LD.E R7, [R222.64+0x38] ;  /* 0x00003804de077980 */ /* 0x000ea4000c101900 */
[----:B--2---:R-:W-:-:S04]  /*19110*/  LEA R7, -R7, RZ, 0x6 ;  /* 0x000000ff07077211 */ /* 0x004fc800078e31ff */
[----:B------:R-:W-:Y:S02]  /*19120*/  SHF.R.S32.HI R4, RZ, 0x1f, R7 ;  /* 0x0000001fff047819 */ /* 0x000fe40000011407 */
.L_x_3174:
[----:B------:R-:W-:Y:S05]  /*19130*/  BSYNC B0 ;  /* 0x0000000000007941 */ /* 0x000fea0003800000 */
.L_x_3172:
        /* <DEDUP_REMOVED lines=100> */
.L_x_3171:
[----:B------:R-:W-:Y:S05]  /*19780*/  BSYNC B1 ;  /* 0x0000000000017941 */ /* 0x000fea0003800000 */
.L_x_3170:
        /* <DEDUP_REMOVED lines=411> */
.L_x_3166:
[----:B------:R-:W-:Y:S05]  /*1b140*/  @!P5 BRA `(.L_x_3175) ;  /* 0x000040500000d947 */ /* 0x000fea0003800000 */
[----:B------:R-:W-:Y:S02]  /*1b150*/  MOV R0, R3 ;  /* 0x0000000300007202 */ /* 0x000fe40000000f00 */
[----:B------:R-:W-:-:S02]  /*1b160*/  MOV R2, R132 ;  /* 0x0000008400027202 */ /* 0x000fc40000000f00 */
.L_x_3184:
        /* <DEDUP_REMOVED lines=76> */
.L_x_3177:
[----:B------:R-:W-:Y:S02]  /*1b630*/  ULDC.64 UR4, c[0x0][0x118] ;  /* 0x0000460000047ab9 */ /* 0x000fe40000000a00 */
[----:B------:R-:W2:Y:S02]  /*1b640*/  LD.E R10, [R132.64+0x40] ;  /* 0x00004004840a7980 */ /* 0x000ea4000c101900 */
[----:B--2---:R-:W-:Y:S04]  /*1b650*/  LEA R10, -R10, RZ, 0x6 ;  /* 0x000000ff0a0a7211 */ /* 0x004fe800078e31ff */
[----:B------:R-:W-:Y:S02]  /*1b660*/  SHF.R.S32.HI R6, RZ, 0x1f, R10 ;  /* 0x0000001fff067819 */ /* 0x000fe4000001140a */
.L_x_3178:
[----:B------:R-:W-:Y:S05]  /*1b670*/  BSYNC B0 ;  /* 0x0000000000007941 */ /* 0x000fea0003800000 */
.L_x_3176:
        /* <DEDUP_REMOVED lines=323> */
.L_x_3182:
[----:B------:R-:W-:Y:S02]  /*1cab0*/  ULDC.64 UR4, c[0x0][0x118] ;  /* 0x0000460000047ab9 */ /* 0x000fe40000000a00 */
[----:B------:R-:W2:Y:S02]  /*1cac0*/  LD.E R142, [R132.64+0x38] ;  /* 0x00003804848e7980 */ /* 0x000ea4000c101900 */
[----:B--2---:R-:W-:Y:S04]  /*1cad0*/  LEA R142, -R142, RZ, 0x6 ;  /* 0x000000ff8e8e7211 */ /* 0x004fe800078e31ff */
[----:B------:R-:W-:Y:S02]  /*1cae0*/  SHF.R.S32.HI R136, RZ, 0x1f, R142 ;  /* 0x0000001fff887819 */ /* 0x000fe4000001148e */
.L_x_3183:
[----:B------:R-:W-:Y:S05]  /*1caf0*/  BSYNC B0 ;  /* 0x0000000000007941 */ /* 0x000fea0003800000 */
.L_x_3181:
        /* <DEDUP_REMOVED lines=90> */
.L_x_3180:
[----:B------:R-:W-:Y:S05]  /*1d0a0*/  BSYNC B1 ;  /* 0x0000000000017941 */ /* 0x000fea0003800000 */
.L_x_3179:
        /* <DEDUP_REMOVED lines=132> */
[-C--:B------:R-:W-:Y:S02]  /*1d8f0*/  ISETP.GE.OR P1, PT, R12, R215.reuse, !P2 ;  /* 0x000000d70c00720c */ /* 0x080fe40005726670 */
[----:B------:R-:W-:Y:S02]  /*1d900*/  ISETP.GE.AND P2, PT, R6, R216, PT ;  /* 0x000000d80600720c */ /* 0x000fe40003f46270 */
        /* <DEDUP_REMOVED lines=9> */
[----:B------:R-:W-:Y:S02]  /*1d9a0*/  ISETP.GE.OR P1, PT, R4, R215, !P0 ;  /* 0x000000d70400720c */ /* 0x000fe40004726670 */
        /* <DEDUP_REMOVED lines=383> */
.L_x_3175:
        /* <DEDUP_REMOVED lines=11> */
.L_x_3203:
[----:B--23--:R-:W-:Y:S01]  /*1f250*/  FADD.FTZ R221, R10, R221 ;  /* 0x000000dd0add7221 */ /* 0x00cfe20000010000 */
[----:B------:R-:W-:Y:S05]  /*1f260*/  BRA.DIV ~URZ, `(.L_x_3186) ;  /* 0x000019327f007947 */ /* 0x000fea000b800000 */
[----:B------:R-:W2:Y:S04]  /*1f270*/  SHFL.BFLY PT, R6, R219, 0x2, 0x1f ;  /* 0x0c401f00db067f89 */ /* 0x000ea800000e0000 */
[----:B------:R-:W3:Y:S01]  /*1f280*/  SHFL.BFLY PT, R2, R221, 0x1, 0x1f ;  /* 0x0c201f00dd027f89 */ /* 0x000ee200000e0000 */
[----:B--2---:R-:W-:Y:S02]  /*1f290*/  FADD.FTZ R11, R6, R219 ;  /* 0x000000db060b7221 */ /* 0x004fe40000010000 */
[----:B---3--:R-:W-:-:S03]  /*1f2a0*/  FADD.FTZ R2, R221, R2 ;  /* 0x00000002dd027221 */ /* 0x008fc60000010000 */
[----:B------:R2:W3:Y:S04]  /*1f2b0*/  SHFL.BFLY PT, R10, R11, 0x1, 0x1f ;  /* 0x0c201f000b0a7f89 */ /* 0x0004e800000e0000 */
.L_x_3204:
        /* <DEDUP_REMOVED lines=188> */
[----:B---3--:R-:W3:Y:S01]  /*1fe80*/  S2R R8, SR_TID.X ;  /* 0x0000000000087919 */ /* 0x008ee20000002100 */
[----:B------:R-:W-:-:S03]  /*1fe90*/  LEA.HI R16, R10, R9, RZ, 0x4 ;  /* 0x000000090a107211 */ /* 0x000fc600078f20ff */
[----:B------:R1:W5:Y:S01]  /*1fea0*/  LD.E R13, [R4.64+0xcc] ;  /* 0x0000cc04040d7980 */ /* 0x000362000c101900 */
[----:B------:R-:W-:-:S03]  /*1feb0*/  LOP3.LUT R16, R16, 0xfffffff0, RZ, 0xc0, !PT ;  /* 0xfffffff010107812 */ /* 0x000fc600078ec0ff */
[----:B------:R1:W5:Y:S01]  /*1fec0*/  LD.E.64 R116, [R4.64+0x78] ;  /* 0x0000780404747980 */ /* 0x000362000c101b00 */
[----:B------:R-:W-:-:S03]  /*1fed0*/  IADD3 R113, -R16, R9, RZ ;  /* 0x0000000910717210 */ /* 0x000fc60007ffe1ff */
[----:B------:R1:W5:Y:S01]  /*1fee0*/  LD.E.64 R118, [R4.64+0xa8] ;  /* 0x0000a80404767980 */ /* 0x000362000c101b00 */
[----:B------:R-:W-:Y:S01]  /*1fef0*/  LOP3.LUT R12, R12, 0xffffffe0, RZ, 0xc0, !PT ;  /* 0xffffffe00c0c7812 */ /* 0x000fe200078ec0ff */
[----:B------:R-:W-:Y:S01]  /*1ff00*/  @P4 MUFU.LG2 R2, R2 ;  /* 0x0000000200024308 */ /* 0x000fe20000000c00 */
[----:B----4-:R-:W-:Y:S01]  /*1ff10*/  LEA.HI R18, R113, R113, RZ, 0x1 ;  /* 0x0000007171127211 */ /* 0x010fe200078f08ff */
[----:B------:R-:W-:Y:S01]  /*1ff20*/  BSSY B0, `(.L_x_3187) ;  /* 0x000004d000007945 */ /* 0x000fe20003800000 */
[----:B------:R-:W-:Y:S02]  /*1ff30*/  IADD3 R12, -R12, R9, RZ ;  /* 0x000000090c0c7210 */ /* 0x000fe40007ffe1ff */
[C---:B------:R-:W-:Y:S02]  /*1ff40*/  SHF.L.U32 R17, R18.reuse, 0x2, RZ ;  /* 0x0000000212117819 */ /* 0x040fe400000006ff */
[----:B------:R-:W-:Y:S01]  /*1ff50*/  LOP3.LUT R18, R18, 0xffffffe, RZ, 0xc0, !PT ;  /* 0x0ffffffe12127812 */ /* 0x000fe200078ec0ff */
[----:B------:R-:W4:Y:S01]  /*1ff60*/  @P3 MUFU.LG2 R6, R6 ;  /* 0x0000000600063308 */ /* 0x000f220000000c00 */
[----:B------:R-:W-:-:S02]  /*1ff70*/  SHF.R.S32.HI R114, RZ, 0x1f, R11 ;  /* 0x0000001fff727819 */ /* 0x000fc4000001140b */
[----:B---3--:R-:W-:Y:S02]  /*1ff80*/  SHF.R.S32.HI R7, RZ, 0x1f, R8 ;  /* 0x0000001fff077819 */ /* 0x008fe40000011408 */
[----:B------:R-:W-:Y:S02]  /*1ff90*/  LOP3.LUT P0, RZ, R12, 0x3, RZ, 0xc0, !PT ;  /* 0x000000030cff7812 */ /* 0x000fe4000780c0ff */
[CC--:B------:R-:W-:Y:S02]  /*1ffa0*/  LEA.HI R10, R7.reuse, R8.reuse, RZ, 0x4 ;  /* 0x00000008070a7211 */ /* 0x0c0fe400078f20ff */
[----:B------:R-:W-:Y:S02]  /*1ffb0*/  LEA.HI R7, R7, R8, RZ, 0x5 ;  /* 0x0000000807077211 */ /* 0x000fe400078f28ff */
[----:B------:R-:W-:Y:S02]  /*1ffc0*/  SHF.R.S32.HI R10, RZ, 0x4, R10 ;  /* 0x00000004ff0a7819 */ /* 0x000fe4000001140a */
[----:B------:R-:W-:-:S02]  /*1ffd0*/  LOP3.LUT R7, R7, 0xffffffe0, RZ, 0xc0, !PT ;  /* 0xffffffe007077812 */ /* 0x000fc400078ec0ff */
[----:B------:R-:W-:Y:S01]  /*1ffe0*/  SHF.L.U32 R16, R10, 0x6, RZ ;  /* 0x000000060a107819 */ /* 0x000fe200000006ff */
[----:B----4-:R-:W-:Y:S01]  /*1fff0*/  @P3 FMUL.FTZ R6, R6, 0.69314718246459960938 ;  /* 0x3f31721806063820 */ /* 0x010fe20000410000 */
[----:B------:R-:W-:Y:S02]  /*20000*/  IADD3 R7, -R7, R8, RZ ;  /* 0x0000000807077210 */ /* 0x000fe40007ffe1ff */
[----:B------:R-:W-:Y:S02]  /*20010*/  LOP3.LUT R16, R16, 0x1c0, RZ, 0xc0, !PT ;  /* 0x000001c010107812 */ /* 0x000fe400078ec0ff */
[----:B------:R-:W-:Y:S02]  /*20020*/  IADD3 R115, R113, -R18, RZ ;  /* 0x8000001271737210 */ /* 0x000fe40007ffe0ff */
[----:B------:R-:W-:Y:S02]  /*20030*/  LOP3.LUT R17, R16, 0x38, R17, 0xf8, !PT ;  /* 0x0000003810117812 */ /* 0x000fe400078ef811 */
[----:B------:R-:W-:-:S02]  /*20040*/  SHF.R.U32.HI R16, RZ, 0x3, R16 ;  /* 0x00000003ff107819 */ /* 0x000fc40000011610 */
[----:B------:R-:W-:Y:S02]  /*20050*/  LEA.HI R114, R114, R11, RZ, 0x2 ;  /* 0x0000000b72727211 */ /* 0x000fe400078f10ff */
[----:B------:R-:W-:Y:S02]  /*20060*/  LOP3.LUT R16, R17, R16, RZ, 0x3c, !PT ;  /* 0x0000001011107212 */ /* 0x000fe400078e3cff */
[----:B------:R-:W-:Y:S02]  /*20070*/  SHF.R.S32.HI R8, RZ, 0x1f, R7 ;  /* 0x0000001fff087819 */ /* 0x000fe40000011407 */
[----:B------:R-:W-:Y:S01]  /*20080*/  LEA R115, R115, R16, 0x2 ;  /* 0x0000001073737211 */ /* 0x000fe200078e10ff */
[----:B------:R-:W-:Y:S01]  /*20090*/  BAR.SYNC.DEFER_BLOCKING 0x0 ;  /* 0x0000000000007b1d */ /* 0x000fe20000010000 */
[----:B------:R-:W-:Y:S02]  /*200a0*/  LOP3.LUT R114, R114, 0xffffffc, RZ, 0xc0, !PT ;  /* 0x0ffffffc72727812 */ /* 0x000fe400078ec0ff */
[----:B------:R-:W-:-:S02]  /*200b0*/  LEA.HI R8, R8, R7, RZ, 0x2 ;  /* 0x0000000708087211 */ /* 0x000fc400078f10ff */
[----:B------:R-:W-:Y:S02]  /*200c0*/  SHF.L.U32 R7, R205, 0x6, RZ ;  /* 0x00000006cd077819 */ /* 0x000fe400000006ff */
[----:B------:R-:W-:Y:S01]  /*200d0*/  SHF.L.U32 R120, R113, 0x2, RZ ;  /* 0x0000000271787819 */ /* 0x000fe200000006ff */
[----:B------:R-:W-:Y:S01]  /*200e0*/  @P4 FMUL.FTZ R113, R2, 0.69314718246459960938 ;  /* 0x3f31721802714820 */ /* 0x000fe20000410000 */
[----:B------:R-:W-:Y:S02]  /*200f0*/  IADD3 R114, R11, -R114, RZ ;  /* 0x800000720b727210 */ /* 0x000fe40007ffe0ff */
[----:B------:R-:W-:Y:S01]  /*20100*/  MOV R9, 0xff800000 ;  /* 0xff80000000097802 */ /* 0x000fe20000000f00 */
[-C--:B-----5:R-:W-:Y:S01]  /*20110*/  @P4 FFMA.FTZ R9, R132, R0.reuse, R113 ;  /* 0x0000000084094223 */ /* 0x0a0fe20000010071 */
[----:B------:R-:W-:Y:S01]  /*20120*/  MOV R11, 0xff800000 ;  /* 0xff800000000b7802 */ /* 0x000fe20000000f00 */
[----:B------:R-:W-:Y:S01]  /*20130*/  @P3 FFMA.FTZ R11, R3, R0, R6 ;  /* 0x00000000030b3223 */ /* 0x000fe20000010006 */
[----:B------:R-:W-:Y:S01]  /*20140*/  SHF.R.S32.HI R121, RZ, 0x1f, R120 ;  /* 0x0000001fff797819 */ /* 0x000fe20000011478 */
[----:B------:R-:W3:Y:S04]  /*20150*/  LDS.128 R108, [R115.X4] ;  /* 0x00000000736c7984 */ /* 0x000ee80000004c00 */
        /* <DEDUP_REMOVED lines=26> */
[----:B------:R-:W-:-:S04]  /*20300*/  IMAD R14, R14, R112, R207 ;  /* 0x000000700e0e7224 */ /* 0x000fc800078e02cf */
[----:B------:R-:W-:Y:S01]  /*20310*/  IMAD R14, R15, R14, R7 ;  /* 0x0000000e0f0e7224 */ /* 0x000fe200078e0207 */
[----:B------:R-:W-:Y:S05]  /*20320*/  @P0 BRA `(.L_x_3188) ;  /* 0x000000c000000947 */ /* 0x000fea0003800000 */
[----:B-1--4-:R-:W-:Y:S01]  /*20330*/  IMAD R3, R205, -0x40, R208 ;  /* 0xffffffc0cd037824 */ /* 0x012fe200078e02d0 */
[----:B------:R-:W-:Y:S01]  /*20340*/  IADD3 R2, R114, 0x8, RZ ;  /* 0x0000000872027810 */ /* 0x000fe20007ffe0ff */
[----:B------:R-:W-:Y:S01]  /*20350*/  ULDC.64 UR4, c[0x0][0x118] ;  /* 0x0000460000047ab9 */ /* 0x000fe20000000a00 */
[----:B------:R-:W-:Y:S02]  /*20360*/  SHF.R.S32.HI R7, RZ, 0x1f, R14 ;  /* 0x0000001fff077819 */ /* 0x000fe4000001140e */
[----:B------:R-:W-:Y:S02]  /*20370*/  IADD3 R0, P0, R14, R114, RZ ;  /* 0x000000720e007210 */ /* 0x000fe40007f1e0ff */
[-C--:B------:R-:W-:Y:S02]  /*20380*/  ISETP.GE.AND P2, PT, R114, R3.reuse, PT ;  /* 0x000000037200720c */ /* 0x080fe40003f46270 */
[----:B------:R-:W-:-:S02]  /*20390*/  ISETP.GE.AND P1, PT, R2, R3, PT ;  /* 0x000000030200720c */ /* 0x000fc40003f26270 */
[----:B------:R-:W-:Y:S02]  /*203a0*/  LEA.HI.X.SX32 R7, R114, R7, 0x1, P0 ;  /* 0x0000000772077211 */ /* 0x000fe400000f0eff */
[----:B------:R-:W-:-:S04]  /*203b0*/  LEA R2, P0, R0, R118, 0x2 ;  /* 0x0000007600027211 */ /* 0x000fc800078010ff */
[----:B------:R-:W-:-:S05]  /*203c0*/  LEA.HI.X R3, R0, R119, R7, 0x2, P0 ;  /* 0x0000007700037211 */ /* 0x000fca00000f1407 */
[----:B------:R1:W-:Y:S04]  /*203d0*/  @!P2 ST.E [R2.64], R9 ;  /* 0x000000090200a985 */ /* 0x0003e8000c101904 */
[----:B------:R1:W-:Y:S02]  /*203e0*/  @!P1 ST.E [R2.64+0x20], R11 ;  /* 0x0000200b02009985 */ /* 0x0003e4000c101904 */
.L_x_3188:
[----:B-1--4-:R-:W-:Y:S05]  /*203f0*/  BSYNC B0 ;  /* 0x0000000000007941 */ /* 0x012fea0003800000 */
.L_x_3187:
        /* <DEDUP_REMOVED lines=22> */
.L_x_3190:
[----:B------:R-:W-:Y:S05]  /*20560*/  BSYNC B0 ;  /* 0x0000000000007941 */ /* 0x000fea0003800000 */
.L_x_3189:
        /* <DEDUP_REMOVED lines=12> */
.L_x_3192:
[----:B------:R-:W-:Y:S05]  /*20630*/  BSYNC B0 ;  /* 0x0000000000007941 */ /* 0x000fea0003800000 */
.L_x_3191:
        /* <DEDUP_REMOVED lines=12> */
.L_x_3194:
[----:B------:R-:W-:Y:S05]  /*20700*/  BSYNC B0 ;  /* 0x0000000000007941 */ /* 0x000fea0003800000 */
.L_x_3193:
        /* <DEDUP_REMOVED lines=12> */
.L_x_3196:
[----:B------:R-:W-:Y:S05]  /*207d0*/  BSYNC B0 ;  /* 0x0000000000007941 */ /* 0x000fea0003800000 */
.L_x_3195:
        /* <DEDUP_REMOVED lines=12> */
.L_x_3198:
[----:B------:R-:W-:Y:S05]  /*208a0*/  BSYNC B0 ;  /* 0x0000000000007941 */ /* 0x000fea0003800000 */
.L_x_3197:
        /* <DEDUP_REMOVED lines=12> */
.L_x_3200:
[----:B------:R-:W-:Y:S05]  /*20970*/  BSYNC B0 ;  /* 0x0000000000007941 */ /* 0x000fea0003800000 */
.L_x_3199:
        /* <DEDUP_REMOVED lines=12> */
.L_x_3202:
[----:B------:R-:W-:Y:S05]  /*20a40*/  BSYNC B0 ;  /* 0x0000000000007941 */ /* 0x000fea0003800000 */
.L_x_3201:
[----:B------:R-:W-:Y:S01]  /*20a50*/  IADD3 R10, R10, 0x38, RZ ;  /* 0x000000380a0a7810 */ /* 0x000fe20007ffe0ff */
[----:B------:R-:W-:-:S03]  /*20a60*/  IMAD.MOV.U32 R207, RZ, RZ, 0x0 ;  /* 0x00000000ffcf7424 */ /* 0x000fc600078e00ff */
[----:B------:R-:W-:-:S13]  /*20a70*/  ISETP.GE.AND P0, PT, R10, R205, PT ;  /* 0x000000cd0a00720c */ /* 0x000fda0003f06270 */
[----:B------:R-:W-:Y:S05]  /*20a80*/  @P0 RET.REL.NODEC R206 `(_ZN5flash24flash_fwd_splitkv_kernelI23Flash_fwd_kernel_traitsILi192ELi64ELi64ELi4ELb0ELb0EN7cutlass10bfloat16_tE19Flash_kernel_traitsILi192ELi64ELi64ELi4ES3_EELb0ELb1ELb0ELb0ELb0ELb0ELb1ELb1EEEvNS_16Flash_fwd_paramsE) ;  /* 0xfffdf570ce000950 */ /* 0x000fea0003c3ffff */
        /* <DEDUP_REMOVED lines=8> */
[----:B------:R-:W-:Y:S05]  /*20b10*/  @P0 RET.REL.NODEC R206 `(_ZN5flash24flash_fwd_splitkv_kernelI23Flash_fwd_kernel_traitsILi192ELi64ELi64ELi4ELb0ELb0EN7cutlass10bfloat16_tE19Flash_kernel_traitsILi192ELi64ELi64ELi4ES3_EELb0ELb1ELb0ELb0ELb0ELb0ELb1ELb1EEEvNS_16Flash_fwd_paramsE) ;  /* 0xfffdf4e0ce000950 */ /* 0x000fea0003c3ffff */
[----:B------:R-:W-:Y:S01]  /*20b20*/  MOV R207, 0x0 ;  /* 0x0000000000cf7802 */ /* 0x000fe20000000f00 */
[----:B------:R-:W-:-:S02]  /*20b30*/  ULDC.64 UR4, c[0x0][0x118] ;  /* 0x0000460000047ab9 */ /* 0x000fc40000000a00 */
[----:B------:R3:W-:Y:S01]  /*20b40*/  ST.E.128 [R6.64+0xaa00], R16 ;  /* 0x00aa001006007985 */ /* 0x0007e2000c101d04 */
[----:B------:R-:W-:Y:S05]  /*20b50*/  RET.REL.NODEC R206 `(_ZN5flash24flash_fwd_splitkv_kernelI23Flash_fwd_kernel_traitsILi192ELi64ELi64ELi4ELb0ELb0EN7cutlass10bfloat16_tE19Flash_kernel_traitsILi192ELi64ELi64ELi4ES3_EELb0ELb1ELb0ELb0ELb0ELb0ELb1ELb1EEEvNS_16Flash_fwd_paramsE) ;  /* 0xfffdf4a0ce007950 */ /* 0x000fea0003c3ffff */
.L_x_3185:
[----:B------:R-:W-:Y:S02]  /*20b60*/  MOV R9, 0x2 ;  /* 0x0000000200097802 */ /* 0x000fe40000000f00 */
[----:B------:R-:W-:Y:S02]  /*20b70*/  MOV R8, 0x20b90 ;  /* 0x00020b9000087802 */ /* 0x000fe40000000f00 */
[----:B-1---5:R-:W-:Y:S05]  /*20b80*/  CALL.REL.NOINC `($__internal_20_$__cuda_sm70_shflsync_bfly_p) ;  /* 0x000000f000007944 */ /* 0x022fea0003c00000 */
[----:B-12---:R-:W-:Y:S05]  /*20b90*/  BRA `(.L_x_3203) ;  /* 0xffffe6b000007947 */ /* 0x006fea000383ffff */
.L_x_3186:
[----:B------:R-:W-:Y:S02]  /*20ba0*/  MOV R9, 0x1 ;  /* 0x0000000100097802 */ /* 0x000fe40000000f00 */
[----:B------:R-:W-:Y:S02]  /*20bb0*/  MOV R8, 0x20bd0 ;  /* 0x00020bd000087802 */ /* 0x000fe40000000f00 */
[----:B-1---5:R-:W-:Y:S05]  /*20bc0*/  CALL.REL.NOINC `($__internal_20_$__cuda_sm70_shflsync_bfly_p) ;  /* 0x000000b000007944 */ /* 0x022fea0003c00000 */
[----:B--2---:R-:W-:Y:S01]  /*20bd0*/  FADD.FTZ R2, R221, R10 ;  /* 0x0000000add027221 */ /* 0x004fe20000010000 */
[----:B-1----:R-:W-:Y:S02]  /*20be0*/  MOV R221, R219 ;  /* 0x000000db00dd7202 */ /* 0x002fe40000000f00 */
[----:B------:R-:W-:Y:S02]  /*20bf0*/  MOV R9, 0x2 ;  /* 0x0000000200097802 */ /* 0x000fe40000000f00 */
[----:B------:R-:W-:-:S02]  /*20c00*/  MOV R8, 0x20c20 ;  /* 0x00020c2000087802 */ /* 0x000fc40000000f00 */
[----:B------:R-:W-:Y:S05]  /*20c10*/  CALL.REL.NOINC `($__internal_20_$__cuda_sm70_shflsync_bfly_p) ;  /* 0x0000006000007944 */ /* 0x000fea0003c00000 */
[----:B--2---:R-:W-:Y:S01]  /*20c20*/  FADD.FTZ R11, R219, R10 ;  /* 0x0000000adb0b7221 */ /* 0x004fe20000010000 */
[----:B-1----:R-:W-:-:S02]  /*20c30*/  MOV R9, 0x1 ;  /* 0x0000000100097802 */ /* 0x002fc40000000f00 */
[----:B------:R-:W-:Y:S02]  /*20c40*/  MOV R8, 0x20c70 ;  /* 0x00020c7000087802 */ /* 0x000fe40000000f00 */
[----:B------:R-:W-:Y:S02]  /*20c50*/  MOV R221, R11 ;  /* 0x0000000b00dd7202 */ /* 0x000fe40000000f00 */
[----:B------:R-:W-:Y:S05]  /*20c60*/  CALL.REL.NOINC `($__internal_20_$__cuda_sm70_shflsync_bfly_p) ;  /* 0x0000001000007944 */ /* 0x000fea0003c00000 */
[----:B-12---:R-:W-:Y:S05]  /*20c70*/  BRA `(.L_x_3204) ;  /* 0xffffe64000007947 */ /* 0x006fea000383ffff */
        .weak           $__internal_20_$__cuda_sm70_shflsync_bfly_p
        .type           $__internal_20_$__cuda_sm70_shflsync_bfly_p,@function
        .size           $__internal_20_$__cuda_sm70_shflsync_bfly_p,(.L_x_7795 - $__internal_20_$__cuda_sm70_shflsync_bfly_p)
$__internal_20_$__cuda_sm70_shflsync_bfly_p:
[----:B------:R-:W-:Y:S01]  /*20c80*/  MOV R12, R8 ;  /* 0x00000008000c7202 */ /* 0x000fe20000000f00 */
[----:B------:R-:W-:Y:S04]  /*20c90*/  WARPSYNC R6 ;  /* 0x0000000600007348 */ /* 0x000fe80003800000 */
[----:B------:R-:W-:Y:S01]  /*20ca0*/  MOV R13, 0x0 ;  /* 0x00000000000d7802 */ /* 0x000fe20000000f00 */
[----:B------:R1:W2:Y:S03]  /*20cb0*/  SHFL.BFLY PT, R10, R221, R9, R7 ;  /* 0x0c000009dd0a7389 */ /* 0x0002a600000e0007 */
[----:B------:R-:W-:Y:S05]  /*20cc0*/  RET.REL.NODEC R12 `(_ZN5flash24flash_fwd_splitkv_kernelI23Flash_fwd_kernel_traitsILi192ELi64ELi64ELi4ELb0ELb0EN7cutlass10bfloat16_tE19Flash_kernel_traitsILi192ELi64ELi64ELi4ES3_EELb0ELb1ELb0ELb0ELb0ELb0ELb1ELb1EEEvNS_16Flash_fwd_paramsE) ;  /* 0xfffdf3300c007950 */ /* 0x000fea0003c3ffff */
.L_x_3205:
        /* <DEDUP_REMOVED lines=11> */
.L_x_7795:


//--------------------- .text._ZN5flash24flash_fwd_splitkv_kernelI23Flash_fwd_kernel_traitsILi192ELi64ELi64ELi4ELb0ELb0EN7cutlass10bfloat16_tE19Flash_kernel_traitsILi192ELi64ELi64ELi4ES3_EELb0ELb1ELb0ELb0ELb0ELb1ELb1ELb1EEEvNS_16Flash_fwd_paramsE --------------------------
	.section	.text._ZN5flash24flash_fwd_splitkv_kernelI23Flash_fwd_kernel_traitsILi192ELi64ELi64ELi4ELb0ELb0EN7cutlass10bfloat16_tE19Flash_kernel_traitsILi192ELi64ELi64ELi4ES3_EELb0ELb1ELb0ELb0ELb0ELb1ELb1ELb1EEEvNS_16Flash_fwd_paramsE,"ax",@progbits
	.sectioninfo	@"SHI_REGISTERS=244"
	.align	128
        .global         _ZN5flash24flash_fwd_splitkv_kernelI23Flash_fwd_kernel_traitsILi192ELi64ELi64ELi4ELb0ELb0EN7cutlass10bfloat16_tE19Flash_kernel_traitsILi192ELi64ELi64ELi4ES3_EELb0ELb1ELb0ELb0ELb0ELb1ELb1ELb1EEEvNS_16Flash_fwd_paramsE
        .type           _ZN5flash24flash_fwd_splitkv_kernelI23Flash_fwd_kernel_traitsILi192ELi64ELi64ELi4ELb0ELb0EN7cutlass10bfloat16_tE19Flash_kernel_traitsILi192ELi64ELi64ELi4ES3_EELb0ELb1ELb0ELb0ELb0ELb1ELb1ELb1EEEvNS_16Flash_fwd_paramsE,@function
        .size           _ZN5flash24flash_fwd_splitkv_kernelI23Flash_fwd_kernel_traitsILi192ELi64ELi64ELi4ELb0ELb0EN7cutlass10bfloat16_tE19Flash_kernel_traitsILi192ELi64ELi64ELi4ES3_EELb0ELb1ELb0ELb0ELb0ELb1ELb1ELb1EEEvNS_16Flash_fwd_paramsE,(.L_x_7797 - _ZN5flash24flash_fwd_splitkv_kernelI23Flash_fwd_kernel_traitsILi192ELi64ELi64ELi4ELb0ELb0EN7cutlass10bfloat16_tE19Flash_kernel_traitsILi192ELi64ELi64ELi4ES3_EELb0ELb1ELb0ELb0ELb0ELb1ELb1ELb1EEEvNS_16Flash_fwd_paramsE)
        .other          _ZN5flash24flash_fwd_splitkv_kernelI23Flash_fwd_kernel_traitsILi192ELi64ELi64ELi4ELb0ELb0EN7cutlass10bfloat16_tE19Flash_kernel_traitsILi192ELi64ELi64ELi4ES3_EELb0ELb1ELb0ELb0ELb0ELb1ELb1ELb1EEEvNS_16Flash_fwd_paramsE,@"STO_CUDA_ENTRY STV_DEFAULT"
_ZN5flash24flash_fwd_splitkv_kernelI23Flash_fwd_kernel_traitsILi192ELi64ELi64ELi4ELb0ELb0EN7cutlass10bfloat16_tE19Flash_kernel_traitsILi192ELi64ELi64ELi4ES3_EELb0ELb1ELb0ELb0ELb0ELb1ELb1ELb1EEEvNS_16Flash_fwd_paramsE:
.text._ZN5flash24flash_fwd_splitkv_kernelI23Flash_fwd_kernel_traitsILi192ELi64ELi64ELi4ELb0ELb0EN7cutlass10bfloat16_tE19Flash_kernel_traitsILi192ELi64ELi64ELi4ES3_EELb0ELb1ELb0ELb0ELb0ELb1ELb1ELb1EEEvNS_16Flash_fwd_paramsE:
        /* <DEDUP_REMOVED lines=29> */
[----:B---34-:R-:W-:Y:S05]  /*01d0*/  CALL.REL.NOINC `($_ZN5flash24flash_fwd_splitkv_kernelI23Flash_fwd_kernel_traitsILi192ELi64ELi64ELi4ELb0ELb0EN7cutlass10bfloat16_tE19Flash_kernel_traitsILi192ELi64ELi64ELi4ES3_EELb0ELb1ELb0ELb0ELb0ELb1ELb1ELb1EEEvNS_16Flash_fwd_paramsE$_ZN5flash30compute_attn_1rowblock_splitkvI23Flash_fwd_kernel_traitsILi192ELi64ELi64ELi4ELb0ELb0EN7cutlass10bfloat16_tE19Flash_kernel_traitsILi192ELi64ELi64ELi4ES3_EELb0ELb1ELb0ELb0ELb0ELb1ELb1ELb1ENS_16Flash_fwd_paramsEEEvRKT8_iiiii) ;  /* 0x0000002000007944 */ /* 0x018fea0003c00000 */
[----:B------:R-:W-:Y:S05]  /*01e0*/  BSYNC B4 ;  /* 0x0000000000047941 */ /* 0x000fea0003800000 */
.L_x_3206:
[----:B------:R-:W-:Y:S05]  /*01f0*/  EXIT ;  /* 0x000000000000794d */ /* 0x000fea0003800000 */
        .type           $_ZN5flash24flash_fwd_splitkv_kernelI23Flash_fwd_kernel_traitsILi192ELi64ELi64ELi4ELb0ELb0EN7cutlass10bfloat16_tE19Flash_kernel_traitsILi192ELi64ELi64ELi4ES3_EELb0ELb1ELb0ELb0ELb0ELb1ELb1ELb1EEEvNS_16Flash_fwd_paramsE$_ZN5flash30compute_attn_1rowblock_splitkvI23Flash_fwd_kernel_traitsILi192ELi64ELi64ELi4ELb0ELb0EN7cutlass10bfloat16_tE19Flash_kernel_traitsILi192ELi64ELi64ELi4ES3_EELb0ELb1ELb0ELb0ELb0ELb1ELb1ELb1ENS_16Flash_fwd_paramsEEEvRKT8_iiiii,@function
        .size           $_ZN5flash24flash_fwd_splitkv_kernelI23Flash_fwd_kernel_traitsILi192ELi64ELi64ELi4ELb0ELb0EN7cutlass10bfloat16_tE19Flash_kernel_traitsILi192ELi64ELi64ELi4ES3_EELb0ELb1ELb0ELb0ELb0ELb1ELb1ELb1EEEvNS_16Flash_fwd_paramsE$_ZN5flash30compute_attn_1rowblock_splitkvI23Flash_fwd_kernel_traitsILi192ELi64ELi64ELi4ELb0ELb0EN7cutlass10bfloat16_tE19Flash_kernel_traitsILi192ELi64ELi64ELi4ES3_EELb0ELb1ELb0ELb0ELb0ELb1ELb1ELb1ENS_16Flash_fwd_paramsEEEvRKT8_iiiii,($__internal_21_$__cuda_sm70_shflsync_bfly_p - $_ZN5flash24flash_fwd_splitkv_kernelI23Flash_fwd_kernel_traitsILi192ELi64ELi64ELi4ELb0ELb0EN7cutlass10bfloat16_tE19Flash_kernel_traitsILi192ELi64ELi64ELi4ES3_EELb0ELb1ELb0ELb0ELb0ELb1ELb1ELb1EEEvNS_16Flash_fwd_paramsE$_ZN5flash30compute_attn_1rowblock_splitkvI23Flash_fwd_kernel_traitsILi192ELi64ELi64ELi4ELb0ELb0EN7cutlass10bfloat16_tE19Flash_kernel_traitsILi192ELi64ELi64ELi4ES3_EELb0ELb1ELb0ELb0ELb0ELb1ELb1ELb1ENS_16Flash_fwd_paramsEEEvRKT8_iiiii)
$_ZN5flash24flash_fwd_splitkv_kernelI23Flash_fwd_kernel_traitsILi192ELi64ELi64ELi4ELb0ELb0EN7cutlass10bfloat16_tE19Flash_kernel_traitsILi192ELi64ELi64ELi4ES3_EELb0ELb1ELb0ELb0ELb0ELb1ELb1ELb1EEEvNS_16Flash_fwd_paramsE$_ZN5flash30compute_attn_1rowblock_splitkvI23Flash_fwd_kernel_traitsILi192ELi64ELi64ELi4ELb0ELb0EN7cutlass10bfloat16_tE19Flash_kernel_traitsILi192ELi64ELi64ELi4ES3_EELb0ELb1ELb0ELb0ELb0ELb1ELb1ELb1ENS_16Flash_fwd_paramsEEEvRKT8_iiiii:
        /* <DEDUP_REMOVED lines=20> */
.L_x_3208:
[----:B------:R-:W-:Y:S05]  /*0340*/  BSYNC B0 ;  /* 0x0000000000007941 */ /* 0x000fea0003800000 */
.L_x_3207:
        /* <DEDUP_REMOVED lines=17> */
.L_x_3210:
[----:B------:R4:W5:Y:S02]  /*0460*/  LD.E R0, [R18.64+0xb8] ;  /* 0x0000b80612007980 */ /* 0x000964000c101900 */
.L_x_3211:
[----:B------:R-:W-:Y:S05]  /*0470*/  BSYNC B0 ;  /* 0x0000000000007941 */ /* 0x000fea0003800000 */
.L_x_3209:
        /* <DEDUP_REMOVED lines=10> */
.L_x_3213:
[----:B------:R-:W2:Y:S01]  /*0520*/  LD.E.64 R2, [R18.64+0x108] ;  /* 0x0001080612027980 */ /* 0x000ea2000c101b00 */
[----:B------:R-:W-:Y:S01]  /*0530*/  BSSY B0, `(.L_x_3215) ;  /* 0x0000006000007945 */ /* 0x000fe20003800000 */
[----:B------:R-:W-:Y:S01]  /*0540*/  IMAD.MOV.U32 R0, RZ, RZ, RZ ;  /* 0x000000ffff007224 */ /* 0x000fe200078e00ff */
[----:B--2---:R-:W-:-:S04]  /*0550*/  ISETP.NE.U32.AND P0, PT, R2, RZ, PT ;  /* 0x000000ff0200720c */ /* 0x004fc80003f05070 */
[----:B------:R-:W-:-:S13]  /*0560*/  ISETP.NE.AND.EX P0, PT, R3, RZ, PT, P0 ;  /* 0x000000ff0300720c */ /* 0x000fda0003f05300 */
[----:B------:R-:W-:Y:S05]  /*0570*/  @!P0 BRA `(.L_x_3216) ;  /* 0x0000001000008947 */ /* 0x000fea0003800000 */
[----:B------:R1:W5:Y:S02]  /*0580*/  LD.E R0, [R18.64+0xbc] ;  /* 0x0000bc0612007980 */ /* 0x000364000c101900 */
.L_x_3216:
[----:B------:R-:W-:Y:S05]  /*0590*/  BSYNC B0 ;  /* 0x0000000000007941 */ /* 0x000fea0003800000 */
.L_x_3215:
[----:B-----5:R-:W-:Y:S02]  /*05a0*/  IADD3 R57, R75, R0, RZ ;  /* 0x000000004b397210 */ /* 0x020fe40007ffe0ff */
.L_x_3214:
[----:B------:R-:W-:Y:S05]  /*05b0*/  BSYNC B1 ;  /* 0x0000000000017941 */ /* 0x000fea0003800000 */
.L_x_3212:
[----:B------:R-:W-:Y:S01]  /*05c0*/  IMAD.SHL.U32 R69, R213, 0x40, RZ ;  /* 0x00000040d5457824 */ /* 0x000fe200078e00ff */
[----:B------:R-:W-:Y:S01]  /*05d0*/  MOV R2, R214 ;  /* 0x000000d600027202 */ /* 0x000fe20000000f00 */
[----:B------:R-:W-:-:S03]  /*05e0*/  IMAD.MOV.U32 R3, RZ, RZ, 0x0 ;  /* 0x00000000ff037424 */ /* 0x000fc600078e00ff */
[----:B------:R-:W-:-:S13]  /*05f0*/  ISETP.GT.AND P0, PT, R216, R69, PT ;  /* 0x00000045d800720c */ /* 0x000fda0003f04270 */
[----:B------:R-:W-:Y:S05]  /*0600*/  @!P0 RET.REL.NODEC R2 `(_ZN5flash24flash_fwd_splitkv_kernelI23Flash_fwd_kernel_traitsILi192ELi64ELi64ELi4ELb0ELb0EN7cutlass10bfloat16_tE19Flash_kernel_traitsILi192ELi64ELi64ELi4ES3_EELb0ELb1ELb0ELb0ELb0ELb1ELb1ELb1EEEvNS_16Flash_fwd_paramsE) ;  /* 0xfffff9f002008950 */ /* 0x000fea0003c3ffff */
        /* <DEDUP_REMOVED lines=88> */
.L_x_3219:
[----:B-1----:R-:W-:Y:S05]  /*0b90*/  BSYNC B0 ;  /* 0x0000000000007941 */ /* 0x002fea0003800000 */
.L_x_3218:
        /* <DEDUP_REMOVED lines=10> */
.L_x_3221:
[----:B------:R-:W-:Y:S05]  /*0c40*/  BSYNC B0 ;  /* 0x0000000000007941 */ /* 0x000fea0003800000 */
.L_x_3220:
        /* <DEDUP_REMOVED lines=10> */
.L_x_3223:
[----:B------:R-:W-:Y:S05]  /*0cf0*/  BSYNC B0 ;  /* 0x0000000000007941 */ /* 0x000fea0003800000 */
.L_x_3222:
        /* <DEDUP_REMOVED lines=10> */
.L_x_3225:
[----:B------:R-:W-:Y:S05]  /*0da0*/  BSYNC B0 ;  /* 0x0000000000007941 */ /* 0x000fea0003800000 */
.L_x_3224:
        /* <DEDUP_REMOVED lines=10> */
.L_x_3227:
[----:B------:R-:W-:Y:S05]  /*0e50*/  BSYNC B0 ;  /* 0x0000000000007941 */ /* 0x000fea0003800000 */
.L_x_3226:
        /* <DEDUP_REMOVED lines=10> */
.L_x_3229:
[----:B------:R-:W-:Y:S05]  /*0f00*/  BSYNC B0 ;  /* 0x0000000000007941 */ /* 0x000fea0003800000 */
.L_x_3228:
        /* <DEDUP_REMOVED lines=10> */
.L_x_3231:
[----:B------:R-:W-:Y:S05]  /*0fb0*/  BSYNC B0 ;  /* 0x0000000000007941 */ /* 0x000fea0003800000 */
.L_x_3230:
        /* <DEDUP_REMOVED lines=10> */
.L_x_3233:
[----:B------:R-:W-:Y:S05]  /*1060*/  BSYNC B0 ;  /* 0x0000000000007941 */ /* 0x000fea0003800000 */
.L_x_3232:
        /* <DEDUP_REMOVED lines=29> */
[----:B------:R-:W-:Y:S05]  /*1240*/  @P6 RET.REL.NODEC R214 `(_ZN5flash24flash_fwd_splitkv_kernelI23Flash_fwd_kernel_traitsILi192ELi64ELi64ELi4ELb0ELb0EN7cutlass10bfloat16_tE19Flash_kernel_traitsILi192ELi64ELi64ELi4ES3_EELb0ELb1ELb0ELb0ELb0ELb1ELb1ELb1EEEvNS_16Flash_fwd_paramsE) ;  /* 0xffffedb0d6006950 */ /* 0x000fea0003c3ffff */
[----:B-1----:R-:W-:Y:S02]  /*1250*/  MOV R5, 0xff800000 ;  /* 0xff80000000057802 */ /* 0x002fe40000000f00 */
[----:B------:R-:W-:-:S03]  /*1260*/  MOV R215, 0x0 ;  /* 0x0000000000d77802 */ /* 0x000fc60000000f00 */
[----:B------:R1:W-:Y:S01]  /*1270*/  ST.E [R2.64+0xe0], R5 ;  /* 0x0000e00502007985 */ /* 0x0003e2000c101906 */
[----:B------:R-:W-:Y:S05]  /*1280*/  RET.REL.NODEC R214 `(_ZN5flash24flash_fwd_splitkv_kernelI23Flash_fwd_kernel_traitsILi192ELi64ELi64ELi4ELb0ELb0EN7cutlass10bfloat16_tE19Flash_kernel_traitsILi192ELi64ELi64ELi4ES3_EELb0ELb1ELb0ELb0ELb0ELb1ELb1ELb1EEEvNS_16Flash_fwd_paramsE) ;  /* 0xffffed70d6007950 */ /* 0x000fea0003c3ffff */
.L_x_3217:
        /* <DEDUP_REMOVED lines=105> */
.L_x_3235:
        /* <DEDUP_REMOVED lines=79> */
.L_x_3236:
[----:B-1----:R-:W-:Y:S05]  /*1e10*/  BSYNC B0 ;  /* 0x0000000000007941 */ /* 0x002fea0003800000 */
.L_x_3234:
        /* <DEDUP_REMOVED lines=276> */
.L_x_3331:
        /* <DEDUP_REMOVED lines=18> */
.L_x_3239:
[----:B------:R-:W-:Y:S05]  /*3080*/  BSYNC B0 ;  /* 0x0000000000007941 */ /* 0x000fea0003800000 */
.L_x_3238:
        /* <DEDUP_REMOVED lines=18> */
.L_x_3241:
[----:B------:R-:W-:Y:S05]  /*31b0*/  BSYNC B0 ;  /* 0x0000000000007941 */ /* 0x000fea0003800000 */
.L_x_3240:
        /* <DEDUP_REMOVED lines=18> */
.L_x_3243:
[----:B------:R-:W-:Y:S05]  /*32e0*/  BSYNC B0 ;  /* 0x0000000000007941 */ /* 0x000fea0003800000 */
.L_x_3242:
        /* <DEDUP_REMOVED lines=18> */
.L_x_3245:
[----:B------:R-:W-:Y:S05]  /*3410*/  BSYNC B0 ;  /* 0x0000000000007941 */ /* 0x000fea0003800000 */
.L_x_3244:
        /* <DEDUP_REMOVED lines=65> */
.L_x_3252:
[----:B------:R-:W-:Y:S05]  /*3830*/  BSYNC B0 ;  /* 0x0000000000007941 */ /* 0x000fea0003800000 */
.L_x_3251:
        /* <DEDUP_REMOVED lines=50> */
.L_x_3254:
[----:B------:R-:W-:Y:S05]  /*3b60*/  BSYNC B0 ;  /* 0x0000000000007941 */ /* 0x000fea0003800000 */
.L_x_3253:
        /* <DEDUP_REMOVED lines=49> */
.L_x_3250:
[----:B------:R-:W-:Y:S05]  /*3e80*/  BSYNC B1 ;  /* 0x0000000000017941 */ /* 0x000fea0003800000 */
.L_x_3249:
        /* <DEDUP_REMOVED lines=63> */
.L_x_3258:
[----:B------:R-:W-:Y:S05]  /*4280*/  BSYNC B0 ;  /* 0x0000000000007941 */ /* 0x000fea0003800000 */
.L_x_3257:
        /* <DEDUP_REMOVED lines=53> */
.L_x_3260:
[----:B------:R-:W-:Y:S05]  /*45e0*/  BSYNC B0 ;  /* 0x0000000000007941 */ /* 0x000fea0003800000 */
.L_x_3259:
        /* <DEDUP_REMOVED lines=52> */
.L_x_3256:
[----:B------:R-:W-:Y:S05]  /*4930*/  BSYNC B1 ;  /* 0x0000000000017941 */ /* 0x000fea0003800000 */
.L_x_3255:
        /* <DEDUP_REMOVED lines=63> */
.L_x_3264:
[----:B------:R-:W-:Y:S05]  /*4d30*/  BSYNC B0 ;  /* 0x0000000000007941 */ /* 0x000fea0003800000 */
.L_x_3263:
        /* <DEDUP_REMOVED lines=53> */
.L_x_3266:
[----:B------:R-:W-:Y:S05]  /*5090*/  BSYNC B0 ;  /* 0x0000000000007941 */ /* 0x000fea0003800000 */
.L_x_3265:
        /* <DEDUP_REMOVED lines=52> */
.L_x_3262:
[----:B------:R-:W-:Y:S05]  /*53e0*/  BSYNC B1 ;  /* 0x0000000000017941 */ /* 0x000fea0003800000 */
.L_x_3261:
        /* <DEDUP_REMOVED lines=65> */
.L_x_3270:
[----:B------:R-:W-:Y:S05]  /*5800*/  BSYNC B0 ;  /* 0x0000000000007941 */ /* 0x000fea0003800000 */
.L_x_3269:
        /* <DEDUP_REMOVED lines=53> */
.L_x_3272:
[----:B------:R-:W-:Y:S05]  /*5b60*/  BSYNC B0 ;  /* 0x0000000000007941 */ /* 0x000fea0003800000 */
.L_x_3271:
        /* <DEDUP_REMOVED lines=52> */
.L_x_3268:
[----:B------:R-:W-:Y:S05]  /*5eb0*/  BSYNC B1 ;  /* 0x0000000000017941 */ /* 0x000fea0003800000 */
.L_x_3267:
[----:B------:R-:W2:Y:S02]  /*5ec0*/  LD.E R3, [R18.64+0xd0] ;  /* 0x0000d00612037980 */ /* 0x000ea4000c101900 */
[----:B--2---:R-:W-:Y:S05]  /*5ed0*/  IMAD.U32 R3, R3, -0x20, RZ ;  /* 0xffffffe003037824 */ /* 0x004fea00078e00ff */
[C---:B------:R-:W-:Y:S02]  /*5ee0*/  LEA R16, P1, R3.reuse, R16, 0x1 ;  /* 0x0000001003107211 */ /* 0x040fe400078208ff */
[C---:B------:R-:W-:Y:S02]  /*5ef0*/  LEA R58, P0, R3.reuse, R58, 0x1 ;  /* 0x0000003a033a7211 */ /* 0x040fe400078008ff */
[C---:B------:R-:W-:Y:S02]  /*5f00*/  LEA.HI.X.SX32 R17, R3.reuse, R17, 0x1, P1 ;  /* 0x0000001103117211 */ /* 0x040fe400008f0eff */
[----:B------:R-:W-:Y:S01]  /*5f10*/  LEA.HI.X.SX32 R59, R3, R59, 0x1, P0 ;  /* 0x0000003b033b7211 */ /* 0x000fe200000f0eff */
[----:B------:R-:W-:-:S05]  /*5f20*/  BRA `(.L_x_3273) ;  /* 0x00004ec000007947 */ /* 0x000fca0003800000 */
.L_x_3248:
        /* <DEDUP_REMOVED lines=89> */
.L_x_3279:
[----:B------:R-:W-:Y:S05]  /*64c0*/  BSYNC B0 ;  /* 0x0000000000007941 */ /* 0x000fea0003800000 */
.L_x_3278:
[----:B-----5:R2:W-:Y:S02]  /*64d0*/  ST.E.128 [R126.64], R48 ;  /* 0x000000307e007985 */ /* 0x0205e4000c101d06 */
.L_x_3277:
[----:B------:R-:W-:Y:S05]  /*64e0*/  BSYNC B1 ;  /* 0x0000000000017941 */ /* 0x000fea0003800000 */
.L_x_3276:
        /* <DEDUP_REMOVED lines=87> */
.L_x_3283:
[----:B------:R-:W-:Y:S05]  /*6a60*/  BSYNC B0 ;  /* 0x0000000000007941 */ /* 0x000fea0003800000 */
.L_x_3282:
[----:B-----5:R3:W-:Y:S02]  /*6a70*/  ST.E.128 [R126.64+0x80], R48 ;  /* 0x000080307e007985 */ /* 0x0207e4000c101d06 */
.L_x_3281:
[----:B------:R-:W-:Y:S05]  /*6a80*/  BSYNC B1 ;  /* 0x0000000000017941 */ /* 0x000fea0003800000 */
.L_x_3280:
        /* <DEDUP_REMOVED lines=86> */
.L_x_3285:
[----:B------:R-:W-:Y:S05]  /*6ff0*/  BSYNC B0 ;  /* 0x0000000000007941 */ /* 0x000fea0003800000 */
.L_x_3284:
[----:B-----5:R3:W-:Y:S02]  /*7000*/  ST.E.128 [R126.64+0x100], R48 ;  /* 0x000100307e007985 */ /* 0x0207e4000c101d06 */
.L_x_3275:
[----:B------:R-:W-:Y:S05]  /*7010*/  BSYNC B2 ;  /* 0x0000000000027941 */ /* 0x000fea0003800000 */
.L_x_3274:
        /* <DEDUP_REMOVED lines=97> */
.L_x_3291:
[----:B------:R-:W-:Y:S05]  /*7630*/  BSYNC B0 ;  /* 0x0000000000007941 */ /* 0x000fea0003800000 */
.L_x_3290:
[C---:B------:R-:W-:Y:S04]  /*7640*/  LEA R2, P0, R208.reuse, R126, 0x1 ;  /* 0x0000007ed0027211 */ /* 0x040fe800078008ff */
[----:B------:R-:W-:Y:S05]  /*7650*/  LEA.HI.X R3, R208, R127, R209, 0x1, P0 ;  /* 0x0000007fd0037211 */ /* 0x000fea00000f0cd1 */
[----:B-----5:R3:W-:Y:S04]  /*7660*/  ST.E.128 [R2.64], R48 ;  /* 0x0000003002007985 */ /* 0x0207e8000c101d06 */
.L_x_3289:
[----:B------:R-:W-:Y:S05]  /*7670*/  BSYNC B1 ;  /* 0x0000000000017941 */ /* 0x000fea0003800000 */
.L_x_3288:
        /* <DEDUP_REMOVED lines=92> */
.L_x_3295:
[----:B------:R-:W-:Y:S05]  /*7c40*/  BSYNC B0 ;  /* 0x0000000000007941 */ /* 0x000fea0003800000 */
.L_x_3294:
[C---:B------:R-:W-:Y:S04]  /*7c50*/  LEA R2, P0, R93.reuse, R126, 0x1 ;  /* 0x0000007e5d027211 */ /* 0x040fe800078008ff */
[----:B------:R-:W-:Y:S05]  /*7c60*/  LEA.HI.X R3, R93, R127, R92, 0x1, P0 ;  /* 0x0000007f5d037211 */ /* 0x000fea00000f0c5c */
[----:B-----5:R3:W-:Y:S04]  /*7c70*/  ST.E.128 [R2.64], R48 ;  /* 0x0000003002007985 */ /* 0x0207e8000c101d06 */
.L_x_3293:
[----:B------:R-:W-:Y:S05]  /*7c80*/  BSYNC B1 ;  /* 0x0000000000017941 */ /* 0x000fea0003800000 */
.L_x_3292:
        /* <DEDUP_REMOVED lines=91> */
.L_x_3297:
[----:B------:R-:W-:Y:S05]  /*8240*/  BSYNC B0 ;  /* 0x0000000000007941 */ /* 0x000fea0003800000 */
.L_x_3296:
[C---:B------:R-:W-:Y:S04]  /*8250*/  LEA R2, P0, R89.reuse, R126, 0x1 ;  /* 0x0000007e59027211 */ /* 0x040fe800078008ff */
[----:B------:R-:W-:Y:S05]  /*8260*/  LEA.HI.X R3, R89, R127, R88, 0x1, P0 ;  /* 0x0000007f59037211 */ /* 0x000fea00000f0c58 */
[----:B-----5:R3:W-:Y:S04]  /*8270*/  ST.E.128 [R2.64], R48 ;  /* 0x0000003002007985 */ /* 0x0207e8000c101d06 */
.L_x_3287:
[----:B------:R-:W-:Y:S05]  /*8280*/  BSYNC B2 ;  /* 0x0000000000027941 */ /* 0x000fea0003800000 */
.L_x_3286:
        /* <DEDUP_REMOVED lines=97> */
.L_x_3303:
[----:B------:R-:W-:Y:S05]  /*88a0*/  BSYNC B0 ;  /* 0x0000000000007941 */ /* 0x000fea0003800000 */
.L_x_3302:
[C---:B------:R-:W-:Y:S04]  /*88b0*/  LEA R2, P0, R94.reuse, R126, 0x1 ;  /* 0x0000007e5e027211 */ /* 0x040fe800078008ff */
[----:B------:R-:W-:Y:S05]  /*88c0*/  LEA.HI.X R3, R94, R127, R95, 0x1, P0 ;  /* 0x0000007f5e037211 */ /* 0x000fea00000f0c5f */
[----:B-----5:R3:W-:Y:S04]  /*88d0*/  ST.E.128 [R2.64], R48 ;  /* 0x0000003002007985 */ /* 0x0207e8000c101d06 */
.L_x_3301:
[----:B------:R-:W-:Y:S05]  /*88e0*/  BSYNC B1 ;  /* 0x0000000000017941 */ /* 0x000fea0003800000 */
.L_x_3300:
        /* <DEDUP_REMOVED lines=92> */
.L_x_3307:
[----:B------:R-:W-:Y:S05]  /*8eb0*/  BSYNC B0 ;  /* 0x0000000000007941 */ /* 0x000fea0003800000 */
.L_x_3306:
[C---:B------:R-:W-:Y:S04]  /*8ec0*/  LEA R2, P0, R91.reuse, R126, 0x1 ;  /* 0x0000007e5b027211 */ /* 0x040fe800078008ff */
[----:B------:R-:W-:Y:S05]  /*8ed0*/  LEA.HI.X R3, R91, R127, R90, 0x1, P0 ;  /* 0x0000007f5b037211 */ /* 0x000fea00000f0c5a */
[----:B-----5:R3:W-:Y:S04]  /*8ee0*/  ST.E.128 [R2.64], R48 ;  /* 0x0000003002007985 */ /* 0x0207e8000c101d06 */
.L_x_3305:
[----:B------:R-:W-:Y:S05]  /*8ef0*/  BSYNC B1 ;  /* 0x0000000000017941 */ /* 0x000fea0003800000 */
.L_x_3304:
        /* <DEDUP_REMOVED lines=91> */
.L_x_3309:
[----:B------:R-:W-:Y:S05]  /*94b0*/  BSYNC B0 ;  /* 0x0000000000007941 */ /* 0x000fea0003800000 */
.L_x_3308:
[C---:B------:R-:W-:Y:S04]  /*94c0*/  LEA R2, P0, R87.reuse, R126, 0x1 ;  /* 0x0000007e57027211 */ /* 0x040fe800078008ff */
[----:B------:R-:W-:Y:S05]  /*94d0*/  LEA.HI.X R3, R87, R127, R86, 0x1, P0 ;  /* 0x0000007f57037211 */ /* 0x000fea00000f0c56 */
[----:B-----5:R3:W-:Y:S04]  /*94e0*/  ST.E.128 [R2.64], R48 ;  /* 0x0000003002007985 */ /* 0x0207e8000c101d06 */
.L_x_3299:
[----:B------:R-:W-:Y:S05]  /*94f0*/  BSYNC B2 ;  /* 0x0000000000027941 */ /* 0x000fea0003800000 */
.L_x_3298:
        /* <DEDUP_REMOVED lines=98> */
.L_x_3315:
[----:B------:R-:W-:Y:S05]  /*9b20*/  BSYNC B0 ;  /* 0x0000000000007941 */ /* 0x000fea0003800000 */
.L_x_3314:
[----:B------:R-:W-:Y:S02]  /*9b30*/  IMAD R0, R65, 0x60, RZ ;  /* 0x0000006041007824 */ /* 0x000fe400078e02ff */
[----:B------:R-:W-:Y:S05]  /*9b40*/  IMAD.WIDE.U32 R2, R64, 0x60, R126 ;  /* 0x0000006040027825 */ /* 0x000fea00078e007e */
[----:B------:R-:W-:Y:S05]  /*9b50*/  IADD3 R3, R3, R0, RZ ;  /* 0x0000000003037210 */ /* 0x000fea0007ffe0ff */
[----:B-----5:R3:W-:Y:S02]  /*9b60*/  ST.E.128 [R2.64], R48 ;  /* 0x0000003002007985 */ /* 0x0207e4000c101d06 */
.L_x_3313:
[----:B------:R-:W-:Y:S05]  /*9b70*/  BSYNC B1 ;  /* 0x0000000000017941 */ /* 0x000fea0003800000 */
.L_x_3312:
        /* <DEDUP_REMOVED lines=92> */
.L_x_3319:
[----:B------:R-:W-:Y:S05]  /*a140*/  BSYNC B0 ;  /* 0x0000000000007941 */ /* 0x000fea0003800000 */
.L_x_3318:
[C---:B------:R-:W-:Y:S04]  /*a150*/  LEA R2, P0, R85.reuse, R126, 0x1 ;  /* 0x0000007e55027211 */ /* 0x040fe800078008ff */
[----:B------:R-:W-:Y:S05]  /*a160*/  LEA.HI.X R3, R85, R127, R84, 0x1, P0 ;  /* 0x0000007f55037211 */ /* 0x000fea00000f0c54 */
[----:B-----5:R3:W-:Y:S04]  /*a170*/  ST.E.128 [R2.64], R48 ;  /* 0x0000003002007985 */ /* 0x0207e8000c101d06 */
.L_x_3317:
[----:B------:R-:W-:Y:S05]  /*a180*/  BSYNC B1 ;  /* 0x0000000000017941 */ /* 0x000fea0003800000 */
.L_x_3316:
        /* <DEDUP_REMOVED lines=91> */
.L_x_3321:
[----:B------:R-:W-:Y:S05]  /*a740*/  BSYNC B0 ;  /* 0x0000000000007941 */ /* 0x000fea0003800000 */
.L_x_3320:
[C---:B------:R-:W-:Y:S04]  /*a750*/  LEA R2, P0, R83.reuse, R126, 0x1 ;  /* 0x0000007e53027211 */ /* 0x040fe800078008ff */
[----:B------:R-:W-:Y:S05]  /*a760*/  LEA.HI.X R3, R83, R127, R82, 0x1, P0 ;  /* 0x0000007f53037211 */ /* 0x000fea00000f0c52 */
[----:B-----5:R3:W-:Y:S04]  /*a770*/  ST.E.128 [R2.64], R48 ;  /* 0x0000003002007985 */ /* 0x0207e8000c101d06 */
.L_x_3311:
[----:B------:R-:W-:Y:S05]  /*a780*/  BSYNC B2 ;  /* 0x0000000000027941 */ /* 0x000fea0003800000 */
.L_x_3310:
[----:B---3--:R-:W3:Y:S02]  /*a790*/  LD.E R3, [R18.64+0xd0] ;  /* 0x0000d00612037980 */ /* 0x008ee4000c101900 */
[----:B---3--:R-:W-:Y:S05]  /*a7a0*/  IMAD.U32 R3, R3, -0x20, RZ ;  /* 0xffffffe003037824 */ /* 0x008fea00078e00ff */
[C---:B------:R-:W-:Y:S02]  /*a7b0*/  LEA R124, P1, R3.reuse, R124, 0x1 ;  /* 0x0000007c037c7211 */ /* 0x040fe400078208ff */
[C---:B------:R-:W-:Y:S02]  /*a7c0*/  LEA R122, P0, R3.reuse, R122, 0x1 ;  /* 0x0000007a037a7211 */ /* 0x040fe400078008ff */
[C---:B------:R-:W-:Y:S02]  /*a7d0*/  LEA.HI.X.SX32 R125, R3.reuse, R125, 0x1, P1 ;  /* 0x0000007d037d7211 */ /* 0x040fe400008f0eff */
[----:B------:R-:W-:Y:S01]  /*a7e0*/  LEA.HI.X.SX32 R123, R3, R123, 0x1, P0 ;  /* 0x0000007b037b7211 */ /* 0x000fe200000f0eff */
[----:B------:R-:W-:-:S05]  /*a7f0*/  BRA `(.L_x_3273) ;  /* 0x000005f000007947 */ /* 0x000fca0003800000 */
.L_x_3247:
        /* <DEDUP_REMOVED lines=11> */
.L_x_3323:
[----:B------:R-:W-:Y:S05]  /*a8b0*/  BSYNC B0 ;  /* 0x0000000000007941 */ /* 0x000fea0003800000 */
.L_x_3322:
        /* <DEDUP_REMOVED lines=27> */
.L_x_3325:
[----:B------:R-:W-:Y:S05]  /*aa70*/  BSYNC B0 ;  /* 0x0000000000007941 */ /* 0x000fea0003800000 */
.L_x_3324:
        /* <DEDUP_REMOVED lines=27> */
.L_x_3327:
[----:B------:R-:W-:Y:S05]  /*ac30*/  BSYNC B0 ;  /* 0x0000000000007941 */ /* 0x000fea0003800000 */
.L_x_3326:
        /* <DEDUP_REMOVED lines=27> */
.L_x_3273:
[----:B------:R-:W-:Y:S05]  /*adf0*/  BSYNC B3 ;  /* 0x0000000000037941 */ /* 0x000fea0003800000 */
.L_x_3246:
        /* <DEDUP_REMOVED lines=89> */
.L_x_3329:
        /* <DEDUP_REMOVED lines=8> */
.L_x_3330:
[----:B------:R-:W-:Y:S05]  /*b410*/  BSYNC B0 ;  /* 0x0000000000007941 */ /* 0x000fea0003800000 */
.L_x_3328:
[----:B------:R-:W-:Y:S04]  /*b420*/  IADD3 R9, R9, -0x1, RZ ;  /* 0xffffffff09097810 */ /* 0x000fe80007ffe0ff */
[----:B------:R-:W-:Y:S11]  /*b430*/  ISETP.GT.AND P0, PT, R9, R96, PT ;  /* 0x000000600900720c */ /* 0x000ff60003f04270 */
[----:B------:R-:W-:Y:S02]  /*b440*/  @!UPT UIADD3 URZ, URZ, URZ, URZ ;  /* 0x0000003f3f3ff290 */ /* 0x000fe4000fffe03f */
[----:B------:R-:W-:-:S05]  /*b450*/  @P0 BRA `(.L_x_3331) ;  /* 0xffff7b0000000947 */ /* 0x000fca000383ffff */
.L_x_3237:
        /* <DEDUP_REMOVED lines=108> */
.L_x_3340:
[----:B------:R-:W-:Y:S05]  /*bb20*/  BSYNC B0 ;  /* 0x0000000000007941 */ /* 0x000fea0003800000 */
.L_x_3339:
[----:B-----5:R3:W-:Y:S02]  /*bb30*/  STS.128 [R220], R20 ;  /* 0x00000014dc007388 */ /* 0x0207e40000000c00 */
.L_x_3338:
[----:B------:R-:W-:Y:S05]  /*bb40*/  BSYNC B1 ;  /* 0x0000000000017941 */ /* 0x000fea0003800000 */
.L_x_3337:
        /* <DEDUP_REMOVED lines=47> */
.L_x_3344:
[----:B------:R-:W-:Y:S05]  /*be40*/  BSYNC B0 ;  /* 0x0000000000007941 */ /* 0x000fea0003800000 */
.L_x_3343:
[----:B-----5:R1:W-:Y:S02]  /*be50*/  STS.128 [R220+0x2000], R20 ;  /* 0x00200014dc007388 */ /* 0x0203e40000000c00 */
.L_x_3342:
[----:B------:R-:W-:Y:S05]  /*be60*/  BSYNC B1 ;  /* 0x0000000000017941 */ /* 0x000fea0003800000 */
.L_x_3341:
        /* <DEDUP_REMOVED lines=46> */
.L_x_3346:
[----:B------:R-:W-:Y:S05]  /*c150*/  BSYNC B0 ;  /* 0x0000000000007941 */ /* 0x000fea0003800000 */
.L_x_3345:
[----:B-----5:R3:W-:Y:S02]  /*c160*/  STS.128 [R220+0x4000], R20 ;  /* 0x00400014dc007388 */ /* 0x0207e40000000c00 */
.L_x_3336:
[----:B------:R-:W-:Y:S05]  /*c170*/  BSYNC B2 ;  /* 0x0000000000027941 */ /* 0x000fea0003800000 */
.L_x_3335:
        /* <DEDUP_REMOVED lines=61> */
.L_x_3352:
[----:B------:R-:W-:Y:S05]  /*c550*/  BSYNC B0 ;  /* 0x0000000000007941 */ /* 0x000fea0003800000 */
.L_x_3351:
[----:B-----5:R3:W-:Y:S02]  /*c560*/  STS.128 [R220+0x800], R20 ;  /* 0x00080014dc007388 */ /* 0x0207e40000000c00 */
.L_x_3350:
[----:B------:R-:W-:Y:S05]  /*c570*/  BSYNC B1 ;  /* 0x0000000000017941 */ /* 0x000fea0003800000 */
.L_x_3349:
        /* <DEDUP_REMOVED lines=48> */
.L_x_3356:
[----:B------:R-:W-:Y:S05]  /*c880*/  BSYNC B0 ;  /* 0x0000000000007941 */ /* 0x000fea0003800000 */
.L_x_3355:
[----:B-----5:R3:W-:Y:S02]  /*c890*/  STS.128 [R220+0x2800], R20 ;  /* 0x00280014dc007388 */ /* 0x0207e40000000c00 */
.L_x_3354:
[----:B------:R-:W-:Y:S05]  /*c8a0*/  BSYNC B1 ;  /* 0x0000000000017941 */ /* 0x000fea0003800000 */
.L_x_3353:
        /* <DEDUP_REMOVED lines=45> */
.L_x_3358:
[----:B------:R-:W-:Y:S05]  /*cb80*/  BSYNC B0 ;  /* 0x0000000000007941 */ /* 0x000fea0003800000 */
.L_x_3357:
[----:B-----5:R1:W-:Y:S02]  /*cb90*/  STS.128 [R220+0x4800], R44 ;  /* 0x0048002cdc007388 */ /* 0x0203e40000000c00 */
.L_x_3348:
[----:B------:R-:W-:Y:S05]  /*cba0*/  BSYNC B2 ;  /* 0x0000000000027941 */ /* 0x000fea0003800000 */
.L_x_3347:
        /* <DEDUP_REMOVED lines=61> */
.L_x_3364:
[----:B------:R-:W-:Y:S05]  /*cf80*/  BSYNC B0 ;  /* 0x0000000000007941 */ /* 0x000fea0003800000 */
.L_x_3363:
[----:B-----5:R1:W-:Y:S02]  /*cf90*/  STS.128 [R220+0x1000], R20 ;  /* 0x00100014dc007388 */ /* 0x0203e40000000c00 */
.L_x_3362:
[----:B------:R-:W-:Y:S05]  /*cfa0*/  BSYNC B1 ;  /* 0x0000000000017941 */ /* 0x000fea0003800000 */
.L_x_3361:
        /* <DEDUP_REMOVED lines=47> */
.L_x_3368:
[----:B------:R-:W-:Y:S05]  /*d2a0*/  BSYNC B0 ;  /* 0x0000000000007941 */ /* 0x000fea0003800000 */
.L_x_3367:
[----:B-----5:R3:W-:Y:S02]  /*d2b0*/  STS.128 [R220+0x3000], R20 ;  /* 0x00300014dc007388 */ /* 0x0207e40000000c00 */
.L_x_3366:
[----:B------:R-:W-:Y:S05]  /*d2c0*/  BSYNC B1 ;  /* 0x0000000000017941 */ /* 0x000fea0003800000 */
.L_x_3365:
        /* <DEDUP_REMOVED lines=46> */
.L_x_3370:
[----:B------:R-:W-:Y:S05]  /*d5b0*/  BSYNC B0 ;  /* 0x0000000000007941 */ /* 0x000fea0003800000 */
.L_x_3369:
[----:B-----5:R3:W-:Y:S02]  /*d5c0*/  STS.128 [R220+0x5000], R20 ;  /* 0x00500014dc007388 */ /* 0x0207e40000000c00 */
.L_x_3360:
[----:B------:R-:W-:Y:S05]  /*d5d0*/  BSYNC B2 ;  /* 0x0000000000027941 */ /* 0x000fea0003800000 */
.L_x_3359:
        /* <DEDUP_REMOVED lines=59> */
.L_x_3375:
[----:B------:R-:W-:Y:S05]  /*d990*/  BSYNC B0 ;  /* 0x0000000000007941 */ /* 0x000fea0003800000 */
.L_x_3374:
[----:B-----5:R3:W-:Y:S02]  /*d9a0*/  STS.128 [R220+0x1800], R20 ;  /* 0x00180014dc007388 */ /* 0x0207e40000000c00 */
.L_x_3373:
[----:B------:R-:W-:Y:S05]  /*d9b0*/  BSYNC B1 ;  /* 0x0000000000017941 */ /* 0x000fea0003800000 */
.L_x_3372:
        /* <DEDUP_REMOVED lines=47> */
.L_x_3379:
[----:B------:R-:W-:Y:S05]  /*dcb0*/  BSYNC B0 ;  /* 0x0000000000007941 */ /* 0x000fea0003800000 */
.L_x_3378:
[----:B-----5:R3:W-:Y:S02]  /*dcc0*/  STS.128 [R220+0x3800], R20 ;  /* 0x00380014dc007388 */ /* 0x0207e40000000c00 */
.L_x_3377:
[----:B------:R-:W-:Y:S05]  /*dcd0*/  BSYNC B1 ;  /* 0x0000000000017941 */ /* 0x000fea0003800000 */
.L_x_3376:
        /* <DEDUP_REMOVED lines=45> */
.L_x_3381:
[----:B------:R-:W-:Y:S05]  /*dfb0*/  BSYNC B0 ;  /* 0x0000000000007941 */ /* 0x000fea0003800000 */
.L_x_3380:
[----:B-----5:R1:W-:Y:S01]  /*dfc0*/  STS.128 [R220+0x5800], R40 ;  /* 0x00580028dc007388 */ /* 0x0203e20000000c00 */
[----:B------:R-:W-:Y:S05]  /*dfd0*/  BRA `(.L_x_3371) ;  /* 0x00004dd000007947 */ /* 0x000fea0003800000 */
.L_x_3334:
        /* <DEDUP_REMOVED lines=89> */
.L_x_3387:
[----:B------:R-:W-:Y:S05]  /*e570*/  BSYNC B0 ;  /* 0x0000000000007941 */ /* 0x000fea0003800000 */
.L_x_3386:
[----:B-----5:R3:W-:Y:S02]  /*e580*/  STS.128 [R220], R32 ;  /* 0x00000020dc007388 */ /* 0x0207e40000000c00 */
.L_x_3385:
[----:B------:R-:W-:Y:S05]  /*e590*/  BSYNC B1 ;  /* 0x0000000000017941 */ /* 0x000fea0003800000 */
.L_x_3384:
        /* <DEDUP_REMOVED lines=87> */
.L_x_3391:
[----:B------:R-:W-:Y:S05]  /*eb10*/  BSYNC B0 ;  /* 0x0000000000007941 */ /* 0x000fea0003800000 */
.L_x_3390:
[----:B-----5:R1:W-:Y:S02]  /*eb20*/  STS.128 [R220+0x2000], R32 ;  /* 0x00200020dc007388 */ /* 0x0203e40000000c00 */
.L_x_3389:
[----:B------:R-:W-:Y:S05]  /*eb30*/  BSYNC B1 ;  /* 0x0000000000017941 */ /* 0x000fea0003800000 */
.L_x_3388:
        /* <DEDUP_REMOVED lines=86> */
.L_x_3393:
[----:B------:R-:W-:Y:S05]  /*f0a0*/  BSYNC B0 ;  /* 0x0000000000007941 */ /* 0x000fea0003800000 */
.L_x_3392:
[----:B-----5:R3:W-:Y:S02]  /*f0b0*/  STS.128 [R220+0x4000], R32 ;  /* 0x00400020dc007388 */ /* 0x0207e40000000c00 */
.L_x_3383:
[----:B------:R-:W-:Y:S05]  /*f0c0*/  BSYNC B2 ;  /* 0x0000000000027941 */ /* 0x000fea0003800000 */
.L_x_3382:
        /* <DEDUP_REMOVED lines=94> */
.L_x_3399:
[----:B------:R-:W-:Y:S05]  /*f6b0*/  BSYNC B0 ;  /* 0x0000000000007941 */ /* 0x000fea0003800000 */
.L_x_3398:
[----:B-----5:R3:W-:Y:S02]  /*f6c0*/  STS.128 [R220+0x800], R32 ;  /* 0x00080020dc007388 */ /* 0x0207e40000000c00 */
.L_x_3397:
[----:B------:R-:W-:Y:S05]  /*f6d0*/  BSYNC B1 ;  /* 0x0000000000017941 */ /* 0x000fea0003800000 */
.L_x_3396:
        /* <DEDUP_REMOVED lines=90> */
.L_x_3403:
[----:B------:R-:W-:Y:S05]  /*fc80*/  BSYNC B0 ;  /* 0x0000000000007941 */ /* 0x000fea0003800000 */
.L_x_3402:
[----:B-----5:R3:W-:Y:S02]  /*fc90*/  STS.128 [R220+0x2800], R32 ;  /* 0x00280020dc007388 */ /* 0x0207e40000000c00 */
.L_x_3401:
[----:B------:R-:W-:Y:S05]  /*fca0*/  BSYNC B1 ;  /* 0x0000000000017941 */ /* 0x000fea0003800000 */
.L_x_3400:
        /* <DEDUP_REMOVED lines=90> */
.L_x_3405:
[----:B------:R-:W-:Y:S05]  /*10250*/  BSYNC B0 ;  /* 0x0000000000007941 */ /* 0x000fea0003800000 */
.L_x_3404:
[----:B-----5:R1:W-:Y:S02]  /*10260*/  STS.128 [R220+0x4800], R20 ;  /* 0x00480014dc007388 */ /* 0x0203e40000000c00 */
.L_x_3395:
[----:B------:R-:W-:Y:S05]  /*10270*/  BSYNC B2 ;  /* 0x0000000000027941 */ /* 0x000fea0003800000 */
.L_x_3394:
        /* <DEDUP_REMOVED lines=95> */
.L_x_3411:
[----:B------:R-:W-:Y:S05]  /*10870*/  BSYNC B0 ;  /* 0x0000000000007941 */ /* 0x000fea0003800000 */
.L_x_3410:
[----:B-----5:R3:W-:Y:S02]  /*10880*/  STS.128 [R220+0x1000], R32 ;  /* 0x00100020dc007388 */ /* 0x0207e40000000c00 */
.L_x_3409:
[----:B------:R-:W-:Y:S05]  /*10890*/  BSYNC B1 ;  /* 0x0000000000017941 */ /* 0x000fea0003800000 */
.L_x_3408:
        /* <DEDUP_REMOVED lines=90> */
.L_x_3415:
[----:B------:R-:W-:Y:S05]  /*10e40*/  BSYNC B0 ;  /* 0x0000000000007941 */ /* 0x000fea0003800000 */
.L_x_3414:
[----:B-----5:R3:W-:Y:S02]  /*10e50*/  STS.128 [R220+0x3000], R32 ;  /* 0x00300020dc007388 */ /* 0x0207e40000000c00 */
.L_x_3413:
[----:B------:R-:W-:Y:S05]  /*10e60*/  BSYNC B1 ;  /* 0x0000000000017941 */ /* 0x000fea0003800000 */
.L_x_3412:
        /* <DEDUP_REMOVED lines=90> */
.L_x_3417:
[----:B------:R-:W-:Y:S05]  /*11410*/  BSYNC B0 ;  /* 0x0000000000007941 */ /* 0x000fea0003800000 */
.L_x_3416:
[----:B-----5:R1:W-:Y:S02]  /*11420*/  STS.128 [R220+0x5000], R24 ;  /* 0x00500018dc007388 */ /* 0x0203e40000000c00 */
.L_x_3407:
[----:B------:R-:W-:Y:S05]  /*11430*/  BSYNC B2 ;  /* 0x0000000000027941 */ /* 0x000fea0003800000 */
.L_x_3406:
        /* <DEDUP_REMOVED lines=94> */
.L_x_3421:
[----:B------:R-:W-:Y:S05]  /*11a20*/  BSYNC B0 ;  /* 0x0000000000007941 */ /* 0x000fea0003800000 */
.L_x_3420:
[----:B-----5:R1:W-:Y:S02]  /*11a30*/  STS.128 [R220+0x1800], R20 ;  /* 0x00180014dc007388 */ /* 0x0203e40000000c00 */
.L_x_3419:
[----:B------:R-:W-:Y:S05]  /*11a40*/  BSYNC B1 ;  /* 0x0000000000017941 */ /* 0x000fea0003800000 */
.L_x_3418:
        /* <DEDUP_REMOVED lines=92> */
.L_x_3425:
[----:B------:R-:W-:Y:S05]  /*12010*/  BSYNC B0 ;  /* 0x0000000000007941 */ /* 0x000fea0003800000 */
.L_x_3424:
[----:B-----5:R1:W-:Y:S02]  /*12020*/  STS.128 [R220+0x3800], R20 ;  /* 0x00380014dc007388 */ /* 0x0203e40000000c00 */
.L_x_3423:
[----:B------:R-:W-:Y:S05]  /*12030*/  BSYNC B1 ;  /* 0x0000000000017941 */ /* 0x000fea0003800000 */
.L_x_3422:
        /* <DEDUP_REMOVED lines=92> */
.L_x_3427:
[----:B------:R-:W-:Y:S05]  /*12600*/  BSYNC B0 ;  /* 0x0000000000007941 */ /* 0x000fea0003800000 */
.L_x_3426:
[----:B-----5:R1:W-:Y:S01]  /*12610*/  STS.128 [R220+0x5800], R20 ;  /* 0x00580014dc007388 */ /* 0x0203e20000000c00 */
[----:B------:R-:W-:Y:S05]  /*12620*/  BRA `(.L_x_3371) ;  /* 0x0000078000007947 */ /* 0x000fea0003800000 */
.L_x_3333:
        /* <DEDUP_REMOVED lines=29> */
.L_x_3429:
[----:B------:R-:W-:Y:S05]  /*12800*/  BSYNC B0 ;  /* 0x0000000000007941 */ /* 0x000fea0003800000 */
.L_x_3428:
        /* <DEDUP_REMOVED lines=29> */
.L_x_3431:
[----:B------:R-:W-:Y:S05]  /*129e0*/  BSYNC B0 ;  /* 0x0000000000007941 */ /* 0x000fea0003800000 */
.L_x_3430:
        /* <DEDUP_REMOVED lines=29> */
.L_x_3433:
[----:B------:R-:W-:Y:S05]  /*12bc0*/  BSYNC B0 ;  /* 0x0000000000007941 */ /* 0x000fea0003800000 */
.L_x_3432:
        /* <DEDUP_REMOVED lines=30> */
.L_x_3371:
[----:B------:R-:W-:Y:S05]  /*12db0*/  BSYNC B3 ;  /* 0x0000000000037941 */ /* 0x000fea0003800000 */
.L_x_3332:
        /* <DEDUP_REMOVED lines=32> */
.L_x_3436:
[----:B------:R2:W-:Y:S02]  /*12fc0*/  STS.128 [R220+0xa000], RZ ;  /* 0x00a000ffdc007388 */ /* 0x0005e40000000c00 */
.L_x_3435:
[----:B------:R-:W-:Y:S05]  /*12fd0*/  BSYNC B0 ;  /* 0x0000000000007941 */ /* 0x000fea0003800000 */
.L_x_3434:
        /* <DEDUP_REMOVED lines=31> */
.L_x_3439:
[----:B------:R1:W-:Y:S02]  /*131d0*/  STS.128 [R220+0xa800], RZ ;  /* 0x00a800ffdc007388 */ /* 0x0003e40000000c00 */
.L_x_3438:
[----:B------:R-:W-:Y:S05]  /*131e0*/  BSYNC B0 ;  /* 0x0000000000007941 */ /* 0x000fea0003800000 */
.L_x_3437:
        /* <DEDUP_REMOVED lines=33> */
.L_x_3442:
[----:B------:R1:W-:Y:S02]  /*13400*/  STS.128 [R220+0xb000], RZ ;  /* 0x00b000ffdc007388 */ /* 0x0003e40000000c00 */
.L_x_3441:
[----:B------:R-:W-:Y:S05]  /*13410*/  BSYNC B0 ;  /* 0x0000000000007941 */ /* 0x000fea0003800000 */
.L_x_3440:
        /* <DEDUP_REMOVED lines=35> */
.L_x_3444:
[----:B------:R-:W-:Y:S05]  /*13650*/  BSYNC B0 ;  /* 0x0000000000007941 */ /* 0x000fea0003800000 */
.L_x_3443:
        /* <DEDUP_REMOVED lines=37> */
.L_x_3447:
[----:B------:R1:W-:Y:S02]  /*138b0*/  STS.128 [R220+0x10000], RZ ;  /* 0x010000ffdc007388 */ /* 0x0003e40000000c00 */
.L_x_3446:
[----:B------:R-:W-:Y:S05]  /*138c0*/  BSYNC B0 ;  /* 0x0000000000007941 */ /* 0x000fea0003800000 */
.L_x_3445:
        /* <DEDUP_REMOVED lines=32> */
.L_x_3450:
[----:B------:R1:W-:Y:S02]  /*13ad0*/  STS.128 [R220+0x10800], RZ ;  /* 0x010800ffdc007388 */ /* 0x0003e40000000c00 */
.L_x_3449:
[----:B------:R-:W-:Y:S05]  /*13ae0*/  BSYNC B0 ;  /* 0x0000000000007941 */ /* 0x000fea0003800000 */
.L_x_3448:
        /* <DEDUP_REMOVED lines=34> */
.L_x_3453:
[----:B------:R1:W-:Y:S02]  /*13d10*/  STS.128 [R220+0x11000], RZ ;  /* 0x011000ffdc007388 */ /* 0x0003e40000000c00 */
.L_x_3452:
[----:B------:R-:W-:Y:S05]  /*13d20*/  BSYNC B0 ;  /* 0x0000000000007941 */ /* 0x000fea0003800000 */
.L_x_3451:
        /* <DEDUP_REMOVED lines=35> */
.L_x_3456:
[----:B------:R1:W-:Y:S02]  /*13f60*/  STS.128 [R220+0x11800], RZ ;  /* 0x011800ffdc007388 */ /* 0x0003e40000000c00 */
.L_x_3455:
[----:B------:R-:W-:Y:S05]  /*13f70*/  BSYNC B0 ;  /* 0x0000000000007941 */ /* 0x000fea0003800000 */
.L_x_3454:
        /* <DEDUP_REMOVED lines=315> */
[----:B------:R-:W-:-:S03]  /*15330*/  SEL R4, R5, R8, !P2 ;  /* 0x0000000805047207 */ /* 0x000fc60005000000 */
        /* <DEDUP_REMOVED lines=21> */
.L_x_3460:
[----:B------:R-:W2:Y:S02]  /*15490*/  LD.E R5, [R18.64+0x38] ;  /* 0x0000380612057980 */ /* 0x000ea4000c101900 */
[----:B--2---:R-:W-:-:S04]  /*154a0*/  LEA R5, -R5, RZ, 0x6 ;  /* 0x000000ff05057211 */ /* 0x004fc800078e31ff */
[----:B------:R-:W-:Y:S02]  /*154b0*/  SHF.R.S32.HI R6, RZ, 0x1f, R5 ;  /* 0x0000001fff067819 */ /* 0x000fe40000011405 */
.L_x_3461:
[----:B------:R-:W-:Y:S05]  /*154c0*/  BSYNC B0 ;  /* 0x0000000000007941 */ /* 0x000fea0003800000 */
.L_x_3459:
        /* <DEDUP_REMOVED lines=96> */
.L_x_3458:
[----:B-1234-:R-:W-:Y:S05]  /*15ad0*/  BSYNC B1 ;  /* 0x0000000000017941 */ /* 0x01efea0003800000 */
.L_x_3457:
        /* <DEDUP_REMOVED lines=68> */
[----:B------:R-:W-:Y:S02]  /*15f20*/  ISETP.GE.AND P4, PT, R2, R224, PT ;  /* 0x000000e00200720c */ /* 0x000fe40003f86270 */
        /* <DEDUP_REMOVED lines=8> */
[C---:B------:R-:W-:Y:S02]  /*15fb0*/  ISETP.GE.AND P3, PT, R14.reuse, R224, PT ;  /* 0x000000e00e00720c */ /* 0x040fe40003f66270 */
[----:B------:R-:W-:-:S02]  /*15fc0*/  ISETP.GE.OR P2, PT, R14, R225, !P2 ;  /* 0x000000e10e00720c */ /* 0x000fc40005746670 */
[----:B------:R-:W-:Y:S02]  /*15fd0*/  ISETP.GE.OR P3, PT, R14, R223, !P3 ;  /* 0x000000df0e00720c */ /* 0x000fe40005f66670 */
[----:B------:R-:W-:Y:S02]  /*15fe0*/  FMNMX.FTZ R14, R3, R48, !PT ;  /* 0x00000030030e7209 */ /* 0x000fe40007810000 */
[----:B------:R-:W-:Y:S02]  /*15ff0*/  FSEL R5, R33, -INF , !P1 ;  /* 0xff80000021057808 */ /* 0x000fe40004800000 */
[----:B------:R-:W-:Y:S01]  /*16000*/  FMNMX.FTZ R15, R49, R14, !PT ;  /* 0x0000000e310f7209 */ /* 0x000fe20007810000 */
[----:B------:R-:W-:Y:S01]  /*16010*/  LDSM.16.MT88.4 R32, [R203+0xc800] ;  /* 0x00c80000cb20783b */ /* 0x000fe20000004200 */
[----:B------:R-:W-:Y:S02]  /*16020*/  ISETP.GE.AND P1, PT, R8, R224, PT ;  /* 0x000000e00800720c */ /* 0x000fe40003f26270 */
[----:B------:R-:W-:-:S02]  /*16030*/  FMNMX.FTZ R15, R50, R15, !PT ;  /* 0x0000000f320f7209 */ /* 0x000fc40007810000 */
[----:B------:R-:W-:Y:S02]  /*16040*/  ISETP.GE.OR P1, PT, R8, R223, !P1 ;  /* 0x000000df0800720c */ /* 0x000fe40004f26670 */
[----:B------:R-:W-:Y:S02]  /*16050*/  FMNMX.FTZ R14, R6, R15, !PT ;  /* 0x0000000f060e7209 */ /* 0x000fe40007810000 */
[----:B------:R-:W-:Y:S02]  /*16060*/  IADD3 R13, R7, 0x28, RZ ;  /* 0x00000028070d7810 */ /* 0x000fe40007ffe0ff */
[----:B------:R-:W-:Y:S02]  /*16070*/  FMNMX.FTZ R15, R5, R14, !PT ;  /* 0x0000000e050f7209 */ /* 0x000fe40007810000 */
[----:B------:R-:W-:Y:S02]  /*16080*/  FMNMX.FTZ R17, R24, R25, !PT ;  /* 0x0000001918117209 */ /* 0x000fe40007810000 */
[----:B------:R-:W-:-:S02]  /*16090*/  FSEL R8, R12, -INF , !P1 ;  /* 0xff8000000c087808 */ /* 0x000fc40004800000 */
[----:B------:R-:W-:Y:S02]  /*160a0*/  FSEL R156, R156, -INF , !P6 ;  /* 0xff8000009c9c7808 */ /* 0x000fe40007000000 */
[C---:B------:R-:W-:Y:S02]  /*160b0*/  ISETP.GE.AND P1, PT, R13.reuse, R226, PT ;  /* 0x000000e20d00720c */ /* 0x040fe40003f26270 */
[C---:B------:R-:W-:Y:S02]  /*160c0*/  ISETP.GE.AND P6, PT, R13.reuse, R224, PT ;  /* 0x000000e00d00720c */ /* 0x040fe40003fc6270 */
[----:B------:R-:W-:Y:S02]  /*160d0*/  FMNMX.FTZ R15, R4, R15, !PT ;  /* 0x0000000f040f7209 */ /* 0x000fe40007810000 */
[----:B------:R-:W-:Y:S02]  /*160e0*/  FMNMX.FTZ R14, R26, R17, !PT ;  /* 0x000000111a0e7209 */ /* 0x000fe40007810000 */
[----:B------:R-:W-:-:S02]  /*160f0*/  ISETP.GE.OR P1, PT, R13, R225, !P1 ;  /* 0x000000e10d00720c */ /* 0x000fc40004f26670 */
[----:B------:R-:W-:Y:S02]  /*16100*/  ISETP.GE.OR P6, PT, R13, R223, !P6 ;  /* 0x000000df0d00720c */ /* 0x000fe400077c6670 */
[----:B------:R-:W-:Y:S02]  /*16110*/  IADD3 R13, R7, 0x29, RZ ;  /* 0x00000029070d7810 */ /* 0x000fe40007ffe0ff */
[----:B------:R-:W-:Y:S02]  /*16120*/  FMNMX.FTZ R15, R2, R15, !PT ;  /* 0x0000000f020f7209 */ /* 0x000fe40007810000 */
[----:B------:R-:W-:Y:S02]  /*16130*/  FMNMX.FTZ R14, R27, R14, !PT ;  /* 0x0000000e1b0e7209 */ /* 0x000fe40007810000 */
        /* <DEDUP_REMOVED lines=39> */
[----:B------:R-:W-:Y:S02]  /*163b0*/  ISETP.GE.AND P4, PT, R13, R224, PT ;  /* 0x000000e00d00720c */ /* 0x000fe40003f86270 */
[----:B------:R-:W-:Y:S02]  /*163c0*/  FSEL R143, R143, -INF , !P3 ;  /* 0xff8000008f8f7808 */ /* 0x000fe40005800000 */
[----:B------:R-:W-:Y:S02]  /*163d0*/  FMNMX.FTZ R14, R172, R17, !PT ;  /* 0x00000011ac0e7209 */ /* 0x000fe40007810000 */
[----:B------:R-:W-:Y:S02]  /*163e0*/  FSEL R171, R171, -INF , !P2 ;  /* 0xff800000abab7808 */ /* 0x000fe40005000000 */
[----:B------:R-:W-:-:S02]  /*163f0*/  FMNMX.FTZ R16, R170, R15, !PT ;  /* 0x0000000faa107209 */ /* 0x000fc40007810000 */
[----:B------:R-:W-:Y:S02]  /*16400*/  ISETP.GE.AND P3, PT, R12, R224, PT ;  /* 0x000000e00c00720c */ /* 0x000fe40003f66270 */
[----:B------:R-:W-:Y:S02]  /*16410*/  FMNMX.FTZ R14, R143, R14, !PT ;  /* 0x0000000e8f0e7209 */ /* 0x000fe40007810000 */
[-C--:B------:R-:W-:Y:S02]  /*16420*/  ISETP.GE.OR P4, PT, R13, R223.reuse, !P4 ;  /* 0x000000df0d00720c */ /* 0x080fe40006786670 */
[----:B------:R-:W-:Y:S01]  /*16430*/  FSEL R142, R142, -INF , !P1 ;  /* 0xff8000008e8e7808 */ /* 0x000fe20004800000 */
[----:B------:R-:W3:Y:S01]  /*16440*/  SHFL.BFLY PT, R13, R14, 0x2, 0x1f ;  /* 0x0c401f000e0d7f89 */ /* 0x000ee200000e0000 */
[----:B------:R-:W-:Y:S02]  /*16450*/  FMNMX.FTZ R15, R171, R16, !PT ;  /* 0x00000010ab0f7209 */ /* 0x000fe40007810000 */
[----:B------:R-:W-:Y:S01]  /*16460*/  ISETP.GE.OR P3, PT, R12, R223, !P3 ;  /* 0x000000df0c00720c */ /* 0x000fe20005f66670 */
[----:B-1----:R-:W-:Y:S01]  /*16470*/  LDSM.16.MT88.4 R16, [R203+0xe800] ;  /* 0x00e80000cb10783b */ /* 0x002fe20000004200 */
[----:B------:R-:W-:-:S02]  /*16480*/  ISETP.GE.AND P1, PT, R7, R224, PT ;  /* 0x000000e00700720c */ /* 0x000fc40003f26270 */
[----:B------:R-:W-:Y:S02]  /*16490*/  FSEL R141, R141, -INF , !P4 ;  /* 0xff8000008d8d7808 */ /* 0x000fe40006000000 */
[----:B------:R-:W-:Y:S02]  /*164a0*/  FMNMX.FTZ R12, R142, R15, !PT ;  /* 0x0000000f8e0c7209 */ /* 0x000fe40007810000 */
[----:B------:R-:W-:Y:S02]  /*164b0*/  ISETP.GE.OR P1, PT, R7, R223, !P1 ;  /* 0x000000df0700720c */ /* 0x000fe40004f26670 */
[----:B------:R-:W-:Y:S02]  /*164c0*/  FSEL R140, R140, -INF , !P3 ;  /* 0xff8000008c8c7808 */ /* 0x000fe40005800000 */
[----:B------:R-:W-:Y:S02]  /*164d0*/  FMNMX.FTZ R7, R141, R12, !PT ;  /* 0x0000000c8d077209 */ /* 0x000fe40007810000 */
[----:B------:R-:W-:-:S02]  /*164e0*/  FSEL R162, R162, -INF , !P1 ;  /* 0xff800000a2a27808 */ /* 0x000fc40004800000 */
        /* <DEDUP_REMOVED lines=329> */
.L_x_3464:
[----:B------:R-:W-:Y:S02]  /*17980*/  ULDC.64 UR4, c[0x0][0x118] ;  /* 0x0000460000047ab9 */ /* 0x000fe40000000a00 */
[----:B------:R-:W2:Y:S02]  /*17990*/  LD.E R5, [R230.64+0x40] ;  /* 0x00004004e6057980 */ /* 0x000ea4000c101900 */
[----:B--2---:R-:W-:-:S04]  /*179a0*/  LEA R5, -R5, RZ, 0x6 ;  /* 0x000000ff05057211 */ /* 0x004fc800078e31ff */
[----:B------:R-:W-:Y:S02]  /*179b0*/  SHF.R.S32.HI R2, RZ, 0x1f, R5 ;  /* 0x0000001fff027819 */ /* 0x000fe40000011405 */
.L_x_3465:
[----:B------:R-:W-:Y:S05]  /*179c0*/  BSYNC B0 ;  /* 0x0000000000007941 */ /* 0x000fea0003800000 */
.L_x_3463:
        /* <DEDUP_REMOVED lines=96> */
[----:B--2---:R-:W-:Y:S04]  /*17fd0*/  LDSM.16.M88.4 R4, [R199] ;  /* 0x00000000c704783b */ /* 0x004fe80000000200 */
[----:B------:R-:W-:Y:S04]  /*17fe0*/  LDSM.16.M88.4 R152, [R198] ;  /* 0x00000000c698783b */ /* 0x000fe80000000200 */
[----:B------:R-:W2:Y:S04]  /*17ff0*/  LD.E R2, [R230.64+0x18c] ;  /* 0x00018c04e6027980 */ /* 0x000ea8000c101900 */
[----:B------:R-:W4:Y:S04]  /*18000*/  LDSM.16.M88.4 R136, [R200+0x6800] ;  /* 0x00680000c888783b */ /* 0x000f280000000200 */
[----:B------:R-:W4:Y:S04]  /*18010*/  LDSM.16.M88.4 R156, [R200+0x7000] ;  /* 0x00700000c89c783b */ /* 0x000f280000000200 */
[----:B------:R-:W4:Y:S04]  /*18020*/  LDSM.16.M88.4 R28, [R200+0x7800] ;  /* 0x00780000c81c783b */ /* 0x000f280000000200 */
[----:B-1----:R-:W-:Y:S04]  /*18030*/  LDSM.16.M88.4 R20, [R197] ;  /* 0x00000000c514783b */ /* 0x002fe80000000200 */
[----:B------:R-:W1:Y:S04]  /*18040*/  LDSM.16.M88.4 R148, [R195+0x6000] ;  /* 0x00600000c394783b */ /* 0x000e680000000200 */
[----:B---3--:R-:W3:Y:S01]  /*18050*/  LDSM.16.M88.4 R8, [R194] ;  /* 0x00000000c208783b */ /* 0x008ee20000000200 */
[C---:B-----5:R-:W-:Y:S03]  /*18060*/  HMMA.16816.F32.BF16 R16, R176.reuse, R12, RZ ;  /* 0x0000000cb010723c */ /* 0x060fe600000418ff */
[----:B------:R-:W5:Y:S04]  /*18070*/  LDSM.16.M88.4 R32, [R193] ;  /* 0x00000000c120783b */ /* 0x000f680000000200 */
[----:B------:R-:W1:Y:S01]  /*18080*/  LDSM.16.M88.4 R24, [R192] ;  /* 0x00000000c018783b */ /* 0x000e620000000200 */
[C---:B------:R-:W-:Y:S03]  /*18090*/  HMMA.16816.F32.BF16 R12, R176.reuse, R14, RZ ;  /* 0x0000000eb00c723c */ /* 0x040fe600000418ff */
[----:B------:R-:W-:Y:S04]  /*180a0*/  LDSM.16.M88.4 R144, [R196] ;  /* 0x00000000c490783b */ /* 0x000fe80000000200 */
[----:B------:R-:W1:Y:S01]  /*180b0*/  LDSM.16.M88.4 R180, [R191] ;  /* 0x00000000bfb4783b */ /* 0x000e620000000200 */
[----:B----4-:R-:W-:Y:S03]  /*180c0*/  HMMA.16816.F32.BF16 R140, R176, R136, RZ ;  /* 0x00000088b08c723c */ /* 0x010fe600000418ff */
[----:B------:R-:W4:Y:S04]  /*180d0*/  LDSM.16.M88.4 R172, [R195+0x6800] ;  /* 0x00680000c3ac783b */ /* 0x000f280000000200 */
[----:B------:R-:W1:Y:S01]  /*180e0*/  LDSM.16.M88.4 R168, [R195+0x7000] ;  /* 0x00700000c3a8783b */ /* 0x000e620000000200 */
[C---:B------:R-:W-:Y:S03]  /*180f0*/  HMMA.16816.F32.BF16 R16, R4.reuse, R152, R16 ;  /* 0x000000980410723c */ /* 0x040fe60000041810 */
[----:B------:R-:W-:Y:S04]  /*18100*/  LDSM.16.M88.4 R164, [R200+0x8000] ;  /* 0x00800000c8a4783b */ /* 0x000fe80000000200 */
[----:B------:R-:W-:Y:S01]  /*18110*/  LDSM.16.M88.4 R236, [R190] ;  /* 0x00000000beec783b */ /* 0x000fe20000000200 */
[----:B------:R-:W-:Y:S03]  /*18120*/  HMMA.16816.F32.BF16 R12, R4, R154, R12 ;  /* 0x0000009a040c723c */ /* 0x000fe6000004180c */
[----:B------:R-:W-:Y:S01]  /*18130*/  LDSM.16.M88.4 R232, [R195+0x8000] ;  /* 0x00800000c3e8783b */ /* 0x000fe20000000200 */
[----:B------:R-:W-:-:S03]  /*18140*/  IMAD R0, R221, 0x40, R0 ;  /* 0x00000040dd007824 */ /* 0x000fc600078e0200 */
[----:B------:R-:W0:Y:S01]  /*18150*/  LDGDEPBAR ;  /* 0x00000000000079af */ /* 0x000e220000000000 */
[C---:B------:R-:W-:Y:S08]  /*18160*/  HMMA.16816.F32.BF16 R136, R176.reuse, R138, RZ ;  /* 0x0000008ab088723c */ /* 0x040ff000000418ff */
[C---:B------:R-:W-:Y:S08]  /*18170*/  HMMA.16816.F32.BF16 R160, R176.reuse, R156, RZ ;  /* 0x0000009cb0a0723c */ /* 0x040ff000000418ff */
[C---:B------:R-:W-:Y:S08]  /*18180*/  HMMA.16816.F32.BF16 R156, R176.reuse, R158, RZ ;  /* 0x0000009eb09c723c */ /* 0x040ff000000418ff */
[C---:B------:R-:W-:Y:S08]  /*18190*/  HMMA.16816.F32.BF16 R152, R176.reuse, R28, RZ ;  /* 0x0000001cb098723c */ /* 0x040ff000000418ff */
[----:B------:R-:W-:Y:S01]  /*181a0*/  HMMA.16816.F32.BF16 R176, R176, R30, RZ ;  /* 0x0000001eb0b0723c */ /* 0x000fe200000418ff */
[----:B------:R-:W4:Y:S07]  /*181b0*/  LDSM.16.M88.4 R28, [R195+0x7800] ;  /* 0x00780000c31c783b */ /* 0x000f2e0000000200 */
[C---:B-1----:R-:W-:Y:S08]  /*181c0*/  HMMA.16816.F32.BF16 R16, R20.reuse, R148, R16 ;  /* 0x000000941410723c */ /* 0x042ff00000041810 */
[----:B------:R-:W-:Y:S01]  /*181d0*/  HMMA.16816.F32.BF16 R12, R20, R150, R12 ;  /* 0x00000096140c723c */ /* 0x000fe2000004180c */
[----:B------:R-:W-:Y:S07]  /*181e0*/  LDSM.16.M88.4 R148, [R191+0x1800] ;  /* 0x00180000bf94783b */ /* 0x000fee0000000200 */
[C---:B---3--:R-:W-:Y:S08]  /*181f0*/  HMMA.16816.F32.BF16 R140, R4.reuse, R8, R140 ;  /* 0x00000008048c723c */ /* 0x048ff0000004188c */
[C---:B------:R-:W-:Y:S01]  /*18200*/  HMMA.16816.F32.BF16 R136, R4.reuse, R10, R136 ;  /* 0x0000000a0488723c */ /* 0x040fe20000041888 */
[----:B------:R-:W1:Y:S07]  /*18210*/  LDSM.16.M88.4 R8, [R201+0x2000] ;  /* 0x00200000c908783b */ /* 0x000e6e0000000200 */
[C---:B-----5:R-:W-:Y:S08]  /*18220*/  HMMA.16816.F32.BF16 R160, R4.reuse, R32, R160 ;  /* 0x0000002004a0723c */ /* 0x060ff000000418a0 */
[C---:B------:R-:W-:Y:S01]  /*18230*/  HMMA.16816.F32.BF16 R156, R4.reuse, R34, R156 ;  /* 0x00000022049c723c */ /* 0x040fe2000004189c */
[----:B------:R-:W3:Y:S07]  /*18240*/  LDSM.16.M88.4 R32, [R191+0x800] ;  /* 0x00080000bf20783b */ /* 0x000eee0000000200 */
[C---:B------:R-:W-:Y:S08]  /*18250*/  HMMA.16816.F32.BF16 R152, R4.reuse, R24, R152 ;  /* 0x000000180498723c */ /* 0x040ff00000041898 */
[----:B------:R-:W-:Y:S01]  /*18260*/  HMMA.16816.F32.BF16 R176, R4, R26, R176 ;  /* 0x0000001a04b0723c */ /* 0x000fe200000418b0 */
[----:B------:R-:W5:Y:S04]  /*18270*/  LDSM.16.M88.4 R4, [R191+0x1000] ;  /* 0x00100000bf04783b */ /* 0x000f680000000200 */
[----:B------:R-:W1:Y:S03]  /*18280*/  LDSM.16.M88.4 R24, [R199+0x2000] ;  /* 0x00200000c718783b */ /* 0x000e660000000200 */
[C---:B------:R-:W-:Y:S08]  /*18290*/  HMMA.16816.F32.BF16 R16, R144.reuse, R180, R16 ;  /* 0x000000b49010723c */ /* 0x040ff00000041810 */
[----:B------:R-:W-:Y:S01]  /*182a0*/  HMMA.16816.F32.BF16 R12, R144, R182, R12 ;  /* 0x000000b6900c723c */ /* 0x000fe2000004180c */
[----:B------:R-:W-:Y:S07]  /*182b0*/  LDSM.16.M88.4 R180, [R197+0x2000] ;  /* 0x00200000c5b4783b */ /* 0x000fee0000000200 */
[C---:B----4-:R-:W-:Y:S08]  /*182c0*/  HMMA.16816.F32.BF16 R140, R20.reuse, R172, R140 ;  /* 0x000000ac148c723c */ /* 0x050ff0000004188c */
[C---:B------:R-:W-:Y:S01]  /*182d0*/  HMMA.16816.F32.BF16 R136, R20.reuse, R174, R136 ;  /* 0x000000ae1488723c */ /* 0x040fe20000041888 */
[----:B------:R-:W-:Y:S07]  /*182e0*/  LDSM.16.M88.4 R172, [R196+0x2000] ;  /* 0x00200000c4ac783b */ /* 0x000fee0000000200 */
[C---:B------:R-:W-:Y:S08]  /*182f0*/  HMMA.16816.F32.BF16 R160, R20.reuse, R168, R160 ;  /* 0x000000a814a0723c */ /* 0x040ff000000418a0 */
[C---:B------:R-:W-:Y:S01]  /*18300*/  HMMA.16816.F32.BF16 R156, R20.reuse, R170, R156 ;  /* 0x000000aa149c723c */ /* 0x040fe2000004189c */
[----:B------:R-:W-:Y:S07]  /*18310*/  LDSM.16.M88.4 R168, [R191+0x2000] ;  /* 0x00200000bfa8783b */ /* 0x000fee0000000200 */
[C---:B------:R-:W-:Y:S08]  /*18320*/  HMMA.16816.F32.BF16 R152, R20.reuse, R28, R152 ;  /* 0x0000001c1498723c */ /* 0x040ff00000041898 */
[----:B------:R-:W-:Y:S01]  /*18330*/  HMMA.16816.F32.BF16 R176, R20, R30, R176 ;  /* 0x0000001e14b0723c */ /* 0x000fe200000418b0 */
[----:B------:R-:W4:Y:S04]  /*18340*/  LDSM.16.M88.4 R28, [R200+0x8800] ;  /* 0x00880000c81c783b */ /* 0x000f280000000200 */
[----:B------:R-:W2:Y:S03]  /*18350*/  LDSM.16.M88.4 R20, [R200+0x9000] ;  /* 0x00900000c814783b */ /* 0x000ea60000000200 */
[C---:B-1----:R-:W-:Y:S08]  /*18360*/  HMMA.16816.F32.BF16 R16, R8.reuse, R164, R16 ;  /* 0x000000a40810723c */ /* 0x042ff00000041810 */
[----:B------:R-:W-:Y:S01]  /*18370*/  HMMA.16816.F32.BF16 R12, R8, R166, R12 ;  /* 0x000000a6080c723c */ /* 0x000fe2000004180c */
[----:B------:R-:W-:Y:S07]  /*18380*/  LDSM.16.M88.4 R164, [R188] ;  /* 0x00000000bca4783b */ /* 0x000fee0000000200 */
[C---:B---3--:R-:W-:Y:S08]  /*18390*/  HMMA.16816.F32.BF16 R140, R144.reuse, R32, R140 ;  /* 0x00000020908c723c */ /* 0x048ff0000004188c */
[C---:B------:R-:W-:Y:S01]  /*183a0*/  HMMA.16816.F32.BF16 R136, R144.reuse, R34, R136 ;  /* 0x000000229088723c */ /* 0x040fe20000041888 */
[----:B------:R-:W-:Y:S07]  /*183b0*/  LDSM.16.M88.4 R32, [R200+0x9800] ;  /* 0x00980000c820783b */ /* 0x000fee0000000200 */
[C---:B-----5:R-:W-:Y:S08]  /*183c0*/  HMMA.16816.F32.BF16 R160, R144.reuse, R4, R160 ;  /* 0x0000000490a0723c */ /* 0x060ff000000418a0 */
[----:B------:R-:W-:Y:S01]  /*183d0*/  HMMA.16816.F32.BF16 R156, R144, R6, R156 ;  /* 0x00000006909c723c */ /* 0x000fe2000004189c */
[----:B------:R-:W1:Y:S07]  /*183e0*/  LDSM.16.M88.4 R4, [R189] ;  /* 0x00000000bd04783b */ /* 0x000e6e0000000200 */
[C---:B------:R-:W-:Y:S08]  /*183f0*/  HMMA.16816.F32.BF16 R16, R24.reuse, R236, R16 ;  /* 0x000000ec1810723c */ /* 0x040ff00000041810 */
[----:B------:R-:W-:Y:S01]  /*18400*/  HMMA.16816.F32.BF16 R12, R24, R238, R12 ;  /* 0x000000ee180c723c */ /* 0x000fe2000004180c */
[----:B------:R-:W-:Y:S07]  /*18410*/  LDSM.16.M88.4 R236, [R195+0x9800] ;  /* 0x00980000c3ec783b */ /* 0x000fee0000000200 */
[C---:B----4-:R-:W-:Y:S08]  /*18420*/  HMMA.16816.F32.BF16 R140, R8.reuse, R28, R140 ;  /* 0x0000001c088c723c */ /* 0x050ff0000004188c */
[----:B------:R-:W-:Y:S01]  /*18430*/  HMMA.16816.F32.BF16 R136, R8, R30, R136 ;  /* 0x0000001e0888723c */ /* 0x000fe20000041888 */
[----:B------:R-:W-:Y:S07]  /*18440*/  LDSM.16.M88.4 R28, [R200+0xa000] ;  /* 0x00a00000c81c783b */ /* 0x000fee0000000200 */
[C---:B------:R-:W-:Y:S08]  /*18450*/  HMMA.16816.F32.BF16 R152, R144.reuse, R148, R152 ;  /* 0x000000949098723c */ /* 0x040ff00000041898 */
[----:B------:R-:W-:Y:S01]  /*18460*/  HMMA.16816.F32.BF16 R176, R144, R150, R176 ;  /* 0x0000009690b0723c */ /* 0x000fe200000418b0 */
[----:B------:R-:W-:Y:S04]  /*18470*/  LDSM.16.M88.4 R144, [R187] ;  /* 0x00000000bb90783b */ /* 0x000fe80000000200 */
[----:B------:R-:W-:Y:S03]  /*18480*/  LDSM.16.M88.4 R148, [R201+0x4000] ;  /* 0x00400000c994783b */ /* 0x000fe60000000200 */
[C---:B--2---:R-:W-:Y:S08]  /*18490*/  HMMA.16816.F32.BF16 R160, R8.reuse, R20, R160 ;  /* 0x0000001408a0723c */ /* 0x044ff000000418a0 */
[----:B------:R-:W-:Y:S01]  /*184a0*/  HMMA.16816.F32.BF16 R156, R8, R22, R156 ;  /* 0x00000016089c723c */ /* 0x000fe2000004189c */
[----:B------:R-:W2:Y:S07]  /*184b0*/  LDSM.16.M88.4 R20, [R195+0x8800] ;  /* 0x00880000c314783b */ /* 0x000eae0000000200 */
[C---:B------:R-:W-:Y:S08]  /*184c0*/  HMMA.16816.F32.BF16 R16, R180.reuse, R232, R16 ;  /* 0x000000e8b410723c */ /* 0x040ff00000041810 */
[----:B------:R-:W-:Y:S01]  /*184d0*/  HMMA.16816.F32.BF16 R12, R180, R234, R12 ;  /* 0x000000eab40c723c */ /* 0x000fe2000004180c */
[----:B------:R-:W-:Y:S07]  /*184e0*/  LDSM.16.M88.4 R232, [R186] ;  /* 0x00000000bae8783b */ /* 0x000fee0000000200 */
[C---:B-1----:R-:W-:Y:S08]  /*184f0*/  HMMA.16816.F32.BF16 R140, R24.reuse, R4, R140 ;  /* 0x00000004188c723c */ /* 0x042ff0000004188c */
[----:B------:R-:W-:Y:S01]  /*18500*/  HMMA.16816.F32.BF16 R136, R24, R6, R136 ;  /* 0x000000061888723c */ /* 0x000fe20000041888 */
[----:B------:R-:W1:Y:S07]  /*18510*/  LDSM.16.M88.4 R4, [R191+0x2800] ;  /* 0x00280000bf04783b */ /* 0x000e6e0000000200 */
[C---:B------:R-:W-:Y:S08]  /*18520*/  HMMA.16816.F32.BF16 R152, R8.reuse, R32, R152 ;  /* 0x000000200898723c */ /* 0x040ff00000041898 */
[----:B------:R-:W-:Y:S01]  /*18530*/  HMMA.16816.F32.BF16 R176, R8, R34, R176 ;  /* 0x0000002208b0723c */ /* 0x000fe200000418b0 */
[----:B------:R-:W3:Y:S04]  /*18540*/  LDSM.16.M88.4 R8, [R195+0x9000] ;  /* 0x00900000c308783b */ /* 0x000ee80000000200 */
[----:B------:R-:W4:Y:S03]  /*18550*/  LDSM.16.M88.4 R32, [R199+0x4000] ;  /* 0x00400000c720783b */ /* 0x000f260000000200 */
[C---:B------:R-:W-:Y:S08]  /*18560*/  HMMA.16816.F32.BF16 R16, R172.reuse, R168, R16 ;  /* 0x000000a8ac10723c */ /* 0x040ff00000041810 */
[----:B------:R-:W-:Y:S01]  /*18570*/  HMMA.16816.F32.BF16 R12, R172, R170, R12 ;  /* 0x000000aaac0c723c */ /* 0x000fe2000004180c */
[----:B------:R-:W-:Y:S07]  /*18580*/  LDSM.16.M88.4 R168, [R191+0x3000] ;  /* 0x00300000bfa8783b */ /* 0x000fee0000000200 */
[----:B--2---:R-:W-:Y:S08]  /*18590*/  HMMA.16816.F32.BF16 R140, R180, R20, R140 ;  /* 0x00000014b48c723c */ /* 0x004ff0000004188c */
[C---:B------:R-:W-:Y:S08]  /*185a0*/  HMMA.16816.F32.BF16 R160, R24.reuse, R164, R160 ;  /* 0x000000a418a0723c */ /* 0x040ff000000418a0 */
[----:B------:R-:W-:Y:S01]  /*185b0*/  HMMA.16816.F32.BF16 R156, R24, R166, R156 ;  /* 0x000000a6189c723c */ /* 0x000fe2000004189c */
[----:B------:R-:W-:Y:S07]  /*185c0*/  LDSM.16.M88.4 R164, [R191+0x3800] ;  /* 0x00380000bfa4783b */ /* 0x000fee0000000200 */
[----:B------:R-:W-:Y:S01]  /*185d0*/  HMMA.16816.F32.BF16 R136, R180, R22, R136 ;  /* 0x00000016b488723c */ /* 0x000fe20000041888 */
[----:B------:R-:W-:Y:S07]  /*185e0*/  LDSM.16.M88.4 R20, [R195+0xa000] ;  /* 0x00a00000c314783b */ /* 0x000fee0000000200 */
[C---:B------:R-:W-:Y:S08]  /*185f0*/  HMMA.16816.F32.BF16 R152, R24.reuse, R144, R152 ;  /* 0x000000901898723c */ /* 0x040ff00000041898 */
[----:B------:R-:W-:Y:S01]  /*18600*/  HMMA.16816.F32.BF16 R176, R24, R146, R176 ;  /* 0x0000009218b0723c */ /* 0x000fe200000418b0 */
[----:B------:R-:W2:Y:S04]  /*18610*/  LDSM.16.M88.4 R144, [R200+0xa800] ;  /* 0x00a80000c890783b */ /* 0x000ea80000000200 */
[----:B------:R-:W5:Y:S03]  /*18620*/  LDSM.16.M88.4 R24, [R197+0x4000] ;  /* 0x00400000c518783b */ /* 0x000f660000000200 */
[C---:B------:R-:W-:Y:S08]  /*18630*/  HMMA.16816.F32.BF16 R16, R148.reuse, R28, R16 ;  /* 0x0000001c9410723c */ /* 0x040ff00000041810 */
[----:B------:R-:W-:Y:S01]  /*18640*/  HMMA.16816.F32.BF16 R12, R148, R30, R12 ;  /* 0x0000001e940c723c */ /* 0x000fe2000004180c */
[----:B------:R-:W2:Y:S07]  /*18650*/  LDSM.16.M88.4 R28, [R185] ;  /* 0x00000000b91c783b */ /* 0x000eae0000000200 */
[----:B-1----:R-:W-:Y:S08]  /*18660*/  HMMA.16816.F32.BF16 R140, R172, R4, R140 ;  /* 0x00000004ac8c723c */ /* 0x002ff0000004188c */
[C---:B---3--:R-:W-:Y:S08]  /*18670*/  HMMA.16816.F32.BF16 R160, R180.reuse, R8, R160 ;  /* 0x00000008b4a0723c */ /* 0x048ff000000418a0 */
[----:B------:R-:W-:Y:S01]  /*18680*/  HMMA.16816.F32.BF16 R156, R180, R10, R156 ;  /* 0x0000000ab49c723c */ /* 0x000fe2000004189c */
[----:B------:R-:W-:Y:S07]  /*18690*/  LDSM.16.M88.4 R8, [R196+0x4000] ;  /* 0x00400000c408783b */ /* 0x000fee0000000200 */
[----:B------:R-:W-:Y:S01]  /*186a0*/  HMMA.16816.F32.BF16 R136, R172, R6, R136 ;  /* 0x00000006ac88723c */ /* 0x000fe20000041888 */
[----:B------:R-:W1:Y:S07]  /*186b0*/  LDSM.16.M88.4 R4, [R191+0x4000] ;  /* 0x00400000bf04783b */ /* 0x000e6e0000000200 */
[C---:B----4-:R-:W-:Y:S08]  /*186c0*/  HMMA.16816.F32.BF16 R16, R32.reuse, R232, R16 ;  /* 0x000000e82010723c */ /* 0x050ff00000041810 */
[----:B------:R-:W-:Y:S08]  /*186d0*/  HMMA.16816.F32.BF16 R12, R32, R234, R12 ;  /* 0x000000ea200c723c */ /* 0x000ff0000004180c */
[----:B--2---:R-:W-:Y:S08]  /*186e0*/  HMMA.16816.F32.BF16 R140, R148, R144, R140 ;  /* 0x00000090948c723c */ /* 0x004ff0000004188c */
[C---:B------:R-:W-:Y:S08]  /*186f0*/  HMMA.16816.F32.BF16 R152, R180.reuse, R236, R152 ;  /* 0x000000ecb498723c */ /* 0x040ff00000041898 */
[----:B------:R-:W-:Y:S08]  /*18700*/  HMMA.16816.F32.BF16 R176, R180, R238, R176 ;  /* 0x000000eeb4b0723c */ /* 0x000ff000000418b0 */
[C---:B------:R-:W-:Y:S08]  /*18710*/  HMMA.16816.F32.BF16 R160, R172.reuse, R168, R160 ;  /* 0x000000a8aca0723c */ /* 0x040ff000000418a0 */
[----:B------:R-:W-:Y:S01]  /*18720*/  HMMA.16816.F32.BF16 R156, R172, R170, R156 ;  /* 0x000000aaac9c723c */ /* 0x000fe2000004189c */
[----:B------:R-:W2:Y:S07]  /*18730*/  LDSM.16.M88.4 R168, [R200+0xb000] ;  /* 0x00b00000c8a8783b */ /* 0x000eae0000000200 */
[----:B------:R-:W-:Y:S01]  /*18740*/  HMMA.16816.F32.BF16 R144, R148, R146, R136 ;  /* 0x000000929490723c */ /* 0x000fe20000041888 */
[----:B------:R-:W3:Y:S07]  /*18750*/  LDSM.16.M88.4 R136, [R195+0xa800] ;  /* 0x00a80000c388783b */ /* 0x000eee0000000200 */
[C---:B-----5:R-:W-:Y:S08]  /*18760*/  HMMA.16816.F32.BF16 R16, R24.reuse, R20, R16 ;  /* 0x000000141810723c */ /* 0x060ff00000041810 */
[----:B------:R-:W-:Y:S01]  /*18770*/  HMMA.16816.F32.BF16 R12, R24, R22, R12 ;  /* 0x00000016180c723c */ /* 0x000fe2000004180c */
[----:B------:R-:W4:Y:S07]  /*18780*/  LDSM.16.M88.4 R20, [R200+0xb800] ;  /* 0x00b80000c814783b */ /* 0x000f2e0000000200 */
[C---:B------:R-:W-:Y:S08]  /*18790*/  HMMA.16816.F32.BF16 R152, R172.reuse, R164, R152 ;  /* 0x000000a4ac98723c */ /* 0x040ff00000041898 */
[----:B------:R-:W-:Y:S01]  /*187a0*/  HMMA.16816.F32.BF16 R176, R172, R166, R176 ;  /* 0x000000a6acb0723c */ /* 0x000fe200000418b0 */
[----:B------:R-:W5:Y:S07]  /*187b0*/  LDSM.16.M88.4 R164, [R184] ;  /* 0x00000000b8a4783b */ /* 0x000f6e0000000200 */
[C---:B------:R-:W-:Y:S08]  /*187c0*/  HMMA.16816.F32.BF16 R140, R32.reuse, R28, R140 ;  /* 0x0000001c208c723c */ /* 0x040ff0000004188c */
[----:B------:R-:W-:Y:S01]  /*187d0*/  HMMA.16816.F32.BF16 R144, R32, R30, R144 ;  /* 0x0000001e2090723c */ /* 0x000fe20000041890 */
[----:B------:R-:W4:Y:S07]  /*187e0*/  LDSM.16.M88.4 R28, [R191+0x4800] ;  /* 0x00480000bf1c783b */ /* 0x000f2e0000000200 */
[C---:B-1----:R-:W-:Y:S08]  /*187f0*/  HMMA.16816.F32.BF16 R16, R8.reuse, R4, R16 ;  /* 0x000000040810723c */ /* 0x042ff00000041810 */
[----:B------:R-:W-:Y:S01]  /*18800*/  HMMA.16816.F32.BF16 R12, R8, R6, R12 ;  /* 0x00000006080c723c */ /* 0x000fe2000004180c */
[----:B------:R-:W1:Y:S07]  /*18810*/  LDSM.16.M88.4 R4, [R135] ;  /* 0x000000008704783b */ /* 0x000e6e0000000200 */
[C---:B--2---:R-:W-:Y:S08]  /*18820*/  HMMA.16816.F32.BF16 R156, R148.reuse, R170, R156 ;  /* 0x000000aa949c723c */ /* 0x044ff0000004189c */
[----:B------:R-:W-:Y:S08]  /*18830*/  HMMA.16816.F32.BF16 R160, R148, R168, R160 ;  /* 0x000000a894a0723c */ /* 0x000ff000000418a0 */
[C---:B---3--:R-:W-:Y:S08]  /*18840*/  HMMA.16816.F32.BF16 R140, R24.reuse, R136, R140 ;  /* 0x00000088188c723c */ /* 0x048ff0000004188c */
[----:B------:R-:W-:Y:S01]  /*18850*/  HMMA.16816.F32.BF16 R144, R24, R138, R144 ;  /* 0x0000008a1890723c */ /* 0x000fe20000041890 */
[----:B------:R-:W2:Y:S01]  /*18860*/  LDSM.16.M88.4 R136, [R195+0xb000] ;  /* 0x00b00000c388783b */ /* 0x000ea20000000200 */
[----:B------:R-:W-:-:S02]  /*18870*/  FMUL.FTZ R16, R16, R2 ;  /* 0x0000000210107220 */ /* 0x000fc40000410000 */
[----:B------:R-:W-:-:S04]  /*18880*/  FMUL.FTZ R17, R17, R2 ;  /* 0x0000000211117220 */ /* 0x000fc80000410000 */
[----:B----4-:R-:W-:Y:S01]  /*18890*/  HMMA.16816.F32.BF16 R152, R148, R20, R152 ;  /* 0x000000149498723c */ /* 0x010fe20000041898 */
[----:B------:R-:W3:Y:S01]  /*188a0*/  MUFU.TANH R133, R16 ;  /* 0x0000001000857308 */ /* 0x000ee20000002400 */
[----:B------:R-:W-:-:S05]  /*188b0*/  FMUL.FTZ R134, R19, R2 ;  /* 0x0000000213867220 */ /* 0x000fca0000410000 */
[-C--:B------:R-:W-:Y:S02]  /*188c0*/  FMUL.FTZ R21, R18, R2.reuse ;  /* 0x0000000212157220 */ /* 0x080fe40000410000 */
[----:B------:R4:W1:Y:S01]  /*188d0*/  MUFU.TANH R20, R17 ;  /* 0x0000001100147308 */ /* 0x0008620000002400 */
[----:B-----5:R-:W-:Y:S08]  /*188e0*/  HMMA.16816.F32.BF16 R156, R32, R166, R156 ;  /* 0x000000a6209c723c */ /* 0x020ff0000004189c */
[----:B------:R-:W-:Y:S01]  /*188f0*/  HMMA.16816.F32.BF16 R176, R148, R22, R176 ;  /* 0x0000001694b0723c */ /* 0x000fe200000418b0 */
[----:B----4-:R-:W4:Y:S07]  /*18900*/  LDSM.16.M88.4 R16, [R195+0xb800] ;  /* 0x00b80000c310783b */ /* 0x010f2e0000000200 */
[----:B------:R-:W-:Y:S08]  /*18910*/  HMMA.16816.F32.BF16 R160, R32, R164, R160 ;  /* 0x000000a420a0723c */ /* 0x000ff000000418a0 */
[C---:B------:R-:W-:Y:S08]  /*18920*/  HMMA.16816.F32.BF16 R140, R8.reuse, R28, R140 ;  /* 0x0000001c088c723c */ /* 0x040ff0000004188c */
[----:B------:R-:W-:Y:S01]  /*18930*/  HMMA.16816.F32.BF16 R144, R8, R30, R144 ;  /* 0x0000001e0890723c */ /* 0x000fe20000041890 */
[----:B------:R-:W5:Y:S07]  /*18940*/  LDSM.16.M88.4 R28, [R191+0x5000] ;  /* 0x00500000bf1c783b */ /* 0x000f6e0000000200 */
[----:B-1----:R-:W-:Y:S01]  /*18950*/  HMMA.16816.F32.BF16 R152, R32, R4, R152 ;  /* 0x000000042098723c */ /* 0x002fe20000041898 */
[----:B------:R-:W-:-:S07]  /*18960*/  FMUL.FTZ R12, R12, R2 ;  /* 0x000000020c0c7220 */ /* 0x000fce0000410000 */
[----:B--2---:R-:W-:Y:S08]  /*18970*/  HMMA.16816.F32.BF16 R156, R24, R138, R156 ;  /* 0x0000008a189c723c */ /* 0x004ff0000004189c */
[----:B------:R-:W-:Y:S01]  /*18980*/  HMMA.16816.F32.BF16 R176, R32, R6, R176 ;  /* 0x0000000620b0723c */ /* 0x000fe200000418b0 */
[----:B------:R-:W1:Y:S07]  /*18990*/  LDSM.16.M88.4 R4, [R191+0x5800] ;  /* 0x00580000bf04783b */ /* 0x000e6e0000000200 */
[----:B------:R-:W-:Y:S01]  /*189a0*/  HMMA.16816.F32.BF16 R160, R24, R136, R160 ;  /* 0x0000008818a0723c */ /* 0x000fe200000418a0 */
[----:B------:R-:W2:Y:S01]  /*189b0*/  MUFU.TANH R12, R12 ;  /* 0x0000000c000c7308 */ /* 0x000ea20000002400 */
[----:B------:R-:W-:Y:S01]  /*189c0*/  ISETP.GE.AND P6, PT, R0, R226, PT ;  /* 0x000000e20000720c */ /* 0x000fe20003fc6270 */
[----:B------:R-:W-:Y:S01]  /*189d0*/  FMUL.FTZ R13, R13, R2 ;  /* 0x000000020d0d7220 */ /* 0x000fe20000410000 */
[----:B------:R-:W-:-:S04]  /*189e0*/  DEPBAR.LE SB0, 0x0 ;  /* 0x000080000000791a */ /* 0x000fc80000000000 */
[----:B----4-:R-:W-:Y:S01]  /*189f0*/  HMMA.16816.F32.BF16 R152, R24, R16, R152 ;  /* 0x000000101898723c */ /* 0x010fe20000041898 */
[C---:B------:R-:W-:Y:S01]  /*18a00*/  ISETP.GE.OR P6, PT, R0.reuse, R225, !P6 ;  /* 0x000000e10000720c */ /* 0x040fe200077c6670 */
[----:B------:R-:W4:Y:S05]  /*18a10*/  MUFU.TANH R13, R13 ;  /* 0x0000000d000d7308 */ /* 0x000f2a0000002400 */
[C---:B------:R-:W-:Y:S02]  /*18a20*/  IADD3 R16, R0.reuse, 0x1, RZ ;  /* 0x0000000100107810 */ /* 0x040fe40007ffe0ff */
[----:B------:R-:W-:Y:S01]  /*18a30*/  IADD3 R17, R0, 0x8, RZ ;  /* 0x0000000800117810 */ /* 0x000fe20007ffe0ff */
[----:B------:R-:W1:Y:S01]  /*18a40*/  MUFU.TANH R21, R21 ;  /* 0x0000001500157308 */ /* 0x000e620000002400 */
[----:B------:R-:W-:-:S02]  /*18a50*/  ISETP.GE.AND P2, PT, R16, R226, PT ;  /* 0x000000e21000720c */ /* 0x000fc40003f46270 */
[----:B------:R-:W-:Y:S02]  /*18a60*/  ISETP.GE.AND P5, PT, R17, R226, PT ;  /* 0x000000e21100720c */ /* 0x000fe40003fa6270 */
[----:B---3--:R-:W-:-:S03]  /*18a70*/  FSEL R133, R133, -INF , !P6 ;  /* 0xff80000085857808 */ /* 0x008fc60007000000 */
[----:B------:R-:W3:Y:S01]  /*18a80*/  MUFU.TANH R134, R134 ;  /* 0x0000008600867308 */ /* 0x000ee20000002400 */
[----:B------:R-:W-:Y:S01]  /*18a90*/  ISETP.GE.AND P1, PT, R16, R224, PT ;  /* 0x000000e01000720c */ /* 0x000fe20003f26270 */
[----:B------:R-:W-:Y:S01]  /*18aa0*/  FMUL.FTZ R14, R14, R2 ;  /* 0x000000020e0e7220 */ /* 0x000fe20000410000 */
[----:B------:R-:W-:Y:S01]  /*18ab0*/  ISETP.GE.AND P6, PT, R17, R224, PT ;  /* 0x000000e01100720c */ /* 0x000fe20003fc6270 */
[----:B------:R-:W-:Y:S01]  /*18ac0*/  FMUL.FTZ R15, R15, R2 ;  /* 0x000000020f0f7220 */ /* 0x000fe20000410000 */
[----:B-----5:R-:W-:Y:S01]  /*18ad0*/  HMMA.16816.F32.BF16 R156, R8, R30, R156 ;  /* 0x0000001e089c723c */ /* 0x020fe2000004189c */
[CC--:B------:R-:W-:Y:S02]  /*18ae0*/  ISETP.GE.OR P2, PT, R16.reuse, R225.reuse, !P2 ;  /* 0x000000e11000720c */ /* 0x0c0fe40005746670 */
[----:B------:R-:W-:Y:S02]  /*18af0*/  ISETP.GE.OR P5, PT, R17, R225, !P5 ;  /* 0x000000e11100720c */ /* 0x000fe40006fa6670 */
[----:B------:R-:W-:-:S02]  /*18b00*/  ISETP.GE.OR P1, PT, R16, R223, !P1 ;  /* 0x000000df1000720c */ /* 0x000fc40004f26670 */
[----:B------:R-:W-:Y:S02]  /*18b10*/  IADD3 R31, R0, 0x9, RZ ;  /* 0x00000009001f7810 */ /* 0x000fe40007ffe0ff */
[----:B------:R-:W-:Y:S01]  /*18b20*/  ISETP.GE.OR P6, PT, R17, R223, !P6 ;  /* 0x000000df1100720c */ /* 0x000fe200077c6670 */
[----:B------:R-:W-:Y:S01]  /*18b30*/  HMMA.16816.F32.BF16 R160, R8, R28, R160 ;  /* 0x0000001c08a0723c */ /* 0x000fe200000418a0 */
[----:B------:R-:W-:Y:S02]  /*18b40*/  FSEL R16, R20, -INF , !P2 ;  /* 0xff80000014107808 */ /* 0x000fe40005000000 */
[----:B--2---:R-:W-:Y:S01]  /*18b50*/  FSEL R17, R12, -INF , !P5 ;  /* 0xff8000000c117808 */ /* 0x004fe20006800000 */
[----:B------:R-:W2:Y:S01]  /*18b60*/  MUFU.TANH R14, R14 ;  /* 0x0000000e000e7308 */ /* 0x000ea20000002400 */
[----:B------:R-:W-:Y:S02]  /*18b70*/  ISETP.GE.AND P2, PT, R31, R226, PT ;  /* 0x000000e21f00720c */ /* 0x000fe40003f46270 */
[----:B------:R-:W-:Y:S01]  /*18b80*/  ISETP.GE.AND P5, PT, R0, R224, PT ;  /* 0x000000e00000720c */ /* 0x000fe20003fa6270 */
[-C--:B------:R-:W-:Y:S01]  /*18b90*/  FMUL.FTZ R22, R140, R2.reuse ;  /* 0x000000028c167220 */ /* 0x080fe20000410000 */
[----:B------:R-:W-:Y:S03]  /*18ba0*/  HMMA.16816.F32.BF16 R176, R24, R18, R176 ;  /* 0x0000001218b0723c */ /* 0x000fe600000418b0 */
[----:B------:R-:W5:Y:S01]  /*18bb0*/  MUFU.TANH R15, R15 ;  /* 0x0000000f000f7308 */ /* 0x000f620000002400 */
[-C--:B------:R-:W-:Y:S01]  /*18bc0*/  FMUL.FTZ R23, R141, R2.reuse ;  /* 0x000000028d177220 */ /* 0x080fe20000410000 */
[----:B------:R-:W-:Y:S01]  /*18bd0*/  ISETP.GE.OR P2, PT, R31, R225, !P2 ;  /* 0x000000e11f00720c */ /* 0x000fe20005746670 */
[----:B------:R-:W-:Y:S01]  /*18be0*/  FMUL.FTZ R136, R144, R2 ;  /* 0x0000000290887220 */ /* 0x000fe20000410000 */
[----:B------:R-:W-:-:S02]  /*18bf0*/  ISETP.GE.OR P5, PT, R0, R223, !P5 ;  /* 0x000000df0000720c */ /* 0x000fc40006fa6670 */
[----:B------:R-:W-:Y:S02]  /*18c00*/  IADD3 R19, R0, 0x10, RZ ;  /* 0x0000001000137810 */ /* 0x000fe40007ffe0ff */
[----:B----4-:R-:W-:Y:S02]  /*18c10*/  FSEL R13, R13, -INF , !P2 ;  /* 0xff8000000d0d7808 */ /* 0x010fe40005000000 */
[----:B-1----:R-:W-:Y:S02]  /*18c20*/  FSEL R18, R21, -INF , !P5 ;  /* 0xff80000015127808 */ /* 0x002fe40006800000 */
[----:B---3--:R-:W-:Y:S01]  /*18c30*/  FSEL R12, R134, -INF , !P1 ;  /* 0xff800000860c7808 */ /* 0x008fe20004800000 */
[----:B------:R-:W1:Y:S01]  /*18c40*/  MUFU.TANH R22, R22 ;  /* 0x0000001600167308 */ /* 0x000e620000002400 */
[----:B------:R-:W-:Y:S02]  /*18c50*/  ISETP.GE.AND P2, PT, R31, R224, PT ;  /* 0x000000e01f00720c */ /* 0x000fe40003f46270 */
[----:B------:R-:W-:-:S02]  /*18c60*/  ISETP.GE.AND P5, PT, R19, R226, PT ;  /* 0x000000e21300720c */ /* 0x000fc40003fa6270 */
[----:B------:R-:W-:-:S03]  /*18c70*/  ISETP.GE.AND P1, PT, R19, R224, PT ;  /* 0x000000e01300720c */ /* 0x000fc60003f26270 */
[----:B------:R-:W3:Y:S01]  /*18c80*/  MUFU.TANH R23, R23 ;  /* 0x0000001700177308 */ /* 0x000ee20000002400 */
[-C--:B------:R-:W-:Y:S01]  /*18c90*/  FMUL.FTZ R32, R145, R2.reuse ;  /* 0x0000000291207220 */ /* 0x080fe20000410000 */
[----:B------:R-:W-:Y:S01]  /*18ca0*/  ISETP.GE.OR P2, PT, R31, R223, !P2 ;  /* 0x000000df1f00720c */ /* 0x000fe20005746670 */
[-C--:B------:R-:W-:Y:S01]  /*18cb0*/  FMUL.FTZ R33, R142, R2.reuse ;  /* 0x000000028e217220 */ /* 0x080fe20000410000 */
[----:B------:R-:W-:Y:S01]  /*18cc0*/  ISETP.GE.OR P5, PT, R19, R225, !P5 ;  /* 0x000000e11300720c */ /* 0x000fe20006fa6670 */
[----:B------:R-:W-:-:S03]  /*18cd0*/  FMUL.FTZ R28, R143, R2 ;  /* 0x000000028f1c7220 */ /* 0x000fc60000410000 */
[----:B------:R-:W4:Y:S01]  /*18ce0*/  MUFU.TANH R136, R136 ;  /* 0x0000008800887308 */ /* 0x000f220000002400 */
[----:B------:R-:W-:Y:S01]  /*18cf0*/  ISETP.GE.OR P1, PT, R19, R223, !P1 ;  /* 0x000000df1300720c */ /* 0x000fe20004f26670 */
[----:B------:R-:W-:Y:S01]  /*18d00*/  HMMA.16816.F32.BF16 R152, R8, R4, R152 ;  /* 0x000000040898723c */ /* 0x000fe20000041898 */
[----:B------:R-:W-:Y:S02]  /*18d10*/  IADD3 R19, R0, 0x11, RZ ;  /* 0x0000001100137810 */ /* 0x000fe40007ffe0ff */
[----:B--2---:R-:W-:-:S04]  /*18d20*/  FSEL R14, R14, -INF , !P6 ;  /* 0xff8000000e0e7808 */ /* 0x004fc80007000000 */
[----:B------:R-:W-:Y:S02]  /*18d30*/  IADD3 R5, R0, 0x18, RZ ;  /* 0x0000001800057810 */ /* 0x000fe40007ffe0ff */
[----:B-----5:R-:W-:Y:S01]  /*18d40*/  FSEL R15, R15, -INF , !P2 ;  /* 0xff8000000f0f7808 */ /* 0x020fe20005000000 */
[----:B------:R-:W2:Y:S01]  /*18d50*/  MUFU.TANH R32, R32 ;  /* 0x0000002000207308 */ /* 0x000ea20000002400 */
[-C--:B------:R-:W-:Y:S02]  /*18d60*/  ISETP.GE.AND P6, PT, R19, R226.reuse, PT ;  /* 0x000000e21300720c */ /* 0x080fe40003fc6270 */
[----:B------:R-:W-:Y:S01]  /*18d70*/  ISETP.GE.AND P2, PT, R5, R226, PT ;  /* 0x000000e20500720c */ /* 0x000fe20003f46270 */
[----:B------:R-:W-:Y:S01]  /*18d80*/  FMUL.FTZ R29, R147, R2 ;  /* 0x00000002931d7220 */ /* 0x000fe20000410000 */
[----:B------:R-:W-:-:S03]  /*18d90*/  ISETP.GE.OR P6, PT, R19, R225, !P6 ;  /* 0x000000e11300720c */ /* 0x000fc600077c6670 */
[----:B------:R-:W5:Y:S01]  /*18da0*/  MUFU.TANH R33, R33 ;  /* 0x0000002100217308 */ /* 0x000f620000002400 */
[----:B------:R-:W-:Y:S01]  /*18db0*/  ISETP.GE.OR P2, PT, R5, R225, !P2 ;  /* 0x000000e10500720c */ /* 0x000fe20005746670 */
[----:B------:R-:W-:Y:S01]  /*18dc0*/  FMUL.FTZ R160, R160, R2 ;  /* 0x00000002a0a07220 */ /* 0x000fe20000410000 */
[----:B------:R-:W-:-:S05]  /*18dd0*/  IADD3 R4, R0, 0x19, RZ ;  /* 0x0000001900047810 */ /* 0x000fca0007ffe0ff */
[----:B------:R-:W2:Y:S01]  /*18de0*/  MUFU.TANH R28, R28 ;  /* 0x0000001c001c7308 */ /* 0x000ea20000002400 */
[----:B-1----:R-:W-:Y:S02]  /*18df0*/  FSEL R27, R22, -INF , !P5 ;  /* 0xff800000161b7808 */ /* 0x002fe40006800000 */
[----:B---3--:R-:W-:Y:S02]  /*18e00*/  FSEL R26, R23, -INF , !P6 ;  /* 0xff800000171a7808 */ /* 0x008fe40007000000 */
[----:B----4-:R-:W-:Y:S02]  /*18e10*/  FSEL R25, R136, -INF , !P2 ;  /* 0xff80000088197808 */ /* 0x010fe40005000000 */
[-C--:B------:R-:W-:Y:S01]  /*18e20*/  ISETP.GE.AND P5, PT, R19, R224.reuse, PT ;  /* 0x000000e01300720c */ /* 0x080fe20003fa6270 */
[----:B------:R-:W1:Y:S01]  /*18e30*/  MUFU.TANH R29, R29 ;  /* 0x0000001d001d7308 */ /* 0x000e620000002400 */
[----:B------:R-:W-:Y:S02]  /*18e40*/  ISETP.GE.AND P6, PT, R5, R224, PT ;  /* 0x000000e00500720c */ /* 0x000fe40003fc6270 */
[----:B------:R-:W-:-:S02]  /*18e50*/  ISETP.GE.AND P2, PT, R4, R226, PT ;  /* 0x000000e20400720c */ /* 0x000fc40003f46270 */
[----:B------:R-:W-:-:S03]  /*18e60*/  ISETP.GE.OR P5, PT, R19, R223, !P5 ;  /* 0x000000df1300720c */ /* 0x000fc60006fa6670 */
[----:B------:R-:W3:Y:S01]  /*18e70*/  MUFU.TANH R174, R160 ;  /* 0x000000a000ae7308 */ /* 0x000ee20000002400 */
[----:B------:R-:W-:Y:S02]  /*18e80*/  ISETP.GE.OR P6, PT, R5, R223, !P6 ;  /* 0x000000df0500720c */ /* 0x000fe400077c6670 */
[----:B------:R-:W-:Y:S01]  /*18e90*/  ISETP.GE.OR P2, PT, R4, R225, !P2 ;  /* 0x000000e10400720c */ /* 0x000fe20005746670 */
[-C--:B------:R-:W-:Y:S01]  /*18ea0*/  FMUL.FTZ R156, R156, R2.reuse ;  /* 0x000000029c9c7220 */ /* 0x080fe20000410000 */
[----:B------:R-:W-:Y:S01]  /*18eb0*/  IADD3 R5, R0, 0x20, RZ ;  /* 0x0000002000057810 */ /* 0x000fe20007ffe0ff */
[----:B------:R-:W-:Y:S01]  /*18ec0*/  FMUL.FTZ R157, R157, R2 ;  /* 0x000000029d9d7220 */ /* 0x000fe20000410000 */
[----:B------:R-:W-:Y:S01]  /*18ed0*/  HMMA.16816.F32.BF16 R176, R8, R6, R176 ;  /* 0x0000000608b0723c */ /* 0x000fe200000418b0 */
[----:B--2---:R-:W-:Y:S02]  /*18ee0*/  FSEL R24, R32, -INF , !P2 ;  /* 0xff80000020187808 */ /* 0x004fe40005000000 */
[----:B-----5:R-:W-:-:S02]  /*18ef0*/  FSEL R23, R33, -INF , !P1 ;  /* 0xff80000021177808 */ /* 0x020fc40004800000 */
[----:B------:R-:W-:Y:S01]  /*18f00*/  FSEL R22, R28, -INF , !P5 ;  /* 0xff8000001c167808 */ /* 0x000fe20006800000 */
[----:B------:R-:W2:Y:S01]  /*18f10*/  MUFU.TANH R172, R156 ;  /* 0x0000009c00ac7308 */ /* 0x000ea20000002400 */
[----:B------:R-:W-:Y:S02]  /*18f20*/  ISETP.GE.AND P2, PT, R4, R224, PT ;  /* 0x000000e00400720c */ /* 0x000fe40003f46270 */
[C---:B------:R-:W-:Y:S02]  /*18f30*/  ISETP.GE.AND P1, PT, R5.reuse, R226, PT ;  /* 0x000000e20500720c */ /* 0x040fe40003f26270 */
[----:B------:R-:W-:-:S03]  /*18f40*/  ISETP.GE.AND P5, PT, R5, R224, PT ;  /* 0x000000e00500720c */ /* 0x000fc60003fa6270 */
[----:B------:R-:W4:Y:S01]  /*18f50*/  MUFU.TANH R171, R157 ;  /* 0x0000009d00ab7308 */ /* 0x000f220000002400 */
[-C--:B------:R-:W-:Y:S01]  /*18f60*/  FMUL.FTZ R146, R146, R2.reuse ;  /* 0x0000000292927220 */ /* 0x080fe20000410000 */
[----:B------:R-:W-:Y:S02]  /*18f70*/  ISETP.GE.OR P2, PT, R4, R223, !P2 ;  /* 0x000000df0400720c */ /* 0x000fe40005746670 */
[C---:B------:R-:W-:Y:S02]  /*18f80*/  ISETP.GE.OR P1, PT, R5.reuse, R225, !P1 ;  /* 0x000000e10500720c */ /* 0x040fe40004f26670 */
[----:B------:R-:W-:Y:S01]  /*18f90*/  ISETP.GE.OR P5, PT, R5, R223, !P5 ;  /* 0x000000df0500720c */ /* 0x000fe20006fa6670 */
[-C--:B------:R-:W-:Y:S01]  /*18fa0*/  FMUL.FTZ R162, R162, R2.reuse ;  /* 0x00000002a2a27220 */ /* 0x080fe20000410000 */
[----:B------:R-:W-:Y:S01]  /*18fb0*/  IADD3 R6, R0, 0x28, RZ ;  /* 0x0000002800067810 */ /* 0x000fe20007ffe0ff */
[-C--:B------:R-:W-:Y:S01]  /*18fc0*/  FMUL.FTZ R158, R158, R2.reuse ;  /* 0x000000029e9e7220 */ /* 0x080fe20000410000 */
[----:B------:R-:W-:Y:S01]  /*18fd0*/  IADD3 R5, R0, 0x29, RZ ;  /* 0x0000002900057810 */ /* 0x000fe20007ffe0ff */
[----:B------:R-:W-:Y:S01]  /*18fe0*/  FMUL.FTZ R159, R159, R2 ;  /* 0x000000029f9f7220 */ /* 0x000fe20000410000 */
[----:B------:R-:W5:Y:S01]  /*18ff0*/  MUFU.TANH R30, R146 ;  /* 0x00000092001e7308 */ /* 0x000f620000002400 */
[----:B-1----:R-:W-:-:S02]  /*19000*/  FSEL R20, R29, -INF , !P2 ;  /* 0xff8000001d147808 */ /* 0x002fc40005000000 */
[----:B---3--:R-:W-:Y:S02]  /*19010*/  FSEL R174, R174, -INF , !P1 ;  /* 0xff800000aeae7808 */ /* 0x008fe40004800000 */
[CC--:B------:R-:W-:Y:S02]  /*19020*/  ISETP.GE.AND P2, PT, R6.reuse, R226.reuse, PT ;  /* 0x000000e20600720c */ /* 0x0c0fe40003f46270 */
[----:B------:R-:W-:Y:S01]  /*19030*/  ISETP.GE.AND P1, PT, R5, R226, PT ;  /* 0x000000e20500720c */ /* 0x000fe20003f26270 */
[----:B------:R-:W1:Y:S01]  /*19040*/  MUFU.TANH R170, R162 ;  /* 0x000000a200aa7308 */ /* 0x000e620000002400 */
[----:B------:R-:W-:Y:S01]  /*19050*/  FMUL.FTZ R161, R161, R2 ;  /* 0x00000002a1a17220 */ /* 0x000fe20000410000 */
[-C--:B------:R-:W-:Y:S02]  /*19060*/  ISETP.GE.OR P2, PT, R6, R225.reuse, !P2 ;  /* 0x000000e10600720c */ /* 0x080fe40005746670 */
[----:B------:R-:W-:-:S04]  /*19070*/  ISETP.GE.OR P1, PT, R5, R225, !P1 ;  /* 0x000000e10500720c */ /* 0x000fc80004f26670 */
[----:B------:R-:W3:Y:S01]  /*19080*/  MUFU.TANH R168, R158 ;  /* 0x0000009e00a87308 */ /* 0x000ee20000002400 */
[----:B------:R-:W-:-:S07]  /*19090*/  FMUL.FTZ R152, R152, R2 ;  /* 0x0000000298987220 */ /* 0x000fce0000410000 */
[----:B------:R-:W1:Y:S01]  /*190a0*/  MUFU.TANH R167, R159 ;  /* 0x0000009f00a77308 */ /* 0x000e620000002400 */
[----:B--2---:R-:W-:Y:S02]  /*190b0*/  FSEL R172, R172, -INF , !P2 ;  /* 0xff800000acac7808 */ /* 0x004fe40005000000 */
[----:B----4-:R-:W-:Y:S02]  /*190c0*/  FSEL R171, R171, -INF , !P1 ;  /* 0xff800000abab7808 */ /* 0x010fe40004800000 */
[-C--:B------:R-:W-:Y:S02]  /*190d0*/  ISETP.GE.AND P2, PT, R6, R224.reuse, PT ;  /* 0x000000e00600720c */ /* 0x080fe40003f46270 */
[----:B------:R-:W-:Y:S01]  /*190e0*/  ISETP.GE.AND P1, PT, R5, R224, PT ;  /* 0x000000e00500720c */ /* 0x000fe20003f26270 */
[----:B------:R-:W2:Y:S01]  /*190f0*/  MUFU.TANH R173, R161 ;  /* 0x000000a100ad7308 */ /* 0x000ea20000002400 */
[----:B------:R-:W-:Y:S01]  /*19100*/  IADD3 R7, R0, 0x21, RZ ;  /* 0x0000002100077810 */ /* 0x000fe20007ffe0ff */
[-C--:B------:R-:W-:Y:S01]  /*19110*/  FMUL.FTZ R4, R153, R2.reuse ;  /* 0x0000000299047220 */ /* 0x080fe20000410000 */
[-C--:B------:R-:W-:Y:S01]  /*19120*/  ISETP.GE.OR P2, PT, R6, R223.reuse, !P2 ;  /* 0x000000df0600720c */ /* 0x080fe20005746670 */
[----:B------:R-:W-:Y:S01]  /*19130*/  FMUL.FTZ R163, R163, R2 ;  /* 0x00000002a3a37220 */ /* 0x000fe20000410000 */
[----:B------:R-:W-:-:S03]  /*19140*/  ISETP.GE.OR P1, PT, R5, R223, !P1 ;  /* 0x000000df0500720c */ /* 0x000fc60004f26670 */
[----:B------:R-:W4:Y:S01]  /*19150*/  MUFU.TANH R156, R152 ;  /* 0x00000098009c7308 */ /* 0x000f220000002400 */
[----:B------:R-:W-:Y:S01]  /*19160*/  FMUL.FTZ R153, R176, R2 ;  /* 0x00000002b0997220 */ /* 0x000fe20000410000 */
[C---:B------:R-:W-:Y:S02]  /*19170*/  IADD3 R6, R0.reuse, 0x30, RZ ;  /* 0x0000003000067810 */ /* 0x040fe40007ffe0ff */
[----:B------:R-:W-:Y:S02]  /*19180*/  IADD3 R5, R0, 0x31, RZ ;  /* 0x0000003100057810 */ /* 0x000fe40007ffe0ff */
[----:B-----5:R-:W-:Y:S02]  /*19190*/  FSEL R21, R30, -INF , !P6 ;  /* 0xff8000001e157808 */ /* 0x020fe40007000000 */
[----:B------:R-:W-:Y:S01]  /*191a0*/  ISETP.GE.AND P6, PT, R7, R226, PT ;  /* 0x000000e20700720c */ /* 0x000fe20003fc6270 */
[----:B------:R-:W5:Y:S01]  /*191b0*/  MUFU.TANH R169, R163 ;  /* 0x000000a300a97308 */ /* 0x000f620000002400 */
[----:B-1----:R-:W-:-:S02]  /*191c0*/  FSEL R170, R170, -INF , !P5 ;  /* 0xff800000aaaa7808 */ /* 0x002fc40006800000 */
[----:B---3--:R-:W-:Y:S02]  /*191d0*/  FSEL R168, R168, -INF , !P2 ;  /* 0xff800000a8a87808 */ /* 0x008fe40005000000 */
[----:B------:R-:W-:Y:S02]  /*191e0*/  FSEL R167, R167, -INF , !P1 ;  /* 0xff800000a7a77808 */ /* 0x000fe40004800000 */
[-C--:B------:R-:W-:Y:S01]  /*191f0*/  ISETP.GE.AND P5, PT, R6, R226.reuse, PT ;  /* 0x000000e20600720c */ /* 0x080fe20003fa6270 */
[----:B------:R-:W1:Y:S01]  /*19200*/  MUFU.TANH R153, R153 ;  /* 0x0000009900997308 */ /* 0x000e620000002400 */
[C---:B------:R-:W-:Y:S02]  /*19210*/  ISETP.GE.AND P2, PT, R5.reuse, R226, PT ;  /* 0x000000e20500720c */ /* 0x040fe40003f46270 */
[----:B------:R-:W-:Y:S01]  /*19220*/  ISETP.GE.AND P1, PT, R5, R224, PT ;  /* 0x000000e00500720c */ /* 0x000fe20003f26270 */
[-C--:B------:R-:W-:Y:S01]  /*19230*/  FMUL.FTZ R142, R154, R2.reuse ;  /* 0x000000029a8e7220 */ /* 0x080fe20000410000 */
[-C--:B------:R-:W-:Y:S01]  /*19240*/  ISETP.GE.OR P6, PT, R7, R225.reuse, !P6 ;  /* 0x000000e10700720c */ /* 0x080fe200077c6670 */
[----:B------:R-:W-:Y:S01]  /*19250*/  FMUL.FTZ R140, R155, R2 ;  /* 0x000000029b8c7220 */ /* 0x000fe20000410000 */
[----:B------:R-:W-:-:S02]  /*19260*/  ISETP.GE.OR P5, PT, R6, R225, !P5 ;  /* 0x000000e10600720c */ /* 0x000fc40006fa6670 */
[C---:B------:R-:W-:Y:S02]  /*19270*/  ISETP.GE.OR P2, PT, R5.reuse, R225, !P2 ;  /* 0x000000e10500720c */ /* 0x040fe40005746670 */
[----:B------:R-:W-:Y:S02]  /*19280*/  ISETP.GE.OR P1, PT, R5, R223, !P1 ;  /* 0x000000df0500720c */ /* 0x000fe40004f26670 */
[----:B------:R-:W-:Y:S02]  /*19290*/  IADD3 R5, R0, 0x38, RZ ;  /* 0x0000003800057810 */ /* 0x000fe40007ffe0ff */
[----:B--2---:R-:W-:Y:S01]  /*192a0*/  FSEL R173, R173, -INF , !P6 ;  /* 0xff800000adad7808 */ /* 0x004fe20007000000 */
[----:B------:R-:W2:Y:S01]  /*192b0*/  MUFU.TANH R4, R4 ;  /* 0x0000000400047308 */ /* 0x000ea20000002400 */
[----:B------:R-:W-:Y:S02]  /*192c0*/  ISETP.GE.AND P6, PT, R7, R224, PT ;  /* 0x000000e00700720c */ /* 0x000fe40003fc6270 */
[----:B----4-:R-:W-:-:S02]  /*192d0*/  FSEL R156, R156, -INF , !P5 ;  /* 0xff8000009c9c7808 */ /* 0x010fc40006800000 */
[----:B------:R-:W-:-:S03]  /*192e0*/  ISETP.GE.AND P5, PT, R5, R226, PT ;  /* 0x000000e20500720c */ /* 0x000fc60003fa6270 */
[----:B------:R-:W3:Y:S01]  /*192f0*/  MUFU.TANH R142, R142 ;  /* 0x0000008e008e7308 */ /* 0x000ee20000002400 */
[----:B------:R-:W-:Y:S01]  /*19300*/  ISETP.GE.OR P6, PT, R7, R223, !P6 ;  /* 0x000000df0700720c */ /* 0x000fe200077c6670 */
[-C--:B------:R-:W-:Y:S02]  /*19310*/  FMUL.FTZ R143, R177, R2.reuse ;  /* 0x00000002b18f7220 */ /* 0x080fe40000410000 */
[----:B------:R-:W-:-:S04]  /*19320*/  FMUL.FTZ R141, R178, R2 ;  /* 0x00000002b28d7220 */ /* 0x000fc80000410000 */
[----:B------:R-:W4:Y:S01]  /*19330*/  MUFU.TANH R140, R140 ;  /* 0x0000008c008c7308 */ /* 0x000f220000002400 */
[----:B------:R-:W-:Y:S01]  /*19340*/  FMUL.FTZ R150, R179, R2 ;  /* 0x00000002b3967220 */ /* 0x000fe20000410000 */
[----:B------:R-:W-:Y:S02]  /*19350*/  ISETP.GE.OR P5, PT, R5, R225, !P5 ;  /* 0x000000e10500720c */ /* 0x000fe40006fa6670 */
[----:B-----5:R-:W-:Y:S02]  /*19360*/  FSEL R169, R169, -INF , !P6 ;  /* 0xff800000a9a97808 */ /* 0x020fe40007000000 */
[----:B------:R-:W-:Y:S02]  /*19370*/  ISETP.GE.AND P6, PT, R6, R224, PT ;  /* 0x000000e00600720c */ /* 0x000fe40003fc6270 */
[----:B------:R-:W-:Y:S01]  /*19380*/  MUFU.TANH R143, R143 ;  /* 0x0000008f008f7308 */ /* 0x000fe20000002400 */
[----:B-1----:R-:W-:Y:S02]  /*19390*/  FSEL R153, R153, -INF , !P5 ;  /* 0xff80000099997808 */ /* 0x002fe40006800000 */
[----:B------:R-:W-:-:S02]  /*193a0*/  ISETP.GT.AND P5, PT, R221, R210, PT ;  /* 0x000000d2dd00720c */ /* 0x000fc40003fa4270 */
[----:B------:R-:W-:-:S03]  /*193b0*/  ISETP.GE.OR P6, PT, R6, R223, !P6 ;  /* 0x000000df0600720c */ /* 0x000fc600077c6670 */
[----:B------:R-:W1:Y:S01]  /*193c0*/  MUFU.TANH R141, R141 ;  /* 0x0000008d008d7308 */ /* 0x000e620000002400 */
[----:B------:R-:W-:-:S07]  /*193d0*/  IADD3 R0, R0, 0x39, RZ ;  /* 0x0000003900007810 */ /* 0x000fce0007ffe0ff */
[----:B------:R-:W5:Y:S01]  /*193e0*/  MUFU.TANH R150, R150 ;  /* 0x0000009600967308 */ /* 0x000f620000002400 */
[----:B--2---:R-:W-:Y:S02]  /*193f0*/  FSEL R154, R4, -INF , !P2 ;  /* 0xff800000049a7808 */ /* 0x004fe40005000000 */
[----:B---3--:R-:W-:Y:S02]  /*19400*/  FSEL R142, R142, -INF , !P6 ;  /* 0xff8000008e8e7808 */ /* 0x008fe40007000000 */
[----:B----4-:R-:W-:Y:S01]  /*19410*/  FSEL R140, R140, -INF , !P1 ;  /* 0xff8000008c8c7808 */ /* 0x010fe20004800000 */
[----:B------:R-:W-:Y:S01]  /*19420*/  BAR.SYNC.DEFER_BLOCKING 0x0 ;  /* 0x0000000000007b1d */ /* 0x000fe20000010000 */
[C---:B------:R-:W-:Y:S02]  /*19430*/  ISETP.GE.AND P2, PT, R5.reuse, R224, PT ;  /* 0x000000e00500720c */ /* 0x040fe40003f46270 */
[C---:B------:R-:W-:Y:S02]  /*19440*/  ISETP.GE.AND P6, PT, R0.reuse, R226, PT ;  /* 0x000000e20000720c */ /* 0x040fe40003fc6270 */
[----:B------:R-:W-:Y:S01]  /*19450*/  ISETP.GE.AND P1, PT, R0, R224, PT ;  /* 0x000000e00000720c */ /* 0x000fe20003f26270 */
[----:B------:R-:W-:Y:S01]  /*19460*/  BSSY B1, `(.L_x_3466) ;  /* 0x00000b3000017945 */ /* 0x000fe20003800000 */
[----:B------:R-:W-:-:S02]  /*19470*/  ISETP.GE.OR P2, PT, R5, R223, !P2 ;  /* 0x000000df0500720c */ /* 0x000fc40005746670 */
[C---:B------:R-:W-:Y:S02]  /*19480*/  ISETP.GE.OR P6, PT, R0.reuse, R225, !P6 ;  /* 0x000000e10000720c */ /* 0x040fe400077c6670 */
[----:B------:R-:W-:Y:S01]  /*19490*/  ISETP.GE.OR P1, PT, R0, R223, !P1 ;  /* 0x000000df0000720c */ /* 0x000fe20004f26670 */
[----:B------:R-:W-:Y:S01]  /*194a0*/  IMAD.MOV.U32 R164, RZ, RZ, R240 ;  /* 0x000000ffffa47224 */ /* 0x000fe200078e00f0 */
[----:B-1----:R-:W-:Y:S01]  /*194b0*/  FSEL R141, R141, -INF , !P2 ;  /* 0xff8000008d8d7808 */ /* 0x002fe20005000000 */
[----:B------:R-:W-:Y:S01]  /*194c0*/  IMAD.MOV.U32 R165, RZ, RZ, R241 ;  /* 0x000000ffffa57224 */ /* 0x000fe200078e00f1 */
[----:B------:R-:W-:Y:S02]  /*194d0*/  FSEL R143, R143, -INF , !P6 ;  /* 0xff8000008f8f7808 */ /* 0x000fe40007000000 */
[----:B-----5:R-:W-:Y:S01]  /*194e0*/  FSEL R150, R150, -INF , !P1 ;  /* 0xff80000096967808 */ /* 0x020fe20004800000 */
        /* <DEDUP_REMOVED lines=65> */
.L_x_3469:
[----:B------:R-:W-:Y:S02]  /*19900*/  ULDC.64 UR4, c[0x0][0x118] ;  /* 0x0000460000047ab9 */ /* 0x000fe40000000a00 */
[----:B------:R-:W2:Y:S02]  /*19910*/  LD.E R7, [R230.64+0x38] ;  /* 0x00003804e6077980 */ /* 0x000ea4000c101900 */
[----:B--2---:R-:W-:-:S04]  /*19920*/  LEA R7, -R7, RZ, 0x6 ;  /* 0x000000ff07077211 */ /* 0x004fc800078e31ff */
[----:B------:R-:W-:Y:S02]  /*19930*/  SHF.R.S32.HI R4, RZ, 0x1f, R7 ;  /* 0x0000001fff047819 */ /* 0x000fe40000011407 */
.L_x_3470:
[----:B------:R-:W-:Y:S05]  /*19940*/  BSYNC B0 ;  /* 0x0000000000007941 */ /* 0x000fea0003800000 */
.L_x_3468:
        /* <DEDUP_REMOVED lines=100> */
.L_x_3467:
[----:B------:R-:W-:Y:S05]  /*19f90*/  BSYNC B1 ;  /* 0x0000000000017941 */ /* 0x000fea0003800000 */
.L_x_3466:
        /* <DEDUP_REMOVED lines=234> */
[----:B------:R-:W-:Y:S01]  /*1ae40*/  MUFU.EX2 R174, R174 ;  /* 0x000000ae00ae7308 */ /* 0x000fe20000000800 */
        /* <DEDUP_REMOVED lines=38> */
[----:B------:R-:W3:Y:S01]  /*1b0b0*/  LDSM.16.MT88.4 R12, [R205+0x10800] ;  /* 0x01080000cd0c783b */ /* 0x000ee20000004200 */
[----:B------:R-:W-:Y:S01]  /*1b0c0*/  MUFU.EX2 R168, R168 ;  /* 0x000000a800a87308 */ /* 0x000fe20000000800 */
[----:B------:R-:W-:-:S02]  /*1b0d0*/  FADD.FTZ R3, R166, R3 ;  /* 0x00000003a6037221 */ /* 0x000fc40000010000 */
[----:B------:R-:W-:Y:S02]  /*1b0e0*/  FADD.FTZ R159, R159, R158 ;  /* 0x0000009e9f9f7221 */ /* 0x000fe40000010000 */
[----:B------:R-:W-:Y:S01]  /*1b0f0*/  FADD.FTZ R162, R162, R3 ;  /* 0x00000003a2a27221 */ /* 0x000fe20000010000 */
[----:B------:R-:W-:Y:S01]  /*1b100*/  HMMA.16816.F32.BF16 R36, R4, R24, R36 ;  /* 0x000000180424723c */ /* 0x000fe20000041824 */
[----:B------:R-:W-:Y:S01]  /*1b110*/  FADD.FTZ R3, R160, R159 ;  /* 0x0000009fa0037221 */ /* 0x000fe20000010000 */
[----:B------:R-:W4:Y:S01]  /*1b120*/  MUFU.EX2 R167, R167 ;  /* 0x000000a700a77308 */ /* 0x000f220000000800 */
[----:B------:R-:W-:-:S05]  /*1b130*/  FADD.FTZ R163, R163, R162 ;  /* 0x000000a2a3a37221 */ /* 0x000fca0000010000 */
[C---:B------:R-:W-:Y:S01]  /*1b140*/  HMMA.16816.F32.BF16 R40, R4.reuse, R26, R40 ;  /* 0x0000001a0428723c */ /* 0x040fe20000041828 */
[----:B------:R-:W5:Y:S01]  /*1b150*/  LDSM.16.MT88.4 R24, [R204+0x10800] ;  /* 0x01080000cc18783b */ /* 0x000f620000004200 */
[----:B------:R-:W-:Y:S06]  /*1b160*/  MUFU.EX2 R156, R156 ;  /* 0x0000009c009c7308 */ /* 0x000fec0000000800 */
[C---:B------:R-:W-:Y:S02]  /*1b170*/  HMMA.16816.F32.BF16 R44, R4.reuse, R20, R44 ;  /* 0x00000014042c723c */ /* 0x040fe4000004182c */
[----:B------:R-:W2:Y:S06]  /*1b180*/  MUFU.EX2 R175, R175 ;  /* 0x000000af00af7308 */ /* 0x000eac0000000800 */
[C---:B------:R-:W-:Y:S01]  /*1b190*/  HMMA.16816.F32.BF16 R48, R4.reuse, R22, R48 ;  /* 0x000000160430723c */ /* 0x040fe20000041830 */
[----:B------:R-:W2:Y:S01]  /*1b1a0*/  LDSM.16.MT88.4 R20, [R203+0x10800] ;  /* 0x01080000cb14783b */ /* 0x000ea20000004200 */
[----:B------:R-:W-:Y:S06]  /*1b1b0*/  MUFU.EX2 R153, R153 ;  /* 0x0000009900997308 */ /* 0x000fec0000000800 */
[C---:B-1----:R-:W-:Y:S02]  /*1b1c0*/  HMMA.16816.F32.BF16 R52, R4.reuse, R16, R52 ;  /* 0x000000100434723c */ /* 0x042fe40000041834 */
[----:B------:R-:W-:Y:S06]  /*1b1d0*/  MUFU.EX2 R154, R154 ;  /* 0x0000009a009a7308 */ /* 0x000fec0000000800 */
[C---:B------:R-:W-:Y:S01]  /*1b1e0*/  HMMA.16816.F32.BF16 R56, R4.reuse, R18, R56 ;  /* 0x000000120438723c */ /* 0x040fe20000041838 */
[----:B------:R-:W1:Y:S01]  /*1b1f0*/  LDSM.16.MT88.4 R16, [R202+0x10800] ;  /* 0x01080000ca10783b */ /* 0x000e620000004200 */
[----:B------:R-:W-:Y:S06]  /*1b200*/  MUFU.EX2 R155, R155 ;  /* 0x0000009b009b7308 */ /* 0x000fec0000000800 */
[C---:B---3--:R-:W-:Y:S02]  /*1b210*/  HMMA.16816.F32.BF16 R68, R4.reuse, R12, R68 ;  /* 0x0000000c0444723c */ /* 0x048fe40000041844 */
[----:B------:R-:W3:Y:S06]  /*1b220*/  MUFU.EX2 R176, R176 ;  /* 0x000000b000b07308 */ /* 0x000eec0000000800 */
        /* <DEDUP_REMOVED lines=16> */
[C---:B-----5:R-:W-:Y:S08]  /*1b330*/  HMMA.16816.F32.BF16 R76, R4.reuse, R24, R76 ;  /* 0x00000018044c723c */ /* 0x060ff0000004184c */
[C---:B------:R-:W-:Y:S01]  /*1b340*/  HMMA.16816.F32.BF16 R80, R4.reuse, R26, R80 ;  /* 0x0000001a0450723c */ /* 0x040fe20000041850 */
[----:B------:R-:W5:Y:S07]  /*1b350*/  LDSM.16.MT88.4 R24, [R205+0xf000] ;  /* 0x00f00000cd18783b */ /* 0x000f6e0000004200 */
[C---:B--2---:R-:W-:Y:S08]  /*1b360*/  HMMA.16816.F32.BF16 R84, R4.reuse, R20, R84 ;  /* 0x000000140454723c */ /* 0x044ff00000041854 */
[C---:B------:R-:W-:Y:S01]  /*1b370*/  HMMA.16816.F32.BF16 R88, R4.reuse, R22, R88 ;  /* 0x000000160458723c */ /* 0x040fe20000041858 */
[----:B------:R-:W-:Y:S07]  /*1b380*/  LDSM.16.MT88.4 R20, [R204+0xf000] ;  /* 0x00f00000cc14783b */ /* 0x000fee0000004200 */
[C---:B-1----:R-:W-:Y:S08]  /*1b390*/  HMMA.16816.F32.BF16 R92, R4.reuse, R16, R92 ;  /* 0x00000010045c723c */ /* 0x042ff0000004185c */
        /* <DEDUP_REMOVED lines=8> */
[----:B----4-:R-:W-:Y:S01]  /*1b420*/  F2FP.BF16.PACK_AB R7, R167, R168 ;  /* 0x000000a8a707723e */ /* 0x010fe200000010ff */
[----:B------:R-:W-:Y:S01]  /*1b430*/  FADD.FTZ R169, R169, R170 ;  /* 0x000000aaa9a97221 */ /* 0x000fe20000010000 */
[----:B------:R-:W-:Y:S01]  /*1b440*/  MOV R3, R147 ;  /* 0x0000009300037202 */ /* 0x000fe20000000f00 */
[----:B------:R-:W-:-:S02]  /*1b450*/  FADD.FTZ R172, R172, R173 ;  /* 0x000000adacac7221 */ /* 0x000fc40000010000 */
[----:B------:R-:W-:Y:S02]  /*1b460*/  FADD.FTZ R0, R168, R169 ;  /* 0x000000a9a8007221 */ /* 0x000fe40000010000 */
[----:B------:R-:W-:Y:S01]  /*1b470*/  HMMA.16816.F32.BF16 R128, R4, R12, R128 ;  /* 0x0000000c0480723c */ /* 0x000fe20000041880 */
[----:B------:R-:W-:Y:S02]  /*1b480*/  FADD.FTZ R171, R171, R172 ;  /* 0x000000acabab7221 */ /* 0x000fe40000010000 */
[----:B------:R-:W-:-:S05]  /*1b490*/  FADD.FTZ R0, R167, R0 ;  /* 0x00000000a7007221 */ /* 0x000fca0000010000 */
[C---:B------:R-:W-:Y:S01]  /*1b4a0*/  HMMA.16816.F32.BF16 R124, R4.reuse, R14, R124 ;  /* 0x0000000e047c723c */ /* 0x040fe2000004187c */
[----:B------:R-:W2:Y:S07]  /*1b4b0*/  LDSM.16.MT88.4 R12, [R202+0xf000] ;  /* 0x00f00000ca0c783b */ /* 0x000eae0000004200 */
[C---:B---3--:R-:W-:Y:S08]  /*1b4c0*/  HMMA.16816.F32.BF16 R120, R4.reuse, R8, R120 ;  /* 0x000000080478723c */ /* 0x048ff00000041878 */
[C---:B------:R-:W-:Y:S01]  /*1b4d0*/  HMMA.16816.F32.BF16 R116, R4.reuse, R10, R116 ;  /* 0x0000000a0474723c */ /* 0x040fe20000041874 */
[----:B------:R-:W3:Y:S07]  /*1b4e0*/  LDSM.16.MT88.4 R8, [R205+0x11000] ;  /* 0x01100000cd08783b */ /* 0x000eee0000004200 */
[C---:B-----5:R-:W-:Y:S08]  /*1b4f0*/  HMMA.16816.F32.BF16 R36, R4.reuse, R24, R36 ;  /* 0x000000180424723c */ /* 0x060ff00000041824 */
[C---:B------:R-:W-:Y:S01]  /*1b500*/  HMMA.16816.F32.BF16 R40, R4.reuse, R26, R40 ;  /* 0x0000001a0428723c */ /* 0x040fe20000041828 */
[----:B------:R-:W4:Y:S07]  /*1b510*/  LDSM.16.MT88.4 R24, [R204+0x11000] ;  /* 0x01100000cc18783b */ /* 0x000f2e0000004200 */
[C---:B-1----:R-:W-:Y:S08]  /*1b520*/  HMMA.16816.F32.BF16 R52, R4.reuse, R16, R52 ;  /* 0x000000100434723c */ /* 0x042ff00000041834 */
[C---:B--2---:R-:W-:Y:S08]  /*1b530*/  HMMA.16816.F32.BF16 R60, R4.reuse, R12, R60 ;  /* 0x0000000c043c723c */ /* 0x044ff0000004183c */
[C---:B------:R-:W-:Y:S01]  /*1b540*/  HMMA.16816.F32.BF16 R64, R4.reuse, R14, R64 ;  /* 0x0000000e0440723c */ /* 0x040fe20000041840 */
[----:B------:R-:W1:Y:S07]  /*1b550*/  LDSM.16.MT88.4 R12, [R202+0x11000] ;  /* 0x01100000ca0c783b */ /* 0x000e6e0000004200 */
        /* <DEDUP_REMOVED lines=56> */
[C---:B---3--:R-:W-:Y:S08]  /*1b8e0*/  HMMA.16816.F32.BF16 R76, R4.reuse, R8, R76 ;  /* 0x00000008044c723c */ /* 0x048ff0000004184c */
[C---:B------:R-:W-:Y:S08]  /*1b8f0*/  HMMA.16816.F32.BF16 R80, R4.reuse, R10, R80 ;  /* 0x0000000a0450723c */ /* 0x040ff00000041850 */
[C---:B----4-:R-:W-:Y:S08]  /*1b900*/  HMMA.16816.F32.BF16 R84, R4.reuse, R24, R84 ;  /* 0x000000180454723c */ /* 0x050ff00000041854 */
[C---:B------:R-:W-:Y:S08]  /*1b910*/  HMMA.16816.F32.BF16 R88, R4.reuse, R26, R88 ;  /* 0x0000001a0458723c */ /* 0x040ff00000041858 */
[C---:B-1----:R-:W-:Y:S08]  /*1b920*/  HMMA.16816.F32.BF16 R92, R4.reuse, R12, R92 ;  /* 0x0000000c045c723c */ /* 0x042ff0000004185c */
[----:B------:R-:W-:Y:S11]  /*1b930*/  HMMA.16816.F32.BF16 R96, R4, R14, R96 ;  /* 0x0000000e0460723c */ /* 0x000ff60000041860 */
[----:B------:R-:W-:Y:S08]  /*1b940*/  @!UPT UIADD3 URZ, URZ, URZ, URZ ;  /* 0x0000003f3f3ff290 */ /* 0x000ff0000fffe03f */
.L_x_3462:
[----:B------:R-:W-:Y:S05]  /*1b950*/  @!P5 BRA `(.L_x_3471) ;  /* 0x000044500000d947 */ /* 0x000fea0003800000 */
[----:B------:R-:W-:Y:S02]  /*1b960*/  MOV R0, R3 ;  /* 0x0000000300007202 */ /* 0x000fe40000000f00 */
[----:B------:R-:W-:-:S02]  /*1b970*/  MOV R2, R132 ;  /* 0x0000008400027202 */ /* 0x000fc40000000f00 */
.L_x_3480:
        /* <DEDUP_REMOVED lines=76> */
.L_x_3473:
[----:B------:R-:W-:Y:S02]  /*1be40*/  ULDC.64 UR4, c[0x0][0x118] ;  /* 0x0000460000047ab9 */ /* 0x000fe40000000a00 */
[----:B------:R-:W2:Y:S02]  /*1be50*/  LD.E R10, [R132.64+0x40] ;  /* 0x00004004840a7980 */ /* 0x000ea4000c101900 */
[----:B--2---:R-:W-:Y:S04]  /*1be60*/  LEA R10, -R10, RZ, 0x6 ;  /* 0x000000ff0a0a7211 */ /* 0x004fe800078e31ff */
[----:B------:R-:W-:Y:S02]  /*1be70*/  SHF.R.S32.HI R6, RZ, 0x1f, R10 ;  /* 0x0000001fff067819 */ /* 0x000fe4000001140a */
.L_x_3474:
[----:B------:R-:W-:Y:S05]  /*1be80*/  BSYNC B0 ;  /* 0x0000000000007941 */ /* 0x000fea0003800000 */
.L_x_3472:
        /* <DEDUP_REMOVED lines=387> */
.L_x_3478:
[----:B------:R-:W-:Y:S02]  /*1d6c0*/  ULDC.64 UR4, c[0x0][0x118] ;  /* 0x0000460000047ab9 */ /* 0x000fe40000000a00 */
[----:B------:R-:W2:Y:S02]  /*1d6d0*/  LD.E R32, [R132.64+0x38] ;  /* 0x0000380484207980 */ /* 0x000ea4000c101900 */
[----:B--2---:R-:W-:Y:S04]  /*1d6e0*/  LEA R32, -R32, RZ, 0x6 ;  /* 0x000000ff20207211 */ /* 0x004fe800078e31ff */
[----:B------:R-:W-:Y:S02]  /*1d6f0*/  SHF.R.S32.HI R24, RZ, 0x1f, R32 ;  /* 0x0000001fff187819 */ /* 0x000fe40000011420 */
.L_x_3479:
[----:B------:R-:W-:Y:S05]  /*1d700*/  BSYNC B0 ;  /* 0x0000000000007941 */ /* 0x000fea0003800000 */
.L_x_3477:
        /* <DEDUP_REMOVED lines=90> */
.L_x_3476:
[----:B--234-:R-:W-:Y:S05]  /*1dcb0*/  BSYNC B1 ;  /* 0x0000000000017941 */ /* 0x01cfea0003800000 */
.L_x_3475:
        /* <DEDUP_REMOVED lines=63> */
[-C--:B------:R-:W-:Y:S02]  /*1e0b0*/  ISETP.GE.OR P5, PT, R32, R223.reuse, !P5 ;  /* 0x000000df2000720c */ /* 0x080fe40006fa6670 */
        /* <DEDUP_REMOVED lines=43> */
[----:B------:R-:W-:Y:S02]  /*1e370*/  ISETP.GE.OR P6, PT, R15, R225, !P6 ;  /* 0x000000e10f00720c */ /* 0x000fe400077c6670 */
[-C--:B------:R-:W-:Y:S02]  /*1e380*/  ISETP.GE.AND P5, PT, R13, R226.reuse, PT ;  /* 0x000000e20d00720c */ /* 0x080fe40003fa6270 */
        /* <DEDUP_REMOVED lines=30> */
[-C--:B------:R-:W-:Y:S02]  /*1e570*/  ISETP.GE.OR P2, PT, R12, R223.reuse, !P0 ;  /* 0x000000df0c00720c */ /* 0x080fe40004746670 */
        /* <DEDUP_REMOVED lines=387> */
.L_x_3471:
        /* <DEDUP_REMOVED lines=11> */
.L_x_3499:
[----:B--23--:R-:W-:Y:S01]  /*1fe60*/  FADD.FTZ R229, R10, R229 ;  /* 0x000000e50ae57221 */ /* 0x00cfe20000010000 */
[----:B------:R-:W-:Y:S05]  /*1fe70*/  BRA.DIV ~URZ, `(.L_x_3482) ;  /* 0x000019327f007947 */ /* 0x000fea000b800000 */
[----:B------:R-:W2:Y:S04]  /*1fe80*/  SHFL.BFLY PT, R6, R227, 0x2, 0x1f ;  /* 0x0c401f00e3067f89 */ /* 0x000ea800000e0000 */
[----:B------:R-:W3:Y:S01]  /*1fe90*/  SHFL.BFLY PT, R2, R229, 0x1, 0x1f ;  /* 0x0c201f00e5027f89 */ /* 0x000ee200000e0000 */
[----:B--2---:R-:W-:Y:S02]  /*1fea0*/  FADD.FTZ R11, R6, R227 ;  /* 0x000000e3060b7221 */ /* 0x004fe40000010000 */
[----:B---3--:R-:W-:-:S03]  /*1feb0*/  FADD.FTZ R2, R229, R2 ;  /* 0x00000002e5027221 */ /* 0x008fc60000010000 */
[----:B------:R2:W3:Y:S04]  /*1fec0*/  SHFL.BFLY PT, R10, R11, 0x1, 0x1f ;  /* 0x0c201f000b0a7f89 */ /* 0x0004e800000e0000 */
.L_x_3500:
        /* <DEDUP_REMOVED lines=275> */
.L_x_3484:
[----:B-1--4-:R-:W-:Y:S05]  /*21000*/  BSYNC B0 ;  /* 0x0000000000007941 */ /* 0x012fea0003800000 */
.L_x_3483:
        /* <DEDUP_REMOVED lines=22> */
.L_x_3486:
[----:B------:R-:W-:Y:S05]  /*21170*/  BSYNC B0 ;  /* 0x0000000000007941 */ /* 0x000fea0003800000 */
.L_x_3485:
        /* <DEDUP_REMOVED lines=12> */
.L_x_3488:
[----:B------:R-:W-:Y:S05]  /*21240*/  BSYNC B0 ;  /* 0x0000000000007941 */ /* 0x000fea0003800000 */
.L_x_3487:
        /* <DEDUP_REMOVED lines=12> */
.L_x_3490:
[----:B------:R-:W-:Y:S05]  /*21310*/  BSYNC B0 ;  /* 0x0000000000007941 */ /* 0x000fea0003800000 */
.L_x_3489:
        /* <DEDUP_REMOVED lines=12> */
.L_x_3492:
[----:B------:R-:W-:Y:S05]  /*213e0*/  BSYNC B0 ;  /* 0x0000000000007941 */ /* 0x000fea0003800000 */
.L_x_3491:
        /* <DEDUP_REMOVED lines=12> */
.L_x_3494:
[----:B------:R-:W-:Y:S05]  /*214b0*/  BSYNC B0 ;  /* 0x0000000000007941 */ /* 0x000fea0003800000 */
.L_x_3493:
        /* <DEDUP_REMOVED lines=12> */
.L_x_3496:
[----:B------:R-:W-:Y:S05]  /*21580*/  BSYNC B0 ;  /* 0x0000000000007941 */ /* 0x000fea0003800000 */
.L_x_3495:
        /* <DEDUP_REMOVED lines=12> */
.L_x_3498:
[----:B------:R-:W-:Y:S05]  /*21650*/  BSYNC B0 ;  /* 0x0000000000007941 */ /* 0x000fea0003800000 */
.L_x_3497:
[----:B------:R-:W-:Y:S01]  /*21660*/  IADD3 R10, R10, 0x38, RZ ;  /* 0x000000380a0a7810 */ /* 0x000fe20007ffe0ff */
[----:B------:R-:W-:-:S03]  /*21670*/  IMAD.MOV.U32 R215, RZ, RZ, 0x0 ;  /* 0x00000000ffd77424 */ /* 0x000fc600078e00ff */
[----:B------:R-:W-:-:S13]  /*21680*/  ISETP.GE.AND P0, PT, R10, R213, PT ;  /* 0x000000d50a00720c */ /* 0x000fda0003f06270 */
[----:B------:R-:W-:Y:S05]  /*21690*/  @P0 RET.REL.NODEC R214 `(_ZN5flash24flash_fwd_splitkv_kernelI23Flash_fwd_kernel_traitsILi192ELi64ELi64ELi4ELb0ELb0EN7cutlass10bfloat16_tE19Flash_kernel_traitsILi192ELi64ELi64ELi4ES3_EELb0ELb1ELb0ELb0ELb0ELb1ELb1ELb1EEEvNS_16Flash_fwd_paramsE) ;  /* 0xfffde960d6000950 */ /* 0x000fea0003c3ffff */
        /* <DEDUP_REMOVED lines=8> */
[----:B------:R-:W-:Y:S05]  /*21720*/  @P0 RET.REL.NODEC R214 `(_ZN5flash24flash_fwd_splitkv_kernelI23Flash_fwd_kernel_traitsILi192ELi64ELi64ELi4ELb0ELb0EN7cutlass10bfloat16_tE19Flash_kernel_traitsILi192ELi64ELi64ELi4ES3_EELb0ELb1ELb0ELb0ELb0ELb1ELb1ELb1EEEvNS_16Flash_fwd_paramsE) ;  /* 0xfffde8d0d6000950 */ /* 0x000fea0003c3ffff */
[----:B------:R-:W-:Y:S01]  /*21730*/  MOV R215, 0x0 ;  /* 0x0000000000d77802 */ /* 0x000fe20000000f00 */
[----:B------:R-:W-:-:S02]  /*21740*/  ULDC.64 UR4, c[0x0][0x118] ;  /* 0x0000460000047ab9 */ /* 0x000fc40000000a00 */
[----:B------:R3:W-:Y:S01]  /*21750*/  ST.E.128 [R6.64+0xaa00], R16 ;  /* 0x00aa001006007985 */ /* 0x0007e2000c101d04 */
[----:B------:R-:W-:Y:S05]  /*21760*/  RET.REL.NODEC R214 `(_ZN5flash24flash_fwd_splitkv_kernelI23Flash_fwd_kernel_traitsILi192ELi64ELi64ELi4ELb0ELb0EN7cutlass10bfloat16_tE19Flash_kernel_traitsILi192ELi64ELi64ELi4ES3_EELb0ELb1ELb0ELb0ELb0ELb1ELb1ELb1EEEvNS_16Flash_fwd_paramsE) ;  /* 0xfffde890d6007950 */ /* 0x000fea0003c3ffff */
.L_x_3481:
[----:B------:R-:W-:Y:S02]  /*21770*/  MOV R9, 0x2 ;  /* 0x0000000200097802 */ /* 0x000fe40000000f00 */
[----:B------:R-:W-:Y:S02]  /*21780*/  MOV R8, 0x217a0 ;  /* 0x000217a000087802 */ /* 0x000fe40000000f00 */
[----:B-1---5:R-:W-:Y:S05]  /*21790*/  CALL.REL.NOINC `($__internal_21_$__cuda_sm70_shflsync_bfly_p) ;  /* 0x000000f000007944 */ /* 0x022fea0003c00000 */
[----:B-12---:R-:W-:Y:S05]  /*217a0*/  BRA `(.L_x_3499) ;  /* 0xffffe6b000007947 */ /* 0x006fea000383ffff */
.L_x_3482:
[----:B------:R-:W-:Y:S02]  /*217b0*/  MOV R9, 0x1 ;  /* 0x0000000100097802 */ /* 0x000fe40000000f00 */
[----:B------:R-:W-:Y:S02]  /*217c0*/  MOV R8, 0x217e0 ;  /* 0x000217e000087802 */ /* 0x000fe40000000f00 */
[----:B-1---5:R-:W-:Y:S05]  /*217d0*/  CALL.REL.NOINC `($__internal_21_$__cuda_sm70_shflsync_bfly_p) ;  /* 0x000000b000007944 */ /* 0x022fea0003c00000 */
[----:B--2---:R-:W-:Y:S01]  /*217e0*/  FADD.FTZ R2, R229, R10 ;  /* 0x0000000ae5027221 */ /* 0x004fe20000010000 */
[----:B-1----:R-:W-:Y:S02]  /*217f0*/  MOV R229, R227 ;  /* 0x000000e300e57202 */ /* 0x002fe40000000f00 */
[----:B------:R-:W-:Y:S02]  /*21800*/  MOV R9, 0x2 ;  /* 0x0000000200097802 */ /* 0x000fe40000000f00 */
[----:B------:R-:W-:-:S02]  /*21810*/  MOV R8, 0x21830 ;  /* 0x0002183000087802 */ /* 0x000fc40000000f00 */
[----:B------:R-:W-:Y:S05]  /*21820*/  CALL.REL.NOINC `($__internal_21_$__cuda_sm70_shflsync_bfly_p) ;  /* 0x0000006000007944 */ /* 0x000fea0003c00000 */
[----:B--2---:R-:W-:Y:S01]  /*21830*/  FADD.FTZ R11, R227, R10 ;  /* 0x0000000ae30b7221 */ /* 0x004fe20000010000 */
[----:B-1----:R-:W-:-:S02]  /*21840*/  MOV R9, 0x1 ;  /* 0x0000000100097802 */ /* 0x002fc40000000f00 */
[----:B------:R-:W-:Y:S02]  /*21850*/  MOV R8, 0x21880 ;  /* 0x0002188000087802 */ /* 0x000fe40000000f00 */
[----:B------:R-:W-:Y:S02]  /*21860*/  MOV R229, R11 ;  /* 0x0000000b00e57202 */ /* 0x000fe40000000f00 */
[----:B------:R-:W-:Y:S05]  /*21870*/  CALL.REL.NOINC `($__internal_21_$__cuda_sm70_shflsync_bfly_p) ;  /* 0x0000001000007944 */ /* 0x000fea0003c00000 */
[----:B-12---:R-:W-:Y:S05]  /*21880*/  BRA `(.L_x_3500) ;  /* 0xffffe64000007947 */ /* 0x006fea000383ffff */
        .weak           $__internal_21_$__cuda_sm70_shflsync_bfly_p
        .type           $__internal_21_$__cuda_sm70_shflsync_bfly_p,@function
        .size           $__internal_21_$__cuda_sm70_shflsync_bfly_p,(.L_x_7797 - $__internal_21_$__cuda_sm70_shflsync_bfly_p)
$__internal_21_$__cuda_sm70_shflsync_bfly_p:
[----:B------:R-:W-:Y:S01]  /*21890*/  MOV R12, R8 ;  /* 0x00000008000c7202 */ /* 0x000fe20000000f00 */
[----:B------:R-:W-:Y:S04]  /*218a0*/  WARPSYNC R6 ;  /* 0x0000000600007348 */ /* 0x000fe80003800000 */
[----:B------:R-:W-:Y:S01]  /*218b0*/  MOV R13, 0x0 ;  /* 0x00000000000d7802 */ /* 0x000fe20000000f00 */
[----:B------:R1:W2:Y:S03]  /*218c0*/  SHFL.BFLY PT, R10, R229, R9, R7 ;  /* 0x0c000009e50a7389 */ /* 0x0002a600000e0007 */
[----:B------:R-:W-:Y:S05]  /*218d0*/  RET.REL.NODEC R12 `(_ZN5flash24flash_fwd_splitkv_kernelI23Flash_fwd_kernel_traitsILi192ELi64ELi64ELi4ELb0ELb0EN7cutlass10bfloat16_tE19Flash_kernel_traitsILi192ELi64ELi64ELi4ES3_EELb0ELb1ELb0ELb0ELb0ELb1ELb1ELb1EEEvNS_16Flash_fwd_paramsE) ;  /* 0xfffde7200c007950 */ /* 0x000fea0003c3ffff */
.L_x_3501:
        /* <DEDUP_REMOVED lines=10> */
.L_x_7797:


//--------------------- .text._ZN5flash24flash_fwd_splitkv_kernelI23Flash_fwd_kernel_traitsILi192ELi64ELi64ELi4ELb0ELb0EN7cutlass10bfloat16_tE19Flash_kernel_traitsILi192ELi64ELi64ELi4ES3_EELb0ELb0ELb0ELb0ELb1ELb0ELb0ELb0EEEvNS_16Flash_fwd_paramsE --------------------------
	.section	.text._ZN5flash24flash_fwd_splitkv_kernelI23Flash_fwd_kernel_traitsILi192ELi64ELi64ELi4ELb0ELb0EN7cutlass10bfloat16_tE19Flash_kernel_traitsILi192ELi64ELi64ELi4ES3_EELb0ELb0ELb0ELb0ELb1ELb0ELb0ELb0EEEvNS_16Flash_fwd_paramsE,"ax",@progbits
	.sectioninfo	@"SHI_REGISTERS=223"
	.align	128
        .global         _ZN5flash24flash_fwd_splitkv_kernelI23Flash_fwd_kernel_traitsILi192ELi64ELi64ELi4ELb0ELb0EN7cutlass10bfloat16_tE19Flash_kernel_traitsILi192ELi64ELi64ELi4ES3_EELb0ELb0ELb0ELb0ELb1ELb0ELb0ELb0EEEvNS_16Flash_fwd_paramsE
        .type           _ZN5flash24flash_fwd_splitkv_kernelI23Flash_fwd_kernel_traitsILi192ELi64ELi64ELi4ELb0ELb0EN7cutlass10bfloat16_tE19Flash_kernel_traitsILi192ELi64ELi64ELi4ES3_EELb0ELb0ELb0ELb0ELb1ELb0ELb0ELb0EEEvNS_16Flash_fwd_paramsE,@function
        .size           _ZN5flash24flash_fwd_splitkv_kernelI23Flash_fwd_kernel_traitsILi192ELi64ELi64ELi4ELb0ELb0EN7cutlass10bfloat16_tE19Flash_kernel_traitsILi192ELi64ELi64ELi4ES3_EELb0ELb0ELb0ELb0ELb1ELb0ELb0ELb0EEEvNS_16Flash_fwd_paramsE,(.L_x_7852 - _ZN5flash24flash_fwd_splitkv_kernelI23Flash_fwd_kernel_traitsILi192ELi64ELi64ELi4ELb0ELb0EN7cutlass10bfloat16_tE19Flash_kernel_traitsILi192ELi64ELi64ELi4ES3_EELb0ELb0ELb0ELb0ELb1ELb0ELb0ELb0EEEvNS_16Flash_fwd_paramsE)
        .other          _ZN5flash24flash_fwd_splitkv_kernelI23Flash_fwd_kernel_traitsILi192ELi64ELi64ELi4ELb0ELb0EN7cutlass10bfloat16_tE19Flash_kernel_traitsILi192ELi64ELi64ELi4ES3_EELb0ELb0ELb0ELb0ELb1ELb0ELb0ELb0EEEvNS_16Flash_fwd_paramsE,@"STO_CUDA_ENTRY STV_DEFAULT"
_ZN5flash24flash_fwd_splitkv_kernelI23Flash_fwd_kernel_traitsILi192ELi64ELi64ELi4ELb0ELb0EN7cutlass10bfloat16_tE19Flash_kernel_traitsILi192ELi64ELi64ELi4ES3_EELb0ELb0ELb0ELb0ELb1ELb0ELb0ELb0EEEvNS_16Flash_fwd_paramsE:
.text._ZN5flash24flash_fwd_splitkv_kernelI23Flash_fwd_kernel_traitsILi192ELi64ELi64ELi4ELb0ELb0EN7cutlass10bfloat16_tE19Flash_kernel_traitsILi192ELi64ELi64ELi4ES3_EELb0ELb0ELb0ELb0ELb1ELb0ELb0ELb0EEEvNS_16Flash_fwd_paramsE:
        /* <DEDUP_REMOVED lines=34> */
.L_x_3502:
[----:B-1-34-:R-:W-:Y:S02]  /*0220*/  MOV R2, c[0x0][0x218] ;  /* 0x0000860000027a02 */ /* 0x01afe40000000f00 */
.L_x_3503:
        /* <DEDUP_REMOVED lines=28> */
[----:B------:R-:W-:Y:S02]  /*03f0*/  SHF.R.S32.HI R2, RZ, 0x1f, R199 ;  /* 0x0000001fff027819 */ /* 0x000fe400000114c7 */
[----:B------:R-:W-:Y:S02]  /*0400*/  LOP3.LUT R6, R3, 0x1ffffff8, RZ, 0xc0, !PT ;  /* 0x1ffffff803067812 */ /* 0x000fe400078ec0ff */
[----:B------:R-:W-:Y:S01]  /*0410*/  IADD3 R0, -R199, R0, RZ ;  /* 0x00000000c7007210 */ /* 0x000fe20007ffe1ff */
[----:B------:R-:W-:Y:S01]  /*0420*/  IMAD R2, R2, c[0x0][0x1e8], RZ ;  /* 0x00007a0002027a24 */ /* 0x000fe200078e02ff */
[----:B------:R-:W-:Y:S01]  /*0430*/  SHF.R.S32.HI R3, RZ, 0x3, R3 ;  /* 0x00000003ff037819 */ /* 0x000fe20000011403 */
[----:B------:R-:W-:-:S02]  /*0440*/  IMAD.IADD R6, R81, 0x1, -R6 ;  /* 0x0000000151067824 */ /* 0x000fc400078e0a06 */
[----:B------:R-:W-:Y:S01]  /*0450*/  @!P0 SHF.R.S32.HI R5, RZ, 0x1f, R4 ;  /* 0x0000001fff058819 */ /* 0x000fe20000011404 */
[----:B------:R-:W-:-:S04]  /*0460*/  @!P0 IMAD.WIDE.U32 R10, R4, c[0x0][0x1e0], RZ ;  /* 0x00007800040a8a25 */ /* 0x000fc800078e00ff */
[----:B------:R-:W-:Y:S02]  /*0470*/  IMAD.SHL.U32 R6, R6, 0x8, RZ ;  /* 0x0000000806067824 */ /* 0x000fe400078e00ff */
[----:B------:R-:W-:Y:S02]  /*0480*/  @!P0 IMAD R5, R5, c[0x0][0x1e0], RZ ;  /* 0x0000780005058a24 */ /* 0x000fe400078e02ff */
[----:B------:R-:W-:Y:S01]  /*0490*/  @P0 IMAD.WIDE.U32 R8, R202, c[0x0][0x1e8], RZ ;  /* 0x00007a00ca080a25 */ /* 0x000fe200078e00ff */
[--C-:B------:R-:W-:Y:S02]  /*04a0*/  SHF.R.S32.HI R7, RZ, 0x1f, R6.reuse ;  /* 0x0000001fff077819 */ /* 0x100fe40000011406 */
[----:B------:R-:W-:Y:S01]  /*04b0*/  @!P0 MOV R8, R10 ;  /* 0x0000000a00088202 */ /* 0x000fe20000000f00 */
[----:B------:R-:W-:Y:S02]  /*04c0*/  @!P0 IMAD R5, R4, c[0x0][0x1e4], R5 ;  /* 0x0000790004058a24 */ /* 0x000fe400078e0205 */
[----:B------:R-:W-:-:S04]  /*04d0*/  IMAD.WIDE.U32 R6, R199, c[0x0][0x1e8], R6 ;  /* 0x00007a00c7067a25 */ /* 0x000fc800078e0006 */
[----:B------:R-:W-:Y:S02]  /*04e0*/  @P0 IMAD R202, R202, c[0x0][0x1ec], R9 ;  /* 0x00007b00caca0a24 */ /* 0x000fe400078e0209 */
[----:B------:R-:W-:Y:S01]  /*04f0*/  @!P0 IMAD.IADD R202, R11, 0x1, R5 ;  /* 0x000000010bca8824 */ /* 0x000fe200078e0205 */
[----:B------:R-:W-:Y:S01]  /*0500*/  IADD3 R8, P0, R8, R6, RZ ;  /* 0x0000000608087210 */ /* 0x000fe20007f1e0ff */
[----:B------:R-:W-:Y:S01]  /*0510*/  IMAD R9, R199, c[0x0][0x1ec], R2 ;  /* 0x00007b00c7097a24 */ /* 0x000fe200078e0202 */
[--C-:B------:R-:W-:Y:S01]  /*0520*/  SHF.R.S32.HI R5, RZ, 0x1f, R18.reuse ;  /* 0x0000001fff057819 */ /* 0x100fe20000011412 */
[----:B------:R-:W-:-:S03]  /*0530*/  IMAD R4, R4, c[0x0][0x1c0], R18 ;  /* 0x0000700004047a24 */ /* 0x000fc600078e0212 */
[----:B------:R-:W-:Y:S01]  /*0540*/  IADD3.X R9, R202, R7, R9, P0, !PT ;  /* 0x00000007ca097210 */ /* 0x000fe200007fe409 */
[----:B------:R-:W-:Y:S01]  /*0550*/  IMAD R5, R5, c[0x0][0x1f0], RZ ;  /* 0x00007c0005057a24 */ /* 0x000fe200078e02ff */
[----:B------:R-:W-:Y:S01]  /*0560*/  ISETP.GE.AND P0, PT, R3, R0, PT ;  /* 0x000000000300720c */ /* 0x000fe20003f06270 */
[----:B------:R-:W-:Y:S01]  /*0570*/  IMAD R199, R4, c[0x0][0x214], R199 ;  /* 0x0000850004c77a24 */ /* 0x000fe200078e02c7 */
[----:B------:R-:W-:Y:S01]  /*0580*/  SHF.R.S32.HI R4, RZ, 0x1f, R3 ;  /* 0x0000001fff047819 */ /* 0x000fe20000011403 */
[C---:B------:R-:W-:Y:S02]  /*0590*/  IMAD R5, R18.reuse, c[0x0][0x1f4], R5 ;  /* 0x00007d0012057a24 */ /* 0x040fe400078e0205 */
[----:B------:R-:W-:-:S05]  /*05a0*/  IMAD.WIDE.U32 R18, R18, c[0x0][0x1f0], R8 ;  /* 0x00007c0012127a25 */ /* 0x000fca00078e0008 */
[----:B------:R-:W-:-:S03]  /*05b0*/  IADD3 R13, R19, R5, RZ ;  /* 0x00000005130d7210 */ /* 0x000fc60007ffe0ff */
[----:B------:R-:W-:Y:S05]  /*05c0*/  @P0 BRA `(.L_x_3506) ;  /* 0x000000a000000947 */ /* 0x000fea0003800000 */
[----:B------:R-:W-:Y:S01]  /*05d0*/  MOV R12, R18 ;  /* 0x00000012000c7202 */ /* 0x000fe20000000f00 */
[----:B------:R-:W-:-:S04]  /*05e0*/  IMAD R2, R4, c[0x0][0x1e8], RZ ;  /* 0x00007a0004027a24 */ /* 0x000fc800078e02ff */
[----:B------:R-:W-:-:S04]  /*05f0*/  IMAD.WIDE.U32 R6, R3, c[0x0][0x1e8], R12 ;  /* 0x00007a0003067a25 */ /* 0x000fc800078e000c */
[----:B------:R-:W-:Y:S01]  /*0600*/  IMAD R2, R3, c[0x0][0x1ec], R2 ;  /* 0x00007b0003027a24 */ /* 0x000fe200078e0202 */
[----:B------:R-:W-:-:S04]  /*0610*/  LEA R8, P0, R6, c[0x0][0x1d0], 0x1 ;  /* 0x0000740006087a11 */ /* 0x000fc800078008ff */
[----:B------:R-:W-:-:S04]  /*0620*/  IADD3 R2, R7, R2, RZ ;  /* 0x0000000207027210 */ /* 0x000fc80007ffe0ff */
[----:B------:R-:W-:-:S05]  /*0630*/  LEA.HI.X R9, R6, c[0x0][0x1d4], R2, 0x1, P0 ;  /* 0x0000750006097a11 */ /* 0x000fca00000f0c02 */
[----:B------:R1:W-:Y:S04]  /*0640*/  STG.E.128 [R8.64], RZ ;  /* 0x000000ff08007986 */ /* 0x0003e8000c101d0c */
[----:B------:R1:W-:Y:S04]  /*0650*/  STG.E.128 [R8.64+0x80], RZ ;  /* 0x000080ff08007986 */ /* 0x0003e8000c101d0c */
[----:B------:R1:W-:Y:S02]  /*0660*/  STG.E.128 [R8.64+0x100], RZ ;  /* 0x000100ff08007986 */ /* 0x0003e4000c101d0c */
.L_x_3506:
[----:B------:R-:W-:Y:S05]  /*0670*/  BSYNC B0 ;  /* 0x0000000000007941 */ /* 0x000fea0003800000 */
.L_x_3505:
[----:B-1----:R-:W-:Y:S01]  /*0680*/  IADD3 R9, R3, 0x10, RZ ;  /* 0x0000001003097810 */ /* 0x002fe20007ffe0ff */
[----:B------:R-:W-:Y:S03]  /*0690*/  BSSY B0, `(.L_x_3507) ;  /* 0x0000010000007945 */ /* 0x000fe60003800000 */
[----:B------:R-:W-:-:S13]  /*06a0*/  ISETP.GE.AND P0, PT, R9, R0, PT ;  /* 0x000000000900720c */ /* 0x000fda0003f06270 */
[----:B------:R-:W-:Y:S05]  /*06b0*/  @P0 BRA `(.L_x_3508) ;  /* 0x000000d000000947 */ /* 0x000fea0003800000 */
[----:B------:R-:W-:Y:S01]  /*06c0*/  IADD3 R5, P0, R3, 0x10, RZ ;  /* 0x0000001003057810 */ /* 0x000fe20007f1e0ff */
[----:B------:R-:W-:Y:S01]  /*06d0*/  IMAD.MOV.U32 R6, RZ, RZ, R18 ;  /* 0x000000ffff067224 */ /* 0x000fe200078e0012 */
[----:B------:R-:W-:-:S03]  /*06e0*/  MOV R7, R13 ;  /* 0x0000000d00077202 */ /* 0x000fc60000000f00 */
[----:B------:R-:W-:Y:S02]  /*06f0*/  IMAD.X R2, RZ, RZ, R4, P0 ;  /* 0x000000ffff027224 */ /* 0x000fe400000e0604 */
[----:B------:R-:W-:-:S04]  /*0700*/  IMAD.WIDE.U32 R6, R5, c[0x0][0x1e8], R6 ;  /* 0x00007a0005067a25 */ /* 0x000fc800078e0006 */
[----:B------:R-:W-:Y:S01]  /*0710*/  IMAD R2, R2, c[0x0][0x1e8], RZ ;  /* 0x00007a0002027a24 */ /* 0x000fe200078e02ff */
[----:B------:R-:W-:-:S03]  /*0720*/  LEA R10, P0, R6, c[0x0][0x1d0], 0x1 ;  /* 0x00007400060a7a11 */ /* 0x000fc600078008ff */
[----:B------:R-:W-:-:S05]  /*0730*/  IMAD R2, R5, c[0x0][0x1ec], R2 ;  /* 0x00007b0005027a24 */ /* 0x000fca00078e0202 */
[----:B------:R-:W-:-:S04]  /*0740*/  IADD3 R5, R7, R2, RZ ;  /* 0x0000000207057210 */ /* 0x000fc80007ffe0ff */
[----:B------:R-:W-:-:S05]  /*0750*/  LEA.HI.X R11, R6, c[0x0][0x1d4], R5, 0x1, P0 ;  /* 0x00007500060b7a11 */ /* 0x000fca00000f0c05 */
[----:B------:R1:W-:Y:S04]  /*0760*/  STG.E.128 [R10.64], RZ ;  /* 0x000000ff0a007986 */ /* 0x0003e8000c101d0c */
[----:B------:R1:W-:Y:S04]  /*0770*/  STG.E.128 [R10.64+0x80], RZ ;  /* 0x000080ff0a007986 */ /* 0x0003e8000c101d0c */
[----:B------:R1:W-:Y:S02]  /*0780*/  STG.E.128 [R10.64+0x100], RZ ;  /* 0x000100ff0a007986 */ /* 0x0003e4000c101d0c */
.L_x_3508:
[----:B------:R-:W-:Y:S05]  /*0790*/  BSYNC B0 ;  /* 0x0000000000007941 */ /* 0x000fea0003800000 */
.L_x_3507:
[----:B------:R-:W-:Y:S01]  /*07a0*/  IADD3 R7, R3, 0x20, RZ ;  /* 0x0000002003077810 */ /* 0x000fe20007ffe0ff */
[----:B------:R-:W-:Y:S03]  /*07b0*/  BSSY B0, `(.L_x_3509) ;  /* 0x0000010000007945 */ /* 0x000fe60003800000 */
[----:B------:R-:W-:-:S13]  /*07c0*/  ISETP.GE.AND P0, PT, R7, R0, PT ;  /* 0x000000000700720c */ /* 0x000fda0003f06270 */
[----:B------:R-:W-:Y:S05]  /*07d0*/  @P0 BRA `(.L_x_3510) ;  /* 0x000000d000000947 */ /* 0x000fea0003800000 */
[----:B------:R-:W-:Y:S01]  /*07e0*/  IADD3 R5, P0, R3, 0x20, RZ ;  /* 0x0000002003057810 */ /* 0x000fe20007f1e0ff */
[----:B-1----:R-:W-:Y:S01]  /*07f0*/  IMAD.MOV.U32 R10, RZ, RZ, R18 ;  /* 0x000000ffff0a7224 */ /* 0x002fe200078e0012 */
        /* <DEDUP_REMOVED lines=11> */
.L_x_3510:
[----:B------:R-:W-:Y:S05]  /*08b0*/  BSYNC B0 ;  /* 0x0000000000007941 */ /* 0x000fea0003800000 */
.L_x_3509:
[----:B-1----:R-:W-:Y:S01]  /*08c0*/  IADD3 R11, R3, 0x30, RZ ;  /* 0x00000030030b7810 */ /* 0x002fe20007ffe0ff */
[----:B------:R-:W-:Y:S03]  /*08d0*/  BSSY B0, `(.L_x_3511) ;  /* 0x000000f000007945 */ /* 0x000fe60003800000 */
[----:B------:R-:W-:-:S13]  /*08e0*/  ISETP.GE.AND P0, PT, R11, R0, PT ;  /* 0x000000000b00720c */ /* 0x000fda0003f06270 */
[----:B------:R-:W-:Y:S05]  /*08f0*/  @P0 BRA `(.L_x_3512) ;  /* 0x000000c000000947 */ /* 0x000fea0003800000 */
[----:B------:R-:W-:Y:S02]  /*0900*/  IADD3 R5, P0, R3, 0x30, RZ ;  /* 0x0000003003057810 */ /* 0x000fe40007f1e0ff */
[----:B------:R-:W-:Y:S02]  /*0910*/  MOV R12, R18 ;  /* 0x00000012000c7202 */ /* 0x000fe40000000f00 */
[----:B------:R-:W-:-:S03]  /*0920*/  IADD3.X R2, RZ, R4, RZ, P0, !PT ;  /* 0x00000004ff027210 */ /* 0x000fc600007fe4ff */
        /* <DEDUP_REMOVED lines=9> */
.L_x_3512:
[----:B------:R-:W-:Y:S05]  /*09c0*/  BSYNC B0 ;  /* 0x0000000000007941 */ /* 0x000fea0003800000 */
.L_x_3511:
[----:B------:R-:W-:-:S04]  /*09d0*/  LOP3.LUT P4, RZ, R81, 0x7, RZ, 0xc0, !PT ;  /* 0x0000000751ff7812 */ /* 0x000fc8000788c0ff */
[-C--:B------:R-:W-:Y:S02]  /*09e0*/  ISETP.GE.OR P3, PT, R3, R0.reuse, P4 ;  /* 0x000000000300720c */ /* 0x080fe40002766670 */
[-C--:B------:R-:W-:Y:S02]  /*09f0*/  ISETP.GE.OR P2, PT, R9, R0.reuse, P4 ;  /* 0x000000000900720c */ /* 0x080fe40002746670 */
[-C--:B------:R-:W-:Y:S02]  /*0a00*/  ISETP.GE.OR P1, PT, R7, R0.reuse, P4 ;  /* 0x000000000700720c */ /* 0x080fe40002726670 */
[----:B------:R-:W-:Y:S02]  /*0a10*/  IADD3 R3, P0, R199, R3, RZ ;  /* 0x00000003c7037210 */ /* 0x000fe40007f1e0ff */
[----:B------:R-:W-:Y:S02]  /*0a20*/  ISETP.GE.OR P4, PT, R11, R0, P4 ;  /* 0x000000000b00720c */ /* 0x000fe40002786670 */
[----:B------:R-:W-:-:S02]  /*0a30*/  LEA.HI.X.SX32 R4, R199, R4, 0x1, P0 ;  /* 0x00000004c7047211 */ /* 0x000fc400000f0eff */
[----:B------:R-:W-:-:S04]  /*0a40*/  LEA R6, P0, R3, c[0x0][0x200], 0x2 ;  /* 0x0000800003067a11 */ /* 0x000fc800078010ff */
[----:B------:R-:W-:Y:S01]  /*0a50*/  LEA.HI.X R7, R3, c[0x0][0x204], R4, 0x2, P0 ;  /* 0x0000810003077a11 */ /* 0x000fe200000f1404 */
[----:B------:R-:W-:Y:S02]  /*0a60*/  @!P3 IMAD.MOV.U32 R4, RZ, RZ, 0x7f800000 ;  /* 0x7f800000ff04b424 */ /* 0x000fe400078e00ff */
[----:B------:R-:W-:Y:S02]  /*0a70*/  @!P2 IMAD.MOV.U32 R3, RZ, RZ, 0x7f800000 ;  /* 0x7f800000ff03a424 */ /* 0x000fe400078e00ff */
[----:B------:R-:W-:Y:S01]  /*0a80*/  @!P1 IMAD.MOV.U32 R2, RZ, RZ, 0x7f800000 ;  /* 0x7f800000ff029424 */ /* 0x000fe200078e00ff */
[----:B------:R2:W-:Y:S04]  /*0a90*/  @!P3 STG.E [R6.64], R4 ;  /* 0x000000040600b986 */ /* 0x0005e8000c10190c */
[----:B------:R2:W-:Y:S04]  /*0aa0*/  @!P2 STG.E [R6.64+0x40], R3 ;  /* 0x000040030600a986 */ /* 0x0005e8000c10190c */
[----:B------:R2:W-:Y:S01]  /*0ab0*/  @!P1 STG.E [R6.64+0x80], R2 ;  /* 0x0000800206009986 */ /* 0x0005e2000c10190c */
[----:B------:R-:W-:Y:S05]  /*0ac0*/  @P4 EXIT ;  /* 0x000000000000494d */ /* 0x000fea0003800000 */
[----:B--2---:R-:W-:-:S05]  /*0ad0*/  MOV R3, 0x7f800000 ;  /* 0x7f80000000037802 */ /* 0x004fca0000000f00 */
[----:B------:R-:W-:Y:S01]  /*0ae0*/  STG.E [R6.64+0xc0], R3 ;  /* 0x0000c00306007986 */ /* 0x000fe2000c10190c */
[----:B------:R-:W-:Y:S05]  /*0af0*/  EXIT ;  /* 0x000000000000794d */ /* 0x000fea0003800000 */
.L_x_3504:
[----:B------:R-:W-:Y:S01]  /*0b00*/  ISETP.NE.U32.AND P0, PT, RZ, c[0x0][0x2b8], PT ;  /* 0x0000ae00ff007a0c */ /* 0x000fe20003f05070 */
[----:B------:R-:W-:Y:S01]  /*0b10*/  IMAD.MOV.U32 R5, RZ, RZ, R4 ;  /* 0x000000ffff057224 */ /* 0x000fe200078e0004 */
[----:B------:R-:W-:Y:S02]  /*0b20*/  ISETP.NE.U32.AND P2, PT, RZ, c[0x0][0x2c0], PT ;  /* 0x0000b000ff007a0c */ /* 0x000fe40003f45070 */
[----:B------:R-:W-:Y:S02]  /*0b30*/  ISETP.NE.AND.EX P0, PT, RZ, c[0x0][0x2bc], PT, P0 ;  /* 0x0000af00ff007a0c */ /* 0x000fe40003f05300 */
[----:B------:R-:W-:-:S11]  /*0b40*/  ISETP.NE.AND.EX P2, PT, RZ, c[0x0][0x2c4], PT, P2 ;  /* 0x0000b100ff007a0c */ /* 0x000fd60003f45320 */
[C---:B------:R-:W-:Y:S02]  /*0b50*/  @P0 IMAD.WIDE R10, R4.reuse, R3, c[0x0][0x2b8] ;  /* 0x0000ae00040a0625 */ /* 0x040fe400078e0203 */
[----:B------:R-:W-:Y:S02]  /*0b60*/  @P2 SHF.R.S32.HI R3, RZ, 0x1f, R4 ;  /* 0x0000001fff032819 */ /* 0x000fe40000011404 */
[----:B------:R-:W-:Y:S01]  /*0b70*/  @P2 IMAD.WIDE.U32 R8, R4, c[0x0][0x2c8], RZ ;  /* 0x0000b20004082a25 */ /* 0x000fe200078e00ff */
[----:B------:R-:W-:Y:S01]  /*0b80*/  CS2R R208, SRZ ;  /* 0x0000000000d07805 */ /* 0x000fe2000001ff00 */
[----:B------:R1:W5:Y:S01]  /*0b90*/  @P0 LDG.E R5, [R10.64] ;  /* 0x0000000c0a050981 */ /* 0x000362000c1e1900 */
[----:B------:R-:W-:Y:S01]  /*0ba0*/  PLOP3.LUT P0, PT, PT, PT, PT, 0x8, 0x0 ;  /* 0x000000000000781c */ /* 0x000fe20003f0e170 */
[----:B------:R-:W-:Y:S01]  /*0bb0*/  @P2 IMAD R3, R3, c[0x0][0x2c8], RZ ;  /* 0x0000b20003032a24 */ /* 0x000fe200078e02ff */
[----:B------:R-:W-:Y:S02]  /*0bc0*/  @P2 LEA R208, P1, R8, c[0x0][0x2c0], 0x2 ;  /* 0x0000b00008d02a11 */ /* 0x000fe400078210ff */
[----:B------:R-:W-:Y:S01]  /*0bd0*/  IABS R80, c[0x0][0x2d0] ;  /* 0x0000b40000507a13 */ /* 0x000fe20000000000 */
[----:B------:R-:W-:-:S04]  /*0be0*/  @P2 IMAD R3, R4, c[0x0][0x2cc], R3 ;  /* 0x0000b30004032a24 */ /* 0x000fc800078e0203 */
[----:B------:R-:W-:-:S05]  /*0bf0*/  @P2 IMAD.IADD R3, R9, 0x1, R3 ;  /* 0x0000000109032824 */ /* 0x000fca00078e0203 */
[----:B------:R-:W-:-:S04]  /*0c00*/  @P2 SHF.L.U64.HI R3, R8, 0x2, R3 ;  /* 0x0000000208032819 */ /* 0x000fc80000010203 */
[----:B------:R-:W-:Y:S02]  /*0c10*/  @P2 IADD3.X R209, R3, c[0x0][0x2c4], RZ, P1, !PT ;  /* 0x0000b10003d12a10 */ /* 0x000fe40000ffe4ff */
[----:B------:R-:W-:-:S04]  /*0c20*/  @P2 ISETP.NE.U32.AND P1, PT, R208, RZ, PT ;  /* 0x000000ffd000220c */ /* 0x000fc80003f25070 */
[----:B------:R-:W-:-:S13]  /*0c30*/  @P2 ISETP.NE.AND.EX P0, PT, R209, RZ, PT, P1 ;  /* 0x000000ffd100220c */ /* 0x000fda0003f05310 */
[----:B------:R-:W-:Y:S05]  /*0c40*/  @!P0 BRA `(.L_x_3513) ;  /* 0x000004a000008947 */ /* 0x000fea0003800000 */
[----:B-1----:R-:W1:Y:S01]  /*0c50*/  I2F.RP R10, R80 ;  /* 0x00000050000a7306 */ /* 0x002e620000209400 */
[----:B------:R-:W-:-:S04]  /*0c60*/  LEA R7, R2, 0xffffffc0, 0x6 ;  /* 0xffffffc002077811 */ /* 0x000fc800078e30ff */
[----:B------:R-:W-:-:S03]  /*0c70*/  IABS R3, R7 ;  /* 0x0000000700037213 */ /* 0x000fc60000000000 */
[----:B-1----:R-:W1:Y:S02]  /*0c80*/  MUFU.RCP R8, R10 ;  /* 0x0000000a00087308 */ /* 0x002e640000001000 */
[----:B-1----:R-:W-:-:S06]  /*0c90*/  IADD3 R8, R8, 0xffffffe, RZ ;  /* 0x0ffffffe08087810 */ /* 0x002fcc0007ffe0ff */
[----:B------:R-:W1:Y:S02]  /*0ca0*/  F2I.FTZ.U32.TRUNC.NTZ R9, R8 ;  /* 0x0000000800097305 */ /* 0x000e64000021f000 */
[----:B-1---5:R-:W-:Y:S02]  /*0cb0*/  IMAD.MOV R5, RZ, RZ, -R9 ;  /* 0x000000ffff057224 */ /* 0x022fe400078e0a09 */
[----:B------:R-:W-:Y:S02]  /*0cc0*/  IMAD.MOV.U32 R8, RZ, RZ, RZ ;  /* 0x000000ffff087224 */ /* 0x000fe400078e00ff */
[----:B------:R-:W-:-:S04]  /*0cd0*/  IMAD R5, R5, R80, RZ ;  /* 0x0000005005057224 */ /* 0x000fc800078e02ff */
[----:B------:R-:W-:Y:S01]  /*0ce0*/  IMAD.HI.U32 R6, R9, R5, R8 ;  /* 0x0000000509067227 */ /* 0x000fe200078e0008 */
[----:B------:R-:W-:-:S05]  /*0cf0*/  MOV R5, R3 ;  /* 0x0000000300057202 */ /* 0x000fca0000000f00 */
[----:B------:R-:W-:-:S04]  /*0d00*/  IMAD.HI.U32 R6, R6, R5, RZ ;  /* 0x0000000506067227 */ /* 0x000fc800078e00ff */
[----:B------:R-:W-:-:S04]  /*0d10*/  IMAD.MOV R3, RZ, RZ, -R6 ;  /* 0x000000ffff037224 */ /* 0x000fc800078e0a06 */
[----:B------:R-:W-:-:S05]  /*0d20*/  IMAD R3, R80, R3, R5 ;  /* 0x0000000350037224 */ /* 0x000fca00078e0205 */
[----:B------:R-:W-:-:S13]  /*0d30*/  ISETP.GT.U32.AND P2, PT, R80, R3, PT ;  /* 0x000000035000720c */ /* 0x000fda0003f44070 */
[-C--:B------:R-:W-:Y:S02]  /*0d40*/  @!P2 IADD3 R3, R3, -R80.reuse, RZ ;  /* 0x800000500303a210 */ /* 0x080fe40007ffe0ff */
[----:B------:R-:W-:Y:S02]  /*0d50*/  @!P2 IADD3 R6, R6, 0x1, RZ ;  /* 0x000000010606a810 */ /* 0x000fe40007ffe0ff */
[----:B------:R-:W-:Y:S02]  /*0d60*/  ISETP.GE.U32.AND P3, PT, R3, R80, PT ;  /* 0x000000500300720c */ /* 0x000fe40003f66070 */
[----:B------:R-:W-:Y:S02]  /*0d70*/  LOP3.LUT R3, R7, c[0x0][0x2d0], RZ, 0x3c, !PT ;  /* 0x0000b40007037a12 */ /* 0x000fe400078e3cff */
[----:B------:R-:W-:Y:S02]  /*0d80*/  ISETP.NE.AND P2, PT, RZ, c[0x0][0x2d0], PT ;  /* 0x0000b400ff007a0c */ /* 0x000fe40003f45270 */
[----:B------:R-:W-:-:S07]  /*0d90*/  ISETP.GE.AND P1, PT, R3, RZ, PT ;  /* 0x000000ff0300720c */ /* 0x000fce0003f26270 */
[----:B------:R-:W-:-:S05]  /*0da0*/  @P3 IADD3 R6, R6, 0x1, RZ ;  /* 0x0000000106063810 */ /* 0x000fca0007ffe0ff */
[----:B------:R-:W-:-:S05]  /*0db0*/  IMAD.MOV.U32 R5, RZ, RZ, R6 ;  /* 0x000000ffff057224 */ /* 0x000fca00078e0006 */
[----:B------:R-:W-:Y:S02]  /*0dc0*/  @!P1 IADD3 R5, -R5, RZ, RZ ;  /* 0x000000ff05059210 */ /* 0x000fe40007ffe1ff */
[----:B------:R-:W-:-:S05]  /*0dd0*/  @!P2 LOP3.LUT R5, RZ, c[0x0][0x2d0], RZ, 0x33, !PT ;  /* 0x0000b400ff05aa12 */ /* 0x000fca00078e33ff */
[----:B------:R-:W-:-:S05]  /*0de0*/  IMAD.WIDE R14, R5, 0x4, R208 ;  /* 0x00000004050e7825 */ /* 0x000fca00078e02d0 */
[----:B------:R-:W2:Y:S01]  /*0df0*/  LDG.E R8, [R14.64] ;  /* 0x0000000c0e087981 */ /* 0x000ea2000c1e1900 */
[----:B------:R-:W-:Y:S02]  /*0e00*/  IABS R3, c[0x0][0x1c8] ;  /* 0x0000720000037a13 */ /* 0x000fe40000000000 */
[----:B------:R-:W-:Y:S02]  /*0e10*/  MOV R10, RZ ;  /* 0x000000ff000a7202 */ /* 0x000fe40000000f00 */
[----:B------:R-:W1:Y:S08]  /*0e20*/  I2F.RP R12, R3 ;  /* 0x00000003000c7306 */ /* 0x000e700000209400 */
[----:B-1----:R-:W1:Y:S02]  /*0e30*/  MUFU.RCP R11, R12 ;  /* 0x0000000c000b7308 */ /* 0x002e640000001000 */
[----:B-1----:R-:W-:-:S06]  /*0e40*/  IADD3 R11, R11, 0xffffffe, RZ ;  /* 0x0ffffffe0b0b7810 */ /* 0x002fcc0007ffe0ff */
        /* <DEDUP_REMOVED lines=31> */
[C---:B------:R-:W-:Y:S01]  /*1040*/  IMAD R3, R7.reuse, c[0x0][0x19c], R6 ;  /* 0x0000670007037a24 */ /* 0x040fe200078e0206 */
[----:B------:R-:W-:Y:S01]  /*1050*/  MOV R14, R8 ;  /* 0x00000008000e7202 */ /* 0x000fe20000000f00 */
[----:B------:R-:W-:Y:S01]  /*1060*/  IMAD.WIDE.U32 R82, R7, c[0x0][0x198], R12 ;  /* 0x0000660007527a25 */ /* 0x000fe200078e000c */
[----:B------:R-:W-:-:S03]  /*1070*/  SHF.R.S32.HI R13, RZ, 0x1f, R20 ;  /* 0x0000001fff0d7819 */ /* 0x000fc60000011414 */
[----:B------:R-:W-:Y:S02]  /*1080*/  IMAD.IADD R83, R83, 0x1, R3 ;  /* 0x0000000153537824 */ /* 0x000fe400078e0203 */
[----:B------:R-:W-:Y:S02]  /*1090*/  IMAD R3, R13, c[0x0][0x1b0], RZ ;  /* 0x00006c000d037a24 */ /* 0x000fe400078e02ff */
[----:B------:R-:W-:-:S04]  /*10a0*/  IMAD.WIDE.U32 R82, R20, c[0x0][0x1b0], R82 ;  /* 0x00006c0014527a25 */ /* 0x000fc800078e0052 */
[----:B------:R-:W-:Y:S02]  /*10b0*/  IMAD R3, R20, c[0x0][0x1b4], R3 ;  /* 0x00006d0014037a24 */ /* 0x000fe400078e0203 */
[----:B------:R-:W-:-:S03]  /*10c0*/  IMAD.IADD R15, R9, 0x1, R15 ;  /* 0x00000001090f7824 */ /* 0x000fc600078e020f */
[----:B------:R-:W-:Y:S01]  /*10d0*/  IADD3 R3, R83, R3, RZ ;  /* 0x0000000353037210 */ /* 0x000fe20007ffe0ff */
[----:B------:R-:W-:Y:S05]  /*10e0*/  BRA `(.L_x_3514) ;  /* 0x0000042000007947 */ /* 0x000fea0003800000 */
.L_x_3513:
        /* <DEDUP_REMOVED lines=14> */
[----:B------:R-:W-:-:S04]  /*11d0*/  IADD3 R3, R11, R8, RZ ;  /* 0x000000080b037210 */ /* 0x000fc80007ffe0ff */
.L_x_3515:
[----:B------:R-:W-:Y:S01]  /*11e0*/  IABS R9, c[0x0][0x1c8] ;  /* 0x0000720000097a13 */ /* 0x000fe20000000000 */
[----:B------:R-:W-:Y:S01]  /*11f0*/  IMAD.MOV.U32 R17, RZ, RZ, R3 ;  /* 0x000000ffff117224 */ /* 0x000fe200078e0003 */
[----:B------:R-:W-:Y:S02]  /*1200*/  MOV R16, R10 ;  /* 0x0000000a00107202 */ /* 0x000fe40000000f00 */
[----:B------:R-:W1:Y:S01]  /*1210*/  I2F.RP R11, R9 ;  /* 0x00000009000b7306 */ /* 0x000e620000209400 */
[----:B------:R-:W-:-:S07]  /*1220*/  @P4 IADD3 R15, R6, R15, RZ ;  /* 0x0000000f060f4210 */ /* 0x000fce0007ffe0ff */
[----:B-1----:R-:W1:Y:S02]  /*1230*/  MUFU.RCP R12, R11 ;  /* 0x0000000b000c7308 */ /* 0x002e640000001000 */
[----:B-1----:R-:W-:-:S06]  /*1240*/  IADD3 R12, R12, 0xffffffe, RZ ;  /* 0x0ffffffe0c0c7810 */ /* 0x002fcc0007ffe0ff */
[----:B------:R-:W1:Y:S02]  /*1250*/  F2I.FTZ.U32.TRUNC.NTZ R13, R12 ;  /* 0x0000000c000d7305 */ /* 0x000e64000021f000 */
[----:B-1----:R-:W-:Y:S01]  /*1260*/  IMAD.MOV R7, RZ, RZ, -R13 ;  /* 0x000000ffff077224 */ /* 0x002fe200078e0a0d */
[----:B------:R-:W-:-:S03]  /*1270*/  MOV R12, RZ ;  /* 0x000000ff000c7202 */ /* 0x000fc60000000f00 */
        /* <DEDUP_REMOVED lines=8> */
[----:B------:R-:W-:Y:S02]  /*1300*/  ISETP.GE.AND P2, PT, R7, RZ, PT ;  /* 0x000000ff0700720c */ /* 0x000fe40003f46270 */
[----:B------:R-:W-:-:S04]  /*1310*/  LEA R7, R2, 0xffffffc0, 0x6 ;  /* 0xffffffc002077811 */ /* 0x000fc800078e30ff */
[----:B------:R-:W-:Y:S01]  /*1320*/  SHF.R.S32.HI R11, RZ, 0x1f, R7 ;  /* 0x0000001fff0b7819 */ /* 0x000fe20000011407 */
[----:B------:R-:W-:-:S04]  /*1330*/  IMAD.WIDE.U32 R16, R7, c[0x0][0x198], R16 ;  /* 0x0000660007107a25 */ /* 0x000fc800078e0010 */
[-C--:B------:R-:W-:Y:S02]  /*1340*/  @!P1 IADD3 R8, R8, -R9.reuse, RZ ;  /* 0x8000000908089210 */ /* 0x080fe40007ffe0ff */
[----:B------:R-:W-:Y:S02]  /*1350*/  @!P1 IADD3 R20, R20, 0x1, RZ ;  /* 0x0000000114149810 */ /* 0x000fe40007ffe0ff */
[----:B------:R-:W-:Y:S01]  /*1360*/  ISETP.GE.U32.AND P3, PT, R8, R9, PT ;  /* 0x000000090800720c */ /* 0x000fe20003f66070 */
[----:B------:R-:W-:Y:S01]  /*1370*/  IMAD R8, R11, c[0x0][0x198], RZ ;  /* 0x000066000b087a24 */ /* 0x000fe200078e02ff */
[----:B------:R-:W-:-:S03]  /*1380*/  ISETP.NE.AND P1, PT, RZ, c[0x0][0x1c8], PT ;  /* 0x00007200ff007a0c */ /* 0x000fc60003f25270 */
[----:B------:R-:W-:Y:S02]  /*1390*/  IMAD R3, R7, c[0x0][0x19c], R8 ;  /* 0x0000670007037a24 */ /* 0x000fe400078e0208 */
[----:B------:R-:W-:-:S04]  /*13a0*/  @P4 IMAD.WIDE.U32 R8, R15, c[0x0][0x1a0], RZ ;  /* 0x000068000f084a25 */ /* 0x000fc800078e00ff */
[----:B------:R-:W-:Y:S01]  /*13b0*/  IMAD.IADD R17, R17, 0x1, R3 ;  /* 0x0000000111117824 */ /* 0x000fe200078e0203 */
[----:B------:R-:W-:Y:S01]  /*13c0*/  @P4 MOV R14, R8 ;  /* 0x00000008000e4202 */ /* 0x000fe20000000f00 */
[----:B------:R-:W-:Y:S01]  /*13d0*/  @P4 IMAD R15, R15, c[0x0][0x1a4], R9 ;  /* 0x000069000f0f4a24 */ /* 0x000fe200078e0209 */
[----:B------:R-:W-:-:S05]  /*13e0*/  @P3 IADD3 R20, R20, 0x1, RZ ;  /* 0x0000000114143810 */ /* 0x000fca0007ffe0ff */
[----:B------:R-:W-:Y:S01]  /*13f0*/  @!P2 IMAD.MOV R20, RZ, RZ, -R20 ;  /* 0x000000ffff14a224 */ /* 0x000fe200078e0a14 */
[----:B------:R-:W-:-:S04]  /*1400*/  @!P1 LOP3.LUT R20, RZ, c[0x0][0x1c8], RZ, 0x33, !PT ;  /* 0x00007200ff149a12 */ /* 0x000fc800078e33ff */
[----:B------:R-:W-:Y:S01]  /*1410*/  SHF.R.S32.HI R13, RZ, 0x1f, R20 ;  /* 0x0000001fff0d7819 */ /* 0x000fe20000011414 */
        /* <DEDUP_REMOVED lines=15> */
.L_x_3514:
[----:B------:R-:W-:Y:S01]  /*1510*/  ISETP.NE.AND P1, PT, R202, -0x1, PT ;  /* 0xffffffffca00780c */ /* 0x000fe20003f25270 */
[----:B------:R-:W-:Y:S01]  /*1520*/  IMAD.IADD R199, R0, 0x1, -R199 ;  /* 0x0000000100c77824 */ /* 0x000fe200078e0ac7 */
[----:B------:R-:W-:Y:S01]  /*1530*/  SHF.R.S32.HI R8, RZ, 0x1f, R81 ;  /* 0x0000001fff087819 */ /* 0x000fe20000011451 */
[----:B------:R-:W-:-:S03]  /*1540*/  IMAD R13, R13, c[0x0][0x1b8], RZ ;  /* 0x00006e000d0d7a24 */ /* 0x000fc600078e02ff */
[----:B------:R-:W-:Y:S01]  /*1550*/  LEA.HI R206, R8, R81, RZ, 0x3 ;  /* 0x0000005108ce7211 */ /* 0x000fe200078f18ff */
[----:B------:R-:W-:-:S03]  /*1560*/  IMAD R30, R20, c[0x0][0x1bc], R13 ;  /* 0x00006f00141e7a24 */ /* 0x000fc600078e020d */
[----:B------:R-:W-:Y:S02]  /*1570*/  LOP3.LUT R0, R206, 0xfffffff8, RZ, 0xc0, !PT ;  /* 0xfffffff8ce007812 */ /* 0x000fe400078ec0ff */
[----:B------:R-:W-:Y:S01]  /*1580*/  SHF.R.S32.HI R206, RZ, 0x3, R206 ;  /* 0x00000003ffce7819 */ /* 0x000fe200000114ce */
[----:B------:R-:W-:Y:S01]  /*1590*/  @P1 IMAD.WIDE.U32 R22, R202, c[0x0][0x190], RZ ;  /* 0x00006400ca161a25 */ /* 0x000fe200078e00ff */
[----:B------:R-:W-:Y:S02]  /*15a0*/  @!P1 SHF.R.S32.HI R9, RZ, 0x1f, R4 ;  /* 0x0000001fff099819 */ /* 0x000fe40000011404 */
[----:B------:R-:W-:Y:S01]  /*15b0*/  IADD3 R10, R206, 0x20, RZ ;  /* 0x00000020ce0a7810 */ /* 0x000fe20007ffe0ff */
[----:B------:R-:W-:Y:S01]  /*15c0*/  @!P1 IMAD.WIDE.U32 R16, R4, c[0x0][0x178], RZ ;  /* 0x00005e0004109a25 */ /* 0x000fe200078e00ff */
[----:B------:R-:W-:Y:S02]  /*15d0*/  IADD3 R12, R206, 0x30, RZ ;  /* 0x00000030ce0c7810 */ /* 0x000fe40007ffe0ff */
[----:B------:R-:W-:Y:S01]  /*15e0*/  SHF.R.S32.HI R207, RZ, 0x1f, R206 ;  /* 0x0000001fffcf7819 */ /* 0x000fe200000114ce */
[----:B------:R-:W-:Y:S01]  /*15f0*/  IMAD.IADD R0, R81, 0x1, -R0 ;  /* 0x0000000151007824 */ /* 0x000fe200078e0a00 */
[----:B------:R-:W-:Y:S01]  /*1600*/  ISETP.GE.AND P3, PT, R12, R199, PT ;  /* 0x000000c70c00720c */ /* 0x000fe20003f66270 */
[----:B------:R-:W-:-:S02]  /*1610*/  @!P1 IMAD R9, R9, c[0x0][0x178], RZ ;  /* 0x00005e0009099a24 */ /* 0x000fc400078e02ff */
[----:B------:R-:W-:Y:S02]  /*1620*/  @P1 IMAD.MOV.U32 R6, RZ, RZ, R22 ;  /* 0x000000ffff061224 */ /* 0x000fe400078e0016 */
[----:B------:R-:W-:Y:S01]  /*1630*/  @!P1 IMAD.MOV.U32 R6, RZ, RZ, R16 ;  /* 0x000000ffff069224 */ /* 0x000fe200078e0010 */
[----:B------:R-:W-:Y:S01]  /*1640*/  IADD3 R16, R206, 0x10, RZ ;  /* 0x00000010ce107810 */ /* 0x000fe20007ffe0ff */
[----:B------:R-:W-:Y:S02]  /*1650*/  IMAD.SHL.U32 R204, R0, 0x8, RZ ;  /* 0x0000000800cc7824 */ /* 0x000fe400078e00ff */
[----:B------:R-:W-:Y:S01]  /*1660*/  @!P1 IMAD R9, R4, c[0x0][0x17c], R9 ;  /* 0x00005f0004099a24 */ /* 0x000fe200078e0209 */
[-C--:B------:R-:W-:Y:S01]  /*1670*/  ISETP.GE.AND P6, PT, R16, R199.reuse, PT ;  /* 0x000000c71000720c */ /* 0x080fe20003fc6270 */
[----:B-----5:R-:W-:Y:S01]  /*1680*/  @P1 IMAD R5, R202, c[0x0][0x194], R23 ;  /* 0x00006500ca051a24 */ /* 0x020fe200078e0217 */
[----:B------:R-:W-:Y:S01]  /*1690*/  SHF.R.S32.HI R4, RZ, 0x1f, R204 ;  /* 0x0000001fff047819 */ /* 0x000fe200000114cc */
[----:B------:R-:W-:Y:S01]  /*16a0*/  @!P1 IMAD.IADD R5, R17, 0x1, R9 ;  /* 0x0000000111059824 */ /* 0x000fe200078e0209 */
[----:B------:R-:W-:Y:S01]  /*16b0*/  IADD3 R22, P4, R204, R6, RZ ;  /* 0x00000006cc167210 */ /* 0x000fe20007f9e0ff */
[----:B------:R-:W-:Y:S01]  /*16c0*/  IMAD.WIDE R32, R33, 0x40, R206 ;  /* 0x0000004021207825 */ /* 0x000fe200078e02ce */
[----:B------:R-:W-:-:S02]  /*16d0*/  ISETP.GE.AND P1, PT, R10, R199, PT ;  /* 0x000000c70a00720c */ /* 0x000fc40003f26270 */
[----:B------:R-:W-:Y:S01]  /*16e0*/  IADD3 R14, P2, R204, R14, RZ ;  /* 0x0000000ecc0e7210 */ /* 0x000fe20007f5e0ff */
[----:B------:R-:W-:Y:S01]  /*16f0*/  IMAD.X R23, R4, 0x1, R5, P4 ;  /* 0x0000000104177824 */ /* 0x000fe200020e0605 */
[----:B------:R-:W-:Y:S01]  /*1700*/  IADD3 R82, P4, R204, R82, RZ ;  /* 0x00000052cc527210 */ /* 0x000fe20007f9e0ff */
[----:B------:R-:W-:Y:S01]  /*1710*/  IMAD.SHL.U32 R203, R206, 0x40, RZ ;  /* 0x00000040cecb7824 */ /* 0x000fe200078e00ff */
[----:B------:R-:W-:Y:S01]  /*1720*/  SHF.R.S32.HI R9, RZ, 0x1f, R18 ;  /* 0x0000001fff097819 */ /* 0x000fe20000011412 */
[----:B------:R-:W-:Y:S01]  /*1730*/  IMAD.X R15, R4, 0x1, R15, P2 ;  /* 0x00000001040f7824 */ /* 0x000fe200010e060f */
[----:B------:R-:W-:Y:S01]  /*1740*/  ISETP.GE.AND P2, PT, R206, R199, PT ;  /* 0x000000c7ce00720c */ /* 0x000fe20003f46270 */
[----:B------:R-:W-:Y:S01]  /*1750*/  IMAD.X R83, R4, 0x1, R3, P4 ;  /* 0x0000000104537824 */ /* 0x000fe200020e0603 */
[----:B------:R-:W-:Y:S01]  /*1760*/  @!P6 IADD3 R28, P4, R32, 0x10, RZ ;  /* 0x00000010201ce810 */ /* 0x000fe20007f9e0ff */
[----:B------:R-:W-:Y:S01]  /*1770*/  IMAD R9, R9, c[0x0][0x1a8], RZ ;  /* 0x00006a0009097a24 */ /* 0x000fe200078e02ff */
[----:B------:R-:W-:Y:S01]  /*1780*/  LOP3.LUT R203, R203, 0x1c0, RZ, 0xc0, !PT ;  /* 0x000001c0cbcb7812 */ /* 0x000fe200078ec0ff */
[----:B------:R-:W-:Y:S01]  /*1790*/  IMAD.WIDE.U32 R20, R20, c[0x0][0x1b8], R14 ;  /* 0x00006e0014147a25 */ /* 0x000fe200078e000e */
[----:B------:R-:W-:-:S02]  /*17a0*/  @!P1 IADD3 R26, P5, R32, 0x20, RZ ;  /* 0x00000020201a9810 */ /* 0x000fc40007fbe0ff */
[----:B------:R-:W-:Y:S01]  /*17b0*/  LOP3.LUT R6, R203, 0x38, R204, 0xf8, !PT ;  /* 0x00000038cb067812 */ /* 0x000fe200078ef8cc */
[----:B------:R-:W-:Y:S01]  /*17c0*/  IMAD R14, R18, c[0x0][0x1ac], R9 ;  /* 0x00006b00120e7a24 */ /* 0x000fe200078e0209 */
[----:B------:R-:W-:Y:S01]  /*17d0*/  SHF.R.U32.HI R203, RZ, 0x3, R203 ;  /* 0x00000003ffcb7819 */ /* 0x000fe200000116cb */
[----:B------:R-:W-:Y:S01]  /*17e0*/  @!P6 IMAD.X R5, RZ, RZ, R33, P4 ;  /* 0x000000ffff05e224 */ /* 0x000fe200020e0621 */
[----:B------:R-:W-:Y:S01]  /*17f0*/  @!P3 IADD3 R24, P4, R32, 0x30, RZ ;  /* 0x000000302018b810 */ /* 0x000fe20007f9e0ff */
[----:B------:R-:W-:Y:S01]  /*1800*/  IMAD.WIDE.U32 R18, R18, c[0x0][0x1a8], R22 ;  /* 0x00006a0012127a25 */ /* 0x000fe200078e0016 */
[----:B------:R-:W-:-:S03]  /*1810*/  LOP3.LUT R203, R6, R203, RZ, 0x3c, !PT ;  /* 0x000000cb06cb7212 */ /* 0x000fc600078e3cff */
[--C-:B------:R-:W-:Y:S02]  /*1820*/  @!P1 IMAD.X R13, RZ, RZ, R33.reuse, P5 ;  /* 0x000000ffff0d9224 */ /* 0x100fe400028e0621 */
[----:B------:R-:W-:Y:S02]  /*1830*/  IMAD.IADD R15, R19, 0x1, R14 ;  /* 0x00000001130f7824 */ /* 0x000fe400078e020e */
[----:B------:R-:W-:Y:S01]  /*1840*/  @!P3 IMAD.X R3, RZ, RZ, R33, P4 ;  /* 0x000000ffff03b224 */ /* 0x000fe200020e0621 */
[----:B------:R-:W-:Y:S01]  /*1850*/  IADD3 R7, P4, R206, R7, RZ ;  /* 0x00000007ce077210 */ /* 0x000fe20007f9e0ff */
[----:B------:R-:W-:Y:S02]  /*1860*/  IMAD.IADD R31, R21, 0x1, R30 ;  /* 0x00000001151f7824 */ /* 0x000fe400078e021e */
[----:B------:R-:W-:Y:S02]  /*1870*/  IMAD.MOV.U32 R30, RZ, RZ, R20 ;  /* 0x000000ffff1e7224 */ /* 0x000fe400078e0014 */
[----:B------:R-:W-:-:S02]  /*1880*/  @!P1 IMAD R13, R13, c[0x0][0x190], RZ ;  /* 0x000064000d0d9a24 */ /* 0x000fc400078e02ff */
[--C-:B------:R-:W-:Y:S02]  /*1890*/  @!P1 IMAD.MOV.U32 R20, RZ, RZ, R18.reuse ;  /* 0x000000ffff149224 */ /* 0x100fe400078e0012 */
[--C-:B------:R-:W-:Y:S02]  /*18a0*/  @!P1 IMAD.MOV.U32 R21, RZ, RZ, R15.reuse ;  /* 0x000000ffff159224 */ /* 0x100fe400078e000f */
[----:B------:R-:W-:Y:S02]  /*18b0*/  @!P6 IMAD R5, R5, c[0x0][0x190], RZ ;  /* 0x000064000505ea24 */ /* 0x000fe400078e02ff */
[----:B------:R-:W-:Y:S02]  /*18c0*/  @!P6 IMAD.MOV.U32 R22, RZ, RZ, R18 ;  /* 0x000000ffff16e224 */ /* 0x000fe400078e0012 */
[----:B------:R-:W-:Y:S02]  /*18d0*/  @!P6 IMAD.MOV.U32 R23, RZ, RZ, R15 ;  /* 0x000000ffff17e224 */ /* 0x000fe400078e000f */
[----:B------:R-:W-:-:S02]  /*18e0*/  @!P1 IMAD R6, R26, c[0x0][0x194], R13 ;  /* 0x000065001a069a24 */ /* 0x000fc400078e020d */
[----:B------:R-:W-:Y:S02]  /*18f0*/  IMAD.X R4, R207, 0x1, R11, P4 ;  /* 0x00000001cf047824 */ /* 0x000fe400020e060b */
[----:B------:R-:W-:Y:S01]  /*1900*/  @!P1 IMAD.WIDE.U32 R26, R26, c[0x0][0x190], R20 ;  /* 0x000064001a1a9a25 */ /* 0x000fe200078e0014 */
[----:B------:R-:W-:-:S03]  /*1910*/  LEA.HI R20, R8, R81, RZ, 0x6 ;  /* 0x0000005108147211 */ /* 0x000fc600078f30ff */
[C---:B------:R-:W-:Y:S02]  /*1920*/  @!P6 IMAD R5, R28.reuse, c[0x0][0x194], R5 ;  /* 0x000065001c05ea24 */ /* 0x040fe400078e0205 */
[----:B------:R-:W-:Y:S02]  /*1930*/  @!P3 IMAD R3, R3, c[0x0][0x190], RZ ;  /* 0x000064000303ba24 */ /* 0x000fe400078e02ff */
[----:B------:R-:W-:Y:S02]  /*1940*/  @!P3 IMAD.MOV.U32 R19, RZ, RZ, R15 ;  /* 0x000000ffff13b224 */ /* 0x000fe400078e000f */
[----:B------:R-:W-:-:S04]  /*1950*/  @!P6 IMAD.WIDE.U32 R28, R28, c[0x0][0x190], R22 ;  /* 0x000064001c1cea25 */ /* 0x000fc800078e0016 */
[----:B------:R-:W-:Y:S02]  /*1960*/  @!P2 IMAD R9, R33, c[0x0][0x190], RZ ;  /* 0x000064002109aa24 */ /* 0x000fe400078e02ff */
[--C-:B------:R-:W-:Y:S02]  /*1970*/  @!P2 IMAD.MOV.U32 R14, RZ, RZ, R18.reuse ;  /* 0x000000ffff0ea224 */ /* 0x100fe400078e0012 */
[----:B------:R-:W-:Y:S02]  /*1980*/  IMAD R4, R4, c[0x0][0x1a0], RZ ;  /* 0x0000680004047a24 */ /* 0x000fe400078e02ff */
[C---:B------:R-:W-:Y:S02]  /*1990*/  @!P3 IMAD R3, R24.reuse, c[0x0][0x194], R3 ;  /* 0x000065001803ba24 */ /* 0x040fe400078e0203 */
[----:B------:R-:W-:Y:S01]  /*19a0*/  @!P3 IMAD.WIDE.U32 R24, R24, c[0x0][0x190], R18 ;  /* 0x000064001818ba25 */ /* 0x000fe200078e0012 */
[----:B------:R-:W-:-:S03]  /*19b0*/  @!P6 LEA R18, P5, R28, c[0x0][0x160], 0x1 ;  /* 0x000058001c12ea11 */ /* 0x000fc600078a08ff */
[----:B------:R-:W-:Y:S02]  /*19c0*/  IMAD.SHL.U32 R20, R20, 0x8, RZ ;  /* 0x0000000814147824 */ /* 0x000fe400078e00ff */
[----:B------:R-:W-:Y:S02]  /*19d0*/  @!P6 IMAD.IADD R5, R29, 0x1, R5 ;  /* 0x000000011d05e824 */ /* 0x000fe400078e0205 */
[C---:B------:R-:W-:Y:S01]  /*19e0*/  @!P2 IMAD R9, R32.reuse, c[0x0][0x194], R9 ;  /* 0x000065002009aa24 */ /* 0x040fe200078e0209 */
[----:B------:R-:W-:Y:S01]  /*19f0*/  LOP3.LUT R203, R203, 0xfffffe00, R20, 0xf8, !PT ;  /* 0xfffffe00cbcb7812 */ /* 0x000fe200078ef814 */
[----:B------:R-:W-:Y:S01]  /*1a00*/  @!P2 IMAD.WIDE.U32 R14, R32, c[0x0][0x190], R14 ;  /* 0x00006400200eaa25 */ /* 0x000fe200078e000e */
[----:B------:R-:W-:Y:S02]  /*1a10*/  @!P6 LEA.HI.X R19, R28, c[0x0][0x164], R5, 0x1, P5 ;  /* 0x000059001c13ea11 */ /* 0x000fe400028f0c05 */
[----:B------:R-:W-:Y:S01]  /*1a20*/  @!P3 LEA R20, P5, R24, c[0x0][0x160], 0x1 ;  /* 0x000058001814ba11 */ /* 0x000fe200078a08ff */
[C---:B------:R-:W-:Y:S01]  /*1a30*/  IMAD R4, R7.reuse, c[0x0][0x1a4], R4 ;  /* 0x0000690007047a24 */ /* 0x040fe200078e0204 */
[----:B------:R-:W-:Y:S01]  /*1a40*/  @!P2 LEA R22, P4, R14, c[0x0][0x160], 0x1 ;  /* 0x000058000e16aa11 */ /* 0x000fe200078808ff */
[----:B------:R-:W-:-:S04]  /*1a50*/  IMAD.WIDE.U32 R30, R7, c[0x0][0x1a0], R30 ;  /* 0x00006800071e7a25 */ /* 0x000fc800078e001e */
[----:B------:R-:W-:Y:S02]  /*1a60*/  @!P2 IMAD.IADD R9, R15, 0x1, R9 ;  /* 0x000000010f09a824 */ /* 0x000fe400078e0209 */
[----:B------:R-:W-:Y:S02]  /*1a70*/  @!P3 IMAD.IADD R3, R25, 0x1, R3 ;  /* 0x000000011903b824 */ /* 0x000fe400078e0203 */
[----:B------:R-:W-:Y:S01]  /*1a80*/  IMAD.IADD R201, R31, 0x1, R4 ;  /* 0x000000011fc97824 */ /* 0x000fe200078e0204 */
[----:B------:R-:W-:Y:S01]  /*1a90*/  @!P2 LEA.HI.X R23, R14, c[0x0][0x164], R9, 0x1, P4 ;  /* 0x000059000e17aa11 */ /* 0x000fe200020f0c09 */
[----:B------:R-:W-:Y:S01]  /*1aa0*/  IMAD.SHL.U32 R4, R2, 0x40, RZ ;  /* 0x0000004002047824 */ /* 0x000fe200078e00ff */
[----:B------:R-:W-:Y:S01]  /*1ab0*/  @!P3 LEA.HI.X R21, R24, c[0x0][0x164], R3, 0x1, P5 ;  /* 0x000059001815ba11 */ /* 0x000fe200028f0c03 */
[----:B------:R-:W-:Y:S01]  /*1ac0*/  IMAD.SHL.U32 R203, R203, 0x2, RZ ;  /* 0x00000002cbcb7824 */ /* 0x000fe200078e00ff */
[----:B------:R-:W-:Y:S01]  /*1ad0*/  @!P1 LEA R14, P4, R26, c[0x0][0x160], 0x1 ;  /* 0x000058001a0e9a11 */ /* 0x000fe200078808ff */
[----:B------:R-:W-:Y:S01]  /*1ae0*/  @!P1 IMAD.IADD R6, R27, 0x1, R6 ;  /* 0x000000011b069824 */ /* 0x000fe200078e0206 */
[----:B------:R-:W-:Y:S01]  /*1af0*/  IADD3 R3, R4, -0x40, RZ ;  /* 0xffffffc004037810 */ /* 0x000fe20007ffe0ff */
[----:B------:R-:W-:Y:S01]  /*1b00*/  IMAD R85, R207, c[0x0][0x198], RZ ;  /* 0x00006600cf557a24 */ /* 0x000fe200078e02ff */
[----:B------:R-:W-:Y:S01]  /*1b10*/  @!PT LDS RZ, [RZ] ;  /* 0x00000000fffff984 */ /* 0x000fe20000000800 */
[----:B------:R-:W-:Y:S01]  /*1b20*/  @!PT LDS RZ, [RZ] ;  /* 0x00000000fffff984 */ /* 0x000fe20000000800 */
[----:B------:R-:W-:Y:S01]  /*1b30*/  @!PT LDS RZ, [RZ] ;  /* 0x00000000fffff984 */ /* 0x000fe20000000800 */
[----:B------:R1:W-:Y:S01]  /*1b40*/  @!P2 LDGSTS.E.BYPASS.LTC128B.128 [R203], [R22.64] ;  /* 0x0000000016cbafae */ /* 0x0003e2000b901d4c */
[----:B------:R-:W-:Y:S01]  /*1b50*/  IMAD.WIDE.U32 R82, R206, c[0x0][0x198], R82 ;  /* 0x00006600ce527a25 */ /* 0x000fe200078e0052 */
[----:B------:R-:W-:-:S02]  /*1b60*/  @!P1 LEA.HI.X R15, R26, c[0x0][0x164], R6, 0x1, P4 ;  /* 0x000059001a0f9a11 */ /* 0x000fc400020f0c06 */
[----:B------:R1:W-:Y:S01]  /*1b70*/  @!P2 LDGSTS.E.BYPASS.LTC128B.128 [R203+0x2000], [R22.64+0x80] ;  /* 0x0200008016cbafae */ /* 0x0003e2000b901d4c */
[----:B------:R-:W-:Y:S01]  /*1b80*/  IMAD.IADD R11, R88, 0x1, -R3 ;  /* 0x00000001580b7824 */ /* 0x000fe200078e0a03 */
[----:B------:R-:W-:Y:S01]  /*1b90*/  LEA R200, P4, R30, c[0x0][0x170], 0x1 ;  /* 0x00005c001ec87a11 */ /* 0x000fe200078808ff */
[----:B------:R-:W-:Y:S01]  /*1ba0*/  IMAD R85, R206, c[0x0][0x19c], R85 ;  /* 0x00006700ce557a24 */ /* 0x000fe200078e0255 */
[----:B------:R1:W-:Y:S01]  /*1bb0*/  @!P2 LDGSTS.E.BYPASS.LTC128B.128 [R203+0x4000], [R22.64+0x100] ;  /* 0x0400010016cbafae */ /* 0x0003e2000b901d4c */
[----:B------:R-:W-:Y:S01]  /*1bc0*/  IMAD.MOV.U32 R6, RZ, RZ, c[0x0][0x198] ;  /* 0x00006600ff067624 */ /* 0x000fe200078e00ff */
[----:B------:R-:W-:Y:S01]  /*1bd0*/  LEA.HI.X R201, R30, c[0x0][0x174], R201, 0x1, P4 ;  /* 0x00005d001ec97a11 */ /* 0x000fe200020f0cc9 */
[----:B------:R-:W-:Y:S01]  /*1be0*/  IMAD.MOV.U32 R7, RZ, RZ, c[0x0][0x19c] ;  /* 0x00006700ff077624 */ /* 0x000fe200078e00ff */
[----:B------:R2:W-:Y:S01]  /*1bf0*/  @!P6 LDGSTS.E.BYPASS.LTC128B.128 [R203+0x800], [R18.64] ;  /* 0x0080000012cbefae */ /* 0x0005e2000b901d4c */
[-C--:B------:R-:W-:Y:S01]  /*1c00*/  ISETP.GE.AND P4, PT, R10, R11.reuse, PT ;  /* 0x0000000b0a00720c */ /* 0x080fe20003f86270 */
[----:B------:R-:W-:Y:S01]  /*1c10*/  IMAD.IADD R85, R83, 0x1, R85 ;  /* 0x0000000153557824 */ /* 0x000fe200078e0255 */
[----:B------:R-:W-:Y:S01]  /*1c20*/  ISETP.GE.AND P2, PT, R206, R11, PT ;  /* 0x0000000bce00720c */ /* 0x000fe20003f46270 */
[----:B------:R2:W-:Y:S01]  /*1c30*/  @!P6 LDGSTS.E.BYPASS.LTC128B.128 [R203+0x2800], [R18.64+0x80] ;  /* 0x0280008012cbefae */ /* 0x0005e2000b901d4c */
[----:B------:R-:W-:-:S02]  /*1c40*/  IMAD.SHL.U32 R5, R7, 0x20, RZ ;  /* 0x0000002007057824 */ /* 0x000fc400078e00ff */
[----:B------:R-:W-:Y:S01]  /*1c50*/  IMAD.SHL.U32 R13, R0, 0x40, RZ ;  /* 0x00000040000d7824 */ /* 0x000fe200078e00ff */
[----:B------:R2:W-:Y:S01]  /*1c60*/  @!P6 LDGSTS.E.BYPASS.LTC128B.128 [R203+0x4800], [R18.64+0x100] ;  /* 0x0480010012cbefae */ /* 0x0005e2000b901d4c */
[----:B------:R-:W-:-:S03]  /*1c70*/  ISETP.GE.AND P6, PT, R16, R11, PT ;  /* 0x0000000b1000720c */ /* 0x000fc60003fc6270 */
[----:B------:R3:W-:Y:S01]  /*1c80*/  @!P1 LDGSTS.E.BYPASS.LTC128B.128 [R203+0x1000], [R14.64] ;  /* 0x010000000ecb9fae */ /* 0x0007e2000b901d4c */
[----:B------:R-:W-:-:S03]  /*1c90*/  LOP3.LUT R13, R13, 0x1c0, RZ, 0xc0, !PT ;  /* 0x000001c00d0d7812 */ /* 0x000fc600078ec0ff */
[----:B------:R3:W-:Y:S01]  /*1ca0*/  @!P1 LDGSTS.E.BYPASS.LTC128B.128 [R203+0x3000], [R14.64+0x80] ;  /* 0x030000800ecb9fae */ /* 0x0007e2000b901d4c */
[----:B------:R-:W-:-:S03]  /*1cb0*/  @!P2 LEA R26, P5, R82, c[0x0][0x168], 0x1 ;  /* 0x00005a00521aaa11 */ /* 0x000fc600078a08ff */
[----:B------:R3:W-:Y:S01]  /*1cc0*/  @!P1 LDGSTS.E.BYPASS.LTC128B.128 [R203+0x5000], [R14.64+0x100] ;  /* 0x050001000ecb9fae */ /* 0x0007e2000b901d4c */
[----:B------:R-:W-:Y:S01]  /*1cd0*/  @!P2 LEA.HI.X R27, R82, c[0x0][0x16c], R85, 0x1, P5 ;  /* 0x00005b00521baa11 */ /* 0x000fe200028f0c55 */
[----:B-1----:R-:W-:Y:S02]  /*1ce0*/  IMAD.WIDE.U32 R22, R6, 0x20, RZ ;  /* 0x0000002006167825 */ /* 0x002fe400078e00ff */
[----:B------:R1:W-:Y:S04]  /*1cf0*/  @!P3 LDGSTS.E.BYPASS.LTC128B.128 [R203+0x1800], [R20.64] ;  /* 0x0180000014cbbfae */ /* 0x0003e8000b901d4c */
[----:B------:R1:W-:Y:S04]  /*1d00*/  @!P3 LDGSTS.E.BYPASS.LTC128B.128 [R203+0x3800], [R20.64+0x80] ;  /* 0x0380008014cbbfae */ /* 0x0003e8000b901d4c */
[----:B------:R1:W-:Y:S01]  /*1d10*/  @!P3 LDGSTS.E.BYPASS.LTC128B.128 [R203+0x5800], [R20.64+0x100] ;  /* 0x0580010014cbbfae */ /* 0x0003e2000b901d4c */
[----:B------:R-:W-:-:S02]  /*1d20*/  ISETP.GE.AND P3, PT, R12, R11, PT ;  /* 0x0000000b0c00720c */ /* 0x000fc40003f66270 */
[C---:B--2---:R-:W-:Y:S01]  /*1d30*/  @!P6 LEA R18, P1, R6.reuse, R82, 0x4 ;  /* 0x000000520612e211 */ /* 0x044fe200078220ff */
[----:B------:R2:W-:Y:S03]  /*1d40*/  @!P2 LDGSTS.E.BYPASS.LTC128B.128 [R203+0x6000], [R26.64] ;  /* 0x060000001acbafae */ /* 0x0005e6000b901d4c */
[----:B------:R-:W-:Y:S01]  /*1d50*/  @!P6 LEA.HI.X R9, R6, R85, R7, 0x4, P1 ;  /* 0x000000550609e211 */ /* 0x000fe200008f2407 */
[----:B------:R2:W-:Y:S01]  /*1d60*/  @!P2 LDGSTS.E.BYPASS.LTC128B.128 [R203+0x8000], [R26.64+0x80] ;  /* 0x080000801acbafae */ /* 0x0005e2000b901d4c */
[----:B------:R-:W-:-:S03]  /*1d70*/  @!P6 LEA R24, P5, R18, c[0x0][0x168], 0x1 ;  /* 0x00005a001218ea11 */ /* 0x000fc600078a08ff */
[----:B------:R2:W-:Y:S01]  /*1d80*/  @!P2 LDGSTS.E.BYPASS.LTC128B.128 [R203+0xa000], [R26.64+0x100] ;  /* 0x0a0001001acbafae */ /* 0x0005e2000b901d4c */
[----:B------:R-:W-:Y:S02]  /*1d90*/  @!P6 LEA.HI.X R25, R18, c[0x0][0x16c], R9, 0x1, P5 ;  /* 0x00005b001219ea11 */ /* 0x000fe400028f0c09 */
[----:B---3--:R-:W-:Y:S02]  /*1da0*/  @!P4 IADD3 R14, P1, R82, R22, RZ ;  /* 0x00000016520ec210 */ /* 0x008fe40007f3e0ff */
[----:B------:R-:W-:Y:S01]  /*1db0*/  LEA.HI R9, R8, R81, RZ, 0x4 ;  /* 0x0000005108097211 */ /* 0x000fe200078f20ff */
[----:B------:R3:W-:Y:S01]  /*1dc0*/  @!P6 LDGSTS.E.BYPASS.LTC128B.128 [R203+0x6800], [R24.64] ;  /* 0x0680000018cbefae */ /* 0x0007e2000b901d4c */
[----:B------:R-:W-:Y:S02]  /*1dd0*/  @!P4 IADD3.X R5, R85, R23, R5, P1, !PT ;  /* 0x000000175505c210 */ /* 0x000fe40000ffe405 */
[----:B------:R-:W-:Y:S01]  /*1de0*/  ISETP.GE.AND P1, PT, R12, R11, PT ;  /* 0x0000000b0c00720c */ /* 0x000fe20003f26270 */
[----:B------:R3:W-:Y:S01]  /*1df0*/  @!P6 LDGSTS.E.BYPASS.LTC128B.128 [R203+0x8800], [R24.64+0x80] ;  /* 0x0880008018cbefae */ /* 0x0007e2000b901d4c */
[----:B------:R-:W-:-:S02]  /*1e00*/  @!P4 LEA R22, P2, R14, c[0x0][0x168], 0x1 ;  /* 0x00005a000e16ca11 */ /* 0x000fc400078408ff */
[----:B------:R-:W-:Y:S01]  /*1e10*/  ISETP.GE.AND P5, PT, R16, R11, PT ;  /* 0x0000000b1000720c */ /* 0x000fe20003fa6270 */
[----:B------:R3:W-:Y:S01]  /*1e20*/  @!P6 LDGSTS.E.BYPASS.LTC128B.128 [R203+0xa800], [R24.64+0x100] ;  /* 0x0a80010018cbefae */ /* 0x0007e2000b901d4c */
[----:B------:R-:W-:Y:S01]  /*1e30*/  @!P4 LEA.HI.X R23, R14, c[0x0][0x16c], R5, 0x1, P2 ;  /* 0x00005b000e17ca11 */ /* 0x000fe200010f0c05 */
[----:B------:R-:W-:Y:S01]  /*1e40*/  IMAD.SHL.U32 R14, R206, 0x8, RZ ;  /* 0x00000008ce0e7824 */ /* 0x000fe200078e00ff */
[----:B------:R-:W-:Y:S02]  /*1e50*/  LOP3.LUT R16, R9, 0xfffffff0, RZ, 0xc0, !PT ;  /* 0xfffffff009107812 */ /* 0x000fe400078ec0ff */
[----:B------:R-:W-:Y:S01]  /*1e60*/  SHF.R.S32.HI R18, RZ, 0x4, R9 ;  /* 0x00000004ff127819 */ /* 0x000fe20000011409 */
[----:B------:R4:W-:Y:S01]  /*1e70*/  @!P4 LDGSTS.E.BYPASS.LTC128B.128 [R203+0x7000], [R22.64] ;  /* 0x0700000016cbcfae */ /* 0x0009e2000b901d4c */
[----:B------:R-:W-:Y:S01]  /*1e80*/  LOP3.LUT R14, R13, 0x8, R14, 0xf8, !PT ;  /* 0x000000080d0e7812 */ /* 0x000fe200078ef80e */
[----:B------:R-:W-:Y:S01]  /*1e90*/  @!P1 IMAD.MOV.U32 R84, RZ, RZ, R82 ;  /* 0x000000ffff549224 */ /* 0x000fe200078e0052 */
[----:B------:R-:W-:Y:S01]  /*1ea0*/  LEA.HI R5, R9, R18, RZ, 0x1 ;  /* 0x0000001209057211 */ /* 0x000fe200078f08ff */
[----:B------:R-:W-:Y:S01]  /*1eb0*/  @!P1 IMAD R12, R7, 0x30, RZ ;  /* 0x00000030070c9824 */ /* 0x000fe200078e02ff */
[----:B------:R4:W-:Y:S01]  /*1ec0*/  @!P4 LDGSTS.E.BYPASS.LTC128B.128 [R203+0x9000], [R22.64+0x80] ;  /* 0x0900008016cbcfae */ /* 0x0009e2000b901d4c */
[----:B-1----:R-:W-:Y:S01]  /*1ed0*/  @!P1 IMAD.WIDE.U32 R20, R6, 0x30, R84 ;  /* 0x0000003006149825 */ /* 0x002fe200078e0054 */
[----:B------:R-:W-:-:S02]  /*1ee0*/  LOP3.LUT R5, R5, 0xfffffffe, RZ, 0xc0, !PT ;  /* 0xfffffffe05057812 */ /* 0x000fc400078ec0ff */
[----:B------:R4:W-:Y:S01]  /*1ef0*/  @!P4 LDGSTS.E.BYPASS.LTC128B.128 [R203+0xb000], [R22.64+0x100] ;  /* 0x0b00010016cbcfae */ /* 0x0009e2000b901d4c */
[----:B------:R-:W-:Y:S01]  /*1f00*/  @!P1 IMAD.IADD R12, R21, 0x1, R12 ;  /* 0x00000001150c9824 */ /* 0x000fe200078e020c */
[----:B--2---:R-:W-:Y:S01]  /*1f10*/  @!P1 LEA R26, P2, R20, c[0x0][0x168], 0x1 ;  /* 0x00005a00141a9a11 */ /* 0x004fe200078408ff */
[----:B------:R-:W-:Y:S01]  /*1f20*/  IMAD.IADD R16, R81, 0x1, -R16 ;  /* 0x0000000151107824 */ /* 0x000fe200078e0a10 */
[----:B------:R-:W-:Y:S01]  /*1f30*/  SHF.R.U32.HI R13, RZ, 0x3, R13 ;  /* 0x00000003ff0d7819 */ /* 0x000fe2000001160d */
[----:B------:R-:W-:Y:S01]  /*1f40*/  IMAD.IADD R5, R18, 0x1, -R5 ;  /* 0x0000000112057824 */ /* 0x000fe200078e0a05 */
[----:B------:R-:W-:Y:S01]  /*1f50*/  @!P1 LEA.HI.X R27, R20, c[0x0][0x16c], R12, 0x1, P2 ;  /* 0x00005b00141b9a11 */ /* 0x000fe200010f0c0c */
[----:B------:R-:W-:Y:S01]  /*1f60*/  @!P3 IMAD.MOV.U32 R20, RZ, RZ, c[0x0][0x1a0] ;  /* 0x00006800ff14b624 */ /* 0x000fe200078e00ff */
[----:B------:R-:W-:Y:S02]  /*1f70*/  SHF.R.S32.HI R9, RZ, 0x1f, R16 ;  /* 0x0000001fff097819 */ /* 0x000fe40000011410 */
[----:B------:R-:W-:Y:S01]  /*1f80*/  LOP3.LUT R14, R14, R13, RZ, 0x3c, !PT ;  /* 0x0000000d0e0e7212 */ /* 0x000fe200078e3cff */
[----:B------:R3:W-:Y:S01]  /*1f90*/  @!P1 LDGSTS.E.BYPASS.LTC128B.128 [R203+0x7800], [R26.64] ;  /* 0x078000001acb9fae */ /* 0x0007e2000b901d4c */
[----:B------:R-:W-:Y:S01]  /*1fa0*/  LEA.HI R9, R9, R16, RZ, 0x3 ;  /* 0x0000001009097211 */ /* 0x000fe200078f18ff */
[----:B------:R-:W-:Y:S01]  /*1fb0*/  @!P3 IMAD.WIDE.U32 R20, R20, 0x60, R200 ;  /* 0x000000601414b825 */ /* 0x000fe200078e00c8 */
[-C--:B------:R-:W-:Y:S01]  /*1fc0*/  ISETP.GE.AND P4, PT, R10, R11.reuse, PT ;  /* 0x0000000b0a00720c */ /* 0x080fe20003f86270 */
[----:B------:R3:W-:Y:S01]  /*1fd0*/  @!P1 LDGSTS.E.BYPASS.LTC128B.128 [R203+0x9800], [R26.64+0x80] ;  /* 0x098000801acb9fae */ /* 0x0007e2000b901d4c */
[----:B------:R-:W-:Y:S01]  /*1fe0*/  LOP3.LUT R7, R9, 0xfffffff8, RZ, 0xc0, !PT ;  /* 0xfffffff809077812 */ /* 0x000fe200078ec0ff */
[C---:B------:R-:W-:Y:S01]  /*1ff0*/  IMAD R197, R5.reuse, 0x200, R14 ;  /* 0x0000020005c57824 */ /* 0x040fe200078e020e */
[----:B------:R-:W-:Y:S01]  /*2000*/  ISETP.GE.AND P6, PT, R206, R11, PT ;  /* 0x0000000bce00720c */ /* 0x000fe20003fc6270 */
[----:B------:R3:W-:Y:S01]  /*2010*/  @!P1 LDGSTS.E.BYPASS.LTC128B.128 [R203+0xb800], [R26.64+0x100] ;  /* 0x0b8001001acb9fae */ /* 0x0007e2000b901d4c */
[----:B------:R-:W-:Y:S01]  /*2020*/  IMAD.SHL.U32 R5, R5, 0x8, RZ ;  /* 0x0000000805057824 */ /* 0x000fe200078e00ff */
[----:B------:R-:W-:Y:S01]  /*2030*/  LEA.HI R8, R8, R81, RZ, 0x5 ;  /* 0x0000005108087211 */ /* 0x000fe200078f28ff */
[----:B------:R-:W-:Y:S01]  /*2040*/  IMAD.IADD R7, R16, 0x1, -R7 ;  /* 0x0000000110077824 */ /* 0x000fe200078e0a07 */
[----:B------:R-:W0:Y:S01]  /*2050*/  LDGDEPBAR ;  /* 0x00000000000079af */ /* 0x000e220000000000 */
[----:B------:R-:W-:Y:S01]  /*2060*/  IMAD.SHL.U32 R87, R9, 0x40, RZ ;  /* 0x0000004009577824 */ /* 0x000fe200078e00ff */
[----:B------:R-:W-:Y:S01]  /*2070*/  SHF.R.S32.HI R8, RZ, 0x5, R8 ;  /* 0x00000005ff087819 */ /* 0x000fe20000011408 */
[----:B------:R-:W-:-:S02]  /*2080*/  IMAD.SHL.U32 R12, R7, 0x40, RZ ;  /* 0x00000040070c7824 */ /* 0x000fc400078e00ff */
[----:B------:R-:W-:Y:S01]  /*2090*/  @!P4 IMAD.MOV.U32 R10, RZ, RZ, c[0x0][0x1a4] ;  /* 0x00006900ff0ac624 */ /* 0x000fe200078e00ff */
[----:B------:R-:W-:Y:S01]  /*20a0*/  LOP3.LUT R87, R87, 0xfffffe00, RZ, 0xc0, !PT ;  /* 0xfffffe0057577812 */ /* 0x000fe200078ec0ff */
[----:B------:R-:W-:Y:S01]  /*20b0*/  IMAD.SHL.U32 R197, R197, 0x2, RZ ;  /* 0x00000002c5c57824 */ /* 0x000fe200078e00ff */
[----:B------:R-:W-:Y:S01]  /*20c0*/  LOP3.LUT R12, R12, 0x1c0, RZ, 0xc0, !PT ;  /* 0x000001c00c0c7812 */ /* 0x000fe200078ec0ff */
[----:B------:R-:W-:Y:S02]  /*20d0*/  IMAD.SHL.U32 R81, R81, 0x2, RZ ;  /* 0x0000000251517824 */ /* 0x000fe400078e00ff */
[----:B------:R-:W-:Y:S01]  /*20e0*/  IMAD R9, R8, 0x400, R87 ;  /* 0x0000040008097824 */ /* 0x000fe200078e0257 */
[----:B------:R-:W-:Y:S01]  /*20f0*/  LOP3.LUT R86, R12, 0x8, R5, 0xf8, !PT ;  /* 0x000000080c567812 */ /* 0x000fe200078ef805 */
[----:B------:R-:W-:Y:S01]  /*2100*/  IMAD.MOV.U32 R5, RZ, RZ, 0x20 ;  /* 0x00000020ff057424 */ /* 0x000fe200078e00ff */
[----:B------:R-:W-:Y:S01]  /*2110*/  SHF.R.U32.HI R11, RZ, 0x3, R12 ;  /* 0x00000003ff0b7819 */ /* 0x000fe2000001160c */
[----:B------:R-:W-:Y:S01]  /*2120*/  @!P3 IMAD.MOV.U32 R12, RZ, RZ, c[0x0][0x1a4] ;  /* 0x00006900ff0cb624 */ /* 0x000fe200078e00ff */
[----:B------:R-:W-:Y:S01]  /*2130*/  IADD3 R195, R197, 0x6020, RZ ;  /* 0x00006020c5c37810 */ /* 0x000fe20007ffe0ff */
[----:B------:R-:W-:Y:S01]  /*2140*/  IMAD.WIDE.U32 R16, R5, c[0x0][0x1a0], RZ ;  /* 0x0000680005107a25 */ /* 0x000fe200078e00ff */
[----:B------:R-:W-:-:S02]  /*2150*/  LOP3.LUT R86, R86, R11, RZ, 0x3c, !PT ;  /* 0x0000000b56567212 */ /* 0x000fc400078e3cff */
[----:B------:R-:W-:Y:S01]  /*2160*/  LOP3.LUT R81, R81, 0x6, RZ, 0xc0, !PT ;  /* 0x0000000651517812 */ /* 0x000fe200078ec0ff */
[----:B------:R-:W-:Y:S01]  /*2170*/  @!P4 IMAD.MOV.U32 R11, RZ, RZ, c[0x0][0x1a0] ;  /* 0x00006800ff0bc624 */ /* 0x000fe200078e00ff */
[----:B------:R-:W-:Y:S01]  /*2180*/  @!P5 IADD3 R18, P2, R200, R16, RZ ;  /* 0x00000010c812d210 */ /* 0x000fe20007f5e0ff */
[----:B------:R-:W-:Y:S01]  /*2190*/  IMAD R14, R5, c[0x0][0x1a4], RZ ;  /* 0x00006900050e7a24 */ /* 0x000fe200078e02ff */
[----:B------:R-:W-:-:S04]  /*21a0*/  DEPBAR.LE SB0, 0x0 ;  /* 0x000080000000791a */ /* 0x000fc80000000000 */
[----:B------:R-:W-:Y:S01]  /*21b0*/  BAR.SYNC.DEFER_BLOCKING 0x0 ;  /* 0x0000000000007b1d */ /* 0x000fe20000010000 */
[----:B------:R-:W-:Y:S01]  /*21c0*/  @!P4 LEA R16, P1, R11, R200, 0x6 ;  /* 0x000000c80b10c211 */ /* 0x000fe200078230ff */
[----:B------:R-:W-:Y:S01]  /*21d0*/  @!P3 IMAD R12, R12, 0x60, RZ ;  /* 0x000000600c0cb824 */ /* 0x000fe200078e02ff */
[----:B------:R-:W-:Y:S01]  /*21e0*/  @!P5 IADD3.X R19, R201, R17, R14, P2, !PT ;  /* 0x00000011c913d210 */ /* 0x000fe200017fe40e */
[----:B------:R-:W-:Y:S01]  /*21f0*/  IMAD.IADD R198, R86, 0x1, R9 ;  /* 0x0000000156c67824 */ /* 0x000fe200078e0209 */
[----:B------:R-:W-:Y:S01]  /*2200*/  @!P4 LEA.HI.X R17, R11, R201, R10, 0x6, P1 ;  /* 0x000000c90b11c211 */ /* 0x000fe200008f340a */
[----:B------:R-:W-:Y:S02]  /*2210*/  @!P3 IMAD.IADD R13, R21, 0x1, R12 ;  /* 0x00000001150db824 */ /* 0x000fe400078e020c */
[----:B------:R-:W-:Y:S02]  /*2220*/  @!P3 IMAD.MOV.U32 R12, RZ, RZ, R20 ;  /* 0x000000ffff0cb224 */ /* 0x000fe400078e0014 */
[----:B------:R-:W-:-:S04]  /*2230*/  IMAD.SHL.U32 R198, R198, 0x2, RZ ;  /* 0x00000002c6c67824 */ /* 0x000fc800078e00ff */
[----:B------:R-:W-:Y:S01]  /*2240*/  R2P PR, R7, 0x6 ;  /* 0x0000000607007804 */ /* 0x000fe20000000000 */
[----:B------:R-:W-:-:S04]  /*2250*/  IMAD.MOV.U32 R7, RZ, RZ, 0x10 ;  /* 0x00000010ff077424 */ /* 0x000fc800078e00ff */
[----:B------:R-:W-:Y:S02]  /*2260*/  SEL R5, R5, 0xffffffe0, !P2 ;  /* 0xffffffe005057807 */ /* 0x000fe40005000000 */
[----:B------:R-:W-:Y:S02]  /*2270*/  SEL R7, R7, 0xfffffff0, !P1 ;  /* 0xfffffff007077807 */ /* 0x000fe40004800000 */
[----:B------:R-:W-:Y:S01]  /*2280*/  R2P PR, R0, 0x6 ;  /* 0x0000000600007804 */ /* 0x000fe20000000000 */
[----:B------:R-:W-:Y:S01]  /*2290*/  @P6 STS.128 [R203+0xc000], RZ ;  /* 0x00c000ffcb006388 */ /* 0x000fe20000000c00 */
[----:B------:R-:W-:Y:S01]  /*22a0*/  IADD3 R0, R197, 0x6000, RZ ;  /* 0x00006000c5007810 */ /* 0x000fe20007ffe0ff */
[--C-:B------:R-:W-:Y:S02]  /*22b0*/  IMAD R196, R7, 0x2, R198.reuse ;  /* 0x0000000207c47824 */ /* 0x100fe400078e02c6 */
[----:B------:R-:W-:Y:S01]  /*22c0*/  @P6 STS.128 [R203+0xe000], RZ ;  /* 0x00e000ffcb006388 */ /* 0x000fe20000000c00 */
[----:B------:R-:W-:-:S02]  /*22d0*/  IMAD R194, R5, 0x2, R198 ;  /* 0x0000000205c27824 */ /* 0x000fc400078e02c6 */
[----:B------:R-:W-:Y:S01]  /*22e0*/  IMAD R193, R5, 0x2, R196 ;  /* 0x0000000205c17824 */ /* 0x000fe200078e02c4 */
[----:B------:R-:W-:Y:S04]  /*22f0*/  @P6 STS.128 [R203+0x10000], RZ ;  /* 0x010000ffcb006388 */ /* 0x000fe80000000c00 */
[----:B------:R-:W-:Y:S01]  /*2300*/  @!PT LDS RZ, [RZ] ;  /* 0x00000000fffff984 */ /* 0x000fe20000000800 */
[----:B------:R-:W-:Y:S01]  /*2310*/  @!PT LDS RZ, [RZ] ;  /* 0x00000000fffff984 */ /* 0x000fe20000000800 */
[----:B------:R-:W-:Y:S01]  /*2320*/  @!PT LDS RZ, [RZ] ;  /* 0x00000000fffff984 */ /* 0x000fe20000000800 */
[----:B------:R1:W-:Y:S01]  /*2330*/  @!P6 LDGSTS.E.BYPASS.LTC128B.128 [R203+0xc000], [R200.64] ;  /* 0x0c000000c8cbefae */ /* 0x0003e2000b901d4c */
[----:B------:R-:W-:Y:S01]  /*2340*/  @P1 IADD3 R195, R0, -0x20, RZ ;  /* 0xffffffe000c31810 */ /* 0x000fe20007ffe0ff */
[----:B------:R-:W-:Y:S02]  /*2350*/  IMAD.MOV.U32 R0, RZ, RZ, 0x40 ;  /* 0x00000040ff007424 */ /* 0x000fe400078e00ff */
[----:B------:R1:W-:Y:S01]  /*2360*/  @!P6 LDGSTS.E.BYPASS.LTC128B.128 [R203+0xe000], [R200.64+0x80] ;  /* 0x0e000080c8cbefae */ /* 0x0003e2000b901d4c */
[----:B------:R-:W-:-:S02]  /*2370*/  IADD3 R187, R195, 0x800, RZ ;  /* 0x00000800c3bb7810 */ /* 0x000fc40007ffe0ff */
[----:B------:R-:W-:Y:S01]  /*2380*/  SEL R0, R0, 0xffffffc0, !P2 ;  /* 0xffffffc000007807 */ /* 0x000fe20005000000 */
[----:B------:R1:W-:Y:S01]  /*2390*/  @!P6 LDGSTS.E.BYPASS.LTC128B.128 [R203+0x10000], [R200.64+0x100] ;  /* 0x10000100c8cbefae */ /* 0x0003e2000b901d4c */
[C---:B------:R-:W-:Y:S02]  /*23a0*/  IADD3 R186, R195.reuse, 0x1000, RZ ;  /* 0x00001000c3ba7810 */ /* 0x040fe40007ffe0ff */
[----:B------:R-:W-:Y:S01]  /*23b0*/  IADD3 R185, R195, 0x1800, RZ ;  /* 0x00001800c3b97810 */ /* 0x000fe20007ffe0ff */
[----:B------:R-:W-:Y:S01]  /*23c0*/  @P5 STS.128 [R203+0xc800], RZ ;  /* 0x00c800ffcb005388 */ /* 0x000fe20000000c00 */
[----:B------:R-:W-:Y:S01]  /*23d0*/  IMAD.IADD R191, R197, 0x1, R0 ;  /* 0x00000001c5bf7824 */ /* 0x000fe200078e0200 */
[C---:B------:R-:W-:Y:S01]  /*23e0*/  IADD3 R183, R195.reuse, 0x2000, RZ ;  /* 0x00002000c3b77810 */ /* 0x040fe20007ffe0ff */
[----:B------:R-:W-:Y:S01]  /*23f0*/  IMAD.IADD R184, R0, 0x1, R195 ;  /* 0x0000000100b87824 */ /* 0x000fe200078e02c3 */
[----:B------:R-:W-:Y:S01]  /*2400*/  @P5 STS.128 [R203+0xe800], RZ ;  /* 0x00e800ffcb005388 */ /* 0x000fe20000000c00 */
[----:B------:R-:W-:Y:S01]  /*2410*/  IMAD R0, R2, 0x40, R81 ;  /* 0x0000004002007824 */ /* 0x000fe200078e0251 */
[----:B------:R-:W-:-:S02]  /*2420*/  IADD3 R182, R195, 0x2800, RZ ;  /* 0x00002800c3b67810 */ /* 0x000fc40007ffe0ff */
[----:B------:R-:W-:Y:S01]  /*2430*/  @P5 STS.128 [R203+0x10800], RZ ;  /* 0x010800ffcb005388 */ /* 0x000fe20000000c00 */
[C---:B------:R-:W-:Y:S02]  /*2440*/  IADD3 R181, R195.reuse, 0x3000, RZ ;  /* 0x00003000c3b57810 */ /* 0x040fe40007ffe0ff */
[C---:B------:R-:W-:Y:S01]  /*2450*/  IADD3 R180, R195.reuse, 0x3800, RZ ;  /* 0x00003800c3b47810 */ /* 0x040fe20007ffe0ff */
[----:B------:R-:W-:Y:S01]  /*2460*/  @!PT LDS RZ, [RZ] ;  /* 0x00000000fffff984 */ /* 0x000fe20000000800 */
[----:B------:R-:W-:Y:S01]  /*2470*/  @!PT LDS RZ, [RZ] ;  /* 0x00000000fffff984 */ /* 0x000fe20000000800 */
[----:B------:R-:W-:Y:S01]  /*2480*/  @!PT LDS RZ, [RZ] ;  /* 0x00000000fffff984 */ /* 0x000fe20000000800 */
[----:B------:R2:W-:Y:S01]  /*2490*/  @!P5 LDGSTS.E.BYPASS.LTC128B.128 [R203+0xc800], [R18.64] ;  /* 0x0c80000012cbdfae */ /* 0x0005e2000b901d4c */
[C---:B------:R-:W-:Y:S02]  /*24a0*/  IADD3 R179, R195.reuse, 0x4000, RZ ;  /* 0x00004000c3b37810 */ /* 0x040fe40007ffe0ff */
[C---:B------:R-:W-:Y:S01]  /*24b0*/  IADD3 R178, R195.reuse, 0x4800, RZ ;  /* 0x00004800c3b27810 */ /* 0x040fe20007ffe0ff */
[----:B------:R2:W-:Y:S01]  /*24c0*/  @!P5 LDGSTS.E.BYPASS.LTC128B.128 [R203+0xe800], [R18.64+0x80] ;  /* 0x0e80008012cbdfae */ /* 0x0005e2000b901d4c */
[C---:B------:R-:W-:Y:S02]  /*24d0*/  IADD3 R177, R195.reuse, 0x5000, RZ ;  /* 0x00005000c3b17810 */ /* 0x040fe40007ffe0ff */
[----:B------:R-:W-:Y:S01]  /*24e0*/  IADD3 R176, R195, 0x5800, RZ ;  /* 0x00005800c3b07810 */ /* 0x000fe20007ffe0ff */
[----:B------:R2:W-:Y:S04]  /*24f0*/  @!P5 LDGSTS.E.BYPASS.LTC128B.128 [R203+0x10800], [R18.64+0x100] ;  /* 0x1080010012cbdfae */ /* 0x0005e8000b901d4c */
[----:B------:R-:W-:Y:S04]  /*2500*/  @P4 STS.128 [R203+0xd000], RZ ;  /* 0x00d000ffcb004388 */ /* 0x000fe80000000c00 */
[----:B------:R-:W-:Y:S04]  /*2510*/  @P4 STS.128 [R203+0xf000], RZ ;  /* 0x00f000ffcb004388 */ /* 0x000fe80000000c00 */
[----:B------:R-:W-:Y:S04]  /*2520*/  @P4 STS.128 [R203+0x11000], RZ ;  /* 0x011000ffcb004388 */ /* 0x000fe80000000c00 */
[----:B------:R-:W-:Y:S01]  /*2530*/  @!PT LDS RZ, [RZ] ;  /* 0x00000000fffff984 */ /* 0x000fe20000000800 */
[----:B------:R-:W-:Y:S01]  /*2540*/  @!PT LDS RZ, [RZ] ;  /* 0x00000000fffff984 */ /* 0x000fe20000000800 */
[----:B------:R-:W-:Y:S01]  /*2550*/  @!PT LDS RZ, [RZ] ;  /* 0x00000000fffff984 */ /* 0x000fe20000000800 */
[----:B------:R2:W-:Y:S04]  /*2560*/  @!P4 LDGSTS.E.BYPASS.LTC128B.128 [R203+0xd000], [R16.64] ;  /* 0x0d00000010cbcfae */ /* 0x0005e8000b901d4c */
[----:B------:R2:W-:Y:S04]  /*2570*/  @!P4 LDGSTS.E.BYPASS.LTC128B.128 [R203+0xf000], [R16.64+0x80] ;  /* 0x0f00008010cbcfae */ /* 0x0005e8000b901d4c */
        /* <DEDUP_REMOVED lines=10> */
[----:B------:R-:W-:Y:S04]  /*2620*/  LDSM.16.M88.4 R40, [R198] ;  /* 0x00000000c628783b */ /* 0x000fe80000000200 */
[----:B----4-:R-:W3:Y:S04]  /*2630*/  LDSM.16.M88.4 R20, [R197+0x6800] ;  /* 0x00680000c514783b */ /* 0x010ee80000000200 */
[----:B------:R-:W4:Y:S04]  /*2640*/  LDSM.16.M88.4 R28, [R197+0x6000] ;  /* 0x00600000c51c783b */ /* 0x000f280000000200 */
[----:B------:R-:W2:Y:S04]  /*2650*/  LDSM.16.M88.4 R64, [R197+0x7000] ;  /* 0x00700000c540783b */ /* 0x000ea80000000200 */
[----:B------:R-:W2:Y:S04]  /*2660*/  LDSM.16.M88.4 R48, [R197+0x7800] ;  /* 0x00780000c530783b */ /* 0x000ea80000000200 */
[----:B------:R-:W-:Y:S04]  /*2670*/  LDSM.16.M88.4 R8, [R195+0x800] ;  /* 0x00080000c308783b */ /* 0x000fe80000000200 */
[----:B-1----:R-:W1:Y:S04]  /*2680*/  LDSM.16.M88.4 R12, [R196] ;  /* 0x00000000c40c783b */ /* 0x002e680000000200 */
[----:B------:R-:W1:Y:S04]  /*2690*/  LDSM.16.M88.4 R44, [R195] ;  /* 0x00000000c32c783b */ /* 0x000e680000000200 */
[----:B------:R-:W1:Y:S04]  /*26a0*/  LDSM.16.M88.4 R52, [R195+0x1000] ;  /* 0x00100000c334783b */ /* 0x000e680000000200 */
[----:B------:R-:W1:Y:S04]  /*26b0*/  LDSM.16.M88.4 R36, [R195+0x1800] ;  /* 0x00180000c324783b */ /* 0x000e680000000200 */
[----:B------:R-:W-:Y:S01]  /*26c0*/  LDSM.16.M88.4 R56, [R194] ;  /* 0x00000000c238783b */ /* 0x000fe20000000200 */
[C---:B---3--:R-:W-:Y:S03]  /*26d0*/  HMMA.16816.F32.BF16 R24, R40.reuse, R20, RZ ;  /* 0x000000142818723c */ /* 0x048fe600000418ff */
[----:B------:R-:W-:Y:S04]  /*26e0*/  LDSM.16.M88.4 R72, [R191+0x7800] ;  /* 0x00780000bf48783b */ /* 0x000fe80000000200 */
[----:B------:R-:W-:Y:S01]  /*26f0*/  LDSM.16.M88.4 R68, [R184] ;  /* 0x00000000b844783b */ /* 0x000fe20000000200 */
[C---:B------:R-:W-:Y:S03]  /*2700*/  HMMA.16816.F32.BF16 R20, R40.reuse, R22, RZ ;  /* 0x000000162814723c */ /* 0x040fe600000418ff */
[----:B------:R-:W-:Y:S04]  /*2710*/  LDSM.16.M88.4 R76, [R191+0x9000] ;  /* 0x00900000bf4c783b */ /* 0x000fe80000000200 */
[----:B------:R-:W0:Y:S01]  /*2720*/  LDGDEPBAR ;  /* 0x00000000000079af */ /* 0x000e220000000000 */
[C---:B----4-:R-:W-:Y:S08]  /*2730*/  HMMA.16816.F32.BF16 R32, R40.reuse, R28, RZ ;  /* 0x0000001c2820723c */ /* 0x050ff000000418ff */
[C---:B------:R-:W-:Y:S08]  /*2740*/  HMMA.16816.F32.BF16 R28, R40.reuse, R30, RZ ;  /* 0x0000001e281c723c */ /* 0x040ff000000418ff */
[C---:B--2---:R-:W-:Y:S08]  /*2750*/  HMMA.16816.F32.BF16 R16, R40.reuse, R64, RZ ;  /* 0x000000402810723c */ /* 0x044ff000000418ff */
[C---:B------:R-:W-:Y:S08]  /*2760*/  HMMA.16816.F32.BF16 R64, R40.reuse, R66, RZ ;  /* 0x000000422840723c */ /* 0x040ff000000418ff */
[C---:B------:R-:W-:Y:S08]  /*2770*/  HMMA.16816.F32.BF16 R60, R40.reuse, R48, RZ ;  /* 0x00000030283c723c */ /* 0x040ff000000418ff */
[----:B------:R-:W-:Y:S01]  /*2780*/  HMMA.16816.F32.BF16 R40, R40, R50, RZ ;  /* 0x000000322828723c */ /* 0x000fe200000418ff */
[----:B------:R-:W2:Y:S07]  /*2790*/  LDSM.16.M88.4 R48, [R191+0x6000] ;  /* 0x00600000bf30783b */ /* 0x000eae0000000200 */
[C---:B-1----:R-:W-:Y:S08]  /*27a0*/  HMMA.16816.F32.BF16 R24, R12.reuse, R8, R24 ;  /* 0x000000080c18723c */ /* 0x042ff00000041818 */
[C---:B------:R-:W-:Y:S01]  /*27b0*/  HMMA.16816.F32.BF16 R20, R12.reuse, R10, R20 ;  /* 0x0000000a0c14723c */ /* 0x040fe20000041814 */
[----:B------:R-:W1:Y:S07]  /*27c0*/  LDSM.16.M88.4 R8, [R191+0x7000] ;  /* 0x00700000bf08783b */ /* 0x000e6e0000000200 */
        /* <DEDUP_REMOVED lines=8> */
[----:B------:R-:W4:Y:S04]  /*2850*/  LDSM.16.M88.4 R36, [R193] ;  /* 0x00000000c124783b */ /* 0x000f280000000200 */
[----:B------:R-:W4:Y:S03]  /*2860*/  LDSM.16.M88.4 R12, [R184+0x1000] ;  /* 0x00100000b80c783b */ /* 0x000f260000000200 */
[C---:B--2---:R-:W-:Y:S08]  /*2870*/  HMMA.16816.F32.BF16 R32, R56.reuse, R48, R32 ;  /* 0x000000303820723c */ /* 0x044ff00000041820 */
[C---:B------:R-:W-:Y:S01]  /*2880*/  HMMA.16816.F32.BF16 R28, R56.reuse, R50, R28 ;  /* 0x00000032381c723c */ /* 0x040fe2000004181c */
[----:B------:R-:W2:Y:S07]  /*2890*/  LDSM.16.M88.4 R48, [R184+0x1800] ;  /* 0x00180000b830783b */ /* 0x000eae0000000200 */
[C---:B-1----:R-:W-:Y:S08]  /*28a0*/  HMMA.16816.F32.BF16 R16, R56.reuse, R8, R16 ;  /* 0x000000083810723c */ /* 0x042ff00000041810 */
[C---:B------:R-:W-:Y:S01]  /*28b0*/  HMMA.16816.F32.BF16 R64, R56.reuse, R10, R64 ;  /* 0x0000000a3840723c */ /* 0x040fe20000041840 */
[----:B------:R-:W-:Y:S07]  /*28c0*/  LDSM.16.M88.4 R8, [R198+0x2000] ;  /* 0x00200000c608783b */ /* 0x000fee0000000200 */
[C---:B---3--:R-:W-:Y:S08]  /*28d0*/  HMMA.16816.F32.BF16 R24, R56.reuse, R44, R24 ;  /* 0x0000002c3818723c */ /* 0x048ff00000041818 */
[C---:B------:R-:W-:Y:S01]  /*28e0*/  HMMA.16816.F32.BF16 R20, R56.reuse, R46, R20 ;  /* 0x0000002e3814723c */ /* 0x040fe20000041814 */
[----:B------:R-:W1:Y:S07]  /*28f0*/  LDSM.16.M88.4 R44, [R197+0x8000] ;  /* 0x00800000c52c783b */ /* 0x000e6e0000000200 */
[C---:B------:R-:W-:Y:S08]  /*2900*/  HMMA.16816.F32.BF16 R60, R56.reuse, R72, R60 ;  /* 0x00000048383c723c */ /* 0x040ff0000004183c */
[----:B------:R-:W-:Y:S01]  /*2910*/  HMMA.16816.F32.BF16 R56, R56, R74, R40 ;  /* 0x0000004a3838723c */ /* 0x000fe20000041828 */
[----:B------:R-:W3:Y:S04]  /*2920*/  LDSM.16.M88.4 R40, [R197+0x8800] ;  /* 0x00880000c528783b */ /* 0x000ee80000000200 */
[----:B------:R-:W-:Y:S03]  /*2930*/  LDSM.16.M88.4 R72, [R194+0x2000] ;  /* 0x00200000c248783b */ /* 0x000fe60000000200 */
        /* <DEDUP_REMOVED lines=9> */
[C---:B--2---:R-:W-:Y:S08]  /*29d0*/  HMMA.16816.F32.BF16 R60, R36.reuse, R48, R60 ;  /* 0x00000030243c723c */ /* 0x044ff0000004183c */
[----:B------:R-:W-:Y:S01]  /*29e0*/  HMMA.16816.F32.BF16 R56, R36, R50, R56 ;  /* 0x000000322438723c */ /* 0x000fe20000041838 */
[----:B------:R-:W2:Y:S04]  /*29f0*/  LDSM.16.M88.4 R36, [R196+0x2000] ;  /* 0x00200000c424783b */ /* 0x000ea80000000200 */
[----:B------:R-:W2:Y:S03]  /*2a00*/  LDSM.16.M88.4 R48, [R195+0x2800] ;  /* 0x00280000c330783b */ /* 0x000ea60000000200 */
[C---:B-1----:R-:W-:Y:S08]  /*2a10*/  HMMA.16816.F32.BF16 R32, R8.reuse, R44, R32 ;  /* 0x0000002c0820723c */ /* 0x042ff00000041820 */
[C---:B------:R-:W-:Y:S01]  /*2a20*/  HMMA.16816.F32.BF16 R28, R8.reuse, R46, R28 ;  /* 0x0000002e081c723c */ /* 0x040fe2000004181c */
[----:B------:R-:W1:Y:S07]  /*2a30*/  LDSM.16.M88.4 R44, [R195+0x3000] ;  /* 0x00300000c32c783b */ /* 0x000e6e0000000200 */
        /* <DEDUP_REMOVED lines=8> */
[----:B------:R-:W3:Y:S04]  /*2ac0*/  LDSM.16.M88.4 R8, [R191+0x8800] ;  /* 0x00880000bf08783b */ /* 0x000ee80000000200 */
[----:B------:R-:W3:Y:S03]  /*2ad0*/  LDSM.16.M88.4 R68, [R191+0x9800] ;  /* 0x00980000bf44783b */ /* 0x000ee60000000200 */
[C---:B--2---:R-:W-:Y:S08]  /*2ae0*/  HMMA.16816.F32.BF16 R32, R36.reuse, R52, R32 ;  /* 0x000000342420723c */ /* 0x044ff00000041820 */
[C---:B------:R-:W-:Y:S01]  /*2af0*/  HMMA.16816.F32.BF16 R28, R36.reuse, R54, R28 ;  /* 0x00000036241c723c */ /* 0x040fe2000004181c */
[----:B------:R-:W-:Y:S07]  /*2b00*/  LDSM.16.M88.4 R52, [R193+0x2000] ;  /* 0x00200000c134783b */ /* 0x000fee0000000200 */
[C---:B------:R-:W-:Y:S08]  /*2b10*/  HMMA.16816.F32.BF16 R24, R36.reuse, R48, R24 ;  /* 0x000000302418723c */ /* 0x040ff00000041818 */
[C---:B------:R-:W-:Y:S01]  /*2b20*/  HMMA.16816.F32.BF16 R20, R36.reuse, R50, R20 ;  /* 0x000000322414723c */ /* 0x040fe20000041814 */
[----:B------:R-:W2:Y:S07]  /*2b30*/  LDSM.16.M88.4 R48, [R184+0x2000] ;  /* 0x00200000b830783b */ /* 0x000eae0000000200 */
[C---:B-1----:R-:W-:Y:S08]  /*2b40*/  HMMA.16816.F32.BF16 R16, R36.reuse, R44, R16 ;  /* 0x0000002c2410723c */ /* 0x042ff00000041810 */
[C---:B------:R-:W-:Y:S01]  /*2b50*/  HMMA.16816.F32.BF16 R64, R36.reuse, R46, R64 ;  /* 0x0000002e2440723c */ /* 0x040fe20000041840 */
[----:B------:R-:W1:Y:S07]  /*2b60*/  LDSM.16.M88.4 R44, [R184+0x2800] ;  /* 0x00280000b82c783b */ /* 0x000e6e0000000200 */
[C---:B---3--:R-:W-:Y:S08]  /*2b70*/  HMMA.16816.F32.BF16 R60, R36.reuse, R40, R60 ;  /* 0x00000028243c723c */ /* 0x048ff0000004183c */
[----:B------:R-:W-:Y:S01]  /*2b80*/  HMMA.16816.F32.BF16 R56, R36, R42, R56 ;  /* 0x0000002a2438723c */ /* 0x000fe20000041838 */
[----:B------:R-:W3:Y:S04]  /*2b90*/  LDSM.16.M88.4 R40, [R184+0x3000] ;  /* 0x00300000b828783b */ /* 0x000ee80000000200 */
[----:B------:R-:W1:Y:S03]  /*2ba0*/  LDSM.16.M88.4 R36, [R184+0x3800] ;  /* 0x00380000b824783b */ /* 0x000e660000000200 */
[C---:B----4-:R-:W-:Y:S08]  /*2bb0*/  HMMA.16816.F32.BF16 R32, R72.reuse, R12, R32 ;  /* 0x0000000c4820723c */ /* 0x050ff00000041820 */
[C---:B------:R-:W-:Y:S01]  /*2bc0*/  HMMA.16816.F32.BF16 R28, R72.reuse, R14, R28 ;  /* 0x0000000e481c723c */ /* 0x040fe2000004181c */
[----:B------:R-:W-:Y:S07]  /*2bd0*/  LDSM.16.M88.4 R12, [R198+0x4000] ;  /* 0x00400000c60c783b */ /* 0x000fee0000000200 */
[C---:B------:R-:W-:Y:S08]  /*2be0*/  HMMA.16816.F32.BF16 R24, R72.reuse, R8, R24 ;  /* 0x000000084818723c */ /* 0x040ff00000041818 */
[C---:B------:R-:W-:Y:S01]  /*2bf0*/  HMMA.16816.F32.BF16 R20, R72.reuse, R10, R20 ;  /* 0x0000000a4814723c */ /* 0x040fe20000041814 */
[----:B------:R-:W4:Y:S07]  /*2c00*/  LDSM.16.M88.4 R8, [R197+0xa000] ;  /* 0x00a00000c508783b */ /* 0x000f2e0000000200 */
[C---:B------:R-:W-:Y:S08]  /*2c10*/  HMMA.16816.F32.BF16 R16, R72.reuse, R76, R16 ;  /* 0x0000004c4810723c */ /* 0x040ff00000041810 */
[C---:B------:R-:W-:Y:S08]  /*2c20*/  HMMA.16816.F32.BF16 R64, R72.reuse, R78, R64 ;  /* 0x0000004e4840723c */ /* 0x040ff00000041840 */
[C---:B------:R-:W-:Y:S08]  /*2c30*/  HMMA.16816.F32.BF16 R60, R72.reuse, R68, R60 ;  /* 0x00000044483c723c */ /* 0x040ff0000004183c */
[----:B------:R-:W-:Y:S01]  /*2c40*/  HMMA.16816.F32.BF16 R72, R72, R70, R56 ;  /* 0x000000464848723c */ /* 0x000fe20000041838 */
[----:B------:R-:W4:Y:S04]  /*2c50*/  LDSM.16.M88.4 R68, [R197+0xa800] ;  /* 0x00a80000c544783b */ /* 0x000f280000000200 */
        /* <DEDUP_REMOVED lines=13> */
[----:B------:R-:W1:Y:S03]  /*2d30*/  LDSM.16.M88.4 R36, [R195+0x5000] ;  /* 0x00500000c324783b */ /* 0x000e660000000200 */
[C---:B----4-:R-:W-:Y:S08]  /*2d40*/  HMMA.16816.F32.BF16 R32, R12.reuse, R8, R32 ;  /* 0x000000080c20723c */ /* 0x050ff00000041820 */
[C---:B------:R-:W-:Y:S01]  /*2d50*/  HMMA.16816.F32.BF16 R28, R12.reuse, R10, R28 ;  /* 0x0000000a0c1c723c */ /* 0x040fe2000004181c */
[----:B------:R-:W4:Y:S07]  /*2d60*/  LDSM.16.M88.4 R8, [R195+0x5800] ;  /* 0x00580000c308783b */ /* 0x000f2e0000000200 */
[C---:B------:R-:W-:Y:S08]  /*2d70*/  HMMA.16816.F32.BF16 R24, R12.reuse, R68, R24 ;  /* 0x000000440c18723c */ /* 0x040ff00000041818 */
[C---:B------:R-:W-:Y:S08]  /*2d80*/  HMMA.16816.F32.BF16 R20, R12.reuse, R70, R20 ;  /* 0x000000460c14723c */ /* 0x040ff00000041814 */
[C---:B------:R-:W-:Y:S08]  /*2d90*/  HMMA.16816.F32.BF16 R16, R12.reuse, R56, R16 ;  /* 0x000000380c10723c */ /* 0x040ff00000041810 */
[C---:B------:R-:W-:Y:S01]  /*2da0*/  HMMA.16816.F32.BF16 R64, R12.reuse, R58, R64 ;  /* 0x0000003a0c40723c */ /* 0x040fe20000041840 */
[----:B------:R-:W-:Y:S07]  /*2db0*/  LDSM.16.M88.4 R56, [R184+0x4000] ;  /* 0x00400000b838783b */ /* 0x000fee0000000200 */
[C---:B--2---:R-:W-:Y:S08]  /*2dc0*/  HMMA.16816.F32.BF16 R60, R12.reuse, R48, R60 ;  /* 0x000000300c3c723c */ /* 0x044ff0000004183c */
[----:B------:R-:W-:Y:S01]  /*2dd0*/  HMMA.16816.F32.BF16 R72, R12, R50, R72 ;  /* 0x000000320c48723c */ /* 0x000fe20000041848 */
[----:B------:R-:W-:Y:S04]  /*2de0*/  LDSM.16.M88.4 R12, [R191+0xa000] ;  /* 0x00a00000bf0c783b */ /* 0x000fe80000000200 */
[----:B------:R-:W-:Y:S03]  /*2df0*/  LDSM.16.M88.4 R48, [R191+0xb000] ;  /* 0x00b00000bf30783b */ /* 0x000fe60000000200 */
[C---:B-1----:R-:W-:Y:S08]  /*2e00*/  HMMA.16816.F32.BF16 R32, R44.reuse, R40, R32 ;  /* 0x000000282c20723c */ /* 0x042ff00000041820 */
[C---:B------:R-:W-:Y:S01]  /*2e10*/  HMMA.16816.F32.BF16 R28, R44.reuse, R42, R28 ;  /* 0x0000002a2c1c723c */ /* 0x040fe2000004181c */
[----:B------:R-:W1:Y:S07]  /*2e20*/  LDSM.16.M88.4 R40, [R194+0x4000] ;  /* 0x00400000c228783b */ /* 0x000e6e0000000200 */
[C---:B---3--:R-:W-:Y:S08]  /*2e30*/  HMMA.16816.F32.BF16 R24, R44.reuse, R52, R24 ;  /* 0x000000342c18723c */ /* 0x048ff00000041818 */
[C---:B------:R-:W-:Y:S01]  /*2e40*/  HMMA.16816.F32.BF16 R20, R44.reuse, R54, R20 ;  /* 0x000000362c14723c */ /* 0x040fe20000041814 */
[----:B------:R-:W2:Y:S07]  /*2e50*/  LDSM.16.M88.4 R52, [R191+0xa800] ;  /* 0x00a80000bf34783b */ /* 0x000eae0000000200 */
[C---:B------:R-:W-:Y:S08]  /*2e60*/  HMMA.16816.F32.BF16 R16, R44.reuse, R36, R16 ;  /* 0x000000242c10723c */ /* 0x040ff00000041810 */
[C---:B------:R-:W-:Y:S01]  /*2e70*/  HMMA.16816.F32.BF16 R64, R44.reuse, R38, R64 ;  /* 0x000000262c40723c */ /* 0x040fe20000041840 */
[----:B------:R-:W3:Y:S07]  /*2e80*/  LDSM.16.M88.4 R36, [R191+0xb800] ;  /* 0x00b80000bf24783b */ /* 0x000eee0000000200 */
[C---:B----4-:R-:W-:Y:S01]  /*2e90*/  HMMA.16816.F32.BF16 R68, R44.reuse, R8, R60 ;  /* 0x000000082c44723c */ /* 0x050fe2000004183c */
[----:B------:R-:W4:Y:S07]  /*2ea0*/  LDSM.16.M88.4 R60, [R193+0x4000] ;  /* 0x00400000c13c783b */ /* 0x000f2e0000000200 */
[----:B------:R-:W-:Y:S01]  /*2eb0*/  HMMA.16816.F32.BF16 R72, R44, R10, R72 ;  /* 0x0000000a2c48723c */ /* 0x000fe20000041848 */
[----:B------:R-:W4:Y:S06]  /*2ec0*/  LDSM.16.M88.4 R8, [R184+0x4800] ;  /* 0x00480000b808783b */ /* 0x000f2c0000000200 */
[----:B------:R-:W-:Y:S01]  /*2ed0*/  IADD3 R45, R0, -0x38, RZ ;  /* 0xffffffc8002d7810 */ /* 0x000fe20007ffe0ff */
[----:B-1----:R-:W-:Y:S03]  /*2ee0*/  HMMA.16816.F32.BF16 R32, R40, R12, R32 ;  /* 0x0000000c2820723c */ /* 0x002fe60000041820 */
[----:B------:R-:W-:-:S05]  /*2ef0*/  ISETP.GE.AND P3, PT, R45, R88, PT ;  /* 0x000000582d00720c */ /* 0x000fca0003f66270 */
[C---:B------:R-:W-:Y:S01]  /*2f00*/  HMMA.16816.F32.BF16 R28, R40.reuse, R14, R28 ;  /* 0x0000000e281c723c */ /* 0x040fe2000004181c */
[----:B------:R-:W1:Y:S07]  /*2f10*/  LDSM.16.M88.4 R12, [R184+0x5000] ;  /* 0x00500000b80c783b */ /* 0x000e6e0000000200 */
[C---:B--2---:R-:W-:Y:S08]  /*2f20*/  HMMA.16816.F32.BF16 R24, R40.reuse, R52, R24 ;  /* 0x000000342818723c */ /* 0x044ff00000041818 */
[C---:B---3--:R-:W-:Y:S08]  /*2f30*/  HMMA.16816.F32.BF16 R68, R40.reuse, R36, R68 ;  /* 0x000000242844723c */ /* 0x048ff00000041844 */
[----:B------:R-:W-:Y:S01]  /*2f40*/  HMMA.16816.F32.BF16 R72, R40, R38, R72 ;  /* 0x000000262848723c */ /* 0x000fe20000041848 */
[----:B------:R-:W2:Y:S01]  /*2f50*/  LDSM.16.M88.4 R36, [R184+0x5800] ;  /* 0x00580000b824783b */ /* 0x000ea20000000200 */
[----:B------:R-:W-:-:S06]  /*2f60*/  DEPBAR.LE SB0, 0x0 ;  /* 0x000080000000791a */ /* 0x000fcc0000000000 */
[C---:B------:R-:W-:Y:S08]  /*2f70*/  HMMA.16816.F32.BF16 R64, R40.reuse, R50, R64 ;  /* 0x000000322840723c */ /* 0x040ff00000041840 */
[----:B------:R-:W-:Y:S08]  /*2f80*/  HMMA.16816.F32.BF16 R20, R40, R54, R20 ;  /* 0x000000362814723c */ /* 0x000ff00000041814 */
[----:B----4-:R-:W-:Y:S08]  /*2f90*/  HMMA.16816.F32.BF16 R32, R60, R56, R32 ;  /* 0x000000383c20723c */ /* 0x010ff00000041820 */
[----:B------:R-:W-:Y:S07]  /*2fa0*/  HMMA.16816.F32.BF16 R16, R40, R48, R16 ;  /* 0x000000302810723c */ /* 0x000fee0000041810 */
[C---:B------:R-:W-:Y:S01]  /*2fb0*/  IADD3 R43, R0.reuse, -0x40, RZ ;  /* 0xffffffc0002b7810 */ /* 0x040fe20007ffe0ff */
[----:B------:R-:W-:Y:S01]  /*2fc0*/  HMMA.16816.F32.BF16 R28, R60, R58, R28 ;  /* 0x0000003a3c1c723c */ /* 0x000fe2000004181c */
[----:B------:R-:W-:-:S02]  /*2fd0*/  IADD3 R41, R0, -0x3f, RZ ;  /* 0xffffffc100297810 */ /* 0x000fc40007ffe0ff */
[-C--:B------:R-:W-:Y:S02]  /*2fe0*/  ISETP.GE.AND P5, PT, R43, R88.reuse, PT ;  /* 0x000000582b00720c */ /* 0x080fe40003fa6270 */
[----:B------:R-:W-:Y:S02]  /*2ff0*/  ISETP.GE.AND P4, PT, R41, R88, PT ;  /* 0x000000582900720c */ /* 0x000fe40003f86270 */
[C---:B------:R-:W-:Y:S01]  /*3000*/  IADD3 R41, R0.reuse, -0x30, RZ ;  /* 0xffffffd000297810 */ /* 0x040fe20007ffe0ff */
[----:B------:R-:W-:Y:S01]  /*3010*/  HMMA.16816.F32.BF16 R24, R60, R8, R24 ;  /* 0x000000083c18723c */ /* 0x000fe20000041818 */
[----:B------:R-:W-:Y:S02]  /*3020*/  IADD3 R43, R0, -0x37, RZ ;  /* 0xffffffc9002b7810 */ /* 0x000fe40007ffe0ff */
[----:B------:R-:W-:Y:S02]  /*3030*/  FSEL R34, R34, -INF , !P5 ;  /* 0xff80000022227808 */ /* 0x000fe40006800000 */
[----:B------:R-:W-:-:S02]  /*3040*/  FSEL R40, R32, -INF , !P5 ;  /* 0xff80000020287808 */ /* 0x000fc40006800000 */
[C---:B------:R-:W-:Y:S01]  /*3050*/  IADD3 R9, R0.reuse, -0x2f, RZ ;  /* 0xffffffd100097810 */ /* 0x040fe20007ffe0ff */
[C---:B-1----:R-:W-:Y:S01]  /*3060*/  HMMA.16816.F32.BF16 R64, R60.reuse, R14, R64 ;  /* 0x0000000e3c40723c */ /* 0x042fe20000041840 */
[-C--:B------:R-:W-:Y:S02]  /*3070*/  ISETP.GE.AND P1, PT, R41, R88.reuse, PT ;  /* 0x000000582900720c */ /* 0x080fe40003f26270 */
[----:B------:R-:W-:Y:S02]  /*3080*/  ISETP.GE.AND P6, PT, R9, R88, PT ;  /* 0x000000580900720c */ /* 0x000fe40003fc6270 */
[----:B------:R-:W-:Y:S02]  /*3090*/  IADD3 R9, R0, -0x27, RZ ;  /* 0xffffffd900097810 */ /* 0x000fe40007ffe0ff */
[----:B------:R-:W-:Y:S01]  /*30a0*/  FSEL R32, R35, -INF , !P4 ;  /* 0xff80000023207808 */ /* 0x000fe20006000000 */
[----:B------:R-:W-:Y:S01]  /*30b0*/  HMMA.16816.F32.BF16 R20, R60, R10, R20 ;  /* 0x0000000a3c14723c */ /* 0x000fe20000041814 */
[----:B------:R-:W-:-:S02]  /*30c0*/  FSEL R33, R33, -INF , !P4 ;  /* 0xff80000021217808 */ /* 0x000fc40006000000 */
[-C--:B------:R-:W-:Y:S02]  /*30d0*/  ISETP.GE.AND P2, PT, R43, R88.reuse, PT ;  /* 0x000000582b00720c */ /* 0x080fe40003f46270 */
[-C--:B------:R-:W-:Y:S02]  /*30e0*/  ISETP.GE.AND P4, PT, R9, R88.reuse, PT ;  /* 0x000000580900720c */ /* 0x080fe40003f86270 */
[C---:B------:R-:W-:Y:S01]  /*30f0*/  IADD3 R11, R0.reuse, -0x28, RZ ;  /* 0xffffffd8000b7810 */ /* 0x040fe20007ffe0ff */
[----:B------:R-:W-:Y:S01]  /*3100*/  HMMA.16816.F32.BF16 R16, R60, R12, R16 ;  /* 0x0000000c3c10723c */ /* 0x000fe20000041810 */
[C---:B------:R-:W-:Y:S02]  /*3110*/  IADD3 R15, R0.reuse, -0x18, RZ ;  /* 0xffffffe8000f7810 */ /* 0x040fe40007ffe0ff */
[----:B------:R-:W-:Y:S02]  /*3120*/  ISETP.GE.AND P5, PT, R11, R88, PT ;  /* 0x000000580b00720c */ /* 0x000fe40003fa6270 */
[----:B------:R-:W-:-:S02]  /*3130*/  IADD3 R11, R0, -0x20, RZ ;  /* 0xffffffe0000b7810 */ /* 0x000fc40007ffe0ff */
[----:B------:R-:W-:Y:S01]  /*3140*/  IADD3 R9, R0, -0x1f, RZ ;  /* 0xffffffe100097810 */ /* 0x000fe20007ffe0ff */
[C---:B--2---:R-:W-:Y:S01]  /*3150*/  HMMA.16816.F32.BF16 R68, R60.reuse, R36, R68 ;  /* 0x000000243c44723c */ /* 0x044fe20000041844 */
[----:B------:R-:W-:Y:S02]  /*3160*/  FSEL R30, R30, -INF , !P3 ;  /* 0xff8000001e1e7808 */ /* 0x000fe40005800000 */
[----:B------:R-:W-:Y:S02]  /*3170*/  FSEL R13, R28, -INF , !P3 ;  /* 0xff8000001c0d7808 */ /* 0x000fe40005800000 */
[----:B------:R-:W-:Y:S02]  /*3180*/  ISETP.GE.AND P3, PT, R11, R88, PT ;  /* 0x000000580b00720c */ /* 0x000fe40003f66270 */
[----:B------:R-:W-:Y:S01]  /*3190*/  FSEL R26, R26, -INF , !P1 ;  /* 0xff8000001a1a7808 */ /* 0x000fe20004800000 */
[----:B------:R-:W-:Y:S01]  /*31a0*/  HMMA.16816.F32.BF16 R72, R60, R38, R72 ;  /* 0x000000263c48723c */ /* 0x000fe20000041848 */
[----:B------:R-:W-:-:S02]  /*31b0*/  FSEL R11, R24, -INF , !P1 ;  /* 0xff800000180b7808 */ /* 0x000fc40004800000 */
[----:B------:R-:W-:Y:S02]  /*31c0*/  FSEL R28, R31, -INF , !P2 ;  /* 0xff8000001f1c7808 */ /* 0x000fe40005000000 */
[----:B------:R-:W-:Y:S02]  /*31d0*/  FSEL R29, R29, -INF , !P2 ;  /* 0xff8000001d1d7808 */ /* 0x000fe40005000000 */
[-C--:B------:R-:W-:Y:S02]  /*31e0*/  ISETP.GE.AND P1, PT, R15, R88.reuse, PT ;  /* 0x000000580f00720c */ /* 0x080fe40003f26270 */
[----:B------:R-:W-:Y:S02]  /*31f0*/  ISETP.GE.AND P2, PT, R9, R88, PT ;  /* 0x000000580900720c */ /* 0x000fe40003f46270 */
[C---:B------:R-:W-:Y:S02]  /*3200*/  IADD3 R9, R0.reuse, -0x17, RZ ;  /* 0xffffffe900097810 */ /* 0x040fe40007ffe0ff */
[----:B------:R-:W-:-:S02]  /*3210*/  IADD3 R15, R0, -0x10, RZ ;  /* 0xfffffff0000f7810 */ /* 0x000fc40007ffe0ff */
[----:B------:R-:W-:Y:S02]  /*3220*/  FSEL R164, R66, -INF , !P1 ;  /* 0xff80000042a47808 */ /* 0x000fe40004800000 */
[----:B------:R-:W-:Y:S02]  /*3230*/  FSEL R157, R64, -INF , !P1 ;  /* 0xff800000409d7808 */ /* 0x000fe40004800000 */
[----:B------:R-:W-:Y:S02]  /*3240*/  FSEL R12, R27, -INF , !P6 ;  /* 0xff8000001b0c7808 */ /* 0x000fe40007000000 */
[----:B------:R-:W-:Y:S02]  /*3250*/  FSEL R25, R25, -INF , !P6 ;  /* 0xff80000019197808 */ /* 0x000fe40007000000 */
[----:B------:R-:W-:Y:S02]  /*3260*/  ISETP.GT.AND P1, PT, R2, 0x1, PT ;  /* 0x000000010200780c */ /* 0x000fe40003f24270 */
[----:B------:R-:W-:-:S02]  /*3270*/  ISETP.GE.AND P6, PT, R9, R88, PT ;  /* 0x000000580900720c */ /* 0x000fc40003fc6270 */
[----:B------:R-:W-:Y:S02]  /*3280*/  FSEL R10, R22, -INF , !P5 ;  /* 0xff800000160a7808 */ /* 0x000fe40006800000 */
[----:B------:R-:W-:Y:S02]  /*3290*/  FSEL R9, R20, -INF , !P5 ;  /* 0xff80000014097808 */ /* 0x000fe40006800000 */
[----:B------:R-:W-:Y:S02]  /*32a0*/  ISETP.GE.AND P5, PT, R15, R88, PT ;  /* 0x000000580f00720c */ /* 0x000fe40003fa6270 */
[----:B------:R-:W-:Y:S02]  /*32b0*/  IADD3 R15, R0, -0xf, RZ ;  /* 0xfffffff1000f7810 */ /* 0x000fe40007ffe0ff */
[----:B------:R-:W-:Y:S02]  /*32c0*/  FSEL R8, R23, -INF , !P4 ;  /* 0xff80000017087808 */ /* 0x000fe40006000000 */
[----:B------:R-:W-:-:S02]  /*32d0*/  FSEL R21, R21, -INF , !P4 ;  /* 0xff80000015157808 */ /* 0x000fc40006000000 */
[----:B------:R-:W-:Y:S02]  /*32e0*/  ISETP.GE.AND P4, PT, R15, R88, PT ;  /* 0x000000580f00720c */ /* 0x000fe40003f86270 */
[C---:B------:R-:W-:Y:S02]  /*32f0*/  IADD3 R23, R0.reuse, -0x8, RZ ;  /* 0xfffffff800177810 */ /* 0x040fe40007ffe0ff */
[----:B------:R-:W-:Y:S01]  /*3300*/  IADD3 R15, R0, -0x7, RZ ;  /* 0xfffffff9000f7810 */ /* 0x000fe20007ffe0ff */
[----:B------:R-:W-:Y:S01]  /*3310*/  IMAD.IADD R0, R87, 0x1, R86 ;  /* 0x0000000157007824 */ /* 0x000fe200078e0256 */
[----:B------:R-:W-:Y:S02]  /*3320*/  FSEL R162, R18, -INF , !P3 ;  /* 0xff80000012a27808 */ /* 0x000fe40005800000 */
[----:B------:R-:W-:Y:S02]  /*3330*/  FSEL R165, R16, -INF , !P3 ;  /* 0xff80000010a57808 */ /* 0x000fe40005800000 */
[----:B------:R-:W-:-:S02]  /*3340*/  FSEL R172, R19, -INF , !P2 ;  /* 0xff80000013ac7808 */ /* 0x000fc40005000000 */
[----:B------:R-:W-:Y:S02]  /*3350*/  FSEL R159, R17, -INF , !P2 ;  /* 0xff800000119f7808 */ /* 0x000fe40005000000 */
[----:B------:R-:W-:Y:S02]  /*3360*/  FSEL R142, R71, -INF , !P4 ;  /* 0xff800000478e7808 */ /* 0x000fe40006000000 */
[----:B------:R-:W-:Y:S01]  /*3370*/  FSEL R167, R69, -INF , !P4 ;  /* 0xff80000045a77808 */ /* 0x000fe20006000000 */
[----:B------:R-:W-:Y:S01]  /*3380*/  BAR.SYNC.DEFER_BLOCKING 0x0 ;  /* 0x0000000000007b1d */ /* 0x000fe20000010000 */
[-C--:B------:R-:W-:Y:S02]  /*3390*/  ISETP.GE.AND P3, PT, R23, R88.reuse, PT ;  /* 0x000000581700720c */ /* 0x080fe40003f66270 */
[----:B------:R-:W-:Y:S02]  /*33a0*/  ISETP.GE.AND P2, PT, R15, R88, PT ;  /* 0x000000580f00720c */ /* 0x000fe40003f46270 */
[----:B------:R-:W-:-:S02]  /*33b0*/  @!P1 LEA R210, P4, R82, c[0x0][0x168], 0x1 ;  /* 0x00005a0052d29a11 */ /* 0x000fc400078808ff */
        /* <DEDUP_REMOVED lines=8> */
[----:B------:R-:W-:Y:S01]  /*3440*/  @!P1 LEA.HI.X R211, R82, c[0x0][0x16c], R85, 0x1, P4 ;  /* 0x00005b0052d39a11 */ /* 0x000fe200020f0c55 */
[----:B------:R-:W-:Y:S05]  /*3450*/  @!P1 BRA `(.L_x_3516) ;  /* 0x0000059000009947 */ /* 0x000fea0003800000 */
[----:B------:R-:W-:Y:S05]  /*3460*/  @!P0 BRA `(.L_x_3517) ;  /* 0x0000039000008947 */ /* 0x000fea0003800000 */
[----:B------:R-:W1:Y:S01]  /*3470*/  I2F.RP R19, R80 ;  /* 0x0000005000137306 */ /* 0x000e620000209400 */
[----:B------:R-:W-:Y:S02]  /*3480*/  IADD3 R18, R4, -0x80, RZ ;  /* 0xffffff8004127810 */ /* 0x000fe40007ffe0ff */
[----:B------:R-:W-:Y:S02]  /*3490*/  IABS R14, R3 ;  /* 0x00000003000e7213 */ /* 0x000fe40000000000 */
[----:B------:R-:W-:-:S02]  /*34a0*/  IABS R4, R18 ;  /* 0x0000001200047213 */ /* 0x000fc40000000000 */
[----:B------:R-:W-:Y:S02]  /*34b0*/  LOP3.LUT R3, R3, c[0x0][0x2d0], RZ, 0x3c, !PT ;  /* 0x0000b40003037a12 */ /* 0x000fe400078e3cff */
[----:B------:R-:W-:Y:S02]  /*34c0*/  LOP3.LUT R18, R18, c[0x0][0x2d0], RZ, 0x3c, !PT ;  /* 0x0000b40012127a12 */ /* 0x000fe400078e3cff */
        /* <DEDUP_REMOVED lines=13> */
[C---:B------:R-:W-:Y:S01]  /*35a0*/  IMAD R17, R80.reuse, R17, R14 ;  /* 0x0000001150117224 */ /* 0x040fe200078e020e */
[----:B------:R-:W-:Y:S01]  /*35b0*/  LOP3.LUT R14, RZ, c[0x0][0x2d0], RZ, 0x33, !PT ;  /* 0x0000b400ff0e7a12 */ /* 0x000fe200078e33ff */
        /* <DEDUP_REMOVED lines=36> */
.L_x_3517:
[----:B------:R-:W-:-:S04]  /*3800*/  LEA R4, -R6, RZ, 0x6 ;  /* 0x000000ff06047211 */ /* 0x000fc800078e31ff */
[----:B------:R-:W-:Y:S02]  /*3810*/  SHF.R.S32.HI R3, RZ, 0x1f, R4 ;  /* 0x0000001fff037819 */ /* 0x000fe40000011404 */
.L_x_3518:
[----:B------:R-:W-:Y:S01]  /*3820*/  IADD3 R82, P1, R4, R82, RZ ;  /* 0x0000005204527210 */ /* 0x000fe20007f3e0ff */
[----:B------:R-:W-:Y:S02]  /*3830*/  IMAD.MOV.U32 R17, RZ, RZ, 0x5 ;  /* 0x00000005ff117424 */ /* 0x000fe400078e00ff */
[----:B------:R-:W-:Y:S01]  /*3840*/  IMAD.SHL.U32 R15, R6, 0x20, RZ ;  /* 0x00000020060f7824 */ /* 0x000fe200078e00ff */
[----:B------:R-:W-:Y:S01]  /*3850*/  LEA R210, P2, R82, c[0x0][0x168], 0x1 ;  /* 0x00005a0052d27a11 */ /* 0x000fe200078408ff */
[----:B------:R-:W-:Y:S01]  /*3860*/  IMAD.X R3, R3, 0x1, R85, P1 ;  /* 0x0000000103037824 */ /* 0x000fe200008e0655 */
[----:B------:R-:W-:Y:S02]  /*3870*/  SHF.L.U64.HI R6, R6, R17, c[0x0][0x19c] ;  /* 0x0000670006067619 */ /* 0x000fe40000010211 */
[----:B------:R-:W-:Y:S02]  /*3880*/  IADD3 R16, P1, R15, R210, RZ ;  /* 0x000000d20f107210 */ /* 0x000fe40007f3e0ff */
[----:B------:R-:W-:-:S02]  /*3890*/  LEA.HI.X R211, R82, c[0x0][0x16c], R3, 0x1, P2 ;  /* 0x00005b0052d37a11 */ /* 0x000fc400010f0c03 */
[----:B------:R-:W-:-:S03]  /*38a0*/  IADD3 R14, P2, R15, R16, RZ ;  /* 0x000000100f0e7210 */ /* 0x000fc60007f5e0ff */
[C---:B------:R-:W-:Y:S01]  /*38b0*/  IMAD.X R17, R6.reuse, 0x1, R211, P1 ;  /* 0x0000000106117824 */ /* 0x040fe200008e06d3 */
[----:B------:R-:W-:Y:S01]  /*38c0*/  IADD3 R18, P1, R15, R14, RZ ;  /* 0x0000000e0f127210 */ /* 0x000fe20007f3e0ff */
[----:B------:R-:W-:Y:S01]  /*38d0*/  @!PT LDS RZ, [RZ] ;  /* 0x00000000fffff984 */ /* 0x000fe20000000800 */
[----:B------:R-:W-:Y:S01]  /*38e0*/  @!PT LDS RZ, [RZ] ;  /* 0x00000000fffff984 */ /* 0x000fe20000000800 */
[----:B------:R-:W-:Y:S01]  /*38f0*/  @!PT LDS RZ, [RZ] ;  /* 0x00000000fffff984 */ /* 0x000fe20000000800 */
[----:B------:R1:W-:Y:S02]  /*3900*/  LDGSTS.E.BYPASS.LTC128B.128 [R203+0x6000], [R210.64] ;  /* 0x06000000d2cb7fae */ /* 0x0003e4000b901d4c */
[C---:B------:R-:W-:Y:S02]  /*3910*/  IMAD.X R15, R6.reuse, 0x1, R17, P2 ;  /* 0x00000001060f7824 */ /* 0x040fe400010e0611 */
[----:B------:R1:W-:Y:S02]  /*3920*/  LDGSTS.E.BYPASS.LTC128B.128 [R203+0x8000], [R210.64+0x80] ;  /* 0x08000080d2cb7fae */ /* 0x0003e4000b901d4c */
[----:B------:R-:W-:Y:S02]  /*3930*/  IMAD.X R19, R6, 0x1, R15, P1 ;  /* 0x0000000106137824 */ /* 0x000fe400008e060f */
[----:B------:R1:W-:Y:S04]  /*3940*/  LDGSTS.E.BYPASS.LTC128B.128 [R203+0xa000], [R210.64+0x100] ;  /* 0x0a000100d2cb7fae */ /* 0x0003e8000b901d4c */
[----:B------:R1:W-:Y:S04]  /*3950*/  LDGSTS.E.BYPASS.LTC128B.128 [R203+0x6800], [R16.64] ;  /* 0x0680000010cb7fae */ /* 0x0003e8000b901d4c */
[----:B------:R1:W-:Y:S04]  /*3960*/  LDGSTS.E.BYPASS.LTC128B.128 [R203+0x8800], [R16.64+0x80] ;  /* 0x0880008010cb7fae */ /* 0x0003e8000b901d4c */
[----:B------:R1:W-:Y:S04]  /*3970*/  LDGSTS.E.BYPASS.LTC128B.128 [R203+0xa800], [R16.64+0x100] ;  /* 0x0a80010010cb7fae */ /* 0x0003e8000b901d4c */
[----:B------:R1:W-:Y:S04]  /*3980*/  LDGSTS.E.BYPASS.LTC128B.128 [R203+0x7000], [R14.64] ;  /* 0x070000000ecb7fae */ /* 0x0003e8000b901d4c */
[----:B------:R1:W-:Y:S04]  /*3990*/  LDGSTS.E.BYPASS.LTC128B.128 [R203+0x9000], [R14.64+0x80] ;  /* 0x090000800ecb7fae */ /* 0x0003e8000b901d4c */
[----:B------:R1:W-:Y:S04]  /*39a0*/  LDGSTS.E.BYPASS.LTC128B.128 [R203+0xb000], [R14.64+0x100] ;  /* 0x0b0001000ecb7fae */ /* 0x0003e8000b901d4c */
[----:B------:R1:W-:Y:S04]  /*39b0*/  LDGSTS.E.BYPASS.LTC128B.128 [R203+0x7800], [R18.64] ;  /* 0x0780000012cb7fae */ /* 0x0003e8000b901d4c */
[----:B------:R1:W-:Y:S04]  /*39c0*/  LDGSTS.E.BYPASS.LTC128B.128 [R203+0x9800], [R18.64+0x80] ;  /* 0x0980008012cb7fae */ /* 0x0003e8000b901d4c */
[----:B------:R1:W-:Y:S04]  /*39d0*/  LDGSTS.E.BYPASS.LTC128B.128 [R203+0xb800], [R18.64+0x100] ;  /* 0x0b80010012cb7fae */ /* 0x0003e8000b901d4c */
[----:B------:R-:W0:Y:S02]  /*39e0*/  LDGDEPBAR ;  /* 0x00000000000079af */ /* 0x000e240000000000 */
.L_x_3516:
[----:B------:R-:W-:Y:S02]  /*39f0*/  FMNMX.FTZ R6, R40, R33, !PT ;  /* 0x0000002128067209 */ /* 0x000fe40007810000 */
[----:B-1----:R-:W-:-:S02]  /*3a00*/  FMNMX.FTZ R17, R34, R32, !PT ;  /* 0x0000002022117209 */ /* 0x002fc40007810000 */
        /* <DEDUP_REMOVED lines=28> */
[----:B------:R-:W-:Y:S01]  /*3bd0*/  SHF.L.U32 R192, R0, 0x1, RZ ;  /* 0x0000000100c07819 */ /* 0x000fe200000006ff */
[----:B------:R-:W1:Y:S03]  /*3be0*/  SHFL.BFLY PT, R15, R6, 0x2, 0x1f ;  /* 0x0c401f00060f7f89 */ /* 0x000e6600000e0000 */
        /* <DEDUP_REMOVED lines=32> */
[----:B------:R-:W-:Y:S01]  /*3df0*/  ISETP.GE.AND P1, PT, R2, 0x2, PT ;  /* 0x000000020200780c */ /* 0x000fe20003f26270 */
[----:B------:R-:W-:Y:S01]  /*3e00*/  FFMA.FTZ R146, R29, c[0x0][0x23c], -R168 ;  /* 0x00008f001d927a23 */ /* 0x000fe200000108a8 */
[----:B------:R-:W-:Y:S01]  /*3e10*/  MUFU.EX2 R152, R152 ;  /* 0x0000009800987308 */ /* 0x000fe20000000800 */
[--C-:B------:R-:W-:Y:S01]  /*3e20*/  FFMA.FTZ R153, R34, c[0x0][0x23c], -R161.reuse ;  /* 0x00008f0022997a23 */ /* 0x100fe200000108a1 */
[----:B------:R-:W-:Y:S01]  /*3e30*/  LDSM.16.MT88.4 R136, [R190+0xc800] ;  /* 0x00c80000be88783b */ /* 0x000fe20000004200 */
[----:B------:R-:W-:-:S02]  /*3e40*/  FFMA.FTZ R154, R32, c[0x0][0x23c], -R161 ;  /* 0x00008f00209a7a23 */ /* 0x000fc400000108a1 */
[--C-:B------:R-:W-:Y:S01]  /*3e50*/  FFMA.FTZ R155, R30, c[0x0][0x23c], -R161.reuse ;  /* 0x00008f001e9b7a23 */ /* 0x100fe200000108a1 */
[----:B------:R-:W-:Y:S01]  /*3e60*/  LDSM.16.MT88.4 R32, [R189+0xc800] ;  /* 0x00c80000bd20783b */ /* 0x000fe20000004200 */
[--C-:B------:R-:W-:Y:S01]  /*3e70*/  FFMA.FTZ R148, R28, c[0x0][0x23c], -R161.reuse ;  /* 0x00008f001c947a23 */ /* 0x100fe200000108a1 */
[----:B------:R-:W2:Y:S01]  /*3e80*/  MUFU.EX2 R151, R151 ;  /* 0x0000009700977308 */ /* 0x000ea20000000800 */
[--C-:B------:R-:W-:Y:S01]  /*3e90*/  FFMA.FTZ R150, R11, c[0x0][0x23c], -R168.reuse ;  /* 0x00008f000b967a23 */ /* 0x100fe200000108a8 */
[----:B------:R-:W-:Y:S01]  /*3ea0*/  LDSM.16.MT88.4 R28, [R188+0xc800] ;  /* 0x00c80000bc1c783b */ /* 0x000fe20000004200 */
[--C-:B------:R-:W-:Y:S02]  /*3eb0*/  FFMA.FTZ R144, R9, c[0x0][0x23c], -R168.reuse ;  /* 0x00008f0009907a23 */ /* 0x100fe400000108a8 */
[--C-:B------:R-:W-:Y:S02]  /*3ec0*/  FFMA.FTZ R135, R10, c[0x0][0x23c], -R161.reuse ;  /* 0x00008f000a877a23 */ /* 0x100fe400000108a1 */
[----:B------:R-:W-:Y:S01]  /*3ed0*/  FFMA.FTZ R0, R8, c[0x0][0x23c], -R161 ;  /* 0x00008f0008007a23 */ /* 0x000fe200000108a1 */
[----:B------:R-:W-:Y:S01]  /*3ee0*/  MUFU.EX2 R149, R149 ;  /* 0x0000009500957308 */ /* 0x000fe20000000800 */
[----:B------:R-:W1:Y:S01]  /*3ef0*/  LDSM.16.MT88.4 R8, [R192+0xe800] ;  /* 0x00e80000c008783b */ /* 0x000e620000004200 */
[----:B------:R-:W-:-:S02]  /*3f00*/  FFMA.FTZ R145, R25, c[0x0][0x23c], -R168 ;  /* 0x00008f0019917a23 */ /* 0x000fc400000108a8 */
[--C-:B------:R-:W-:Y:S02]  /*3f10*/  FFMA.FTZ R133, R21, c[0x0][0x23c], -R168.reuse ;  /* 0x00008f0015857a23 */ /* 0x100fe400000108a8 */
[--C-:B------:R-:W-:Y:S01]  /*3f20*/  FFMA.FTZ R147, R26, c[0x0][0x23c], -R161.reuse ;  /* 0x00008f001a937a23 */ /* 0x100fe200000108a1 */
[----:B------:R-:W1:Y:S01]  /*3f30*/  LDSM.16.MT88.4 R20, [R192+0xc800] ;  /* 0x00c80000c014783b */ /* 0x000e620000004200 */
[----:B------:R-:W3:Y:S01]  /*3f40*/  MUFU.EX2 R146, R146 ;  /* 0x0000009200927308 */ /* 0x000ee20000000800 */
[----:B--2---:R-:W-:Y:S01]  /*3f50*/  F2FP.BF16.PACK_AB R116, R151, R152 ;  /* 0x000000989774723e */ /* 0x004fe200000010ff */
[----:B------:R-:W-:Y:S01]  /*3f60*/  FFMA.FTZ R134, R12, c[0x0][0x23c], -R161 ;  /* 0x00008f000c867a23 */ /* 0x000fe200000108a1 */
[----:B------:R-:W-:Y:S01]  /*3f70*/  LDSM.16.MT88.4 R24, [R190+0xe800] ;  /* 0x00e80000be18783b */ /* 0x000fe20000004200 */
[--C-:B------:R-:W-:Y:S02]  /*3f80*/  FFMA.FTZ R156, R165, c[0x0][0x23c], -R168.reuse ;  /* 0x00008f00a59c7a23 */ /* 0x100fe400000108a8 */
[--C-:B------:R-:W-:Y:S01]  /*3f90*/  FFMA.FTZ R158, R163, c[0x0][0x23c], -R168.reuse ;  /* 0x00008f00a39e7a23 */ /* 0x100fe200000108a8 */
[----:B------:R-:W2:Y:S01]  /*3fa0*/  LDSM.16.MT88.4 R12, [R188+0xe800] ;  /* 0x00e80000bc0c783b */ /* 0x000ea20000004200 */
[----:B------:R-:W-:Y:S01]  /*3fb0*/  MUFU.EX2 R153, R153 ;  /* 0x0000009900997308 */ /* 0x000fe20000000800 */
[----:B------:R-:W-:-:S02]  /*3fc0*/  FFMA.FTZ R159, R159, c[0x0][0x23c], -R168 ;  /* 0x00008f009f9f7a23 */ /* 0x000fc400000108a8 */
[--C-:B------:R-:W-:Y:S02]  /*3fd0*/  FFMA.FTZ R157, R157, c[0x0][0x23c], -R168.reuse ;  /* 0x00008f009d9d7a23 */ /* 0x100fe400000108a8 */
[--C-:B------:R-:W-:Y:S02]  /*3fe0*/  FFMA.FTZ R162, R162, c[0x0][0x23c], -R161.reuse ;  /* 0x00008f00a2a27a23 */ /* 0x100fe400000108a1 */
[--C-:B------:R-:W-:Y:S01]  /*3ff0*/  FFMA.FTZ R163, R172, c[0x0][0x23c], -R161.reuse ;  /* 0x00008f00aca37a23 */ /* 0x100fe200000108a1 */
[----:B------:R-:W4:Y:S01]  /*4000*/  MUFU.EX2 R154, R154 ;  /* 0x0000009a009a7308 */ /* 0x000f220000000800 */
[----:B---3--:R-:W-:Y:S01]  /*4010*/  F2FP.BF16.PACK_AB R118, R146, R149 ;  /* 0x000000959276723e */ /* 0x008fe200000010ff */
        /* <DEDUP_REMOVED lines=8> */
[----:B------:R-:W3:Y:S01]  /*40a0*/  MUFU.EX2 R148, R148 ;  /* 0x0000009400947308 */ /* 0x000ee20000000800 */
[----:B----4-:R-:W-:Y:S01]  /*40b0*/  F2FP.BF16.PACK_AB R117, R154, R153 ;  /* 0x000000999a75723e */ /* 0x010fe200000010ff */
        /* <DEDUP_REMOVED lines=199> */
[----:B------:R-:W-:Y:S01]  /*4d30*/  UMOV UR8, 0x5 ;  /* 0x0000000500087882 */ /* 0x000fe20000000000 */
[----:B------:R-:W-:Y:S01]  /*4d40*/  IMAD.MOV.U32 R133, RZ, RZ, R132 ;  /* 0x000000ffff857224 */ /* 0x000fe200078e0084 */
[----:B------:R-:W-:-:S02]  /*4d50*/  USHF.R.S32.HI UR5, URZ, 0x1f, UR4 ;  /* 0x0000001f3f057899 */ /* 0x000fc40008011404 */
[----:B------:R-:W-:Y:S01]  /*4d60*/  ULDC UR9, c[0x0][0x1a4] ;  /* 0x0000690000097ab9 */ /* 0x000fe20000000800 */
[----:B------:R-:W-:Y:S01]  /*4d70*/  MOV R213, UR4 ;  /* 0x0000000400d57c02 */ /* 0x000fe20008000f00 */
[----:B------:R-:W-:Y:S02]  /*4d80*/  USHF.L.U64.HI UR9, UR10, UR8, UR9 ;  /* 0x000000080a097299 */ /* 0x000fe40008010209 */
[----:B------:R-:W-:Y:S01]  /*4d90*/  MOV R212, UR5 ;  /* 0x0000000500d47c02 */ /* 0x000fe20008000f00 */
[----:B------:R-:W-:Y:S02]  /*4da0*/  USHF.L.U32 UR10, UR10, 0x5, URZ ;  /* 0x000000050a0a7899 */ /* 0x000fe4000800063f */
[----:B------:R-:W-:Y:S02]  /*4db0*/  ULDC UR4, c[0x0][0x19c] ;  /* 0x0000670000047ab9 */ /* 0x000fe40000000800 */
.L_x_3523:
        /* <DEDUP_REMOVED lines=59> */
[C---:B------:R-:W-:Y:S01]  /*5170*/  IMAD.WIDE.U32 R6, R4.reuse, c[0x0][0x188], R6 ;  /* 0x0000620004067a25 */ /* 0x040fe200078e0006 */
[----:B------:R-:W-:Y:S05]  /*5180*/  SHF.R.S32.HI R3, RZ, 0x1f, R4 ;  /* 0x0000001fff037819 */ /* 0x000fea0000011404 */
[----:B------:R-:W-:Y:S04]  /*5190*/  IMAD R3, R3, c[0x0][0x188], RZ ;  /* 0x0000620003037a24 */ /* 0x000fe800078e02ff */
[----:B------:R-:W-:Y:S04]  /*51a0*/  IMAD R3, R4, c[0x0][0x18c], R3 ;  /* 0x0000630004037a24 */ /* 0x000fe800078e0203 */
[----:B------:R-:W-:Y:S02]  /*51b0*/  IMAD.IADD R3, R7, 0x1, R3 ;  /* 0x0000000107037824 */ /* 0x000fe400078e0203 */
.L_x_3520:
[C---:B------:R-:W-:Y:S04]  /*51c0*/  LEA R200, P1, R6.reuse, R200, 0x1 ;  /* 0x000000c806c87211 */ /* 0x040fe800078208ff */
[----:B------:R-:W-:Y:S02]  /*51d0*/  LEA.HI.X R201, R6, R201, R3, 0x1, P1 ;  /* 0x000000c906c97211 */ /* 0x000fe400008f0c03 */
[----:B------:R-:W-:Y:S03]  /*51e0*/  IADD3 R218, P1, R200, UR10, RZ ;  /* 0x0000000ac8da7c10 */ /* 0x000fe6000ff3e0ff */
[----:B------:R-:W-:Y:S01]  /*51f0*/  @!PT LDS RZ, [RZ] ;  /* 0x00000000fffff984 */ /* 0x000fe20000000800 */
[----:B------:R-:W-:Y:S01]  /*5200*/  @!PT LDS RZ, [RZ] ;  /* 0x00000000fffff984 */ /* 0x000fe20000000800 */
[----:B------:R-:W-:Y:S01]  /*5210*/  @!PT LDS RZ, [RZ] ;  /* 0x00000000fffff984 */ /* 0x000fe20000000800 */
[----:B------:R1:W-:Y:S01]  /*5220*/  LDGSTS.E.BYPASS.LTC128B.128 [R203+0xc000], [R200.64] ;  /* 0x0c000000c8cb7fae */ /* 0x0003e2000b901d4c */
[----:B------:R-:W-:Y:S02]  /*5230*/  IADD3.X R219, R201, UR9, RZ, P1, !PT ;  /* 0x00000009c9db7c10 */ /* 0x000fe40008ffe4ff */
[----:B------:R-:W-:Y:S01]  /*5240*/  IADD3 R134, P1, R218, UR10, RZ ;  /* 0x0000000ada867c10 */ /* 0x000fe2000ff3e0ff */
[----:B------:R1:W-:Y:S03]  /*5250*/  LDGSTS.E.BYPASS.LTC128B.128 [R203+0xe000], [R200.64+0x80] ;  /* 0x0e000080c8cb7fae */ /* 0x0003e6000b901d4c */
[----:B------:R-:W-:Y:S01]  /*5260*/  IADD3.X R135, R219, UR9, RZ, P1, !PT ;  /* 0x00000009db877c10 */ /* 0x000fe20008ffe4ff */
[----:B------:R1:W-:Y:S01]  /*5270*/  LDGSTS.E.BYPASS.LTC128B.128 [R203+0x10000], [R200.64+0x100] ;  /* 0x10000100c8cb7fae */ /* 0x0003e2000b901d4c */
[----:B------:R-:W-:Y:S03]  /*5280*/  IADD3 R2, P1, R134, UR10, RZ ;  /* 0x0000000a86027c10 */ /* 0x000fe6000ff3e0ff */
[----:B------:R1:W-:Y:S01]  /*5290*/  LDGSTS.E.BYPASS.LTC128B.128 [R203+0xc800], [R218.64] ;  /* 0x0c800000dacb7fae */ /* 0x0003e2000b901d4c */
[----:B------:R-:W-:Y:S02]  /*52a0*/  IADD3.X R3, R135, UR9, RZ, P1, !PT ;  /* 0x0000000987037c10 */ /* 0x000fe40008ffe4ff */
[----:B------:R-:W-:Y:S01]  /*52b0*/  ISETP.GE.AND P1, PT, R214, 0x1, PT ;  /* 0x00000001d600780c */ /* 0x000fe20003f26270 */
        /* <DEDUP_REMOVED lines=8> */
[----:B------:R-:W-:Y:S04]  /*5340*/  LDSM.16.M88.4 R136, [R198] ;  /* 0x00000000c688783b */ /* 0x000fe80000000200 */
[----:B------:R-:W2:Y:S04]  /*5350*/  LDSM.16.M88.4 R140, [R197+0x6000] ;  /* 0x00600000c58c783b */ /* 0x000ea80000000200 */
[----:B------:R-:W3:Y:S04]  /*5360*/  LDSM.16.M88.4 R144, [R197+0x6800] ;  /* 0x00680000c590783b */ /* 0x000ee80000000200 */
[----:B------:R-:W4:Y:S04]  /*5370*/  LDSM.16.M88.4 R148, [R197+0x7000] ;  /* 0x00700000c594783b */ /* 0x000f280000000200 */
[----:B------:R-:W0:Y:S04]  /*5380*/  LDGDEPBAR ;  /* 0x00000000000079af */ /* 0x000e280000000000 */
[----:B------:R-:W5:Y:S04]  /*5390*/  LDSM.16.M88.4 R152, [R197+0x7800] ;  /* 0x00780000c598783b */ /* 0x000f680000000200 */
[----:B------:R-:W-:Y:S04]  /*53a0*/  LDSM.16.M88.4 R156, [R196] ;  /* 0x00000000c49c783b */ /* 0x000fe80000000200 */
[----:B------:R-:W1:Y:S04]  /*53b0*/  LDSM.16.M88.4 R160, [R195] ;  /* 0x00000000c3a0783b */ /* 0x000e680000000200 */
[----:B------:R-:W1:Y:S04]  /*53c0*/  LDSM.16.M88.4 R164, [R187] ;  /* 0x00000000bba4783b */ /* 0x000e680000000200 */
[----:B------:R-:W1:Y:S04]  /*53d0*/  LDSM.16.M88.4 R168, [R186] ;  /* 0x00000000baa8783b */ /* 0x000e680000000200 */
[----:B------:R-:W1:Y:S01]  /*53e0*/  LDSM.16.M88.4 R172, [R185] ;  /* 0x00000000b9ac783b */ /* 0x000e620000000200 */
[C---:B--2---:R-:W-:Y:S08]  /*53f0*/  HMMA.16816.F32.BF16 R4, R136.reuse, R140, RZ ;  /* 0x0000008c8804723c */ /* 0x044ff000000418ff */
[C---:B------:R-:W-:Y:S01]  /*5400*/  HMMA.16816.F32.BF16 R8, R136.reuse, R142, RZ ;  /* 0x0000008e8808723c */ /* 0x040fe200000418ff */
[----:B------:R-:W-:Y:S07]  /*5410*/  LDSM.16.M88.4 R140, [R194] ;  /* 0x00000000c28c783b */ /* 0x000fee0000000200 */
[C---:B---3--:R-:W-:Y:S08]  /*5420*/  HMMA.16816.F32.BF16 R12, R136.reuse, R144, RZ ;  /* 0x00000090880c723c */ /* 0x048ff000000418ff */
[C---:B------:R-:W-:Y:S01]  /*5430*/  HMMA.16816.F32.BF16 R16, R136.reuse, R146, RZ ;  /* 0x000000928810723c */ /* 0x040fe200000418ff */
[----:B------:R-:W2:Y:S07]  /*5440*/  LDSM.16.M88.4 R144, [R191+0x6000] ;  /* 0x00600000bf90783b */ /* 0x000eae0000000200 */
[C---:B----4-:R-:W-:Y:S08]  /*5450*/  HMMA.16816.F32.BF16 R20, R136.reuse, R148, RZ ;  /* 0x000000948814723c */ /* 0x050ff000000418ff */
[C---:B------:R-:W-:Y:S01]  /*5460*/  HMMA.16816.F32.BF16 R24, R136.reuse, R150, RZ ;  /* 0x000000968818723c */ /* 0x040fe200000418ff */
[----:B------:R-:W3:Y:S07]  /*5470*/  LDSM.16.M88.4 R148, [R191+0x6800] ;  /* 0x00680000bf94783b */ /* 0x000eee0000000200 */
[C---:B-----5:R-:W-:Y:S08]  /*5480*/  HMMA.16816.F32.BF16 R28, R136.reuse, R152, RZ ;  /* 0x00000098881c723c */ /* 0x060ff000000418ff */
[----:B------:R-:W-:Y:S01]  /*5490*/  HMMA.16816.F32.BF16 R32, R136, R154, RZ ;  /* 0x0000009a8820723c */ /* 0x000fe200000418ff */
[----:B------:R-:W4:Y:S04]  /*54a0*/  LDSM.16.M88.4 R136, [R191+0x7000] ;  /* 0x00700000bf88783b */ /* 0x000f280000000200 */
[----:B------:R-:W5:Y:S03]  /*54b0*/  LDSM.16.M88.4 R152, [R191+0x7800] ;  /* 0x00780000bf98783b */ /* 0x000f660000000200 */
[C---:B-1----:R-:W-:Y:S08]  /*54c0*/  HMMA.16816.F32.BF16 R4, R156.reuse, R160, R4 ;  /* 0x000000a09c04723c */ /* 0x042ff00000041804 */
[C---:B------:R-:W-:Y:S01]  /*54d0*/  HMMA.16816.F32.BF16 R8, R156.reuse, R162, R8 ;  /* 0x000000a29c08723c */ /* 0x040fe20000041808 */
[----:B------:R-:W-:Y:S07]  /*54e0*/  LDSM.16.M88.4 R160, [R193] ;  /* 0x00000000c1a0783b */ /* 0x000fee0000000200 */
[C---:B------:R-:W-:Y:S08]  /*54f0*/  HMMA.16816.F32.BF16 R12, R156.reuse, R164, R12 ;  /* 0x000000a49c0c723c */ /* 0x040ff0000004180c */
[C---:B------:R-:W-:Y:S01]  /*5500*/  HMMA.16816.F32.BF16 R16, R156.reuse, R166, R16 ;  /* 0x000000a69c10723c */ /* 0x040fe20000041810 */
[----:B------:R-:W1:Y:S07]  /*5510*/  LDSM.16.M88.4 R164, [R184] ;  /* 0x00000000b8a4783b */ /* 0x000e6e0000000200 */
[C---:B------:R-:W-:Y:S08]  /*5520*/  HMMA.16816.F32.BF16 R20, R156.reuse, R168, R20 ;  /* 0x000000a89c14723c */ /* 0x040ff00000041814 */
[C---:B------:R-:W-:Y:S01]  /*5530*/  HMMA.16816.F32.BF16 R24, R156.reuse, R170, R24 ;  /* 0x000000aa9c18723c */ /* 0x040fe20000041818 */
[----:B------:R-:W1:Y:S07]  /*5540*/  LDSM.16.M88.4 R168, [R184+0x800] ;  /* 0x00080000b8a8783b */ /* 0x000e6e0000000200 */
[C---:B------:R-:W-:Y:S08]  /*5550*/  HMMA.16816.F32.BF16 R28, R156.reuse, R172, R28 ;  /* 0x000000ac9c1c723c */ /* 0x040ff0000004181c */
[----:B------:R-:W-:Y:S01]  /*5560*/  HMMA.16816.F32.BF16 R32, R156, R174, R32 ;  /* 0x000000ae9c20723c */ /* 0x000fe20000041820 */
[----:B------:R-:W1:Y:S04]  /*5570*/  LDSM.16.M88.4 R156, [R184+0x1000] ;  /* 0x00100000b89c783b */ /* 0x000e680000000200 */
[----:B------:R-:W1:Y:S03]  /*5580*/  LDSM.16.M88.4 R172, [R184+0x1800] ;  /* 0x00180000b8ac783b */ /* 0x000e660000000200 */
[C---:B--2---:R-:W-:Y:S08]  /*5590*/  HMMA.16816.F32.BF16 R4, R140.reuse, R144, R4 ;  /* 0x000000908c04723c */ /* 0x044ff00000041804 */
[C---:B------:R-:W-:Y:S01]  /*55a0*/  HMMA.16816.F32.BF16 R8, R140.reuse, R146, R8 ;  /* 0x000000928c08723c */ /* 0x040fe20000041808 */
[----:B------:R-:W-:Y:S07]  /*55b0*/  LDSM.16.M88.4 R144, [R197+0x8000] ;  /* 0x00800000c590783b */ /* 0x000fee0000000200 */
[C---:B---3--:R-:W-:Y:S08]  /*55c0*/  HMMA.16816.F32.BF16 R12, R140.reuse, R148, R12 ;  /* 0x000000948c0c723c */ /* 0x048ff0000004180c */
[C---:B------:R-:W-:Y:S01]  /*55d0*/  HMMA.16816.F32.BF16 R16, R140.reuse, R150, R16 ;  /* 0x000000968c10723c */ /* 0x040fe20000041810 */
[----:B------:R-:W-:Y:S07]  /*55e0*/  LDSM.16.M88.4 R148, [R197+0x8800] ;  /* 0x00880000c594783b */ /* 0x000fee0000000200 */
[C---:B----4-:R-:W-:Y:S08]  /*55f0*/  HMMA.16816.F32.BF16 R20, R140.reuse, R136, R20 ;  /* 0x000000888c14723c */ /* 0x050ff00000041814 */
[C---:B------:R-:W-:Y:S01]  /*5600*/  HMMA.16816.F32.BF16 R24, R140.reuse, R138, R24 ;  /* 0x0000008a8c18723c */ /* 0x040fe20000041818 */
[----:B------:R-:W2:Y:S07]  /*5610*/  LDSM.16.M88.4 R136, [R198+0x2000] ;  /* 0x00200000c688783b */ /* 0x000eae0000000200 */
[C---:B-----5:R-:W-:Y:S08]  /*5620*/  HMMA.16816.F32.BF16 R28, R140.reuse, R152, R28 ;  /* 0x000000988c1c723c */ /* 0x060ff0000004181c */
[----:B------:R-:W-:Y:S01]  /*5630*/  HMMA.16816.F32.BF16 R32, R140, R154, R32 ;  /* 0x0000009a8c20723c */ /* 0x000fe20000041820 */
[----:B------:R-:W3:Y:S04]  /*5640*/  LDSM.16.M88.4 R140, [R197+0x9000] ;  /* 0x00900000c58c783b */ /* 0x000ee80000000200 */
[----:B------:R-:W4:Y:S03]  /*5650*/  LDSM.16.M88.4 R152, [R197+0x9800] ;  /* 0x00980000c598783b */ /* 0x000f260000000200 */
[C---:B-1----:R-:W-:Y:S08]  /*5660*/  HMMA.16816.F32.BF16 R4, R160.reuse, R164, R4 ;  /* 0x000000a4a004723c */ /* 0x042ff00000041804 */
[C---:B------:R-:W-:Y:S01]  /*5670*/  HMMA.16816.F32.BF16 R8, R160.reuse, R166, R8 ;  /* 0x000000a6a008723c */ /* 0x040fe20000041808 */
[----:B------:R-:W-:Y:S07]  /*5680*/  LDSM.16.M88.4 R164, [R183] ;  /* 0x00000000b7a4783b */ /* 0x000fee0000000200 */
[C---:B------:R-:W-:Y:S08]  /*5690*/  HMMA.16816.F32.BF16 R12, R160.reuse, R168, R12 ;  /* 0x000000a8a00c723c */ /* 0x040ff0000004180c */
[C---:B------:R-:W-:Y:S01]  /*56a0*/  HMMA.16816.F32.BF16 R16, R160.reuse, R170, R16 ;  /* 0x000000aaa010723c */ /* 0x040fe20000041810 */
[----:B------:R-:W-:Y:S07]  /*56b0*/  LDSM.16.M88.4 R168, [R182] ;  /* 0x00000000b6a8783b */ /* 0x000fee0000000200 */
[C---:B------:R-:W-:Y:S08]  /*56c0*/  HMMA.16816.F32.BF16 R20, R160.reuse, R156, R20 ;  /* 0x0000009ca014723c */ /* 0x040ff00000041814 */
[C---:B------:R-:W-:Y:S01]  /*56d0*/  HMMA.16816.F32.BF16 R24, R160.reuse, R158, R24 ;  /* 0x0000009ea018723c */ /* 0x040fe20000041818 */
[----:B------:R-:W1:Y:S07]  /*56e0*/  LDSM.16.M88.4 R156, [R196+0x2000] ;  /* 0x00200000c49c783b */ /* 0x000e6e0000000200 */
[C---:B------:R-:W-:Y:S08]  /*56f0*/  HMMA.16816.F32.BF16 R28, R160.reuse, R172, R28 ;  /* 0x000000aca01c723c */ /* 0x040ff0000004181c */
[----:B------:R-:W-:Y:S01]  /*5700*/  HMMA.16816.F32.BF16 R32, R160, R174, R32 ;  /* 0x000000aea020723c */ /* 0x000fe20000041820 */
[----:B------:R-:W5:Y:S04]  /*5710*/  LDSM.16.M88.4 R160, [R181] ;  /* 0x00000000b5a0783b */ /* 0x000f680000000200 */
[----:B------:R-:W1:Y:S03]  /*5720*/  LDSM.16.M88.4 R172, [R180] ;  /* 0x00000000b4ac783b */ /* 0x000e660000000200 */
[C---:B--2---:R-:W-:Y:S08]  /*5730*/  HMMA.16816.F32.BF16 R4, R136.reuse, R144, R4 ;  /* 0x000000908804723c */ /* 0x044ff00000041804 */
[C---:B------:R-:W-:Y:S01]  /*5740*/  HMMA.16816.F32.BF16 R8, R136.reuse, R146, R8 ;  /* 0x000000928808723c */ /* 0x040fe20000041808 */
[----:B------:R-:W-:Y:S07]  /*5750*/  LDSM.16.M88.4 R144, [R191+0x8000] ;  /* 0x00800000bf90783b */ /* 0x000fee0000000200 */
[C---:B------:R-:W-:Y:S08]  /*5760*/  HMMA.16816.F32.BF16 R12, R136.reuse, R148, R12 ;  /* 0x00000094880c723c */ /* 0x040ff0000004180c */
[C---:B------:R-:W-:Y:S01]  /*5770*/  HMMA.16816.F32.BF16 R16, R136.reuse, R150, R16 ;  /* 0x000000968810723c */ /* 0x040fe20000041810 */
[----:B------:R-:W-:Y:S07]  /*5780*/  LDSM.16.M88.4 R148, [R191+0x8800] ;  /* 0x00880000bf94783b */ /* 0x000fee0000000200 */
[C---:B---3--:R-:W-:Y:S08]  /*5790*/  HMMA.16816.F32.BF16 R20, R136.reuse, R140, R20 ;  /* 0x0000008c8814723c */ /* 0x048ff00000041814 */
[C---:B------:R-:W-:Y:S01]  /*57a0*/  HMMA.16816.F32.BF16 R24, R136.reuse, R142, R24 ;  /* 0x0000008e8818723c */ /* 0x040fe20000041818 */
[----:B------:R-:W2:Y:S07]  /*57b0*/  LDSM.16.M88.4 R140, [R194+0x2000] ;  /* 0x00200000c28c783b */ /* 0x000eae0000000200 */
[C---:B----4-:R-:W-:Y:S08]  /*57c0*/  HMMA.16816.F32.BF16 R28, R136.reuse, R152, R28 ;  /* 0x00000098881c723c */ /* 0x050ff0000004181c */
[----:B------:R-:W-:Y:S01]  /*57d0*/  HMMA.16816.F32.BF16 R32, R136, R154, R32 ;  /* 0x0000009a8820723c */ /* 0x000fe20000041820 */
[----:B------:R-:W3:Y:S04]  /*57e0*/  LDSM.16.M88.4 R136, [R191+0x9000] ;  /* 0x00900000bf88783b */ /* 0x000ee80000000200 */
[----:B------:R-:W4:Y:S03]  /*57f0*/  LDSM.16.M88.4 R152, [R191+0x9800] ;  /* 0x00980000bf98783b */ /* 0x000f260000000200 */
[C---:B-1----:R-:W-:Y:S08]  /*5800*/  HMMA.16816.F32.BF16 R4, R156.reuse, R164, R4 ;  /* 0x000000a49c04723c */ /* 0x042ff00000041804 */
[C---:B------:R-:W-:Y:S01]  /*5810*/  HMMA.16816.F32.BF16 R8, R156.reuse, R166, R8 ;  /* 0x000000a69c08723c */ /* 0x040fe20000041808 */
[----:B------:R-:W-:Y:S07]  /*5820*/  LDSM.16.M88.4 R164, [R184+0x2000] ;  /* 0x00200000b8a4783b */ /* 0x000fee0000000200 */
[C---:B------:R-:W-:Y:S08]  /*5830*/  HMMA.16816.F32.BF16 R12, R156.reuse, R168, R12 ;  /* 0x000000a89c0c723c */ /* 0x040ff0000004180c */
[C---:B------:R-:W-:Y:S01]  /*5840*/  HMMA.16816.F32.BF16 R16, R156.reuse, R170, R16 ;  /* 0x000000aa9c10723c */ /* 0x040fe20000041810 */
[----:B------:R-:W-:Y:S07]  /*5850*/  LDSM.16.M88.4 R168, [R184+0x2800] ;  /* 0x00280000b8a8783b */ /* 0x000fee0000000200 */
[C---:B-----5:R-:W-:Y:S08]  /*5860*/  HMMA.16816.F32.BF16 R20, R156.reuse, R160, R20 ;  /* 0x000000a09c14723c */ /* 0x060ff00000041814 */
[C---:B------:R-:W-:Y:S01]  /*5870*/  HMMA.16816.F32.BF16 R24, R156.reuse, R162, R24 ;  /* 0x000000a29c18723c */ /* 0x040fe20000041818 */
[----:B------:R-:W1:Y:S07]  /*5880*/  LDSM.16.M88.4 R160, [R193+0x2000] ;  /* 0x00200000c1a0783b */ /* 0x000e6e0000000200 */
[C---:B------:R-:W-:Y:S08]  /*5890*/  HMMA.16816.F32.BF16 R28, R156.reuse, R172, R28 ;  /* 0x000000ac9c1c723c */ /* 0x040ff0000004181c */
[----:B------:R-:W-:Y:S01]  /*58a0*/  HMMA.16816.F32.BF16 R32, R156, R174, R32 ;  /* 0x000000ae9c20723c */ /* 0x000fe20000041820 */
[----:B------:R-:W5:Y:S04]  /*58b0*/  LDSM.16.M88.4 R156, [R184+0x3000] ;  /* 0x00300000b89c783b */ /* 0x000f680000000200 */
[----:B------:R-:W1:Y:S03]  /*58c0*/  LDSM.16.M88.4 R172, [R184+0x3800] ;  /* 0x00380000b8ac783b */ /* 0x000e660000000200 */
        /* <DEDUP_REMOVED lines=19> */
[C---:B-----5:R-:W-:Y:S08]  /*5a00*/  HMMA.16816.F32.BF16 R20, R160.reuse, R156, R20 ;  /* 0x0000009ca014723c */ /* 0x060ff00000041814 */
        /* <DEDUP_REMOVED lines=32> */
[C---:B--2---:R-:W-:Y:S01]  /*5c10*/  HMMA.16816.F32.BF16 R4, R140.reuse, R144, R4 ;  /* 0x000000908c04723c */ /* 0x044fe20000041804 */
        /* <DEDUP_REMOVED lines=9> */
[C---:B-1----:R-:W-:Y:S08]  /*5cb0*/  HMMA.16816.F32.BF16 R4, R160.reuse, R164, R4 ;  /* 0x000000a4a004723c */ /* 0x042ff00000041804 */
        /* <DEDUP_REMOVED lines=14> */
[----:B------:R-:W-:Y:S04]  /*5da0*/  IABS R2, c[0x0][0x2d0] ;  /* 0x0000b40000027a13 */ /* 0x000fe80000000000 */
[----:B------:R-:W1:Y:S10]  /*5db0*/  I2F.RP R135, R2 ;  /* 0x0000000200877306 */ /* 0x000e740000209400 */
[----:B-1----:R-:W1:Y:S02]  /*5dc0*/  MUFU.RCP R3, R135 ;  /* 0x0000008700037308 */ /* 0x002e640000001000 */
[----:B-1----:R-:W-:Y:S01]  /*5dd0*/  IADD3 R136, R3, 0xffffffe, RZ ;  /* 0x0ffffffe03887810 */ /* 0x002fe20007ffe0ff */
[----:B------:R-:W-:Y:S07]  /*5de0*/  IMAD.SHL.U32 R3, R214, 0x40, RZ ;  /* 0x00000040d6037824 */ /* 0x000fee00078e00ff */
[----:B------:R-:W1:Y:S01]  /*5df0*/  F2I.FTZ.U32.TRUNC.NTZ R137, R136 ;  /* 0x0000008800897305 */ /* 0x000e62000021f000 */
[C---:B------:R-:W-:Y:S02]  /*5e00*/  IADD3 R138, R3.reuse, -0x40, RZ ;  /* 0xffffffc0038a7810 */ /* 0x040fe40007ffe0ff */
[----:B------:R-:W-:Y:S02]  /*5e10*/  IABS R134, R3 ;  /* 0x0000000300867213 */ /* 0x000fe40000000000 */
[----:B------:R-:W-:Y:S02]  /*5e20*/  IABS R132, R138 ;  /* 0x0000008a00847213 */ /* 0x000fe40000000000 */
[----:B------:R-:W-:Y:S02]  /*5e30*/  LOP3.LUT R3, R3, c[0x0][0x2d0], RZ, 0x3c, !PT ;  /* 0x0000b40003037a12 */ /* 0x000fe400078e3cff */
        /* <DEDUP_REMOVED lines=30> */
[----:B------:R-:W-:Y:S01]  /*6020*/  LEA R140, P2, R3, R208, 0x2 ;  /* 0x000000d0038c7211 */ /* 0x000fe200078410ff */
[C---:B------:R-:W-:Y:S01]  /*6030*/  IMAD.IADD R2, R139.reuse, 0x1, -R3 ;  /* 0x000000018b027824 */ /* 0x040fe200078e0a03 */
[-C--:B------:R-:W-:Y:S02]  /*6040*/  LEA.HI.X.SX32 R135, R139, R209.reuse, 0x2, P1 ;  /* 0x000000d18b877211 */ /* 0x080fe400008f16ff */
[----:B------:R-:W-:Y:S01]  /*6050*/  LEA.HI.X.SX32 R141, R3, R209, 0x2, P2 ;  /* 0x000000d1038d7211 */ /* 0x000fe200010f16ff */
[----:B------:R-:W-:Y:S03]  /*6060*/  IMAD.MOV.U32 R3, RZ, RZ, 0x40 ;  /* 0x00000040ff037424 */ /* 0x000fe600078e00ff */
[----:B------:R-:W2:Y:S01]  /*6070*/  LDG.E R135, [R134.64] ;  /* 0x0000000c86877981 */ /* 0x000ea2000c1e1900 */
[----:B------:R-:W-:Y:S03]  /*6080*/  IMAD R3, R2, c[0x0][0x2d0], -R3 ;  /* 0x0000b40002037a24 */ /* 0x000fe600078e0a03 */
[----:B------:R-:W2:Y:S01]  /*6090*/  LDG.E R132, [R140.64] ;  /* 0x0000000c8c847981 */ /* 0x000ea2000c1e1900 */
[C---:B------:R-:W-:Y:S01]  /*60a0*/  IMAD.WIDE.U32 R136, R3.reuse, c[0x0][0x198], RZ ;  /* 0x0000660003887a25 */ /* 0x040fe200078e00ff */
        /* <DEDUP_REMOVED lines=10> */
.L_x_3522:
[C---:B------:R-:W-:Y:S01]  /*6150*/  LEA R210, P1, R136.reuse, R210, 0x1 ;  /* 0x000000d288d27211 */ /* 0x040fe200078208ff */
[----:B------:R-:W-:Y:S02]  /*6160*/  USHF.L.U32 UR5, UR7, 0x5, URZ ;  /* 0x0000000507057899 */ /* 0x000fe4000800063f */
[----:B------:R-:W-:Y:S01]  /*6170*/  USHF.L.U64.HI UR7, UR7, UR8, UR4 ;  /* 0x0000000807077299 */ /* 0x000fe20008010204 */
[----:B------:R-:W-:Y:S03]  /*6180*/  LEA.HI.X R211, R136, R211, R3, 0x1, P1 ;  /* 0x000000d388d37211 */ /* 0x000fe600008f0c03 */
[----:B------:R-:W-:Y:S02]  /*6190*/  IADD3 R136, P1, R210, UR5, RZ ;  /* 0x00000005d2887c10 */ /* 0x000fe4000ff3e0ff */
[----:B------:R-:W-:Y:S01]  /*61a0*/  @!PT LDS RZ, [RZ] ;  /* 0x00000000fffff984 */ /* 0x000fe20000000800 */
[----:B------:R-:W-:Y:S01]  /*61b0*/  @!PT LDS RZ, [RZ] ;  /* 0x00000000fffff984 */ /* 0x000fe20000000800 */
[----:B------:R-:W-:Y:S01]  /*61c0*/  @!PT LDS RZ, [RZ] ;  /* 0x00000000fffff984 */ /* 0x000fe20000000800 */
[----:B------:R1:W-:Y:S02]  /*61d0*/  LDGSTS.E.BYPASS.LTC128B.128 [R203+0x6000], [R210.64] ;  /* 0x06000000d2cb7fae */ /* 0x0003e4000b901d4c */
[----:B------:R-:W-:Y:S02]  /*61e0*/  IADD3.X R137, R211, UR7, RZ, P1, !PT ;  /* 0x00000007d3897c10 */ /* 0x000fe40008ffe4ff */
[----:B------:R1:W-:Y:S01]  /*61f0*/  LDGSTS.E.BYPASS.LTC128B.128 [R203+0x8000], [R210.64+0x80] ;  /* 0x08000080d2cb7fae */ /* 0x0003e2000b901d4c */
[----:B------:R-:W-:Y:S03]  /*6200*/  IADD3 R134, P1, R136, UR5, RZ ;  /* 0x0000000588867c10 */ /* 0x000fe6000ff3e0ff */
[----:B------:R1:W-:Y:S01]  /*6210*/  LDGSTS.E.BYPASS.LTC128B.128 [R203+0xa000], [R210.64+0x100] ;  /* 0x0a000100d2cb7fae */ /* 0x0003e2000b901d4c */
[----:B------:R-:W-:Y:S02]  /*6220*/  IADD3.X R135, R137, UR7, RZ, P1, !PT ;  /* 0x0000000789877c10 */ /* 0x000fe40008ffe4ff */
[----:B------:R-:W-:Y:S01]  /*6230*/  IADD3 R2, P1, R134, UR5, RZ ;  /* 0x0000000586027c10 */ /* 0x000fe2000ff3e0ff */
[----:B------:R1:W-:Y:S03]  /*6240*/  LDGSTS.E.BYPASS.LTC128B.128 [R203+0x6800], [R136.64] ;  /* 0x0680000088cb7fae */ /* 0x0003e6000b901d4c */
[----:B------:R-:W-:Y:S01]  /*6250*/  IADD3.X R3, R135, UR7, RZ, P1, !PT ;  /* 0x0000000787037c10 */ /* 0x000fe20008ffe4ff */
        /* <DEDUP_REMOVED lines=9> */
.L_x_3521:
        /* <DEDUP_REMOVED lines=410> */
.L_x_3519:
[----:B------:R-:W1:Y:S01]  /*7c90*/  SHFL.BFLY PT, R2, R217, 0x2, 0x1f ;  /* 0x0c401f00d9027f89 */ /* 0x000e6200000e0000 */
[----:B------:R-:W-:Y:S01]  /*7ca0*/  MOV R4, 0x3f800000 ;  /* 0x3f80000000047802 */ /* 0x000fe20000000f00 */
[----:B------:R-:W-:Y:S01]  /*7cb0*/  BSSY B0, `(.L_x_3524) ;  /* 0x000012d000007945 */ /* 0x000fe20003800000 */
[----:B------:R-:W-:Y:S01]  /*7cc0*/  MOV R5, 0x3f800000 ;  /* 0x3f80000000057802 */ /* 0x000fe20000000f00 */
[----:B------:R-:W2:Y:S01]  /*7cd0*/  SHFL.BFLY PT, R0, R215, 0x2, 0x1f ;  /* 0x0c401f00d7007f89 */ /* 0x000ea200000e0000 */
        /* <DEDUP_REMOVED lines=105> */
[-C--:B------:R-:W-:Y:S01]  /*8370*/  LEA.HI R6, R7, R4.reuse, RZ, 0x2 ;  /* 0x0000000407067211 */ /* 0x080fe200078f10ff */
[----:B------:R-:W-:Y:S01]  /*8380*/  FMUL.FTZ R63, R5, R63 ;  /* 0x0000003f053f7220 */ /* 0x000fe20000410000 */
[----:B------:R-:W-:Y:S01]  /*8390*/  LEA.HI R7, R7, R4, RZ, 0x5 ;  /* 0x0000000407077211 */ /* 0x000fe200078f28ff */
        /* <DEDUP_REMOVED lines=16> */
[----:B------:R-:W-:Y:S01]  /*84a0*/  FMUL.FTZ R78, R5, R78 ;  /* 0x0000004e054e7220 */ /* 0x000fe20000410000 */
[----:B------:R-:W-:Y:S01]  /*84b0*/  F2FP.BF16.PACK_AB R66, R67, R66 ;  /* 0x000000424342723e */ /* 0x000fe200000010ff */
[C---:B------:R-:W-:Y:S01]  /*84c0*/  FMUL.FTZ R83, R5.reuse, R83 ;  /* 0x0000005305537220 */ /* 0x040fe20000410000 */
[C---:B------:R-:W-:Y:S01]  /*84d0*/  SHF.L.U32 R9, R8.reuse, 0x6, RZ ;  /* 0x0000000608097819 */ /* 0x040fe200000006ff */
[C---:B------:R-:W-:Y:S01]  /*84e0*/  FMUL.FTZ R82, R5.reuse, R82 ;  /* 0x0000005205527220 */ /* 0x040fe20000410000 */
[----:B------:R-:W-:Y:S01]  /*84f0*/  LOP3.LUT R10, R8, 0x1, RZ, 0xc0, !PT ;  /* 0x00000001080a7812 */ /* 0x000fe200078ec0ff */
[----:B------:R-:W-:Y:S01]  /*8500*/  FMUL.FTZ R87, R5, R87 ;  /* 0x0000005705577220 */ /* 0x000fe20000410000 */
[----:B------:R-:W-:Y:S01]  /*8510*/  LOP3.LUT R9, R9, 0x1c0, RZ, 0xc0, !PT ;  /* 0x000001c009097812 */ /* 0x000fe200078ec0ff */
[C---:B------:R-:W-:Y:S01]  /*8520*/  FMUL.FTZ R86, R5.reuse, R86 ;  /* 0x0000005605567220 */ /* 0x040fe20000410000 */
[----:B------:R-:W-:Y:S01]  /*8530*/  ISETP.NE.U32.AND P4, PT, R10, 0x1, PT ;  /* 0x000000010a00780c */ /* 0x000fe20003f85070 */
[----:B------:R-:W-:Y:S01]  /*8540*/  FMUL.FTZ R91, R5, R91 ;  /* 0x0000005b055b7220 */ /* 0x000fe20000410000 */
[----:B------:R-:W-:Y:S01]  /*8550*/  LEA.HI R12, R9, R9, RZ, 0x1d ;  /* 0x00000009090c7211 */ /* 0x000fe200078fe8ff */
[C---:B------:R-:W-:Y:S01]  /*8560*/  FMUL.FTZ R90, R5.reuse, R90 ;  /* 0x0000005a055a7220 */ /* 0x040fe20000410000 */
[----:B------:R-:W-:Y:S01]  /*8570*/  R2P PR, R8, 0x6 ;  /* 0x0000000608007804 */ /* 0x000fe20000000000 */
        /* <DEDUP_REMOVED lines=31> */
[----:B------:R-:W-:Y:S01]  /*8770*/  LOP3.LUT R5, R6, 0x3ffffffc, RZ, 0xc0, !PT ;  /* 0x3ffffffc06057812 */ /* 0x000fe200078ec0ff */
[----:B-1----:R-:W-:Y:S01]  /*8780*/  @P3 FMUL.FTZ R59, R2, 0.69314718246459960938 ;  /* 0x3f317218023b3820 */ /* 0x002fe20000410000 */
[----:B------:R-:W-:Y:S01]  /*8790*/  SHF.R.S32.HI R6, RZ, 0x5, R7 ;  /* 0x00000005ff067819 */ /* 0x000fe20000011407 */
[----:B---3--:R-:W-:Y:S01]  /*87a0*/  @P0 FMUL.FTZ R0, R0, 0.69314718246459960938 ;  /* 0x3f31721800000820 */ /* 0x008fe20000410000 */
[----:B------:R-:W-:Y:S02]  /*87b0*/  IADD3 R5, -R5, R4, RZ ;  /* 0x0000000405057210 */ /* 0x000fe40007ffe1ff */
[----:B------:R-:W-:Y:S02]  /*87c0*/  F2FP.BF16.PACK_AB R122, R123, R122 ;  /* 0x0000007a7b7a723e */ /* 0x000fe400000010ff */
[----:B------:R-:W-:Y:S02]  /*87d0*/  LEA R5, R6, R5, 0x9 ;  /* 0x0000000506057211 */ /* 0x000fe400078e48ff */
[----:B------:R-:W-:-:S02]  /*87e0*/  F2FP.BF16.PACK_AB R118, R119, R118 ;  /* 0x000000767776723e */ /* 0x000fc400000010ff */
[----:B------:R-:W-:Y:S02]  /*87f0*/  LEA R5, R5, R12, 0x1 ;  /* 0x0000000c05057211 */ /* 0x000fe400078e08ff */
[----:B------:R-:W-:Y:S02]  /*8800*/  LOP3.LUT R7, R7, 0xffffffe0, RZ, 0xc0, !PT ;  /* 0xffffffe007077812 */ /* 0x000fe400078ec0ff */
[----:B------:R-:W-:Y:S02]  /*8810*/  SHF.L.U32 R9, R5, 0x1, RZ ;  /* 0x0000000105097819 */ /* 0x000fe400000006ff */
[----:B------:R-:W-:Y:S02]  /*8820*/  MOV R5, 0x20 ;  /* 0x0000002000057802 */ /* 0x000fe40000000f00 */
[----:B------:R-:W-:Y:S01]  /*8830*/  IADD3 R11, R9, -0x10, RZ ;  /* 0xfffffff0090b7810 */ /* 0x000fe20007ffe0ff */
[----:B------:R-:W-:Y:S01]  /*8840*/  STS [R9], R128 ;  /* 0x0000008009007388 */ /* 0x000fe20000000800 */
[----:B------:R-:W-:-:S02]  /*8850*/  SEL R8, R5, 0xffffffe0, !P1 ;  /* 0xffffffe005087807 */ /* 0x000fc40004800000 */
[----:B------:R-:W-:Y:S01]  /*8860*/  MOV R5, 0x40 ;  /* 0x0000004000057802 */ /* 0x000fe20000000f00 */
[----:B------:R-:W-:Y:S01]  /*8870*/  STS [R9+0x400], R130 ;  /* 0x0004008209007388 */ /* 0x000fe20000000800 */
[----:B------:R-:W-:Y:S02]  /*8880*/  @P4 IADD3 R11, R9, 0x10, RZ ;  /* 0x00000010090b4810 */ /* 0x000fe40007ffe0ff */
[----:B------:R-:W-:Y:S02]  /*8890*/  SEL R10, R5, 0xffffffc0, !P2 ;  /* 0xffffffc0050a7807 */ /* 0x000fe40005000000 */
[C---:B------:R-:W-:Y:S01]  /*88a0*/  IADD3 R13, R9.reuse, R8, RZ ;  /* 0x00000008090d7210 */ /* 0x040fe20007ffe0ff */
[----:B------:R-:W-:Y:S01]  /*88b0*/  STS [R11], R36 ;  /* 0x000000240b007388 */ /* 0x000fe20000000800 */
[-C--:B------:R-:W-:Y:S02]  /*88c0*/  IADD3 R15, R8, R11.reuse, RZ ;  /* 0x0000000b080f7210 */ /* 0x080fe40007ffe0ff */
[-C--:B------:R-:W-:Y:S01]  /*88d0*/  IADD3 R17, R9, R10.reuse, RZ ;  /* 0x0000000a09117210 */ /* 0x080fe20007ffe0ff */
[----:B------:R-:W-:Y:S01]  /*88e0*/  STS [R11+0x400], R38 ;  /* 0x000400260b007388 */ /* 0x000fe20000000800 */
[----:B------:R-:W-:Y:S01]  /*88f0*/  IADD3 R19, R10, R11, RZ ;  /* 0x0000000b0a137210 */ /* 0x000fe20007ffe0ff */
[----:B------:R-:W1:Y:S01]  /*8900*/  LDC.U8 R8, c[0x0][0x328] ;  /* 0x0000ca00ff087b82 */ /* 0x000e620000000000 */
[-C--:B------:R-:W-:Y:S01]  /*8910*/  IADD3 R21, R13, R10.reuse, RZ ;  /* 0x0000000a0d157210 */ /* 0x080fe20007ffe0ff */
[----:B------:R-:W-:Y:S01]  /*8920*/  STS [R13], R40 ;  /* 0x000000280d007388 */ /* 0x000fe20000000800 */
[----:B------:R-:W-:-:S02]  /*8930*/  IADD3 R23, R15, R10, RZ ;  /* 0x0000000a0f177210 */ /* 0x000fc40007ffe0ff */
[----:B------:R-:W-:Y:S01]  /*8940*/  ISETP.NE.AND P2, PT, R202, -0x1, PT ;  /* 0xffffffffca00780c */ /* 0x000fe20003f45270 */
[----:B------:R-:W-:Y:S01]  /*8950*/  STS [R13+0x400], R42 ;  /* 0x0004002a0d007388 */ /* 0x000fe20000000800 */
[----:B------:R-:W-:-:S03]  /*8960*/  IADD3 R7, -R7, R4, RZ ;  /* 0x0000000407077210 */ /* 0x000fc60007ffe1ff */
[----:B------:R-:W-:Y:S01]  /*8970*/  STS [R15], R44 ;  /* 0x0000002c0f007388 */ /* 0x000fe20000000800 */
[----:B------:R-:W-:-:S03]  /*8980*/  SHF.R.S32.HI R4, RZ, 0x1f, R7 ;  /* 0x0000001fff047819 */ /* 0x000fc60000011407 */
[----:B------:R-:W-:Y:S01]  /*8990*/  STS [R15+0x400], R46 ;  /* 0x0004002e0f007388 */ /* 0x000fe20000000800 */
[----:B------:R-:W-:-:S03]  /*89a0*/  LEA.HI R4, R4, R7, RZ, 0x2 ;  /* 0x0000000704047211 */ /* 0x000fc600078f10ff */
[----:B------:R-:W-:Y:S01]  /*89b0*/  STS [R17], R48 ;  /* 0x0000003011007388 */ /* 0x000fe20000000800 */
[----:B------:R-:W-:-:S03]  /*89c0*/  SHF.R.S32.HI R4, RZ, 0x2, R4 ;  /* 0x00000002ff047819 */ /* 0x000fc60000011404 */
[----:B------:R-:W-:Y:S01]  /*89d0*/  STS [R17+0x400], R50 ;  /* 0x0004003211007388 */ /* 0x000fe20000000800 */
[----:B-1----:R-:W-:-:S03]  /*89e0*/  ISETP.NE.AND P4, PT, R8, RZ, PT ;  /* 0x000000ff0800720c */ /* 0x002fc60003f85270 */
[----:B------:R-:W-:Y:S01]  /*89f0*/  STS [R19], R52 ;  /* 0x0000003413007388 */ /* 0x000fe20000000800 */
[----:B------:R-:W-:-:S03]  /*8a00*/  ISETP.NE.OR P1, PT, R202, -0x1, !P4 ;  /* 0xffffffffca00780c */ /* 0x000fc60006725670 */
[----:B------:R-:W-:Y:S04]  /*8a10*/  STS [R19+0x400], R54 ;  /* 0x0004003613007388 */ /* 0x000fe80000000800 */
[----:B------:R-:W-:Y:S04]  /*8a20*/  STS [R21], R56 ;  /* 0x0000003815007388 */ /* 0x000fe80000000800 */
[----:B------:R-:W-:Y:S04]  /*8a30*/  STS [R21+0x400], R58 ;  /* 0x0004003a15007388 */ /* 0x000fe80000000800 */
[----:B------:R1:W-:Y:S04]  /*8a40*/  STS [R23], R60 ;  /* 0x0000003c17007388 */ /* 0x0003e80000000800 */
[----:B------:R-:W-:Y:S04]  /*8a50*/  STS [R23+0x400], R62 ;  /* 0x0004003e17007388 */ /* 0x000fe80000000800 */
[----:B------:R2:W-:Y:S04]  /*8a60*/  STS [R9+0x2000], R64 ;  /* 0x0020004009007388 */ /* 0x0005e80000000800 */
[----:B------:R3:W-:Y:S04]  /*8a70*/  STS [R9+0x2400], R66 ;  /* 0x0024004209007388 */ /* 0x0007e80000000800 */
[----:B------:R3:W-:Y:S04]  /*8a80*/  STS [R11+0x2000], R68 ;  /* 0x002000440b007388 */ /* 0x0007e80000000800 */
[----:B------:R3:W-:Y:S04]  /*8a90*/  STS [R11+0x2400], R70 ;  /* 0x002400460b007388 */ /* 0x0007e80000000800 */
[----:B------:R3:W-:Y:S01]  /*8aa0*/  STS [R13+0x2000], R72 ;  /* 0x002000480d007388 */ /* 0x0007e20000000800 */
[----:B-1----:R-:W-:-:S03]  /*8ab0*/  @P2 IMAD.WIDE.U32 R60, R202, c[0x0][0x1e8], RZ ;  /* 0x00007a00ca3c2a25 */ /* 0x002fc600078e00ff */
[----:B------:R3:W-:Y:S01]  /*8ac0*/  STS [R13+0x2400], R74 ;  /* 0x0024004a0d007388 */ /* 0x0007e20000000800 */
[----:B------:R-:W-:-:S03]  /*8ad0*/  @P2 IMAD R58, R202, c[0x0][0x1ec], R61 ;  /* 0x00007b00ca3a2a24 */ /* 0x000fc600078e023d */
        /* <DEDUP_REMOVED lines=27> */
[----:B------:R-:W1:Y:S04]  /*8c90*/  S2R R5, SR_CTAID.Y ;  /* 0x0000000000057919 */ /* 0x000e680000002600 */
[----:B------:R-:W4:Y:S04]  /*8ca0*/  S2R R56, SR_CTAID.Z ;  /* 0x0000000000387919 */ /* 0x000f280000002700 */
[----:B------:R3:W3:Y:S04]  /*8cb0*/  LDS.128 R48, [R203] ;  /* 0x00000000cb307984 */ /* 0x0006e80000000c00 */
[----:B------:R3:W3:Y:S01]  /*8cc0*/  LDS.128 R44, [R203+0x800] ;  /* 0x00080000cb2c7984 */ /* 0x0006e20000000c00 */
[----:B-1----:R-:W-:Y:S01]  /*8cd0*/  @!P2 SHF.R.S32.HI R57, RZ, 0x1f, R5 ;  /* 0x0000001fff39a819 */ /* 0x002fe20000011405 */
[----:B------:R-:W-:-:S02]  /*8ce0*/  @!P1 IMAD R202, R5, c[0x0][0x214], RZ ;  /* 0x0000850005ca9a24 */ /* 0x000fc400078e02ff */
[----:B------:R1:W1:Y:S01]  /*8cf0*/  LDS.128 R40, [R203+0x1000] ;  /* 0x00100000cb287984 */ /* 0x0002620000000c00 */
[----:B------:R-:W-:Y:S01]  /*8d00*/  LOP3.LUT P1, RZ, R7, 0x3, RZ, 0xc0, !PT ;  /* 0x0000000307ff7812 */ /* 0x000fe2000782c0ff */
[----:B--2---:R-:W-:Y:S01]  /*8d10*/  @!P2 IMAD.WIDE.U32 R64, R5, c[0x0][0x1e0], RZ ;  /* 0x000078000540aa25 */ /* 0x004fe200078e00ff */
[----:B------:R-:W-:Y:S01]  /*8d20*/  MOV R7, 0x7f800000 ;  /* 0x7f80000000077802 */ /* 0x000fe20000000f00 */
[----:B------:R2:W1:Y:S02]  /*8d30*/  LDS.128 R36, [R203+0x1800] ;  /* 0x00180000cb247984 */ /* 0x0004640000000c00 */
[----:B------:R-:W-:Y:S01]  /*8d40*/  @!P2 IMAD R62, R57, c[0x0][0x1e0], RZ ;  /* 0x00007800393eaa24 */ /* 0x000fe200078e02ff */
[----:B------:R-:W-:Y:S01]  /*8d50*/  SHF.R.S32.HI R57, RZ, 0x1f, R6 ;  /* 0x0000001fff397819 */ /* 0x000fe20000011406 */
[----:B------:R2:W1:Y:S01]  /*8d60*/  LDS.128 R32, [R203+0x2000] ;  /* 0x00200000cb207984 */ /* 0x0004620000000c00 */
[----:B----4-:R-:W-:Y:S01]  /*8d70*/  @P4 IMAD R202, R56, c[0x0][0x234], R202 ;  /* 0x00008d0038ca4a24 */ /* 0x010fe200078e02ca */
[----:B------:R-:W-:Y:S01]  /*8d80*/  @!P2 MOV R60, R64 ;  /* 0x00000040003ca202 */ /* 0x000fe20000000f00 */
[----:B------:R-:W-:Y:S01]  /*8d90*/  @!P2 IMAD R62, R5, c[0x0][0x1e4], R62 ;  /* 0x00007900053eaa24 */ /* 0x000fe200078e023e */
[----:B------:R2:W4:Y:S01]  /*8da0*/  LDS.128 R28, [R203+0x2800] ;  /* 0x00280000cb1c7984 */ /* 0x0005220000000c00 */
[----:B------:R-:W-:Y:S01]  /*8db0*/  LEA.HI R57, R57, R6, RZ, 0x2 ;  /* 0x0000000639397211 */ /* 0x000fe200078f10ff */
[----:B------:R-:W-:-:S02]  /*8dc0*/  @!P4 IMAD R5, R5, c[0x0][0x1c0], R56 ;  /* 0x000070000505ca24 */ /* 0x000fc400078e0238 */
[----:B------:R2:W1:Y:S01]  /*8dd0*/  LDS.128 R24, [R203+0x3000] ;  /* 0x00300000cb187984 */ /* 0x0004620000000c00 */
[----:B------:R-:W-:Y:S01]  /*8de0*/  LOP3.LUT R57, R57, 0xffffffc, RZ, 0xc0, !PT ;  /* 0x0ffffffc39397812 */ /* 0x000fe200078ec0ff */
[----:B------:R-:W-:Y:S01]  /*8df0*/  @P0 FFMA.FTZ R7, R3, c[0x0][0x238], R0 ;  /* 0x00008e0003070a23 */ /* 0x000fe20000010000 */
[----:B------:R-:W-:Y:S01]  /*8e00*/  @!P2 IADD3 R58, R65, R62, RZ ;  /* 0x0000003e413aa210 */ /* 0x000fe20007ffe0ff */
[----:B------:R2:W1:Y:S01]  /*8e10*/  LDS.128 R20, [R203+0x3800] ;  /* 0x00380000cb147984 */ /* 0x0004620000000c00 */
[----:B------:R-:W-:Y:S01]  /*8e20*/  IADD3 R57, -R57, R6, RZ ;  /* 0x0000000639397210 */ /* 0x000fe20007ffe1ff */
[----:B------:R-:W-:Y:S01]  /*8e30*/  @!P4 IMAD R202, R5, c[0x0][0x214], RZ ;  /* 0x0000850005caca24 */ /* 0x000fe200078e02ff */
[----:B------:R-:W-:Y:S01]  /*8e40*/  MOV R6, 0x7f800000 ;  /* 0x7f80000000067802 */ /* 0x000fe20000000f00 */
[----:B------:R2:W1:Y:S01]  /*8e50*/  LDS.128 R16, [R203+0x4000] ;  /* 0x00400000cb107984 */ /* 0x0004620000000c00 */
[----:B------:R-:W-:Y:S01]  /*8e60*/  @P3 FFMA.FTZ R6, R132, c[0x0][0x238], R59 ;  /* 0x00008e0084063a23 */ /* 0x000fe2000001003b */
[----:B------:R-:W-:-:S02]  /*8e70*/  LEA R4, R57, R4, 0x4 ;  /* 0x0000000439047211 */ /* 0x000fc400078e20ff */
[----:B------:R2:W1:Y:S04]  /*8e80*/  LDS.128 R12, [R203+0x4800] ;  /* 0x00480000cb0c7984 */ /* 0x0004680000000c00 */
[----:B------:R2:W1:Y:S04]  /*8e90*/  LDS.128 R8, [R203+0x5000] ;  /* 0x00500000cb087984 */ /* 0x0004680000000c00 */
[----:B------:R2:W1:Y:S01]  /*8ea0*/  LDS.128 R52, [R203+0x5800] ;  /* 0x00580000cb347984 */ /* 0x0004620000000c00 */
[----:B------:R-:W-:Y:S05]  /*8eb0*/  @P1 BRA `(.L_x_3525) ;  /* 0x000000c000001947 */ /* 0x000fea0003800000 */
[----:B---3--:R-:W3:Y:S01]  /*8ec0*/  S2R R5, SR_CTAID.X ;  /* 0x0000000000057919 */ /* 0x008ee20000002500 */
[----:B------:R-:W-:-:S02]  /*8ed0*/  IADD3 R2, R4, 0x8, RZ ;  /* 0x0000000804027810 */ /* 0x000fc40007ffe0ff */
[-C--:B------:R-:W-:Y:S02]  /*8ee0*/  ISETP.GE.AND P2, PT, R4, R199.reuse, PT ;  /* 0x000000c70400720c */ /* 0x080fe40003f46270 */
[----:B------:R-:W-:Y:S01]  /*8ef0*/  ISETP.GE.AND P1, PT, R2, R199, PT ;  /* 0x000000c70200720c */ /* 0x000fe20003f26270 */
[----:B---3--:R-:W-:-:S05]  /*8f00*/  IMAD R5, R5, 0x40, R202 ;  /* 0x0000004005057824 */ /* 0x008fca00078e02ca */
[----:B------:R-:W-:Y:S02]  /*8f10*/  SHF.R.S32.HI R3, RZ, 0x1f, R5 ;  /* 0x0000001fff037819 */ /* 0x000fe40000011405 */
[----:B------:R-:W-:-:S04]  /*8f20*/  IADD3 R0, P0, R4, R5, RZ ;  /* 0x0000000504007210 */ /* 0x000fc80007f1e0ff */
[----:B------:R-:W-:Y:S02]  /*8f30*/  LEA.HI.X.SX32 R3, R4, R3, 0x1, P0 ;  /* 0x0000000304037211 */ /* 0x000fe400000f0eff */
[----:B------:R-:W-:-:S04]  /*8f40*/  LEA R2, P0, R0, c[0x0][0x200], 0x2 ;  /* 0x0000800000027a11 */ /* 0x000fc800078010ff */
[----:B------:R-:W-:-:S05]  /*8f50*/  LEA.HI.X R3, R0, c[0x0][0x204], R3, 0x2, P0 ;  /* 0x0000810000037a11 */ /* 0x000fca00000f1403 */
[----:B------:R3:W-:Y:S04]  /*8f60*/  @!P2 STG.E [R2.64], R6 ;  /* 0x000000060200a986 */ /* 0x0007e8000c10190c */
[----:B------:R3:W-:Y:S02]  /*8f70*/  @!P1 STG.E [R2.64+0x20], R7 ;  /* 0x0000200702009986 */ /* 0x0007e4000c10190c */
.L_x_3525:
[----:B---3--:R-:W-:Y:S05]  /*8f80*/  BSYNC B0 ;  /* 0x0000000000007941 */ /* 0x008fea0003800000 */
.L_x_3524:
[----:B------:R-:W3:Y:S01]  /*8f90*/  S2R R3, SR_CTAID.X ;  /* 0x0000000000037919 */ /* 0x000ee20000002500 */
[----:B------:R-:W-:Y:S01]  /*8fa0*/  SHF.R.S32.HI R205, RZ, 0x1f, R204 ;  /* 0x0000001fffcd7819 */ /* 0x000fe200000114cc */
[----:B------:R-:W-:Y:S01]  /*8fb0*/  BSSY B0, `(.L_x_3526) ;  /* 0x0000019000007945 */ /* 0x000fe20003800000 */
[----:B------:R-:W-:-:S05]  /*8fc0*/  SHF.R.S32.HI R2, RZ, 0x1f, R56 ;  /* 0x0000001fff027819 */ /* 0x000fca0000011438 */
[----:B------:R-:W-:-:S04]  /*8fd0*/  IMAD R5, R2, c[0x0][0x1f0], RZ ;  /* 0x00007c0002057a24 */ /* 0x000fc800078e02ff */
[----:B------:R-:W-:Y:S01]  /*8fe0*/  IMAD R5, R56, c[0x0][0x1f4], R5 ;  /* 0x00007d0038057a24 */ /* 0x000fe200078e0205 */
[----:B---3--:R-:W-:-:S04]  /*8ff0*/  SHF.L.U32 R3, R3, 0x6, RZ ;  /* 0x0000000603037819 */ /* 0x008fc800000006ff */
[----:B------:R-:W-:Y:S01]  /*9000*/  SHF.R.S32.HI R0, RZ, 0x1f, R3 ;  /* 0x0000001fff007819 */ /* 0x000fe20000011403 */
[----:B------:R-:W-:-:S04]  /*9010*/  IMAD.WIDE.U32 R204, R3, c[0x0][0x1e8], R204 ;  /* 0x00007a0003cc7a25 */ /* 0x000fc800078e00cc */
[----:B------:R-:W-:Y:S01]  /*9020*/  IMAD R0, R0, c[0x0][0x1e8], RZ ;  /* 0x00007a0000007a24 */ /* 0x000fe200078e02ff */
[----:B------:R-:W-:-:S03]  /*9030*/  IADD3 R60, P0, R60, R204, RZ ;  /* 0x000000cc3c3c7210 */ /* 0x000fc60007f1e0ff */
[----:B------:R-:W-:-:S05]  /*9040*/  IMAD R3, R3, c[0x0][0x1ec], R0 ;  /* 0x00007b0003037a24 */ /* 0x000fca00078e0200 */
[----:B------:R-:W-:Y:S02]  /*9050*/  IADD3.X R61, R58, R3, R205, P0, !PT ;  /* 0x000000033a3d7210 */ /* 0x000fe400007fe4cd */
[----:B------:R-:W-:-:S03]  /*9060*/  ISETP.GE.AND P0, PT, R206, R199, PT ;  /* 0x000000c7ce00720c */ /* 0x000fc60003f06270 */
[----:B------:R-:W-:-:S05]  /*9070*/  IMAD.WIDE.U32 R56, R56, c[0x0][0x1f0], R60 ;  /* 0x00007c0038387a25 */ /* 0x000fca00078e003c */
[----:B------:R-:W-:-:S05]  /*9080*/  IADD3 R5, R5, R57, RZ ;  /* 0x0000003905057210 */ /* 0x000fca0007ffe0ff */
        /* <DEDUP_REMOVED lines=8> */
[----:B------:R3:W-:Y:S04]  /*9110*/  STG.E.128 [R2.64], R48 ;  /* 0x0000003002007986 */ /* 0x0007e8000c101d0c */
[----:B-1----:R3:W-:Y:S04]  /*9120*/  STG.E.128 [R2.64+0x80], R32 ;  /* 0x0000802002007986 */ /* 0x0027e8000c101d0c */
[----:B------:R3:W-:Y:S02]  /*9130*/  STG.E.128 [R2.64+0x100], R16 ;  /* 0x0001001002007986 */ /* 0x0007e4000c101d0c */
.L_x_3527:
[----:B------:R-:W-:Y:S05]  /*9140*/  BSYNC B0 ;  /* 0x0000000000007941 */ /* 0x000fea0003800000 */
.L_x_3526:
[----:B------:R-:W-:Y:S01]  /*9150*/  IADD3 R0, R206, 0x10, RZ ;  /* 0x00000010ce007810 */ /* 0x000fe20007ffe0ff */
[----:B------:R-:W-:Y:S03]  /*9160*/  BSSY B0, `(.L_x_3528) ;  /* 0x0000010000007945 */ /* 0x000fe60003800000 */
[----:B------:R-:W-:-:S13]  /*9170*/  ISETP.GE.AND P0, PT, R0, R199, PT ;  /* 0x000000c70000720c */ /* 0x000fda0003f06270 */
[----:B------:R-:W-:Y:S05]  /*9180*/  @P0 BRA `(.L_x_3529) ;  /* 0x000000d000000947 */ /* 0x000fea0003800000 */
[----:B---3--:R-:W-:Y:S01]  /*9190*/  IADD3 R3, P0, R206, 0x10, RZ ;  /* 0x00000010ce037810 */ /* 0x008fe20007f1e0ff */
        /* <DEDUP_REMOVED lines=9> */
[----:B------:R3:W-:Y:S04]  /*9230*/  STG.E.128 [R2.64], R44 ;  /* 0x0000002c02007986 */ /* 0x0007e8000c101d0c */
[----:B----4-:R3:W-:Y:S04]  /*9240*/  STG.E.128 [R2.64+0x80], R28 ;  /* 0x0000801c02007986 */ /* 0x0107e8000c101d0c */
[----:B-1----:R3:W-:Y:S02]  /*9250*/  STG.E.128 [R2.64+0x100], R12 ;  /* 0x0001000c02007986 */ /* 0x0027e4000c101d0c */
.L_x_3529:
[----:B------:R-:W-:Y:S05]  /*9260*/  BSYNC B0 ;  /* 0x0000000000007941 */ /* 0x000fea0003800000 */
.L_x_3528:
        /* <DEDUP_REMOVED lines=14> */
[----:B-1----:R1:W-:Y:S04]  /*9350*/  STG.E.128 [R2.64], R40 ;  /* 0x0000002802007986 */ /* 0x0023e8000c101d0c */
[----:B------:R1:W-:Y:S04]  /*9360*/  STG.E.128 [R2.64+0x80], R24 ;  /* 0x0000801802007986 */ /* 0x0003e8000c101d0c */
[----:B------:R1:W-:Y:S02]  /*9370*/  STG.E.128 [R2.64+0x100], R8 ;  /* 0x0001000802007986 */ /* 0x0003e4000c101d0c */
.L_x_3531:
[----:B------:R-:W-:Y:S05]  /*9380*/  BSYNC B0 ;  /* 0x0000000000007941 */ /* 0x000fea0003800000 */
.L_x_3530:
[----:B------:R-:W-:-:S04]  /*9390*/  IADD3 R0, R206, 0x30, RZ ;  /* 0x00000030ce007810 */ /* 0x000fc80007ffe0ff */
[----:B------:R-:W-:-:S13]  /*93a0*/  ISETP.GE.AND P0, PT, R0, R199, PT ;  /* 0x000000c70000720c */ /* 0x000fda0003f06270 */
[----:B------:R-:W-:Y:S05]  /*93b0*/  @P0 EXIT ;  /* 0x000000000000094d */ /* 0x000fea0003800000 */
[----:B------:R-:W-:Y:S02]  /*93c0*/  IADD3 R0, P0, R206, 0x30, RZ ;  /* 0x00000030ce007810 */ /* 0x000fe40007f1e0ff */
[----:B------:R-:W-:Y:S02]  /*93d0*/  MOV R4, R56 ;  /* 0x0000003800047202 */ /* 0x000fe40000000f00 */
[----:B-1-3--:R-:W-:-:S03]  /*93e0*/  IADD3.X R3, RZ, R207, RZ, P0, !PT ;  /* 0x000000cfff037210 */ /* 0x00afc600007fe4ff */
[----:B------:R-:W-:-:S04]  /*93f0*/  IMAD.WIDE.U32 R4, R0, c[0x0][0x1e8], R4 ;  /* 0x00007a0000047a25 */ /* 0x000fc800078e0004 */
[----:B------:R-:W-:Y:S01]  /*9400*/  IMAD R3, R3, c[0x0][0x1e8], RZ ;  /* 0x00007a0003037a24 */ /* 0x000fe200078e02ff */
[----:B------:R-:W-:-:S03]  /*9410*/  LEA R2, P0, R4, c[0x0][0x1d0], 0x1 ;  /* 0x0000740004027a11 */ /* 0x000fc600078008ff */
[----:B------:R-:W-:-:S05]  /*9420*/  IMAD R3, R0, c[0x0][0x1ec], R3 ;  /* 0x00007b0000037a24 */ /* 0x000fca00078e0203 */
[----:B------:R-:W-:-:S04]  /*9430*/  IADD3 R3, R3, R5, RZ ;  /* 0x0000000503037210 */ /* 0x000fc80007ffe0ff */
[----:B------:R-:W-:-:S05]  /*9440*/  LEA.HI.X R3, R4, c[0x0][0x1d4], R3, 0x1, P0 ;  /* 0x0000750004037a11 */ /* 0x000fca00000f0c03 */
[----:B------:R-:W-:Y:S04]  /*9450*/  STG.E.128 [R2.64], R36 ;  /* 0x0000002402007986 */ /* 0x000fe8000c101d0c */
[----:B------:R-:W-:Y:S04]  /*9460*/  STG.E.128 [R2.64+0x80], R20 ;  /* 0x0000801402007986 */ /* 0x000fe8000c101d0c */
[----:B------:R-:W-:Y:S01]  /*9470*/  STG.E.128 [R2.64+0x100], R52 ;  /* 0x0001003402007986 */ /* 0x000fe2000c101d0c */
[----:B------:R-:W-:Y:S05]  /*9480*/  EXIT ;  /* 0x000000000000794d */ /* 0x000fea0003800000 */
.L_x_3532:
        /* <DEDUP_REMOVED lines=15> */
.L_x_7852:


//--------------------- .text._ZN5flash24flash_fwd_splitkv_kernelI23Flash_fwd_kernel_traitsILi192ELi64ELi64ELi4ELb0ELb0EN7cutlass10bfloat16_tE19Flash_kernel_traitsILi192ELi64ELi64ELi4ES3_EELb0ELb0ELb0ELb0ELb1ELb1ELb0ELb0EEEvNS_16Flash_fwd_paramsE --------------------------
	.section	.text._ZN5flash24flash_fwd_splitkv_kernelI23Flash_fwd_kernel_traitsILi192ELi64ELi64ELi4ELb0ELb0EN7cutlass10bfloat16_tE19Flash_kernel_traitsILi192ELi64ELi64ELi4ES3_EELb0ELb0ELb0ELb0ELb1ELb1ELb0ELb0EEEvNS_16Flash_fwd_paramsE,"ax",@progbits
	.sectioninfo	@"SHI_REGISTERS=255"
	.align	128
        .global         _ZN5flash24flash_fwd_splitkv_kernelI23Flash_fwd_kernel_traitsILi192ELi64ELi64ELi4ELb0ELb0EN7cutlass10bfloat16_tE19Flash_kernel_traitsILi192ELi64ELi64ELi4ES3_EELb0ELb0ELb0ELb0ELb1ELb1ELb0ELb0EEEvNS_16Flash_fwd_paramsE
        .type           _ZN5flash24flash_fwd_splitkv_kernelI23Flash_fwd_kernel_traitsILi192ELi64ELi64ELi4ELb0ELb0EN7cutlass10bfloat16_tE19Flash_kernel_traitsILi192ELi64ELi64ELi4ES3_EELb0ELb0ELb0ELb0ELb1ELb1ELb0ELb0EEEvNS_16Flash_fwd_paramsE,@function
        .size           _ZN5flash24flash_fwd_splitkv_kernelI23Flash_fwd_kernel_traitsILi192ELi64ELi64ELi4ELb0ELb0EN7cutlass10bfloat16_tE19Flash_kernel_traitsILi192ELi64ELi64ELi4ES3_EELb0ELb0ELb0ELb0ELb1ELb1ELb0ELb0EEEvNS_16Flash_fwd_paramsE,(.L_x_7853 - _ZN5flash24flash_fwd_splitkv_kernelI23Flash_fwd_kernel_traitsILi192ELi64ELi64ELi4ELb0ELb0EN7cutlass10bfloat16_tE19Flash_kernel_traitsILi192ELi64ELi64ELi4ES3_EELb0ELb0ELb0ELb0ELb1ELb1ELb0ELb0EEEvNS_16Flash_fwd_paramsE)
        .other          _ZN5flash24flash_fwd_splitkv_kernelI23Flash_fwd_kernel_traitsILi192ELi64ELi64ELi4ELb0ELb0EN7cutlass10bfloat16_tE19Flash_kernel_traitsILi192ELi64ELi64ELi4ES3_EELb0ELb0ELb0ELb0ELb1ELb1ELb0ELb0EEEvNS_16Flash_fwd_paramsE,@"STO_CUDA_ENTRY STV_DEFAULT"
_ZN5flash24flash_fwd_splitkv_kernelI23Flash_fwd_kernel_traitsILi192ELi64ELi64ELi4ELb0ELb0EN7cutlass10bfloat16_tE19Flash_kernel_traitsILi192ELi64ELi64ELi4ES3_EELb0ELb0ELb0ELb0ELb1ELb1ELb0ELb0EEEvNS_16Flash_fwd_paramsE:
.text._ZN5flash24flash_fwd_splitkv_kernelI23Flash_fwd_kernel_traitsILi192ELi64ELi64ELi4ELb0ELb0EN7cutlass10bfloat16_tE19Flash_kernel_traitsILi192ELi64ELi64ELi4ES3_EELb0ELb0ELb0ELb0ELb1ELb1ELb0ELb0EEEvNS_16Flash_fwd_paramsE:
        /* <DEDUP_REMOVED lines=34> */
.L_x_3533:
[----:B-1-34-:R-:W-:Y:S02]  /*0220*/  MOV R2, c[0x0][0x218] ;  /* 0x0000860000027a02 */ /* 0x01afe40000000f00 */
.L_x_3534:
        /* <DEDUP_REMOVED lines=68> */
.L_x_3537:
[----:B------:R-:W-:Y:S05]  /*0670*/  BSYNC B0 ;  /* 0x0000000000007941 */ /* 0x000fea0003800000 */
.L_x_3536:
        /* <DEDUP_REMOVED lines=17> */
.L_x_3539:
[----:B------:R-:W-:Y:S05]  /*0790*/  BSYNC B0 ;  /* 0x0000000000007941 */ /* 0x000fea0003800000 */
.L_x_3538:
        /* <DEDUP_REMOVED lines=17> */
.L_x_3541:
[----:B------:R-:W-:Y:S05]  /*08b0*/  BSYNC B0 ;  /* 0x0000000000007941 */ /* 0x000fea0003800000 */
.L_x_3540:
        /* <DEDUP_REMOVED lines=16> */
.L_x_3543:
[----:B------:R-:W-:Y:S05]  /*09c0*/  BSYNC B0 ;  /* 0x0000000000007941 */ /* 0x000fea0003800000 */
.L_x_3542:
        /* <DEDUP_REMOVED lines=19> */
.L_x_3535:
        /* <DEDUP_REMOVED lines=95> */
.L_x_3544:
        /* <DEDUP_REMOVED lines=15> */
.L_x_3546:
        /* <DEDUP_REMOVED lines=51> */
.L_x_3545:
        /* <DEDUP_REMOVED lines=186> */
[----:B------:R-:W-:Y:S01]  /*20b0*/  @!P4 IMAD.MOV.U32 R10, RZ, RZ, c[0x0][0x1a4] ;  /* 0x00006900ff0ac624 */ /* 0x000fe200078e00ff */
[----:B------:R-:W-:Y:S01]  /*20c0*/  LOP3.LUT R12, R12, 0x1c0, RZ, 0xc0, !PT ;  /* 0x000001c00c0c7812 */ /* 0x000fe200078ec0ff */
[----:B------:R-:W-:Y:S02]  /*20d0*/  IMAD.SHL.U32 R205, R205, 0x2, RZ ;  /* 0x00000002cdcd7824 */ /* 0x000fe400078e00ff */
[----:B------:R-:W-:Y:S01]  /*20e0*/  IMAD R206, R9, 0x400, R98 ;  /* 0x0000040009ce7824 */ /* 0x000fe200078e0262 */
[----:B------:R-:W-:Y:S01]  /*20f0*/  LOP3.LUT R93, R12, 0x8, R5, 0xf8, !PT ;  /* 0x000000080c5d7812 */ /* 0x000fe200078ef805 */
[----:B------:R-:W-:Y:S01]  /*2100*/  IMAD.MOV.U32 R5, RZ, RZ, 0x20 ;  /* 0x00000020ff057424 */ /* 0x000fe200078e00ff */
[----:B------:R-:W-:Y:S02]  /*2110*/  SHF.R.U32.HI R12, RZ, 0x3, R12 ;  /* 0x00000003ff0c7819 */ /* 0x000fe4000001160c */
[----:B------:R-:W-:Y:S01]  /*2120*/  IADD3 R203, R205, 0x6020, RZ ;  /* 0x00006020cdcb7810 */ /* 0x000fe20007ffe0ff */
[----:B------:R-:W-:Y:S01]  /*2130*/  IMAD.WIDE.U32 R16, R5, c[0x0][0x1a0], RZ ;  /* 0x0000680005107a25 */ /* 0x000fe200078e00ff */
[----:B------:R-:W-:-:S03]  /*2140*/  LOP3.LUT R93, R93, R12, RZ, 0x3c, !PT ;  /* 0x0000000c5d5d7212 */ /* 0x000fc600078e3cff */
[----:B------:R-:W-:Y:S01]  /*2150*/  IMAD R14, R5, c[0x0][0x1a4], RZ ;  /* 0x00006900050e7a24 */ /* 0x000fe200078e02ff */
[----:B------:R-:W-:Y:S01]  /*2160*/  @!P5 IADD3 R18, P2, R208, R16, RZ ;  /* 0x00000010d012d210 */ /* 0x000fe20007f5e0ff */
[----:B------:R-:W-:Y:S01]  /*2170*/  @!P3 IMAD.MOV.U32 R12, RZ, RZ, c[0x0][0x1a4] ;  /* 0x00006900ff0cb624 */ /* 0x000fe200078e00ff */
        /* <DEDUP_REMOVED lines=9> */
[----:B------:R-:W-:-:S02]  /*2210*/  IMAD.SHL.U32 R206, R206, 0x2, RZ ;  /* 0x00000002cece7824 */ /* 0x000fc400078e00ff */
[----:B------:R-:W-:Y:S02]  /*2220*/  IMAD.IADD R200, R98, 0x1, R93 ;  /* 0x0000000162c87824 */ /* 0x000fe400078e025d */
        /* <DEDUP_REMOVED lines=29> */
[----:B------:R-:W-:-:S02]  /*2400*/  IADD3 R190, R203, 0x2800, RZ ;  /* 0x00002800cbbe7810 */ /* 0x000fc40007ffe0ff */
[C---:B------:R-:W-:Y:S01]  /*2410*/  IADD3 R189, R203.reuse, 0x3000, RZ ;  /* 0x00003000cbbd7810 */ /* 0x040fe20007ffe0ff */
        /* <DEDUP_REMOVED lines=10> */
[----:B------:R-:W-:-:S03]  /*24c0*/  IADD3 R184, R203, 0x5800, RZ ;  /* 0x00005800cbb87810 */ /* 0x000fc60007ffe0ff */
        /* <DEDUP_REMOVED lines=19> */
[----:B----4-:R-:W-:Y:S04]  /*2600*/  LDSM.16.M88.4 R20, [R206] ;  /* 0x00000000ce14783b */ /* 0x010fe80000000200 */
[----:B------:R-:W2:Y:S04]  /*2610*/  LDSM.16.M88.4 R28, [R205+0x6000] ;  /* 0x00600000cd1c783b */ /* 0x000ea80000000200 */
[----:B------:R-:W4:Y:S04]  /*2620*/  LDSM.16.M88.4 R40, [R205+0x6800] ;  /* 0x00680000cd28783b */ /* 0x000f280000000200 */
[----:B------:R-:W-:Y:S04]  /*2630*/  LDSM.16.M88.4 R68, [R204] ;  /* 0x00000000cc44783b */ /* 0x000fe80000000200 */
[----:B------:R-:W-:Y:S04]  /*2640*/  LDSM.16.M88.4 R60, [R205+0x7000] ;  /* 0x00700000cd3c783b */ /* 0x000fe80000000200 */
[----:B---3--:R-:W-:Y:S04]  /*2650*/  LDSM.16.M88.4 R24, [R205+0x7800] ;  /* 0x00780000cd18783b */ /* 0x008fe80000000200 */
[----:B-1----:R-:W1:Y:S04]  /*2660*/  LDSM.16.M88.4 R12, [R203] ;  /* 0x00000000cb0c783b */ /* 0x002e680000000200 */
[----:B------:R-:W3:Y:S04]  /*2670*/  LDSM.16.M88.4 R8, [R203+0x800] ;  /* 0x00080000cb08783b */ /* 0x000ee80000000200 */
[----:B------:R-:W-:Y:S04]  /*2680*/  LDSM.16.M88.4 R76, [R202] ;  /* 0x00000000ca4c783b */ /* 0x000fe80000000200 */
[----:B------:R-:W1:Y:S04]  /*2690*/  LDSM.16.M88.4 R48, [R199+0x6000] ;  /* 0x00600000c730783b */ /* 0x000e680000000200 */
[----:B------:R-:W3:Y:S01]  /*26a0*/  LDSM.16.M88.4 R84, [R203+0x1000] ;  /* 0x00100000cb54783b */ /* 0x000ee20000000200 */
[C---:B--2---:R-:W-:Y:S03]  /*26b0*/  HMMA.16816.F32.BF16 R16, R20.reuse, R28, RZ ;  /* 0x0000001c1410723c */ /* 0x044fe600000418ff */
[----:B------:R-:W2:Y:S04]  /*26c0*/  LDSM.16.M88.4 R80, [R203+0x1800] ;  /* 0x00180000cb50783b */ /* 0x000ea80000000200 */
[----:B------:R-:W2:Y:S01]  /*26d0*/  LDSM.16.M88.4 R32, [R199+0x6800] ;  /* 0x00680000c720783b */ /* 0x000ea20000000200 */
[C---:B------:R-:W-:Y:S03]  /*26e0*/  HMMA.16816.F32.BF16 R28, R20.reuse, R30, RZ ;  /* 0x0000001e141c723c */ /* 0x040fe600000418ff */
[----:B------:R-:W-:Y:S04]  /*26f0*/  LDSM.16.M88.4 R36, [R201] ;  /* 0x00000000c924783b */ /* 0x000fe80000000200 */
[----:B------:R-:W-:Y:S01]  /*2700*/  LDSM.16.M88.4 R72, [R199+0x7000] ;  /* 0x00700000c748783b */ /* 0x000fe20000000200 */
[C---:B----4-:R-:W-:Y:S03]  /*2710*/  HMMA.16816.F32.BF16 R44, R20.reuse, R40, RZ ;  /* 0x00000028142c723c */ /* 0x050fe600000418ff */
[----:B------:R-:W-:Y:S04]  /*2720*/  LDSM.16.M88.4 R52, [R192+0x1000] ;  /* 0x00100000c034783b */ /* 0x000fe80000000200 */
[----:B------:R-:W-:Y:S01]  /*2730*/  LDSM.16.M88.4 R88, [R203+0x4000] ;  /* 0x00400000cb58783b */ /* 0x000fe20000000200 */
[----:B------:R-:W-:Y:S03]  /*2740*/  HMMA.16816.F32.BF16 R40, R20, R42, RZ ;  /* 0x0000002a1428723c */ /* 0x000fe600000418ff */
[----:B------:R-:W0:Y:S05]  /*2750*/  LDGDEPBAR ;  /* 0x00000000000079af */ /* 0x000e2a0000000000 */
[C---:B-1----:R-:W-:Y:S08]  /*2760*/  HMMA.16816.F32.BF16 R16, R68.reuse, R12, R16 ;  /* 0x0000000c4410723c */ /* 0x042ff00000041810 */
[----:B------:R-:W-:Y:S01]  /*2770*/  HMMA.16816.F32.BF16 R28, R68, R14, R28 ;  /* 0x0000000e441c723c */ /* 0x000fe2000004181c */
[----:B------:R-:W1:Y:S07]  /*2780*/  LDSM.16.M88.4 R12, [R192] ;  /* 0x00000000c00c783b */ /* 0x000e6e0000000200 */
[C---:B------:R-:W-:Y:S08]  /*2790*/  HMMA.16816.F32.BF16 R64, R20.reuse, R60, RZ ;  /* 0x0000003c1440723c */ /* 0x040ff000000418ff */
[C---:B------:R-:W-:Y:S08]  /*27a0*/  HMMA.16816.F32.BF16 R60, R20.reuse, R62, RZ ;  /* 0x0000003e143c723c */ /* 0x040ff000000418ff */
[C---:B------:R-:W-:Y:S08]  /*27b0*/  HMMA.16816.F32.BF16 R56, R20.reuse, R24, RZ ;  /* 0x000000181438723c */ /* 0x040ff000000418ff */
[----:B------:R-:W-:Y:S01]  /*27c0*/  HMMA.16816.F32.BF16 R20, R20, R26, RZ ;  /* 0x0000001a1414723c */ /* 0x000fe200000418ff */
[----:B------:R-:W4:Y:S07]  /*27d0*/  LDSM.16.M88.4 R24, [R199+0x7800] ;  /* 0x00780000c718783b */ /* 0x000f2e0000000200 */
[C---:B---3--:R-:W-:Y:S08]  /*27e0*/  HMMA.16816.F32.BF16 R44, R68.reuse, R8, R44 ;  /* 0x00000008442c723c */ /* 0x048ff0000004182c */
[----:B------:R-:W-:Y:S01]  /*27f0*/  HMMA.16816.F32.BF16 R40, R68, R10, R40 ;  /* 0x0000000a4428723c */ /* 0x000fe20000041828 */
[----:B------:R-:W3:Y:S07]  /*2800*/  LDSM.16.M88.4 R8, [R192+0x800] ;  /* 0x00080000c008783b */ /* 0x000eee0000000200 */
[C---:B------:R-:W-:Y:S08]  /*2810*/  HMMA.16816.F32.BF16 R16, R76.reuse, R48, R16 ;  /* 0x000000304c10723c */ /* 0x040ff00000041810 */
[----:B------:R-:W-:Y:S01]  /*2820*/  HMMA.16816.F32.BF16 R28, R76, R50, R28 ;  /* 0x000000324c1c723c */ /* 0x000fe2000004181c */
[----:B------:R-:W-:Y:S07]  /*2830*/  LDSM.16.M88.4 R48, [R205+0x8000] ;  /* 0x00800000cd30783b */ /* 0x000fee0000000200 */
[C---:B------:R-:W-:Y:S08]  /*2840*/  HMMA.16816.F32.BF16 R64, R68.reuse, R84, R64 ;  /* 0x000000544440723c */ /* 0x040ff00000041840 */
[C---:B------:R-:W-:Y:S01]  /*2850*/  HMMA.16816.F32.BF16 R60, R68.reuse, R86, R60 ;  /* 0x00000056443c723c */ /* 0x040fe2000004183c */
[----:B------:R-:W-:Y:S07]  /*2860*/  LDSM.16.M88.4 R84, [R199+0x9800] ;  /* 0x00980000c754783b */ /* 0x000fee0000000200 */
[C---:B--2---:R-:W-:Y:S08]  /*2870*/  HMMA.16816.F32.BF16 R56, R68.reuse, R80, R56 ;  /* 0x000000504438723c */ /* 0x044ff00000041838 */
[----:B------:R-:W-:Y:S01]  /*2880*/  HMMA.16816.F32.BF16 R20, R68, R82, R20 ;  /* 0x000000524414723c */ /* 0x000fe20000041814 */
[----:B------:R-:W-:Y:S04]  /*2890*/  LDSM.16.M88.4 R68, [R192+0x1800] ;  /* 0x00180000c044783b */ /* 0x000fe80000000200 */
[----:B------:R-:W-:Y:S03]  /*28a0*/  LDSM.16.M88.4 R80, [R202+0x2000] ;  /* 0x00200000ca50783b */ /* 0x000fe60000000200 */
[C---:B------:R-:W-:Y:S08]  /*28b0*/  HMMA.16816.F32.BF16 R44, R76.reuse, R32, R44 ;  /* 0x000000204c2c723c */ /* 0x040ff0000004182c */
[----:B------:R-:W-:Y:S01]  /*28c0*/  HMMA.16816.F32.BF16 R40, R76, R34, R40 ;  /* 0x000000224c28723c */ /* 0x000fe20000041828 */
[----:B------:R-:W2:Y:S07]  /*28d0*/  LDSM.16.M88.4 R32, [R206+0x2000] ;  /* 0x00200000ce20783b */ /* 0x000eae0000000200 */
[C---:B-1----:R-:W-:Y:S08]  /*28e0*/  HMMA.16816.F32.BF16 R16, R36.reuse, R12, R16 ;  /* 0x0000000c2410723c */ /* 0x042ff00000041810 */
[----:B------:R-:W-:Y:S01]  /*28f0*/  HMMA.16816.F32.BF16 R28, R36, R14, R28 ;  /* 0x0000000e241c723c */ /* 0x000fe2000004181c */
[----:B------:R-:W1:Y:S07]  /*2900*/  LDSM.16.M88.4 R12, [R205+0x8800] ;  /* 0x00880000cd0c783b */ /* 0x000e6e0000000200 */
[C---:B------:R-:W-:Y:S08]  /*2910*/  HMMA.16816.F32.BF16 R64, R76.reuse, R72, R64 ;  /* 0x000000484c40723c */ /* 0x040ff00000041840 */
[C---:B------:R-:W-:Y:S01]  /*2920*/  HMMA.16816.F32.BF16 R60, R76.reuse, R74, R60 ;  /* 0x0000004a4c3c723c */ /* 0x040fe2000004183c */
[----:B------:R-:W-:Y:S07]  /*2930*/  LDSM.16.M88.4 R72, [R201+0x2000] ;  /* 0x00200000c948783b */ /* 0x000fee0000000200 */
[C---:B----4-:R-:W-:Y:S08]  /*2940*/  HMMA.16816.F32.BF16 R56, R76.reuse, R24, R56 ;  /* 0x000000184c38723c */ /* 0x050ff00000041838 */
[----:B------:R-:W-:Y:S01]  /*2950*/  HMMA.16816.F32.BF16 R76, R76, R26, R20 ;  /* 0x0000001a4c4c723c */ /* 0x000fe20000041814 */
[----:B------:R-:W-:Y:S04]  /*2960*/  LDSM.16.M88.4 R20, [R204+0x2000] ;  /* 0x00200000cc14783b */ /* 0x000fe80000000200 */
[----:B------:R-:W4:Y:S03]  /*2970*/  LDSM.16.M88.4 R24, [R203+0x2000] ;  /* 0x00200000cb18783b */ /* 0x000f260000000200 */
[C---:B---3--:R-:W-:Y:S08]  /*2980*/  HMMA.16816.F32.BF16 R44, R36.reuse, R8, R44 ;  /* 0x00000008242c723c */ /* 0x048ff0000004182c */
[----:B------:R-:W-:Y:S01]  /*2990*/  HMMA.16816.F32.BF16 R40, R36, R10, R40 ;  /* 0x0000000a2428723c */ /* 0x000fe20000041828 */
[----:B------:R-:W3:Y:S07]  /*29a0*/  LDSM.16.M88.4 R8, [R205+0x9000] ;  /* 0x00900000cd08783b */ /* 0x000eee0000000200 */
[C---:B--2---:R-:W-:Y:S08]  /*29b0*/  HMMA.16816.F32.BF16 R16, R32.reuse, R48, R16 ;  /* 0x000000302010723c */ /* 0x044ff00000041810 */
[----:B------:R-:W-:Y:S01]  /*29c0*/  HMMA.16816.F32.BF16 R28, R32, R50, R28 ;  /* 0x00000032201c723c */ /* 0x000fe2000004181c */
        /* <DEDUP_REMOVED lines=10> */
[----:B------:R-:W1:Y:S07]  /*2a70*/  LDSM.16.M88.4 R12, [R203+0x2800] ;  /* 0x00280000cb0c783b */ /* 0x000e6e0000000200 */
[C---:B----4-:R-:W-:Y:S08]  /*2a80*/  HMMA.16816.F32.BF16 R16, R20.reuse, R24, R16 ;  /* 0x000000181410723c */ /* 0x050ff00000041810 */
[----:B------:R-:W-:Y:S01]  /*2a90*/  HMMA.16816.F32.BF16 R28, R20, R26, R28 ;  /* 0x0000001a141c723c */ /* 0x000fe2000004181c */
[----:B------:R-:W-:Y:S07]  /*2aa0*/  LDSM.16.M88.4 R24, [R203+0x3800] ;  /* 0x00380000cb18783b */ /* 0x000fee0000000200 */
[C---:B---3--:R-:W-:Y:S08]  /*2ab0*/  HMMA.16816.F32.BF16 R64, R32.reuse, R8, R64 ;  /* 0x000000082040723c */ /* 0x048ff00000041840 */
[----:B------:R-:W-:Y:S01]  /*2ac0*/  HMMA.16816.F32.BF16 R60, R32, R10, R60 ;  /* 0x0000000a203c723c */ /* 0x000fe2000004183c */
[----:B------:R-:W3:Y:S07]  /*2ad0*/  LDSM.16.M88.4 R8, [R203+0x3000] ;  /* 0x00300000cb08783b */ /* 0x000eee0000000200 */
[C---:B--2---:R-:W-:Y:S08]  /*2ae0*/  HMMA.16816.F32.BF16 R16, R80.reuse, R36, R16 ;  /* 0x000000245010723c */ /* 0x044ff00000041810 */
[----:B------:R-:W-:Y:S01]  /*2af0*/  HMMA.16816.F32.BF16 R28, R80, R38, R28 ;  /* 0x00000026501c723c */ /* 0x000fe2000004181c */
[----:B------:R-:W-:Y:S07]  /*2b00*/  LDSM.16.M88.4 R36, [R204+0x4000] ;  /* 0x00400000cc24783b */ /* 0x000fee0000000200 */
[C---:B------:R-:W-:Y:S08]  /*2b10*/  HMMA.16816.F32.BF16 R56, R32.reuse, R52, R56 ;  /* 0x000000342038723c */ /* 0x040ff00000041838 */
[----:B------:R-:W-:Y:S01]  /*2b20*/  HMMA.16816.F32.BF16 R76, R32, R54, R76 ;  /* 0x00000036204c723c */ /* 0x000fe2000004184c */
[----:B------:R-:W-:Y:S04]  /*2b30*/  LDSM.16.M88.4 R52, [R206+0x4000] ;  /* 0x00400000ce34783b */ /* 0x000fe80000000200 */
[----:B------:R-:W2:Y:S03]  /*2b40*/  LDSM.16.M88.4 R32, [R205+0xa000] ;  /* 0x00a00000cd20783b */ /* 0x000ea60000000200 */
[C---:B-1----:R-:W-:Y:S08]  /*2b50*/  HMMA.16816.F32.BF16 R44, R20.reuse, R12, R44 ;  /* 0x0000000c142c723c */ /* 0x042ff0000004182c */
[C---:B------:R-:W-:Y:S01]  /*2b60*/  HMMA.16816.F32.BF16 R40, R20.reuse, R14, R40 ;  /* 0x0000000e1428723c */ /* 0x040fe20000041828 */
[----:B------:R-:W1:Y:S07]  /*2b70*/  LDSM.16.M88.4 R12, [R192+0x2800] ;  /* 0x00280000c00c783b */ /* 0x000e6e0000000200 */
[----:B---3--:R-:W-:Y:S08]  /*2b80*/  HMMA.16816.F32.BF16 R64, R20, R8, R64 ;  /* 0x000000081440723c */ /* 0x008ff00000041840 */
[----:B------:R-:W-:Y:S08]  /*2b90*/  HMMA.16816.F32.BF16 R16, R72, R48, R16 ;  /* 0x000000304810723c */ /* 0x000ff00000041810 */
[----:B------:R-:W-:Y:S01]  /*2ba0*/  HMMA.16816.F32.BF16 R60, R20, R10, R60 ;  /* 0x0000000a143c723c */ /* 0x000fe2000004183c */
[----:B------:R-:W3:Y:S07]  /*2bb0*/  LDSM.16.M88.4 R8, [R199+0x9000] ;  /* 0x00900000c708783b */ /* 0x000eee0000000200 */
[----:B------:R-:W-:Y:S01]  /*2bc0*/  HMMA.16816.F32.BF16 R28, R72, R50, R28 ;  /* 0x00000032481c723c */ /* 0x000fe2000004181c */
[----:B------:R-:W4:Y:S07]  /*2bd0*/  LDSM.16.M88.4 R48, [R205+0xa800] ;  /* 0x00a80000cd30783b */ /* 0x000f2e0000000200 */
[----:B------:R-:W-:Y:S08]  /*2be0*/  HMMA.16816.F32.BF16 R44, R80, R68, R44 ;  /* 0x00000044502c723c */ /* 0x000ff0000004182c */
[----:B--2---:R-:W-:Y:S08]  /*2bf0*/  HMMA.16816.F32.BF16 R16, R52, R32, R16 ;  /* 0x000000203410723c */ /* 0x004ff00000041810 */
[----:B------:R-:W-:Y:S01]  /*2c00*/  HMMA.16816.F32.BF16 R40, R80, R70, R40 ;  /* 0x000000465028723c */ /* 0x000fe20000041828 */
[----:B------:R-:W2:Y:S07]  /*2c10*/  LDSM.16.M88.4 R68, [R192+0x3000] ;  /* 0x00300000c044783b */ /* 0x000eae0000000200 */
[----:B------:R-:W-:Y:S01]  /*2c20*/  HMMA.16816.F32.BF16 R28, R52, R34, R28 ;  /* 0x00000022341c723c */ /* 0x000fe2000004181c */
[----:B------:R-:W-:Y:S07]  /*2c30*/  LDSM.16.M88.4 R32, [R203+0x4800] ;  /* 0x00480000cb20783b */ /* 0x000fee0000000200 */
[C---:B------:R-:W-:Y:S08]  /*2c40*/  HMMA.16816.F32.BF16 R56, R20.reuse, R24, R56 ;  /* 0x000000181438723c */ /* 0x040ff00000041838 */
[----:B------:R-:W-:Y:S01]  /*2c50*/  HMMA.16816.F32.BF16 R76, R20, R26, R76 ;  /* 0x0000001a144c723c */ /* 0x000fe2000004184c */
[----:B------:R-:W-:Y:S04]  /*2c60*/  LDSM.16.M88.4 R24, [R202+0x4000] ;  /* 0x00400000ca18783b */ /* 0x000fe80000000200 */
[----:B------:R-:W2:Y:S03]  /*2c70*/  LDSM.16.M88.4 R20, [R199+0xa000] ;  /* 0x00a00000c714783b */ /* 0x000ea60000000200 */
[----:B-1----:R-:W-:Y:S08]  /*2c80*/  HMMA.16816.F32.BF16 R44, R72, R12, R44 ;  /* 0x0000000c482c723c */ /* 0x002ff0000004182c */
[----:B---3--:R-:W-:Y:S08]  /*2c90*/  HMMA.16816.F32.BF16 R64, R80, R8, R64 ;  /* 0x000000085040723c */ /* 0x008ff00000041840 */
[----:B------:R-:W-:Y:S08]  /*2ca0*/  HMMA.16816.F32.BF16 R16, R36, R88, R16 ;  /* 0x000000582410723c */ /* 0x000ff00000041810 */
[----:B------:R-:W-:Y:S01]  /*2cb0*/  HMMA.16816.F32.BF16 R40, R72, R14, R40 ;  /* 0x0000000e4828723c */ /* 0x000fe20000041828 */
[----:B------:R-:W-:Y:S07]  /*2cc0*/  LDSM.16.M88.4 R12, [R201+0x4000] ;  /* 0x00400000c90c783b */ /* 0x000fee0000000200 */
[----:B------:R-:W-:Y:S01]  /*2cd0*/  HMMA.16816.F32.BF16 R28, R36, R90, R28 ;  /* 0x0000005a241c723c */ /* 0x000fe2000004181c */
[----:B------:R-:W1:Y:S07]  /*2ce0*/  LDSM.16.M88.4 R88, [R205+0xb000] ;  /* 0x00b00000cd58783b */ /* 0x000e6e0000000200 */
[----:B----4-:R-:W-:Y:S08]  /*2cf0*/  HMMA.16816.F32.BF16 R44, R52, R48, R44 ;  /* 0x00000030342c723c */ /* 0x010ff0000004182c */
[----:B--2---:R-:W-:Y:S08]  /*2d00*/  HMMA.16816.F32.BF16 R64, R72, R68, R64 ;  /* 0x000000444840723c */ /* 0x004ff00000041840 */
[C---:B------:R-:W-:Y:S01]  /*2d10*/  HMMA.16816.F32.BF16 R60, R80.reuse, R10, R60 ;  /* 0x0000000a503c723c */ /* 0x040fe2000004183c */
[----:B------:R-:W2:Y:S07]  /*2d20*/  LDSM.16.M88.4 R8, [R192+0x4000] ;  /* 0x00400000c008783b */ /* 0x000eae0000000200 */
[----:B------:R-:W-:Y:S08]  /*2d30*/  HMMA.16816.F32.BF16 R56, R80, R84, R56 ;  /* 0x000000545038723c */ /* 0x000ff00000041838 */
[----:B------:R-:W-:Y:S08]  /*2d40*/  HMMA.16816.F32.BF16 R16, R24, R20, R16 ;  /* 0x000000141810723c */ /* 0x000ff00000041810 */
[----:B------:R-:W-:Y:S01]  /*2d50*/  HMMA.16816.F32.BF16 R80, R80, R86, R76 ;  /* 0x000000565050723c */ /* 0x000fe2000004184c */
[----:B------:R-:W3:Y:S07]  /*2d60*/  LDSM.16.M88.4 R76, [R199+0xa800] ;  /* 0x00a80000c74c783b */ /* 0x000eee0000000200 */
[----:B------:R-:W-:Y:S01]  /*2d70*/  HMMA.16816.F32.BF16 R40, R52, R50, R40 ;  /* 0x000000323428723c */ /* 0x000fe20000041828 */
[----:B------:R-:W-:Y:S07]  /*2d80*/  LDSM.16.M88.4 R48, [R192+0x3800] ;  /* 0x00380000c030783b */ /* 0x000fee0000000200 */
[----:B------:R-:W-:Y:S01]  /*2d90*/  HMMA.16816.F32.BF16 R28, R24, R22, R28 ;  /* 0x00000016181c723c */ /* 0x000fe2000004181c */
[----:B------:R-:W4:Y:S07]  /*2da0*/  LDSM.16.M88.4 R20, [R203+0x5000] ;  /* 0x00500000cb14783b */ /* 0x000f2e0000000200 */
[----:B------:R-:W-:Y:S08]  /*2db0*/  HMMA.16816.F32.BF16 R44, R36, R32, R44 ;  /* 0x00000020242c723c */ /* 0x000ff0000004182c */
[----:B-1----:R-:W-:Y:S08]  /*2dc0*/  HMMA.16816.F32.BF16 R64, R52, R88, R64 ;  /* 0x000000583440723c */ /* 0x002ff00000041840 */
[----:B------:R-:W-:Y:S01]  /*2dd0*/  HMMA.16816.F32.BF16 R68, R72, R70, R60 ;  /* 0x000000464844723c */ /* 0x000fe2000004183c */
[----:B------:R-:W1:Y:S07]  /*2de0*/  LDSM.16.M88.4 R60, [R192+0x4800] ;  /* 0x00480000c03c783b */ /* 0x000e6e0000000200 */
[----:B------:R-:W-:Y:S01]  /*2df0*/  HMMA.16816.F32.BF16 R40, R36, R34, R40 ;  /* 0x000000222428723c */ /* 0x000fe20000041828 */
[----:B------:R-:W1:Y:S07]  /*2e00*/  LDSM.16.M88.4 R32, [R199+0xb000] ;  /* 0x00b00000c720783b */ /* 0x000e6e0000000200 */
[----:B--2---:R-:W-:Y:S08]  /*2e10*/  HMMA.16816.F32.BF16 R28, R12, R10, R28 ;  /* 0x0000000a0c1c723c */ /* 0x004ff0000004181c */
[----:B---3--:R-:W-:Y:S08]  /*2e20*/  HMMA.16816.F32.BF16 R44, R24, R76, R44 ;  /* 0x0000004c182c723c */ /* 0x008ff0000004182c */
[----:B----4-:R-:W-:Y:S08]  /*2e30*/  HMMA.16816.F32.BF16 R64, R36, R20, R64 ;  /* 0x000000142440723c */ /* 0x010ff00000041840 */
[----:B------:R-:W-:Y:S01]  /*2e40*/  HMMA.16816.F32.BF16 R16, R12, R8, R16 ;  /* 0x000000080c10723c */ /* 0x000fe20000041810 */
[----:B------:R-:W2:Y:S01]  /*2e50*/  LDSM.16.M88.4 R8, [R205+0xb800] ;  /* 0x00b80000cd08783b */ /* 0x000ea20000000200 */
[----:B------:R-:W-:-:S02]  /*2e60*/  FMUL.FTZ R28, R28, c[0x0][0x2ec] ;  /* 0x0000bb001c1c7a20 */ /* 0x000fc40000410000 */
[----:B------:R-:W-:-:S04]  /*2e70*/  FMUL.FTZ R20, R31, c[0x0][0x2ec] ;  /* 0x0000bb001f147a20 */ /* 0x000fc80000410000 */
[----:B------:R-:W-:Y:S08]  /*2e80*/  HMMA.16816.F32.BF16 R56, R72, R48, R56 ;  /* 0x000000304838723c */ /* 0x000ff00000041838 */
[----:B------:R-:W-:Y:S08]  /*2e90*/  HMMA.16816.F32.BF16 R40, R24, R78, R40 ;  /* 0x0000004e1828723c */ /* 0x000ff00000041828 */
[----:B-1----:R-:W-:Y:S01]  /*2ea0*/  HMMA.16816.F32.BF16 R44, R12, R60, R44 ;  /* 0x0000003c0c2c723c */ /* 0x002fe2000004182c */
[----:B------:R1:W-:Y:S01]  /*2eb0*/  MUFU.TANH R60, R28 ;  /* 0x0000001c003c7308 */ /* 0x0003e20000002400 */
[----:B------:R-:W-:-:S02]  /*2ec0*/  FMUL.FTZ R17, R17, c[0x0][0x2ec] ;  /* 0x0000bb0011117a20 */ /* 0x000fc40000410000 */
[----:B------:R-:W-:Y:S02]  /*2ed0*/  FMUL.FTZ R0, R16, c[0x0][0x2ec] ;  /* 0x0000bb0010007a20 */ /* 0x000fe40000410000 */
[----:B------:R-:W-:Y:S02]  /*2ee0*/  FMUL.FTZ R49, R18, c[0x0][0x2ec] ;  /* 0x0000bb0012317a20 */ /* 0x000fe40000410000 */
[----:B------:R-:W-:Y:S01]  /*2ef0*/  HMMA.16816.F32.BF16 R64, R24, R32, R64 ;  /* 0x000000201840723c */ /* 0x000fe20000041840 */
[----:B------:R-:W-:Y:S01]  /*2f00*/  FMUL.FTZ R61, R29, c[0x0][0x2ec] ;  /* 0x0000bb001d3d7a20 */ /* 0x000fe20000410000 */
[----:B------:R3:W-:Y:S01]  /*2f10*/  MUFU.TANH R48, R17 ;  /* 0x0000001100307308 */ /* 0x0007e20000002400 */
[----:B------:R-:W-:-:S04]  /*2f20*/  FMUL.FTZ R76, R19, c[0x0][0x2ec] ;  /* 0x0000bb00134c7a20 */ /* 0x000fc80000410000 */
[----:B------:R-:W-:Y:S01]  /*2f30*/  FMUL.FTZ R32, R30, c[0x0][0x2ec] ;  /* 0x0000bb001e207a20 */ /* 0x000fe20000410000 */
[----:B------:R-:W-:Y:S01]  /*2f40*/  HMMA.16816.F32.BF16 R68, R52, R90, R68 ;  /* 0x0000005a3444723c */ /* 0x000fe20000041844 */
[----:B-1----:R-:W1:Y:S01]  /*2f50*/  LDSM.16.M88.4 R28, [R203+0x5800] ;  /* 0x00580000cb1c783b */ /* 0x002e620000000200 */
[----:B------:R-:W-:Y:S06]  /*2f60*/  MUFU.TANH R0, R0 ;  /* 0x0000000000007308 */ /* 0x000fec0000002400 */
[----:B------:R-:W-:Y:S01]  /*2f70*/  HMMA.16816.F32.BF16 R80, R72, R50, R80 ;  /* 0x000000324850723c */ /* 0x000fe20000041850 */
[----:B------:R-:W-:Y:S01]  /*2f80*/  FMUL.FTZ R33, R44, c[0x0][0x2ec] ;  /* 0x0000bb002c217a20 */ /* 0x000fe20000410000 */
[----:B---3--:R-:W3:Y:S01]  /*2f90*/  LDSM.16.M88.4 R16, [R192+0x5000] ;  /* 0x00500000c010783b */ /* 0x008ee20000000200 */
[----:B------:R-:W4:Y:S01]  /*2fa0*/  MUFU.TANH R49, R49 ;  /* 0x0000003100317308 */ /* 0x000f220000002400 */
[----:B------:R-:W-:-:S02]  /*2fb0*/  FMUL.FTZ R44, R45, c[0x0][0x2ec] ;  /* 0x0000bb002d2c7a20 */ /* 0x000fc40000410000 */
[----:B------:R-:W-:Y:S02]  /*2fc0*/  FMUL.FTZ R45, R46, c[0x0][0x2ec] ;  /* 0x0000bb002e2d7a20 */ /* 0x000fe40000410000 */
[----:B--2---:R-:W-:Y:S01]  /*2fd0*/  HMMA.16816.F32.BF16 R56, R52, R8, R56 ;  /* 0x000000083438723c */ /* 0x004fe20000041838 */
[----:B------:R-:W-:Y:S02]  /*2fe0*/  FMUL.FTZ R46, R47, c[0x0][0x2ec] ;  /* 0x0000bb002f2e7a20 */ /* 0x000fe40000410000 */
[----:B------:R-:W2:Y:S05]  /*2ff0*/  MUFU.TANH R76, R76 ;  /* 0x0000004c004c7308 */ /* 0x000eaa0000002400 */
[----:B------:R-:W-:Y:S03]  /*3000*/  HMMA.16816.F32.BF16 R40, R12, R62, R40 ;  /* 0x0000003e0c28723c */ /* 0x000fe60000041828 */
[----:B------:R1:W-:Y:S05]  /*3010*/  MUFU.TANH R62, R20 ;  /* 0x00000014003e7308 */ /* 0x0003ea0000002400 */
[----:B------:R-:W-:Y:S03]  /*3020*/  HMMA.16816.F32.BF16 R68, R36, R22, R68 ;  /* 0x000000162444723c */ /* 0x000fe60000041844 */
[----:B------:R-:W2:Y:S05]  /*3030*/  MUFU.TANH R32, R32 ;  /* 0x0000002000207308 */ /* 0x000eaa0000002400 */
[----:B------:R-:W-:Y:S01]  /*3040*/  HMMA.16816.F32.BF16 R80, R52, R10, R80 ;  /* 0x0000000a3450723c */ /* 0x000fe20000041850 */
[----:B------:R-:W-:Y:S02]  /*3050*/  LDSM.16.M88.4 R8, [R192+0x5800] ;  /* 0x00580000c008783b */ /* 0x000fe40000000200 */
[----:B------:R-:W2:Y:S02]  /*3060*/  MUFU.TANH R61, R61 ;  /* 0x0000003d003d7308 */ /* 0x000ea40000002400 */
[----:B-1----:R-:W1:Y:S01]  /*3070*/  LDSM.16.M88.4 R20, [R199+0xb800] ;  /* 0x00b80000c714783b */ /* 0x002e620000000200 */
[----:B------:R-:W-:-:S04]  /*3080*/  DEPBAR.LE SB0, 0x0 ;  /* 0x000080000000791a */ /* 0x000fc80000000000 */
[----:B------:R-:W-:Y:S01]  /*3090*/  HMMA.16816.F32.BF16 R56, R36, R28, R56 ;  /* 0x0000001c2438723c */ /* 0x000fe20000041838 */
[----:B------:R-:W-:Y:S01]  /*30a0*/  MUFU.TANH R33, R33 ;  /* 0x0000002100217308 */ /* 0x000fe20000002400 */
[----:B------:R-:W-:-:S05]  /*30b0*/  FMUL.FTZ R40, R40, c[0x0][0x2ec] ;  /* 0x0000bb0028287a20 */ /* 0x000fca0000410000 */
[----:B------:R-:W-:Y:S01]  /*30c0*/  FMUL.FTZ R28, R42, c[0x0][0x2ec] ;  /* 0x0000bb002a1c7a20 */ /* 0x000fe20000410000 */
[----:B------:R-:W-:Y:S01]  /*30d0*/  HMMA.16816.F32.BF16 R68, R24, R34, R68 ;  /* 0x000000221844723c */ /* 0x000fe20000041844 */
[----:B------:R-:W1:Y:S01]  /*30e0*/  MUFU.TANH R45, R45 ;  /* 0x0000002d002d7308 */ /* 0x000e620000002400 */
[----:B------:R-:W-:-:S05]  /*30f0*/  FMUL.FTZ R29, R43, c[0x0][0x2ec] ;  /* 0x0000bb002b1d7a20 */ /* 0x000fca0000410000 */
[----:B------:R-:W-:Y:S01]  /*3100*/  FMUL.FTZ R34, R41, c[0x0][0x2ec] ;  /* 0x0000bb0029227a20 */ /* 0x000fe20000410000 */
[----:B------:R-:W-:Y:S01]  /*3110*/  HMMA.16816.F32.BF16 R80, R36, R30, R80 ;  /* 0x0000001e2450723c */ /* 0x000fe20000041850 */
[----:B------:R-:W-:Y:S07]  /*3120*/  MUFU.TANH R44, R44 ;  /* 0x0000002c002c7308 */ /* 0x000fee0000002400 */
[C---:B---3--:R-:W-:Y:S01]  /*3130*/  HMMA.16816.F32.BF16 R64, R12.reuse, R16, R64 ;  /* 0x000000100c40723c */ /* 0x048fe20000041840 */
[----:B------:R-:W3:Y:S06]  /*3140*/  MUFU.TANH R46, R46 ;  /* 0x0000002e002e7308 */ /* 0x000eec0000002400 */
[----:B------:R-:W-:Y:S01]  /*3150*/  IMAD.SHL.U32 R17, R99, 0x2, RZ ;  /* 0x0000000263117824 */ /* 0x000fe200078e00ff */
[----:B------:R-:W-:Y:S01]  /*3160*/  HMMA.16816.F32.BF16 R68, R12, R18, R68 ;  /* 0x000000120c44723c */ /* 0x000fe20000041844 */
[----:B------:R-:W-:Y:S03]  /*3170*/  MUFU.TANH R40, R40 ;  /* 0x0000002800287308 */ /* 0x000fe60000002400 */
[----:B------:R-:W-:-:S04]  /*3180*/  LOP3.LUT R17, R17, 0x6, RZ, 0xc0, !PT ;  /* 0x0000000611117812 */ /* 0x000fc800078ec0ff */
[C---:B-1----:R-:W-:Y:S01]  /*3190*/  HMMA.16816.F32.BF16 R56, R24.reuse, R20, R56 ;  /* 0x000000141838723c */ /* 0x042fe20000041838 */
[----:B------:R-:W-:Y:S06]  /*31a0*/  MUFU.TANH R28, R28 ;  /* 0x0000001c001c7308 */ /* 0x000fec0000002400 */
[----:B------:R-:W-:Y:S02]  /*31b0*/  IMAD R20, R2, 0x40, R17 ;  /* 0x0000004002147824 */ /* 0x000fe400078e0211 */
[----:B------:R-:W-:Y:S01]  /*31c0*/  FMUL.FTZ R64, R64, c[0x0][0x2ec] ;  /* 0x0000bb0040407a20 */ /* 0x000fe20000410000 */
[----:B------:R-:W-:Y:S01]  /*31d0*/  MUFU.TANH R34, R34 ;  /* 0x0000002200227308 */ /* 0x000fe20000002400 */
[----:B------:R-:W-:Y:S01]  /*31e0*/  FMUL.FTZ R66, R66, c[0x0][0x2ec] ;  /* 0x0000bb0042427a20 */ /* 0x000fe20000410000 */
[C---:B------:R-:W-:Y:S01]  /*31f0*/  IADD3 R19, R20.reuse, -0x40, RZ ;  /* 0xffffffc014137810 */ /* 0x040fe20007ffe0ff */
[----:B------:R-:W-:Y:S01]  /*3200*/  FMUL.FTZ R65, R65, c[0x0][0x2ec] ;  /* 0x0000bb0041417a20 */ /* 0x000fe20000410000 */
[----:B------:R-:W-:Y:S01]  /*3210*/  IADD3 R17, R20, -0x3f, RZ ;  /* 0xffffffc114117810 */ /* 0x000fe20007ffe0ff */
[----:B------:R-:W-:Y:S01]  /*3220*/  FMUL.FTZ R67, R67, c[0x0][0x2ec] ;  /* 0x0000bb0043437a20 */ /* 0x000fe20000410000 */
[-C--:B------:R-:W-:Y:S01]  /*3230*/  ISETP.GE.AND P6, PT, R19, R100.reuse, PT ;  /* 0x000000641300720c */ /* 0x080fe20003fc6270 */
[----:B------:R-:W-:Y:S01]  /*3240*/  FMUL.FTZ R68, R68, c[0x0][0x2ec] ;  /* 0x0000bb0044447a20 */ /* 0x000fe20000410000 */
[-C--:B------:R-:W-:Y:S01]  /*3250*/  ISETP.GE.AND P5, PT, R17, R100.reuse, PT ;  /* 0x000000641100720c */ /* 0x080fe20003fa6270 */
[----:B------:R-:W-:Y:S01]  /*3260*/  MUFU.TANH R165, R64 ;  /* 0x0000004000a57308 */ /* 0x000fe20000002400 */
[----:B------:R-:W-:Y:S01]  /*3270*/  HMMA.16816.F32.BF16 R16, R24, R22, R80 ;  /* 0x000000161810723c */ /* 0x000fe20000041850 */
[----:B------:R-:W-:Y:S01]  /*3280*/  IADD3 R21, R20, -0x2f, RZ ;  /* 0xffffffd114157810 */ /* 0x000fe20007ffe0ff */
[----:B------:R-:W-:Y:S01]  /*3290*/  FMUL.FTZ R69, R69, c[0x0][0x2ec] ;  /* 0x0000bb0045457a20 */ /* 0x000fe20000410000 */
[----:B----4-:R-:W-:Y:S01]  /*32a0*/  FSEL R49, R49, -INF , !P6 ;  /* 0xff80000031317808 */ /* 0x010fe20007000000 */
[----:B------:R-:W-:Y:S01]  /*32b0*/  FMUL.FTZ R70, R70, c[0x0][0x2ec] ;  /* 0x0000bb0046467a20 */ /* 0x000fe20000410000 */
[----:B------:R-:W-:Y:S01]  /*32c0*/  ISETP.GE.AND P1, PT, R21, R100, PT ;  /* 0x000000641500720c */ /* 0x000fe20003f26270 */
[----:B------:R-:W-:Y:S01]  /*32d0*/  FMUL.FTZ R71, R71, c[0x0][0x2ec] ;  /* 0x0000bb0047477a20 */ /* 0x000fe20000410000 */
[----:B------:R-:W-:Y:S01]  /*32e0*/  FSEL R21, R0, -INF , !P6 ;  /* 0xff80000000157808 */ /* 0x000fe20007000000 */
[----:B------:R-:W-:Y:S01]  /*32f0*/  HMMA.16816.F32.BF16 R56, R12, R8, R56 ;  /* 0x000000080c38723c */ /* 0x000fe20000041838 */
[----:B------:R-:W-:Y:S01]  /*3300*/  IADD3 R23, R20, -0x30, RZ ;  /* 0xffffffd014177810 */ /* 0x000fe20007ffe0ff */
[----:B------:R-:W1:Y:S01]  /*3310*/  MUFU.TANH R162, R66 ;  /* 0x0000004200a27308 */ /* 0x000e620000002400 */
[----:B--2---:R-:W-:-:S02]  /*3320*/  FSEL R76, R76, -INF , !P5 ;  /* 0xff8000004c4c7808 */ /* 0x004fc40006800000 */
[----:B------:R-:W-:Y:S02]  /*3330*/  FSEL R48, R48, -INF , !P5 ;  /* 0xff80000030307808 */ /* 0x000fe40006800000 */
[C---:B------:R-:W-:Y:S02]  /*3340*/  IADD3 R9, R20.reuse, -0x38, RZ ;  /* 0xffffffc814097810 */ /* 0x040fe40007ffe0ff */
[-C--:B------:R-:W-:Y:S01]  /*3350*/  ISETP.GE.AND P3, PT, R23, R100.reuse, PT ;  /* 0x000000641700720c */ /* 0x080fe20003f66270 */
[----:B------:R-:W2:Y:S01]  /*3360*/  MUFU.TANH R29, R29 ;  /* 0x0000001d001d7308 */ /* 0x000ea20000002400 */
[-C--:B------:R-:W-:Y:S02]  /*3370*/  ISETP.GE.AND P2, PT, R9, R100.reuse, PT ;  /* 0x000000640900720c */ /* 0x080fe40003f46270 */
[----:B------:R-:W-:Y:S02]  /*3380*/  IADD3 R9, R20, -0x37, RZ ;  /* 0xffffffc914097810 */ /* 0x000fe40007ffe0ff */
[----:B------:R-:W-:Y:S01]  /*3390*/  FSEL R32, R32, -INF , !P2 ;  /* 0xff80000020207808 */ /* 0x000fe20005000000 */
[----:B------:R-:W-:Y:S01]  /*33a0*/  HMMA.16816.F32.BF16 R16, R12, R10, R16 ;  /* 0x0000000a0c10723c */ /* 0x000fe20000041810 */
[----:B------:R-:W-:Y:S01]  /*33b0*/  ISETP.GE.AND P4, PT, R9, R100, PT ;  /* 0x000000640900720c */ /* 0x000fe20003f86270 */
[----:B------:R-:W-:Y:S01]  /*33c0*/  MUFU.TANH R159, R65 ;  /* 0x00000041009f7308 */ /* 0x000fe20000002400 */
[----:B------:R-:W-:-:S02]  /*33d0*/  IADD3 R9, R20, -0x28, RZ ;  /* 0xffffffd814097810 */ /* 0x000fc40007ffe0ff */
[----:B------:R-:W-:Y:S02]  /*33e0*/  FSEL R23, R60, -INF , !P2 ;  /* 0xff8000003c177808 */ /* 0x000fe40005000000 */
[-C--:B------:R-:W-:Y:S01]  /*33f0*/  ISETP.GE.AND P6, PT, R9, R100.reuse, PT ;  /* 0x000000640900720c */ /* 0x080fe20003fc6270 */
[----:B------:R-:W-:Y:S01]  /*3400*/  FMUL.FTZ R56, R56, c[0x0][0x2ec] ;  /* 0x0000bb0038387a20 */ /* 0x000fe20000410000 */
[----:B------:R-:W-:Y:S01]  /*3410*/  IADD3 R9, R20, -0x27, RZ ;  /* 0xffffffd914097810 */ /* 0x000fe20007ffe0ff */
[----:B------:R-:W4:Y:S01]  /*3420*/  MUFU.TANH R172, R67 ;  /* 0x0000004300ac7308 */ /* 0x000f220000002400 */
[----:B------:R-:W-:Y:S01]  /*3430*/  FSEL R62, R62, -INF , !P4 ;  /* 0xff8000003e3e7808 */ /* 0x000fe20006000000 */
[----:B------:R-:W-:Y:S01]  /*3440*/  FMUL.FTZ R58, R58, c[0x0][0x2ec] ;  /* 0x0000bb003a3a7a20 */ /* 0x000fe20000410000 */
[-C--:B------:R-:W-:Y:S01]  /*3450*/  ISETP.GE.AND P5, PT, R9, R100.reuse, PT ;  /* 0x000000640900720c */ /* 0x080fe20003fa6270 */
[----:B------:R-:W-:Y:S01]  /*3460*/  FMUL.FTZ R57, R57, c[0x0][0x2ec] ;  /* 0x0000bb0039397a20 */ /* 0x000fe20000410000 */
[----:B------:R-:W-:Y:S01]  /*3470*/  IADD3 R9, R20, -0x20, RZ ;  /* 0xffffffe014097810 */ /* 0x000fe20007ffe0ff */
[----:B------:R-:W-:Y:S01]  /*3480*/  FMUL.FTZ R59, R59, c[0x0][0x2ec] ;  /* 0x0000bb003b3b7a20 */ /* 0x000fe20000410000 */
[----:B------:R-:W-:Y:S01]  /*3490*/  FSEL R61, R61, -INF , !P4 ;  /* 0xff8000003d3d7808 */ /* 0x000fe20006000000 */
[----:B------:R-:W-:Y:S01]  /*34a0*/  MUFU.TANH R157, R68 ;  /* 0x00000044009d7308 */ /* 0x000fe20000002400 */
[----:B------:R-:W-:-:S02]  /*34b0*/  ISETP.GE.AND P2, PT, R9, R100, PT ;  /* 0x000000640900720c */ /* 0x000fc40003f46270 */
[----:B------:R-:W-:Y:S02]  /*34c0*/  IADD3 R9, R20, -0x1f, RZ ;  /* 0xffffffe114097810 */ /* 0x000fe40007ffe0ff */
[----:B------:R-:W-:Y:S01]  /*34d0*/  FSEL R12, R45, -INF , !P3 ;  /* 0xff8000002d0c7808 */ /* 0x000fe20005800000 */
[----:B------:R-:W-:Y:S01]  /*34e0*/  FMUL.FTZ R16, R16, c[0x0][0x2ec] ;  /* 0x0000bb0010107a20 */ /* 0x000fe20000410000 */
[-C--:B------:R-:W-:Y:S01]  /*34f0*/  ISETP.GE.AND P4, PT, R9, R100.reuse, PT ;  /* 0x000000640900720c */ /* 0x080fe20003f86270 */
[----:B------:R-:W-:Y:S01]  /*3500*/  MUFU.TANH R163, R69 ;  /* 0x0000004500a37308 */ /* 0x000fe20000002400 */
[----:B------:R-:W-:Y:S01]  /*3510*/  IADD3 R9, R20, -0x18, RZ ;  /* 0xffffffe814097810 */ /* 0x000fe20007ffe0ff */
[----:B------:R-:W-:Y:S01]  /*3520*/  FMUL.FTZ R18, R18, c[0x0][0x2ec] ;  /* 0x0000bb0012127a20 */ /* 0x000fe20000410000 */
[----:B------:R-:W-:Y:S01]  /*3530*/  FSEL R15, R33, -INF , !P3 ;  /* 0xff800000210f7808 */ /* 0x000fe20005800000 */
[----:B------:R-:W-:Y:S01]  /*3540*/  FMUL.FTZ R19, R19, c[0x0][0x2ec] ;  /* 0x0000bb0013137a20 */ /* 0x000fe20000410000 */
[----:B------:R-:W-:Y:S01]  /*3550*/  ISETP.GE.AND P3, PT, R9, R100, PT ;  /* 0x000000640900720c */ /* 0x000fe20003f66270 */
[----:B------:R-:W-:Y:S01]  /*3560*/  FMUL.FTZ R17, R17, c[0x0][0x2ec] ;  /* 0x0000bb0011117a20 */ /* 0x000fe20000410000 */
[----:B------:R-:W-:Y:S01]  /*3570*/  IADD3 R9, R20, -0x17, RZ ;  /* 0xffffffe914097810 */ /* 0x000fe20007ffe0ff */
[----:B------:R-:W2:Y:S01]  /*3580*/  MUFU.TANH R164, R70 ;  /* 0x0000004600a47308 */ /* 0x000ea20000002400 */
[----:B---3--:R-:W-:-:S02]  /*3590*/  FSEL R10, R46, -INF , !P1 ;  /* 0xff8000002e0a7808 */ /* 0x008fc40004800000 */
[----:B------:R-:W-:Y:S02]  /*35a0*/  FSEL R13, R44, -INF , !P1 ;  /* 0xff8000002c0d7808 */ /* 0x000fe40004800000 */
[----:B------:R-:W-:Y:S02]  /*35b0*/  ISETP.GE.AND P1, PT, R9, R100, PT ;  /* 0x000000640900720c */ /* 0x000fe40003f26270 */
[C---:B------:R-:W-:Y:S01]  /*35c0*/  IADD3 R9, R20.reuse, -0x10, RZ ;  /* 0xfffffff014097810 */ /* 0x040fe20007ffe0ff */
[----:B------:R-:W3:Y:S01]  /*35d0*/  MUFU.TANH R170, R71 ;  /* 0x0000004700aa7308 */ /* 0x000ee20000002400 */
[----:B------:R-:W-:Y:S02]  /*35e0*/  IADD3 R25, R20, -0xf, RZ ;  /* 0xfffffff114197810 */ /* 0x000fe40007ffe0ff */
[----:B-1----:R-:W-:Y:S02]  /*35f0*/  FSEL R162, R162, -INF , !P2 ;  /* 0xff800000a2a27808 */ /* 0x002fe40005000000 */
[----:B------:R-:W-:-:S02]  /*3600*/  FSEL R165, R165, -INF , !P2 ;  /* 0xff800000a5a57808 */ /* 0x000fc40005000000 */
[----:B------:R-:W-:Y:S01]  /*3610*/  FSEL R8, R28, -INF , !P6 ;  /* 0xff8000001c087808 */ /* 0x000fe20007000000 */
[----:B------:R-:W-:Y:S01]  /*3620*/  MUFU.TANH R169, R56 ;  /* 0x0000003800a97308 */ /* 0x000fe20000002400 */
[----:B------:R-:W-:Y:S02]  /*3630*/  FSEL R11, R40, -INF , !P6 ;  /* 0xff800000280b7808 */ /* 0x000fe40007000000 */
[----:B------:R-:W-:Y:S02]  /*3640*/  ISETP.GT.AND P2, PT, R2, 0x1, PT ;  /* 0x000000010200780c */ /* 0x000fe40003f44270 */
[----:B------:R-:W-:Y:S02]  /*3650*/  ISETP.GE.AND P6, PT, R9, R100, PT ;  /* 0x000000640900720c */ /* 0x000fe40003fc6270 */
[----:B--2---:R-:W-:Y:S01]  /*3660*/  FSEL R0, R29, -INF , !P5 ;  /* 0xff8000001d007808 */ /* 0x004fe20006800000 */
[----:B------:R-:W1:Y:S01]  /*3670*/  MUFU.TANH R166, R58 ;  /* 0x0000003a00a67308 */ /* 0x000e620000002400 */
[----:B------:R-:W-:-:S02]  /*3680*/  FSEL R9, R34, -INF , !P5 ;  /* 0xff80000022097808 */ /* 0x000fc40006800000 */
[-C--:B------:R-:W-:Y:S02]  /*3690*/  ISETP.GE.AND P5, PT, R25, R100.reuse, PT ;  /* 0x000000641900720c */ /* 0x080fe40003fa6270 */
[----:B------:R-:W-:Y:S02]  /*36a0*/  IADD3 R25, R20, -0x8, RZ ;  /* 0xfffffff814197810 */ /* 0x000fe40007ffe0ff */
[----:B----4-:R-:W-:Y:S01]  /*36b0*/  FSEL R172, R172, -INF , !P4 ;  /* 0xff800000acac7808 */ /* 0x010fe20006000000 */
[----:B------:R-:W-:Y:S01]  /*36c0*/  MUFU.TANH R167, R57 ;  /* 0x0000003900a77308 */ /* 0x000fe20000002400 */
[----:B------:R-:W-:Y:S02]  /*36d0*/  FSEL R159, R159, -INF , !P4 ;  /* 0xff8000009f9f7808 */ /* 0x000fe40006000000 */
[----:B------:R-:W-:Y:S02]  /*36e0*/  ISETP.GE.AND P4, PT, R25, R100, PT ;  /* 0x000000641900720c */ /* 0x000fe40003f86270 */
[----:B------:R-:W-:-:S02]  /*36f0*/  IADD3 R25, R20, -0x7, RZ ;  /* 0xfffffff914197810 */ /* 0x000fc40007ffe0ff */
[----:B------:R-:W-:Y:S01]  /*3700*/  FSEL R164, R164, -INF , !P3 ;  /* 0xff800000a4a47808 */ /* 0x000fe20005800000 */
[----:B------:R-:W2:Y:S01]  /*3710*/  MUFU.TANH R142, R59 ;  /* 0x0000003b008e7308 */ /* 0x000ea20000002400 */
[----:B------:R-:W-:Y:S02]  /*3720*/  FSEL R157, R157, -INF , !P3 ;  /* 0xff8000009d9d7808 */ /* 0x000fe40005800000 */
[----:B---3--:R-:W-:Y:S02]  /*3730*/  FSEL R170, R170, -INF , !P1 ;  /* 0xff800000aaaa7808 */ /* 0x008fe40004800000 */
[----:B------:R-:W-:Y:S02]  /*3740*/  FSEL R163, R163, -INF , !P1 ;  /* 0xff800000a3a37808 */ /* 0x000fe40004800000 */
[----:B------:R-:W-:Y:S01]  /*3750*/  ISETP.GE.AND P3, PT, R25, R100, PT ;  /* 0x000000641900720c */ /* 0x000fe20003f66270 */
[----:B------:R-:W3:Y:S01]  /*3760*/  MUFU.TANH R143, R16 ;  /* 0x00000010008f7308 */ /* 0x000ee20000002400 */
[----:B------:R-:W-:-:S02]  /*3770*/  @!P2 LEA R218, P1, R94, c[0x0][0x168], 0x1 ;  /* 0x00005a005edaaa11 */ /* 0x000fc400078208ff */
[----:B-1----:R-:W-:Y:S02]  /*3780*/  FSEL R166, R166, -INF , !P6 ;  /* 0xff800000a6a67808 */ /* 0x002fe40007000000 */
[----:B------:R-:W-:Y:S02]  /*3790*/  @!P2 LEA.HI.X R219, R94, c[0x0][0x16c], R97, 0x1, P1 ;  /* 0x00005b005edbaa11 */ /* 0x000fe400008f0c61 */
[----:B------:R-:W-:Y:S01]  /*37a0*/  FSEL R169, R169, -INF , !P6 ;  /* 0xff800000a9a97808 */ /* 0x000fe20007000000 */
[----:B------:R-:W1:Y:S01]  /*37b0*/  MUFU.TANH R140, R18 ;  /* 0x00000012008c7308 */ /* 0x000e620000002400 */
[----:B--2---:R-:W-:Y:S02]  /*37c0*/  FSEL R142, R142, -INF , !P5 ;  /* 0xff8000008e8e7808 */ /* 0x004fe40006800000 */
[----:B------:R-:W-:-:S05]  /*37d0*/  FSEL R167, R167, -INF , !P5 ;  /* 0xff800000a7a77808 */ /* 0x000fca0006800000 */
[----:B------:R-:W2:Y:S01]  /*37e0*/  MUFU.TANH R160, R19 ;  /* 0x0000001300a07308 */ /* 0x000ea20000002400 */
[----:B---3--:R-:W-:-:S07]  /*37f0*/  FSEL R143, R143, -INF , !P4 ;  /* 0xff8000008f8f7808 */ /* 0x008fce0006000000 */
[----:B------:R-:W3:Y:S01]  /*3800*/  MUFU.TANH R141, R17 ;  /* 0x00000011008d7308 */ /* 0x000ee20000002400 */
[----:B-1----:R-:W-:Y:S02]  /*3810*/  FSEL R140, R140, -INF , !P4 ;  /* 0xff8000008c8c7808 */ /* 0x002fe40006000000 */
[----:B--2---:R-:W-:Y:S02]  /*3820*/  FSEL R160, R160, -INF , !P3 ;  /* 0xff800000a0a07808 */ /* 0x004fe40005800000 */
        /* <DEDUP_REMOVED lines=61> */
.L_x_3548:
[----:B------:R-:W-:-:S04]  /*3c00*/  LEA R3, -R6, RZ, 0x6 ;  /* 0x000000ff06037211 */ /* 0x000fc800078e31ff */
[----:B------:R-:W-:Y:S02]  /*3c10*/  SHF.R.S32.HI R17, RZ, 0x1f, R3 ;  /* 0x0000001fff117819 */ /* 0x000fe40000011403 */
.L_x_3549:
        /* <DEDUP_REMOVED lines=29> */
.L_x_3547:
        /* <DEDUP_REMOVED lines=71> */
[----:B------:R-:W1:Y:S01]  /*4260*/  LDSM.16.MT88.4 R48, [R198+0xe000] ;  /* 0x00e00000c630783b */ /* 0x000e620000004200 */
[--C-:B------:R-:W-:Y:S01]  /*4270*/  FFMA.FTZ R148, R62, c[0x0][0x23c], -R161.reuse ;  /* 0x00008f003e947a23 */ /* 0x100fe200000108a1 */
[----:B------:R-:W2:Y:S01]  /*4280*/  MUFU.EX2 R151, R151 ;  /* 0x0000009700977308 */ /* 0x000ea20000000800 */
[--C-:B------:R-:W-:Y:S01]  /*4290*/  FFMA.FTZ R144, R11, c[0x0][0x23c], -R168.reuse ;  /* 0x00008f000b907a23 */ /* 0x100fe200000108a8 */
[----:B------:R-:W-:Y:S01]  /*42a0*/  LDSM.16.MT88.4 R32, [R197+0xc800] ;  /* 0x00c80000c520783b */ /* 0x000fe20000004200 */
[--C-:B------:R-:W-:Y:S02]  /*42b0*/  FFMA.FTZ R133, R9, c[0x0][0x23c], -R168.reuse ;  /* 0x00008f0009857a23 */ /* 0x100fe400000108a8 */
[--C-:B------:R-:W-:Y:S01]  /*42c0*/  FFMA.FTZ R134, R10, c[0x0][0x23c], -R161.reuse ;  /* 0x00008f000a867a23 */ /* 0x100fe200000108a1 */
[----:B------:R-:W-:Y:S01]  /*42d0*/  LDSM.16.MT88.4 R28, [R196+0xc800] ;  /* 0x00c80000c41c783b */ /* 0x000fe20000004200 */
[----:B------:R-:W-:Y:S01]  /*42e0*/  FFMA.FTZ R135, R8, c[0x0][0x23c], -R161 ;  /* 0x00008f0008877a23 */ /* 0x000fe200000108a1 */
[----:B------:R-:W-:Y:S01]  /*42f0*/  MUFU.EX2 R149, R149 ;  /* 0x0000009500957308 */ /* 0x000fe20000000800 */
[--C-:B------:R-:W-:Y:S01]  /*4300*/  FFMA.FTZ R150, R15, c[0x0][0x23c], -R168.reuse ;  /* 0x00008f000f967a23 */ /* 0x100fe200000108a8 */
[----:B------:R-:W4:Y:S01]  /*4310*/  LDSM.16.MT88.4 R8, [R200+0xe800] ;  /* 0x00e80000c808783b */ /* 0x000f220000004200 */
[----:B------:R-:W-:-:S02]  /*4320*/  FFMA.FTZ R145, R13, c[0x0][0x23c], -R168 ;  /* 0x00008f000d917a23 */ /* 0x000fc400000108a8 */
[--C-:B------:R-:W-:Y:S01]  /*4330*/  FFMA.FTZ R147, R12, c[0x0][0x23c], -R161.reuse ;  /* 0x00008f000c937a23 */ /* 0x100fe200000108a1 */
[----:B------:R-:W-:Y:S01]  /*4340*/  LDSM.16.MT88.4 R24, [R198+0xe800] ;  /* 0x00e80000c618783b */ /* 0x000fe20000004200 */
[----:B------:R-:W-:Y:S01]  /*4350*/  FFMA.FTZ R0, R0, c[0x0][0x23c], -R161 ;  /* 0x00008f0000007a23 */ /* 0x000fe200000108a1 */
[----:B------:R-:W5:Y:S01]  /*4360*/  MUFU.EX2 R146, R146 ;  /* 0x0000009200927308 */ /* 0x000f620000000800 */
[----:B--2---:R-:W-:Y:S01]  /*4370*/  F2FP.BF16.PACK_AB R96, R151, R152 ;  /* 0x000000989760723e */ /* 0x004fe200000010ff */
[----:B------:R-:W2:Y:S01]  /*4380*/  LDSM.16.MT88.4 R12, [R196+0xe800] ;  /* 0x00e80000c40c783b */ /* 0x000ea20000004200 */
[--C-:B------:R-:W-:Y:S02]  /*4390*/  FFMA.FTZ R156, R165, c[0x0][0x23c], -R168.reuse ;  /* 0x00008f00a59c7a23 */ /* 0x100fe400000108a8 */
[--C-:B------:R-:W-:Y:S02]  /*43a0*/  FFMA.FTZ R158, R163, c[0x0][0x23c], -R168.reuse ;  /* 0x00008f00a39e7a23 */ /* 0x100fe400000108a8 */
[--C-:B------:R-:W-:Y:S01]  /*43b0*/  FFMA.FTZ R159, R159, c[0x0][0x23c], -R168.reuse ;  /* 0x00008f009f9f7a23 */ /* 0x100fe200000108a8 */
[----:B------:R-:W-:Y:S01]  /*43c0*/  MUFU.EX2 R153, R153 ;  /* 0x0000009900997308 */ /* 0x000fe20000000800 */
[----:B------:R-:W-:-:S02]  /*43d0*/  FFMA.FTZ R157, R157, c[0x0][0x23c], -R168 ;  /* 0x00008f009d9d7a23 */ /* 0x000fc400000108a8 */
[--C-:B------:R-:W-:Y:S02]  /*43e0*/  FFMA.FTZ R162, R162, c[0x0][0x23c], -R161.reuse ;  /* 0x00008f00a2a27a23 */ /* 0x100fe400000108a1 */
[--C-:B------:R-:W-:Y:S02]  /*43f0*/  FFMA.FTZ R163, R172, c[0x0][0x23c], -R161.reuse ;  /* 0x00008f00aca37a23 */ /* 0x100fe400000108a1 */
[--C-:B------:R-:W-:Y:S01]  /*4400*/  FFMA.FTZ R164, R164, c[0x0][0x23c], -R161.reuse ;  /* 0x00008f00a4a47a23 */ /* 0x100fe200000108a1 */
[----:B------:R-:W1:Y:S01]  /*4410*/  MUFU.EX2 R154, R154 ;  /* 0x0000009a009a7308 */ /* 0x000e620000000800 */
[----:B-----5:R-:W-:Y:S01]  /*4420*/  F2FP.BF16.PACK_AB R98, R146, R149 ;  /* 0x000000959262723e */ /* 0x020fe200000010ff */
[----:B------:R-:W-:Y:S02]  /*4430*/  FFMA.FTZ R165, R170, c[0x0][0x23c], -R161 ;  /* 0x00008f00aaa57a23 */ /* 0x000fe400000108a1 */
[--C-:B------:R-:W-:Y:S02]  /*4440*/  FFMA.FTZ R170, R167, c[0x0][0x23c], -R168.reuse ;  /* 0x00008f00a7aa7a23 */ /* 0x100fe400000108a8 */
[----:B------:R-:W-:-:S02]  /*4450*/  FFMA.FTZ R169, R169, c[0x0][0x23c], -R168 ;  /* 0x00008f00a9a97a23 */ /* 0x000fc400000108a8 */
        /* <DEDUP_REMOVED lines=214> */
.L_x_3554:
        /* <DEDUP_REMOVED lines=64> */
.L_x_3551:
        /* <DEDUP_REMOVED lines=8> */
[----:B------:R-:W-:Y:S03]  /*5640*/  IADD3 R132, P1, R226, UR10, RZ ;  /* 0x0000000ae2847c10 */ /* 0x000fe6000ff3e0ff */
[----:B------:R1:W-:Y:S01]  /*5650*/  LDGSTS.E.BYPASS.LTC128B.128 [R211+0xe000], [R208.64+0x80] ;  /* 0x0e000080d0d37fae */ /* 0x0003e2000b901d4c */
[----:B------:R-:W-:Y:S02]  /*5660*/  IADD3.X R133, R227, UR9, RZ, P1, !PT ;  /* 0x00000009e3857c10 */ /* 0x000fe40008ffe4ff */
[----:B------:R-:W-:Y:S03]  /*5670*/  IADD3 R2, P1, R132, UR10, RZ ;  /* 0x0000000a84027c10 */ /* 0x000fe6000ff3e0ff */
[----:B------:R1:W-:Y:S01]  /*5680*/  LDGSTS.E.BYPASS.LTC128B.128 [R211+0x10000], [R208.64+0x100] ;  /* 0x10000100d0d37fae */ /* 0x0003e2000b901d4c */
[----:B------:R-:W-:Y:S02]  /*5690*/  IADD3.X R3, R133, UR9, RZ, P1, !PT ;  /* 0x0000000985037c10 */ /* 0x000fe40008ffe4ff */
[----:B------:R-:W-:Y:S03]  /*56a0*/  ISETP.GE.AND P1, PT, R222, 0x1, PT ;  /* 0x00000001de00780c */ /* 0x000fe60003f26270 */
[----:B------:R2:W-:Y:S06]  /*56b0*/  LDGSTS.E.BYPASS.LTC128B.128 [R211+0xc800], [R226.64] ;  /* 0x0c800000e2d37fae */ /* 0x0005ec000b901d4c */
[----:B------:R2:W-:Y:S06]  /*56c0*/  LDGSTS.E.BYPASS.LTC128B.128 [R211+0xe800], [R226.64+0x80] ;  /* 0x0e800080e2d37fae */ /* 0x0005ec000b901d4c */
[----:B------:R2:W-:Y:S06]  /*56d0*/  LDGSTS.E.BYPASS.LTC128B.128 [R211+0x10800], [R226.64+0x100] ;  /* 0x10800100e2d37fae */ /* 0x0005ec000b901d4c */
[----:B------:R3:W-:Y:S06]  /*56e0*/  LDGSTS.E.BYPASS.LTC128B.128 [R211+0xd000], [R132.64] ;  /* 0x0d00000084d37fae */ /* 0x0007ec000b901d4c */
[----:B------:R3:W-:Y:S06]  /*56f0*/  LDGSTS.E.BYPASS.LTC128B.128 [R211+0xf000], [R132.64+0x80] ;  /* 0x0f00008084d37fae */ /* 0x0007ec000b901d4c */
[----:B------:R3:W-:Y:S06]  /*5700*/  LDGSTS.E.BYPASS.LTC128B.128 [R211+0x11000], [R132.64+0x100] ;  /* 0x1100010084d37fae */ /* 0x0007ec000b901d4c */
[----:B------:R4:W-:Y:S06]  /*5710*/  LDGSTS.E.BYPASS.LTC128B.128 [R211+0xd800], [R2.64] ;  /* 0x0d80000002d37fae */ /* 0x0009ec000b901d4c */
[----:B------:R4:W-:Y:S06]  /*5720*/  LDGSTS.E.BYPASS.LTC128B.128 [R211+0xf800], [R2.64+0x80] ;  /* 0x0f80008002d37fae */ /* 0x0009ec000b901d4c */
[----:B------:R4:W-:Y:S06]  /*5730*/  LDGSTS.E.BYPASS.LTC128B.128 [R211+0x11800], [R2.64+0x100] ;  /* 0x1180010002d37fae */ /* 0x0009ec000b901d4c */
[----:B------:R-:W-:Y:S06]  /*5740*/  LDSM.16.M88.4 R136, [R206] ;  /* 0x00000000ce88783b */ /* 0x000fec0000000200 */
[----:B------:R-:W5:Y:S06]  /*5750*/  LDSM.16.M88.4 R140, [R205+0x6000] ;  /* 0x00600000cd8c783b */ /* 0x000f6c0000000200 */
[----:B------:R-:W1:Y:S06]  /*5760*/  LDSM.16.M88.4 R144, [R205+0x6800] ;  /* 0x00680000cd90783b */ /* 0x000e6c0000000200 */
[----:B------:R-:W1:Y:S06]  /*5770*/  LDSM.16.M88.4 R148, [R205+0x7000] ;  /* 0x00700000cd94783b */ /* 0x000e6c0000000200 */
[----:B------:R-:W0:Y:S06]  /*5780*/  LDGDEPBAR ;  /* 0x00000000000079af */ /* 0x000e2c0000000000 */
[----:B------:R-:W2:Y:S06]  /*5790*/  LDSM.16.M88.4 R152, [R205+0x7800] ;  /* 0x00780000cd98783b */ /* 0x000eac0000000200 */
[----:B------:R-:W-:Y:S06]  /*57a0*/  LDSM.16.M88.4 R156, [R204] ;  /* 0x00000000cc9c783b */ /* 0x000fec0000000200 */
[----:B------:R-:W2:Y:S01]  /*57b0*/  LDSM.16.M88.4 R160, [R203] ;  /* 0x00000000cba0783b */ /* 0x000ea20000000200 */
[C---:B-----5:R-:W-:Y:S05]  /*57c0*/  HMMA.16816.F32.BF16 R4, R136.reuse, R140, RZ ;  /* 0x0000008c8804723c */ /* 0x060fea00000418ff */
[----:B------:R-:W5:Y:S03]  /*57d0*/  LDSM.16.M88.4 R164, [R195] ;  /* 0x00000000c3a4783b */ /* 0x000f660000000200 */
[C---:B------:R-:W-:Y:S03]  /*57e0*/  HMMA.16816.F32.BF16 R8, R136.reuse, R142, RZ ;  /* 0x0000008e8808723c */ /* 0x040fe600000418ff */
[----:B------:R-:W3:Y:S06]  /*57f0*/  LDSM.16.M88.4 R168, [R194] ;  /* 0x00000000c2a8783b */ /* 0x000eec0000000200 */
[----:B------:R-:W3:Y:S01]  /*5800*/  LDSM.16.M88.4 R172, [R193] ;  /* 0x00000000c1ac783b */ /* 0x000ee20000000200 */
[C---:B-1----:R-:W-:Y:S05]  /*5810*/  HMMA.16816.F32.BF16 R12, R136.reuse, R144, RZ ;  /* 0x00000090880c723c */ /* 0x042fea00000418ff */
[----:B------:R-:W-:Y:S03]  /*5820*/  LDSM.16.M88.4 R176, [R202] ;  /* 0x00000000cab0783b */ /* 0x000fe60000000200 */
[C---:B------:R-:W-:Y:S03]  /*5830*/  HMMA.16816.F32.BF16 R16, R136.reuse, R146, RZ ;  /* 0x000000928810723c */ /* 0x040fe600000418ff */
[----:B------:R-:W1:Y:S05]  /*5840*/  LDSM.16.M88.4 R180, [R199+0x6000] ;  /* 0x00600000c7b4783b */ /* 0x000e6a0000000200 */
[C---:B------:R-:W-:Y:S01]  /*5850*/  HMMA.16816.F32.BF16 R20, R136.reuse, R148, RZ ;  /* 0x000000948814723c */ /* 0x040fe200000418ff */
[----:B------:R-:W-:Y:S06]  /*5860*/  LDSM.16.M88.4 R140, [R199+0x7000] ;  /* 0x00700000c78c783b */ /* 0x000fec0000000200 */
[----:B------:R-:W-:Y:S01]  /*5870*/  LDSM.16.M88.4 R144, [R199+0x7800] ;  /* 0x00780000c790783b */ /* 0x000fe20000000200 */
[C---:B------:R-:W-:Y:S05]  /*5880*/  HMMA.16816.F32.BF16 R24, R136.reuse, R150, RZ ;  /* 0x000000968818723c */ /* 0x040fea00000418ff */
[----:B------:R-:W-:Y:S03]  /*5890*/  LDSM.16.M88.4 R148, [R201] ;  /* 0x00000000c994783b */ /* 0x000fe60000000200 */
[C---:B--2---:R-:W-:Y:S08]  /*58a0*/  HMMA.16816.F32.BF16 R28, R136.reuse, R152, RZ ;  /* 0x00000098881c723c */ /* 0x044ff000000418ff */
[----:B------:R-:W-:Y:S01]  /*58b0*/  HMMA.16816.F32.BF16 R32, R136, R154, RZ ;  /* 0x0000009a8820723c */ /* 0x000fe200000418ff */
[----:B------:R-:W2:Y:S06]  /*58c0*/  LDSM.16.M88.4 R136, [R199+0x6800] ;  /* 0x00680000c788783b */ /* 0x000eac0000000200 */
[----:B------:R-:W1:Y:S01]  /*58d0*/  LDSM.16.M88.4 R152, [R192] ;  /* 0x00000000c098783b */ /* 0x000e620000000200 */
[C---:B------:R-:W-:Y:S08]  /*58e0*/  HMMA.16816.F32.BF16 R4, R156.reuse, R160, R4 ;  /* 0x000000a09c04723c */ /* 0x040ff00000041804 */
[C---:B------:R-:W-:Y:S01]  /*58f0*/  HMMA.16816.F32.BF16 R8, R156.reuse, R162, R8 ;  /* 0x000000a29c08723c */ /* 0x040fe20000041808 */
[----:B------:R-:W-:Y:S07]  /*5900*/  LDSM.16.M88.4 R160, [R192+0x1000] ;  /* 0x00100000c0a0783b */ /* 0x000fee0000000200 */
[C---:B-----5:R-:W-:Y:S08]  /*5910*/  HMMA.16816.F32.BF16 R12, R156.reuse, R164, R12 ;  /* 0x000000a49c0c723c */ /* 0x060ff0000004180c */
[C---:B------:R-:W-:Y:S01]  /*5920*/  HMMA.16816.F32.BF16 R16, R156.reuse, R166, R16 ;  /* 0x000000a69c10723c */ /* 0x040fe20000041810 */
[----:B------:R-:W-:Y:S07]  /*5930*/  LDSM.16.M88.4 R164, [R192+0x1800] ;  /* 0x00180000c0a4783b */ /* 0x000fee0000000200 */
[C---:B---3--:R-:W-:Y:S08]  /*5940*/  HMMA.16816.F32.BF16 R20, R156.reuse, R168, R20 ;  /* 0x000000a89c14723c */ /* 0x048ff00000041814 */
[C---:B------:R-:W-:Y:S01]  /*5950*/  HMMA.16816.F32.BF16 R24, R156.reuse, R170, R24 ;  /* 0x000000aa9c18723c */ /* 0x040fe20000041818 */
[----:B------:R-:W-:Y:S07]  /*5960*/  LDSM.16.M88.4 R168, [R206+0x2000] ;  /* 0x00200000cea8783b */ /* 0x000fee0000000200 */
[C---:B------:R-:W-:Y:S08]  /*5970*/  HMMA.16816.F32.BF16 R28, R156.reuse, R172, R28 ;  /* 0x000000ac9c1c723c */ /* 0x040ff0000004181c */
[----:B------:R-:W-:Y:S01]  /*5980*/  HMMA.16816.F32.BF16 R32, R156, R174, R32 ;  /* 0x000000ae9c20723c */ /* 0x000fe20000041820 */
[----:B------:R-:W3:Y:S06]  /*5990*/  LDSM.16.M88.4 R156, [R192+0x800] ;  /* 0x00080000c09c783b */ /* 0x000eec0000000200 */
[----:B------:R-:W5:Y:S01]  /*59a0*/  LDSM.16.M88.4 R172, [R205+0x8000] ;  /* 0x00800000cdac783b */ /* 0x000f620000000200 */
[C---:B-1----:R-:W-:Y:S08]  /*59b0*/  HMMA.16816.F32.BF16 R4, R176.reuse, R180, R4 ;  /* 0x000000b4b004723c */ /* 0x042ff00000041804 */
[C---:B------:R-:W-:Y:S01]  /*59c0*/  HMMA.16816.F32.BF16 R8, R176.reuse, R182, R8 ;  /* 0x000000b6b008723c */ /* 0x040fe20000041808 */
[----:B------:R-:W-:Y:S07]  /*59d0*/  LDSM.16.M88.4 R180, [R191] ;  /* 0x00000000bfb4783b */ /* 0x000fee0000000200 */
[C---:B--2---:R-:W-:Y:S08]  /*59e0*/  HMMA.16816.F32.BF16 R12, R176.reuse, R136, R12 ;  /* 0x00000088b00c723c */ /* 0x044ff0000004180c */
[C---:B------:R-:W-:Y:S01]  /*59f0*/  HMMA.16816.F32.BF16 R16, R176.reuse, R138, R16 ;  /* 0x0000008ab010723c */ /* 0x040fe20000041810 */
[----:B------:R-:W1:Y:S07]  /*5a00*/  LDSM.16.M88.4 R136, [R205+0x8800] ;  /* 0x00880000cd88783b */ /* 0x000e6e0000000200 */
[C---:B------:R-:W-:Y:S08]  /*5a10*/  HMMA.16816.F32.BF16 R20, R176.reuse, R140, R20 ;  /* 0x0000008cb014723c */ /* 0x040ff00000041814 */
[C---:B------:R-:W-:Y:S01]  /*5a20*/  HMMA.16816.F32.BF16 R24, R176.reuse, R142, R24 ;  /* 0x0000008eb018723c */ /* 0x040fe20000041818 */
[----:B------:R-:W2:Y:S07]  /*5a30*/  LDSM.16.M88.4 R140, [R205+0x9000] ;  /* 0x00900000cd8c783b */ /* 0x000eae0000000200 */
[C---:B------:R-:W-:Y:S08]  /*5a40*/  HMMA.16816.F32.BF16 R28, R176.reuse, R144, R28 ;  /* 0x00000090b01c723c */ /* 0x040ff0000004181c */
[----:B------:R-:W-:Y:S01]  /*5a50*/  HMMA.16816.F32.BF16 R32, R176, R146, R32 ;  /* 0x00000092b020723c */ /* 0x000fe20000041820 */
[----:B------:R-:W1:Y:S06]  /*5a60*/  LDSM.16.M88.4 R144, [R205+0x9800] ;  /* 0x00980000cd90783b */ /* 0x000e6c0000000200 */
[----:B------:R-:W1:Y:S01]  /*5a70*/  LDSM.16.M88.4 R176, [R204+0x2000] ;  /* 0x00200000ccb0783b */ /* 0x000e620000000200 */
[C---:B------:R-:W-:Y:S08]  /*5a80*/  HMMA.16816.F32.BF16 R4, R148.reuse, R152, R4 ;  /* 0x000000989404723c */ /* 0x040ff00000041804 */
[C---:B------:R-:W-:Y:S01]  /*5a90*/  HMMA.16816.F32.BF16 R8, R148.reuse, R154, R8 ;  /* 0x0000009a9408723c */ /* 0x040fe20000041808 */
[----:B------:R-:W-:Y:S07]  /*5aa0*/  LDSM.16.M88.4 R152, [R189] ;  /* 0x00000000bd98783b */ /* 0x000fee0000000200 */
[C---:B---3--:R-:W-:Y:S08]  /*5ab0*/  HMMA.16816.F32.BF16 R12, R148.reuse, R156, R12 ;  /* 0x0000009c940c723c */ /* 0x048ff0000004180c */
[C---:B------:R-:W-:Y:S01]  /*5ac0*/  HMMA.16816.F32.BF16 R16, R148.reuse, R158, R16 ;  /* 0x0000009e9410723c */ /* 0x040fe20000041810 */
[----:B------:R-:W-:Y:S07]  /*5ad0*/  LDSM.16.M88.4 R156, [R188] ;  /* 0x00000000bc9c783b */ /* 0x000fee0000000200 */
[C---:B------:R-:W-:Y:S08]  /*5ae0*/  HMMA.16816.F32.BF16 R20, R148.reuse, R160, R20 ;  /* 0x000000a09414723c */ /* 0x040ff00000041814 */
[C---:B------:R-:W-:Y:S01]  /*5af0*/  HMMA.16816.F32.BF16 R24, R148.reuse, R162, R24 ;  /* 0x000000a29418723c */ /* 0x040fe20000041818 */
[----:B------:R-:W-:Y:S07]  /*5b00*/  LDSM.16.M88.4 R160, [R202+0x2000] ;  /* 0x00200000caa0783b */ /* 0x000fee0000000200 */
[C---:B------:R-:W-:Y:S08]  /*5b10*/  HMMA.16816.F32.BF16 R28, R148.reuse, R164, R28 ;  /* 0x000000a4941c723c */ /* 0x040ff0000004181c */
[----:B------:R-:W-:Y:S01]  /*5b20*/  HMMA.16816.F32.BF16 R32, R148, R166, R32 ;  /* 0x000000a69420723c */ /* 0x000fe20000041820 */
[----:B------:R-:W3:Y:S06]  /*5b30*/  LDSM.16.M88.4 R148, [R190] ;  /* 0x00000000be94783b */ /* 0x000eec0000000200 */
[----:B------:R-:W3:Y:S01]  /*5b40*/  LDSM.16.M88.4 R164, [R199+0x8000] ;  /* 0x00800000c7a4783b */ /* 0x000ee20000000200 */
[C---:B-----5:R-:W-:Y:S08]  /*5b50*/  HMMA.16816.F32.BF16 R4, R168.reuse, R172, R4 ;  /* 0x000000aca804723c */ /* 0x060ff00000041804 */
[C---:B------:R-:W-:Y:S01]  /*5b60*/  HMMA.16816.F32.BF16 R8, R168.reuse, R174, R8 ;  /* 0x000000aea808723c */ /* 0x040fe20000041808 */
[----:B------:R-:W-:Y:S07]  /*5b70*/  LDSM.16.M88.4 R172, [R192+0x2000] ;  /* 0x00200000c0ac783b */ /* 0x000fee0000000200 */
[C---:B-1----:R-:W-:Y:S08]  /*5b80*/  HMMA.16816.F32.BF16 R12, R168.reuse, R136, R12 ;  /* 0x00000088a80c723c */ /* 0x042ff0000004180c */
[C---:B------:R-:W-:Y:S01]  /*5b90*/  HMMA.16816.F32.BF16 R16, R168.reuse, R138, R16 ;  /* 0x0000008aa810723c */ /* 0x040fe20000041810 */
[----:B------:R-:W1:Y:S07]  /*5ba0*/  LDSM.16.M88.4 R136, [R199+0x8800] ;  /* 0x00880000c788783b */ /* 0x000e6e0000000200 */
[C---:B--2---:R-:W-:Y:S08]  /*5bb0*/  HMMA.16816.F32.BF16 R20, R168.reuse, R140, R20 ;  /* 0x0000008ca814723c */ /* 0x044ff00000041814 */
[C---:B------:R-:W-:Y:S01]  /*5bc0*/  HMMA.16816.F32.BF16 R24, R168.reuse, R142, R24 ;  /* 0x0000008ea818723c */ /* 0x040fe20000041818 */
[----:B------:R-:W2:Y:S07]  /*5bd0*/  LDSM.16.M88.4 R140, [R199+0x9000] ;  /* 0x00900000c78c783b */ /* 0x000eae0000000200 */
[C---:B------:R-:W-:Y:S08]  /*5be0*/  HMMA.16816.F32.BF16 R28, R168.reuse, R144, R28 ;  /* 0x00000090a81c723c */ /* 0x040ff0000004181c */
[----:B------:R-:W-:Y:S01]  /*5bf0*/  HMMA.16816.F32.BF16 R32, R168, R146, R32 ;  /* 0x00000092a820723c */ /* 0x000fe20000041820 */
[----:B------:R-:W5:Y:S06]  /*5c00*/  LDSM.16.M88.4 R144, [R199+0x9800] ;  /* 0x00980000c790783b */ /* 0x000f6c0000000200 */
[----:B------:R-:W1:Y:S01]  /*5c10*/  LDSM.16.M88.4 R168, [R201+0x2000] ;  /* 0x00200000c9a8783b */ /* 0x000e620000000200 */
[C---:B------:R-:W-:Y:S08]  /*5c20*/  HMMA.16816.F32.BF16 R4, R176.reuse, R180, R4 ;  /* 0x000000b4b004723c */ /* 0x040ff00000041804 */
[C---:B------:R-:W-:Y:S01]  /*5c30*/  HMMA.16816.F32.BF16 R8, R176.reuse, R182, R8 ;  /* 0x000000b6b008723c */ /* 0x040fe20000041808 */
[----:B------:R-:W-:Y:S07]  /*5c40*/  LDSM.16.M88.4 R180, [R205+0xa000] ;  /* 0x00a00000cdb4783b */ /* 0x000fee0000000200 */
[C---:B---3--:R-:W-:Y:S08]  /*5c50*/  HMMA.16816.F32.BF16 R12, R176.reuse, R148, R12 ;  /* 0x00000094b00c723c */ /* 0x048ff0000004180c */
[C---:B------:R-:W-:Y:S01]  /*5c60*/  HMMA.16816.F32.BF16 R16, R176.reuse, R150, R16 ;  /* 0x00000096b010723c */ /* 0x040fe20000041810 */
[----:B------:R-:W3:Y:S07]  /*5c70*/  LDSM.16.M88.4 R148, [R192+0x2800] ;  /* 0x00280000c094783b */ /* 0x000eee0000000200 */
[C---:B------:R-:W-:Y:S08]  /*5c80*/  HMMA.16816.F32.BF16 R20, R176.reuse, R152, R20 ;  /* 0x00000098b014723c */ /* 0x040ff00000041814 */
[C---:B------:R-:W-:Y:S01]  /*5c90*/  HMMA.16816.F32.BF16 R24, R176.reuse, R154, R24 ;  /* 0x0000009ab018723c */ /* 0x040fe20000041818 */
[----:B------:R-:W2:Y:S07]  /*5ca0*/  LDSM.16.M88.4 R152, [R192+0x3000] ;  /* 0x00300000c098783b */ /* 0x000eae0000000200 */
[C---:B------:R-:W-:Y:S08]  /*5cb0*/  HMMA.16816.F32.BF16 R28, R176.reuse, R156, R28 ;  /* 0x0000009cb01c723c */ /* 0x040ff0000004181c */
[----:B------:R-:W-:Y:S01]  /*5cc0*/  HMMA.16816.F32.BF16 R32, R176, R158, R32 ;  /* 0x0000009eb020723c */ /* 0x000fe20000041820 */
[----:B------:R-:W3:Y:S06]  /*5cd0*/  LDSM.16.M88.4 R156, [R192+0x3800] ;  /* 0x00380000c09c783b */ /* 0x000eec0000000200 */
[----:B------:R-:W3:Y:S01]  /*5ce0*/  LDSM.16.M88.4 R176, [R206+0x4000] ;  /* 0x00400000ceb0783b */ /* 0x000ee20000000200 */
[C---:B------:R-:W-:Y:S08]  /*5cf0*/  HMMA.16816.F32.BF16 R4, R160.reuse, R164, R4 ;  /* 0x000000a4a004723c */ /* 0x040ff00000041804 */
[C---:B------:R-:W-:Y:S01]  /*5d00*/  HMMA.16816.F32.BF16 R8, R160.reuse, R166, R8 ;  /* 0x000000a6a008723c */ /* 0x040fe20000041808 */
[----:B------:R-:W-:Y:S07]  /*5d10*/  LDSM.16.M88.4 R164, [R187] ;  /* 0x00000000bba4783b */ /* 0x000fee0000000200 */
[C---:B-1----:R-:W-:Y:S08]  /*5d20*/  HMMA.16816.F32.BF16 R12, R160.reuse, R136, R12 ;  /* 0x00000088a00c723c */ /* 0x042ff0000004180c */
[C---:B------:R-:W-:Y:S01]  /*5d30*/  HMMA.16816.F32.BF16 R16, R160.reuse, R138, R16 ;  /* 0x0000008aa010723c */ /* 0x040fe20000041810 */
[----:B------:R-:W1:Y:S07]  /*5d40*/  LDSM.16.M88.4 R136, [R205+0xa800] ;  /* 0x00a80000cd88783b */ /* 0x000e6e0000000200 */
[C---:B--2---:R-:W-:Y:S08]  /*5d50*/  HMMA.16816.F32.BF16 R20, R160.reuse, R140, R20 ;  /* 0x0000008ca014723c */ /* 0x044ff00000041814 */
[C---:B------:R-:W-:Y:S01]  /*5d60*/  HMMA.16816.F32.BF16 R24, R160.reuse, R142, R24 ;  /* 0x0000008ea018723c */ /* 0x040fe20000041818 */
[----:B------:R-:W2:Y:S07]  /*5d70*/  LDSM.16.M88.4 R140, [R205+0xb000] ;  /* 0x00b00000cd8c783b */ /* 0x000eae0000000200 */
[C---:B-----5:R-:W-:Y:S08]  /*5d80*/  HMMA.16816.F32.BF16 R28, R160.reuse, R144, R28 ;  /* 0x00000090a01c723c */ /* 0x060ff0000004181c */
        /* <DEDUP_REMOVED lines=8> */
[----:B------:R-:W3:Y:S07]  /*5e10*/  LDSM.16.M88.4 R148, [R186] ;  /* 0x00000000ba94783b */ /* 0x000eee0000000200 */
[C---:B------:R-:W-:Y:S08]  /*5e20*/  HMMA.16816.F32.BF16 R20, R168.reuse, R152, R20 ;  /* 0x00000098a814723c */ /* 0x040ff00000041814 */
[C---:B------:R-:W-:Y:S01]  /*5e30*/  HMMA.16816.F32.BF16 R24, R168.reuse, R154, R24 ;  /* 0x0000009aa818723c */ /* 0x040fe20000041818 */
[----:B------:R-:W2:Y:S07]  /*5e40*/  LDSM.16.M88.4 R152, [R185] ;  /* 0x00000000b998783b */ /* 0x000eae0000000200 */
[C---:B------:R-:W-:Y:S08]  /*5e50*/  HMMA.16816.F32.BF16 R28, R168.reuse, R156, R28 ;  /* 0x0000009ca81c723c */ /* 0x040ff0000004181c */
[----:B------:R-:W-:Y:S01]  /*5e60*/  HMMA.16816.F32.BF16 R32, R168, R158, R32 ;  /* 0x0000009ea820723c */ /* 0x000fe20000041820 */
[----:B------:R-:W3:Y:S06]  /*5e70*/  LDSM.16.M88.4 R156, [R184] ;  /* 0x00000000b89c783b */ /* 0x000eec0000000200 */
[----:B------:R-:W3:Y:S01]  /*5e80*/  LDSM.16.M88.4 R168, [R202+0x4000] ;  /* 0x00400000caa8783b */ /* 0x000ee20000000200 */
[C---:B------:R-:W-:Y:S08]  /*5e90*/  HMMA.16816.F32.BF16 R4, R176.reuse, R180, R4 ;  /* 0x000000b4b004723c */ /* 0x040ff00000041804 */
        /* <DEDUP_REMOVED lines=13> */
[C---:B------:R-:W-:Y:S08]  /*5f70*/  HMMA.16816.F32.BF16 R8, R160.reuse, R166, R8 ;  /* 0x000000a6a008723c */ /* 0x040ff00000041808 */
[C---:B---3--:R-:W-:Y:S08]  /*5f80*/  HMMA.16816.F32.BF16 R12, R160.reuse, R148, R12 ;  /* 0x00000094a00c723c */ /* 0x048ff0000004180c */
        /* <DEDUP_REMOVED lines=10> */
[C---:B--2---:R-:W-:Y:S08]  /*6030*/  HMMA.16816.F32.BF16 R20, R168.reuse, R140, R20 ;  /* 0x0000008ca814723c */ /* 0x044ff00000041814 */
[C---:B------:R-:W-:Y:S01]  /*6040*/  HMMA.16816.F32.BF16 R24, R168.reuse, R142, R24 ;  /* 0x0000008ea818723c */ /* 0x040fe20000041818 */
[----:B------:R-:W2:Y:S07]  /*6050*/  LDSM.16.M88.4 R140, [R192+0x5000] ;  /* 0x00500000c08c783b */ /* 0x000eae0000000200 */
[C---:B-----5:R-:W-:Y:S08]  /*6060*/  HMMA.16816.F32.BF16 R28, R168.reuse, R144, R28 ;  /* 0x00000090a81c723c */ /* 0x060ff0000004181c */
        /* <DEDUP_REMOVED lines=21> */
[----:B------:R-:W-:Y:S02]  /*61c0*/  FMUL.FTZ R245, R14, c[0x0][0x2ec] ;  /* 0x0000bb000ef57a20 */ /* 0x000fe40000410000 */
[----:B------:R-:W-:Y:S02]  /*61d0*/  FMUL.FTZ R243, R15, c[0x0][0x2ec] ;  /* 0x0000bb000ff37a20 */ /* 0x000fe40000410000 */
[----:B------:R-:W-:Y:S01]  /*61e0*/  FMUL.FTZ R242, R16, c[0x0][0x2ec] ;  /* 0x0000bb0010f27a20 */ /* 0x000fe20000410000 */
[C---:B-1----:R-:W-:Y:S02]  /*61f0*/  HMMA.16816.F32.BF16 R28, R176.reuse, R136, R28 ;  /* 0x00000088b01c723c */ /* 0x042fe4000004181c */
[----:B------:R-:W1:Y:S01]  /*6200*/  MUFU.TANH R247, R247 ;  /* 0x000000f700f77308 */ /* 0x000e620000002400 */
[----:B------:R-:W-:Y:S02]  /*6210*/  FMUL.FTZ R240, R17, c[0x0][0x2ec] ;  /* 0x0000bb0011f07a20 */ /* 0x000fe40000410000 */
[----:B------:R-:W-:Y:S02]  /*6220*/  FMUL.FTZ R241, R18, c[0x0][0x2ec] ;  /* 0x0000bb0012f17a20 */ /* 0x000fe40000410000 */
[----:B------:R-:W-:Y:S01]  /*6230*/  FMUL.FTZ R239, R19, c[0x0][0x2ec] ;  /* 0x0000bb0013ef7a20 */ /* 0x000fe20000410000 */
[----:B------:R-:W-:Y:S04]  /*6240*/  HMMA.16816.F32.BF16 R32, R176, R138, R32 ;  /* 0x0000008ab020723c */ /* 0x000fe80000041820 */
[----:B------:R-:W1:Y:S01]  /*6250*/  MUFU.TANH R248, R248 ;  /* 0x000000f800f87308 */ /* 0x000e620000002400 */
        /* <DEDUP_REMOVED lines=18> */
[----:B----4-:R-:W-:Y:S02]  /*6380*/  FMUL.FTZ R3, R9, c[0x0][0x2ec] ;  /* 0x0000bb0009037a20 */ /* 0x010fe40000410000 */
[----:B------:R-:W-:Y:S02]  /*6390*/  FMUL.FTZ R2, R10, c[0x0][0x2ec] ;  /* 0x0000bb000a027a20 */ /* 0x000fe40000410000 */
[----:B------:R-:W-:Y:S03]  /*63a0*/  FMUL.FTZ R35, R35, c[0x0][0x2ec] ;  /* 0x0000bb0023237a20 */ /* 0x000fe60000410000 */
[----:B------:R4:W1:Y:S10]  /*63b0*/  MUFU.TANH R182, R3 ;  /* 0x0000000300b67308 */ /* 0x0008740000002400 */
        /* <DEDUP_REMOVED lines=24> */
[----:B--23--:R-:W-:Y:S02]  /*6540*/  ULDC UR7, c[0x0][0x198] ;  /* 0x0000660000077ab9 */ /* 0x00cfe40000000800 */
[----:B------:R-:W-:Y:S04]  /*6550*/  ULEA UR6, -UR7, URZ, 0x6 ;  /* 0x0000003f07067291 */ /* 0x000fe8000f8e313f */
[----:B------:R-:W-:Y:S02]  /*6560*/  USHF.R.S32.HI UR5, URZ, 0x1f, UR6 ;  /* 0x0000001f3f057899 */ /* 0x000fe40008011406 */
[----:B------:R-:W-:Y:S04]  /*6570*/  MOV R6, UR6 ;  /* 0x0000000600067c02 */ /* 0x000fe80008000f00 */
[----:B----4-:R-:W-:Y:S01]  /*6580*/  MOV R3, UR5 ;  /* 0x0000000500037c02 */ /* 0x010fe20008000f00 */
[----:B------:R-:W-:-:S05]  /*6590*/  @!P0 BRA `(.L_x_3553) ;  /* 0x000003b000008947 */ /* 0x000fca0003800000 */
[----:B------:R-:W-:Y:S04]  /*65a0*/  IABS R2, c[0x0][0x2d0] ;  /* 0x0000b40000027a13 */ /* 0x000fe80000000000 */
[----:B------:R-:W2:Y:S10]  /*65b0*/  I2F.RP R7, R2 ;  /* 0x0000000200077306 */ /* 0x000eb40000209400 */
[----:B--2---:R-:W2:Y:S02]  /*65c0*/  MUFU.RCP R3, R7 ;  /* 0x0000000700037308 */ /* 0x004ea40000001000 */
[----:B--2---:R-:W-:Y:S01]  /*65d0*/  IADD3 R10, R3, 0xffffffe, RZ ;  /* 0x0ffffffe030a7810 */ /* 0x004fe20007ffe0ff */
[----:B------:R-:W-:Y:S07]  /*65e0*/  IMAD.SHL.U32 R3, R222, 0x40, RZ ;  /* 0x00000040de037824 */ /* 0x000fee00078e00ff */
[----:B------:R-:W2:Y:S01]  /*65f0*/  F2I.FTZ.U32.TRUNC.NTZ R11, R10 ;  /* 0x0000000a000b7305 */ /* 0x000ea2000021f000 */
[----:B------:R-:W-:Y:S02]  /*6600*/  IADD3 R9, R3, -0x40, RZ ;  /* 0xffffffc003097810 */ /* 0x000fe40007ffe0ff */
[----:B------:R-:W-:Y:S02]  /*6610*/  IABS R6, R3 ;  /* 0x0000000300067213 */ /* 0x000fe40000000000 */
[----:B------:R-:W-:Y:S02]  /*6620*/  IABS R4, R9 ;  /* 0x0000000900047213 */ /* 0x000fe40000000000 */
[----:B------:R-:W-:Y:S02]  /*6630*/  LOP3.LUT R9, R9, c[0x0][0x2d0], RZ, 0x3c, !PT ;  /* 0x0000b40009097a12 */ /* 0x000fe400078e3cff */
[----:B------:R-:W-:Y:S02]  /*6640*/  LOP3.LUT R3, R3, c[0x0][0x2d0], RZ, 0x3c, !PT ;  /* 0x0000b40003037a12 */ /* 0x000fe400078e3cff */
[----:B------:R-:W-:Y:S02]  /*6650*/  ISETP.GE.AND P1, PT, R9, RZ, PT ;  /* 0x000000ff0900720c */ /* 0x000fe40003f26270 */
[----:B------:R-:W-:Y:S02]  /*6660*/  ISETP.GE.AND P3, PT, R3, RZ, PT ;  /* 0x000000ff0300720c */ /* 0x000fe40003f66270 */
[----:B------:R-:W-:Y:S01]  /*6670*/  LOP3.LUT R3, RZ, c[0x0][0x2d0], RZ, 0x33, !PT ;  /* 0x0000b400ff037a12 */ /* 0x000fe200078e33ff */
[--C-:B--2---:R-:W-:Y:S02]  /*6680*/  IMAD.MOV R5, RZ, RZ, -R11.reuse ;  /* 0x000000ffff057224 */ /* 0x104fe400078e0a0b */
        /* <DEDUP_REMOVED lines=17> */
[----:B------:R-:W-:Y:S09]  /*67a0*/  ISETP.NE.AND P2, PT, RZ, c[0x0][0x2d0], PT ;  /* 0x0000b400ff007a0c */ /* 0x000ff20003f45270 */
        /* <DEDUP_REMOVED lines=9> */
[-C--:B------:R-:W-:Y:S02]  /*6840*/  LEA.HI.X.SX32 R15, R7, R217.reuse, 0x2, P2 ;  /* 0x000000d9070f7211 */ /* 0x080fe400010f16ff */
[----:B------:R-:W-:Y:S01]  /*6850*/  LEA.HI.X.SX32 R13, R3, R217, 0x2, P1 ;  /* 0x000000d9030d7211 */ /* 0x000fe200008f16ff */
[----:B------:R-:W-:Y:S02]  /*6860*/  IMAD.MOV.U32 R3, RZ, RZ, 0x40 ;  /* 0x00000040ff037424 */ /* 0x000fe400078e00ff */
[----:B------:R-:W2:Y:S02]  /*6870*/  LDG.E R4, [R14.64] ;  /* 0x0000000c0e047981 */ /* 0x000ea4000c1e1900 */
[----:B------:R-:W-:Y:S02]  /*6880*/  IMAD R3, R2, c[0x0][0x2d0], -R3 ;  /* 0x0000b40002037a24 */ /* 0x000fe400078e0a03 */
[----:B------:R-:W2:Y:S02]  /*6890*/  LDG.E R5, [R12.64] ;  /* 0x0000000c0c057981 */ /* 0x000ea4000c1e1900 */
        /* <DEDUP_REMOVED lines=11> */
.L_x_3553:
        /* <DEDUP_REMOVED lines=26> */
.L_x_3552:
[----:B--23--:R-:W-:Y:S01]  /*6af0*/  FMNMX.FTZ R11, R252, R135, !PT ;  /* 0x00000087fc0b7209 */ /* 0x00cfe20007810000 */
[----:B------:R-:W-:Y:S01]  /*6b00*/  LDSM.16.MT88.4 R12, [R200+0xc000] ;  /* 0x00c00000c80c783b */ /* 0x000fe20000004200 */
[----:B----4-:R-:W-:Y:S02]  /*6b10*/  FMNMX.FTZ R2, R249, R0, !PT ;  /* 0x00000000f9027209 */ /* 0x010fe40007810000 */
        /* <DEDUP_REMOVED lines=39> */
[----:B------:R-:W-:Y:S08]  /*6d90*/  LDSM.16.MT88.4 R160, [R196+0xf800] ;  /* 0x00f80000c4a0783b */ /* 0x000ff00000004200 */
[----:B------:R-:W-:Y:S01]  /*6da0*/  LDSM.16.MT88.4 R164, [R200+0x11800] ;  /* 0x01180000c8a4783b */ /* 0x000fe20000004200 */
[----:B-1----:R-:W-:Y:S02]  /*6db0*/  FMNMX.FTZ R9, R5, R6, !PT ;  /* 0x0000000605097209 */ /* 0x002fe40007810000 */
[----:B--2---:R-:W-:Y:S05]  /*6dc0*/  FMNMX.FTZ R4, R7, R2, !PT ;  /* 0x0000000207047209 */ /* 0x004fea0007810000 */
[----:B------:R-:W1:Y:S08]  /*6dd0*/  SHFL.BFLY PT, R132, R9, 0x1, 0x1f ;  /* 0x0c201f0009847f89 */ /* 0x000e7000000e0000 */
        /* <DEDUP_REMOVED lines=21> */
[--C-:B------:R-:W-:Y:S02]  /*6f30*/  FFMA.FTZ R172, R182, c[0x0][0x23c], -R145.reuse ;  /* 0x00008f00b6ac7a23 */ /* 0x100fe40000010891 */
        /* <DEDUP_REMOVED lines=197> */
[----:B------:R-:W-:Y:S02]  /*7b90*/  FFMA.FTZ R171, R0, R223, R171 ;  /* 0x000000df00ab7223 */ /* 0x000fe400000100ab */
[C---:B------:R-:W-:Y:S04]  /*7ba0*/  HMMA.16816.F32.BF16 R12, R100.reuse, R116, R12 ;  /* 0x00000074640c723c */ /* 0x040fe8000004180c */
[----:B------:R5:W-:Y:S01]  /*7bb0*/  MUFU.EX2 R133, R144 ;  /* 0x0000009000857308 */ /* 0x000be20000000800 */
[----:B------:R-:W-:Y:S02]  /*7bc0*/  FADD.FTZ R174, R174, R175 ;  /* 0x000000afaeae7221 */ /* 0x000fe40000010000 */
[----:B------:R-:W-:Y:S01]  /*7bd0*/  FADD.FTZ R170, R170, R171 ;  /* 0x000000abaaaa7221 */ /* 0x000fe20000010000 */
[C---:B------:R-:W-:Y:S01]  /*7be0*/  HMMA.16816.F32.BF16 R16, R100.reuse, R118, R16 ;  /* 0x000000766410723c */ /* 0x040fe20000041810 */
[----:B------:R-:W-:Y:S03]  /*7bf0*/  LDSM.16.MT88.4 R116, [R197+0x10800] ;  /* 0x01080000c574783b */ /* 0x000fe60000004200 */
[----:B------:R-:W-:Y:S02]  /*7c00*/  FADD.FTZ R173, R173, R174 ;  /* 0x000000aeadad7221 */ /* 0x000fe40000010000 */
        /* <DEDUP_REMOVED lines=128> */
[----:B------:R-:W-:Y:S01]  /*8410*/  FADD.FTZ R229, R229, R0 ;  /* 0x00000000e5e57221 */ /* 0x000fe20000010000 */
[----:B------:R-:W-:Y:S03]  /*8420*/  IADD3 R0, R222, -0x1, RZ ;  /* 0xffffffffde007810 */ /* 0x000fe60007ffe0ff */
[----:B------:R-:W-:Y:S01]  /*8430*/  FADD.FTZ R229, R230, R229 ;  /* 0x000000e5e6e57221 */ /* 0x000fe20000010000 */
[----:B------:R-:W-:Y:S02]  /*8440*/  MOV R222, R0 ;  /* 0x0000000000de7202 */ /* 0x000fe40000000f00 */
[----:B------:R-:W-:Y:S01]  /*8450*/  MOV R0, R3 ;  /* 0x0000000300007202 */ /* 0x000fe20000000f00 */
[----:B------:R-:W-:Y:S04]  /*8460*/  FADD.FTZ R134, R134, R229 ;  /* 0x000000e586867221 */ /* 0x000fe80000010000 */
[----:B------:R-:W-:Y:S01]  /*8470*/  FADD.FTZ R223, R133, R134 ;  /* 0x0000008685df7221 */ /* 0x000fe20000010000 */
[----:B------:R-:W-:-:S05]  /*8480*/  @P1 BRA `(.L_x_3554) ;  /* 0xffffcd3000001947 */ /* 0x000fca000383ffff */
.L_x_3550:
        /* <DEDUP_REMOVED lines=303> */
.L_x_3556:
[----:B---3--:R-:W-:Y:S05]  /*9780*/  BSYNC B0 ;  /* 0x0000000000007941 */ /* 0x008fea0003800000 */
.L_x_3555:
        /* <DEDUP_REMOVED lines=27> */
.L_x_3558:
[----:B------:R-:W-:Y:S05]  /*9940*/  BSYNC B0 ;  /* 0x0000000000007941 */ /* 0x000fea0003800000 */
.L_x_3557:
        /* <DEDUP_REMOVED lines=17> */
.L_x_3560:
[----:B------:R-:W-:Y:S05]  /*9a60*/  BSYNC B0 ;  /* 0x0000000000007941 */ /* 0x000fea0003800000 */
.L_x_3559:
        /* <DEDUP_REMOVED lines=17> */
.L_x_3562:
[----:B------:R-:W-:Y:S05]  /*9b80*/  BSYNC B0 ;  /* 0x0000000000007941 */ /* 0x000fea0003800000 */
.L_x_3561:
        /* <DEDUP_REMOVED lines=16> */
.L_x_3563:
        /* <DEDUP_REMOVED lines=15> */
.L_x_7853:


//--------------------- .text._ZN5flash24flash_fwd_splitkv_kernelI23Flash_fwd_kernel_traitsILi192ELi64ELi64ELi4ELb0ELb0EN7cutlass10bfloat16_tE19Flash_kernel_traitsILi192ELi64ELi64ELi4ES3_EELb0ELb0ELb1ELb0ELb0ELb0ELb0ELb0EEEvNS_16Flash_fwd_paramsE --------------------------
	.section	.text._ZN5flash24flash_fwd_splitkv_kernelI23Flash_fwd_kernel_traitsILi192ELi64ELi64ELi4ELb0ELb0EN7cutlass10bfloat16_tE19Flash_kernel_traitsILi192ELi64ELi64ELi4ES3_EELb0ELb0ELb1ELb0ELb0ELb0ELb0ELb0EEEvNS_16Flash_fwd_paramsE,"ax",@progbits
	.sectioninfo	@"SHI_REGISTERS=242"
	.align	128
        .global         _ZN5flash24flash_fwd_splitkv_kernelI23Flash_fwd_kernel_traitsILi192ELi64ELi64ELi4ELb0ELb0EN7cutlass10bfloat16_tE19Flash_kernel_traitsILi192ELi64ELi64ELi4ES3_EELb0ELb0ELb1ELb0ELb0ELb0ELb0ELb0EEEvNS_16Flash_fwd_paramsE
        .type           _ZN5flash24flash_fwd_splitkv_kernelI23Flash_fwd_kernel_traitsILi192ELi64ELi64ELi4ELb0ELb0EN7cutlass10bfloat16_tE19Flash_kernel_traitsILi192ELi64ELi64ELi4ES3_EELb0ELb0ELb1ELb0ELb0ELb0ELb0ELb0EEEvNS_16Flash_fwd_paramsE,@function
        .size           _ZN5flash24flash_fwd_splitkv_kernelI23Flash_fwd_kernel_traitsILi192ELi64ELi64ELi4ELb0ELb0EN7cutlass10bfloat16_tE19Flash_kernel_traitsILi192ELi64ELi64ELi4ES3_EELb0ELb0ELb1ELb0ELb0ELb0ELb0ELb0EEEvNS_16Flash_fwd_paramsE,(.L_x_7854 - _ZN5flash24flash_fwd_splitkv_kernelI23Flash_fwd_kernel_traitsILi192ELi64ELi64ELi4ELb0ELb0EN7cutlass10bfloat16_tE19Flash_kernel_traitsILi192ELi64ELi64ELi4ES3_EELb0ELb0ELb1ELb0ELb0ELb0ELb0ELb0EEEvNS_16Flash_fwd_paramsE)
        .other          _ZN5flash24flash_fwd_splitkv_kernelI23Flash_fwd_kernel_traitsILi192ELi64ELi64ELi4ELb0ELb0EN7cutlass10bfloat16_tE19Flash_kernel_traitsILi192ELi64ELi64ELi4ES3_EELb0ELb0ELb1ELb0ELb0ELb0ELb0ELb0EEEvNS_16Flash_fwd_paramsE,@"STO_CUDA_ENTRY STV_DEFAULT"
_ZN5flash24flash_fwd_splitkv_kernelI23Flash_fwd_kernel_traitsILi192ELi64ELi64ELi4ELb0ELb0EN7cutlass10bfloat16_tE19Flash_kernel_traitsILi192ELi64ELi64ELi4ES3_EELb0ELb0ELb1ELb0ELb0ELb0ELb0ELb0EEEvNS_16Flash_fwd_paramsE:
.text._ZN5flash24flash_fwd_splitkv_kernelI23Flash_fwd_kernel_traitsILi192ELi64ELi64ELi4ELb0ELb0EN7cutlass10bfloat16_tE19Flash_kernel_traitsILi192ELi64ELi64ELi4ES3_EELb0ELb0ELb1ELb0ELb0ELb0ELb0ELb0EEEvNS_16Flash_fwd_paramsE:
        /* <DEDUP_REMOVED lines=34> */
.L_x_3564:
[----:B-1-34-:R-:W-:Y:S02]  /*0220*/  MOV R0, c[0x0][0x218] ;  /* 0x0000860000007a02 */ /* 0x01afe40000000f00 */
.L_x_3565:
        /* <DEDUP_REMOVED lines=43> */
[----:B------:R-:W-:-:S04]  /*04e0*/  IMAD.WIDE.U32 R10, R88, c[0x0][0x1e8], R2 ;  /* 0x00007a00580a7a25 */ /* 0x000fc800078e0002 */
[----:B------:R-:W-:Y:S02]  /*04f0*/  @P0 IMAD R7, R208, c[0x0][0x1ec], R7 ;  /* 0x00007b00d0070a24 */ /* 0x000fe400078e0207 */
[----:B------:R-:W-:Y:S01]  /*0500*/  @!P0 IMAD.IADD R7, R15, 0x1, R4 ;  /* 0x000000010f078824 */ /* 0x000fe200078e0204 */
[----:B------:R-:W-:Y:S01]  /*0510*/  IADD3 R6, P0, R6, R10, RZ ;  /* 0x0000000a06067210 */ /* 0x000fe20007f1e0ff */
[----:B------:R-:W-:Y:S02]  /*0520*/  IMAD R4, R88, c[0x0][0x1ec], R9 ;  /* 0x00007b0058047a24 */ /* 0x000fe400078e0209 */
[----:B------:R-:W-:Y:S02]  /*0530*/  IMAD R5, R5, c[0x0][0x1f0], RZ ;  /* 0x00007c0005057a24 */ /* 0x000fe400078e02ff */
[----:B------:R-:W-:Y:S01]  /*0540*/  IMAD R9, R13, c[0x0][0x1c0], R22 ;  /* 0x000070000d097a24 */ /* 0x000fe200078e0216 */
[----:B------:R-:W-:Y:S01]  /*0550*/  IADD3.X R7, R7, R11, R4, P0, !PT ;  /* 0x0000000b07077210 */ /* 0x000fe200007fe404 */
[----:B------:R-:W-:Y:S01]  /*0560*/  IMAD R13, R22, c[0x0][0x1f4], R5 ;  /* 0x00007d00160d7a24 */ /* 0x000fe200078e0205 */
[----:B------:R-:W-:Y:S01]  /*0570*/  ISETP.GE.AND P0, PT, R0, R207, PT ;  /* 0x000000cf0000720c */ /* 0x000fe20003f06270 */
[----:B------:R-:W-:Y:S01]  /*0580*/  IMAD R88, R9, c[0x0][0x214], R88 ;  /* 0x0000850009587a24 */ /* 0x000fe200078e0258 */
[----:B------:R-:W-:Y:S01]  /*0590*/  SHF.R.S32.HI R5, RZ, 0x1f, R0 ;  /* 0x0000001fff057819 */ /* 0x000fe20000011400 */
[----:B------:R-:W-:Y:S01]  /*05a0*/  IMAD.WIDE.U32 R22, R22, c[0x0][0x1f0], R6 ;  /* 0x00007c0016167a25 */ /* 0x000fe200078e0006 */
[----:B------:R-:W-:-:S02]  /*05b0*/  IADD3 R9, R2, 0x40, RZ ;  /* 0x0000004002097810 */ /* 0x000fc40007ffe0ff */
[----:B------:R-:W-:Y:S01]  /*05c0*/  IADD3 R7, R2, 0x80, RZ ;  /* 0x0000008002077810 */ /* 0x000fe20007ffe0ff */
[----:B------:R-:W-:-:S06]  /*05d0*/  IMAD.IADD R13, R23, 0x1, R13 ;  /* 0x00000001170d7824 */ /* 0x000fcc00078e020d */
        /* <DEDUP_REMOVED lines=14> */
.L_x_3568:
[----:B------:R-:W-:Y:S05]  /*06c0*/  BSYNC B0 ;  /* 0x0000000000007941 */ /* 0x000fea0003800000 */
.L_x_3567:
        /* <DEDUP_REMOVED lines=20> */
.L_x_3570:
[----:B------:R-:W-:Y:S05]  /*0810*/  BSYNC B0 ;  /* 0x0000000000007941 */ /* 0x000fea0003800000 */
.L_x_3569:
[----:B------:R-:W-:Y:S01]  /*0820*/  IADD3 R8, R0, 0x20, RZ ;  /* 0x0000002000087810 */ /* 0x000fe20007ffe0ff */
        /* <DEDUP_REMOVED lines=19> */
.L_x_3572:
[----:B------:R-:W-:Y:S05]  /*0960*/  BSYNC B0 ;  /* 0x0000000000007941 */ /* 0x000fea0003800000 */
.L_x_3571:
        /* <DEDUP_REMOVED lines=19> */
.L_x_3574:
[----:B------:R-:W-:Y:S05]  /*0aa0*/  BSYNC B0 ;  /* 0x0000000000007941 */ /* 0x000fea0003800000 */
.L_x_3573:
        /* <DEDUP_REMOVED lines=19> */
.L_x_3566:
        /* <DEDUP_REMOVED lines=30> */
[----:B------:R-:W-:-:S06]  /*0dc0*/  IMAD.HI.U32 R3, R5, R3, R4 ;  /* 0x0000000305037227 */ /* 0x000fcc00078e0004 */
[----:B------:R-:W-:-:S05]  /*0dd0*/  IMAD.HI.U32 R3, R3, R2, RZ ;  /* 0x0000000203037227 */ /* 0x000fca00078e00ff */
[----:B------:R-:W-:-:S05]  /*0de0*/  IADD3 R0, -R3, RZ, RZ ;  /* 0x000000ff03007210 */ /* 0x000fca0007ffe1ff */
[----:B------:R-:W-:-:S05]  /*0df0*/  IMAD R0, R85, R0, R2 ;  /* 0x0000000055007224 */ /* 0x000fca00078e0202 */
[----:B------:R-:W-:-:S13]  /*0e00*/  ISETP.GT.U32.AND P2, PT, R85, R0, PT ;  /* 0x000000005500720c */ /* 0x000fda0003f44070 */
[----:B------:R-:W-:Y:S01]  /*0e10*/  @!P2 IMAD.IADD R0, R0, 0x1, -R85 ;  /* 0x000000010000a824 */ /* 0x000fe200078e0a55 */
[----:B------:R-:W-:Y:S02]  /*0e20*/  @!P2 IADD3 R3, R3, 0x1, RZ ;  /* 0x000000010303a810 */ /* 0x000fe40007ffe0ff */
[----:B------:R-:W-:Y:S02]  /*0e30*/  ISETP.NE.AND P2, PT, RZ, c[0x0][0x2d0], PT ;  /* 0x0000b400ff007a0c */ /* 0x000fe40003f45270 */
[----:B------:R-:W-:Y:S02]  /*0e40*/  ISETP.GE.U32.AND P3, PT, R0, R85, PT ;  /* 0x000000550000720c */ /* 0x000fe40003f66070 */
[----:B------:R-:W-:-:S04]  /*0e50*/  LOP3.LUT R0, R7, c[0x0][0x2d0], RZ, 0x3c, !PT ;  /* 0x0000b40007007a12 */ /* 0x000fc800078e3cff */
[----:B------:R-:W-:-:S07]  /*0e60*/  ISETP.GE.AND P1, PT, R0, RZ, PT ;  /* 0x000000ff0000720c */ /* 0x000fce0003f26270 */
[----:B------:R-:W-:-:S06]  /*0e70*/  @P3 IADD3 R3, R3, 0x1, RZ ;  /* 0x0000000103033810 */ /* 0x000fcc0007ffe0ff */
[----:B------:R-:W-:Y:S02]  /*0e80*/  @!P1 IADD3 R3, -R3, RZ, RZ ;  /* 0x000000ff03039210 */ /* 0x000fe40007ffe1ff */
[----:B------:R-:W-:-:S05]  /*0e90*/  @!P2 LOP3.LUT R3, RZ, c[0x0][0x2d0], RZ, 0x33, !PT ;  /* 0x0000b400ff03aa12 */ /* 0x000fca00078e33ff */
[----:B------:R-:W-:-:S05]  /*0ea0*/  IMAD.WIDE R10, R3, 0x4, R212 ;  /* 0x00000004030a7825 */ /* 0x000fca00078e02d4 */
[----:B------:R-:W2:Y:S01]  /*0eb0*/  LDG.E R0, [R10.64] ;  /* 0x000000060a007981 */ /* 0x000ea2000c1e1900 */
[----:B------:R-:W-:-:S04]  /*0ec0*/  IABS R2, c[0x0][0x1c8] ;  /* 0x0000720000027a13 */ /* 0x000fc80000000000 */
[----:B------:R-:W1:Y:S08]  /*0ed0*/  I2F.RP R6, R2 ;  /* 0x0000000200067306 */ /* 0x000e700000209400 */
        /* <DEDUP_REMOVED lines=12> */
[----:B------:R-:W-:-:S13]  /*0fa0*/  ISETP.GT.U32.AND P1, PT, R2, R9, PT ;  /* 0x000000090200720c */ /* 0x000fda0003f24070 */
[-C--:B------:R-:W-:Y:S02]  /*0fb0*/  @!P1 IADD3 R9, R9, -R2.reuse, RZ ;  /* 0x8000000209099210 */ /* 0x080fe40007ffe0ff */
[----:B------:R-:W-:Y:S02]  /*0fc0*/  @!P1 IADD3 R5, R5, 0x1, RZ ;  /* 0x0000000105059810 */ /* 0x000fe40007ffe0ff */
[----:B------:R-:W-:Y:S01]  /*0fd0*/  ISETP.GE.U32.AND P2, PT, R9, R2, PT ;  /* 0x000000020900720c */ /* 0x000fe20003f46070 */
[----:B------:R-:W-:Y:S01]  /*0fe0*/  IMAD.MOV R2, RZ, RZ, -R3 ;  /* 0x000000ffff027224 */ /* 0x000fe200078e0a03 */
[----:B------:R-:W-:-:S03]  /*0ff0*/  ISETP.GE.AND P1, PT, R4, RZ, PT ;  /* 0x000000ff0400720c */ /* 0x000fc60003f26270 */
[----:B------:R-:W-:-:S05]  /*1000*/  IMAD R7, R2, c[0x0][0x2d0], R7 ;  /* 0x0000b40002077a24 */ /* 0x000fca00078e0207 */
[----:B------:R-:W-:-:S03]  /*1010*/  SHF.R.S32.HI R3, RZ, 0x1f, R7 ;  /* 0x0000001fff037819 */ /* 0x000fc60000011407 */
[----:B------:R-:W-:Y:S02]  /*1020*/  @P2 IADD3 R5, R5, 0x1, RZ ;  /* 0x0000000105052810 */ /* 0x000fe40007ffe0ff */
[----:B------:R-:W-:Y:S01]  /*1030*/  ISETP.NE.AND P2, PT, RZ, c[0x0][0x1c8], PT ;  /* 0x00007200ff007a0c */ /* 0x000fe20003f45270 */
[----:B------:R-:W-:Y:S01]  /*1040*/  IMAD R2, R3, c[0x0][0x198], RZ ;  /* 0x0000660003027a24 */ /* 0x000fe200078e02ff */
[----:B------:R-:W-:-:S03]  /*1050*/  @!P1 IADD3 R5, -R5, RZ, RZ ;  /* 0x000000ff05059210 */ /* 0x000fc60007ffe1ff */
[----:B------:R-:W-:-:S08]  /*1060*/  IMAD R2, R7, c[0x0][0x19c], R2 ;  /* 0x0000670007027a24 */ /* 0x000fd000078e0202 */
[----:B------:R-:W-:-:S04]  /*1070*/  @!P2 LOP3.LUT R5, RZ, c[0x0][0x1c8], RZ, 0x33, !PT ;  /* 0x00007200ff05aa12 */ /* 0x000fc800078e33ff */
[----:B------:R-:W-:Y:S02]  /*1080*/  SHF.R.S32.HI R8, RZ, 0x1f, R5 ;  /* 0x0000001fff087819 */ /* 0x000fe40000011405 */
[----:B--2---:R-:W-:Y:S01]  /*1090*/  SHF.R.S32.HI R11, RZ, 0x1f, R0 ;  /* 0x0000001fff0b7819 */ /* 0x004fe20000011400 */
[----:B------:R-:W-:-:S04]  /*10a0*/  IMAD.WIDE.U32 R14, R0, c[0x0][0x180], RZ ;  /* 0x00006000000e7a25 */ /* 0x000fc800078e00ff */
[C---:B------:R-:W-:Y:S02]  /*10b0*/  IMAD R9, R11.reuse, c[0x0][0x180], RZ ;  /* 0x000060000b097a24 */ /* 0x040fe400078e02ff */
[----:B------:R-:W-:Y:S02]  /*10c0*/  IMAD R11, R11, c[0x0][0x188], RZ ;  /* 0x000062000b0b7a24 */ /* 0x000fe400078e02ff */
[C---:B------:R-:W-:Y:S02]  /*10d0*/  IMAD R4, R0.reuse, c[0x0][0x184], R9 ;  /* 0x0000610000047a24 */ /* 0x040fe400078e0209 */
[C---:B------:R-:W-:Y:S02]  /*10e0*/  IMAD R11, R0.reuse, c[0x0][0x18c], R11 ;  /* 0x00006300000b7a24 */ /* 0x040fe400078e020b */
[----:B------:R-:W-:Y:S02]  /*10f0*/  IMAD.IADD R15, R15, 0x1, R4 ;  /* 0x000000010f0f7824 */ /* 0x000fe400078e0204 */
[----:B------:R-:W-:-:S04]  /*1100*/  IMAD.WIDE.U32 R26, R0, c[0x0][0x188], RZ ;  /* 0x00006200001a7a25 */ /* 0x000fc800078e00ff */
[----:B------:R-:W-:-:S04]  /*1110*/  IMAD.WIDE.U32 R14, R7, c[0x0][0x198], R14 ;  /* 0x00006600070e7a25 */ /* 0x000fc800078e000e */
[----:B------:R-:W-:Y:S01]  /*1120*/  IMAD.IADD R11, R27, 0x1, R11 ;  /* 0x000000011b0b7824 */ /* 0x000fe200078e020b */
[----:B------:R-:W-:Y:S01]  /*1130*/  IADD3 R15, R15, R2, RZ ;  /* 0x000000020f0f7210 */ /* 0x000fe20007ffe0ff */
[----:B------:R-:W-:-:S04]  /*1140*/  IMAD R2, R8, c[0x0][0x1b0], RZ ;  /* 0x00006c0008027a24 */ /* 0x000fc800078e02ff */
[C---:B------:R-:W-:Y:S02]  /*1150*/  IMAD R2, R5.reuse, c[0x0][0x1b4], R2 ;  /* 0x00006d0005027a24 */ /* 0x040fe400078e0202 */
[----:B------:R-:W-:-:S05]  /*1160*/  IMAD.WIDE.U32 R18, R5, c[0x0][0x1b0], R14 ;  /* 0x00006c0005127a25 */ /* 0x000fca00078e000e */
[----:B------:R-:W-:Y:S01]  /*1170*/  IADD3 R9, R19, R2, RZ ;  /* 0x0000000213097210 */ /* 0x000fe20007ffe0ff */
[----:B------:R-:W-:Y:S05]  /*1180*/  BRA `(.L_x_3576) ;  /* 0x0000041000007947 */ /* 0x000fea0003800000 */
.L_x_3575:
        /* <DEDUP_REMOVED lines=16> */
.L_x_3577:
[----:B------:R-:W-:Y:S01]  /*1290*/  IABS R5, c[0x0][0x1c8] ;  /* 0x0000720000057a13 */ /* 0x000fe20000000000 */
[----:B------:R-:W-:Y:S01]  /*12a0*/  @P4 IMAD.IADD R11, R2, 0x1, R11 ;  /* 0x00000001020b4824 */ /* 0x000fe200078e020b */
[----:B------:R-:W-:Y:S02]  /*12b0*/  MOV R6, RZ ;  /* 0x000000ff00067202 */ /* 0x000fe40000000f00 */
[----:B------:R-:W1:Y:S01]  /*12c0*/  I2F.RP R10, R5 ;  /* 0x00000005000a7306 */ /* 0x000e620000209400 */
[----:B------:R-:W-:-:S04]  /*12d0*/  @P4 IMAD.WIDE.U32 R26, R11, c[0x0][0x1a0], RZ ;  /* 0x000068000b1a4a25 */ /* 0x000fc800078e00ff */
[----:B------:R-:W-:-:S03]  /*12e0*/  @P4 IMAD R11, R11, c[0x0][0x1a4], R27 ;  /* 0x000069000b0b4a24 */ /* 0x000fc600078e021b */
[----:B-1----:R-:W1:Y:S02]  /*12f0*/  MUFU.RCP R7, R10 ;  /* 0x0000000a00077308 */ /* 0x002e640000001000 */
[----:B-1----:R-:W-:-:S06]  /*1300*/  IADD3 R7, R7, 0xffffffe, RZ ;  /* 0x0ffffffe07077810 */ /* 0x002fcc0007ffe0ff */
[----:B------:R-:W1:Y:S02]  /*1310*/  F2I.FTZ.U32.TRUNC.NTZ R7, R7 ;  /* 0x0000000700077305 */ /* 0x000e64000021f000 */
[----:B-1----:R-:W-:-:S04]  /*1320*/  IMAD.MOV R3, RZ, RZ, -R7 ;  /* 0x000000ffff037224 */ /* 0x002fc800078e0a07 */
[----:B------:R-:W-:Y:S01]  /*1330*/  IMAD R4, R3, R5, RZ ;  /* 0x0000000503047224 */ /* 0x000fe200078e02ff */
[----:B------:R-:W-:-:S03]  /*1340*/  IABS R3, R22 ;  /* 0x0000001600037213 */ /* 0x000fc60000000000 */
[----:B------:R-:W-:Y:S01]  /*1350*/  IMAD.HI.U32 R4, R7, R4, R6 ;  /* 0x0000000407047227 */ /* 0x000fe200078e0006 */
[----:B------:R-:W-:-:S05]  /*1360*/  LEA R7, R134, 0xffffffc0, 0x6 ;  /* 0xffffffc086077811 */ /* 0x000fca00078e30ff */
[----:B------:R-:W-:-:S04]  /*1370*/  IMAD.HI.U32 R4, R4, R3, RZ ;  /* 0x0000000304047227 */ /* 0x000fc800078e00ff */
[----:B------:R-:W-:Y:S02]  /*1380*/  IMAD.MOV R6, RZ, RZ, -R4 ;  /* 0x000000ffff067224 */ /* 0x000fe400078e0a04 */
[----:B------:R-:W-:-:S04]  /*1390*/  IMAD.WIDE.U32 R14, R7, c[0x0][0x198], R8 ;  /* 0x00006600070e7a25 */ /* 0x000fc800078e0008 */
[----:B------:R-:W-:Y:S01]  /*13a0*/  IMAD R6, R5, R6, R3 ;  /* 0x0000000605067224 */ /* 0x000fe200078e0203 */
[----:B------:R-:W-:-:S04]  /*13b0*/  LOP3.LUT R3, R22, c[0x0][0x1c8], RZ, 0x3c, !PT ;  /* 0x0000720016037a12 */ /* 0x000fc800078e3cff */
[----:B------:R-:W-:Y:S02]  /*13c0*/  ISETP.GT.U32.AND P1, PT, R5, R6, PT ;  /* 0x000000060500720c */ /* 0x000fe40003f24070 */
[----:B------:R-:W-:Y:S02]  /*13d0*/  ISETP.GE.AND P2, PT, R3, RZ, PT ;  /* 0x000000ff0300720c */ /* 0x000fe40003f46270 */
[----:B------:R-:W-:-:S09]  /*13e0*/  SHF.R.S32.HI R3, RZ, 0x1f, R7 ;  /* 0x0000001fff037819 */ /* 0x000fd20000011407 */
[-C--:B------:R-:W-:Y:S02]  /*13f0*/  @!P1 IADD3 R6, R6, -R5.reuse, RZ ;  /* 0x8000000506069210 */ /* 0x080fe40007ffe0ff */
[----:B------:R-:W-:Y:S02]  /*1400*/  @!P1 IADD3 R4, R4, 0x1, RZ ;  /* 0x0000000104049810 */ /* 0x000fe40007ffe0ff */
[----:B------:R-:W-:Y:S02]  /*1410*/  ISETP.GE.U32.AND P3, PT, R6, R5, PT ;  /* 0x000000050600720c */ /* 0x000fe40003f66070 */
[----:B------:R-:W-:-:S11]  /*1420*/  ISETP.NE.AND P1, PT, RZ, c[0x0][0x1c8], PT ;  /* 0x00007200ff007a0c */ /* 0x000fd60003f25270 */
[----:B------:R-:W-:-:S05]  /*1430*/  @P3 IADD3 R4, R4, 0x1, RZ ;  /* 0x0000000104043810 */ /* 0x000fca0007ffe0ff */
[----:B------:R-:W-:Y:S02]  /*1440*/  IMAD.MOV.U32 R5, RZ, RZ, R4 ;  /* 0x000000ffff057224 */ /* 0x000fe400078e0004 */
[----:B------:R-:W-:-:S03]  /*1450*/  IMAD R4, R3, c[0x0][0x198], RZ ;  /* 0x0000660003047a24 */ /* 0x000fc600078e02ff */
[----:B------:R-:W-:Y:S01]  /*1460*/  @!P2 IADD3 R5, -R5, RZ, RZ ;  /* 0x000000ff0505a210 */ /* 0x000fe20007ffe1ff */
[----:B------:R-:W-:Y:S01]  /*1470*/  IMAD R4, R7, c[0x0][0x19c], R4 ;  /* 0x0000670007047a24 */ /* 0x000fe200078e0204 */
[----:B------:R-:W-:-:S04]  /*1480*/  @!P1 LOP3.LUT R5, RZ, c[0x0][0x1c8], RZ, 0x33, !PT ;  /* 0x00007200ff059a12 */ /* 0x000fc800078e33ff */
        /* <DEDUP_REMOVED lines=17> */
.L_x_3576:
[----:B------:R-:W-:Y:S01]  /*15a0*/  ISETP.NE.AND P1, PT, R208, -0x1, PT ;  /* 0xffffffffd000780c */ /* 0x000fe20003f25270 */
[----:B------:R-:W-:Y:S01]  /*15b0*/  IMAD R8, R8, c[0x0][0x1b8], RZ ;  /* 0x00006e0008087a24 */ /* 0x000fe200078e02ff */
[----:B-----5:R-:W-:Y:S01]  /*15c0*/  SHF.R.S32.HI R0, RZ, 0x1f, R87 ;  /* 0x0000001fff007819 */ /* 0x020fe20000011457 */
[----:B------:R-:W-:Y:S01]  /*15d0*/  BSSY B0, `(.L_x_3578) ;  /* 0x0000072000007945 */ /* 0x000fe20003800000 */
[----:B------:R-:W-:Y:S01]  /*15e0*/  IADD3 R199, -R88, R207, RZ ;  /* 0x000000cf58c77210 */ /* 0x000fe20007ffe1ff */
[----:B------:R-:W-:Y:S01]  /*15f0*/  IMAD R8, R5, c[0x0][0x1bc], R8 ;  /* 0x00006f0005087a24 */ /* 0x000fe200078e0208 */
[CC--:B------:R-:W-:Y:S02]  /*1600*/  LEA.HI R10, R0.reuse, R87.reuse, RZ, 0x4 ;  /* 0x00000057000a7211 */ /* 0x0c0fe400078f20ff */
[----:B------:R-:W-:Y:S02]  /*1610*/  LEA.HI R4, R0, R87, RZ, 0x3 ;  /* 0x0000005700047211 */ /* 0x000fe400078f18ff */
[----:B------:R-:W-:-:S02]  /*1620*/  SHF.R.S32.HI R197, RZ, 0x4, R10 ;  /* 0x00000004ffc57819 */ /* 0x000fc4000001140a */
[----:B------:R-:W-:Y:S01]  /*1630*/  SHF.R.S32.HI R20, RZ, 0x3, R4 ;  /* 0x00000003ff147819 */ /* 0x000fe20000011404 */
[----:B------:R-:W-:Y:S01]  /*1640*/  @P1 IMAD.WIDE.U32 R24, R208, c[0x0][0x190], RZ ;  /* 0x00006400d0181a25 */ /* 0x000fe200078e00ff */
[----:B------:R-:W-:Y:S02]  /*1650*/  @!P1 SHF.R.S32.HI R2, RZ, 0x1f, R13 ;  /* 0x0000001fff029819 */ /* 0x000fe4000001140d */
[----:B------:R-:W-:Y:S01]  /*1660*/  LEA.HI R6, R10, R197, RZ, 0x1 ;  /* 0x000000c50a067211 */ /* 0x000fe200078f08ff */
[----:B------:R-:W-:Y:S01]  /*1670*/  @!P1 IMAD.WIDE.U32 R16, R13, c[0x0][0x178], RZ ;  /* 0x00005e000d109a25 */ /* 0x000fe200078e00ff */
[----:B------:R-:W-:Y:S02]  /*1680*/  LOP3.LUT R4, R4, 0xfffffff8, RZ, 0xc0, !PT ;  /* 0xfffffff804047812 */ /* 0x000fe400078ec0ff */
[----:B------:R-:W-:Y:S01]  /*1690*/  LOP3.LUT R10, R10, 0xfffffff0, RZ, 0xc0, !PT ;  /* 0xfffffff00a0a7812 */ /* 0x000fe200078ec0ff */
[----:B------:R-:W-:Y:S01]  /*16a0*/  @!P1 IMAD R2, R2, c[0x0][0x178], RZ ;  /* 0x00005e0002029a24 */ /* 0x000fe200078e02ff */
[----:B------:R-:W-:Y:S01]  /*16b0*/  LOP3.LUT R6, R6, 0xfffffffe, RZ, 0xc0, !PT ;  /* 0xfffffffe06067812 */ /* 0x000fe200078ec0ff */
[----:B------:R-:W-:Y:S01]  /*16c0*/  IMAD.IADD R4, R87, 0x1, -R4 ;  /* 0x0000000157047824 */ /* 0x000fe200078e0a04 */
[----:B------:R-:W-:Y:S01]  /*16d0*/  SHF.R.S32.HI R21, RZ, 0x1f, R20 ;  /* 0x0000001fff157819 */ /* 0x000fe20000011414 */
[----:B------:R-:W-:Y:S01]  /*16e0*/  @!P1 IMAD R2, R13, c[0x0][0x17c], R2 ;  /* 0x00005f000d029a24 */ /* 0x000fe200078e0202 */
[----:B------:R-:W-:Y:S01]  /*16f0*/  LEA.HI R14, R0, R87, RZ, 0x6 ;  /* 0x00000057000e7211 */ /* 0x000fe200078f30ff */
[----:B------:R-:W-:Y:S01]  /*1700*/  IMAD.IADD R10, R87, 0x1, -R10 ;  /* 0x00000001570a7824 */ /* 0x000fe200078e0a0a */
[----:B------:R-:W-:Y:S01]  /*1710*/  SHF.R.S32.HI R23, RZ, 0x1f, R22 ;  /* 0x0000001fff177819 */ /* 0x000fe20000011416 */
[----:B------:R-:W-:-:S02]  /*1720*/  IMAD.SHL.U32 R19, R20, 0x40, RZ ;  /* 0x0000004014137824 */ /* 0x000fc400078e00ff */
[----:B------:R-:W-:Y:S02]  /*1730*/  @P1 IMAD R15, R208, c[0x0][0x194], R25 ;  /* 0x00006500d00f1a24 */ /* 0x000fe400078e0219 */
[----:B------:R-:W-:Y:S01]  /*1740*/  IMAD.SHL.U32 R210, R4, 0x8, RZ ;  /* 0x0000000804d27824 */ /* 0x000fe200078e00ff */
[----:B------:R-:W-:Y:S01]  /*1750*/  LOP3.LUT R19, R19, 0x1c0, RZ, 0xc0, !PT ;  /* 0x000001c013137812 */ /* 0x000fe200078ec0ff */
[----:B------:R-:W-:Y:S01]  /*1760*/  @!P1 IMAD.IADD R15, R17, 0x1, R2 ;  /* 0x00000001110f9824 */ /* 0x000fe200078e0202 */
[----:B------:R-:W-:Y:S01]  /*1770*/  SHF.R.S32.HI R17, RZ, 0x1f, R10 ;  /* 0x0000001fff117819 */ /* 0x000fe2000001140a */
[----:B------:R-:W-:Y:S01]  /*1780*/  IMAD.IADD R197, R197, 0x1, -R6 ;  /* 0x00000001c5c57824 */ /* 0x000fe200078e0a06 */
[----:B------:R-:W-:Y:S01]  /*1790*/  IADD3 R18, P3, R210, R18, RZ ;  /* 0x00000012d2127210 */ /* 0x000fe20007f7e0ff */
[----:B------:R-:W-:Y:S01]  /*17a0*/  @!P1 IMAD.MOV.U32 R24, RZ, RZ, R16 ;  /* 0x000000ffff189224 */ /* 0x000fe200078e0010 */
[----:B------:R-:W-:Y:S01]  /*17b0*/  SHF.R.S32.HI R6, RZ, 0x1f, R210 ;  /* 0x0000001fff067819 */ /* 0x000fe200000114d2 */
[----:B------:R-:W-:Y:S01]  /*17c0*/  IMAD.WIDE R28, R29, 0x40, R20 ;  /* 0x000000401d1c7825 */ /* 0x000fe200078e0214 */
[----:B------:R-:W-:-:S02]  /*17d0*/  LEA.HI R2, R17, R10, RZ, 0x3 ;  /* 0x0000000a11027211 */ /* 0x000fc400078f18ff */
[----:B------:R-:W-:Y:S02]  /*17e0*/  LOP3.LUT R17, R19, 0x38, R210, 0xf8, !PT ;  /* 0x0000003813117812 */ /* 0x000fe400078ef8d2 */
[----:B------:R-:W-:Y:S02]  /*17f0*/  SHF.R.U32.HI R12, RZ, 0x3, R19 ;  /* 0x00000003ff0c7819 */ /* 0x000fe40000011613 */
[----:B------:R-:W-:Y:S02]  /*1800*/  IADD3 R26, P2, R210, R26, RZ ;  /* 0x0000001ad21a7210 */ /* 0x000fe40007f5e0ff */
[----:B------:R-:W-:Y:S02]  /*1810*/  IADD3.X R19, R6, R9, RZ, P3, !PT ;  /* 0x0000000906137210 */ /* 0x000fe40001ffe4ff */
[----:B------:R-:W-:Y:S01]  /*1820*/  LOP3.LUT R9, R2, 0xfffffff8, RZ, 0xc0, !PT ;  /* 0xfffffff802097812 */ /* 0x000fe200078ec0ff */
[----:B------:R-:W-:Y:S01]  /*1830*/  IMAD.X R27, R6, 0x1, R11, P2 ;  /* 0x00000001061b7824 */ /* 0x000fe200010e060b */
[----:B------:R-:W-:Y:S01]  /*1840*/  IADD3 R24, P1, R210, R24, RZ ;  /* 0x00000018d2187210 */ /* 0x000fe20007f3e0ff */
[----:B------:R-:W-:Y:S01]  /*1850*/  IMAD.SHL.U32 R11, R14, 0x8, RZ ;  /* 0x000000080e0b7824 */ /* 0x000fe200078e00ff */
[----:B------:R-:W-:Y:S01]  /*1860*/  LOP3.LUT R12, R17, R12, RZ, 0x3c, !PT ;  /* 0x0000000c110c7212 */ /* 0x000fe200078e3cff */
[----:B------:R-:W-:Y:S01]  /*1870*/  IMAD.IADD R9, R10, 0x1, -R9 ;  /* 0x000000010a097824 */ /* 0x000fe200078e0a09 */
[----:B------:R-:W-:Y:S01]  /*1880*/  IADD3 R201, R210, 0x40, RZ ;  /* 0x00000040d2c97810 */ /* 0x000fe20007ffe0ff */
[----:B------:R-:W-:Y:S01]  /*1890*/  IMAD.WIDE.U32 R26, R5, c[0x0][0x1b8], R26 ;  /* 0x00006e00051a7a25 */ /* 0x000fe200078e001a */
[----:B------:R-:W-:-:S02]  /*18a0*/  LOP3.LUT R206, R12, 0xfffffe00, R11, 0xf8, !PT ;  /* 0xfffffe000cce7812 */ /* 0x000fc400078ef80b */
[----:B------:R-:W-:Y:S01]  /*18b0*/  IADD3 R200, R210, 0x80, RZ ;  /* 0x00000080d2c87810 */ /* 0x000fe20007ffe0ff */
[----:B------:R-:W-:Y:S01]  /*18c0*/  IMAD.SHL.U32 R5, R9, 0x40, RZ ;  /* 0x0000004009057824 */ /* 0x000fe200078e00ff */
[----:B------:R-:W-:Y:S01]  /*18d0*/  IADD3 R27, R27, R8, RZ ;  /* 0x000000081b1b7210 */ /* 0x000fe20007ffe0ff */
[----:B------:R-:W-:Y:S01]  /*18e0*/  IMAD.X R25, R6, 0x1, R15, P1 ;  /* 0x0000000106197824 */ /* 0x000fe200008e060f */
[----:B------:R-:W-:Y:S01]  /*18f0*/  IADD3 R7, P1, R20, R7, RZ ;  /* 0x0000000714077210 */ /* 0x000fe20007f3e0ff */
[----:B------:R-:W-:Y:S01]  /*1900*/  IMAD.SHL.U32 R6, R197, 0x8, RZ ;  /* 0x00000008c5067824 */ /* 0x000fe200078e00ff */
[----:B------:R-:W-:Y:S01]  /*1910*/  LOP3.LUT R5, R5, 0x1c0, RZ, 0xc0, !PT ;  /* 0x000001c005057812 */ /* 0x000fe200078ec0ff */
[----:B------:R-:W-:Y:S01]  /*1920*/  IMAD.SHL.U32 R2, R2, 0x40, RZ ;  /* 0x0000004002027824 */ /* 0x000fe200078e00ff */
[----:B------:R-:W-:Y:S01]  /*1930*/  LEA.HI R15, R0, R87, RZ, 0x5 ;  /* 0x00000057000f7211 */ /* 0x000fe200078f28ff */
[----:B------:R-:W-:Y:S01]  /*1940*/  IMAD.X R3, R21, 0x1, R3, P1 ;  /* 0x0000000115037824 */ /* 0x000fe200008e0603 */
[----:B------:R-:W-:Y:S01]  /*1950*/  R2P PR, R9, 0x6 ;  /* 0x0000000609007804 */ /* 0x000fe20000000000 */
[----:B------:R-:W-:Y:S01]  /*1960*/  IMAD.WIDE.U32 R16, R7, c[0x0][0x1a0], R26 ;  /* 0x0000680007107a25 */ /* 0x000fe200078e001a */
[----:B------:R-:W-:-:S02]  /*1970*/  LOP3.LUT R6, R5, 0x8, R6, 0xf8, !PT ;  /* 0x0000000805067812 */ /* 0x000fc400078ef806 */
[----:B------:R-:W-:Y:S01]  /*1980*/  ISETP.GE.AND P3, PT, R20, R199, PT ;  /* 0x000000c71400720c */ /* 0x000fe20003f66270 */
[----:B------:R-:W-:Y:S01]  /*1990*/  IMAD R8, R3, c[0x0][0x1a0], RZ ;  /* 0x0000680003087a24 */ /* 0x000fe200078e02ff */
[----:B------:R-:W-:Y:S01]  /*19a0*/  SHF.R.U32.HI R5, RZ, 0x3, R5 ;  /* 0x00000003ff057819 */ /* 0x000fe20000011605 */
[----:B------:R-:W-:Y:S01]  /*19b0*/  IMAD R11, R21, c[0x0][0x198], RZ ;  /* 0x00006600150b7a24 */ /* 0x000fe200078e02ff */
[----:B------:R-:W-:Y:S01]  /*19c0*/  SHF.R.S32.HI R89, RZ, 0x5, R15 ;  /* 0x00000005ff597819 */ /* 0x000fe2000001140f */
[----:B------:R-:W-:Y:S01]  /*19d0*/  IMAD R27, R23, c[0x0][0x1a8], RZ ;  /* 0x00006a00171b7a24 */ /* 0x000fe200078e02ff */
[----:B------:R-:W-:Y:S01]  /*19e0*/  LOP3.LUT R3, R6, R5, RZ, 0x3c, !PT ;  /* 0x0000000506037212 */ /* 0x000fe200078e3cff */
[----:B------:R-:W-:-:S03]  /*19f0*/  IMAD.WIDE.U32 R146, R20, c[0x0][0x198], R18 ;  /* 0x0000660014927a25 */ /* 0x000fc600078e0012 */
[----:B------:R-:W-:Y:S01]  /*1a00*/  LOP3.LUT R2, R3, 0xfffffe00, R2, 0xf8, !PT ;  /* 0xfffffe0003027812 */ /* 0x000fe200078ef802 */
[----:B------:R-:W-:Y:S02]  /*1a10*/  IMAD R19, R7, c[0x0][0x1a4], R8 ;  /* 0x0000690007137a24 */ /* 0x000fe400078e0208 */
[----:B------:R-:W-:Y:S02]  /*1a20*/  IMAD.MOV.U32 R5, RZ, RZ, 0x10 ;  /* 0x00000010ff057424 */ /* 0x000fe400078e00ff */
[----:B------:R-:W-:Y:S02]  /*1a30*/  IMAD.MOV.U32 R3, RZ, RZ, 0x20 ;  /* 0x00000020ff037424 */ /* 0x000fe400078e00ff */
[----:B------:R-:W-:Y:S01]  /*1a40*/  IMAD.MOV.U32 R8, RZ, RZ, c[0x0][0x1a0] ;  /* 0x00006800ff087624 */ /* 0x000fe200078e00ff */
[----:B------:R-:W-:Y:S01]  /*1a50*/  SEL R5, R5, 0xfffffff0, !P1 ;  /* 0xfffffff005057807 */ /* 0x000fe20004800000 */
[----:B------:R-:W-:Y:S01]  /*1a60*/  IMAD R11, R20, c[0x0][0x19c], R11 ;  /* 0x00006700140b7a24 */ /* 0x000fe200078e020b */
[----:B------:R-:W-:Y:S01]  /*1a70*/  SEL R3, R3, 0xffffffe0, !P2 ;  /* 0xffffffe003037807 */ /* 0x000fe20005000000 */
[----:B------:R-:W-:Y:S01]  /*1a80*/  IMAD R27, R22, c[0x0][0x1ac], R27 ;  /* 0x00006b00161b7a24 */ /* 0x000fe200078e021b */
[----:B------:R-:W-:Y:S01]  /*1a90*/  SHF.L.U64.HI R202, R8, R204, c[0x0][0x1a4] ;  /* 0x0000690008ca7619 */ /* 0x000fe200000102cc */
[----:B------:R-:W-:-:S04]  /*1aa0*/  IMAD.WIDE.U32 R24, R22, c[0x0][0x1a8], R24 ;  /* 0x00006a0016187a25 */ /* 0x000fc800078e0018 */
[----:B------:R-:W-:Y:S02]  /*1ab0*/  IMAD.IADD R135, R147, 0x1, R11 ;  /* 0x0000000193877824 */ /* 0x000fe400078e020b */
[----:B------:R-:W-:Y:S02]  /*1ac0*/  IMAD.SHL.U32 R203, R8, 0x10, RZ ;  /* 0x0000001008cb7824 */ /* 0x000fe400078e00ff */
        /* <DEDUP_REMOVED lines=34> */
.L_x_3579:
[----:B------:R-:W-:Y:S05]  /*1cf0*/  BSYNC B0 ;  /* 0x0000000000007941 */ /* 0x000fea0003800000 */
.L_x_3578:
[----:B------:R-:W-:Y:S01]  /*1d00*/  IADD3 R14, R20, 0x10, RZ ;  /* 0x00000010140e7810 */ /* 0x000fe20007ffe0ff */
[----:B------:R-:W-:Y:S03]  /*1d10*/  BSSY B0, `(.L_x_3580) ;  /* 0x0000024000007945 */ /* 0x000fe60003800000 */
[----:B------:R-:W-:-:S13]  /*1d20*/  ISETP.GE.AND P1, PT, R14, R199, PT ;  /* 0x000000c70e00720c */ /* 0x000fda0003f26270 */
        /* <DEDUP_REMOVED lines=34> */
.L_x_3581:
[----:B------:R-:W-:Y:S05]  /*1f50*/  BSYNC B0 ;  /* 0x0000000000007941 */ /* 0x000fea0003800000 */
.L_x_3580:
        /* <DEDUP_REMOVED lines=37> */
.L_x_3583:
[----:B------:R-:W-:Y:S05]  /*21b0*/  BSYNC B0 ;  /* 0x0000000000007941 */ /* 0x000fea0003800000 */
.L_x_3582:
[----:B------:R-:W-:Y:S01]  /*21c0*/  IADD3 R10, R20, 0x30, RZ ;  /* 0x00000030140a7810 */ /* 0x000fe20007ffe0ff */
[----:B------:R-:W-:Y:S03]  /*21d0*/  BSSY B0, `(.L_x_3584) ;  /* 0x0000023000007945 */ /* 0x000fe60003800000 */
[----:B------:R-:W-:-:S13]  /*21e0*/  ISETP.GE.AND P1, PT, R10, R199, PT ;  /* 0x000000c70a00720c */ /* 0x000fda0003f26270 */
[----:B------:R-:W-:Y:S05]  /*21f0*/  @P1 BRA `(.L_x_3585) ;  /* 0x0000020000001947 */ /* 0x000fea0003800000 */
[----:B-1----:R-:W-:Y:S01]  /*2200*/  IADD3 R7, P1, R28, 0x30, RZ ;  /* 0x000000301c077810 */ /* 0x002fe20007f3e0ff */
        /* <DEDUP_REMOVED lines=31> */
.L_x_3585:
[----:B------:R-:W-:Y:S05]  /*2400*/  BSYNC B0 ;  /* 0x0000000000007941 */ /* 0x000fea0003800000 */
.L_x_3584:
[----:B-1----:R-:W-:Y:S01]  /*2410*/  IMAD.SHL.U32 R6, R134, 0x40, RZ ;  /* 0x0000004086067824 */ /* 0x002fe200078e00ff */
        /* <DEDUP_REMOVED lines=30> */
.L_x_3587:
[----:B------:R-:W-:Y:S05]  /*2600*/  BSYNC B0 ;  /* 0x0000000000007941 */ /* 0x000fea0003800000 */
.L_x_3586:
        /* <DEDUP_REMOVED lines=8> */
[----:B------:R-:W-:Y:S02]  /*2690*/  IADD3 R9, P2, R205, R146, RZ ;  /* 0x00000092cd097210 */ /* 0x000fe40007f5e0ff */
[----:B------:R-:W-:-:S03]  /*26a0*/  ISETP.GE.AND P1, PT, R200, c[0x0][0x220], PT ;  /* 0x00008800c8007a0c */ /* 0x000fc60003f26270 */
[----:B------:R-:W-:-:S04]  /*26b0*/  IMAD.X R0, R204, 0x1, R135, P2 ;  /* 0x00000001cc007824 */ /* 0x000fc800010e0687 */
        /* <DEDUP_REMOVED lines=22> */
.L_x_3589:
[----:B------:R-:W-:Y:S05]  /*2820*/  BSYNC B0 ;  /* 0x0000000000007941 */ /* 0x000fea0003800000 */
.L_x_3588:
[----:B------:R-:W-:Y:S01]  /*2830*/  ISETP.GE.AND P1, PT, R12, R11, PT ;  /* 0x0000000b0c00720c */ /* 0x000fe20003f26270 */
[----:B------:R-:W-:-:S12]  /*2840*/  BSSY B0, `(.L_x_3590) ;  /* 0x000001e000007945 */ /* 0x000fd80003800000 */
[----:B------:R-:W-:Y:S05]  /*2850*/  @P1 BRA `(.L_x_3591) ;  /* 0x000001c000001947 */ /* 0x000fea0003800000 */
[----:B------:R-:W-:Y:S01]  /*2860*/  ISETP.GE.AND P4, PT, R210, c[0x0][0x220], PT ;  /* 0x00008800d2007a0c */ /* 0x000fe20003f86270 */
[----:B------:R-:W-:Y:S01]  /*2870*/  IMAD.MOV.U32 R0, RZ, RZ, c[0x0][0x19c] ;  /* 0x00006700ff007624 */ /* 0x000fe200078e00ff */
[----:B------:R-:W-:Y:S02]  /*2880*/  ISETP.GE.AND P3, PT, R201, c[0x0][0x220], PT ;  /* 0x00008800c9007a0c */ /* 0x000fe40003f66270 */
[----:B------:R-:W-:Y:S02]  /*2890*/  LEA R9, P2, R84, R146, 0x5 ;  /* 0x0000009254097211 */ /* 0x000fe400078428ff */
[----:B------:R-:W-:Y:S02]  /*28a0*/  ISETP.GE.AND P1, PT, R200, c[0x0][0x220], PT ;  /* 0x00008800c8007a0c */ /* 0x000fe40003f26270 */
[----:B------:R-:W-:-:S05]  /*28b0*/  LEA.HI.X R0, R84, R135, R0, 0x5, P2 ;  /* 0x0000008754007211 */ /* 0x000fca00010f2c00 */
        /* <DEDUP_REMOVED lines=22> */
.L_x_3591:
[----:B------:R-:W-:Y:S05]  /*2a20*/  BSYNC B0 ;  /* 0x0000000000007941 */ /* 0x000fea0003800000 */
.L_x_3590:
[----:B------:R-:W-:Y:S01]  /*2a30*/  ISETP.GE.AND P1, PT, R10, R11, PT ;  /* 0x0000000b0a00720c */ /* 0x000fe20003f26270 */
[----:B------:R-:W-:-:S12]  /*2a40*/  BSSY B0, `(.L_x_3592) ;  /* 0x000001f000007945 */ /* 0x000fd80003800000 */
[----:B------:R-:W-:Y:S05]  /*2a50*/  @P1 BRA `(.L_x_3593) ;  /* 0x000001d000001947 */ /* 0x000fea0003800000 */
[----:B------:R-:W-:Y:S01]  /*2a60*/  ISETP.GE.AND P5, PT, R210, c[0x0][0x220], PT ;  /* 0x00008800d2007a0c */ /* 0x000fe20003fa6270 */
[----:B------:R-:W-:Y:S01]  /*2a70*/  IMAD.MOV.U32 R147, RZ, RZ, R135 ;  /* 0x000000ffff937224 */ /* 0x000fe200078e0087 */
[----:B------:R-:W-:Y:S01]  /*2a80*/  ISETP.GE.AND P4, PT, R201, c[0x0][0x220], PT ;  /* 0x00008800c9007a0c */ /* 0x000fe20003f86270 */
[----:B------:R-:W-:Y:S01]  /*2a90*/  ULDC UR4, c[0x0][0x19c] ;  /* 0x0000670000047ab9 */ /* 0x000fe20000000800 */
[----:B------:R-:W-:Y:S01]  /*2aa0*/  ISETP.GE.AND P2, PT, R200, c[0x0][0x220], PT ;  /* 0x00008800c8007a0c */ /* 0x000fe20003f46270 */
[----:B------:R-:W-:Y:S01]  /*2ab0*/  UIMAD UR4, UR4, 0x30, URZ ;  /* 0x00000030040478a4 */ /* 0x000fe2000f8e023f */
[----:B------:R-:W-:-:S05]  /*2ac0*/  IMAD.WIDE.U32 R28, R84, 0x30, R146 ;  /* 0x00000030541c7825 */ /* 0x000fca00078e0092 */
[----:B------:R-:W-:Y:S02]  /*2ad0*/  IADD3 R0, R29, UR4, RZ ;  /* 0x000000041d007c10 */ /* 0x000fe4000fffe0ff */
[C---:B------:R-:W-:Y:S01]  /*2ae0*/  @!P5 LEA R30, P6, R28.reuse, c[0x0][0x168], 0x1 ;  /* 0x00005a001c1eda11 */ /* 0x040fe200078c08ff */
[----:B------:R2:W-:Y:S01]  /*2af0*/  @P5 STS.128 [R206+0x7800], RZ ;  /* 0x007800ffce005388 */ /* 0x0005e20000000c00 */
[C---:B-1----:R-:W-:Y:S02]  /*2b00*/  @!P4 LEA R26, P3, R28.reuse, c[0x0][0x168], 0x1 ;  /* 0x00005a001c1aca11 */ /* 0x042fe400078608ff */
[C---:B------:R-:W-:Y:S02]  /*2b10*/  @!P2 LEA R24, P1, R28.reuse, c[0x0][0x168], 0x1 ;  /* 0x00005a001c18aa11 */ /* 0x040fe400078208ff */
[C-C-:B------:R-:W-:Y:S02]  /*2b20*/  @!P5 LEA.HI.X R31, R28.reuse, c[0x0][0x16c], R0.reuse, 0x1, P6 ;  /* 0x00005b001c1fda11 */ /* 0x140fe400030f0c00 */
[----:B------:R-:W-:-:S02]  /*2b30*/  @!P4 LEA.HI.X R27, R28, c[0x0][0x16c], R0, 0x1, P3 ;  /* 0x00005b001c1bca11 */ /* 0x000fc400018f0c00 */
        /* <DEDUP_REMOVED lines=14> */
[----:B------:R2:W-:Y:S02]  /*2c20*/  @!P2 LDGSTS.E.BYPASS.LTC128B.128 [R206+0xb800], [R24.64+0x100] ;  /* 0x0b80010018ceafae */ /* 0x0005e4000b901d46 */
.L_x_3593:
[----:B------:R-:W-:Y:S05]  /*2c30*/  BSYNC B0 ;  /* 0x0000000000007941 */ /* 0x000fea0003800000 */
.L_x_3592:
[----:B------:R-:W-:Y:S01]  /*2c40*/  SHF.R.S32.HI R0, RZ, 0x1f, R13 ;  /* 0x0000001fff007819 */ /* 0x000fe2000001140d */
[----:B------:R-:W-:Y:S01]  /*2c50*/  IMAD.WIDE.U32 R22, R13, c[0x0][0x320], R22 ;  /* 0x0000c8000d167a25 */ /* 0x000fe200078e0016 */
[----:B------:R-:W0:Y:S03]  /*2c60*/  LDGDEPBAR ;  /* 0x00000000000079af */ /* 0x000e260000000000 */
[----:B------:R-:W-:Y:S01]  /*2c70*/  IMAD R0, R0, c[0x0][0x320], RZ ;  /* 0x0000c80000007a24 */ /* 0x000fe200078e02ff */
[----:B-12---:R-:W-:-:S03]  /*2c80*/  LEA R24, P1, R22, c[0x0][0x318], 0x2 ;  /* 0x0000c60016187a11 */ /* 0x006fc600078210ff */
[----:B------:R-:W-:-:S04]  /*2c90*/  IMAD R0, R13, c[0x0][0x324], R0 ;  /* 0x0000c9000d007a24 */ /* 0x000fc800078e0200 */
[----:B------:R-:W-:-:S05]  /*2ca0*/  IMAD.IADD R0, R23, 0x1, R0 ;  /* 0x0000000117007824 */ /* 0x000fca00078e0200 */
[----:B------:R-:W-:-:S05]  /*2cb0*/  LEA.HI.X R25, R22, c[0x0][0x31c], R0, 0x2, P1 ;  /* 0x0000c70016197a11 */ /* 0x000fca00008f1400 */
[----:B------:R-:W2:Y:S01]  /*2cc0*/  LDG.E R9, [R24.64] ;  /* 0x0000000618097981 */ /* 0x000ea2000c1e1900 */
[----:B------:R-:W-:Y:S01]  /*2cd0*/  ISETP.GE.AND P2, PT, R20, R11, PT ;  /* 0x0000000b1400720c */ /* 0x000fe20003f46270 */
[----:B------:R-:W2:Y:S01]  /*2ce0*/  MUFU.RCP R0, c[0x0][0x238] ;  /* 0x00008e0000007b08 */ /* 0x000ea20000001000 */
[----:B------:R-:W-:-:S04]  /*2cf0*/  DEPBAR.LE SB0, 0x0 ;  /* 0x000080000000791a */ /* 0x000fc80000000000 */
[----:B------:R-:W-:Y:S01]  /*2d00*/  BAR.SYNC.DEFER_BLOCKING 0x0 ;  /* 0x0000000000007b1d */ /* 0x000fe20000010000 */
[----:B------:R-:W-:-:S04]  /*2d10*/  LEA R222, P1, R16, c[0x0][0x170], 0x1 ;  /* 0x00005c0010de7a11 */ /* 0x000fc800078208ff */
[----:B------:R-:W-:Y:S01]  /*2d20*/  LEA.HI.X R221, R16, c[0x0][0x174], R19, 0x1, P1 ;  /* 0x00005d0010dd7a11 */ /* 0x000fe200008f0c13 */
[----:B------:R-:W-:Y:S01]  /*2d30*/  BSSY B0, `(.L_x_3594) ;  /* 0x000001c000007945 */ /* 0x000fe20003800000 */
[----:B------:R1:W-:Y:S04]  /*2d40*/  @P2 STS.128 [R206+0xc000], RZ ;  /* 0x00c000ffce002388 */ /* 0x0003e80000000c00 */
[----:B------:R1:W-:Y:S04]  /*2d50*/  @P2 STS.128 [R206+0xe000], RZ ;  /* 0x00e000ffce002388 */ /* 0x0003e80000000c00 */
[----:B------:R1:W-:Y:S01]  /*2d60*/  @P2 STS.128 [R206+0x10000], RZ ;  /* 0x010000ffce002388 */ /* 0x0003e20000000c00 */
[----:B--2---:R-:W-:Y:S01]  /*2d70*/  FMUL.FTZ R0, R9, R0 ;  /* 0x0000000009007220 */ /* 0x004fe20000410000 */
[----:B------:R-:W-:Y:S05]  /*2d80*/  @P2 BRA `(.L_x_3595) ;  /* 0x0000016000002947 */ /* 0x000fea0003800000 */
[----:B-1----:R-:W-:Y:S02]  /*2d90*/  ISETP.GE.AND P3, PT, R210, c[0x0][0x220], PT ;  /* 0x00008800d2007a0c */ /* 0x002fe40003f66270 */
[----:B------:R-:W-:-:S02]  /*2da0*/  ISETP.GE.AND P2, PT, R201, c[0x0][0x220], PT ;  /* 0x00008800c9007a0c */ /* 0x000fc40003f46270 */
[----:B------:R-:W-:-:S09]  /*2db0*/  ISETP.GE.AND P1, PT, R200, c[0x0][0x220], PT ;  /* 0x00008800c8007a0c */ /* 0x000fd20003f26270 */
[----:B------:R-:W-:Y:S01]  /*2dc0*/  @!P3 IMAD.MOV.U32 R223, RZ, RZ, R221 ;  /* 0x000000ffffdfb224 */ /* 0x000fe200078e00dd */
[----:B------:R1:W-:Y:S01]  /*2dd0*/  @P3 STS.128 [R206+0xc000], RZ ;  /* 0x00c000ffce003388 */ /* 0x0003e20000000c00 */
[----:B------:R-:W-:-:S03]  /*2de0*/  @!P2 IMAD.MOV.U32 R220, RZ, RZ, R222 ;  /* 0x000000ffffdca224 */ /* 0x000fc600078e00de */
        /* <DEDUP_REMOVED lines=11> */
[----:B-1----:R-:W-:-:S05]  /*2ea0*/  MOV R220, R222 ;  /* 0x000000de00dc7202 */ /* 0x002fca0000000f00 */
[----:B------:R-:W-:Y:S01]  /*2eb0*/  @!PT LDS RZ, [RZ] ;  /* 0x00000000fffff984 */ /* 0x000fe20000000800 */
[----:B------:R-:W-:Y:S01]  /*2ec0*/  @!PT LDS RZ, [RZ] ;  /* 0x00000000fffff984 */ /* 0x000fe20000000800 */
[----:B------:R-:W-:Y:S01]  /*2ed0*/  @!PT LDS RZ, [RZ] ;  /* 0x00000000fffff984 */ /* 0x000fe20000000800 */
[----:B------:R1:W-:Y:S02]  /*2ee0*/  LDGSTS.E.BYPASS.LTC128B.128 [R206+0x10000], [R220.64+0x100] ;  /* 0x10000100dcce7fae */ /* 0x0003e4000b901d46 */
.L_x_3595:
[----:B-1----:R-:W-:Y:S05]  /*2ef0*/  BSYNC B0 ;  /* 0x0000000000007941 */ /* 0x002fea0003800000 */
.L_x_3594:
        /* <DEDUP_REMOVED lines=11> */
[C---:B------:R-:W-:Y:S01]  /*2fb0*/  @!P3 LEA R24, P5, R203.reuse, R222, 0x1 ;  /* 0x000000decb18b211 */ /* 0x040fe200078a08ff */
        /* <DEDUP_REMOVED lines=21> */
.L_x_3597:
[----:B------:R-:W-:Y:S05]  /*3110*/  BSYNC B0 ;  /* 0x0000000000007941 */ /* 0x000fea0003800000 */
.L_x_3596:
        /* <DEDUP_REMOVED lines=36> */
.L_x_3599:
[----:B------:R-:W-:Y:S05]  /*3360*/  BSYNC B0 ;  /* 0x0000000000007941 */ /* 0x000fea0003800000 */
.L_x_3598:
[----:B------:R-:W-:Y:S01]  /*3370*/  ISETP.GE.AND P1, PT, R10, R11, PT ;  /* 0x0000000b0a00720c */ /* 0x000fe20003f26270 */
[----:B------:R-:W-:Y:S01]  /*3380*/  BSSY B0, `(.L_x_3600) ;  /* 0x0000027000007945 */ /* 0x000fe20003800000 */
[----:B------:R-:W-:-:S05]  /*3390*/  LOP3.LUT R86, R15, 0xffffffe0, RZ, 0xc0, !PT ;  /* 0xffffffe00f567812 */ /* 0x000fca00078ec0ff */
[----:B------:R-:W-:-:S06]  /*33a0*/  IMAD.IADD R86, R87, 0x1, -R86 ;  /* 0x0000000157567824 */ /* 0x000fcc00078e0a56 */
[----:B------:R4:W-:Y:S04]  /*33b0*/  @P1 STS.128 [R206+0xd800], RZ ;  /* 0x00d800ffce001388 */ /* 0x0009e80000000c00 */
[----:B------:R4:W-:Y:S04]  /*33c0*/  @P1 STS.128 [R206+0xf800], RZ ;  /* 0x00f800ffce001388 */ /* 0x0009e80000000c00 */
[----:B------:R4:W-:Y:S01]  /*33d0*/  @P1 STS.128 [R206+0x11800], RZ ;  /* 0x011800ffce001388 */ /* 0x0009e20000000c00 */
[----:B------:R-:W-:Y:S05]  /*33e0*/  @P1 BRA `(.L_x_3601) ;  /* 0x0000020000001947 */ /* 0x000fea0003800000 */
[----:B------:R-:W-:Y:S01]  /*33f0*/  ISETP.GE.AND P3, PT, R210, c[0x0][0x220], PT ;  /* 0x00008800d2007a0c */ /* 0x000fe20003f66270 */
[----:B------:R-:W-:Y:S01]  /*3400*/  IMAD.MOV.U32 R9, RZ, RZ, c[0x0][0x1a4] ;  /* 0x00006900ff097624 */ /* 0x000fe200078e00ff */
[----:B------:R-:W-:-:S02]  /*3410*/  ISETP.GE.AND P2, PT, R201, c[0x0][0x220], PT ;  /* 0x00008800c9007a0c */ /* 0x000fc40003f46270 */
[----:B------:R-:W-:Y:S01]  /*3420*/  MOV R18, R16 ;  /* 0x0000001000127202 */ /* 0x000fe20000000f00 */
[----:B------:R-:W-:Y:S01]  /*3430*/  IMAD R10, R9, 0x30, RZ ;  /* 0x00000030090a7824 */ /* 0x000fe200078e02ff */
[----:B------:R-:W-:-:S03]  /*3440*/  ISETP.GE.AND P1, PT, R200, c[0x0][0x220], PT ;  /* 0x00008800c8007a0c */ /* 0x000fc60003f26270 */
[----:B------:R-:W-:-:S04]  /*3450*/  IMAD.WIDE.U32 R18, R8, 0x30, R18 ;  /* 0x0000003008127825 */ /* 0x000fc800078e0012 */
[----:B------:R-:W-:Y:S01]  /*3460*/  @!P3 IMAD.MOV.U32 R220, RZ, RZ, R222 ;  /* 0x000000ffffdcb224 */ /* 0x000fe200078e00de */
[----:B------:R-:W-:Y:S01]  /*3470*/  IADD3 R10, R19, R10, RZ ;  /* 0x0000000a130a7210 */ /* 0x000fe20007ffe0ff */
[----:B------:R-:W-:Y:S01]  /*3480*/  @!P3 IMAD R9, R9, 0x60, RZ ;  /* 0x000000600909b824 */ /* 0x000fe200078e02ff */
[----:B------:R1:W-:Y:S01]  /*3490*/  @P3 STS.128 [R206+0xd800], RZ ;  /* 0x00d800ffce003388 */ /* 0x0003e20000000c00 */
[----:B------:R-:W-:Y:S01]  /*34a0*/  @!P3 IMAD.WIDE.U32 R12, R8, 0x60, R220 ;  /* 0x00000060080cb825 */ /* 0x000fe200078e00dc */
[----:B------:R-:W-:-:S03]  /*34b0*/  @!P2 LEA R8, P4, R18, c[0x0][0x170], 0x1 ;  /* 0x00005c001208aa11 */ /* 0x000fc600078808ff */
[----:B------:R-:W-:Y:S01]  /*34c0*/  @!P3 IMAD.IADD R13, R13, 0x1, R9 ;  /* 0x000000010d0db824 */ /* 0x000fe200078e0209 */
[----:B------:R-:W-:-:S04]  /*34d0*/  @!P2 LEA.HI.X R9, R18, c[0x0][0x174], R10, 0x1, P4 ;  /* 0x00005d001209aa11 */ /* 0x000fc800020f0c0a */
        /* <DEDUP_REMOVED lines=17> */
.L_x_3601:
[----:B------:R-:W-:Y:S05]  /*35f0*/  BSYNC B0 ;  /* 0x0000000000007941 */ /* 0x000fea0003800000 */
.L_x_3600:
[C---:B-1----:R-:W-:Y:S01]  /*3600*/  IMAD.SHL.U32 R8, R4.reuse, 0x40, RZ ;  /* 0x0000004004087824 */ /* 0x042fe200078e00ff */
[----:B------:R-:W-:Y:S01]  /*3610*/  R2P PR, R4, 0x6 ;  /* 0x0000000604007804 */ /* 0x000fe20000000000 */
[----:B------:R-:W-:Y:S01]  /*3620*/  IMAD.SHL.U32 R20, R20, 0x8, RZ ;  /* 0x0000000814147824 */ /* 0x000fe200078e00ff */
[----:B------:R-:W0:Y:S01]  /*3630*/  LDGDEPBAR ;  /* 0x00000000000079af */ /* 0x000e220000000000 */
[----:B------:R-:W-:Y:S01]  /*3640*/  IMAD R198, R89, 0x400, R2 ;  /* 0x0000040059c67824 */ /* 0x000fe200078e0202 */
[----:B------:R-:W-:-:S03]  /*3650*/  LOP3.LUT R9, R8, 0x1c0, RZ, 0xc0, !PT ;  /* 0x000001c008097812 */ /* 0x000fc600078ec0ff */
        /* <DEDUP_REMOVED lines=55> */
[----:B------:R-:W-:Y:S01]  /*39d0*/  HMMA.16816.F32.BF16 R44, R64, R62, R44 ;  /* 0x0000003e402c723c */ /* 0x000fe2000004182c */
[----:B------:R-:W-:Y:S07]  /*39e0*/  LDSM.16.M88.4 R60, [R197+0x9800] ;  /* 0x00980000c53c783b */ /* 0x000fee0000000200 */
[C---:B------:R-:W-:Y:S08]  /*39f0*/  HMMA.16816.F32.BF16 R12, R24.reuse, R20, R12 ;  /* 0x00000014180c723c */ /* 0x040ff0000004180c */
[----:B------:R-:W-:Y:S01]  /*3a00*/  HMMA.16816.F32.BF16 R8, R24, R22, R8 ;  /* 0x000000161808723c */ /* 0x000fe20000041808 */
[----:B------:R-:W2:Y:S07]  /*3a10*/  LDSM.16.M88.4 R20, [R184+0x800] ;  /* 0x00080000b814783b */ /* 0x000eae0000000200 */
[C---:B------:R-:W-:Y:S08]  /*3a20*/  HMMA.16816.F32.BF16 R40, R64.reuse, R56, R40 ;  /* 0x000000384028723c */ /* 0x040ff00000041828 */
[C---:B------:R-:W-:Y:S01]  /*3a30*/  HMMA.16816.F32.BF16 R36, R64.reuse, R58, R36 ;  /* 0x0000003a4024723c */ /* 0x040fe20000041824 */
[----:B------:R-:W-:Y:S07]  /*3a40*/  LDSM.16.M88.4 R56, [R198+0x2000] ;  /* 0x00200000c638783b */ /* 0x000fee0000000200 */
[C---:B------:R-:W-:Y:S08]  /*3a50*/  HMMA.16816.F32.BF16 R32, R64.reuse, R52, R32 ;  /* 0x000000344020723c */ /* 0x040ff00000041820 */
[----:B------:R-:W-:Y:S01]  /*3a60*/  HMMA.16816.F32.BF16 R28, R64, R54, R28 ;  /* 0x00000036401c723c */ /* 0x000fe2000004181c */
[----:B------:R-:W3:Y:S04]  /*3a70*/  LDSM.16.M88.4 R52, [R184+0x1000] ;  /* 0x00100000b834783b */ /* 0x000ee80000000200 */
[----:B------:R-:W-:Y:S03]  /*3a80*/  LDSM.16.M88.4 R64, [R197+0x9000] ;  /* 0x00900000c540783b */ /* 0x000fe60000000200 */
[C---:B-1----:R-:W-:Y:S08]  /*3a90*/  HMMA.16816.F32.BF16 R48, R24.reuse, R16, R48 ;  /* 0x000000101830723c */ /* 0x042ff00000041830 */
[C---:B------:R-:W-:Y:S01]  /*3aa0*/  HMMA.16816.F32.BF16 R44, R24.reuse, R18, R44 ;  /* 0x00000012182c723c */ /* 0x040fe2000004182c */
[----:B------:R-:W1:Y:S07]  /*3ab0*/  LDSM.16.M88.4 R16, [R184+0x1800] ;  /* 0x00180000b810783b */ /* 0x000e6e0000000200 */
[C---:B------:R-:W-:Y:S08]  /*3ac0*/  HMMA.16816.F32.BF16 R40, R24.reuse, R80, R40 ;  /* 0x000000501828723c */ /* 0x040ff00000041828 */
[C---:B------:R-:W-:Y:S08]  /*3ad0*/  HMMA.16816.F32.BF16 R36, R24.reuse, R82, R36 ;  /* 0x000000521824723c */ /* 0x040ff00000041824 */
        /* <DEDUP_REMOVED lines=15> */
[----:B------:R-:W5:Y:S03]  /*3bd0*/  LDSM.16.M88.4 R16, [R195+0x2800] ;  /* 0x00280000c310783b */ /* 0x000f660000000200 */
        /* <DEDUP_REMOVED lines=12> */
[----:B------:R-:W2:Y:S03]  /*3ca0*/  LDSM.16.M88.4 R60, [R191+0x8800] ;  /* 0x00880000bf3c783b */ /* 0x000ea60000000200 */
[C---:B---3--:R-:W-:Y:S08]  /*3cb0*/  HMMA.16816.F32.BF16 R12, R52.reuse, R36, R12 ;  /* 0x00000024340c723c */ /* 0x048ff0000004180c */
[C---:B------:R-:W-:Y:S01]  /*3cc0*/  HMMA.16816.F32.BF16 R8, R52.reuse, R38, R8 ;  /* 0x000000263408723c */ /* 0x040fe20000041808 */
[----:B------:R-:W3:Y:S07]  /*3cd0*/  LDSM.16.M88.4 R36, [R191+0x9800] ;  /* 0x00980000bf24783b */ /* 0x000eee0000000200 */
[C---:B-1----:R-:W-:Y:S08]  /*3ce0*/  HMMA.16816.F32.BF16 R40, R52.reuse, R72, R40 ;  /* 0x000000483428723c */ /* 0x042ff00000041828 */
[C---:B------:R-:W-:Y:S08]  /*3cf0*/  HMMA.16816.F32.BF16 R68, R52.reuse, R74, R68 ;  /* 0x0000004a3444723c */ /* 0x040ff00000041844 */
[C---:B-----5:R-:W-:Y:S08]  /*3d00*/  HMMA.16816.F32.BF16 R48, R52.reuse, R16, R48 ;  /* 0x000000103430723c */ /* 0x060ff00000041830 */
[C---:B------:R-:W-:Y:S01]  /*3d10*/  HMMA.16816.F32.BF16 R44, R52.reuse, R18, R44 ;  /* 0x00000012342c723c */ /* 0x040fe2000004182c */
[----:B------:R-:W-:Y:S07]  /*3d20*/  LDSM.16.M88.4 R16, [R184+0x2000] ;  /* 0x00200000b810783b */ /* 0x000fee0000000200 */
[C---:B----4-:R-:W-:Y:S01]  /*3d30*/  HMMA.16816.F32.BF16 R72, R52.reuse, R24, R32 ;  /* 0x000000183448723c */ /* 0x050fe20000041820 */
[----:B------:R-:W1:Y:S07]  /*3d40*/  LDSM.16.M88.4 R32, [R193+0x2000] ;  /* 0x00200000c120783b */ /* 0x000e6e0000000200 */
[----:B------:R-:W-:Y:S01]  /*3d50*/  HMMA.16816.F32.BF16 R56, R52, R26, R56 ;  /* 0x0000001a3438723c */ /* 0x000fe20000041838 */
[----:B------:R-:W-:Y:S04]  /*3d60*/  LDSM.16.M88.4 R24, [R184+0x3000] ;  /* 0x00300000b818783b */ /* 0x000fe80000000200 */
[----:B------:R-:W-:Y:S03]  /*3d70*/  LDSM.16.M88.4 R52, [R184+0x3800] ;  /* 0x00380000b834783b */ /* 0x000fe60000000200 */
[C---:B--2---:R-:W-:Y:S08]  /*3d80*/  HMMA.16816.F32.BF16 R12, R28.reuse, R20, R12 ;  /* 0x000000141c0c723c */ /* 0x044ff0000004180c */
[C---:B------:R-:W-:Y:S01]  /*3d90*/  HMMA.16816.F32.BF16 R8, R28.reuse, R22, R8 ;  /* 0x000000161c08723c */ /* 0x040fe20000041808 */
[----:B------:R-:W2:Y:S07]  /*3da0*/  LDSM.16.M88.4 R20, [R184+0x2800] ;  /* 0x00280000b814783b */ /* 0x000eae0000000200 */
[C---:B------:R-:W-:Y:S08]  /*3db0*/  HMMA.16816.F32.BF16 R48, R28.reuse, R60, R48 ;  /* 0x0000003c1c30723c */ /* 0x040ff00000041830 */
[C---:B------:R-:W-:Y:S01]  /*3dc0*/  HMMA.16816.F32.BF16 R44, R28.reuse, R62, R44 ;  /* 0x0000003e1c2c723c */ /* 0x040fe2000004182c */
[----:B------:R-:W-:Y:S07]  /*3dd0*/  LDSM.16.M88.4 R60, [R197+0xa800] ;  /* 0x00a80000c53c783b */ /* 0x000fee0000000200 */
[C---:B------:R-:W-:Y:S08]  /*3de0*/  HMMA.16816.F32.BF16 R40, R28.reuse, R64, R40 ;  /* 0x000000401c28723c */ /* 0x040ff00000041828 */
[C---:B------:R-:W-:Y:S08]  /*3df0*/  HMMA.16816.F32.BF16 R68, R28.reuse, R66, R68 ;  /* 0x000000421c44723c */ /* 0x040ff00000041844 */
[C---:B---3--:R-:W-:Y:S08]  /*3e00*/  HMMA.16816.F32.BF16 R72, R28.reuse, R36, R72 ;  /* 0x000000241c48723c */ /* 0x048ff00000041848 */
[----:B------:R-:W-:Y:S01]  /*3e10*/  HMMA.16816.F32.BF16 R56, R28, R38, R56 ;  /* 0x000000261c38723c */ /* 0x000fe20000041838 */
[----:B------:R-:W-:Y:S04]  /*3e20*/  LDSM.16.M88.4 R28, [R198+0x4000] ;  /* 0x00400000c61c783b */ /* 0x000fe80000000200 */
[----:B------:R-:W3:Y:S03]  /*3e30*/  LDSM.16.M88.4 R36, [R197+0xa000] ;  /* 0x00a00000c524783b */ /* 0x000ee60000000200 */
[C---:B-1----:R-:W-:Y:S08]  /*3e40*/  HMMA.16816.F32.BF16 R12, R32.reuse, R16, R12 ;  /* 0x00000010200c723c */ /* 0x042ff0000004180c */
[C---:B------:R-:W-:Y:S01]  /*3e50*/  HMMA.16816.F32.BF16 R8, R32.reuse, R18, R8 ;  /* 0x000000122008723c */ /* 0x040fe20000041808 */
[----:B------:R-:W1:Y:S07]  /*3e60*/  LDSM.16.M88.4 R16, [R197+0xb000] ;  /* 0x00b00000c510783b */ /* 0x000e6e0000000200 */
[C---:B--2---:R-:W-:Y:S08]  /*3e70*/  HMMA.16816.F32.BF16 R48, R32.reuse, R20, R48 ;  /* 0x000000142030723c */ /* 0x044ff00000041830 */
[C---:B------:R-:W-:Y:S01]  /*3e80*/  HMMA.16816.F32.BF16 R44, R32.reuse, R22, R44 ;  /* 0x00000016202c723c */ /* 0x040fe2000004182c */
[----:B------:R-:W2:Y:S07]  /*3e90*/  LDSM.16.M88.4 R20, [R197+0xb800] ;  /* 0x00b80000c514783b */ /* 0x000eae0000000200 */
[C---:B------:R-:W-:Y:S07]  /*3ea0*/  HMMA.16816.F32.BF16 R40, R32.reuse, R24, R40 ;  /* 0x000000182028723c */ /* 0x040fee0000041828 */
[----:B------:R-:W-:Y:S01]  /*3eb0*/  SHF.R.S32.HI R25, RZ, 0x1f, R86 ;  /* 0x0000001fff197819 */ /* 0x000fe20000011456 */
[----:B------:R-:W-:Y:S03]  /*3ec0*/  HMMA.16816.F32.BF16 R68, R32, R26, R68 ;  /* 0x0000001a2044723c */ /* 0x000fe60000041844 */
[----:B------:R-:W-:-:S02]  /*3ed0*/  LEA.HI R86, R25, R86, RZ, 0x2 ;  /* 0x0000005619567211 */ /* 0x000fc400078f10ff */
[----:B------:R-:W-:Y:S02]  /*3ee0*/  LDSM.16.M88.4 R24, [R195+0x4000] ;  /* 0x00400000c318783b */ /* 0x000fe40000000200 */
[----:B------:R-:W-:Y:S01]  /*3ef0*/  SHF.R.S32.HI R86, RZ, 0x2, R86 ;  /* 0x00000002ff567819 */ /* 0x000fe20000011456 */
[----:B------:R-:W-:Y:S04]  /*3f00*/  HMMA.16816.F32.BF16 R72, R32, R52, R72 ;  /* 0x000000342048723c */ /* 0x000fe80000041848 */
[----:B------:R-:W-:-:S04]  /*3f10*/  IMAD R145, R89, 0x10, R86 ;  /* 0x0000001059917824 */ /* 0x000fc800078e0256 */
[----:B------:R-:W-:Y:S01]  /*3f20*/  HMMA.16816.F32.BF16 R56, R32, R54, R56 ;  /* 0x000000362038723c */ /* 0x000fe20000041838 */
[----:B------:R-:W4:Y:S01]  /*3f30*/  LDSM.16.M88.4 R32, [R196+0x4000] ;  /* 0x00400000c420783b */ /* 0x000f220000000200 */
[----:B------:R-:W-:-:S06]  /*3f40*/  IMAD.IADD R145, R88, 0x1, R145 ;  /* 0x0000000158917824 */ /* 0x000fcc00078e0291 */
[C---:B---3--:R-:W-:Y:S07]  /*3f50*/  HMMA.16816.F32.BF16 R12, R28.reuse, R36, R12 ;  /* 0x000000241c0c723c */ /* 0x048fee000004180c */
[----:B------:R-:W-:Y:S01]  /*3f60*/  IMAD.SHL.U32 R37, R87, 0x2, RZ ;  /* 0x0000000257257824 */ /* 0x000fe200078e00ff */
[----:B------:R-:W-:Y:S04]  /*3f70*/  HMMA.16816.F32.BF16 R8, R28, R38, R8 ;  /* 0x000000261c08723c */ /* 0x000fe80000041808 */
[----:B------:R-:W-:-:S04]  /*3f80*/  LOP3.LUT R37, R37, 0x6, RZ, 0xc0, !PT ;  /* 0x0000000625257812 */ /* 0x000fc800078ec0ff */
[C---:B-1----:R-:W-:Y:S01]  /*3f90*/  HMMA.16816.F32.BF16 R40, R28.reuse, R16, R40 ;  /* 0x000000101c28723c */ /* 0x042fe20000041828 */
[----:B------:R-:W-:Y:S02]  /*3fa0*/  IMAD R64, R134, 0x40, R37 ;  /* 0x0000004086407824 */ /* 0x000fe400078e0225 */
[----:B------:R-:W1:Y:S03]  /*3fb0*/  LDSM.16.M88.4 R36, [R195+0x4800] ;  /* 0x00480000c324783b */ /* 0x000e660000000200 */
[C---:B------:R-:W-:Y:S02]  /*3fc0*/  IADD3 R55, R64.reuse, -0x40, RZ ;  /* 0xffffffc040377810 */ /* 0x040fe40007ffe0ff */
[----:B------:R-:W-:Y:S01]  /*3fd0*/  HMMA.16816.F32.BF16 R68, R28, R18, R68 ;  /* 0x000000121c44723c */ /* 0x000fe20000041844 */
[----:B------:R-:W3:Y:S01]  /*3fe0*/  LDSM.16.M88.4 R16, [R195+0x5000] ;  /* 0x00500000c310783b */ /* 0x000ee20000000200 */
[----:B------:R-:W-:-:S02]  /*3ff0*/  IADD3 R67, R64, -0x38, RZ ;  /* 0xffffffc840437810 */ /* 0x000fc40007ffe0ff */
[C---:B------:R-:W-:Y:S02]  /*4000*/  IADD3 R81, R64.reuse, -0x37, RZ ;  /* 0xffffffc940517810 */ /* 0x040fe40007ffe0ff */
[C---:B------:R-:W-:Y:S02]  /*4010*/  IADD3 R95, R64.reuse, -0x30, RZ ;  /* 0xffffffd0405f7810 */ /* 0x040fe40007ffe0ff */
[C---:B------:R-:W-:Y:S01]  /*4020*/  HMMA.16816.F32.BF16 R44, R28.reuse, R62, R44 ;  /* 0x0000003e1c2c723c */ /* 0x040fe2000004182c */
[C---:B------:R-:W-:Y:S02]  /*4030*/  IADD3 R87, R64.reuse, -0x2f, RZ ;  /* 0xffffffd140577810 */ /* 0x040fe40007ffe0ff */
[C---:B------:R-:W-:Y:S02]  /*4040*/  IADD3 R83, R64.reuse, -0x27, RZ ;  /* 0xffffffd940537810 */ /* 0x040fe40007ffe0ff */
[----:B------:R-:W-:Y:S02]  /*4050*/  IADD3 R93, R64, -0x28, RZ ;  /* 0xffffffd8405d7810 */ /* 0x000fe40007ffe0ff */
[----:B------:R-:W-:Y:S01]  /*4060*/  IADD3 R62, R144, R145, -R207 ;  /* 0x00000091903e7210 */ /* 0x000fe20007ffe8cf */
[----:B------:R-:W-:Y:S01]  /*4070*/  HMMA.16816.F32.BF16 R48, R28, R60, R48 ;  /* 0x0000003c1c30723c */ /* 0x000fe20000041830 */
[----:B------:R-:W-:-:S02]  /*4080*/  IADD3 R63, R64, -0x3f, RZ ;  /* 0xffffffc1403f7810 */ /* 0x000fc40007ffe0ff */
[----:B------:R-:W-:Y:S01]  /*4090*/  IADD3 R91, R64, -0x20, RZ ;  /* 0xffffffe0405b7810 */ /* 0x000fe20007ffe0ff */
[----:B------:R-:W-:Y:S01]  /*40a0*/  IMAD.IADD R4, R62, 0x1, -R55 ;  /* 0x000000013e047824 */ /* 0x000fe200078e0a37 */
[C---:B------:R-:W-:Y:S02]  /*40b0*/  IADD3 R99, R64.reuse, -0x1f, RZ ;  /* 0xffffffe140637810 */ /* 0x040fe40007ffe0ff */
[C---:B------:R-:W-:Y:S01]  /*40c0*/  IADD3 R105, R64.reuse, -0x10, RZ ;  /* 0xfffffff040697810 */ /* 0x040fe20007ffe0ff */
[----:B--2---:R-:W-:Y:S01]  /*40d0*/  HMMA.16816.F32.BF16 R72, R28, R20, R72 ;  /* 0x000000141c48723c */ /* 0x004fe20000041848 */
[----:B------:R-:W-:Y:S02]  /*40e0*/  IABS R4, R4 ;  /* 0x0000000400047213 */ /* 0x000fe40000000000 */
[C---:B------:R-:W-:Y:S02]  /*40f0*/  IADD3 R101, R64.reuse, -0x17, RZ ;  /* 0xffffffe940657810 */ /* 0x040fe40007ffe0ff */
[C---:B------:R-:W-:Y:S01]  /*4100*/  IADD3 R103, R64.reuse, -0xf, RZ ;  /* 0xfffffff140677810 */ /* 0x040fe20007ffe0ff */
[----:B------:R-:W-:Y:S01]  /*4110*/  IMAD.MOV.U32 R53, RZ, RZ, R4 ;  /* 0x000000ffff357224 */ /* 0x000fe200078e0004 */
[----:B------:R-:W-:Y:S01]  /*4120*/  IADD3 R97, R64, -0x18, RZ ;  /* 0xffffffe840617810 */ /* 0x000fe20007ffe0ff */
[----:B------:R-:W-:Y:S01]  /*4130*/  IMAD.IADD R20, R62, 0x1, -R63 ;  /* 0x000000013e147824 */ /* 0x000fe200078e0a3f */
[----:B----4-:R-:W-:Y:S01]  /*4140*/  HMMA.16816.F32.BF16 R12, R32, R24, R12 ;  /* 0x00000018200c723c */ /* 0x010fe2000004180c */
[----:B------:R-:W-:-:S02]  /*4150*/  IADD3 R111, R64, -0x8, RZ ;  /* 0xfffffff8406f7810 */ /* 0x000fc40007ffe0ff */
[----:B------:R-:W-:Y:S01]  /*4160*/  IADD3 R109, R64, -0x7, RZ ;  /* 0xfffffff9406d7810 */ /* 0x000fe20007ffe0ff */
[C---:B------:R-:W-:Y:S01]  /*4170*/  IMAD.IADD R89, R62.reuse, 0x1, -R97 ;  /* 0x000000013e597824 */ /* 0x040fe200078e0a61 */
[----:B------:R-:W-:Y:S01]  /*4180*/  IABS R4, R20 ;  /* 0x0000001400047213 */ /* 0x000fe20000000000 */
[C---:B------:R-:W-:Y:S01]  /*4190*/  IMAD.IADD R20, R62.reuse, 0x1, -R67 ;  /* 0x000000013e147824 */ /* 0x040fe200078e0a43 */
[----:B------:R-:W2:Y:S01]  /*41a0*/  I2F R53, R53 ;  /* 0x0000003500357306 */ /* 0x000ea20000201400 */
[C---:B------:R-:W-:Y:S01]  /*41b0*/  IMAD.IADD R24, R62.reuse, 0x1, -R81 ;  /* 0x000000013e187824 */ /* 0x040fe200078e0a51 */
[----:B------:R-:W-:Y:S01]  /*41c0*/  HMMA.16816.F32.BF16 R56, R28, R22, R56 ;  /* 0x000000161c38723c */ /* 0x000fe20000041838 */
[----:B------:R-:W-:Y:S01]  /*41d0*/  IMAD.IADD R25, R62, 0x1, -R95 ;  /* 0x000000013e197824 */ /* 0x000fe200078e0a5f */
[----:B------:R-:W-:Y:S01]  /*41e0*/  IABS R20, R20 ;  /* 0x0000001400147213 */ /* 0x000fe20000000000 */
[----:B------:R-:W-:Y:S01]  /*41f0*/  LDSM.16.M88.4 R28, [R194+0x4000] ;  /* 0x00400000c21c783b */ /* 0x000fe20000000200 */
[----:B------:R-:W-:-:S02]  /*4200*/  IABS R24, R24 ;  /* 0x0000001800187213 */ /* 0x000fc40000000000 */
[-C--:B------:R-:W-:Y:S01]  /*4210*/  ISETP.GE.AND P4, PT, R55, R144.reuse, PT ;  /* 0x000000903700720c */ /* 0x080fe20003f86270 */
[----:B------:R-:W-:Y:S01]  /*4220*/  IMAD.MOV.U32 R61, RZ, RZ, R20 ;  /* 0x000000ffff3d7224 */ /* 0x000fe200078e0014 */
[C---:B-1----:R-:W-:Y:S01]  /*4230*/  HMMA.16816.F32.BF16 R48, R32.reuse, R36, R48 ;  /* 0x000000242030723c */ /* 0x042fe20000041830 */
[----:B------:R-:W1:Y:S01]  /*4240*/  LDSM.16.M88.4 R20, [R195+0x5800] ;  /* 0x00580000c314783b */ /* 0x000e620000000200 */
[----:B------:R-:W-:Y:S01]  /*4250*/  IMAD.MOV.U32 R54, RZ, RZ, R24 ;  /* 0x000000ffff367224 */ /* 0x000fe200078e0018 */
[----:B------:R-:W-:Y:S01]  /*4260*/  IABS R24, R25 ;  /* 0x0000001900187213 */ /* 0x000fe20000000000 */
[----:B------:R-:W-:Y:S01]  /*4270*/  I2F R4, R4 ;  /* 0x0000000400047306 */ /* 0x000fe20000201400 */
[-C--:B------:R-:W-:Y:S02]  /*4280*/  ISETP.GE.AND P5, PT, R87, R144.reuse, PT ;  /* 0x000000905700720c */ /* 0x080fe40003fa6270 */
[C---:B------:R-:W-:Y:S01]  /*4290*/  IMAD.IADD R36, R62.reuse, 0x1, -R87 ;  /* 0x000000013e247824 */ /* 0x040fe200078e0a57 */
[C---:B---3--:R-:W-:Y:S01]  /*42a0*/  HMMA.16816.F32.BF16 R40, R32.reuse, R16, R40 ;  /* 0x000000102028723c */ /* 0x048fe20000041828 */
[----:B------:R-:W-:Y:S01]  /*42b0*/  IMAD.MOV.U32 R65, RZ, RZ, R24 ;  /* 0x000000ffff417224 */ /* 0x000fe200078e0018 */
[----:B------:R-:W-:Y:S01]  /*42c0*/  ISETP.GE.AND P2, PT, R67, R144, PT ;  /* 0x000000904300720c */ /* 0x000fe20003f46270 */
[C---:B------:R-:W-:Y:S01]  /*42d0*/  IMAD.IADD R37, R62.reuse, 0x1, -R93 ;  /* 0x000000013e257824 */ /* 0x040fe200078e0a5d */
[----:B------:R-:W-:Y:S01]  /*42e0*/  IABS R36, R36 ;  /* 0x0000002400247213 */ /* 0x000fe20000000000 */
[----:B------:R-:W3:Y:S01]  /*42f0*/  I2F R61, R61 ;  /* 0x0000003d003d7306 */ /* 0x000ee20000201400 */
[----:B------:R-:W-:Y:S01]  /*4300*/  ISETP.GE.AND P1, PT, R81, R144, PT ;  /* 0x000000905100720c */ /* 0x000fe20003f26270 */
[C---:B------:R-:W-:Y:S01]  /*4310*/  IMAD.IADD R16, R62.reuse, 0x1, -R83 ;  /* 0x000000013e107824 */ /* 0x040fe200078e0a53 */
[C---:B------:R-:W-:Y:S01]  /*4320*/  HMMA.16816.F32.BF16 R8, R32.reuse, R26, R8 ;  /* 0x0000001a2008723c */ /* 0x040fe20000041808 */
[----:B------:R-:W4:Y:S01]  /*4330*/  LDSM.16.M88.4 R24, [R191+0xa000] ;  /* 0x00a00000bf18783b */ /* 0x000f220000000200 */
[C---:B------:R-:W-:Y:S01]  /*4340*/  IMAD.IADD R17, R62.reuse, 0x1, -R91 ;  /* 0x000000013e117824 */ /* 0x040fe200078e0a5b */
[----:B------:R-:W-:Y:S01]  /*4350*/  IABS R89, R89 ;  /* 0x0000005900597213 */ /* 0x000fe20000000000 */
[----:B------:R-:W-:Y:S01]  /*4360*/  IMAD.MOV.U32 R52, RZ, RZ, R36 ;  /* 0x000000ffff347224 */ /* 0x000fe200078e0024 */
[----:B------:R-:W-:Y:S01]  /*4370*/  IABS R16, R16 ;  /* 0x0000001000107213 */ /* 0x000fe20000000000 */
[----:B------:R-:W5:Y:S01]  /*4380*/  I2F R54, R54 ;  /* 0x0000003600367306 */ /* 0x000f620000201400 */
[----:B------:R-:W-:Y:S01]  /*4390*/  IABS R36, R37 ;  /* 0x0000002500247213 */ /* 0x000fe20000000000 */
[C---:B------:R-:W-:Y:S01]  /*43a0*/  HMMA.16816.F32.BF16 R44, R32.reuse, R38, R44 ;  /* 0x00000026202c723c */ /* 0x040fe2000004182c */
[-C--:B------:R-:W-:Y:S01]  /*43b0*/  ISETP.GE.AND P6, PT, R95, R144.reuse, PT ;  /* 0x000000905f00720c */ /* 0x080fe20003fc6270 */
[----:B------:R-:W-:Y:S01]  /*43c0*/  IMAD.MOV.U32 R60, RZ, RZ, R16 ;  /* 0x000000ffff3c7224 */ /* 0x000fe200078e0010 */
[----:B------:R-:W-:Y:S01]  /*43d0*/  IABS R16, R17 ;  /* 0x0000001100107213 */ /* 0x000fe20000000000 */
[C---:B------:R-:W-:Y:S01]  /*43e0*/  IMAD.IADD R17, R62.reuse, 0x1, -R99 ;  /* 0x000000013e117824 */ /* 0x040fe200078e0a63 */
[----:B------:R-:W-:Y:S01]  /*43f0*/  ISETP.GE.AND P3, PT, R63, R144, PT ;  /* 0x000000903f00720c */ /* 0x000fe20003f66270 */
[----:B------:R-:W-:Y:S01]  /*4400*/  IMAD.MOV.U32 R77, RZ, RZ, R36 ;  /* 0x000000ffff4d7224 */ /* 0x000fe200078e0024 */
[----:B------:R-:W-:Y:S01]  /*4410*/  I2F R65, R65 ;  /* 0x0000004100417306 */ /* 0x000fe20000201400 */
[----:B------:R-:W2:Y:S01]  /*4420*/  LDSM.16.M88.4 R36, [R191+0xa800] ;  /* 0x00a80000bf24783b */ /* 0x000ea20000000200 */
[----:B------:R-:W-:Y:S01]  /*4430*/  IMAD.MOV.U32 R79, RZ, RZ, R16 ;  /* 0x000000ffff4f7224 */ /* 0x000fe200078e0010 */
[----:B------:R-:W-:Y:S01]  /*4440*/  IABS R16, R17 ;  /* 0x0000001100107213 */ /* 0x000fe20000000000 */
[C---:B------:R-:W-:Y:S04]  /*4450*/  HMMA.16816.F32.BF16 R68, R32.reuse, R18, R68 ;  /* 0x000000122044723c */ /* 0x040fe80000041844 */
[----:B------:R-:W-:Y:S01]  /*4460*/  IMAD.MOV.U32 R66, RZ, RZ, R16 ;  /* 0x000000ffff427224 */ /* 0x000fe200078e0010 */
[----:B------:R-:W-:Y:S01]  /*4470*/  I2F R89, R89 ;  /* 0x0000005900597306 */ /* 0x000fe20000201400 */
[----:B------:R-:W3:Y:S02]  /*4480*/  LDSM.16.M88.4 R16, [R191+0xb000] ;  /* 0x00b00000bf10783b */ /* 0x000ee40000000200 */
[C---:B-1----:R-:W-:Y:S05]  /*4490*/  HMMA.16816.F32.BF16 R72, R32.reuse, R20, R72 ;  /* 0x000000142048723c */ /* 0x042fea0000041848 */
[----:B------:R-:W-:Y:S03]  /*44a0*/  I2F R52, R52 ;  /* 0x0000003400347306 */ /* 0x000fe60000201400 */
[----:B------:R-:W-:Y:S01]  /*44b0*/  HMMA.16816.F32.BF16 R56, R32, R22, R56 ;  /* 0x000000162038723c */ /* 0x000fe20000041838 */
[----:B------:R-:W-:Y:S04]  /*44c0*/  LDSM.16.M88.4 R32, [R193+0x4000] ;  /* 0x00400000c120783b */ /* 0x000fe80000000200 */
[----:B------:R-:W1:Y:S01]  /*44d0*/  LDSM.16.M88.4 R20, [R184+0x4000] ;  /* 0x00400000b814783b */ /* 0x000e620000000200 */
[----:B------:R-:W-:Y:S02]  /*44e0*/  I2F R77, R77 ;  /* 0x0000004d004d7306 */ /* 0x000fe40000201400 */
[C---:B----4-:R-:W-:Y:S06]  /*44f0*/  HMMA.16816.F32.BF16 R12, R28.reuse, R24, R12 ;  /* 0x000000181c0c723c */ /* 0x050fec000004180c */
[----:B------:R-:W-:Y:S01]  /*4500*/  I2F R60, R60 ;  /* 0x0000003c003c7306 */ /* 0x000fe20000201400 */
[C---:B------:R-:W-:Y:S01]  /*4510*/  IMAD.IADD R24, R62.reuse, 0x1, -R105 ;  /* 0x000000013e187824 */ /* 0x040fe200078e0a69 */
[----:B------:R-:W-:Y:S01]  /*4520*/  HMMA.16816.F32.BF16 R8, R28, R26, R8 ;  /* 0x0000001a1c08723c */ /* 0x000fe20000041808 */
[----:B------:R-:W-:-:S03]  /*4530*/  IMAD.IADD R25, R62, 0x1, -R101 ;  /* 0x000000013e197824 */ /* 0x000fc600078e0a65 */
[----:B------:R-:W-:Y:S01]  /*4540*/  IABS R107, R24 ;  /* 0x00000018006b7213 */ /* 0x000fe20000000000 */
[C---:B------:R-:W-:Y:S01]  /*4550*/  IMAD.IADD R24, R62.reuse, 0x1, -R103 ;  /* 0x000000013e187824 */ /* 0x040fe200078e0a67 */
[----:B------:R-:W-:Y:S01]  /*4560*/  IABS R25, R25 ;  /* 0x0000001900197213 */ /* 0x000fe20000000000 */
[----:B------:R-:W-:Y:S01]  /*4570*/  I2F R79, R79 ;  /* 0x0000004f004f7306 */ /* 0x000fe20000201400 */
[C---:B--2---:R-:W-:Y:S07]  /*4580*/  HMMA.16816.F32.BF16 R48, R28.reuse, R36, R48 ;  /* 0x000000241c30723c */ /* 0x044fee0000041830 */
[----:B------:R2:W-:Y:S01]  /*4590*/  I2F R76, R25 ;  /* 0x00000019004c7306 */ /* 0x0005e20000201400 */
[----:B------:R-:W-:Y:S01]  /*45a0*/  IABS R37, R24 ;  /* 0x0000001800257213 */ /* 0x000fe20000000000 */
[----:B------:R-:W-:Y:S01]  /*45b0*/  HMMA.16816.F32.BF16 R44, R28, R38, R44 ;  /* 0x000000261c2c723c */ /* 0x000fe2000004182c */
[----:B------:R-:W-:-:S05]  /*45c0*/  IMAD.IADD R36, R62, 0x1, -R111 ;  /* 0x000000013e247824 */ /* 0x000fca00078e0a6f */
[----:B------:R-:W-:Y:S01]  /*45d0*/  IABS R36, R36 ;  /* 0x0000002400247213 */ /* 0x000fe20000000000 */
[C---:B------:R-:W-:Y:S01]  /*45e0*/  IMAD.IADD R38, R62.reuse, 0x1, -R109 ;  /* 0x000000013e267824 */ /* 0x040fe200078e0a6d */
[----:B------:R-:W-:Y:S01]  /*45f0*/  IADD3 R62, R62, 0x8, RZ ;  /* 0x000000083e3e7810 */ /* 0x000fe20007ffe0ff */
[----:B---3--:R-:W-:Y:S01]  /*4600*/  HMMA.16816.F32.BF16 R40, R28, R16, R40 ;  /* 0x000000101c28723c */ /* 0x008fe20000041828 */
[----:B------:R-:W-:Y:S01]  /*4610*/  I2F R64, R37 ;  /* 0x0000002500407306 */ /* 0x000fe20000201400 */
[----:B------:R-:W-:Y:S01]  /*4620*/  IMAD.MOV.U32 R113, RZ, RZ, R36 ;  /* 0x000000ffff717224 */ /* 0x000fe200078e0024 */
[----:B------:R-:W-:Y:S01]  /*4630*/  IABS R36, R38 ;  /* 0x0000002600247213 */ /* 0x000fe20000000000 */
[C---:B------:R-:W-:Y:S01]  /*4640*/  IMAD.IADD R87, R62.reuse, 0x1, -R87 ;  /* 0x000000013e577824 */ /* 0x040fe200078e0a57 */
[----:B--2---:R-:W2:Y:S02]  /*4650*/  LDSM.16.M88.4 R24, [R191+0xb800] ;  /* 0x00b80000bf18783b */ /* 0x004ea40000000200 */
[C---:B------:R-:W-:Y:S01]  /*4660*/  IMAD.IADD R16, R62.reuse, 0x1, -R55 ;  /* 0x000000013e107824 */ /* 0x040fe200078e0a37 */
[----:B-1----:R-:W-:Y:S01]  /*4670*/  HMMA.16816.F32.BF16 R12, R32, R20, R12 ;  /* 0x00000014200c723c */ /* 0x002fe2000004180c */
[----:B------:R1:W-:Y:S01]  /*4680*/  I2F R78, R36 ;  /* 0x00000024004e7306 */ /* 0x0003e20000201400 */
[----:B------:R-:W-:-:S02]  /*4690*/  IMAD.IADD R17, R62, 0x1, -R63 ;  /* 0x000000013e117824 */ /* 0x000fc400078e0a3f */
[----:B------:R-:W-:-:S03]  /*46a0*/  IABS R16, R16 ;  /* 0x0000001000107213 */ /* 0x000fc60000000000 */
[----:B------:R-:W-:Y:S01]  /*46b0*/  IABS R20, R17 ;  /* 0x0000001100147213 */ /* 0x000fe20000000000 */
[----:B------:R-:W-:Y:S01]  /*46c0*/  HMMA.16816.F32.BF16 R8, R32, R22, R8 ;  /* 0x000000162008723c */ /* 0x000fe20000041808 */
[----:B------:R-:W-:Y:S01]  /*46d0*/  IMAD.MOV.U32 R21, RZ, RZ, R16 ;  /* 0x000000ffff157224 */ /* 0x000fe200078e0010 */
[----:B------:R-:W-:Y:S01]  /*46e0*/  I2F R66, R66 ;  /* 0x0000004200427306 */ /* 0x000fe20000201400 */
[----:B------:R-:W-:-:S05]  /*46f0*/  IMAD.IADD R16, R62, 0x1, -R67 ;  /* 0x000000013e107824 */ /* 0x000fca00078e0a43 */
[----:B------:R-:W-:Y:S01]  /*4700*/  IABS R80, R16 ;  /* 0x0000001000507213 */ /* 0x000fe20000000000 */
[C---:B------:R-:W-:Y:S01]  /*4710*/  IMAD.IADD R16, R62.reuse, 0x1, -R81 ;  /* 0x000000013e107824 */ /* 0x040fe200078e0a51 */
[----:B-1----:R-:W1:Y:S01]  /*4720*/  LDSM.16.M88.4 R36, [R184+0x4800] ;  /* 0x00480000b824783b */ /* 0x002e620000000200 */
[----:B------:R-:W3:Y:S01]  /*4730*/  I2F R21, R21 ;  /* 0x0000001500157306 */ /* 0x000ee20000201400 */
[----:B------:R-:W-:Y:S02]  /*4740*/  HMMA.16816.F32.BF16 R68, R28, R18, R68 ;  /* 0x000000121c44723c */ /* 0x000fe40000041844 */
[----:B------:R-:W-:Y:S01]  /*4750*/  IABS R55, R16 ;  /* 0x0000001000377213 */ /* 0x000fe20000000000 */
[----:B------:R-:W-:Y:S02]  /*4760*/  IMAD.IADD R16, R62, 0x1, -R95 ;  /* 0x000000013e107824 */ /* 0x000fe400078e0a5f */
[----:B------:R-:W-:Y:S02]  /*4770*/  FFMA.FTZ R12, -R0, R53, R12 ;  /* 0x00000035000c7223 */ /* 0x000fe4000001010c */
[----:B------:R-:W4:Y:S01]  /*4780*/  I2F R20, R20 ;  /* 0x0000001400147306 */ /* 0x000f220000201400 */
[----:B------:R-:W-:-:S02]  /*4790*/  IABS R23, R16 ;  /* 0x0000001000177213 */ /* 0x000fc40000000000 */
[----:B------:R-:W1:Y:S01]  /*47a0*/  LDSM.16.M88.4 R16, [R184+0x5000] ;  /* 0x00500000b810783b */ /* 0x000e620000000200 */
[----:B------:R-:W-:Y:S01]  /*47b0*/  FSEL R22, R12, -INF , !P4 ;  /* 0xff8000000c167808 */ /* 0x000fe20006000000 */
[C---:B------:R-:W-:Y:S02]  /*47c0*/  FFMA.FTZ R8, -R0.reuse, R61, R8 ;  /* 0x0000003d00087223 */ /* 0x040fe40000010108 */
[C---:B-----5:R-:W-:Y:S01]  /*47d0*/  FFMA.FTZ R9, -R0.reuse, R54, R9 ;  /* 0x0000003600097223 */ /* 0x060fe20000010109 */
[----:B------:R-:W-:Y:S01]  /*47e0*/  I2F R55, R55 ;  /* 0x0000003700377306 */ /* 0x000fe20000201400 */
[----:B---3--:R-:W-:Y:S01]  /*47f0*/  FFMA.FTZ R21, -R0, R21, R14 ;  /* 0x0000001500157223 */ /* 0x008fe2000001010e */
[----:B--2---:R-:W-:Y:S01]  /*4800*/  HMMA.16816.F32.BF16 R72, R28, R24, R72 ;  /* 0x000000181c48723c */ /* 0x004fe20000041848 */
[----:B------:R-:W-:-:S03]  /*4810*/  IABS R14, R87 ;  /* 0x00000057000e7213 */ /* 0x000fc60000000000 */
[----:B------:R-:W-:Y:S01]  /*4820*/  FSEL R21, R21, -INF , !P4 ;  /* 0xff80000015157808 */ /* 0x000fe20006000000 */
[----:B----4-:R-:W-:Y:S01]  /*4830*/  FFMA.FTZ R20, -R0, R20, R15 ;  /* 0x0000001400147223 */ /* 0x010fe2000001010f */
[----:B------:R-:W2:Y:S01]  /*4840*/  I2F R25, R80 ;  /* 0x0000005000197306 */ /* 0x000ea20000201400 */
[----:B------:R-:W-:Y:S01]  /*4850*/  IMAD.IADD R24, R62, 0x1, -R93 ;  /* 0x000000013e187824 */ /* 0x000fe200078e0a5d */
[----:B------:R-:W-:Y:S01]  /*4860*/  HMMA.16816.F32.BF16 R56, R28, R26, R56 ;  /* 0x0000001a1c38723c */ /* 0x000fe20000041838 */
[----:B------:R-:W-:Y:S02]  /*4870*/  ISETP.GE.AND P4, PT, R93, R144, PT ;  /* 0x000000905d00720c */ /* 0x000fe40003f86270 */
[----:B------:R-:W-:Y:S02]  /*4880*/  FSEL R20, R20, -INF , !P3 ;  /* 0xff80000014147808 */ /* 0x000fe40005800000 */
[----:B------:R-:W-:Y:S01]  /*4890*/  IABS R12, R24 ;  /* 0x00000018000c7213 */ /* 0x000fe20000000000 */
[----:B------:R3:W-:Y:S01]  /*48a0*/  I2F R27, R14 ;  /* 0x0000000e001b7306 */ /* 0x0007e20000201400 */
[----:B------:R-:W-:Y:S01]  /*48b0*/  FFMA.FTZ R24, -R0, R4, R13 ;  /* 0x0000000400187223 */ /* 0x000fe2000001010d */
[----:B------:R-:W-:Y:S01]  /*48c0*/  FSEL R26, R8, -INF , !P2 ;  /* 0xff800000081a7808 */ /* 0x000fe20005000000 */
[----:B------:R-:W-:-:S02]  /*48d0*/  IMAD.IADD R4, R62, 0x1, -R83 ;  /* 0x000000013e047824 */ /* 0x000fc400078e0a53 */
[----:B------:R-:W-:Y:S01]  /*48e0*/  IMAD.MOV.U32 R29, RZ, RZ, R12 ;  /* 0x000000ffff1d7224 */ /* 0x000fe200078e000c */
[C---:B-1----:R-:W-:Y:S01]  /*48f0*/  HMMA.16816.F32.BF16 R44, R32.reuse, R38, R44 ;  /* 0x00000026202c723c */ /* 0x042fe2000004182c */
[----:B------:R-:W-:Y:S01]  /*4900*/  IMAD.IADD R8, R62, 0x1, -R99 ;  /* 0x000000013e087824 */ /* 0x000fe200078e0a63 */
[----:B------:R-:W-:Y:S01]  /*4910*/  IABS R4, R4 ;  /* 0x0000000400047213 */ /* 0x000fe20000000000 */
[----:B------:R1:W4:Y:S01]  /*4920*/  I2F R53, R23 ;  /* 0x0000001700357306 */ /* 0x0003220000201400 */
[----:B--2---:R-:W-:Y:S01]  /*4930*/  FFMA.FTZ R25, -R0, R25, R10 ;  /* 0x0000001900197223 */ /* 0x004fe2000001010a */
[----:B------:R-:W-:Y:S01]  /*4940*/  FSEL R24, R24, -INF , !P3 ;  /* 0xff80000018187808 */ /* 0x000fe20005800000 */
[----:B------:R-:W-:Y:S01]  /*4950*/  FFMA.FTZ R11, -R0, R55, R11 ;  /* 0x00000037000b7223 */ /* 0x000fe2000001010b */
[----:B------:R-:W-:Y:S01]  /*4960*/  IABS R8, R8 ;  /* 0x0000000800087213 */ /* 0x000fe20000000000 */
[----:B------:R-:W-:Y:S01]  /*4970*/  HMMA.16816.F32.BF16 R48, R32, R36, R48 ;  /* 0x000000242030723c */ /* 0x000fe20000041830 */
[----:B------:R-:W-:Y:S01]  /*4980*/  ISETP.GE.AND P3, PT, R83, R144, PT ;  /* 0x000000905300720c */ /* 0x000fe20003f66270 */
[----:B---3--:R-:W2:Y:S01]  /*4990*/  LDSM.16.M88.4 R12, [R184+0x5800] ;  /* 0x00580000b80c783b */ /* 0x008ea20000000200 */
[----:B------:R-:W-:Y:S01]  /*49a0*/  I2F R29, R29 ;  /* 0x0000001d001d7306 */ /* 0x000fe20000201400 */
[----:B------:R-:W-:-:S04]  /*49b0*/  DEPBAR.LE SB0, 0x0 ;  /* 0x000080000000791a */ /* 0x000fc80000000000 */
[C---:B------:R-:W-:Y:S01]  /*49c0*/  HMMA.16816.F32.BF16 R40, R32.reuse, R16, R40 ;  /* 0x000000102028723c */ /* 0x040fe20000041828 */
[C---:B-1----:R-:W-:Y:S02]  /*49d0*/  IMAD.IADD R23, R62.reuse, 0x1, -R91 ;  /* 0x000000013e177824 */ /* 0x042fe400078e0a5b */
[----:B------:R1:W3:Y:S04]  /*49e0*/  I2F R10, R4 ;  /* 0x00000004000a7306 */ /* 0x0002e80000201400 */
[----:B------:R-:W-:Y:S01]  /*49f0*/  FSEL R16, R9, -INF , !P1 ;  /* 0xff80000009107808 */ /* 0x000fe20004800000 */
[----:B------:R-:W-:Y:S01]  /*4a00*/  IMAD.MOV.U32 R9, RZ, RZ, R8 ;  /* 0x000000ffff097224 */ /* 0x000fe200078e0008 */
[----:B------:R-:W-:Y:S01]  /*4a10*/  IABS R28, R23 ;  /* 0x00000017001c7213 */ /* 0x000fe20000000000 */
[----:B------:R-:W-:Y:S01]  /*4a20*/  HMMA.16816.F32.BF16 R68, R32, R18, R68 ;  /* 0x000000122044723c */ /* 0x000fe20000041844 */
[----:B------:R-:W-:Y:S01]  /*4a30*/  FSEL R23, R25, -INF , !P2 ;  /* 0xff80000019177808 */ /* 0x000fe20005000000 */
[----:B------:R-:W-:Y:S01]  /*4a40*/  I2F R107, R107 ;  /* 0x0000006b006b7306 */ /* 0x000fe20000201400 */
[----:B------:R-:W-:Y:S01]  /*4a50*/  FSEL R25, R11, -INF , !P1 ;  /* 0xff8000000b197808 */ /* 0x000fe20004800000 */
[----:B------:R-:W-:Y:S01]  /*4a60*/  IMAD.IADD R11, R62, 0x1, -R101 ;  /* 0x000000013e0b7824 */ /* 0x000fe200078e0a65 */
[-C--:B------:R-:W-:Y:S01]  /*4a70*/  ISETP.GE.AND P2, PT, R91, R144.reuse, PT ;  /* 0x000000905b00720c */ /* 0x080fe20003f46270 */
[C---:B------:R-:W-:Y:S01]  /*4a80*/  FFMA.FTZ R8, -R0.reuse, R65, R48 ;  /* 0x0000004100087223 */ /* 0x040fe20000010130 */
[----:B------:R-:W-:Y:S01]  /*4a90*/  ISETP.GE.AND P1, PT, R99, R144, PT ;  /* 0x000000906300720c */ /* 0x000fe20003f26270 */
[----:B----4-:R-:W-:-:S02]  /*4aa0*/  FFMA.FTZ R17, -R0, R53, R50 ;  /* 0x0000003500117223 */ /* 0x010fc40000010132 */
[----:B-1----:R-:W-:Y:S01]  /*4ab0*/  IMAD.IADD R4, R62, 0x1, -R97 ;  /* 0x000000013e047824 */ /* 0x002fe200078e0a61 */
[----:B------:R-:W-:Y:S01]  /*4ac0*/  I2F R31, R28 ;  /* 0x0000001c001f7306 */ /* 0x000fe20000201400 */
[----:B------:R-:W-:Y:S01]  /*4ad0*/  FSEL R8, R8, -INF , !P6 ;  /* 0xff80000008087808 */ /* 0x000fe20007000000 */
[C---:B------:R-:W-:Y:S01]  /*4ae0*/  FFMA.FTZ R45, -R0.reuse, R60, R45 ;  /* 0x0000003c002d7223 */ /* 0x040fe2000001012d */
[----:B------:R-:W-:Y:S01]  /*4af0*/  FSEL R17, R17, -INF , !P6 ;  /* 0xff80000011117808 */ /* 0x000fe20007000000 */
[C---:B---3--:R-:W-:Y:S01]  /*4b00*/  FFMA.FTZ R47, -R0.reuse, R10, R47 ;  /* 0x0000000a002f7223 */ /* 0x048fe2000001012f */
[----:B------:R-:W-:Y:S01]  /*4b10*/  IABS R4, R4 ;  /* 0x0000000400047213 */ /* 0x000fe20000000000 */
[C---:B------:R-:W-:Y:S01]  /*4b20*/  FFMA.FTZ R40, -R0.reuse, R79, R40 ;  /* 0x0000004f00287223 */ /* 0x040fe20000010128 */
[----:B------:R-:W-:Y:S01]  /*4b30*/  ISETP.GE.AND P6, PT, R97, R144, PT ;  /* 0x000000906100720c */ /* 0x000fe20003fc6270 */
[----:B------:R1:W3:Y:S01]  /*4b40*/  I2F R28, R9 ;  /* 0x00000009001c7306 */ /* 0x0002e20000201400 */
[C---:B------:R-:W-:Y:S01]  /*4b50*/  FFMA.FTZ R41, -R0.reuse, R66, R41 ;  /* 0x0000004200297223 */ /* 0x040fe20000010129 */
[----:B------:R-:W-:Y:S01]  /*4b60*/  FSEL R10, R45, -INF , !P3 ;  /* 0xff8000002d0a7808 */ /* 0x000fe20005800000 */
[----:B------:R-:W-:Y:S01]  /*4b70*/  IMAD.MOV.U32 R19, RZ, RZ, R4 ;  /* 0x000000ffff137224 */ /* 0x000fe200078e0004 */
[----:B------:R-:W-:Y:S01]  /*4b80*/  IABS R4, R11 ;  /* 0x0000000b00047213 */ /* 0x000fe20000000000 */
[C---:B--2---:R-:W-:Y:S01]  /*4b90*/  HMMA.16816.F32.BF16 R72, R32.reuse, R12, R72 ;  /* 0x0000000c2048723c */ /* 0x044fe20000041848 */
[----:B------:R-:W-:Y:S01]  /*4ba0*/  FFMA.FTZ R68, -R0, R89, R68 ;  /* 0x0000005900447223 */ /* 0x000fe20000010144 */
[----:B------:R-:W-:Y:S01]  /*4bb0*/  FSEL R170, R40, -INF , !P2 ;  /* 0xff80000028aa7808 */ /* 0x000fe20005000000 */
[----:B------:R-:W-:Y:S01]  /*4bc0*/  I2F R113, R113 ;  /* 0x0000007100717306 */ /* 0x000fe20000201400 */
[----:B------:R-:W-:Y:S01]  /*4bd0*/  IMAD.MOV.U32 R18, RZ, RZ, R4 ;  /* 0x000000ffff127224 */ /* 0x000fe200078e0004 */
[----:B------:R-:W-:Y:S01]  /*4be0*/  FSEL R164, R41, -INF , !P1 ;  /* 0xff80000029a47808 */ /* 0x000fe20004800000 */
[----:B------:R-:W-:Y:S01]  /*4bf0*/  FFMA.FTZ R4, -R0, R77, R44 ;  /* 0x0000004d00047223 */ /* 0x000fe2000001012c */
[----:B------:R-:W-:Y:S01]  /*4c00*/  FSEL R162, R68, -INF , !P6 ;  /* 0xff80000044a27808 */ /* 0x000fe20007000000 */
[C---:B------:R-:W-:Y:S01]  /*4c10*/  FFMA.FTZ R13, -R0.reuse, R27, R51 ;  /* 0x0000001b000d7223 */ /* 0x040fe20000010133 */
[----:B------:R-:W-:Y:S01]  /*4c20*/  HMMA.16816.F32.BF16 R56, R32, R14, R56 ;  /* 0x0000000e2038723c */ /* 0x000fe20000041838 */
[----:B------:R-:W-:Y:S01]  /*4c30*/  FFMA.FTZ R12, -R0, R52, R49 ;  /* 0x00000034000c7223 */ /* 0x000fe20000010131 */
[----:B------:R-:W2:Y:S01]  /*4c40*/  I2F R19, R19 ;  /* 0x0000001300137306 */ /* 0x000ea20000201400 */
[----:B-1----:R-:W-:Y:S01]  /*4c50*/  IMAD.IADD R9, R62, 0x1, -R105 ;  /* 0x000000013e097824 */ /* 0x002fe200078e0a69 */
[----:B------:R-:W-:Y:S01]  /*4c60*/  FSEL R13, R13, -INF , !P5 ;  /* 0xff8000000d0d7808 */ /* 0x000fe20006800000 */
[----:B---3--:R-:W-:Y:S01]  /*4c70*/  FFMA.FTZ R43, -R0, R28, R43 ;  /* 0x0000001c002b7223 */ /* 0x008fe2000001012b */
[----:B------:R-:W-:Y:S01]  /*4c80*/  FSEL R12, R12, -INF , !P5 ;  /* 0xff8000000c0c7808 */ /* 0x000fe20006800000 */
[C---:B------:R-:W-:Y:S01]  /*4c90*/  FFMA.FTZ R31, -R0.reuse, R31, R42 ;  /* 0x0000001f001f7223 */ /* 0x040fe2000001012a */
[----:B------:R-:W-:Y:S01]  /*4ca0*/  IABS R11, R9 ;  /* 0x00000009000b7213 */ /* 0x000fe20000000000 */
[----:B------:R-:W-:Y:S01]  /*4cb0*/  FFMA.FTZ R9, -R0, R29, R46 ;  /* 0x0000001d00097223 */ /* 0x000fe2000001012e */
[----:B------:R-:W1:Y:S01]  /*4cc0*/  I2F R18, R18 ;  /* 0x0000001200127306 */ /* 0x000e620000201400 */
[----:B------:R-:W-:Y:S01]  /*4cd0*/  IMAD.IADD R29, R62, 0x1, -R103 ;  /* 0x000000013e1d7824 */ /* 0x000fe200078e0a67 */
[----:B------:R-:W-:Y:S01]  /*4ce0*/  FSEL R4, R4, -INF , !P4 ;  /* 0xff80000004047808 */ /* 0x000fe20006000000 */
[----:B------:R-:W-:Y:S01]  /*4cf0*/  IMAD.MOV.U32 R27, RZ, RZ, R11 ;  /* 0x000000ffff1b7224 */ /* 0x000fe200078e000b */
[----:B------:R-:W-:Y:S01]  /*4d00*/  FSEL R9, R9, -INF , !P4 ;  /* 0xff80000009097808 */ /* 0x000fe20006000000 */
[----:B------:R-:W-:Y:S01]  /*4d10*/  FFMA.FTZ R69, -R0, R76, R69 ;  /* 0x0000004c00457223 */ /* 0x000fe20000010145 */
[----:B------:R-:W-:Y:S01]  /*4d20*/  IABS R11, R29 ;  /* 0x0000001d000b7213 */ /* 0x000fe20000000000 */
[C---:B------:R-:W-:Y:S01]  /*4d30*/  IMAD.IADD R29, R62.reuse, 0x1, -R111 ;  /* 0x000000013e1d7824 */ /* 0x040fe200078e0a6f */
[----:B------:R-:W-:Y:S01]  /*4d40*/  FSEL R167, R31, -INF , !P2 ;  /* 0xff8000001fa77808 */ /* 0x000fe20005000000 */
[----:B------:R-:W-:Y:S01]  /*4d50*/  IMAD.IADD R62, R62, 0x1, -R109 ;  /* 0x000000013e3e7824 */ /* 0x000fe200078e0a6d */
[----:B------:R-:W3:Y:S01]  /*4d60*/  I2F R27, R27 ;  /* 0x0000001b001b7306 */ /* 0x000ee20000201400 */
[C---:B--2---:R-:W-:Y:S01]  /*4d70*/  FFMA.FTZ R19, -R0.reuse, R19, R70 ;  /* 0x0000001300137223 */ /* 0x044fe20000010146 */
[----:B------:R-:W-:Y:S01]  /*4d80*/  IABS R29, R29 ;  /* 0x0000001d001d7213 */ /* 0x000fe20000000000 */
[C---:B------:R-:W-:Y:S01]  /*4d90*/  FFMA.FTZ R72, -R0.reuse, R107, R72 ;  /* 0x0000006b00487223 */ /* 0x040fe20000010148 */
[----:B------:R-:W-:Y:S01]  /*4da0*/  IABS R62, R62 ;  /* 0x0000003e003e7213 */ /* 0x000fe20000000000 */
[C---:B------:R-:W-:Y:S01]  /*4db0*/  FFMA.FTZ R64, -R0.reuse, R64, R73 ;  /* 0x0000004000407223 */ /* 0x040fe20000010149 */
[----:B------:R-:W-:Y:S01]  /*4dc0*/  FSEL R175, R19, -INF , !P6 ;  /* 0xff80000013af7808 */ /* 0x000fe20007000000 */
[----:B------:R-:W-:Y:S01]  /*4dd0*/  FFMA.FTZ R56, -R0, R113, R56 ;  /* 0x0000007100387223 */ /* 0x000fe20000010138 */
[----:B------:R2:W4:Y:S01]  /*4de0*/  I2F R14, R11 ;  /* 0x0000000b000e7306 */ /* 0x0005220000201400 */
[----:B------:R-:W-:Y:S01]  /*4df0*/  ISETP.GE.AND P6, PT, R134, 0x2, PT ;  /* 0x000000028600780c */ /* 0x000fe20003fc6270 */
[C---:B------:R-:W-:Y:S01]  /*4e00*/  FFMA.FTZ R57, -R0.reuse, R78, R57 ;  /* 0x0000004e00397223 */ /* 0x040fe20000010139 */
[----:B------:R-:W-:Y:S01]  /*4e10*/  FSEL R209, R43, -INF , !P1 ;  /* 0xff8000002bd17808 */ /* 0x000fe20004800000 */
[----:B-1----:R-:W-:Y:S01]  /*4e20*/  FFMA.FTZ R18, -R0, R18, R71 ;  /* 0x0000001200127223 */ /* 0x002fe20000010147 */
[----:B------:R-:W-:-:S02]  /*4e30*/  ISETP.GE.AND P5, PT, R101, R144, PT ;  /* 0x000000906500720c */ /* 0x000fc40003fa6270 */
[-C--:B------:R-:W-:Y:S01]  /*4e40*/  ISETP.GE.AND P4, PT, R105, R144.reuse, PT ;  /* 0x000000906900720c */ /* 0x080fe20003f86270 */
[----:B------:R-:W1:Y:S01]  /*4e50*/  I2F R15, R29 ;  /* 0x0000001d000f7306 */ /* 0x000e620000201400 */
[C---:B---3--:R-:W-:Y:S01]  /*4e60*/  FFMA.FTZ R27, -R0.reuse, R27, R74 ;  /* 0x0000001b001b7223 */ /* 0x048fe2000001014a */
[-C--:B------:R-:W-:Y:S02]  /*4e70*/  ISETP.GE.AND P2, PT, R111, R144.reuse, PT ;  /* 0x000000906f00720c */ /* 0x080fe40003f46270 */
[----:B------:R-:W-:Y:S02]  /*4e80*/  ISETP.GE.AND P1, PT, R109, R144, PT ;  /* 0x000000906d00720c */ /* 0x000fe40003f26270 */
[----:B------:R-:W-:Y:S02]  /*4e90*/  FSEL R168, R69, -INF , !P5 ;  /* 0xff80000045a87808 */ /* 0x000fe40006800000 */
[----:B------:R-:W3:Y:S01]  /*4ea0*/  I2F R28, R62 ;  /* 0x0000003e001c7306 */ /* 0x000ee20000201400 */
[----:B--2---:R-:W-:Y:S01]  /*4eb0*/  FSEL R11, R47, -INF , !P3 ;  /* 0xff8000002f0b7808 */ /* 0x004fe20005800000 */
[----:B----4-:R-:W-:Y:S01]  /*4ec0*/  FFMA.FTZ R14, -R0, R14, R75 ;  /* 0x0000000e000e7223 */ /* 0x010fe2000001014b */
[----:B------:R-:W-:-:S02]  /*4ed0*/  ISETP.GE.AND P3, PT, R103, R144, PT ;  /* 0x000000906700720c */ /* 0x000fc40003f66270 */
[----:B------:R-:W-:Y:S02]  /*4ee0*/  FSEL R171, R18, -INF , !P5 ;  /* 0xff80000012ab7808 */ /* 0x000fe40006800000 */
[----:B------:R-:W-:Y:S01]  /*4ef0*/  FSEL R174, R72, -INF , !P4 ;  /* 0xff80000048ae7808 */ /* 0x000fe20006000000 */
[----:B-1----:R-:W-:Y:S01]  /*4f00*/  FFMA.FTZ R15, -R0, R15, R58 ;  /* 0x0000000f000f7223 */ /* 0x002fe2000001013a */
[----:B------:R-:W-:Y:S02]  /*4f10*/  FSEL R169, R27, -INF , !P4 ;  /* 0xff8000001ba97808 */ /* 0x000fe40006000000 */
[----:B------:R-:W-:Y:S02]  /*4f20*/  FSEL R172, R64, -INF , !P3 ;  /* 0xff80000040ac7808 */ /* 0x000fe40005800000 */
[----:B------:R-:W-:Y:S02]  /*4f30*/  FSEL R143, R14, -INF , !P3 ;  /* 0xff8000000e8f7808 */ /* 0x000fe40005800000 */
[----:B------:R-:W-:Y:S01]  /*4f40*/  FSEL R142, R56, -INF , !P2 ;  /* 0xff800000388e7808 */ /* 0x000fe20005000000 */
[----:B---3--:R-:W-:Y:S01]  /*4f50*/  FFMA.FTZ R28, -R0, R28, R59 ;  /* 0x0000001c001c7223 */ /* 0x008fe2000001013b */
[----:B------:R-:W-:-:S02]  /*4f60*/  FSEL R141, R15, -INF , !P2 ;  /* 0xff8000000f8d7808 */ /* 0x000fc40005000000 */
[----:B------:R-:W-:Y:S02]  /*4f70*/  FSEL R140, R57, -INF , !P1 ;  /* 0xff800000398c7808 */ /* 0x000fe40004800000 */
[----:B------:R-:W-:Y:S01]  /*4f80*/  FSEL R165, R28, -INF , !P1 ;  /* 0xff8000001ca57808 */ /* 0x000fe20004800000 */
[----:B------:R-:W-:Y:S06]  /*4f90*/  BAR.SYNC.DEFER_BLOCKING 0x0 ;  /* 0x0000000000007b1d */ /* 0x000fec0000010000 */
[----:B------:R-:W-:Y:S05]  /*4fa0*/  @!P6 BRA `(.L_x_3602) ;  /* 0x00000b700000e947 */ /* 0x000fea0003800000 */
[----:B------:R-:W-:Y:S05]  /*4fb0*/  @!P0 BRA `(.L_x_3603) ;  /* 0x0000039000008947 */ /* 0x000fea0003800000 */
[----:B------:R-:W1:Y:S01]  /*4fc0*/  I2F.RP R18, R85 ;  /* 0x0000005500127306 */ /* 0x000e620000209400 */
[----:B------:R-:W-:-:S02]  /*4fd0*/  IADD3 R27, R6, -0x80, RZ ;  /* 0xffffff80061b7810 */ /* 0x000fc40007ffe0ff */
[----:B------:R-:W-:Y:S02]  /*4fe0*/  IABS R15, R7 ;  /* 0x00000007000f7213 */ /* 0x000fe40000000000 */
[----:B------:R-:W-:-:S04]  /*4ff0*/  LOP3.LUT R7, R7, c[0x0][0x2d0], RZ, 0x3c, !PT ;  /* 0x0000b40007077a12 */ /* 0x000fc800078e3cff */
[----:B------:R-:W-:Y:S01]  /*5000*/  ISETP.GE.AND P3, PT, R7, RZ, PT ;  /* 0x000000ff0700720c */ /* 0x000fe20003f66270 */
[----:B-1----:R-:W1:Y:S02]  /*5010*/  MUFU.RCP R28, R18 ;  /* 0x00000012001c7308 */ /* 0x002e640000001000 */
[----:B-1----:R-:W-:-:S06]  /*5020*/  IADD3 R28, R28, 0xffffffe, RZ ;  /* 0x0ffffffe1c1c7810 */ /* 0x002fcc0007ffe0ff */
[----:B------:R-:W1:Y:S02]  /*5030*/  F2I.FTZ.U32.TRUNC.NTZ R29, R28 ;  /* 0x0000001c001d7305 */ /* 0x000e64000021f000 */
[--C-:B-1----:R-:W-:Y:S02]  /*5040*/  IMAD.MOV R14, RZ, RZ, -R29.reuse ;  /* 0x000000ffff0e7224 */ /* 0x102fe400078e0a1d */
[----:B------:R-:W-:Y:S02]  /*5050*/  IMAD.MOV.U32 R28, RZ, RZ, RZ ;  /* 0x000000ffff1c7224 */ /* 0x000fe400078e00ff */
[----:B------:R-:W-:Y:S01]  /*5060*/  IMAD R19, R14, R85, RZ ;  /* 0x000000550e137224 */ /* 0x000fe200078e02ff */
[----:B------:R-:W-:Y:S02]  /*5070*/  IABS R14, R27 ;  /* 0x0000001b000e7213 */ /* 0x000fe40000000000 */
[----:B------:R-:W-:Y:S01]  /*5080*/  LOP3.LUT R27, R27, c[0x0][0x2d0], RZ, 0x3c, !PT ;  /* 0x0000b4001b1b7a12 */ /* 0x000fe200078e3cff */
        /* <DEDUP_REMOVED lines=16> */
[----:B------:R-:W-:Y:S02]  /*5190*/  ISETP.NE.AND P2, PT, RZ, c[0x0][0x2d0], PT ;  /* 0x0000b400ff007a0c */ /* 0x000fe40003f45270 */
[----:B------:R-:W-:-:S03]  /*51a0*/  LOP3.LUT R6, RZ, c[0x0][0x2d0], RZ, 0x33, !PT ;  /* 0x0000b400ff067a12 */ /* 0x000fc600078e33ff */
        /* <DEDUP_REMOVED lines=26> */
.L_x_3603:
[----:B------:R-:W-:-:S04]  /*5350*/  LEA R19, -R84, RZ, 0x6 ;  /* 0x000000ff54137211 */ /* 0x000fc800078e31ff */
[----:B------:R-:W-:Y:S02]  /*5360*/  SHF.R.S32.HI R28, RZ, 0x1f, R19 ;  /* 0x0000001fff1c7819 */ /* 0x000fe40000011413 */
.L_x_3604:
        /* <DEDUP_REMOVED lines=119> */
.L_x_3606:
[----:B------:R-:W-:Y:S05]  /*5ae0*/  BSYNC B0 ;  /* 0x0000000000007941 */ /* 0x000fea0003800000 */
.L_x_3605:
[----:B------:R-:W0:Y:S01]  /*5af0*/  LDGDEPBAR ;  /* 0x00000000000079af */ /* 0x000e220000000000 */
[----:B------:R-:W-:-:S04]  /*5b00*/  IADD3 R146, P1, R19, R146, RZ ;  /* 0x0000009213927210 */ /* 0x000fc80007f3e0ff */
[----:B------:R-:W-:Y:S02]  /*5b10*/  IADD3.X R135, R28, R135, RZ, P1, !PT ;  /* 0x000000871c877210 */ /* 0x000fe40000ffe4ff */
.L_x_3602:
        /* <DEDUP_REMOVED lines=31> */
[----:B--2---:R-:W2:Y:S03]  /*5d10*/  SHFL.BFLY PT, R6, R15, 0x2, 0x1f ;  /* 0x0c401f000f067f89 */ /* 0x004ea600000e0000 */
[-C--:B------:R-:W-:Y:S01]  /*5d20*/  LEA R189, R3, R192.reuse, 0x1 ;  /* 0x000000c003bd7211 */ /* 0x080fe200078e08ff */
[----:B------:R-:W3:Y:S01]  /*5d30*/  SHFL.BFLY PT, R7, R14, 0x2, 0x1f ;  /* 0x0c401f000e077f89 */ /* 0x000ee200000e0000 */
[----:B------:R-:W-:-:S03]  /*5d40*/  LEA R190, R5, R192, 0x1 ;  /* 0x000000c005be7211 */ /* 0x000fc600078e08ff */
[----:B------:R-:W-:Y:S01]  /*5d50*/  LDSM.16.MT88.4 R64, [R192+0xe000] ;  /* 0x00e00000c040783b */ /* 0x000fe20000004200 */
[----:B------:R-:W-:-:S03]  /*5d60*/  LEA R188, R3, R190, 0x1 ;  /* 0x000000be03bc7211 */ /* 0x000fc600078e08ff */
[----:B------:R-:W-:Y:S04]  /*5d70*/  LDSM.16.MT88.4 R80, [R189+0xe000] ;  /* 0x00e00000bd50783b */ /* 0x000fe80000004200 */
[----:B------:R-:W-:Y:S04]  /*5d80*/  LDSM.16.MT88.4 R124, [R192+0xc000] ;  /* 0x00c00000c07c783b */ /* 0x000fe80000004200 */
[----:B-1----:R-:W-:Y:S01]  /*5d90*/  LDSM.16.MT88.4 R40, [R190+0xc000] ;  /* 0x00c00000be28783b */ /* 0x002fe20000004200 */
[----:B--2---:R-:W-:-:S03]  /*5da0*/  FMNMX.FTZ R6, R15, R6, !PT ;  /* 0x000000060f067209 */ /* 0x004fc60007810000 */
[----:B------:R-:W-:Y:S01]  /*5db0*/  LDSM.16.MT88.4 R48, [R189+0xc000] ;  /* 0x00c00000bd30783b */ /* 0x000fe20000004200 */
[----:B---3--:R-:W-:-:S03]  /*5dc0*/  FMNMX.FTZ R7, R14, R7, !PT ;  /* 0x000000070e077209 */ /* 0x008fc60007810000 */
        /* <DEDUP_REMOVED lines=28> */
[----:B------:R-:W-:-:S02]  /*5f90*/  FFMA.FTZ R160, R23, c[0x0][0x23c], -R166 ;  /* 0x00008f0017a07a23 */ /* 0x000fc400000108a6 */
[--C-:B------:R-:W-:Y:S01]  /*5fa0*/  FFMA.FTZ R153, R25, c[0x0][0x23c], -R166.reuse ;  /* 0x00008f0019997a23 */ /* 0x100fe200000108a6 */
[----:B------:R-:W1:Y:S01]  /*5fb0*/  MUFU.EX2 R156, R156 ;  /* 0x0000009c009c7308 */ /* 0x000e620000000800 */
[--C-:B------:R-:W-:Y:S01]  /*5fc0*/  FFMA.FTZ R148, R4, c[0x0][0x23c], -R173.reuse ;  /* 0x00008f0004947a23 */ /* 0x100fe200000108ad */
[----:B------:R-:W-:Y:S01]  /*5fd0*/  LDSM.16.MT88.4 R20, [R192+0xc800] ;  /* 0x00c80000c014783b */ /* 0x000fe20000004200 */
[--C-:B------:R-:W-:Y:S02]  /*5fe0*/  FFMA.FTZ R154, R8, c[0x0][0x23c], -R173.reuse ;  /* 0x00008f00089a7a23 */ /* 0x100fe400000108ad */
[----:B------:R-:W-:Y:S01]  /*5ff0*/  FFMA.FTZ R3, R10, c[0x0][0x23c], -R173 ;  /* 0x00008f000a037a23 */ /* 0x000fe200000108ad */
[----:B------:R-:W2:Y:S01]  /*6000*/  LDSM.16.MT88.4 R4, [R188+0x10000] ;  /* 0x01000000bc04783b */ /* 0x000ea20000004200 */
[--C-:B------:R-:W-:Y:S01]  /*6010*/  FFMA.FTZ R152, R17, c[0x0][0x23c], -R166.reuse ;  /* 0x00008f0011987a23 */ /* 0x100fe200000108a6 */
[----:B------:R-:W-:Y:S01]  /*6020*/  MUFU.EX2 R155, R155 ;  /* 0x0000009b009b7308 */ /* 0x000fe20000000800 */
[--C-:B------:R-:W-:Y:S01]  /*6030*/  FFMA.FTZ R151, R9, c[0x0][0x23c], -R166.reuse ;  /* 0x00008f0009977a23 */ /* 0x100fe200000108a6 */
[----:B------:R-:W-:Y:S01]  /*6040*/  LDSM.16.MT88.4 R16, [R189+0xe800] ;  /* 0x00e80000bd10783b */ /* 0x000fe20000004200 */
[----:B------:R-:W-:-:S02]  /*6050*/  FFMA.FTZ R2, R11, c[0x0][0x23c], -R166 ;  /* 0x00008f000b027a23 */ /* 0x000fc400000108a6 */
[--C-:B------:R-:W-:Y:S01]  /*6060*/  FFMA.FTZ R149, R12, c[0x0][0x23c], -R173.reuse ;  /* 0x00008f000c957a23 */ /* 0x100fe200000108ad */
[----:B------:R-:W2:Y:S01]  /*6070*/  LDSM.16.MT88.4 R8, [R192+0xe800] ;  /* 0x00e80000c008783b */ /* 0x000ea20000004200 */
[----:B------:R-:W-:Y:S01]  /*6080*/  FFMA.FTZ R147, R13, c[0x0][0x23c], -R166 ;  /* 0x00008f000d937a23 */ /* 0x000fe200000108a6 */
[----:B------:R-:W3:Y:S01]  /*6090*/  MUFU.EX2 R150, R150 ;  /* 0x0000009600967308 */ /* 0x000ee20000000800 */
[----:B-1----:R-:W-:Y:S01]  /*60a0*/  F2FP.BF16.PACK_AB R112, R156, R157 ;  /* 0x0000009d9c70723e */ /* 0x002fe200000010ff */
[----:B------:R-:W1:Y:S01]  /*60b0*/  LDSM.16.MT88.4 R12, [R188+0xe800] ;  /* 0x00e80000bc0c783b */ /* 0x000e620000004200 */
        /* <DEDUP_REMOVED lines=9> */
[----:B------:R-:W4:Y:S01]  /*6150*/  MUFU.EX2 R159, R159 ;  /* 0x0000009f009f7308 */ /* 0x000f220000000800 */
[----:B---3--:R-:W-:Y:S01]  /*6160*/  F2FP.BF16.PACK_AB R114, R150, R155 ;  /* 0x0000009b9672723e */ /* 0x008fe200000010ff */
[----:B------:R-:W-:Y:S02]  /*6170*/  FFMA.FTZ R171, R171, c[0x0][0x23c], -R166 ;  /* 0x00008f00abab7a23 */ /* 0x000fe400000108a6 */
[--C-:B------:R-:W-:Y:S02]  /*6180*/  FFMA.FTZ R175, R172, c[0x0][0x23c], -R173.reuse ;  /* 0x00008f00acaf7a23 */ /* 0x100fe400000108ad */
[----:B------:R-:W-:-:S02]  /*6190*/  FFMA.FTZ R174, R174, c[0x0][0x23c], -R173 ;  /* 0x00008f00aeae7a23 */ /* 0x000fc400000108ad */
[----:B------:R-:W-:Y:S01]  /*61a0*/  MUFU.EX2 R160, R160 ;  /* 0x000000a000a07308 */ /* 0x000fe20000000800 */
[--C-:B------:R-:W-:Y:S02]  /*61b0*/  FFMA.FTZ R172, R142, c[0x0][0x23c], -R173.reuse ;  /* 0x00008f008eac7a23 */ /* 0x100fe400000108ad */
[--C-:B------:R-:W-:Y:S02]  /*61c0*/  FFMA.FTZ R169, R169, c[0x0][0x23c], -R166.reuse ;  /* 0x00008f00a9a97a23 */ /* 0x100fe400000108a6 */
[--C-:B------:R-:W-:Y:S02]  /*61d0*/  FFMA.FTZ R214, R143, c[0x0][0x23c], -R166.reuse ;  /* 0x00008f008fd67a23 */ /* 0x100fe400000108a6 */
[----:B------:R-:W-:Y:S01]  /*61e0*/  FFMA.FTZ R209, R141, c[0x0][0x23c], -R166 ;  /* 0x00008f008dd17a23 */ /* 0x000fe200000108a6 */
        /* <DEDUP_REMOVED lines=36> */
[C---:B------:R-:W-:Y:S02]  /*6430*/  HMMA.16816.F32.BF16 R100, R112.reuse, R104, RZ ;  /* 0x000000687064723c */ /* 0x040fe400000418ff */
[----:B------:R-:W5:Y:S06]  /*6440*/  MUFU.EX2 R168, R168 ;  /* 0x000000a800a87308 */ /* 0x000f6c0000000800 */
        /* <DEDUP_REMOVED lines=158> */
[----:B------:R-:W1:Y:S01]  /*6e30*/  S2R R2, SR_TID.X ;  /* 0x0000000000027919 */ /* 0x000e620000002100 */
[----:B------:R-:W-:Y:S01]  /*6e40*/  ULDC UR4, c[0x0][0x1a0] ;  /* 0x0000680000047ab9 */ /* 0x000fe20000000800 */
[----:B------:R-:W-:Y:S01]  /*6e50*/  IADD3 R218, R134, -0x2, RZ ;  /* 0xfffffffe86da7810 */ /* 0x000fe20007ffe0ff */
[----:B------:R-:W-:Y:S01]  /*6e60*/  ULEA UR4, -UR4, URZ, 0x6 ;  /* 0x0000003f04047291 */ /* 0x000fe2000f8e313f */
[----:B------:R-:W-:Y:S01]  /*6e70*/  IMAD.MOV.U32 R135, RZ, RZ, R132 ;  /* 0x000000ffff877224 */ /* 0x000fe200078e0084 */
[----:B------:R-:W-:-:S02]  /*6e80*/  ULDC.64 UR6, c[0x0][0x118] ;  /* 0x0000460000067ab9 */ /* 0x000fc40000000a00 */
[----:B------:R-:W-:Y:S02]  /*6e90*/  USHF.R.S32.HI UR5, URZ, 0x1f, UR4 ;  /* 0x0000001f3f057899 */ /* 0x000fe40008011404 */
[----:B------:R-:W-:-:S04]  /*6ea0*/  MOV R214, UR4 ;  /* 0x0000000400d67c02 */ /* 0x000fc80008000f00 */
[----:B------:R-:W-:Y:S01]  /*6eb0*/  IMAD.U32 R209, RZ, RZ, UR5 ;  /* 0x00000005ffd17e24 */ /* 0x000fe2000f8e00ff */
[----:B-1----:R-:W-:-:S05]  /*6ec0*/  LOP3.LUT R2, R2, 0x3, RZ, 0xc0, !PT ;  /* 0x0000000302027812 */ /* 0x002fca00078ec0ff */
[----:B------:R-:W-:Y:S02]  /*6ed0*/  IMAD R215, R2, -0x2, R145 ;  /* 0xfffffffe02d77824 */ /* 0x000fe400078e0291 */
[----:B------:R-:W-:-:S03]  /*6ee0*/  IMAD.MOV.U32 R2, RZ, RZ, R133 ;  /* 0x000000ffff027224 */ /* 0x000fc600078e0085 */
[----:B------:R-:W-:Y:S02]  /*6ef0*/  IADD3 R215, R144, R215, -R207 ;  /* 0x000000d790d77210 */ /* 0x000fe40007ffe8cf */
.L_x_3611:
        /* <DEDUP_REMOVED lines=64> */
.L_x_3608:
        /* <DEDUP_REMOVED lines=42> */
[CC--:B------:R-:W-:Y:S01]  /*75a0*/  @!P4 LEA R236, P2, R3.reuse, R222.reuse, 0x1 ;  /* 0x000000de03ecc211 */ /* 0x0c0fe200078408ff */
        /* <DEDUP_REMOVED lines=16> */
[----:B------:R-:W-:Y:S01]  /*76b0*/  ISETP.GE.AND P1, PT, R218, 0x1, PT ;  /* 0x00000001da00780c */ /* 0x000fe20003f26270 */
[----:B------:R-:W-:Y:S02]  /*76c0*/  IMAD.MOV.U32 R221, RZ, RZ, R133 ;  /* 0x000000ffffdd7224 */ /* 0x000fe400078e0085 */
        /* <DEDUP_REMOVED lines=37> */
[----:B------:R-:W-:Y:S04]  /*7920*/  LDSM.16.M88.4 R156, [R196] ;  /* 0x00000000c49c783b */ /* 0x000fe80000000200 */
        /* <DEDUP_REMOVED lines=219> */
.L_x_3610:
        /* <DEDUP_REMOVED lines=23> */
[C---:B------:R-:W-:Y:S01]  /*8850*/  IMAD.X R132, R204.reuse, 0x1, R132, P6 ;  /* 0x00000001cc847824 */ /* 0x040fe200030e0684 */
        /* <DEDUP_REMOVED lines=65> */
.L_x_3609:
[----:B-1----:R-:W-:Y:S01]  /*8c70*/  IMAD R148, R218, -0x40, R215 ;  /* 0xffffffc0da947824 */ /* 0x002fe200078e02d7 */
[----:B------:R-:W-:Y:S04]  /*8c80*/  LDSM.16.MT88.4 R152, [R190+0xe800] ;  /* 0x00e80000be98783b */ /* 0x000fe80000004200 */
[C---:B------:R-:W-:Y:S02]  /*8c90*/  IADD3 R149, R148.reuse, 0x8, RZ ;  /* 0x0000000894957810 */ /* 0x040fe40007ffe0ff */
[----:B------:R-:W-:Y:S02]  /*8ca0*/  IADD3 R144, R148, -0x1, RZ ;  /* 0xffffffff94907810 */ /* 0x000fe40007ffe0ff */
[----:B------:R-:W-:Y:S01]  /*8cb0*/  ISETP.GE.AND P2, PT, R149, RZ, PT ;  /* 0x000000ff9500720c */ /* 0x000fe20003f46270 */
[----:B------:R-:W-:Y:S01]  /*8cc0*/  LDSM.16.MT88.4 R156, [R189+0xe800] ;  /* 0x00e80000bd9c783b */ /* 0x000fe20000004200 */
[----:B------:R-:W-:Y:S02]  /*8cd0*/  ISETP.GE.AND P1, PT, R144, RZ, PT ;  /* 0x000000ff9000720c */ /* 0x000fe40003f26270 */
[C---:B------:R-:W-:Y:S02]  /*8ce0*/  IADD3 R146, R148.reuse, 0x7, RZ ;  /* 0x0000000794927810 */ /* 0x040fe40007ffe0ff */
[C---:B------:R-:W-:Y:S02]  /*8cf0*/  IADD3 R147, R148.reuse, -0x8, RZ ;  /* 0xfffffff894937810 */ /* 0x040fe40007ffe0ff */
[C---:B------:R-:W-:Y:S02]  /*8d00*/  IADD3 R142, R148.reuse, -0x9, RZ ;  /* 0xfffffff7948e7810 */ /* 0x040fe40007ffe0ff */
[C---:B------:R-:W-:Y:S02]  /*8d10*/  IADD3 R145, R148.reuse, -0x10, RZ ;  /* 0xfffffff094917810 */ /* 0x040fe40007ffe0ff */
[C---:B------:R-:W-:Y:S02]  /*8d20*/  IADD3 R140, R148.reuse, -0x11, RZ ;  /* 0xffffffef948c7810 */ /* 0x040fe40007ffe0ff */
[C---:B------:R-:W-:Y:S02]  /*8d30*/  @!P2 IADD3 R149, -R148.reuse, -0x8, RZ ;  /* 0xfffffff89495a810 */ /* 0x040fe40007ffe1ff */
[----:B------:R-:W-:Y:S02]  /*8d40*/  @!P1 IADD3 R144, -R148, 0x1, RZ ;  /* 0x0000000194909810 */ /* 0x000fe40007ffe1ff */
[----:B------:R-:W-:Y:S02]  /*8d50*/  ISETP.GE.AND P2, PT, R146, RZ, PT ;  /* 0x000000ff9200720c */ /* 0x000fe40003f46270 */
[----:B------:R-:W-:Y:S01]  /*8d60*/  ISETP.GE.AND P1, PT, R147, RZ, PT ;  /* 0x000000ff9300720c */ /* 0x000fe20003f26270 */
[----:B------:R-:W-:Y:S01]  /*8d70*/  I2F R149, R149 ;  /* 0x0000009500957306 */ /* 0x000fe20000201400 */
[C---:B------:R-:W-:Y:S02]  /*8d80*/  IADD3 R141, R148.reuse, -0x18, RZ ;  /* 0xffffffe8948d7810 */ /* 0x040fe40007ffe0ff */
[C---:B------:R-:W-:Y:S02]  /*8d90*/  IADD3 R136, R148.reuse, -0x19, RZ ;  /* 0xffffffe794887810 */ /* 0x040fe40007ffe0ff */
[C---:B------:R-:W-:Y:S02]  /*8da0*/  IADD3 R139, R148.reuse, -0x20, RZ ;  /* 0xffffffe0948b7810 */ /* 0x040fe40007ffe0ff */
[----:B------:R-:W-:Y:S02]  /*8db0*/  IABS R151, R148 ;  /* 0x0000009400977213 */ /* 0x000fe40000000000 */
[C---:B------:R-:W-:Y:S01]  /*8dc0*/  IADD3 R134, R148.reuse, -0x21, RZ ;  /* 0xffffffdf94867810 */ /* 0x040fe20007ffe0ff */
[----:B------:R-:W-:Y:S01]  /*8dd0*/  I2F R144, R144 ;  /* 0x0000009000907306 */ /* 0x000fe20000201400 */
[C---:B------:R-:W-:Y:S02]  /*8de0*/  @!P2 IADD3 R146, -R148.reuse, -0x7, RZ ;  /* 0xfffffff99492a810 */ /* 0x040fe40007ffe1ff */
[----:B------:R-:W-:Y:S02]  /*8df0*/  @!P1 IADD3 R147, -R148, 0x8, RZ ;  /* 0x0000000894939810 */ /* 0x000fe40007ffe1ff */
[----:B------:R-:W-:Y:S02]  /*8e00*/  ISETP.GE.AND P2, PT, R142, RZ, PT ;  /* 0x000000ff8e00720c */ /* 0x000fe40003f46270 */
[----:B------:R-:W-:Y:S02]  /*8e10*/  ISETP.GE.AND P1, PT, R145, RZ, PT ;  /* 0x000000ff9100720c */ /* 0x000fe40003f26270 */
[C---:B------:R-:W-:Y:S01]  /*8e20*/  IADD3 R137, R148.reuse, -0x28, RZ ;  /* 0xffffffd894897810 */ /* 0x040fe20007ffe0ff */
[----:B------:R-:W-:Y:S01]  /*8e30*/  I2F R151, R151 ;  /* 0x0000009700977306 */ /* 0x000fe20000201400 */
[C---:B------:R-:W-:Y:S02]  /*8e40*/  IADD3 R133, R148.reuse, -0x29, RZ ;  /* 0xffffffd794857810 */ /* 0x040fe40007ffe0ff */
[C---:B------:R-:W-:Y:S02]  /*8e50*/  IADD3 R3, R148.reuse, -0x30, RZ ;  /* 0xffffffd094037810 */ /* 0x040fe40007ffe0ff */
[C---:B------:R-:W-:Y:S02]  /*8e60*/  IADD3 R132, R148.reuse, -0x31, RZ ;  /* 0xffffffcf94847810 */ /* 0x040fe40007ffe0ff */
[C---:B------:R-:W-:Y:S02]  /*8e70*/  IADD3 R143, R148.reuse, -0x38, RZ ;  /* 0xffffffc8948f7810 */ /* 0x040fe40007ffe0ff */
[C---:B------:R-:W-:Y:S01]  /*8e80*/  @!P2 IADD3 R142, -R148.reuse, 0x9, RZ ;  /* 0x00000009948ea810 */ /* 0x040fe20007ffe1ff */
[----:B------:R-:W-:Y:S01]  /*8e90*/  I2F R146, R146 ;  /* 0x0000009200927306 */ /* 0x000fe20000201400 */
[----:B------:R-:W-:Y:S02]  /*8ea0*/  @!P1 IADD3 R145, -R148, 0x10, RZ ;  /* 0x0000001094919810 */ /* 0x000fe40007ffe1ff */
[----:B------:R-:W-:Y:S02]  /*8eb0*/  ISETP.GE.AND P2, PT, R140, RZ, PT ;  /* 0x000000ff8c00720c */ /* 0x000fe40003f46270 */
[----:B------:R-:W-:Y:S02]  /*8ec0*/  ISETP.GE.AND P1, PT, R141, RZ, PT ;  /* 0x000000ff8d00720c */ /* 0x000fe40003f26270 */
[----:B------:R-:W-:Y:S02]  /*8ed0*/  IADD3 R138, R148, -0x39, RZ ;  /* 0xffffffc7948a7810 */ /* 0x000fe40007ffe0ff */
[----:B------:R-:W-:Y:S01]  /*8ee0*/  ISETP.GE.AND P5, PT, R133, RZ, PT ;  /* 0x000000ff8500720c */ /* 0x000fe20003fa6270 */
[----:B------:R-:W-:Y:S01]  /*8ef0*/  I2F R147, R147 ;  /* 0x0000009300937306 */ /* 0x000fe20000201400 */
[----:B------:R-:W-:Y:S02]  /*8f00*/  ISETP.GE.AND P4, PT, R3, RZ, PT ;  /* 0x000000ff0300720c */ /* 0x000fe40003f86270 */
[----:B------:R-:W-:Y:S03]  /*8f10*/  ISETP.GE.AND P3, PT, R132, RZ, PT ;  /* 0x000000ff8400720c */ /* 0x000fe60003f66270 */
[C---:B------:R-:W-:Y:S02]  /*8f20*/  @!P2 IADD3 R140, -R148.reuse, 0x11, RZ ;  /* 0x00000011948ca810 */ /* 0x040fe40007ffe1ff */
[----:B------:R-:W-:Y:S02]  /*8f30*/  @!P1 IADD3 R141, -R148, 0x18, RZ ;  /* 0x00000018948d9810 */ /* 0x000fe40007ffe1ff */
[----:B------:R-:W-:Y:S01]  /*8f40*/  ISETP.GE.AND P2, PT, R136, RZ, PT ;  /* 0x000000ff8800720c */ /* 0x000fe20003f46270 */
[----:B------:R-:W-:Y:S01]  /*8f50*/  I2F R142, R142 ;  /* 0x0000008e008e7306 */ /* 0x000fe20000201400 */
[----:B------:R-:W-:Y:S02]  /*8f60*/  ISETP.GE.AND P1, PT, R139, RZ, PT ;  /* 0x000000ff8b00720c */ /* 0x000fe40003f26270 */
[C---:B------:R-:W-:Y:S02]  /*8f70*/  @!P5 IADD3 R133, -R148.reuse, 0x29, RZ ;  /* 0x000000299485d810 */ /* 0x040fe40007ffe1ff */
[C---:B------:R-:W-:Y:S02]  /*8f80*/  @!P4 IADD3 R3, -R148.reuse, 0x30, RZ ;  /* 0x000000309403c810 */ /* 0x040fe40007ffe1ff */
[C---:B------:R-:W-:Y:S03]  /*8f90*/  @!P3 IADD3 R132, -R148.reuse, 0x31, RZ ;  /* 0x000000319484b810 */ /* 0x040fe60007ffe1ff */
[----:B------:R-:W-:Y:S02]  /*8fa0*/  I2F R145, R145 ;  /* 0x0000009100917306 */ /* 0x000fe40000201400 */
[C---:B------:R-:W-:Y:S02]  /*8fb0*/  @!P2 IADD3 R136, -R148.reuse, 0x19, RZ ;  /* 0x000000199488a810 */ /* 0x040fe40007ffe1ff */
[----:B------:R-:W-:Y:S02]  /*8fc0*/  @!P1 IADD3 R139, -R148, 0x20, RZ ;  /* 0x00000020948b9810 */ /* 0x000fe40007ffe1ff */
[----:B------:R-:W-:Y:S02]  /*8fd0*/  ISETP.GE.AND P2, PT, R134, RZ, PT ;  /* 0x000000ff8600720c */ /* 0x000fe40003f46270 */
[----:B------:R-:W-:Y:S02]  /*8fe0*/  ISETP.GE.AND P1, PT, R137, RZ, PT ;  /* 0x000000ff8900720c */ /* 0x000fe40003f26270 */
[----:B------:R-:W-:Y:S09]  /*8ff0*/  I2F R140, R140 ;  /* 0x0000008c008c7306 */ /* 0x000ff20000201400 */
[C---:B------:R-:W-:Y:S01]  /*9000*/  @!P2 IADD3 R134, -R148.reuse, 0x21, RZ ;  /* 0x000000219486a810 */ /* 0x040fe20007ffe1ff */
[----:B------:R-:W-:Y:S01]  /*9010*/  I2F R141, R141 ;  /* 0x0000008d008d7306 */ /* 0x000fe20000201400 */
[----:B------:R-:W-:Y:S02]  /*9020*/  @!P1 IADD3 R137, -R148, 0x28, RZ ;  /* 0x0000002894899810 */ /* 0x000fe40007ffe1ff */
[----:B------:R-:W-:Y:S02]  /*9030*/  ISETP.GE.AND P2, PT, R143, RZ, PT ;  /* 0x000000ff8f00720c */ /* 0x000fe40003f46270 */
[----:B------:R-:W-:Y:S05]  /*9040*/  ISETP.GE.AND P1, PT, R138, RZ, PT ;  /* 0x000000ff8a00720c */ /* 0x000fea0003f26270 */
[----:B------:R-:W-:Y:S06]  /*9050*/  I2F R136, R136 ;  /* 0x0000008800887306 */ /* 0x000fec0000201400 */
[C---:B------:R-:W-:Y:S02]  /*9060*/  @!P2 IADD3 R143, -R148.reuse, 0x38, RZ ;  /* 0x00000038948fa810 */ /* 0x040fe40007ffe1ff */
[----:B------:R-:W-:Y:S02]  /*9070*/  @!P1 IADD3 R138, -R148, 0x39, RZ ;  /* 0x00000039948a9810 */ /* 0x000fe40007ffe1ff */
[----:B------:R-:W-:Y:S10]  /*9080*/  I2F R139, R139 ;  /* 0x0000008b008b7306 */ /* 0x000ff40000201400 */
[----:B------:R-:W-:Y:S10]  /*9090*/  I2F R134, R134 ;  /* 0x0000008600867306 */ /* 0x000ff40000201400 */
[----:B------:R-:W-:Y:S10]  /*90a0*/  I2F R137, R137 ;  /* 0x0000008900897306 */ /* 0x000ff40000201400 */
[----:B------:R-:W-:Y:S10]  /*90b0*/  I2F R133, R133 ;  /* 0x0000008500857306 */ /* 0x000ff40000201400 */
[----:B------:R-:W-:Y:S10]  /*90c0*/  I2F R3, R3 ;  /* 0x0000000300037306 */ /* 0x000ff40000201400 */
[----:B------:R-:W-:Y:S10]  /*90d0*/  I2F R132, R132 ;  /* 0x0000008400847306 */ /* 0x000ff40000201400 */
[----:B------:R-:W-:Y:S10]  /*90e0*/  I2F R143, R143 ;  /* 0x0000008f008f7306 */ /* 0x000ff40000201400 */
[----:B------:R-:W1:Y:S02]  /*90f0*/  I2F R138, R138 ;  /* 0x0000008a008a7306 */ /* 0x000e640000201400 */
[C---:B-1----:R-:W-:Y:S02]  /*9100*/  FFMA.FTZ R33, -R0.reuse, R138, R33 ;  /* 0x0000008a00217223 */ /* 0x042fe40000010121 */
[C---:B------:R-:W-:Y:S02]  /*9110*/  FFMA.FTZ R4, -R0.reuse, R151, R4 ;  /* 0x0000009700047223 */ /* 0x040fe40000010104 */
[C---:B------:R-:W-:Y:S02]  /*9120*/  FFMA.FTZ R6, -R0.reuse, R149, R6 ;  /* 0x0000009500067223 */ /* 0x040fe40000010106 */
[----:B------:R-:W-:Y:S01]  /*9130*/  FFMA.FTZ R5, -R0, R144, R5 ;  /* 0x0000009000057223 */ /* 0x000fe20000010105 */
[----:B------:R-:W-:Y:S01]  /*9140*/  FMNMX.FTZ R148, R4, R2, !PT ;  /* 0x0000000204947209 */ /* 0x000fe20007810000 */
[C---:B------:R-:W-:Y:S02]  /*9150*/  FFMA.FTZ R7, -R0.reuse, R146, R7 ;  /* 0x0000009200077223 */ /* 0x040fe40000010107 */
[C---:B------:R-:W-:Y:S01]  /*9160*/  FFMA.FTZ R8, -R0.reuse, R147, R8 ;  /* 0x0000009300087223 */ /* 0x040fe20000010108 */
[----:B------:R-:W-:Y:S01]  /*9170*/  FMNMX.FTZ R149, R5, R148, !PT ;  /* 0x0000009405957209 */ /* 0x000fe20007810000 */
[----:B------:R-:W-:Y:S01]  /*9180*/  FFMA.FTZ R11, -R0, R144, R11 ;  /* 0x00000090000b7223 */ /* 0x000fe2000001010b */
[----:B------:R-:W-:Y:S01]  /*9190*/  FMNMX.FTZ R144, R6, R135, !PT ;  /* 0x0000008706907209 */ /* 0x000fe20007810000 */
[----:B------:R-:W-:Y:S01]  /*91a0*/  FFMA.FTZ R10, -R0, R151, R10 ;  /* 0x00000097000a7223 */ /* 0x000fe2000001010a */
[----:B------:R-:W-:Y:S01]  /*91b0*/  FMNMX.FTZ R146, R8, R149, !PT ;  /* 0x0000009508927209 */ /* 0x000fe20007810000 */
[C---:B------:R-:W-:Y:S02]  /*91c0*/  FFMA.FTZ R9, -R0.reuse, R142, R9 ;  /* 0x0000008e00097223 */ /* 0x040fe40000010109 */
[C---:B------:R-:W-:Y:S01]  /*91d0*/  FFMA.FTZ R14, -R0.reuse, R147, R14 ;  /* 0x00000093000e7223 */ /* 0x040fe2000001010e */
[----:B------:R-:W-:Y:S01]  /*91e0*/  FMNMX.FTZ R147, R7, R144, !PT ;  /* 0x0000009007937209 */ /* 0x000fe20007810000 */
[C---:B------:R-:W-:Y:S01]  /*91f0*/  FFMA.FTZ R12, -R0.reuse, R145, R12 ;  /* 0x00000091000c7223 */ /* 0x040fe2000001010c */
[----:B------:R-:W-:Y:S01]  /*9200*/  FMNMX.FTZ R149, R9, R146, !PT ;  /* 0x0000009209957209 */ /* 0x000fe20007810000 */
[----:B------:R-:W-:Y:S01]  /*9210*/  FFMA.FTZ R15, -R0, R142, R15 ;  /* 0x0000008e000f7223 */ /* 0x000fe2000001010f */
[----:B------:R-:W-:Y:S01]  /*9220*/  FMNMX.FTZ R142, R10, R147, !PT ;  /* 0x000000930a8e7209 */ /* 0x000fe20007810000 */
[----:B------:R-:W-:Y:S01]  /*9230*/  FFMA.FTZ R13, -R0, R140, R13 ;  /* 0x0000008c000d7223 */ /* 0x000fe2000001010d */
[----:B------:R-:W-:Y:S01]  /*9240*/  FMNMX.FTZ R144, R12, R149, !PT ;  /* 0x000000950c907209 */ /* 0x000fe20007810000 */
        /* <DEDUP_REMOVED lines=38> */
[----:B------:R-:W-:Y:S01]  /*94b0*/  LDSM.16.MT88.4 R140, [R190+0xc000] ;  /* 0x00c00000be8c783b */ /* 0x000fe20000004200 */
[----:B------:R-:W-:Y:S02]  /*94c0*/  FMNMX.FTZ R138, R32, R139, !PT ;  /* 0x0000008b208a7209 */ /* 0x000fe40007810000 */
[----:B------:R-:W-:Y:S02]  /*94d0*/  FMNMX.FTZ R3, R31, R136, !PT ;  /* 0x000000881f037209 */ /* 0x000fe40007810000 */
[----:B------:R-:W-:Y:S02]  /*94e0*/  FMNMX.FTZ R134, R33, R138, !PT ;  /* 0x0000008a21867209 */ /* 0x000fe40007810000 */
[----:B------:R-:W-:Y:S01]  /*94f0*/  FMNMX.FTZ R132, R34, R3, !PT ;  /* 0x0000000322847209 */ /* 0x000fe20007810000 */
[----:B------:R-:W-:Y:S03]  /*9500*/  LDSM.16.MT88.4 R144, [R189+0xc000] ;  /* 0x00c00000bd90783b */ /* 0x000fe60000004200 */
[----:B------:R-:W-:Y:S05]  /*9510*/  FMNMX.FTZ R139, R35, R132, !PT ;  /* 0x00000084238b7209 */ /* 0x000fea0007810000 */
        /* <DEDUP_REMOVED lines=9> */
[C---:B------:R-:W-:Y:S02]  /*95b0*/  FADD.FTZ R2, -R133.reuse, R2 ;  /* 0x0000000285027221 */ /* 0x040fe40000010100 */
[----:B------:R-:W-:Y:S01]  /*95c0*/  FMUL.FTZ R167, R133, c[0x0][0x23c] ;  /* 0x00008f0085a77a20 */ /* 0x000fe20000410000 */
[----:B--2---:R-:W-:Y:S01]  /*95d0*/  FMNMX.FTZ R132, R137, R132, !PT ;  /* 0x0000008489847209 */ /* 0x004fe20007810000 */
[----:B------:R-:W-:Y:S01]  /*95e0*/  FMUL.FTZ R3, R2, c[0x0][0x23c] ;  /* 0x00008f0002037a20 */ /* 0x000fe20000410000 */
[----:B------:R-:W1:Y:S02]  /*95f0*/  LDSM.16.MT88.4 R136, [R192+0xc000] ;  /* 0x00c00000c088783b */ /* 0x000e640000004200 */
[----:B------:R-:W-:Y:S01]  /*9600*/  FSEL R167, R167, RZ, P1 ;  /* 0x000000ffa7a77208 */ /* 0x000fe20000800000 */
[C---:B------:R-:W-:Y:S01]  /*9610*/  FADD.FTZ R2, -R132.reuse, R135 ;  /* 0x0000008784027221 */ /* 0x040fe20000010100 */
[C---:B------:R-:W-:Y:S01]  /*9620*/  FSETP.NEU.FTZ.AND P1, PT, R132.reuse, -INF , PT ;  /* 0xff8000008400780b */ /* 0x040fe20003f3d000 */
[----:B------:R-:W-:Y:S01]  /*9630*/  FMUL.FTZ R166, R132, c[0x0][0x23c] ;  /* 0x00008f0084a67a20 */ /* 0x000fe20000410000 */
[----:B------:R-:W2:Y:S01]  /*9640*/  MUFU.EX2 R3, R3 ;  /* 0x0000000300037308 */ /* 0x000ea20000000800 */
[----:B------:R-:W-:Y:S02]  /*9650*/  FMUL.FTZ R134, R2, c[0x0][0x23c] ;  /* 0x00008f0002867a20 */ /* 0x000fe40000410000 */
[--C-:B------:R-:W-:Y:S01]  /*9660*/  FFMA.FTZ R165, R4, c[0x0][0x23c], -R167.reuse ;  /* 0x00008f0004a57a23 */ /* 0x100fe200000108a7 */
[----:B------:R-:W-:Y:S01]  /*9670*/  FSEL R166, R166, RZ, P1 ;  /* 0x000000ffa6a67208 */ /* 0x000fe20000800000 */
[--C-:B------:R-:W-:Y:S01]  /*9680*/  FFMA.FTZ R164, R5, c[0x0][0x23c], -R167.reuse ;  /* 0x00008f0005a47a23 */ /* 0x100fe200000108a7 */
[----:B------:R-:W-:Y:S01]  /*9690*/  ISETP.GT.AND P1, PT, R218, RZ, PT ;  /* 0x000000ffda00720c */ /* 0x000fe20003f24270 */
[--C-:B------:R-:W-:Y:S02]  /*96a0*/  FFMA.FTZ R163, R8, c[0x0][0x23c], -R167.reuse ;  /* 0x00008f0008a37a23 */ /* 0x100fe400000108a7 */
[--C-:B------:R-:W-:Y:S01]  /*96b0*/  FFMA.FTZ R162, R9, c[0x0][0x23c], -R167.reuse ;  /* 0x00008f0009a27a23 */ /* 0x100fe200000108a7 */
[----:B------:R3:W4:Y:S01]  /*96c0*/  MUFU.EX2 R2, R134 ;  /* 0x0000008600027308 */ /* 0x0007220000000800 */
[--C-:B------:R-:W-:Y:S02]  /*96d0*/  FFMA.FTZ R161, R6, c[0x0][0x23c], -R166.reuse ;  /* 0x00008f0006a17a23 */ /* 0x100fe400000108a6 */
[--C-:B------:R-:W-:Y:S02]  /*96e0*/  FFMA.FTZ R160, R7, c[0x0][0x23c], -R166.reuse ;  /* 0x00008f0007a07a23 */ /* 0x100fe400000108a6 */
[--C-:B------:R-:W-:Y:S02]  /*96f0*/  FFMA.FTZ R135, R10, c[0x0][0x23c], -R166.reuse ;  /* 0x00008f000a877a23 */ /* 0x100fe400000108a6 */
[--C-:B------:R-:W-:Y:S02]  /*9700*/  FFMA.FTZ R223, R28, c[0x0][0x23c], -R167.reuse ;  /* 0x00008f001cdf7a23 */ /* 0x100fe400000108a7 */
[--C-:B------:R-:W-:Y:S01]  /*9710*/  FFMA.FTZ R224, R29, c[0x0][0x23c], -R167.reuse ;  /* 0x00008f001de07a23 */ /* 0x100fe200000108a7 */
[----:B------:R-:W-:Y:S01]  /*9720*/  MUFU.EX2 R165, R165 ;  /* 0x000000a500a57308 */ /* 0x000fe20000000800 */
[--C-:B------:R-:W-:Y:S02]  /*9730*/  FFMA.FTZ R225, R32, c[0x0][0x23c], -R167.reuse ;  /* 0x00008f0020e17a23 */ /* 0x100fe400000108a7 */
[--C-:B------:R-:W-:Y:S02]  /*9740*/  FFMA.FTZ R227, R30, c[0x0][0x23c], -R166.reuse ;  /* 0x00008f001ee37a23 */ /* 0x100fe400000108a6 */
[C---:B--2---:R-:W-:Y:S02]  /*9750*/  FMUL.FTZ R4, R3.reuse, R128 ;  /* 0x0000008003047220 */ /* 0x044fe40000410000 */
[C---:B------:R-:W-:Y:S02]  /*9760*/  FMUL.FTZ R5, R3.reuse, R129 ;  /* 0x0000008103057220 */ /* 0x040fe40000410000 */
[C---:B------:R-:W-:Y:S01]  /*9770*/  FMUL.FTZ R8, R3.reuse, R124 ;  /* 0x0000007c03087220 */ /* 0x040fe20000410000 */
[----:B------:R-:W2:Y:S01]  /*9780*/  MUFU.EX2 R164, R164 ;  /* 0x000000a400a47308 */ /* 0x000ea20000000800 */
[C---:B------:R-:W-:Y:S02]  /*9790*/  FMUL.FTZ R9, R3.reuse, R125 ;  /* 0x0000007d03097220 */ /* 0x040fe40000410000 */
[----:B------:R-:W-:Y:S02]  /*97a0*/  FMUL.FTZ R36, R3, R36 ;  /* 0x0000002403247220 */ /* 0x000fe40000410000 */
[--C-:B---3--:R-:W-:Y:S02]  /*97b0*/  FFMA.FTZ R134, R11, c[0x0][0x23c], -R166.reuse ;  /* 0x00008f000b867a23 */ /* 0x108fe400000108a6 */
[C---:B----4-:R-:W-:Y:S02]  /*97c0*/  FMUL.FTZ R6, R2.reuse, R130 ;  /* 0x0000008202067220 */ /* 0x050fe40000410000 */
[C---:B------:R-:W-:Y:S01]  /*97d0*/  FMUL.FTZ R7, R2.reuse, R131 ;  /* 0x0000008302077220 */ /* 0x040fe20000410000 */
[----:B------:R-:W-:Y:S01]  /*97e0*/  MUFU.EX2 R163, R163 ;  /* 0x000000a300a37308 */ /* 0x000fe20000000800 */
[C---:B------:R-:W-:Y:S02]  /*97f0*/  FMUL.FTZ R10, R2.reuse, R126 ;  /* 0x0000007e020a7220 */ /* 0x040fe40000410000 */
[C---:B------:R-:W-:Y:S02]  /*9800*/  FMUL.FTZ R11, R2.reuse, R127 ;  /* 0x0000007f020b7220 */ /* 0x040fe40000410000 */
[----:B------:R-:W3:Y:S01]  /*9810*/  LDSM.16.MT88.4 R124, [R188+0xc000] ;  /* 0x00c00000bc7c783b */ /* 0x000ee20000004200 */
[C---:B------:R-:W-:Y:S02]  /*9820*/  FMUL.FTZ R37, R3.reuse, R37 ;  /* 0x0000002503257220 */ /* 0x040fe40000410000 */
[C---:B------:R-:W-:Y:S02]  /*9830*/  FMUL.FTZ R38, R2.reuse, R38 ;  /* 0x0000002602267220 */ /* 0x040fe40000410000 */
[----:B------:R-:W4:Y:S01]  /*9840*/  MUFU.EX2 R162, R162 ;  /* 0x000000a200a27308 */ /* 0x000f220000000800 */
[----:B------:R-:W-:Y:S02]  /*9850*/  FMUL.FTZ R39, R2, R39 ;  /* 0x0000002702277220 */ /* 0x000fe40000410000 */
[C---:B------:R-:W-:Y:S01]  /*9860*/  FMUL.FTZ R40, R3.reuse, R40 ;  /* 0x0000002803287220 */ /* 0x040fe20000410000 */
[----:B--2---:R-:W-:Y:S01]  /*9870*/  F2FP.BF16.PACK_AB R128, R164, R165 ;  /* 0x000000a5a480723e */ /* 0x004fe200000010ff */
[----:B------:R-:W-:Y:S02]  /*9880*/  FMUL.FTZ R41, R3, R41 ;  /* 0x0000002903297220 */ /* 0x000fe40000410000 */
[C---:B------:R-:W-:Y:S02]  /*9890*/  FMUL.FTZ R42, R2.reuse, R42 ;  /* 0x0000002a022a7220 */ /* 0x040fe40000410000 */
[----:B------:R-:W-:Y:S01]  /*98a0*/  FMUL.FTZ R43, R2, R43 ;  /* 0x0000002b022b7220 */ /* 0x000fe20000410000 */
[----:B------:R-:W-:Y:S01]  /*98b0*/  MUFU.EX2 R161, R161 ;  /* 0x000000a100a17308 */ /* 0x000fe20000000800 */
[--C-:B------:R-:W-:Y:S02]  /*98c0*/  FFMA.FTZ R228, R31, c[0x0][0x23c], -R166.reuse ;  /* 0x00008f001fe47a23 */ /* 0x100fe400000108a6 */
[----:B------:R-:W-:Y:S01]  /*98d0*/  LDSM.16.MT88.4 R28, [R190+0xd800] ;  /* 0x00d80000be1c783b */ /* 0x000fe20000004200 */
[--C-:B------:R-:W-:Y:S02]  /*98e0*/  FFMA.FTZ R229, R34, c[0x0][0x23c], -R166.reuse ;  /* 0x00008f0022e57a23 */ /* 0x100fe400000108a6 */
[C---:B------:R-:W-:Y:S02]  /*98f0*/  FMUL.FTZ R44, R3.reuse, R44 ;  /* 0x0000002c032c7220 */ /* 0x040fe40000410000 */
[C---:B------:R-:W-:Y:S02]  /*9900*/  FMUL.FTZ R45, R3.reuse, R45 ;  /* 0x0000002d032d7220 */ /* 0x040fe40000410000 */
[----:B------:R-:W2:Y:S01]  /*9910*/  MUFU.EX2 R160, R160 ;  /* 0x000000a000a07308 */ /* 0x000ea20000000800 */
[C---:B------:R-:W-:Y:S02]  /*9920*/  FMUL.FTZ R46, R2.reuse, R46 ;  /* 0x0000002e022e7220 */ /* 0x040fe40000410000 */
[----:B------:R-:W-:Y:S01]  /*9930*/  FMUL.FTZ R47, R2, R47 ;  /* 0x0000002f022f7220 */ /* 0x000fe20000410000 */
[----:B----4-:R-:W-:Y:S01]  /*9940*/  F2FP.BF16.PACK_AB R130, R162, R163 ;  /* 0x000000a3a282723e */ /* 0x010fe200000010ff */
[C---:B------:R-:W-:Y:S02]  /*9950*/  FMUL.FTZ R48, R3.reuse, R48 ;  /* 0x0000003003307220 */ /* 0x040fe40000410000 */
[C---:B------:R-:W-:Y:S02]  /*9960*/  FMUL.FTZ R49, R3.reuse, R49 ;  /* 0x0000003103317220 */ /* 0x040fe40000410000 */
[C---:B------:R-:W-:Y:S01]  /*9970*/  FMUL.FTZ R50, R2.reuse, R50 ;  /* 0x0000003202327220 */ /* 0x040fe20000410000 */
[----:B------:R-:W-:Y:S01]  /*9980*/  MUFU.EX2 R135, R135 ;  /* 0x0000008700877308 */ /* 0x000fe20000000800 */
[C---:B------:R-:W-:Y:S02]  /*9990*/  FMUL.FTZ R51, R2.reuse, R51 ;  /* 0x0000003302337220 */ /* 0x040fe40000410000 */
[C---:B------:R-:W-:Y:S02]  /*99a0*/  FMUL.FTZ R52, R3.reuse, R52 ;  /* 0x0000003403347220 */ /* 0x040fe40000410000 */
[C---:B------:R-:W-:Y:S02]  /*99b0*/  FMUL.FTZ R53, R3.reuse, R53 ;  /* 0x0000003503357220 */ /* 0x040fe40000410000 */
[C---:B------:R-:W-:Y:S02]  /*99c0*/  FMUL.FTZ R54, R2.reuse, R54 ;  /* 0x0000003602367220 */ /* 0x040fe40000410000 */
[----:B------:R-:W-:Y:S01]  /*99d0*/  FMUL.FTZ R55, R2, R55 ;  /* 0x0000003702377220 */ /* 0x000fe20000410000 */
[----:B------:R-:W4:Y:S01]  /*99e0*/  MUFU.EX2 R134, R134 ;  /* 0x0000008600867308 */ /* 0x000f220000000800 */
[C---:B------:R-:W-:Y:S02]  /*99f0*/  FMUL.FTZ R56, R3.reuse, R56 ;  /* 0x0000003803387220 */ /* 0x040fe40000410000 */
[C---:B------:R-:W-:Y:S01]  /*9a00*/  FMUL.FTZ R57, R3.reuse, R57 ;  /* 0x0000003903397220 */ /* 0x040fe20000410000 */
[----:B--2---:R-:W-:Y:S01]  /*9a10*/  F2FP.BF16.PACK_AB R129, R160, R161 ;  /* 0x000000a1a081723e */ /* 0x004fe200000010ff */
        /* <DEDUP_REMOVED lines=12> */
[----:B----4-:R-:W-:Y:S01]  /*9ae0*/  F2FP.BF16.PACK_AB R131, R134, R135 ;  /* 0x000000878683723e */ /* 0x010fe200000010ff */
[C---:B------:R-:W-:Y:S02]  /*9af0*/  FMUL.FTZ R68, R3.reuse, R68 ;  /* 0x0000004403447220 */ /* 0x040fe40000410000 */
[C---:B------:R-:W-:Y:S02]  /*9b00*/  FMUL.FTZ R69, R3.reuse, R69 ;  /* 0x0000004503457220 */ /* 0x040fe40000410000 */
[C---:B------:R-:W-:Y:S01]  /*9b10*/  FMUL.FTZ R70, R2.reuse, R70 ;  /* 0x0000004602467220 */ /* 0x040fe20000410000 */
[----:B------:R-:W-:Y:S01]  /*9b20*/  MUFU.EX2 R225, R225 ;  /* 0x000000e100e17308 */ /* 0x000fe20000000800 */
[C---:B-1----:R-:W-:Y:S05]  /*9b30*/  HMMA.16816.F32.BF16 R4, R128.reuse, R136, R4 ;  /* 0x000000888004723c */ /* 0x042fea0000041804 */
[C---:B------:R-:W-:Y:S02]  /*9b40*/  FMUL.FTZ R71, R2.reuse, R71 ;  /* 0x0000004702477220 */ /* 0x040fe40000410000 */
[C---:B------:R-:W-:Y:S01]  /*9b50*/  FMUL.FTZ R72, R3.reuse, R72 ;  /* 0x0000004803487220 */ /* 0x040fe20000410000 */
[C---:B------:R-:W-:Y:S01]  /*9b60*/  HMMA.16816.F32.BF16 R8, R128.reuse, R138, R8 ;  /* 0x0000008a8008723c */ /* 0x040fe20000041808 */
[----:B------:R-:W1:Y:S01]  /*9b70*/  LDSM.16.MT88.4 R136, [R192+0xe000] ;  /* 0x00e00000c088783b */ /* 0x000e620000004200 */
[----:B------:R-:W-:Y:S02]  /*9b80*/  MUFU.EX2 R227, R227 ;  /* 0x000000e300e37308 */ /* 0x000fe40000000800 */
[C---:B------:R-:W-:Y:S02]  /*9b90*/  FMUL.FTZ R73, R3.reuse, R73 ;  /* 0x0000004903497220 */ /* 0x040fe40000410000 */
[C---:B------:R-:W-:Y:S02]  /*9ba0*/  FMUL.FTZ R74, R2.reuse, R74 ;  /* 0x0000004a024a7220 */ /* 0x040fe40000410000 */
[C---:B------:R-:W-:Y:S04]  /*9bb0*/  HMMA.16816.F32.BF16 R36, R128.reuse, R140, R36 ;  /* 0x0000008c8024723c */ /* 0x040fe80000041824 */
[C---:B------:R-:W-:Y:S01]  /*9bc0*/  FMUL.FTZ R75, R2.reuse, R75 ;  /* 0x0000004b024b7220 */ /* 0x040fe20000410000 */
[----:B------:R-:W-:Y:S01]  /*9bd0*/  MUFU.EX2 R228, R228 ;  /* 0x000000e400e47308 */ /* 0x000fe20000000800 */
[C---:B------:R-:W-:Y:S02]  /*9be0*/  FMUL.FTZ R76, R3.reuse, R76 ;  /* 0x0000004c034c7220 */ /* 0x040fe40000410000 */
[C---:B------:R-:W-:Y:S01]  /*9bf0*/  HMMA.16816.F32.BF16 R40, R128.reuse, R142, R40 ;  /* 0x0000008e8028723c */ /* 0x040fe20000041828 */
[----:B------:R-:W2:Y:S03]  /*9c00*/  LDSM.16.MT88.4 R140, [R190+0xe000] ;  /* 0x00e00000be8c783b */ /* 0x000ea60000004200 */
[C---:B------:R-:W-:Y:S02]  /*9c10*/  FMUL.FTZ R77, R3.reuse, R77 ;  /* 0x0000004d034d7220 */ /* 0x040fe40000410000 */
[C---:B------:R-:W-:Y:S01]  /*9c20*/  FMUL.FTZ R78, R2.reuse, R78 ;  /* 0x0000004e024e7220 */ /* 0x040fe20000410000 */
[----:B------:R-:W-:Y:S01]  /*9c30*/  MUFU.EX2 R229, R229 ;  /* 0x000000e500e57308 */ /* 0x000fe20000000800 */
[C---:B------:R-:W-:Y:S04]  /*9c40*/  HMMA.16816.F32.BF16 R44, R128.reuse, R144, R44 ;  /* 0x00000090802c723c */ /* 0x040fe8000004182c */
[C---:B------:R-:W-:Y:S02]  /*9c50*/  FMUL.FTZ R79, R2.reuse, R79 ;  /* 0x0000004f024f7220 */ /* 0x040fe40000410000 */
[C---:B------:R-:W-:Y:S02]  /*9c60*/  FMUL.FTZ R80, R3.reuse, R80 ;  /* 0x0000005003507220 */ /* 0x040fe40000410000 */
[C---:B------:R-:W-:Y:S01]  /*9c70*/  HMMA.16816.F32.BF16 R48, R128.reuse, R146, R48 ;  /* 0x000000928030723c */ /* 0x040fe20000041830 */
[----:B------:R-:W-:Y:S03]  /*9c80*/  LDSM.16.MT88.4 R144, [R188+0xc800] ;  /* 0x00c80000bc90783b */ /* 0x000fe60000004200 */
[C---:B------:R-:W-:Y:S02]  /*9c90*/  FMUL.FTZ R81, R3.reuse, R81 ;  /* 0x0000005103517220 */ /* 0x040fe40000410000 */
[C---:B------:R-:W-:Y:S02]  /*9ca0*/  FMUL.FTZ R82, R2.reuse, R82 ;  /* 0x0000005202527220 */ /* 0x040fe40000410000 */
[C---:B---3--:R-:W-:Y:S04]  /*9cb0*/  HMMA.16816.F32.BF16 R52, R128.reuse, R124, R52 ;  /* 0x0000007c8034723c */ /* 0x048fe80000041834 */
[C---:B------:R-:W-:Y:S02]  /*9cc0*/  FMUL.FTZ R83, R2.reuse, R83 ;  /* 0x0000005302537220 */ /* 0x040fe40000410000 */
[C---:B------:R-:W-:Y:S02]  /*9cd0*/  FMUL.FTZ R84, R3.reuse, R84 ;  /* 0x0000005403547220 */ /* 0x040fe40000410000 */
[C---:B------:R-:W-:Y:S01]  /*9ce0*/  HMMA.16816.F32.BF16 R56, R128.reuse, R126, R56 ;  /* 0x0000007e8038723c */ /* 0x040fe20000041838 */
[----:B------:R-:W3:Y:S03]  /*9cf0*/  LDSM.16.MT88.4 R124, [R189+0xe000] ;  /* 0x00e00000bd7c783b */ /* 0x000ee60000004200 */
[C---:B------:R-:W-:Y:S02]  /*9d00*/  FMUL.FTZ R85, R3.reuse, R85 ;  /* 0x0000005503557220 */ /* 0x040fe40000410000 */
[C---:B------:R-:W-:Y:S02]  /*9d10*/  FMUL.FTZ R86, R2.reuse, R86 ;  /* 0x0000005602567220 */ /* 0x040fe40000410000 */
[C---:B-1----:R-:W-:Y:S04]  /*9d20*/  HMMA.16816.F32.BF16 R60, R128.reuse, R136, R60 ;  /* 0x00000088803c723c */ /* 0x042fe8000004183c */
[C---:B------:R-:W-:Y:S02]  /*9d30*/  FMUL.FTZ R87, R2.reuse, R87 ;  /* 0x0000005702577220 */ /* 0x040fe40000410000 */
[C---:B------:R-:W-:Y:S02]  /*9d40*/  FMUL.FTZ R88, R3.reuse, R88 ;  /* 0x0000005803587220 */ /* 0x040fe40000410000 */
[C---:B------:R-:W-:Y:S01]  /*9d50*/  HMMA.16816.F32.BF16 R64, R128.reuse, R138, R64 ;  /* 0x0000008a8040723c */ /* 0x040fe20000041840 */
[----:B------:R-:W1:Y:S03]  /*9d60*/  LDSM.16.MT88.4 R136, [R188+0xe000] ;  /* 0x00e00000bc88783b */ /* 0x000e660000004200 */
[C---:B------:R-:W-:Y:S02]  /*9d70*/  FMUL.FTZ R89, R3.reuse, R89 ;  /* 0x0000005903597220 */ /* 0x040fe40000410000 */
[C---:B------:R-:W-:Y:S02]  /*9d80*/  FMUL.FTZ R90, R2.reuse, R90 ;  /* 0x0000005a025a7220 */ /* 0x040fe40000410000 */
[C---:B--2---:R-:W-:Y:S04]  /*9d90*/  HMMA.16816.F32.BF16 R68, R128.reuse, R140, R68 ;  /* 0x0000008c8044723c */ /* 0x044fe80000041844 */
[C---:B------:R-:W-:Y:S02]  /*9da0*/  FMUL.FTZ R91, R2.reuse, R91 ;  /* 0x0000005b025b7220 */ /* 0x040fe40000410000 */
[C---:B------:R-:W-:Y:S02]  /*9db0*/  FMUL.FTZ R92, R3.reuse, R92 ;  /* 0x0000005c035c7220 */ /* 0x040fe40000410000 */
[C---:B------:R-:W-:Y:S01]  /*9dc0*/  HMMA.16816.F32.BF16 R72, R128.reuse, R142, R72 ;  /* 0x0000008e8048723c */ /* 0x040fe20000041848 */
[----:B------:R-:W2:Y:S03]  /*9dd0*/  LDSM.16.MT88.4 R140, [R192+0x10000] ;  /* 0x01000000c08c783b */ /* 0x000ea60000004200 */
[C---:B------:R-:W-:Y:S02]  /*9de0*/  FMUL.FTZ R93, R3.reuse, R93 ;  /* 0x0000005d035d7220 */ /* 0x040fe40000410000 */
[C---:B------:R-:W-:Y:S02]  /*9df0*/  FMUL.FTZ R94, R2.reuse, R94 ;  /* 0x0000005e025e7220 */ /* 0x040fe40000410000 */
[C---:B------:R-:W-:Y:S01]  /*9e00*/  FMUL.FTZ R95, R2.reuse, R95 ;  /* 0x0000005f025f7220 */ /* 0x040fe20000410000 */
[C---:B---3--:R-:W-:Y:S03]  /*9e10*/  HMMA.16816.F32.BF16 R76, R128.reuse, R124, R76 ;  /* 0x0000007c804c723c */ /* 0x048fe6000004184c */
[C---:B------:R-:W-:Y:S02]  /*9e20*/  FMUL.FTZ R96, R3.reuse, R96 ;  /* 0x0000006003607220 */ /* 0x040fe40000410000 */
[C---:B------:R-:W-:Y:S02]  /*9e30*/  FMUL.FTZ R97, R3.reuse, R97 ;  /* 0x0000006103617220 */ /* 0x040fe40000410000 */
[C---:B------:R-:W-:Y:S01]  /*9e40*/  FMUL.FTZ R98, R2.reuse, R98 ;  /* 0x0000006202627220 */ /* 0x040fe20000410000 */
        /* <DEDUP_REMOVED lines=16> */
[----:B------:R-:W-:Y:S02]  /*9f50*/  FMUL.FTZ R107, R2, R107 ;  /* 0x0000006b026b7220 */ /* 0x000fe40000410000 */
[--C-:B------:R-:W-:Y:S02]  /*9f60*/  FFMA.FTZ R168, R12, c[0x0][0x23c], -R167.reuse ;  /* 0x00008f000ca87a23 */ /* 0x100fe400000108a7 */
[----:B------:R-:W-:Y:S01]  /*9f70*/  FMUL.FTZ R12, R3, R120 ;  /* 0x00000078030c7220 */ /* 0x000fe20000410000 */
[C---:B---3--:R-:W-:Y:S03]  /*9f80*/  HMMA.16816.F32.BF16 R100, R128.reuse, R124, R100 ;  /* 0x0000007c8064723c */ /* 0x048fe60000041864 */
[--C-:B------:R-:W-:Y:S01]  /*9f90*/  FFMA.FTZ R169, R13, c[0x0][0x23c], -R167.reuse ;  /* 0x00008f000da97a23 */ /* 0x100fe200000108a7 */
[----:B------:R-:W-:Y:S01]  /*9fa0*/  MUFU.EX2 R168, R168 ;  /* 0x000000a800a87308 */ /* 0x000fe20000000800 */
[----:B------:R-:W-:Y:S02]  /*9fb0*/  FMUL.FTZ R13, R3, R121 ;  /* 0x00000079030d7220 */ /* 0x000fe40000410000 */
[--C-:B------:R-:W-:Y:S01]  /*9fc0*/  FFMA.FTZ R172, R14, c[0x0][0x23c], -R166.reuse ;  /* 0x00008f000eac7a23 */ /* 0x100fe200000108a6 */
[C---:B------:R-:W-:Y:S01]  /*9fd0*/  HMMA.16816.F32.BF16 R104, R128.reuse, R126, R104 ;  /* 0x0000007e8068723c */ /* 0x040fe20000041868 */
[----:B------:R-:W-:Y:S03]  /*9fe0*/  LDSM.16.MT88.4 R124, [R190+0xc800] ;  /* 0x00c80000be7c783b */ /* 0x000fe60000004200 */
[C---:B------:R-:W-:Y:S02]  /*9ff0*/  FMUL.FTZ R14, R2.reuse, R122 ;  /* 0x0000007a020e7220 */ /* 0x040fe40000410000 */
[--C-:B------:R-:W-:Y:S01]  /*a000*/  FFMA.FTZ R173, R15, c[0x0][0x23c], -R166.reuse ;  /* 0x00008f000fad7a23 */ /* 0x100fe200000108a6 */
[----:B------:R-:W3:Y:S01]  /*a010*/  MUFU.EX2 R169, R169 ;  /* 0x000000a900a97308 */ /* 0x000ee20000000800 */
[C---:B------:R-:W-:Y:S02]  /*a020*/  FMUL.FTZ R15, R2.reuse, R123 ;  /* 0x0000007b020f7220 */ /* 0x040fe40000410000 */
[----:B------:R-:W4:Y:S02]  /*a030*/  LDSM.16.MT88.4 R120, [R192+0xc800] ;  /* 0x00c80000c078783b */ /* 0x000f240000004200 */
[C---:B------:R-:W-:Y:S02]  /*a040*/  FMUL.FTZ R108, R3.reuse, R108 ;  /* 0x0000006c036c7220 */ /* 0x040fe40000410000 */
[----:B------:R-:W-:Y:S02]  /*a050*/  FMUL.FTZ R109, R3, R109 ;  /* 0x0000006d036d7220 */ /* 0x000fe40000410000 */
[C---:B------:R-:W-:Y:S01]  /*a060*/  FMUL.FTZ R110, R2.reuse, R110 ;  /* 0x0000006e026e7220 */ /* 0x040fe20000410000 */
[----:B------:R-:W-:Y:S01]  /*a070*/  MUFU.EX2 R172, R172 ;  /* 0x000000ac00ac7308 */ /* 0x000fe20000000800 */
[----:B------:R-:W-:Y:S02]  /*a080*/  FMUL.FTZ R111, R2, R111 ;  /* 0x0000006f026f7220 */ /* 0x000fe40000410000 */
[--C-:B------:R-:W-:Y:S02]  /*a090*/  FFMA.FTZ R170, R16, c[0x0][0x23c], -R167.reuse ;  /* 0x00008f0010aa7a23 */ /* 0x100fe400000108a7 */
[----:B------:R-:W-:Y:S02]  /*a0a0*/  FFMA.FTZ R171, R17, c[0x0][0x23c], -R167 ;  /* 0x00008f0011ab7a23 */ /* 0x000fe400000108a7 */
[--C-:B------:R-:W-:Y:S01]  /*a0b0*/  FFMA.FTZ R174, R18, c[0x0][0x23c], -R166.reuse ;  /* 0x00008f0012ae7a23 */ /* 0x100fe200000108a6 */
[C---:B-1----:R-:W-:Y:S02]  /*a0c0*/  HMMA.16816.F32.BF16 R108, R128.reuse, R136, R108 ;  /* 0x00000088806c723c */ /* 0x042fe4000004186c */
[----:B------:R-:W-:Y:S01]  /*a0d0*/  MUFU.EX2 R170, R170 ;  /* 0x000000aa00aa7308 */ /* 0x000fe20000000800 */
[----:B------:R-:W-:Y:S02]  /*a0e0*/  FFMA.FTZ R175, R19, c[0x0][0x23c], -R166 ;  /* 0x00008f0013af7a23 */ /* 0x000fe400000108a6 */
[----:B------:R-:W-:Y:S01]  /*a0f0*/  FMUL.FTZ R16, R3, R116 ;  /* 0x0000007403107220 */ /* 0x000fe20000410000 */
[----:B---3--:R-:W-:Y:S01]  /*a100*/  F2FP.BF16.PACK_AB R116, R169, R168 ;  /* 0x000000a8a974723e */ /* 0x008fe200000010ff */
[C---:B------:R-:W-:Y:S01]  /*a110*/  FMUL.FTZ R17, R3.reuse, R117 ;  /* 0x0000007503117220 */ /* 0x040fe20000410000 */
[C---:B------:R-:W-:Y:S01]  /*a120*/  HMMA.16816.F32.BF16 R12, R128.reuse, R138, R12 ;  /* 0x0000008a800c723c */ /* 0x040fe2000004180c */
[----:B------:R-:W1:Y:S03]  /*a130*/  LDSM.16.MT88.4 R136, [R189+0xc800] ;  /* 0x00c80000bd88783b */ /* 0x000e660000004200 */
[----:B------:R-:W3:Y:S01]  /*a140*/  MUFU.EX2 R171, R171 ;  /* 0x000000ab00ab7308 */ /* 0x000ee20000000800 */
[C---:B------:R-:W-:Y:S02]  /*a150*/  FMUL.FTZ R18, R2.reuse, R118 ;  /* 0x0000007602127220 */ /* 0x040fe40000410000 */
[C---:B------:R-:W-:Y:S02]  /*a160*/  FMUL.FTZ R19, R2.reuse, R119 ;  /* 0x0000007702137220 */ /* 0x040fe40000410000 */
[C---:B------:R-:W-:Y:S03]  /*a170*/  FMUL.FTZ R112, R3.reuse, R112 ;  /* 0x0000007003707220 */ /* 0x040fe60000410000 */
[C---:B------:R-:W-:Y:S02]  /*a180*/  FMUL.FTZ R113, R3.reuse, R113 ;  /* 0x0000007103717220 */ /* 0x040fe40000410000 */
[C---:B--2---:R-:W-:Y:S01]  /*a190*/  HMMA.16816.F32.BF16 R16, R128.reuse, R140, R16 ;  /* 0x0000008c8010723c */ /* 0x044fe20000041810 */
[----:B------:R-:W2:Y:S02]  /*a1a0*/  MUFU.EX2 R173, R173 ;  /* 0x000000ad00ad7308 */ /* 0x000ea40000000800 */
[C---:B------:R-:W-:Y:S02]  /*a1b0*/  FMUL.FTZ R114, R2.reuse, R114 ;  /* 0x0000007202727220 */ /* 0x040fe40000410000 */
[C---:B------:R-:W-:Y:S02]  /*a1c0*/  FMUL.FTZ R115, R2.reuse, R115 ;  /* 0x0000007302737220 */ /* 0x040fe40000410000 */
[----:B------:R-:W-:Y:S02]  /*a1d0*/  FFMA.FTZ R165, R3, R220, R165 ;  /* 0x000000dc03a57223 */ /* 0x000fe400000100a5 */
[----:B------:R-:W-:Y:S02]  /*a1e0*/  FFMA.FTZ R161, R2, R219, R161 ;  /* 0x000000db02a17223 */ /* 0x000fe400000100a1 */
[----:B------:R-:W-:Y:S01]  /*a1f0*/  MUFU.EX2 R174, R174 ;  /* 0x000000ae00ae7308 */ /* 0x000fe20000000800 */
[----:B------:R-:W-:Y:S01]  /*a200*/  HMMA.16816.F32.BF16 R112, R128, R142, R112 ;  /* 0x0000008e8070723c */ /* 0x000fe20000041870 */
[----:B------:R-:W-:Y:S02]  /*a210*/  LDSM.16.MT88.4 R128, [R190+0x10800] ;  /* 0x01080000be80783b */ /* 0x000fe40000004200 */
[----:B---3--:R-:W-:Y:S01]  /*a220*/  F2FP.BF16.PACK_AB R118, R171, R170 ;  /* 0x000000aaab76723e */ /* 0x008fe200000010ff */
[----:B------:R-:W-:Y:S02]  /*a230*/  FADD.FTZ R164, R164, R165 ;  /* 0x000000a5a4a47221 */ /* 0x000fe40000010000 */
[----:B------:R-:W-:Y:S02]  /*a240*/  FADD.FTZ R160, R160, R161 ;  /* 0x000000a1a0a07221 */ /* 0x000fe40000010000 */
[----:B------:R-:W-:Y:S01]  /*a250*/  FADD.FTZ R163, R163, R164 ;  /* 0x000000a4a3a37221 */ /* 0x000fe20000010000 */
[----:B------:R-:W3:Y:S01]  /*a260*/  MUFU.EX2 R175, R175 ;  /* 0x000000af00af7308 */ /* 0x000ee20000000800 */
[----:B------:R-:W-:Y:S02]  /*a270*/  LDSM.16.MT88.4 R140, [R190+0xd000] ;  /* 0x00d00000be8c783b */ /* 0x000fe40000004200 */
[----:B------:R-:W-:Y:S01]  /*a280*/  FADD.FTZ R3, R135, R160 ;  /* 0x000000a087037221 */ /* 0x000fe20000010000 */
[----:B--2---:R-:W-:Y:S01]  /*a290*/  F2FP.BF16.PACK_AB R117, R173, R172 ;  /* 0x000000acad75723e */ /* 0x004fe200000010ff */
[----:B------:R-:W-:Y:S01]  /*a2a0*/  FADD.FTZ R163, R162, R163 ;  /* 0x000000a3a2a37221 */ /* 0x000fe20000010000 */
[----:B------:R-:W-:Y:S01]  /*a2b0*/  MOV R135, R132 ;  /* 0x0000008400877202 */ /* 0x000fe20000000f00 */
[----:B------:R-:W-:Y:S02]  /*a2c0*/  FADD.FTZ R3, R134, R3 ;  /* 0x0000000386037221 */ /* 0x000fe40000010000 */
[----:B------:R-:W-:Y:S02]  /*a2d0*/  FADD.FTZ R168, R168, R163 ;  /* 0x000000a3a8a87221 */ /* 0x000fe40000010000 */
[----:B------:R-:W-:Y:S02]  /*a2e0*/  FADD.FTZ R172, R172, R3 ;  /* 0x00000003acac7221 */ /* 0x000fe40000010000 */
[----:B------:R-:W-:Y:S02]  /*a2f0*/  FADD.FTZ R169, R169, R168 ;  /* 0x000000a8a9a97221 */ /* 0x000fe40000010000 */
[----:B------:R-:W-:Y:S02]  /*a300*/  FADD.FTZ R173, R173, R172 ;  /* 0x000000acadad7221 */ /* 0x000fe40000010000 */
[----:B------:R-:W-:Y:S04]  /*a310*/  FADD.FTZ R170, R170, R169 ;  /* 0x000000a9aaaa7221 */ /* 0x000fe80000010000 */
[----:B------:R-:W-:Y:S01]  /*a320*/  FADD.FTZ R171, R171, R170 ;  /* 0x000000aaabab7221 */ /* 0x000fe20000010000 */
[C---:B---3--:R-:W-:Y:S01]  /*a330*/  F2FP.BF16.PACK_AB R119, R175.reuse, R174 ;  /* 0x000000aeaf77723e */ /* 0x048fe200000010ff */
[----:B------:R-:W-:Y:S04]  /*a340*/  FADD.FTZ R174, R174, R173 ;  /* 0x000000adaeae7221 */ /* 0x000fe80000010000 */
[----:B------:R-:W-:Y:S02]  /*a350*/  FADD.FTZ R175, R175, R174 ;  /* 0x000000aeafaf7221 */ /* 0x000fe40000010000 */
[C---:B----4-:R-:W-:Y:S08]  /*a360*/  HMMA.16816.F32.BF16 R4, R116.reuse, R120, R4 ;  /* 0x000000787404723c */ /* 0x050ff00000041804 */
        /* <DEDUP_REMOVED lines=22> */
[----:B------:R-:W-:Y:S01]  /*a4d0*/  FFMA.FTZ R167, R33, c[0x0][0x23c], -R167 ;  /* 0x00008f0021a77a23 */ /* 0x000fe200000108a7 */
[----:B------:R-:W4:Y:S01]  /*a4e0*/  MUFU.EX2 R153, R153 ;  /* 0x0000009900997308 */ /* 0x000f220000000800 */
[C---:B------:R-:W-:Y:S04]  /*a4f0*/  HMMA.16816.F32.BF16 R80, R116.reuse, R158, R80 ;  /* 0x0000009e7450723c */ /* 0x040fe80000041850 */
[--C-:B------:R-:W-:Y:S02]  /*a500*/  FFMA.FTZ R156, R22, c[0x0][0x23c], -R166.reuse ;  /* 0x00008f00169c7a23 */ /* 0x100fe400000108a6 */
[--C-:B------:R-:W-:Y:S02]  /*a510*/  FFMA.FTZ R157, R23, c[0x0][0x23c], -R166.reuse ;  /* 0x00008f00179d7a23 */ /* 0x100fe400000108a6 */
[C---:B--2---:R-:W-:Y:S01]  /*a520*/  HMMA.16816.F32.BF16 R84, R116.reuse, R120, R84 ;  /* 0x000000787454723c */ /* 0x044fe20000041854 */
[----:B------:R-:W-:Y:S03]  /*a530*/  MUFU.EX2 R154, R154 ;  /* 0x0000009a009a7308 */ /* 0x000fe60000000800 */
[--C-:B------:R-:W-:Y:S02]  /*a540*/  FFMA.FTZ R158, R26, c[0x0][0x23c], -R166.reuse ;  /* 0x00008f001a9e7a23 */ /* 0x100fe400000108a6 */
[--C-:B------:R-:W-:Y:S02]  /*a550*/  FFMA.FTZ R159, R27, c[0x0][0x23c], -R166.reuse ;  /* 0x00008f001b9f7a23 */ /* 0x100fe400000108a6 */
[C---:B------:R-:W-:Y:S01]  /*a560*/  HMMA.16816.F32.BF16 R88, R116.reuse, R122, R88 ;  /* 0x0000007a7458723c */ /* 0x040fe20000041858 */
[----:B------:R-:W2:Y:S02]  /*a570*/  LDSM.16.MT88.4 R120, [R188+0x10800] ;  /* 0x01080000bc78783b */ /* 0x000ea40000004200 */
[----:B------:R-:W5:Y:S01]  /*a580*/  MUFU.EX2 R155, R155 ;  /* 0x0000009b009b7308 */ /* 0x000f620000000800 */
[----:B------:R-:W-:Y:S01]  /*a590*/  FFMA.FTZ R166, R35, c[0x0][0x23c], -R166 ;  /* 0x00008f0023a67a23 */ /* 0x000fe200000108a6 */
[C---:B----4-:R-:W-:Y:S03]  /*a5a0*/  F2FP.BF16.PACK_AB R20, R153.reuse, R152 ;  /* 0x000000989914723e */ /* 0x050fe600000010ff */
[C---:B---3--:R-:W-:Y:S01]  /*a5b0*/  HMMA.16816.F32.BF16 R92, R116.reuse, R124, R92 ;  /* 0x0000007c745c723c */ /* 0x048fe2000004185c */
[----:B------:R-:W-:Y:S03]  /*a5c0*/  LDSM.16.MT88.4 R24, [R189+0xd000] ;  /* 0x00d00000bd18783b */ /* 0x000fe60000004200 */
[----:B------:R-:W-:Y:S01]  /*a5d0*/  FADD.FTZ R152, R152, R171 ;  /* 0x000000ab98987221 */ /* 0x000fe20000010000 */
[----:B------:R-:W-:Y:S03]  /*a5e0*/  MUFU.EX2 R156, R156 ;  /* 0x0000009c009c7308 */ /* 0x000fe60000000800 */
[C---:B------:R-:W-:Y:S01]  /*a5f0*/  HMMA.16816.F32.BF16 R96, R116.reuse, R126, R96 ;  /* 0x0000007e7460723c */ /* 0x040fe20000041860 */
[----:B------:R-:W3:Y:S03]  /*a600*/  LDSM.16.MT88.4 R124, [R192+0xd000] ;  /* 0x00d00000c07c783b */ /* 0x000ee60000004200 */
[----:B------:R-:W-:Y:S03]  /*a610*/  FADD.FTZ R153, R153, R152 ;  /* 0x0000009899997221 */ /* 0x000fe60000010000 */
[----:B------:R-:W4:Y:S01]  /*a620*/  MUFU.EX2 R157, R157 ;  /* 0x0000009d009d7308 */ /* 0x000f220000000800 */
[C---:B------:R-:W-:Y:S01]  /*a630*/  HMMA.16816.F32.BF16 R100, R116.reuse, R128, R100 ;  /* 0x000000807464723c */ /* 0x040fe20000041864 */
[----:B------:R-:W-:Y:S03]  /*a640*/  LDSM.16.MT88.4 R32, [R189+0xd800] ;  /* 0x00d80000bd20783b */ /* 0x000fe60000004200 */
[C---:B-----5:R-:W-:Y:S01]  /*a650*/  F2FP.BF16.PACK_AB R22, R155.reuse, R154 ;  /* 0x0000009a9b16723e */ /* 0x060fe200000010ff */
[----:B------:R-:W-:Y:S03]  /*a660*/  FADD.FTZ R154, R154, R153 ;  /* 0x000000999a9a7221 */ /* 0x000fe60000010000 */
[C---:B------:R-:W-:Y:S01]  /*a670*/  HMMA.16816.F32.BF16 R104, R116.reuse, R130, R104 ;  /* 0x000000827468723c */ /* 0x040fe20000041868 */
[----:B------:R-:W5:Y:S01]  /*a680*/  LDSM.16.MT88.4 R128, [R188+0xd000] ;  /* 0x00d00000bc80783b */ /* 0x000f620000004200 */
[----:B------:R-:W-:Y:S02]  /*a690*/  MUFU.EX2 R158, R158 ;  /* 0x0000009e009e7308 */ /* 0x000fe40000000800 */
[----:B------:R-:W-:Y:S04]  /*a6a0*/  FADD.FTZ R154, R155, R154 ;  /* 0x0000009a9b9a7221 */ /* 0x000fe80000010000 */
[C---:B-1----:R-:W-:Y:S04]  /*a6b0*/  HMMA.16816.F32.BF16 R108, R116.reuse, R136, R108 ;  /* 0x00000088746c723c */ /* 0x042fe8000004186c */
[----:B------:R-:W1:Y:S01]  /*a6c0*/  MUFU.EX2 R159, R159 ;  /* 0x0000009f009f7308 */ /* 0x000e620000000800 */
[C---:B----4-:R-:W-:Y:S03]  /*a6d0*/  F2FP.BF16.PACK_AB R21, R157.reuse, R156 ;  /* 0x0000009c9d15723e */ /* 0x050fe600000010ff */
[C---:B------:R-:W-:Y:S01]  /*a6e0*/  HMMA.16816.F32.BF16 R12, R116.reuse, R138, R12 ;  /* 0x0000008a740c723c */ /* 0x040fe2000004180c */
[----:B------:R-:W4:Y:S03]  /*a6f0*/  LDSM.16.MT88.4 R136, [R192+0xf000] ;  /* 0x00f00000c088783b */ /* 0x000f260000004200 */
[----:B------:R-:W-:Y:S02]  /*a700*/  FADD.FTZ R156, R156, R175 ;  /* 0x000000af9c9c7221 */ /* 0x000fe40000010000 */
[----:B------:R-:W4:Y:S02]  /*a710*/  MUFU.EX2 R226, R167 ;  /* 0x000000a700e27308 */ /* 0x000f240000000800 */
[C---:B--2---:R-:W-:Y:S04]  /*a720*/  HMMA.16816.F32.BF16 R16, R116.reuse, R120, R16 ;  /* 0x000000787410723c */ /* 0x044fe80000041810 */
[----:B------:R-:W-:Y:S04]  /*a730*/  FADD.FTZ R157, R157, R156 ;  /* 0x0000009c9d9d7221 */ /* 0x000fe80000010000 */
[----:B------:R-:W-:Y:S01]  /*a740*/  HMMA.16816.F32.BF16 R112, R116, R122, R112 ;  /* 0x0000007a7470723c */ /* 0x000fe20000041870 */
[----:B------:R-:W2:Y:S01]  /*a750*/  LDSM.16.MT88.4 R116, [R188+0xf000] ;  /* 0x00f00000bc74783b */ /* 0x000ea20000004200 */
[----:B------:R-:W2:Y:S02]  /*a760*/  MUFU.EX2 R166, R166 ;  /* 0x000000a600a67308 */ /* 0x000ea40000000800 */
[C---:B-1----:R-:W-:Y:S01]  /*a770*/  F2FP.BF16.PACK_AB R23, R159.reuse, R158 ;  /* 0x0000009e9f17723e */ /* 0x042fe200000010ff */
[----:B------:R-:W-:Y:S04]  /*a780*/  FADD.FTZ R2, R158, R157 ;  /* 0x0000009d9e027221 */ /* 0x000fe80000010000 */
[----:B------:R-:W-:Y:S02]  /*a790*/  LDSM.16.MT88.4 R120, [R190+0x11000] ;  /* 0x01100000be78783b */ /* 0x000fe40000004200 */
[C---:B---3--:R-:W-:Y:S05]  /*a7a0*/  HMMA.16816.F32.BF16 R4, R20.reuse, R124, R4 ;  /* 0x0000007c1404723c */ /* 0x048fea0000041804 */
[----:B------:R-:W-:Y:S03]  /*a7b0*/  FADD.FTZ R2, R159, R2 ;  /* 0x000000029f027221 */ /* 0x000fe60000010000 */
[C---:B------:R-:W-:Y:S01]  /*a7c0*/  HMMA.16816.F32.BF16 R8, R20.reuse, R126, R8 ;  /* 0x0000007e1408723c */ /* 0x040fe20000041808 */
[----:B------:R-:W-:Y:S07]  /*a7d0*/  LDSM.16.MT88.4 R124, [R189+0x11000] ;  /* 0x01100000bd7c783b */ /* 0x000fee0000004200 */
[C---:B------:R-:W-:Y:S08]  /*a7e0*/  HMMA.16816.F32.BF16 R36, R20.reuse, R140, R36 ;  /* 0x0000008c1424723c */ /* 0x040ff00000041824 */
[C---:B------:R-:W-:Y:S01]  /*a7f0*/  HMMA.16816.F32.BF16 R40, R20.reuse, R142, R40 ;  /* 0x0000008e1428723c */ /* 0x040fe20000041828 */
[----:B------:R-:W-:Y:S07]  /*a800*/  LDSM.16.MT88.4 R140, [R190+0xf800] ;  /* 0x00f80000be8c783b */ /* 0x000fee0000004200 */
[C---:B------:R-:W-:Y:S08]  /*a810*/  HMMA.16816.F32.BF16 R44, R20.reuse, R24, R44 ;  /* 0x00000018142c723c */ /* 0x040ff0000004182c */
[C---:B------:R-:W-:Y:S01]  /*a820*/  HMMA.16816.F32.BF16 R48, R20.reuse, R26, R48 ;  /* 0x0000001a1430723c */ /* 0x040fe20000041830 */
[----:B------:R-:W1:Y:S07]  /*a830*/  LDSM.16.MT88.4 R24, [R192+0x11000] ;  /* 0x01100000c018783b */ /* 0x000e6e0000004200 */
[C---:B-----5:R-:W-:Y:S08]  /*a840*/  HMMA.16816.F32.BF16 R52, R20.reuse, R128, R52 ;  /* 0x000000801434723c */ /* 0x060ff00000041834 */
[C---:B------:R-:W-:Y:S08]  /*a850*/  HMMA.16816.F32.BF16 R56, R20.reuse, R130, R56 ;  /* 0x000000821438723c */ /* 0x040ff00000041838 */
[C---:B----4-:R-:W-:Y:S08]  /*a860*/  HMMA.16816.F32.BF16 R60, R20.reuse, R136, R60 ;  /* 0x00000088143c723c */ /* 0x050ff0000004183c */
        /* <DEDUP_REMOVED lines=17> */
[C---:B------:R-:W-:Y:S08]  /*a980*/  HMMA.16816.F32.BF16 R108, R20.reuse, R124, R108 ;  /* 0x0000007c146c723c */ /* 0x040ff0000004186c */
[C---:B------:R-:W-:Y:S08]  /*a990*/  HMMA.16816.F32.BF16 R12, R20.reuse, R126, R12 ;  /* 0x0000007e140c723c */ /* 0x040ff0000004180c */
[C---:B--2---:R-:W-:Y:S08]  /*a9a0*/  HMMA.16816.F32.BF16 R16, R20.reuse, R116, R16 ;  /* 0x000000741410723c */ /* 0x044ff00000041810 */
[----:B------:R-:W-:Y:S01]  /*a9b0*/  HMMA.16816.F32.BF16 R112, R20, R118, R112 ;  /* 0x000000761470723c */ /* 0x000fe20000041870 */
[----:B------:R-:W2:Y:S06]  /*a9c0*/  LDSM.16.MT88.4 R116, [R189+0xf800] ;  /* 0x00f80000bd74783b */ /* 0x000eac0000004200 */
[----:B------:R-:W-:Y:S01]  /*a9d0*/  F2FP.BF16.PACK_AB R20, R224, R223 ;  /* 0x000000dfe014723e */ /* 0x000fe200000010ff */
[----:B------:R-:W-:Y:S01]  /*a9e0*/  FADD.FTZ R223, R223, R154 ;  /* 0x0000009adfdf7221 */ /* 0x000fe20000010000 */
[----:B------:R-:W-:Y:S03]  /*a9f0*/  F2FP.BF16.PACK_AB R22, R226, R225 ;  /* 0x000000e1e216723e */ /* 0x000fe600000010ff */
[----:B------:R-:W-:Y:S01]  /*aa00*/  F2FP.BF16.PACK_AB R21, R228, R227 ;  /* 0x000000e3e415723e */ /* 0x000fe200000010ff */
[----:B------:R-:W-:Y:S01]  /*aa10*/  FADD.FTZ R227, R227, R2 ;  /* 0x00000002e3e37221 */ /* 0x000fe20000010000 */
[----:B------:R-:W-:Y:S01]  /*aa20*/  F2FP.BF16.PACK_AB R23, R166, R229 ;  /* 0x000000e5a617723e */ /* 0x000fe200000010ff */
[----:B------:R-:W-:Y:S01]  /*aa30*/  FADD.FTZ R224, R224, R223 ;  /* 0x000000dfe0e07221 */ /* 0x000fe20000010000 */
[----:B------:R-:W-:Y:S01]  /*aa40*/  IADD3 R2, R218, -0x1, RZ ;  /* 0xffffffffda027810 */ /* 0x000fe20007ffe0ff */
[----:B------:R-:W-:Y:S02]  /*aa50*/  FADD.FTZ R228, R228, R227 ;  /* 0x000000e3e4e47221 */ /* 0x000fe40000010000 */
[----:B------:R-:W-:Y:S01]  /*aa60*/  FADD.FTZ R225, R225, R224 ;  /* 0x000000e0e1e17221 */ /* 0x000fe20000010000 */
[----:B------:R-:W-:Y:S01]  /*aa70*/  MOV R218, R2 ;  /* 0x0000000200da7202 */ /* 0x000fe20000000f00 */
[C---:B-1----:R-:W-:Y:S01]  /*aa80*/  HMMA.16816.F32.BF16 R128, R20.reuse, R24, R4 ;  /* 0x000000181480723c */ /* 0x042fe20000041804 */
[----:B------:R-:W1:Y:S02]  /*aa90*/  LDSM.16.MT88.4 R4, [R190+0x11800] ;  /* 0x01180000be04783b */ /* 0x000e640000004200 */
[----:B------:R-:W-:Y:S01]  /*aaa0*/  FADD.FTZ R219, R229, R228 ;  /* 0x000000e4e5db7221 */ /* 0x000fe20000010000 */
[----:B------:R-:W-:Y:S01]  /*aab0*/  MOV R2, R133 ;  /* 0x0000008500027202 */ /* 0x000fe20000000f00 */
[----:B------:R-:W-:Y:S02]  /*aac0*/  FADD.FTZ R220, R226, R225 ;  /* 0x000000e1e2dc7221 */ /* 0x000fe40000010000 */
[----:B------:R-:W-:Y:S01]  /*aad0*/  FADD.FTZ R219, R166, R219 ;  /* 0x000000dba6db7221 */ /* 0x000fe20000010000 */
[C---:B------:R-:W-:Y:S01]  /*aae0*/  HMMA.16816.F32.BF16 R124, R20.reuse, R26, R8 ;  /* 0x0000001a147c723c */ /* 0x040fe20000041808 */
[----:B------:R-:W-:Y:S07]  /*aaf0*/  LDSM.16.MT88.4 R8, [R188+0x11800] ;  /* 0x01180000bc08783b */ /* 0x000fee0000004200 */
[C---:B------:R-:W-:Y:S08]  /*ab00*/  HMMA.16816.F32.BF16 R36, R20.reuse, R28, R36 ;  /* 0x0000001c1424723c */ /* 0x040ff00000041824 */
[C---:B------:R-:W-:Y:S08]  /*ab10*/  HMMA.16816.F32.BF16 R40, R20.reuse, R30, R40 ;  /* 0x0000001e1428723c */ /* 0x040ff00000041828 */
[C---:B------:R-:W-:Y:S08]  /*ab20*/  HMMA.16816.F32.BF16 R44, R20.reuse, R32, R44 ;  /* 0x00000020142c723c */ /* 0x040ff0000004182c */
[C---:B------:R-:W-:Y:S08]  /*ab30*/  HMMA.16816.F32.BF16 R48, R20.reuse, R34, R48 ;  /* 0x000000221430723c */ /* 0x040ff00000041830 */
[C---:B---3--:R-:W-:Y:S08]  /*ab40*/  HMMA.16816.F32.BF16 R52, R20.reuse, R120, R52 ;  /* 0x000000781434723c */ /* 0x048ff00000041834 */
        /* <DEDUP_REMOVED lines=16> */
[C---:B------:R-:W-:Y:S08]  /*ac50*/  HMMA.16816.F32.BF16 R116, R20.reuse, R8, R16 ;  /* 0x000000081474723c */ /* 0x040ff00000041810 */
[----:B------:R-:W-:Y:S01]  /*ac60*/  HMMA.16816.F32.BF16 R112, R20, R10, R112 ;  /* 0x0000000a1470723c */ /* 0x000fe20000041870 */
[----:B------:R-:W-:-:S07]  /*ac70*/  @P1 BRA `(.L_x_3611) ;  /* 0xffffc28000001947 */ /* 0x000fce000383ffff */
.L_x_3607:
[----:B------:R-:W1:Y:S01]  /*ac80*/  SHFL.BFLY PT, R0, R219, 0x2, 0x1f ;  /* 0x0c401f00db007f89 */ /* 0x000e6200000e0000 */
[----:B------:R-:W-:Y:S01]  /*ac90*/  MOV R3, 0x3f800000 ;  /* 0x3f80000000037802 */ /* 0x000fe20000000f00 */
[----:B------:R-:W-:Y:S01]  /*aca0*/  ULDC.U8 UR4, c[0x0][0x328] ;  /* 0x0000ca0000047ab9 */ /* 0x000fe20000000000 */
[----:B------:R-:W-:Y:S01]  /*acb0*/  MOV R4, 0x3f800000 ;  /* 0x3f80000000047802 */ /* 0x000fe20000000f00 */
[----:B------:R-:W2:Y:S01]  /*acc0*/  SHFL.BFLY PT, R7, R220, 0x2, 0x1f ;  /* 0x0c401f00dc077f89 */ /* 0x000ea200000e0000 */
[----:B-1----:R-:W-:-:S02]  /*acd0*/  FADD.FTZ R5, R0, R219 ;  /* 0x000000db00057221 */ /* 0x002fc40000010000 */
[----:B--2---:R-:W-:-:S03]  /*ace0*/  FADD.FTZ R7, R7, R220 ;  /* 0x000000dc07077221 */ /* 0x004fc60000010000 */
[----:B------:R-:W1:Y:S04]  /*acf0*/  SHFL.BFLY PT, R0, R5, 0x1, 0x1f ;  /* 0x0c201f0005007f89 */ /* 0x000e6800000e0000 */
[----:B------:R-:W2:Y:S01]  /*ad00*/  SHFL.BFLY PT, R2, R7, 0x1, 0x1f ;  /* 0x0c201f0007027f89 */ /* 0x000ea200000e0000 */
[----:B-1----:R-:W-:-:S03]  /*ad10*/  FADD.FTZ R0, R5, R0 ;  /* 0x0000000005007221 */ /* 0x002fc60000010000 */
[----:B------:R-:W1:Y:S01]  /*ad20*/  S2R R5, SR_TID.X ;  /* 0x0000000000057919 */ /* 0x000e620000002100 */
[----:B--2---:R-:W-:Y:S01]  /*ad30*/  FADD.FTZ R2, R7, R2 ;  /* 0x0000000207027221 */ /* 0x004fe20000010000 */
[----:B------:R-:W-:-:S04]  /*ad40*/  FSETP.NE.FTZ.AND P3, PT, R0, RZ, PT ;  /* 0x000000ff0000720b */ /* 0x000fc80003f75000 */
[----:B------:R-:W-:-:S09]  /*ad50*/  FSETP.NE.FTZ.AND P4, PT, R2, RZ, PT ;  /* 0x000000ff0200720b */ /* 0x000fd20003f95000 */
[----:B------:R-:W2:Y:S01]  /*ad60*/  @P3 MUFU.RCP R4, R0 ;  /* 0x0000000000043308 */ /* 0x000ea20000001000 */
[----:B-1----:R-:W-:-:S07]  /*ad70*/  SHF.R.S32.HI R6, RZ, 0x1f, R5 ;  /* 0x0000001fff067819 */ /* 0x002fce0000011405 */
[----:B------:R-:W1:Y:S01]  /*ad80*/  @P4 MUFU.RCP R3, R2 ;  /* 0x0000000200034308 */ /* 0x000e620000001000 */
[----:B------:R-:W-:-:S04]  /*ad90*/  LEA.HI R7, R6, R5, RZ, 0x2 ;  /* 0x0000000506077211 */ /* 0x000fc800078f10ff */
[--C-:B------:R-:W-:Y:S01]  /*ada0*/  SHF.R.S32.HI R9, RZ, 0x2, R7.reuse ;  /* 0x00000002ff097819 */ /* 0x100fe20000011407 */
[C---:B--2---:R-:W-:Y:S01]  /*adb0*/  FMUL.FTZ R131, R4.reuse, R131 ;  /* 0x0000008304837220 */ /* 0x044fe20000410000 */
[----:B------:R-:W-:Y:S01]  /*adc0*/  SHF.R.S32.HI R8, RZ, 0x1f, R7 ;  /* 0x0000001fff087819 */ /* 0x000fe20000011407 */
[C---:B------:R-:W-:Y:S01]  /*add0*/  FMUL.FTZ R130, R4.reuse, R130 ;  /* 0x0000008204827220 */ /* 0x040fe20000410000 */
[----:B------:R-:W-:Y:S01]  /*ade0*/  LOP3.LUT R10, R7, 0x3ffffffc, RZ, 0xc0, !PT ;  /* 0x3ffffffc070a7812 */ /* 0x000fe200078ec0ff */
[----:B------:R-:W-:Y:S01]  /*adf0*/  FMUL.FTZ R127, R4, R127 ;  /* 0x0000007f047f7220 */ /* 0x000fe20000410000 */
[----:B------:R-:W-:Y:S01]  /*ae00*/  LEA.HI R8, R8, R9, RZ, 0x3 ;  /* 0x0000000908087211 */ /* 0x000fe200078f18ff */
[----:B------:R-:W-:Y:S01]  /*ae10*/  FMUL.FTZ R126, R4, R126 ;  /* 0x0000007e047e7220 */ /* 0x000fe20000410000 */
[----:B------:R-:W-:Y:S01]  /*ae20*/  IADD3 R10, -R10, R5, RZ ;  /* 0x000000050a0a7210 */ /* 0x000fe20007ffe1ff */
[C---:B-1----:R-:W-:Y:S01]  /*ae30*/  FMUL.FTZ R128, R3.reuse, R128 ;  /* 0x0000008003807220 */ /* 0x042fe20000410000 */
[----:B------:R-:W-:Y:S01]  /*ae40*/  LOP3.LUT R8, R8, 0xfffffff8, RZ, 0xc0, !PT ;  /* 0xfffffff808087812 */ /* 0x000fe200078ec0ff */
[----:B------:R-:W-:Y:S01]  /*ae50*/  FMUL.FTZ R129, R3, R129 ;  /* 0x0000008103817220 */ /* 0x000fe20000410000 */
[----:B------:R-:W-:Y:S01]  /*ae60*/  F2FP.BF16.PACK_AB R130, R131, R130 ;  /* 0x000000828382723e */ /* 0x000fe200000010ff */
[----:B------:R-:W-:Y:S01]  /*ae70*/  FMUL.FTZ R124, R3, R124 ;  /* 0x0000007c037c7220 */ /* 0x000fe20000410000 */
[----:B------:R-:W-:Y:S01]  /*ae80*/  IADD3 R8, R9, -R8, RZ ;  /* 0x8000000809087210 */ /* 0x000fe20007ffe0ff */
[C---:B------:R-:W-:Y:S01]  /*ae90*/  FMUL.FTZ R125, R3.reuse, R125 ;  /* 0x0000007d037d7220 */ /* 0x040fe20000410000 */
[----:B------:R-:W-:Y:S01]  /*aea0*/  LEA.HI R9, R6, R5, RZ, 0x5 ;  /* 0x0000000506097211 */ /* 0x000fe200078f28ff */
[C---:B------:R-:W-:Y:S01]  /*aeb0*/  FMUL.FTZ R36, R3.reuse, R36 ;  /* 0x0000002403247220 */ /* 0x040fe20000410000 */
[C---:B------:R-:W-:Y:S01]  /*aec0*/  SHF.L.U32 R11, R8.reuse, 0x6, RZ ;  /* 0x00000006080b7819 */ /* 0x040fe200000006ff */
[C---:B------:R-:W-:Y:S01]  /*aed0*/  FMUL.FTZ R37, R3.reuse, R37 ;  /* 0x0000002503257220 */ /* 0x040fe20000410000 */
[----:B------:R-:W-:Y:S01]  /*aee0*/  SHF.R.S32.HI R7, RZ, 0x5, R9 ;  /* 0x00000005ff077819 */ /* 0x000fe20000011409 */
[----:B------:R-:W-:Y:S01]  /*aef0*/  FMUL.FTZ R40, R3, R40 ;  /* 0x0000002803287220 */ /* 0x000fe20000410000 */
[----:B------:R-:W-:Y:S01]  /*af00*/  LOP3.LUT R11, R11, 0x1c0, RZ, 0xc0, !PT ;  /* 0x000001c00b0b7812 */ /* 0x000fe200078ec0ff */
[C---:B------:R-:W-:Y:S01]  /*af10*/  FMUL.FTZ R41, R3.reuse, R41 ;  /* 0x0000002903297220 */ /* 0x040fe20000410000 */
[----:B------:R-:W-:Y:S01]  /*af20*/  LOP3.LUT R12, R8, 0x1, RZ, 0xc0, !PT ;  /* 0x00000001080c7812 */ /* 0x000fe200078ec0ff */
[----:B------:R-:W-:Y:S01]  /*af30*/  FMUL.FTZ R44, R3, R44 ;  /* 0x0000002c032c7220 */ /* 0x000fe20000410000 */
[----:B------:R-:W-:Y:S01]  /*af40*/  LEA R10, R7, R10, 0x9 ;  /* 0x0000000a070a7211 */ /* 0x000fe200078e48ff */
[----:B------:R-:W-:Y:S01]  /*af50*/  FMUL.FTZ R45, R3, R45 ;  /* 0x0000002d032d7220 */ /* 0x000fe20000410000 */
[----:B------:R-:W-:Y:S01]  /*af60*/  LEA.HI R11, R11, R11, RZ, 0x1d ;  /* 0x0000000b0b0b7211 */ /* 0x000fe200078fe8ff */
[C---:B------:R-:W-:Y:S01]  /*af70*/  FMUL.FTZ R48, R3.reuse, R48 ;  /* 0x0000003003307220 */ /* 0x040fe20000410000 */
[----:B------:R-:W-:Y:S01]  /*af80*/  ISETP.NE.U32.AND P0, PT, R12, 0x1, PT ;  /* 0x000000010c00780c */ /* 0x000fe20003f05070 */
[C---:B------:R-:W-:Y:S01]  /*af90*/  FMUL.FTZ R49, R3.reuse, R49 ;  /* 0x0000003103317220 */ /* 0x040fe20000410000 */
[----:B------:R-:W-:Y:S01]  /*afa0*/  LEA R10, R10, R11, 0x1 ;  /* 0x0000000b0a0a7211 */ /* 0x000fe200078e08ff */
[C---:B------:R-:W-:Y:S01]  /*afb0*/  FMUL.FTZ R52, R3.reuse, R52 ;  /* 0x0000003403347220 */ /* 0x040fe20000410000 */
[----:B------:R-:W-:Y:S01]  /*afc0*/  R2P PR, R8, 0x6 ;  /* 0x0000000608007804 */ /* 0x000fe20000000000 */
[C---:B------:R-:W-:Y:S01]  /*afd0*/  FMUL.FTZ R53, R3.reuse, R53 ;  /* 0x0000003503357220 */ /* 0x040fe20000410000 */
[----:B------:R-:W-:Y:S01]  /*afe0*/  SHF.L.U32 R11, R10, 0x1, RZ ;  /* 0x000000010a0b7819 */ /* 0x000fe200000006ff */
[C---:B------:R-:W-:Y:S01]  /*aff0*/  FMUL.FTZ R56, R3.reuse, R56 ;  /* 0x0000003803387220 */ /* 0x040fe20000410000 */
[----:B------:R-:W-:Y:S01]  /*b000*/  MOV R8, 0x20 ;  /* 0x0000002000087802 */ /* 0x000fe20000000f00 */
[----:B------:R-:W-:Y:S01]  /*b010*/  FMUL.FTZ R57, R3, R57 ;  /* 0x0000003903397220 */ /* 0x000fe20000410000 */
[----:B------:R-:W-:Y:S01]  /*b020*/  IADD3 R13, R11, -0x10, RZ ;  /* 0xfffffff00b0d7810 */ /* 0x000fe20007ffe0ff */
[C---:B------:R-:W-:Y:S01]  /*b030*/  FMUL.FTZ R60, R3.reuse, R60 ;  /* 0x0000003c033c7220 */ /* 0x040fe20000410000 */
[----:B------:R-:W-:Y:S01]  /*b040*/  SEL R8, R8, 0xffffffe0, !P1 ;  /* 0xffffffe008087807 */ /* 0x000fe20004800000 */
[----:B------:R-:W-:Y:S01]  /*b050*/  FMUL.FTZ R61, R3, R61 ;  /* 0x0000003d033d7220 */ /* 0x000fe20000410000 */
[----:B------:R-:W-:Y:S01]  /*b060*/  @P0 IADD3 R13, R11, 0x10, RZ ;  /* 0x000000100b0d0810 */ /* 0x000fe20007ffe0ff */
        /* <DEDUP_REMOVED lines=9> */
[----:B------:R-:W-:Y:S01]  /*b100*/  IADD3 R15, R11, R8, RZ ;  /* 0x000000080b0f7210 */ /* 0x000fe20007ffe0ff */
[----:B------:R-:W-:Y:S01]  /*b110*/  FMUL.FTZ R73, R3, R73 ;  /* 0x0000004903497220 */ /* 0x000fe20000410000 */
[----:B------:R-:W-:Y:S01]  /*b120*/  F2FP.BF16.PACK_AB R40, R41, R40 ;  /* 0x000000282928723e */ /* 0x000fe200000010ff */
[----:B------:R-:W-:Y:S01]  /*b130*/  FMUL.FTZ R76, R3, R76 ;  /* 0x0000004c034c7220 */ /* 0x000fe20000410000 */
[----:B------:R-:W-:Y:S01]  /*b140*/  F2FP.BF16.PACK_AB R44, R45, R44 ;  /* 0x0000002c2d2c723e */ /* 0x000fe200000010ff */
[----:B------:R-:W-:Y:S01]  /*b150*/  FMUL.FTZ R77, R3, R77 ;  /* 0x0000004d034d7220 */ /* 0x000fe20000410000 */
[----:B------:R-:W-:Y:S01]  /*b160*/  F2FP.BF16.PACK_AB R48, R49, R48 ;  /* 0x000000303130723e */ /* 0x000fe200000010ff */
[C---:B------:R-:W-:Y:S01]  /*b170*/  FMUL.FTZ R80, R3.reuse, R80 ;  /* 0x0000005003507220 */ /* 0x040fe20000410000 */
[----:B------:R-:W-:Y:S01]  /*b180*/  STS [R11], R128 ;  /* 0x000000800b007388 */ /* 0x000fe20000000800 */
[----:B------:R-:W-:Y:S01]  /*b190*/  FMUL.FTZ R81, R3, R81 ;  /* 0x0000005103517220 */ /* 0x000fe20000410000 */
[----:B------:R-:W-:Y:S01]  /*b1a0*/  F2FP.BF16.PACK_AB R52, R53, R52 ;  /* 0x000000343534723e */ /* 0x000fe200000010ff */
[C---:B------:R-:W-:Y:S01]  /*b1b0*/  FMUL.FTZ R84, R3.reuse, R84 ;  /* 0x0000005403547220 */ /* 0x040fe20000410000 */
[----:B------:R-:W-:Y:S01]  /*b1c0*/  STS [R11+0x400], R130 ;  /* 0x000400820b007388 */ /* 0x000fe20000000800 */
        /* <DEDUP_REMOVED lines=38> */
[C---:B------:R-:W-:Y:S01]  /*b430*/  FMUL.FTZ R39, R4.reuse, R39 ;  /* 0x0000002704277220 */ /* 0x040fe20000410000 */
[----:B------:R-:W-:Y:S01]  /*b440*/  @P3 MUFU.LG2 R0, R0 ;  /* 0x0000000000003308 */ /* 0x000fe20000000c00 */
[C---:B------:R-:W-:Y:S01]  /*b450*/  FMUL.FTZ R38, R4.reuse, R38 ;  /* 0x0000002604267220 */ /* 0x040fe20000410000 */
[----:B------:R-:W-:Y:S01]  /*b460*/  F2FP.BF16.PACK_AB R112, R3, R112 ;  /* 0x000000700370723e */ /* 0x000fe200000010ff */
[C---:B------:R-:W-:Y:S01]  /*b470*/  FMUL.FTZ R43, R4.reuse, R43 ;  /* 0x0000002b042b7220 */ /* 0x040fe20000410000 */
[----:B------:R-:W-:Y:S01]  /*b480*/  MOV R3, 0x40 ;  /* 0x0000004000037802 */ /* 0x000fe20000000f00 */
[C---:B------:R-:W-:Y:S01]  /*b490*/  FMUL.FTZ R42, R4.reuse, R42 ;  /* 0x0000002a042a7220 */ /* 0x040fe20000410000 */
[----:B------:R-:W-:Y:S01]  /*b4a0*/  F2FP.BF16.PACK_AB R38, R39, R38 ;  /* 0x000000262726723e */ /* 0x000fe200000010ff */
[C---:B------:R-:W-:Y:S01]  /*b4b0*/  FMUL.FTZ R47, R4.reuse, R47 ;  /* 0x0000002f042f7220 */ /* 0x040fe20000410000 */
[----:B------:R-:W-:Y:S01]  /*b4c0*/  SEL R10, R3, 0xffffffc0, !P2 ;  /* 0xffffffc0030a7807 */ /* 0x000fe20005000000 */
        /* <DEDUP_REMOVED lines=19> */
[----:B------:R-:W-:Y:S01]  /*b600*/  STS [R15+0x400], R38 ;  /* 0x000400260f007388 */ /* 0x000fe20000000800 */
[C---:B------:R-:W-:Y:S01]  /*b610*/  FMUL.FTZ R66, R4.reuse, R66 ;  /* 0x0000004204427220 */ /* 0x040fe20000410000 */
[----:B------:R-:W-:Y:S01]  /*b620*/  IADD3 R23, R3, R10, RZ ;  /* 0x0000000a03177210 */ /* 0x000fe20007ffe0ff */
        /* <DEDUP_REMOVED lines=54> */
[----:B------:R-:W-:Y:S01]  /*b990*/  FMUL.FTZ R4, R4, R114 ;  /* 0x0000007204047220 */ /* 0x000fe20000410000 */
[----:B------:R-:W-:Y:S01]  /*b9a0*/  STS [R13+0x2400], R66 ;  /* 0x002400420d007388 */ /* 0x000fe20000000800 */
[----:B------:R-:W-:Y:S01]  /*b9b0*/  F2FP.BF16.PACK_AB R118, R119, R118 ;  /* 0x000000767776723e */ /* 0x000fe200000010ff */
[----:B------:R-:W1:Y:S01]  /*b9c0*/  @P4 MUFU.LG2 R8, R2 ;  /* 0x0000000200084308 */ /* 0x000e620000000c00 */
[----:B------:R-:W-:Y:S01]  /*b9d0*/  ISETP.NE.AND P0, PT, RZ, UR4, PT ;  /* 0x00000004ff007c0c */ /* 0x000fe2000bf05270 */
[----:B------:R-:W-:Y:S01]  /*b9e0*/  STS [R15+0x2000], R68 ;  /* 0x002000440f007388 */ /* 0x000fe20000000800 */
[----:B------:R-:W-:-:S03]  /*b9f0*/  F2FP.BF16.PACK_AB R4, R115, R4 ;  /* 0x000000047304723e */ /* 0x000fc600000010ff */
[----:B------:R-:W-:Y:S04]  /*ba00*/  STS [R15+0x2400], R70 ;  /* 0x002400460f007388 */ /* 0x000fe80000000800 */
[----:B------:R-:W-:Y:S04]  /*ba10*/  STS [R3+0x2000], R72 ;  /* 0x0020004803007388 */ /* 0x000fe80000000800 */
[----:B------:R-:W-:Y:S01]  /*ba20*/  STS [R3+0x2400], R74 ;  /* 0x0024004a03007388 */ /* 0x000fe20000000800 */
[----:B-1----:R-:W-:Y:S01]  /*ba30*/  @P4 FMUL.FTZ R8, R8, 0.69314718246459960938 ;  /* 0x3f31721808084820 */ /* 0x002fe20000410000 */
[----:B------:R-:W-:-:S02]  /*ba40*/  MOV R2, 0x7f800000 ;  /* 0x7f80000000027802 */ /* 0x000fc40000000f00 */
[----:B------:R-:W-:Y:S01]  /*ba50*/  STS [R17+0x2000], R76 ;  /* 0x0020004c11007388 */ /* 0x000fe20000000800 */
[----:B------:R-:W-:-:S03]  /*ba60*/  @P4 FFMA.FTZ R2, R133, c[0x0][0x238], R8 ;  /* 0x00008e0085024a23 */ /* 0x000fc60000010008 */
        /* <DEDUP_REMOVED lines=14> */
[----:B------:R2:W-:Y:S01]  /*bb50*/  STS [R3+0x4400], R106 ;  /* 0x0044006a03007388 */ /* 0x0005e20000000800 */
[----:B-1----:R-:W-:-:S03]  /*bb60*/  @P3 FMUL.FTZ R11, R0, 0.69314718246459960938 ;  /* 0x3f317218000b3820 */ /* 0x002fc60000410000 */
[----:B------:R1:W-:Y:S04]  /*bb70*/  STS [R17+0x4000], R108 ;  /* 0x0040006c11007388 */ /* 0x0003e80000000800 */
[----:B------:R1:W-:Y:S04]  /*bb80*/  STS [R17+0x4400], R110 ;  /* 0x0044006e11007388 */ /* 0x0003e80000000800 */
[----:B------:R1:W-:Y:S04]  /*bb90*/  STS [R19+0x4000], R120 ;  /* 0x0040007813007388 */ /* 0x0003e80000000800 */
[----:B------:R1:W-:Y:S04]  /*bba0*/  STS [R19+0x4400], R122 ;  /* 0x0044007a13007388 */ /* 0x0003e80000000800 */
[----:B------:R1:W-:Y:S04]  /*bbb0*/  STS [R21+0x4000], R116 ;  /* 0x0040007415007388 */ /* 0x0003e80000000800 */
[----:B------:R1:W-:Y:S01]  /*bbc0*/  STS [R21+0x4400], R118 ;  /* 0x0044007615007388 */ /* 0x0003e20000000800 */
[----:B--2---:R-:W-:Y:S01]  /*bbd0*/  MOV R3, 0x7f800000 ;  /* 0x7f80000000037802 */ /* 0x004fe20000000f00 */
[----:B------:R-:W-:-:S02]  /*bbe0*/  @P3 FFMA.FTZ R3, R132, c[0x0][0x238], R11 ;  /* 0x00008e0084033a23 */ /* 0x000fc4000001000b */
[----:B------:R1:W-:Y:S04]  /*bbf0*/  STS [R23+0x4000], R112 ;  /* 0x0040007017007388 */ /* 0x0003e80000000800 */
[----:B------:R1:W-:Y:S01]  /*bc00*/  STS [R23+0x4400], R4 ;  /* 0x0044000417007388 */ /* 0x0003e20000000800 */
[----:B------:R-:W-:Y:S05]  /*bc10*/  @!P0 BRA `(.L_x_3612) ;  /* 0x0000007000008947 */ /* 0x000fea0003800000 */
[----:B-1----:R-:W1:Y:S01]  /*bc20*/  S2R R4, SR_CTAID.Y ;  /* 0x0000000000047919 */ /* 0x002e620000002600 */
[----:B------:R-:W-:-:S03]  /*bc30*/  ISETP.NE.AND P0, PT, R208, -0x1, PT ;  /* 0xffffffffd000780c */ /* 0x000fc60003f05270 */
[----:B------:R-:W2:Y:S01]  /*bc40*/  S2R R11, SR_CTAID.Z ;  /* 0x00000000000b7919 */ /* 0x000ea20000002700 */
[----:B-1----:R-:W-:-:S05]  /*bc50*/  IMAD R13, R4, c[0x0][0x214], RZ ;  /* 0x00008500040d7a24 */ /* 0x002fca00078e02ff */
[----:B------:R-:W-:-:S05]  /*bc60*/  SEL R8, R13, R208, !P0 ;  /* 0x000000d00d087207 */ /* 0x000fca0004000000 */
[----:B--2---:R-:W-:Y:S01]  /*bc70*/  IMAD R8, R11, c[0x0][0x234], R8 ;  /* 0x00008d000b087a24 */ /* 0x004fe200078e0208 */
[----:B------:R-:W-:Y:S05]  /*bc80*/  BRA `(.L_x_3613) ;  /* 0x0000004000007947 */ /* 0x000fea0003800000 */
.L_x_3612:
[----:B------:R-:W2:Y:S04]  /*bc90*/  S2R R11, SR_CTAID.Z ;  /* 0x00000000000b7919 */ /* 0x000ea80000002700 */
[----:B-1----:R-:W2:Y:S02]  /*bca0*/  S2R R4, SR_CTAID.Y ;  /* 0x0000000000047919 */ /* 0x002ea40000002600 */
[----:B--2---:R-:W-:-:S04]  /*bcb0*/  IMAD R8, R4, c[0x0][0x1c0], R11 ;  /* 0x0000700004087a24 */ /* 0x004fc800078e020b */
[----:B------:R-:W-:Y:S02]  /*bcc0*/  IMAD R8, R8, c[0x0][0x214], RZ ;  /* 0x0000850008087a24 */ /* 0x000fe400078e02ff */
.L_x_3613:
[----:B------:R-:W-:Y:S01]  /*bcd0*/  BAR.SYNC.DEFER_BLOCKING 0x0 ;  /* 0x0000000000007b1d */ /* 0x000fe20000010000 */
[----:B------:R-:W-:Y:S01]  /*bce0*/  LOP3.LUT R10, R9, 0xffffffe0, RZ, 0xc0, !PT ;  /* 0xffffffe0090a7812 */ /* 0x000fe200078ec0ff */
[C---:B------:R-:W-:Y:S01]  /*bcf0*/  IMAD.WIDE.U32 R64, R208.reuse, c[0x0][0x1e8], RZ ;  /* 0x00007a00d0407a25 */ /* 0x040fe200078e00ff */
[----:B------:R-:W-:Y:S02]  /*bd00*/  SHF.R.S32.HI R60, RZ, 0x1f, R7 ;  /* 0x0000001fff3c7819 */ /* 0x000fe40000011407 */
[----:B------:R-:W-:Y:S01]  /*bd10*/  ISETP.NE.AND P0, PT, R208, -0x1, PT ;  /* 0xffffffffd000780c */ /* 0x000fe20003f05270 */
[----:B------:R-:W1:Y:S01]  /*bd20*/  S2R R0, SR_TID.X ;  /* 0x0000000000007919 */ /* 0x000e620000002100 */
[----:B------:R-:W-:Y:S01]  /*bd30*/  IMAD.IADD R9, R5, 0x1, -R10 ;  /* 0x0000000105097824 */ /* 0x000fe200078e0a0a */
[----:B------:R-:W-:Y:S01]  /*bd40*/  LEA.HI R60, R60, R7, RZ, 0x2 ;  /* 0x000000073c3c7211 */ /* 0x000fe200078f10ff */
[----:B------:R-:W-:Y:S01]  /*bd50*/  IMAD.WIDE.U32 R66, R4, c[0x0][0x1e0], RZ ;  /* 0x0000780004427a25 */ /* 0x000fe200078e00ff */
[----:B------:R-:W-:Y:S01]  /*bd60*/  ULDC.64 UR4, c[0x0][0x118] ;  /* 0x0000460000047ab9 */ /* 0x000fe20000000a00 */
[----:B------:R-:W-:Y:S01]  /*bd70*/  BSSY B0, `(.L_x_3614) ;  /* 0x000002b000007945 */ /* 0x000fe20003800000 */
[----:B------:R-:W-:Y:S01]  /*bd80*/  LOP3.LUT P1, RZ, R9, 0x3, RZ, 0xc0, !PT ;  /* 0x0000000309ff7812 */ /* 0x000fe2000782c0ff */
[----:B------:R-:W-:Y:S01]  /*bd90*/  IMAD R208, R208, c[0x0][0x1ec], R65 ;  /* 0x00007b00d0d07a24 */ /* 0x000fe200078e0241 */
[----:B------:R-:W-:-:S05]  /*bda0*/  LOP3.LUT R60, R60, 0xffffffc, RZ, 0xc0, !PT ;  /* 0x0ffffffc3c3c7812 */ /* 0x000fca00078ec0ff */
[----:B------:R-:W-:Y:S01]  /*bdb0*/  IMAD.IADD R60, R7, 0x1, -R60 ;  /* 0x00000001073c7824 */ /* 0x000fe200078e0a3c */
[----:B------:R2:W3:Y:S04]  /*bdc0*/  LDS.128 R52, [R206] ;  /* 0x00000000ce347984 */ /* 0x0004e80000000c00 */
[----:B------:R2:W4:Y:S01]  /*bdd0*/  LDS.128 R48, [R206+0x800] ;  /* 0x00080000ce307984 */ /* 0x0005220000000c00 */
[----:B-1----:R-:W-:-:S03]  /*bde0*/  SHF.R.S32.HI R61, RZ, 0x1f, R0 ;  /* 0x0000001fff3d7819 */ /* 0x002fc60000011400 */
[----:B------:R2:W1:Y:S01]  /*bdf0*/  LDS.128 R44, [R206+0x1000] ;  /* 0x00100000ce2c7984 */ /* 0x0004620000000c00 */
[----:B------:R-:W-:-:S03]  /*be00*/  LEA.HI R63, R61, R0, RZ, 0x5 ;  /* 0x000000003d3f7211 */ /* 0x000fc600078f28ff */
[----:B------:R2:W1:Y:S01]  /*be10*/  LDS.128 R40, [R206+0x1800] ;  /* 0x00180000ce287984 */ /* 0x0004620000000c00 */
[----:B------:R-:W-:-:S03]  /*be20*/  LOP3.LUT R63, R63, 0xffffffe0, RZ, 0xc0, !PT ;  /* 0xffffffe03f3f7812 */ /* 0x000fc600078ec0ff */
[----:B------:R2:W1:Y:S02]  /*be30*/  LDS.128 R36, [R206+0x2000] ;  /* 0x00200000ce247984 */ /* 0x0004640000000c00 */
[----:B------:R-:W-:Y:S02]  /*be40*/  IMAD.IADD R10, R0, 0x1, -R63 ;  /* 0x00000001000a7824 */ /* 0x000fe400078e0a3f */
[----:B------:R2:W1:Y:S01]  /*be50*/  LDS.128 R32, [R206+0x2800] ;  /* 0x00280000ce207984 */ /* 0x0004620000000c00 */
[----:B------:R-:W-:-:S03]  /*be60*/  SHF.R.S32.HI R63, RZ, 0x1f, R4 ;  /* 0x0000001fff3f7819 */ /* 0x000fc60000011404 */
[----:B------:R2:W1:Y:S01]  /*be70*/  LDS.128 R28, [R206+0x3000] ;  /* 0x00300000ce1c7984 */ /* 0x0004620000000c00 */
[----:B------:R-:W-:Y:S01]  /*be80*/  SHF.R.S32.HI R9, RZ, 0x1f, R10 ;  /* 0x0000001fff097819 */ /* 0x000fe2000001140a */
[----:B------:R-:W-:Y:S02]  /*be90*/  IMAD R63, R63, c[0x0][0x1e0], RZ ;  /* 0x000078003f3f7a24 */ /* 0x000fe400078e02ff */
[----:B------:R2:W1:Y:S01]  /*bea0*/  LDS.128 R24, [R206+0x3800] ;  /* 0x00380000ce187984 */ /* 0x0004620000000c00 */
[----:B------:R-:W-:Y:S01]  /*beb0*/  LEA.HI R9, R9, R10, RZ, 0x2 ;  /* 0x0000000a09097211 */ /* 0x000fe200078f10ff */
[----:B------:R-:W-:Y:S01]  /*bec0*/  IMAD R63, R4, c[0x0][0x1e4], R63 ;  /* 0x00007900043f7a24 */ /* 0x000fe200078e023f */
[----:B------:R-:W-:Y:S01]  /*bed0*/  SEL R4, R66, R64, !P0 ;  /* 0x0000004042047207 */ /* 0x000fe20004000000 */
[----:B------:R2:W1:Y:S01]  /*bee0*/  LDS.128 R20, [R206+0x4000] ;  /* 0x00400000ce147984 */ /* 0x0004620000000c00 */
[----:B------:R-:W-:Y:S01]  /*bef0*/  SHF.R.S32.HI R9, RZ, 0x2, R9 ;  /* 0x00000002ff097819 */ /* 0x000fe20000011409 */
[----:B------:R-:W-:-:S02]  /*bf00*/  @!P0 IMAD.IADD R208, R67, 0x1, R63 ;  /* 0x0000000143d08824 */ /* 0x000fc400078e023f */
[----:B------:R2:W1:Y:S02]  /*bf10*/  LDS.128 R16, [R206+0x4800] ;  /* 0x00480000ce107984 */ /* 0x0004640000000c00 */
[----:B------:R-:W-:Y:S02]  /*bf20*/  IMAD R60, R60, 0x10, R9 ;  /* 0x000000103c3c7824 */ /* 0x000fe400078e0209 */
[----:B------:R2:W1:Y:S04]  /*bf30*/  LDS.128 R12, [R206+0x5000] ;  /* 0x00500000ce0c7984 */ /* 0x0004680000000c00 */
[----:B------:R2:W1:Y:S01]  /*bf40*/  LDS.128 R56, [R206+0x5800] ;  /* 0x00580000ce387984 */ /* 0x0004620000000c00 */
[----:B------:R-:W-:Y:S05]  /*bf50*/  @P1 BRA `(.L_x_3615) ;  /* 0x000000c000001947 */ /* 0x000fea0003800000 */
[----:B---34-:R-:W3:Y:S01]  /*bf60*/  S2R R7, SR_CTAID.X ;  /* 0x0000000000077919 */ /* 0x018ee20000002500 */
[C---:B------:R-:W-:Y:S01]  /*bf70*/  ISETP.GE.AND P2, PT, R60.reuse, R199, PT ;  /* 0x000000c73c00720c */ /* 0x040fe20003f46270 */
[----:B---3--:R-:W-:Y:S01]  /*bf80*/  IMAD R7, R7, 0x40, R8 ;  /* 0x0000004007077824 */ /* 0x008fe200078e0208 */
[----:B------:R-:W-:-:S04]  /*bf90*/  IADD3 R8, R60, 0x8, RZ ;  /* 0x000000083c087810 */ /* 0x000fc80007ffe0ff */
[----:B------:R-:W-:Y:S02]  /*bfa0*/  SHF.R.S32.HI R9, RZ, 0x1f, R7 ;  /* 0x0000001fff097819 */ /* 0x000fe40000011407 */
[----:B------:R-:W-:Y:S02]  /*bfb0*/  IADD3 R7, P0, R60, R7, RZ ;  /* 0x000000073c077210 */ /* 0x000fe40007f1e0ff */
[----:B------:R-:W-:Y:S02]  /*bfc0*/  ISETP.GE.AND P1, PT, R8, R199, PT ;  /* 0x000000c70800720c */ /* 0x000fe40003f26270 */
[----:B------:R-:W-:Y:S02]  /*bfd0*/  LEA.HI.X.SX32 R60, R60, R9, 0x1, P0 ;  /* 0x000000093c3c7211 */ /* 0x000fe400000f0eff */
[----:B------:R-:W-:-:S04]  /*bfe0*/  LEA R8, P0, R7, c[0x0][0x200], 0x2 ;  /* 0x0000800007087a11 */ /* 0x000fc800078010ff */
[----:B------:R-:W-:-:S05]  /*bff0*/  LEA.HI.X R9, R7, c[0x0][0x204], R60, 0x2, P0 ;  /* 0x0000810007097a11 */ /* 0x000fca00000f143c */
[----:B------:R3:W-:Y:S04]  /*c000*/  @!P2 STG.E [R8.64], R2 ;  /* 0x000000020800a986 */ /* 0x0007e8000c101904 */
[----:B------:R3:W-:Y:S02]  /*c010*/  @!P1 STG.E [R8.64+0x20], R3 ;  /* 0x0000200308009986 */ /* 0x0007e4000c101904 */
.L_x_3615:
[----:B---34-:R-:W-:Y:S05]  /*c020*/  BSYNC B0 ;  /* 0x0000000000007941 */ /* 0x018fea0003800000 */
.L_x_3614:
[----:B------:R-:W3:Y:S01]  /*c030*/  S2R R3, SR_CTAID.X ;  /* 0x0000000000037919 */ /* 0x000ee20000002500 */
[----:B------:R-:W-:Y:S01]  /*c040*/  SHF.R.S32.HI R211, RZ, 0x1f, R210 ;  /* 0x0000001fffd37819 */ /* 0x000fe200000114d2 */
[----:B------:R-:W-:Y:S01]  /*c050*/  BSSY B0, `(.L_x_3616) ;  /* 0x0000022000007945 */ /* 0x000fe20003800000 */
[----:B------:R-:W-:Y:S02]  /*c060*/  LEA.HI R5, R6, R5, RZ, 0x3 ;  /* 0x0000000506057211 */ /* 0x000fe400078f18ff */
[----:B------:R-:W-:-:S04]  /*c070*/  LEA.HI R0, R61, R0, RZ, 0x3 ;  /* 0x000000003d007211 */ /* 0x000fc800078f18ff */
[----:B------:R-:W-:-:S04]  /*c080*/  SHF.R.S32.HI R0, RZ, 0x3, R0 ;  /* 0x00000003ff007819 */ /* 0x000fc80000011400 */
[----:B------:R-:W-:Y:S01]  /*c090*/  SHF.R.S32.HI R0, RZ, 0x1f, R0 ;  /* 0x0000001fff007819 */ /* 0x000fe20000011400 */
[----:B---3--:R-:W-:-:S04]  /*c0a0*/  IMAD.SHL.U32 R3, R3, 0x40, RZ ;  /* 0x0000004003037824 */ /* 0x008fc800078e00ff */
[----:B------:R-:W-:Y:S01]  /*c0b0*/  IMAD.WIDE.U32 R8, R3, c[0x0][0x1e8], R210 ;  /* 0x00007a0003087a25 */ /* 0x000fe200078e00d2 */
[----:B------:R-:W-:-:S04]  /*c0c0*/  SHF.R.S32.HI R2, RZ, 0x1f, R3 ;  /* 0x0000001fff027819 */ /* 0x000fc80000011403 */
[----:B------:R-:W-:Y:S01]  /*c0d0*/  IADD3 R6, P0, R4, R8, RZ ;  /* 0x0000000804067210 */ /* 0x000fe20007f1e0ff */
[----:B------:R-:W-:Y:S01]  /*c0e0*/  IMAD R2, R2, c[0x0][0x1e8], RZ ;  /* 0x00007a0002027a24 */ /* 0x000fe200078e02ff */
[----:B------:R-:W-:-:S03]  /*c0f0*/  SHF.R.S32.HI R4, RZ, 0x3, R5 ;  /* 0x00000003ff047819 */ /* 0x000fc60000011405 */
[----:B------:R-:W-:Y:S01]  /*c100*/  IMAD R7, R3, c[0x0][0x1ec], R2 ;  /* 0x00007b0003077a24 */ /* 0x000fe200078e0202 */
[----:B------:R-:W-:Y:S01]  /*c110*/  SHF.R.S32.HI R2, RZ, 0x1f, R11 ;  /* 0x0000001fff027819 */ /* 0x000fe2000001140b */
[----:B------:R-:W-:-:S03]  /*c120*/  IMAD.IADD R3, R207, 0x1, -R3 ;  /* 0x00000001cf037824 */ /* 0x000fc600078e0a03 */
[----:B------:R-:W-:Y:S01]  /*c130*/  IADD3.X R7, R208, R9, R7, P0, !PT ;  /* 0x00000009d0077210 */ /* 0x000fe200007fe407 */
[----:B------:R-:W-:Y:S01]  /*c140*/  IMAD R2, R2, c[0x0][0x1f0], RZ ;  /* 0x00007c0002027a24 */ /* 0x000fe200078e02ff */
[----:B------:R-:W-:-:S03]  /*c150*/  ISETP.GE.AND P0, PT, R4, R3, PT ;  /* 0x000000030400720c */ /* 0x000fc60003f06270 */
[C---:B------:R-:W-:Y:S02]  /*c160*/  IMAD R2, R11.reuse, c[0x0][0x1f4], R2 ;  /* 0x00007d000b027a24 */ /* 0x040fe400078e0202 */
[----:B------:R-:W-:-:S04]  /*c170*/  IMAD.WIDE.U32 R6, R11, c[0x0][0x1f0], R6 ;  /* 0x00007c000b067a25 */ /* 0x000fc800078e0006 */
[----:B------:R-:W-:-:S04]  /*c180*/  IMAD.IADD R9, R2, 0x1, R7 ;  /* 0x0000000102097824 */ /* 0x000fc800078e0207 */
        /* <DEDUP_REMOVED lines=14> */
.L_x_3617:
[----:B------:R-:W-:Y:S05]  /*c270*/  BSYNC B0 ;  /* 0x0000000000007941 */ /* 0x000fea0003800000 */
.L_x_3616:
        /* <DEDUP_REMOVED lines=13> */
[----:B-1-3--:R-:W-:-:S03]  /*c350*/  LEA R20, P3, R10, c[0x0][0x1d0], 0x1 ;  /* 0x000074000a147a11 */ /* 0x00afc600078608ff */
[----:B------:R-:W-:-:S04]  /*c360*/  IMAD R2, R3, c[0x0][0x1ec], R2 ;  /* 0x00007b0003027a24 */ /* 0x000fc800078e0202 */
[----:B------:R-:W-:-:S05]  /*c370*/  IMAD.IADD R2, R2, 0x1, R11 ;  /* 0x0000000102027824 */ /* 0x000fca00078e020b */
[----:B------:R-:W-:-:S05]  /*c380*/  LEA.HI.X R21, R10, c[0x0][0x1d4], R2, 0x1, P3 ;  /* 0x000075000a157a11 */ /* 0x000fca00018f0c02 */
[----:B------:R1:W-:Y:S04]  /*c390*/  @!P2 STG.E.128 [R20.64], R48 ;  /* 0x000000301400a986 */ /* 0x0003e8000c101d04 */
[----:B------:R1:W-:Y:S04]  /*c3a0*/  @!P1 STG.E.128 [R20.64+0x80], R32 ;  /* 0x0000802014009986 */ /* 0x0003e8000c101d04 */
[----:B------:R1:W-:Y:S02]  /*c3b0*/  @!P0 STG.E.128 [R20.64+0x100], R16 ;  /* 0x0001001014008986 */ /* 0x0003e4000c101d04 */
.L_x_3619:
[----:B------:R-:W-:Y:S05]  /*c3c0*/  BSYNC B0 ;  /* 0x0000000000007941 */ /* 0x000fea0003800000 */
.L_x_3618:
        /* <DEDUP_REMOVED lines=17> */
[----:B------:R1:W-:Y:S04]  /*c4e0*/  @!P2 STG.E.128 [R16.64], R44 ;  /* 0x0000002c1000a986 */ /* 0x0003e8000c101d04 */
[----:B------:R1:W-:Y:S04]  /*c4f0*/  @!P1 STG.E.128 [R16.64+0x80], R28 ;  /* 0x0000801c10009986 */ /* 0x0003e8000c101d04 */
[----:B------:R1:W-:Y:S02]  /*c500*/  @!P0 STG.E.128 [R16.64+0x100], R12 ;  /* 0x0001000c10008986 */ /* 0x0003e4000c101d04 */
.L_x_3621:
[----:B------:R-:W-:Y:S05]  /*c510*/  BSYNC B0 ;  /* 0x0000000000007941 */ /* 0x000fea0003800000 */
.L_x_3620:
[----:B------:R-:W-:-:S04]  /*c520*/  IADD3 R2, R4, 0x30, RZ ;  /* 0x0000003004027810 */ /* 0x000fc80007ffe0ff */
[----:B------:R-:W-:-:S13]  /*c530*/  ISETP.GE.AND P0, PT, R2, R199, PT ;  /* 0x000000c70200720c */ /* 0x000fda0003f06270 */
        /* <DEDUP_REMOVED lines=18> */
.L_x_3622:
        /* <DEDUP_REMOVED lines=10> */
.L_x_7854:


//--------------------- .text._ZN5flash24flash_fwd_splitkv_kernelI23Flash_fwd_kernel_traitsILi192ELi64ELi64ELi4ELb0ELb0EN7cutlass10bfloat16_tE19Flash_kernel_traitsILi192ELi64ELi64ELi4ES3_EELb0ELb0ELb1ELb0ELb0ELb1ELb0ELb0EEEvNS_16Flash_fwd_paramsE --------------------------
	.section	.text._ZN5flash24flash_fwd_splitkv_kernelI23Flash_fwd_kernel_traitsILi192ELi64ELi64ELi4ELb0ELb0EN7cutlass10bfloat16_tE19Flash_kernel_traitsILi192ELi64ELi64ELi4ES3_EELb0ELb0ELb1ELb0ELb0ELb1ELb0ELb0EEEvNS_16Flash_fwd_paramsE,"ax",@progbits
	.sectioninfo	@"SHI_REGISTERS=254"
	.align	128
        .global         _ZN5flash24flash_fwd_splitkv_kernelI23Flash_fwd_kernel_traitsILi192ELi64ELi64ELi4ELb0ELb0EN7cutlass10bfloat16_tE19Flash_kernel_traitsILi192ELi64ELi64ELi4ES3_EELb0ELb0ELb1ELb0ELb0ELb1ELb0ELb0EEEvNS_16Flash_fwd_paramsE
        .type           _ZN5flash24flash_fwd_splitkv_kernelI23Flash_fwd_kernel_traitsILi192ELi64ELi64ELi4ELb0ELb0EN7cutlass10bfloat16_tE19Flash_kernel_traitsILi192ELi64ELi64ELi4ES3_EELb0ELb0ELb1ELb0ELb0ELb1ELb0ELb0EEEvNS_16Flash_fwd_paramsE,@function
        .size           _ZN5flash24flash_fwd_splitkv_kernelI23Flash_fwd_kernel_traitsILi192ELi64ELi64ELi4ELb0ELb0EN7cutlass10bfloat16_tE19Flash_kernel_traitsILi192ELi64ELi64ELi4ES3_EELb0ELb0ELb1ELb0ELb0ELb1ELb0ELb0EEEvNS_16Flash_fwd_paramsE,(.L_x_7855 - _ZN5flash24flash_fwd_splitkv_kernelI23Flash_fwd_kernel_traitsILi192ELi64ELi64ELi4ELb0ELb0EN7cutlass10bfloat16_tE19Flash_kernel_traitsILi192ELi64ELi64ELi4ES3_EELb0ELb0ELb1ELb0ELb0ELb1ELb0ELb0EEEvNS_16Flash_fwd_paramsE)
        .other          _ZN5flash24flash_fwd_splitkv_kernelI23Flash_fwd_kernel_traitsILi192ELi64ELi64ELi4ELb0ELb0EN7cutlass10bfloat16_tE19Flash_kernel_traitsILi192ELi64ELi64ELi4ES3_EELb0ELb0ELb1ELb0ELb0ELb1ELb0ELb0EEEvNS_16Flash_fwd_paramsE,@"STO_CUDA_ENTRY STV_DEFAULT"
_ZN5flash24flash_fwd_splitkv_kernelI23Flash_fwd_kernel_traitsILi192ELi64ELi64ELi4ELb0ELb0EN7cutlass10bfloat16_tE19Flash_kernel_traitsILi192ELi64ELi64ELi4ES3_EELb0ELb0ELb1ELb0ELb0ELb1ELb0ELb0EEEvNS_16Flash_fwd_paramsE:
.text._ZN5flash24flash_fwd_splitkv_kernelI23Flash_fwd_kernel_traitsILi192ELi64ELi64ELi4ELb0ELb0EN7cutlass10bfloat16_tE19Flash_kernel_traitsILi192ELi64ELi64ELi4ES3_EELb0ELb0ELb1ELb0ELb0ELb1ELb0ELb0EEEvNS_16Flash_fwd_paramsE:
        /* <DEDUP_REMOVED lines=34> */
.L_x_3623:
[----:B-1-34-:R-:W-:Y:S02]  /*0220*/  MOV R0, c[0x0][0x218] ;  /* 0x0000860000007a02 */ /* 0x01afe40000000f00 */
.L_x_3624:
        /* <DEDUP_REMOVED lines=73> */
.L_x_3627:
[----:B------:R-:W-:Y:S05]  /*06c0*/  BSYNC B0 ;  /* 0x0000000000007941 */ /* 0x000fea0003800000 */
.L_x_3626:
        /* <DEDUP_REMOVED lines=20> */
.L_x_3629:
[----:B------:R-:W-:Y:S05]  /*0810*/  BSYNC B0 ;  /* 0x0000000000007941 */ /* 0x000fea0003800000 */
.L_x_3628:
        /* <DEDUP_REMOVED lines=20> */
.L_x_3631:
[----:B------:R-:W-:Y:S05]  /*0960*/  BSYNC B0 ;  /* 0x0000000000007941 */ /* 0x000fea0003800000 */
.L_x_3630:
        /* <DEDUP_REMOVED lines=19> */
.L_x_3633:
[----:B------:R-:W-:Y:S05]  /*0aa0*/  BSYNC B0 ;  /* 0x0000000000007941 */ /* 0x000fea0003800000 */
.L_x_3632:
        /* <DEDUP_REMOVED lines=19> */
.L_x_3625:
        /* <DEDUP_REMOVED lines=91> */
.L_x_3634:
        /* <DEDUP_REMOVED lines=16> */
.L_x_3636:
        /* <DEDUP_REMOVED lines=49> */
.L_x_3635:
        /* <DEDUP_REMOVED lines=117> */
.L_x_3638:
[----:B------:R-:W-:Y:S05]  /*1cf0*/  BSYNC B0 ;  /* 0x0000000000007941 */ /* 0x000fea0003800000 */
.L_x_3637:
        /* <DEDUP_REMOVED lines=37> */
.L_x_3640:
[----:B------:R-:W-:Y:S05]  /*1f50*/  BSYNC B0 ;  /* 0x0000000000007941 */ /* 0x000fea0003800000 */
.L_x_3639:
        /* <DEDUP_REMOVED lines=37> */
.L_x_3642:
[----:B------:R-:W-:Y:S05]  /*21b0*/  BSYNC B0 ;  /* 0x0000000000007941 */ /* 0x000fea0003800000 */
.L_x_3641:
        /* <DEDUP_REMOVED lines=36> */
.L_x_3644:
[----:B------:R-:W-:Y:S05]  /*2400*/  BSYNC B0 ;  /* 0x0000000000007941 */ /* 0x000fea0003800000 */
.L_x_3643:
        /* <DEDUP_REMOVED lines=31> */
.L_x_3646:
[----:B------:R-:W-:Y:S05]  /*2600*/  BSYNC B0 ;  /* 0x0000000000007941 */ /* 0x000fea0003800000 */
.L_x_3645:
        /* <DEDUP_REMOVED lines=33> */
.L_x_3648:
[----:B------:R-:W-:Y:S05]  /*2820*/  BSYNC B0 ;  /* 0x0000000000007941 */ /* 0x000fea0003800000 */
.L_x_3647:
        /* <DEDUP_REMOVED lines=31> */
.L_x_3650:
[----:B------:R-:W-:Y:S05]  /*2a20*/  BSYNC B0 ;  /* 0x0000000000007941 */ /* 0x000fea0003800000 */
.L_x_3649:
        /* <DEDUP_REMOVED lines=32> */
.L_x_3652:
[----:B------:R-:W-:Y:S05]  /*2c30*/  BSYNC B0 ;  /* 0x0000000000007941 */ /* 0x000fea0003800000 */
.L_x_3651:
        /* <DEDUP_REMOVED lines=43> */
.L_x_3654:
[----:B-1----:R-:W-:Y:S05]  /*2ef0*/  BSYNC B0 ;  /* 0x0000000000007941 */ /* 0x002fea0003800000 */
.L_x_3653:
        /* <DEDUP_REMOVED lines=33> */
.L_x_3656:
[----:B------:R-:W-:Y:S05]  /*3110*/  BSYNC B0 ;  /* 0x0000000000007941 */ /* 0x000fea0003800000 */
.L_x_3655:
        /* <DEDUP_REMOVED lines=36> */
.L_x_3658:
[----:B------:R-:W-:Y:S05]  /*3360*/  BSYNC B0 ;  /* 0x0000000000007941 */ /* 0x000fea0003800000 */
.L_x_3657:
        /* <DEDUP_REMOVED lines=40> */
.L_x_3660:
[----:B------:R-:W-:Y:S05]  /*35f0*/  BSYNC B0 ;  /* 0x0000000000007941 */ /* 0x000fea0003800000 */
.L_x_3659:
[C---:B-1----:R-:W-:Y:S01]  /*3600*/  IMAD.SHL.U32 R8, R4.reuse, 0x40, RZ ;  /* 0x0000004004087824 */ /* 0x042fe200078e00ff */
        /* <DEDUP_REMOVED lines=14> */
[----:B------:R-:W-:Y:S01]  /*36f0*/  LDSM.16.M88.4 R64, [R208] ;  /* 0x00000000d040783b */ /* 0x000fe20000000200 */
[----:B------:R-:W-:-:S02]  /*3700*/  LOP3.LUT R141, R141, 0x6, RZ, 0xc0, !PT ;  /* 0x000000068d8d7812 */ /* 0x000fc400078ec0ff */
[----:B------:R-:W-:Y:S01]  /*3710*/  IMAD R209, R209, 0x200, R8 ;  /* 0x00000200d1d17824 */ /* 0x000fe200078e0208 */
[----:B------:R-:W-:Y:S02]  /*3720*/  LDSM.16.M88.4 R48, [R206] ;  /* 0x00000000ce30783b */ /* 0x000fe40000000200 */
[----:B------:R-:W-:Y:S02]  /*3730*/  IMAD R141, R134, 0x40, R141 ;  /* 0x00000040868d7824 */ /* 0x000fe400078e028d */
[----:B------:R-:W-:Y:S01]  /*3740*/  IMAD.SHL.U32 R209, R209, 0x2, RZ ;  /* 0x00000002d1d17824 */ /* 0x000fe200078e00ff */
[----:B------:R-:W-:Y:S02]  /*3750*/  LDSM.16.M88.4 R72, [R205] ;  /* 0x00000000cd48783b */ /* 0x000fe40000000200 */
[----:B------:R-:W-:Y:S02]  /*3760*/  IADD3 R83, R141, -0x40, RZ ;  /* 0xffffffc08d537810 */ /* 0x000fe40007ffe0ff */
[----:B------:R-:W1:Y:S01]  /*3770*/  LDSM.16.M88.4 R8, [R209+0x6000] ;  /* 0x00600000d108783b */ /* 0x000e620000000200 */
[----:B------:R-:W-:-:S02]  /*3780*/  IADD3 R4, R209, 0x6000, RZ ;  /* 0x00006000d1047810 */ /* 0x000fc40007ffe0ff */
[----:B------:R-:W-:Y:S01]  /*3790*/  IADD3 R207, R209, 0x6020, RZ ;  /* 0x00006020d1cf7810 */ /* 0x000fe20007ffe0ff */
[----:B------:R-:W2:Y:S01]  /*37a0*/  LDSM.16.M88.4 R28, [R209+0x6800] ;  /* 0x00680000d11c783b */ /* 0x000ea20000000200 */
[----:B------:R-:W-:Y:S01]  /*37b0*/  @P1 IADD3 R207, R4, -0x20, RZ ;  /* 0xffffffe004cf1810 */ /* 0x000fe20007ffe0ff */
[----:B------:R-:W-:Y:S01]  /*37c0*/  IMAD.MOV.U32 R4, RZ, RZ, 0x40 ;  /* 0x00000040ff047424 */ /* 0x000fe200078e00ff */
[C---:B------:R-:W-:Y:S01]  /*37d0*/  IADD3 R87, R141.reuse, -0x38, RZ ;  /* 0xffffffc88d577810 */ /* 0x040fe20007ffe0ff */
[----:B------:R-:W5:Y:S01]  /*37e0*/  LDSM.16.M88.4 R56, [R209+0x7000] ;  /* 0x00700000d138783b */ /* 0x000f620000000200 */
[C---:B------:R-:W-:Y:S02]  /*37f0*/  IADD3 R101, R141.reuse, -0x2f, RZ ;  /* 0xffffffd18d657810 */ /* 0x040fe40007ffe0ff */
[----:B------:R-:W-:Y:S01]  /*3800*/  SEL R4, R4, 0xffffffc0, !P2 ;  /* 0xffffffc004047807 */ /* 0x000fe20005000000 */
[----:B------:R-:W3:Y:S01]  /*3810*/  LDSM.16.M88.4 R32, [R209+0x7800] ;  /* 0x00780000d120783b */ /* 0x000ee20000000200 */
[----:B------:R-:W-:-:S02]  /*3820*/  IADD3 R99, R141, -0x28, RZ ;  /* 0xffffffd88d637810 */ /* 0x000fc40007ffe0ff */
[----:B------:R-:W-:Y:S01]  /*3830*/  IADD3 R196, R4, R207, RZ ;  /* 0x000000cf04c47210 */ /* 0x000fe20007ffe0ff */
[----:B------:R-:W4:Y:S01]  /*3840*/  LDSM.16.M88.4 R20, [R207] ;  /* 0x00000000cf14783b */ /* 0x000f220000000200 */
[----:B------:R-:W-:Y:S01]  /*3850*/  IMAD.IADD R203, R209, 0x1, R4 ;  /* 0x00000001d1cb7824 */ /* 0x000fe200078e0204 */
[C---:B------:R-:W-:Y:S02]  /*3860*/  IADD3 R107, R141.reuse, -0x27, RZ ;  /* 0xffffffd98d6b7810 */ /* 0x040fe40007ffe0ff */
[----:B------:R-:W3:Y:S01]  /*3870*/  LDSM.16.M88.4 R44, [R207+0x800] ;  /* 0x00080000cf2c783b */ /* 0x000ee20000000200 */
[C---:B------:R-:W-:Y:S02]  /*3880*/  IADD3 R111, R141.reuse, -0x20, RZ ;  /* 0xffffffe08d6f7810 */ /* 0x040fe40007ffe0ff */
[C---:B------:R-:W-:Y:S01]  /*3890*/  IADD3 R119, R141.reuse, -0x18, RZ ;  /* 0xffffffe88d777810 */ /* 0x040fe20007ffe0ff */
[----:B------:R-:W3:Y:S01]  /*38a0*/  LDSM.16.M88.4 R40, [R207+0x1000] ;  /* 0x00100000cf28783b */ /* 0x000ee20000000200 */
[----:B------:R-:W-:-:S02]  /*38b0*/  IADD3 R123, R141, -0x17, RZ ;  /* 0xffffffe98d7b7810 */ /* 0x000fc40007ffe0ff */
[C---:B------:R-:W-:Y:S01]  /*38c0*/  IADD3 R133, R141.reuse, -0xf, RZ ;  /* 0xfffffff18d857810 */ /* 0x040fe20007ffe0ff */
[----:B------:R-:W3:Y:S01]  /*38d0*/  LDSM.16.M88.4 R68, [R207+0x1800] ;  /* 0x00180000cf44783b */ /* 0x000ee20000000200 */
[C---:B------:R-:W-:Y:S02]  /*38e0*/  IADD3 R115, R141.reuse, -0x1f, RZ ;  /* 0xffffffe18d737810 */ /* 0x040fe40007ffe0ff */
[C---:B------:R-:W-:Y:S01]  /*38f0*/  IADD3 R91, R141.reuse, -0x37, RZ ;  /* 0xffffffc98d5b7810 */ /* 0x040fe20007ffe0ff */
[----:B------:R-:W-:Y:S01]  /*3900*/  LDSM.16.M88.4 R60, [R203+0x6000] ;  /* 0x00600000cb3c783b */ /* 0x000fe20000000200 */
[C---:B------:R-:W-:Y:S02]  /*3910*/  IADD3 R95, R141.reuse, -0x30, RZ ;  /* 0xffffffd08d5f7810 */ /* 0x040fe40007ffe0ff */
[C---:B------:R-:W-:Y:S01]  /*3920*/  IADD3 R129, R141.reuse, -0x10, RZ ;  /* 0xfffffff08d817810 */ /* 0x040fe20007ffe0ff */
[----:B------:R-:W-:Y:S01]  /*3930*/  LDSM.16.M88.4 R76, [R196+0x1800] ;  /* 0x00180000c44c783b */ /* 0x000fe20000000200 */
[----:B------:R-:W-:-:S02]  /*3940*/  IADD3 R139, R141, -0x8, RZ ;  /* 0xfffffff88d8b7810 */ /* 0x000fc40007ffe0ff */
[-C--:B------:R-:W-:Y:S01]  /*3950*/  ISETP.GE.AND P6, PT, R95, R144.reuse, PT ;  /* 0x000000905f00720c */ /* 0x080fe20003fc6270 */
[C---:B-1----:R-:W-:Y:S01]  /*3960*/  HMMA.16816.F32.BF16 R12, R24.reuse, R8, RZ ;  /* 0x00000008180c723c */ /* 0x042fe200000418ff */
[-C--:B------:R-:W-:Y:S02]  /*3970*/  ISETP.GE.AND P4, PT, R83, R144.reuse, PT ;  /* 0x000000905300720c */ /* 0x080fe40003f86270 */
[-C--:B------:R-:W-:Y:S02]  /*3980*/  ISETP.GE.AND P2, PT, R87, R144.reuse, PT ;  /* 0x000000905700720c */ /* 0x080fe40003f46270 */
[-C--:B------:R-:W-:Y:S02]  /*3990*/  ISETP.GE.AND P1, PT, R91, R144.reuse, PT ;  /* 0x000000905b00720c */ /* 0x080fe40003f26270 */
[----:B------:R-:W-:Y:S01]  /*39a0*/  ISETP.GE.AND P5, PT, R101, R144, PT ;  /* 0x000000906500720c */ /* 0x000fe20003fa6270 */
[----:B------:R-:W-:Y:S01]  /*39b0*/  HMMA.16816.F32.BF16 R8, R24, R10, RZ ;  /* 0x0000000a1808723c */ /* 0x000fe200000418ff */
[----:B------:R-:W-:-:S02]  /*39c0*/  IADD3 R199, R207, 0x800, RZ ;  /* 0x00000800cfc77810 */ /* 0x000fc40007ffe0ff */
[C---:B------:R-:W-:Y:S02]  /*39d0*/  IADD3 R198, R207.reuse, 0x1000, RZ ;  /* 0x00001000cfc67810 */ /* 0x040fe40007ffe0ff */
[C---:B------:R-:W-:Y:S02]  /*39e0*/  IADD3 R197, R207.reuse, 0x1800, RZ ;  /* 0x00001800cfc57810 */ /* 0x040fe40007ffe0ff */
[C---:B------:R-:W-:Y:S01]  /*39f0*/  IADD3 R195, R207.reuse, 0x2000, RZ ;  /* 0x00002000cfc37810 */ /* 0x040fe20007ffe0ff */
[----:B--2---:R-:W-:Y:S01]  /*3a00*/  HMMA.16816.F32.BF16 R16, R24, R28, RZ ;  /* 0x0000001c1810723c */ /* 0x004fe200000418ff */
[C---:B------:R-:W-:Y:S02]  /*3a10*/  IADD3 R194, R207.reuse, 0x2800, RZ ;  /* 0x00002800cfc27810 */ /* 0x040fe40007ffe0ff */
[C---:B------:R-:W-:Y:S02]  /*3a20*/  IADD3 R193, R207.reuse, 0x3000, RZ ;  /* 0x00003000cfc17810 */ /* 0x040fe40007ffe0ff */
[----:B------:R-:W-:-:S02]  /*3a30*/  IADD3 R192, R207, 0x3800, RZ ;  /* 0x00003800cfc07810 */ /* 0x000fc40007ffe0ff */
[C---:B------:R-:W-:Y:S01]  /*3a40*/  IADD3 R191, R207.reuse, 0x4000, RZ ;  /* 0x00004000cfbf7810 */ /* 0x040fe20007ffe0ff */
[----:B------:R-:W-:Y:S01]  /*3a50*/  HMMA.16816.F32.BF16 R28, R24, R30, RZ ;  /* 0x0000001e181c723c */ /* 0x000fe200000418ff */
[C---:B------:R-:W-:Y:S02]  /*3a60*/  IADD3 R190, R207.reuse, 0x4800, RZ ;  /* 0x00004800cfbe7810 */ /* 0x040fe40007ffe0ff */
[C---:B------:R-:W-:Y:S02]  /*3a70*/  IADD3 R189, R207.reuse, 0x5000, RZ ;  /* 0x00005000cfbd7810 */ /* 0x040fe40007ffe0ff */
[----:B------:R-:W-:-:S03]  /*3a80*/  IADD3 R188, R207, 0x5800, RZ ;  /* 0x00005800cfbc7810 */ /* 0x000fc60007ffe0ff */
[C---:B-----5:R-:W-:Y:S08]  /*3a90*/  HMMA.16816.F32.BF16 R36, R24.reuse, R56, RZ ;  /* 0x000000381824723c */ /* 0x060ff000000418ff */
[C---:B------:R-:W-:Y:S08]  /*3aa0*/  HMMA.16816.F32.BF16 R56, R24.reuse, R58, RZ ;  /* 0x0000003a1838723c */ /* 0x040ff000000418ff */
[C---:B---3--:R-:W-:Y:S08]  /*3ab0*/  HMMA.16816.F32.BF16 R52, R24.reuse, R32, RZ ;  /* 0x000000201834723c */ /* 0x048ff000000418ff */
[----:B------:R-:W-:Y:S01]  /*3ac0*/  HMMA.16816.F32.BF16 R24, R24, R34, RZ ;  /* 0x000000221818723c */ /* 0x000fe200000418ff */
[----:B------:R-:W1:Y:S07]  /*3ad0*/  LDSM.16.M88.4 R32, [R203+0x6800] ;  /* 0x00680000cb20783b */ /* 0x000e6e0000000200 */
        /* <DEDUP_REMOVED lines=8> */
[----:B------:R-:W4:Y:S07]  /*3b60*/  LDSM.16.M88.4 R40, [R196] ;  /* 0x00000000c428783b */ /* 0x000f2e0000000200 */
[C---:B------:R-:W-:Y:S08]  /*3b70*/  HMMA.16816.F32.BF16 R52, R64.reuse, R68, R52 ;  /* 0x000000444034723c */ /* 0x040ff00000041834 */
        /* <DEDUP_REMOVED lines=8> */
[----:B------:R-:W-:Y:S07]  /*3c00*/  LDSM.16.M88.4 R60, [R207+0x2800] ;  /* 0x00280000cf3c783b */ /* 0x000fee0000000200 */
[C---:B--2---:R-:W-:Y:S08]  /*3c10*/  HMMA.16816.F32.BF16 R36, R48.reuse, R20, R36 ;  /* 0x000000143024723c */ /* 0x044ff00000041824 */
[C---:B------:R-:W-:Y:S01]  /*3c20*/  HMMA.16816.F32.BF16 R56, R48.reuse, R22, R56 ;  /* 0x000000163038723c */ /* 0x040fe20000041838 */
[----:B------:R-:W2:Y:S07]  /*3c30*/  LDSM.16.M88.4 R20, [R196+0x1000] ;  /* 0x00100000c414783b */ /* 0x000eae0000000200 */
[C---:B---3--:R-:W-:Y:S08]  /*3c40*/  HMMA.16816.F32.BF16 R52, R48.reuse, R44, R52 ;  /* 0x0000002c3034723c */ /* 0x048ff00000041834 */
[----:B------:R-:W-:Y:S01]  /*3c50*/  HMMA.16816.F32.BF16 R48, R48, R46, R24 ;  /* 0x0000002e3030723c */ /* 0x000fe20000041818 */
[----:B------:R-:W-:Y:S04]  /*3c60*/  LDSM.16.M88.4 R24, [R210+0x2000] ;  /* 0x00200000d218783b */ /* 0x000fe80000000200 */
[----:B------:R-:W3:Y:S03]  /*3c70*/  LDSM.16.M88.4 R44, [R209+0x8000] ;  /* 0x00800000d12c783b */ /* 0x000ee60000000200 */
[C---:B----4-:R-:W-:Y:S08]  /*3c80*/  HMMA.16816.F32.BF16 R12, R72.reuse, R40, R12 ;  /* 0x00000028480c723c */ /* 0x050ff0000004180c */
[C---:B------:R-:W-:Y:S01]  /*3c90*/  HMMA.16816.F32.BF16 R8, R72.reuse, R42, R8 ;  /* 0x0000002a4808723c */ /* 0x040fe20000041808 */
[----:B------:R-:W4:Y:S07]  /*3ca0*/  LDSM.16.M88.4 R40, [R209+0x9000] ;  /* 0x00900000d128783b */ /* 0x000f2e0000000200 */
[C---:B-1----:R-:W-:Y:S08]  /*3cb0*/  HMMA.16816.F32.BF16 R16, R72.reuse, R32, R16 ;  /* 0x000000204810723c */ /* 0x042ff00000041810 */
[C---:B------:R-:W-:Y:S01]  /*3cc0*/  HMMA.16816.F32.BF16 R28, R72.reuse, R34, R28 ;  /* 0x00000022481c723c */ /* 0x040fe2000004181c */
[----:B------:R-:W1:Y:S07]  /*3cd0*/  LDSM.16.M88.4 R32, [R208+0x2000] ;  /* 0x00200000d020783b */ /* 0x000e6e0000000200 */
[C---:B--2---:R-:W-:Y:S08]  /*3ce0*/  HMMA.16816.F32.BF16 R36, R72.reuse, R20, R36 ;  /* 0x000000144824723c */ /* 0x044ff00000041824 */
[----:B------:R-:W-:Y:S01]  /*3cf0*/  HMMA.16816.F32.BF16 R56, R72, R22, R56 ;  /* 0x000000164838723c */ /* 0x000fe20000041838 */
[----:B------:R-:W2:Y:S07]  /*3d00*/  LDSM.16.M88.4 R20, [R207+0x2000] ;  /* 0x00200000cf14783b */ /* 0x000eae0000000200 */
[C---:B---3--:R-:W-:Y:S08]  /*3d10*/  HMMA.16816.F32.BF16 R12, R24.reuse, R44, R12 ;  /* 0x0000002c180c723c */ /* 0x048ff0000004180c */
[C---:B------:R-:W-:Y:S01]  /*3d20*/  HMMA.16816.F32.BF16 R8, R24.reuse, R46, R8 ;  /* 0x0000002e1808723c */ /* 0x040fe20000041808 */
[----:B------:R-:W3:Y:S07]  /*3d30*/  LDSM.16.M88.4 R44, [R207+0x3000] ;  /* 0x00300000cf2c783b */ /* 0x000eee0000000200 */
[----:B------:R-:W-:Y:S08]  /*3d40*/  HMMA.16816.F32.BF16 R16, R24, R68, R16 ;  /* 0x000000441810723c */ /* 0x000ff00000041810 */
[C---:B------:R-:W-:Y:S08]  /*3d50*/  HMMA.16816.F32.BF16 R52, R72.reuse, R76, R52 ;  /* 0x0000004c4834723c */ /* 0x040ff00000041834 */
[----:B------:R-:W-:Y:S01]  /*3d60*/  HMMA.16816.F32.BF16 R48, R72, R78, R48 ;  /* 0x0000004e4830723c */ /* 0x000fe20000041830 */
[----:B------:R-:W-:Y:S04]  /*3d70*/  LDSM.16.M88.4 R72, [R207+0x4000] ;  /* 0x00400000cf48783b */ /* 0x000fe80000000200 */
[----:B------:R-:W-:Y:S03]  /*3d80*/  LDSM.16.M88.4 R76, [R209+0xb000] ;  /* 0x00b00000d14c783b */ /* 0x000fe60000000200 */
[C---:B----4-:R-:W-:Y:S08]  /*3d90*/  HMMA.16816.F32.BF16 R36, R24.reuse, R40, R36 ;  /* 0x000000281824723c */ /* 0x050ff00000041824 */
[----:B------:R-:W-:Y:S01]  /*3da0*/  HMMA.16816.F32.BF16 R56, R24, R42, R56 ;  /* 0x0000002a1838723c */ /* 0x000fe20000041838 */
[----:B------:R-:W4:Y:S07]  /*3db0*/  LDSM.16.M88.4 R40, [R207+0x3800] ;  /* 0x00380000cf28783b */ /* 0x000f2e0000000200 */
[----:B-1----:R-:W-:Y:S07]  /*3dc0*/  HMMA.16816.F32.BF16 R16, R32, R60, R16 ;  /* 0x0000003c2010723c */ /* 0x002fee0000041810 */
[----:B------:R-:W-:Y:S01]  /*3dd0*/  SHF.R.S32.HI R61, RZ, 0x1f, R84 ;  /* 0x0000001fff3d7819 */ /* 0x000fe20000011454 */
[----:B------:R-:W-:Y:S03]  /*3de0*/  HMMA.16816.F32.BF16 R52, R24, R64, R52 ;  /* 0x000000401834723c */ /* 0x000fe60000041834 */
[----:B------:R-:W-:-:S04]  /*3df0*/  LEA.HI R84, R61, R84, RZ, 0x2 ;  /* 0x000000543d547211 */ /* 0x000fc800078f10ff */
[----:B------:R-:W-:Y:S01]  /*3e00*/  SHF.R.S32.HI R84, RZ, 0x2, R84 ;  /* 0x00000002ff547819 */ /* 0x000fe20000011454 */
[C---:B------:R-:W-:Y:S01]  /*3e10*/  HMMA.16816.F32.BF16 R28, R24.reuse, R70, R28 ;  /* 0x00000046181c723c */ /* 0x040fe2000004181c */
[----:B------:R-:W-:Y:S03]  /*3e20*/  LDSM.16.M88.4 R68, [R196+0x4000] ;  /* 0x00400000c444783b */ /* 0x000fe60000000200 */
[----:B------:R-:W-:Y:S01]  /*3e30*/  IMAD R145, R85, 0x10, R84 ;  /* 0x0000001055917824 */ /* 0x000fe200078e0254 */
[C---:B------:R-:W-:Y:S02]  /*3e40*/  IADD3 R85, R141.reuse, -0x3f, RZ ;  /* 0xffffffc18d557810 */ /* 0x040fe40007ffe0ff */
[----:B------:R-:W-:Y:S01]  /*3e50*/  IADD3 R141, R141, -0x7, RZ ;  /* 0xfffffff98d8d7810 */ /* 0x000fe20007ffe0ff */
[----:B------:R-:W-:Y:S01]  /*3e60*/  HMMA.16816.F32.BF16 R48, R24, R66, R48 ;  /* 0x000000421830723c */ /* 0x000fe20000041830 */
[----:B------:R-:W-:Y:S01]  /*3e70*/  LDSM.16.M88.4 R24, [R206+0x2000] ;  /* 0x00200000ce18783b */ /* 0x000fe20000000200 */
[----:B------:R-:W-:Y:S01]  /*3e80*/  IMAD.IADD R145, R82, 0x1, R145 ;  /* 0x0000000152917824 */ /* 0x000fe200078e0291 */
[----:B------:R-:W-:-:S02]  /*3e90*/  ISETP.GE.AND P3, PT, R85, R144, PT ;  /* 0x000000905500720c */ /* 0x000fc40003f66270 */
[----:B------:R-:W-:Y:S02]  /*3ea0*/  LDSM.16.M88.4 R64, [R210+0x4000] ;  /* 0x00400000d240783b */ /* 0x000fe40000000200 */
[----:B------:R-:W-:Y:S01]  /*3eb0*/  IADD3 R4, R144, R145, -R219 ;  /* 0x0000009190047210 */ /* 0x000fe20007ffe8db */
[----:B--2---:R-:W-:Y:S03]  /*3ec0*/  HMMA.16816.F32.BF16 R12, R32, R20, R12 ;  /* 0x00000014200c723c */ /* 0x004fe6000004180c */
[C---:B------:R-:W-:Y:S01]  /*3ed0*/  IADD3 R103, R4.reuse, -R95, RZ ;  /* 0x8000005f04677210 */ /* 0x040fe20007ffe0ff */
[----:B------:R-:W-:-:S03]  /*3ee0*/  IMAD.IADD R105, R4, 0x1, -R91 ;  /* 0x0000000104697824 */ /* 0x000fc600078e0a5b */
[----:B------:R-:W-:Y:S01]  /*3ef0*/  IABS R103, R103 ;  /* 0x0000006700677213 */ /* 0x000fe20000000000 */
[----:B------:R-:W-:Y:S01]  /*3f00*/  HMMA.16816.F32.BF16 R8, R32, R22, R8 ;  /* 0x000000162008723c */ /* 0x000fe20000041808 */
[----:B------:R-:W1:Y:S01]  /*3f10*/  LDSM.16.M88.4 R20, [R203+0x8000] ;  /* 0x00800000cb14783b */ /* 0x000e620000000200 */
[----:B------:R-:W-:-:S03]  /*3f20*/  IABS R105, R105 ;  /* 0x0000006900697213 */ /* 0x000fc60000000000 */
[----:B------:R-:W-:Y:S03]  /*3f30*/  I2F R103, R103 ;  /* 0x0000006700677306 */ /* 0x000fe60000201400 */
[C---:B---3--:R-:W-:Y:S05]  /*3f40*/  HMMA.16816.F32.BF16 R36, R32.reuse, R44, R36 ;  /* 0x0000002c2024723c */ /* 0x048fea0000041824 */
[----:B------:R-:W-:Y:S03]  /*3f50*/  I2F R105, R105 ;  /* 0x0000006900697306 */ /* 0x000fe60000201400 */
[C---:B------:R-:W-:Y:S01]  /*3f60*/  HMMA.16816.F32.BF16 R56, R32.reuse, R46, R56 ;  /* 0x0000002e2038723c */ /* 0x040fe20000041838 */
[----:B------:R-:W2:Y:S07]  /*3f70*/  LDSM.16.M88.4 R44, [R203+0x8800] ;  /* 0x00880000cb2c783b */ /* 0x000eae0000000200 */
[C---:B----4-:R-:W-:Y:S07]  /*3f80*/  HMMA.16816.F32.BF16 R52, R32.reuse, R40, R52 ;  /* 0x000000282034723c */ /* 0x050fee0000041834 */
[----:B------:R-:W-:Y:S01]  /*3f90*/  IMAD.IADD R40, R4, 0x1, -R83 ;  /* 0x0000000104287824 */ /* 0x000fe200078e0a53 */
[----:B------:R-:W-:Y:S04]  /*3fa0*/  HMMA.16816.F32.BF16 R48, R32, R42, R48 ;  /* 0x0000002a2030723c */ /* 0x000fe80000041830 */
[----:B------:R-:W-:-:S04]  /*3fb0*/  IABS R40, R40 ;  /* 0x0000002800287213 */ /* 0x000fc80000000000 */
[----:B------:R-:W-:Y:S01]  /*3fc0*/  HMMA.16816.F32.BF16 R28, R32, R62, R28 ;  /* 0x0000003e201c723c */ /* 0x000fe2000004181c */
[----:B------:R-:W-:Y:S01]  /*3fd0*/  IMAD.MOV.U32 R89, RZ, RZ, R40 ;  /* 0x000000ffff597224 */ /* 0x000fe200078e0028 */
[----:B------:R-:W3:Y:S04]  /*3fe0*/  LDSM.16.M88.4 R60, [R203+0x9800] ;  /* 0x00980000cb3c783b */ /* 0x000ee80000000200 */
[----:B------:R-:W4:Y:S01]  /*3ff0*/  LDSM.16.M88.4 R40, [R203+0x9000] ;  /* 0x00900000cb28783b */ /* 0x000f220000000200 */
[----:B------:R-:W-:Y:S01]  /*4000*/  IMAD.IADD R32, R4, 0x1, -R85 ;  /* 0x0000000104207824 */ /* 0x000fe200078e0a55 */
[----:B-1----:R-:W-:Y:S01]  /*4010*/  HMMA.16816.F32.BF16 R12, R24, R20, R12 ;  /* 0x00000014180c723c */ /* 0x002fe2000004180c */
[----:B------:R-:W-:Y:S03]  /*4020*/  I2F R89, R89 ;  /* 0x0000005900597306 */ /* 0x000fe60000201400 */
[----:B------:R-:W-:-:S03]  /*4030*/  IABS R32, R32 ;  /* 0x0000002000207213 */ /* 0x000fc60000000000 */
[----:B------:R-:W-:Y:S01]  /*4040*/  IMAD.IADD R20, R4, 0x1, -R87 ;  /* 0x0000000104147824 */ /* 0x000fe200078e0a57 */
[----:B------:R-:W-:Y:S01]  /*4050*/  HMMA.16816.F32.BF16 R8, R24, R22, R8 ;  /* 0x000000161808723c */ /* 0x000fe20000041808 */
[----:B------:R1:W-:Y:S03]  /*4060*/  I2F R93, R32 ;  /* 0x00000020005d7306 */ /* 0x0003e60000201400 */
[----:B------:R-:W-:-:S04]  /*4070*/  IABS R20, R20 ;  /* 0x0000001400147213 */ /* 0x000fc80000000000 */
[C---:B--2---:R-:W-:Y:S01]  /*4080*/  HMMA.16816.F32.BF16 R16, R24.reuse, R44, R16 ;  /* 0x0000002c1810723c */ /* 0x044fe20000041810 */
[----:B------:R2:W-:Y:S06]  /*4090*/  I2F R97, R20 ;  /* 0x0000001400617306 */ /* 0x0005ec0000201400 */
[C---:B------:R-:W-:Y:S01]  /*40a0*/  IMAD.IADD R44, R4.reuse, 0x1, -R101 ;  /* 0x00000001042c7824 */ /* 0x040fe200078e0a65 */
[----:B------:R-:W-:Y:S01]  /*40b0*/  HMMA.16816.F32.BF16 R28, R24, R46, R28 ;  /* 0x0000002e181c723c */ /* 0x000fe2000004181c */
[----:B-1----:R-:W-:Y:S01]  /*40c0*/  LDSM.16.M88.4 R32, [R196+0x2000] ;  /* 0x00200000c420783b */ /* 0x002fe20000000200 */
[----:B------:R-:W-:-:S02]  /*40d0*/  IMAD.IADD R45, R4, 0x1, -R99 ;  /* 0x00000001042d7824 */ /* 0x000fc400078e0a63 */
[----:B------:R-:W-:Y:S01]  /*40e0*/  IABS R44, R44 ;  /* 0x0000002c002c7213 */ /* 0x000fe20000000000 */
[----:B--2---:R-:W1:Y:S04]  /*40f0*/  LDSM.16.M88.4 R20, [R205+0x2000] ;  /* 0x00200000cd14783b */ /* 0x004e680000000200 */
[----:B------:R-:W-:Y:S01]  /*4100*/  IMAD.MOV.U32 R109, RZ, RZ, R44 ;  /* 0x000000ffff6d7224 */ /* 0x000fe200078e002c */
[----:B------:R-:W-:Y:S01]  /*4110*/  IABS R44, R45 ;  /* 0x0000002d002c7213 */ /* 0x000fe20000000000 */
[C---:B---3--:R-:W-:Y:S04]  /*4120*/  HMMA.16816.F32.BF16 R52, R24.reuse, R60, R52 ;  /* 0x0000003c1834723c */ /* 0x048fe80000041834 */
[----:B------:R-:W-:Y:S01]  /*4130*/  IMAD.MOV.U32 R113, RZ, RZ, R44 ;  /* 0x000000ffff717224 */ /* 0x000fe200078e002c */
[----:B------:R-:W-:Y:S01]  /*4140*/  I2F R109, R109 ;  /* 0x0000006d006d7306 */ /* 0x000fe20000201400 */
[----:B------:R-:W2:Y:S01]  /*4150*/  LDSM.16.M88.4 R44, [R196+0x2800] ;  /* 0x00280000c42c783b */ /* 0x000ea20000000200 */
[C---:B------:R-:W-:Y:S01]  /*4160*/  IMAD.IADD R60, R4.reuse, 0x1, -R115 ;  /* 0x00000001043c7824 */ /* 0x040fe200078e0a73 */
[C---:B----4-:R-:W-:Y:S04]  /*4170*/  HMMA.16816.F32.BF16 R36, R24.reuse, R40, R36 ;  /* 0x000000281824723c */ /* 0x050fe80000041824 */
[----:B------:R-:W-:Y:S01]  /*4180*/  IABS R60, R60 ;  /* 0x0000003c003c7213 */ /* 0x000fe20000000000 */
[----:B------:R-:W-:Y:S02]  /*4190*/  I2F R113, R113 ;  /* 0x0000007100717306 */ /* 0x000fe40000201400 */
[C---:B------:R-:W-:Y:S01]  /*41a0*/  IMAD.IADD R40, R4.reuse, 0x1, -R107 ;  /* 0x0000000104287824 */ /* 0x040fe200078e0a6b */
[----:B------:R-:W-:Y:S01]  /*41b0*/  HMMA.16816.F32.BF16 R56, R24, R42, R56 ;  /* 0x0000002a1838723c */ /* 0x000fe20000041838 */
[----:B------:R-:W-:-:S03]  /*41c0*/  IMAD.IADD R41, R4, 0x1, -R111 ;  /* 0x0000000104297824 */ /* 0x000fc600078e0a6f */
[----:B------:R-:W-:Y:S01]  /*41d0*/  IABS R40, R40 ;  /* 0x0000002800287213 */ /* 0x000fe20000000000 */
[----:B------:R3:W-:Y:S03]  /*41e0*/  I2F R125, R60 ;  /* 0x0000003c007d7306 */ /* 0x0007e60000201400 */
[----:B------:R-:W-:Y:S01]  /*41f0*/  HMMA.16816.F32.BF16 R48, R24, R62, R48 ;  /* 0x0000003e1830723c */ /* 0x000fe20000041830 */
[----:B------:R-:W-:Y:S01]  /*4200*/  IMAD.MOV.U32 R117, RZ, RZ, R40 ;  /* 0x000000ffff757224 */ /* 0x000fe200078e0028 */
[----:B------:R-:W-:-:S05]  /*4210*/  IABS R40, R41 ;  /* 0x0000002900287213 */ /* 0x000fca0000000000 */
[C---:B------:R-:W-:Y:S01]  /*4220*/  IADD3 R24, R4.reuse, -R119, RZ ;  /* 0x8000007704187210 */ /* 0x040fe20007ffe0ff */
[----:B------:R-:W-:Y:S01]  /*4230*/  IMAD.MOV.U32 R121, RZ, RZ, R40 ;  /* 0x000000ffff797224 */ /* 0x000fe200078e0028 */
[----:B------:R-:W-:Y:S01]  /*4240*/  I2F R117, R117 ;  /* 0x0000007500757306 */ /* 0x000fe20000201400 */
[----:B------:R-:W4:Y:S01]  /*4250*/  LDSM.16.M88.4 R40, [R196+0x3000] ;  /* 0x00300000c428783b */ /* 0x000f220000000200 */
[----:B------:R-:W-:Y:S01]  /*4260*/  IABS R24, R24 ;  /* 0x0000001800187213 */ /* 0x000fe20000000000 */
[----:B-1----:R-:W-:Y:S01]  /*4270*/  HMMA.16816.F32.BF16 R12, R20, R32, R12 ;  /* 0x00000020140c723c */ /* 0x002fe2000004180c */
[----:B---3--:R-:W-:-:S03]  /*4280*/  IMAD.IADD R60, R4, 0x1, -R129 ;  /* 0x00000001043c7824 */ /* 0x008fc600078e0a81 */
[----:B------:R-:W-:Y:S01]  /*4290*/  IMAD.MOV.U32 R127, RZ, RZ, R24 ;  /* 0x000000ffff7f7224 */ /* 0x000fe200078e0018 */
[----:B------:R-:W-:Y:S01]  /*42a0*/  I2F R121, R121 ;  /* 0x0000007900797306 */ /* 0x000fe20000201400 */
[----:B------:R-:W1:Y:S01]  /*42b0*/  LDSM.16.M88.4 R24, [R209+0xa000] ;  /* 0x00a00000d118783b */ /* 0x000e620000000200 */
[----:B------:R-:W-:Y:S01]  /*42c0*/  IABS R60, R60 ;  /* 0x0000003c003c7213 */ /* 0x000fe20000000000 */
[C---:B------:R-:W-:Y:S01]  /*42d0*/  IMAD.IADD R32, R4.reuse, 0x1, -R123 ;  /* 0x0000000104207824 */ /* 0x040fe200078e0a7b */
[C---:B------:R-:W-:Y:S03]  /*42e0*/  HMMA.16816.F32.BF16 R8, R20.reuse, R34, R8 ;  /* 0x000000221408723c */ /* 0x040fe60000041808 */
[----:B------:R-:W-:Y:S01]  /*42f0*/  IMAD.MOV.U32 R137, RZ, RZ, R60 ;  /* 0x000000ffff897224 */ /* 0x000fe200078e003c */
[----:B------:R-:W-:Y:S01]  /*4300*/  IABS R32, R32 ;  /* 0x0000002000207213 */ /* 0x000fe20000000000 */
[C---:B------:R-:W-:Y:S01]  /*4310*/  IMAD.IADD R60, R4.reuse, 0x1, -R139 ;  /* 0x00000001043c7824 */ /* 0x040fe200078e0a8b */
[----:B------:R-:W-:Y:S02]  /*4320*/  I2F R127, R127 ;  /* 0x0000007f007f7306 */ /* 0x000fe40000201400 */
[C---:B--2---:R-:W-:Y:S01]  /*4330*/  HMMA.16816.F32.BF16 R16, R20.reuse, R44, R16 ;  /* 0x0000002c1410723c */ /* 0x044fe20000041810 */
[----:B------:R-:W-:Y:S01]  /*4340*/  IMAD.MOV.U32 R131, RZ, RZ, R32 ;  /* 0x000000ffff837224 */ /* 0x000fe200078e0020 */
[----:B------:R-:W-:Y:S01]  /*4350*/  IABS R60, R60 ;  /* 0x0000003c003c7213 */ /* 0x000fe20000000000 */
[----:B------:R-:W2:Y:S03]  /*4360*/  LDSM.16.M88.4 R32, [R196+0x3800] ;  /* 0x00380000c420783b */ /* 0x000ea60000000200 */
[----:B------:R-:W-:Y:S01]  /*4370*/  I2F R137, R137 ;  /* 0x0000008900897306 */ /* 0x000fe20000201400 */
[----:B------:R-:W-:Y:S01]  /*4380*/  IMAD.IADD R44, R4, 0x1, -R133 ;  /* 0x00000001042c7824 */ /* 0x000fe200078e0a85 */
[----:B------:R-:W-:Y:S01]  /*4390*/  HMMA.16816.F32.BF16 R28, R20, R46, R28 ;  /* 0x0000002e141c723c */ /* 0x000fe2000004181c */
[----:B------:R-:W-:-:S03]  /*43a0*/  IMAD.MOV.U32 R147, RZ, RZ, R60 ;  /* 0x000000ffff937224 */ /* 0x000fc600078e003c */
[----:B------:R-:W-:Y:S02]  /*43b0*/  IABS R44, R44 ;  /* 0x0000002c002c7213 */ /* 0x000fe40000000000 */
[----:B------:R-:W-:Y:S02]  /*43c0*/  I2F R131, R131 ;  /* 0x0000008300837306 */ /* 0x000fe40000201400 */
[----:B----4-:R-:W-:Y:S06]  /*43d0*/  HMMA.16816.F32.BF16 R36, R20, R40, R36 ;  /* 0x000000281424723c */ /* 0x010fec0000041824 */
[----:B------:R3:W-:Y:S01]  /*43e0*/  I2F R143, R44 ;  /* 0x0000002c008f7306 */ /* 0x0007e20000201400 */
[C---:B------:R-:W-:Y:S01]  /*43f0*/  IMAD.IADD R40, R4.reuse, 0x1, -R141 ;  /* 0x0000000104287824 */ /* 0x040fe200078e0a8d */
[----:B-1----:R-:W-:Y:S01]  /*4400*/  HMMA.16816.F32.BF16 R12, R64, R24, R12 ;  /* 0x00000018400c723c */ /* 0x002fe2000004180c */
[----:B------:R-:W-:-:S05]  /*4410*/  IADD3 R4, R4, 0x8, RZ ;  /* 0x0000000804047810 */ /* 0x000fca0007ffe0ff */
[----:B------:R-:W-:Y:S01]  /*4420*/  I2F R147, R147 ;  /* 0x0000009300937306 */ /* 0x000fe20000201400 */
[----:B------:R-:W-:Y:S02]  /*4430*/  IABS R40, R40 ;  /* 0x0000002800287213 */ /* 0x000fe40000000000 */
[----:B------:R-:W-:Y:S01]  /*4440*/  IADD3 R60, -R83, R4, RZ ;  /* 0x00000004533c7210 */ /* 0x000fe20007ffe1ff */
[C---:B------:R-:W-:Y:S01]  /*4450*/  IMAD.IADD R24, R4.reuse, 0x1, -R85 ;  /* 0x0000000104187824 */ /* 0x040fe200078e0a55 */
[C---:B------:R-:W-:Y:S01]  /*4460*/  HMMA.16816.F32.BF16 R56, R20.reuse, R42, R56 ;  /* 0x0000002a1438723c */ /* 0x040fe20000041838 */
[----:B---3--:R-:W1:Y:S02]  /*4470*/  LDSM.16.M88.4 R44, [R208+0x4000] ;  /* 0x00400000d02c783b */ /* 0x008e640000000200 */
[----:B------:R3:W-:Y:S01]  /*4480*/  I2F R149, R40 ;  /* 0x0000002800957306 */ /* 0x0007e20000201400 */
[C---:B------:R-:W-:Y:S01]  /*4490*/  IMAD.IADD R25, R4.reuse, 0x1, -R87 ;  /* 0x0000000104197824 */ /* 0x040fe200078e0a57 */
[----:B------:R-:W-:Y:S01]  /*44a0*/  IABS R24, R24 ;  /* 0x0000001800187213 */ /* 0x000fe20000000000 */
[C---:B------:R-:W-:Y:S01]  /*44b0*/  IMAD.IADD R163, R4.reuse, 0x1, -R101 ;  /* 0x0000000104a37824 */ /* 0x040fe200078e0a65 */
[----:B------:R-:W-:Y:S01]  /*44c0*/  IABS R60, R60 ;  /* 0x0000003c003c7213 */ /* 0x000fe20000000000 */
[C---:B------:R-:W-:Y:S01]  /*44d0*/  IMAD.IADD R161, R4.reuse, 0x1, -R99 ;  /* 0x0000000104a17824 */ /* 0x040fe200078e0a63 */
[----:B--2---:R-:W-:Y:S01]  /*44e0*/  HMMA.16816.F32.BF16 R52, R20, R32, R52 ;  /* 0x000000201434723c */ /* 0x004fe20000041834 */
[----:B------:R-:W-:Y:S01]  /*44f0*/  IMAD.MOV.U32 R153, RZ, RZ, R24 ;  /* 0x000000ffff997224 */ /* 0x000fe200078e0018 */
[----:B------:R-:W-:Y:S01]  /*4500*/  IABS R24, R25 ;  /* 0x0000001900187213 */ /* 0x000fe20000000000 */
[----:B------:R-:W-:Y:S01]  /*4510*/  IMAD.IADD R25, R4, 0x1, -R91 ;  /* 0x0000000104197824 */ /* 0x000fe200078e0a5b */
[----:B------:R2:W-:Y:S01]  /*4520*/  I2F R151, R60 ;  /* 0x0000003c00977306 */ /* 0x0005e20000201400 */
[----:B------:R-:W-:-:S02]  /*4530*/  IABS R163, R163 ;  /* 0x000000a300a37213 */ /* 0x000fc40000000000 */
[----:B------:R-:W-:Y:S01]  /*4540*/  IMAD.MOV.U32 R155, RZ, RZ, R24 ;  /* 0x000000ffff9b7224 */ /* 0x000fe200078e0018 */
[----:B------:R-:W-:Y:S01]  /*4550*/  HMMA.16816.F32.BF16 R48, R20, R34, R48 ;  /* 0x000000221430723c */ /* 0x000fe20000041830 */
[----:B------:R-:W-:Y:S01]  /*4560*/  LDSM.16.M88.4 R32, [R206+0x4000] ;  /* 0x00400000ce20783b */ /* 0x000fe20000000200 */
[----:B------:R-:W-:Y:S01]  /*4570*/  IABS R24, R25 ;  /* 0x0000001900187213 */ /* 0x000fe20000000000 */
[----:B------:R-:W-:Y:S01]  /*4580*/  IMAD.IADD R25, R4, 0x1, -R95 ;  /* 0x0000000104197824 */ /* 0x000fe200078e0a5f */
[----:B------:R-:W-:Y:S01]  /*4590*/  IABS R161, R161 ;  /* 0x000000a100a17213 */ /* 0x000fe20000000000 */
[----:B---3--:R-:W3:Y:S01]  /*45a0*/  LDSM.16.M88.4 R40, [R209+0xa800] ;  /* 0x00a80000d128783b */ /* 0x008ee20000000200 */
[----:B------:R-:W-:Y:S01]  /*45b0*/  I2F R153, R153 ;  /* 0x0000009900997306 */ /* 0x000fe20000201400 */
[----:B------:R-:W-:Y:S01]  /*45c0*/  IMAD.MOV.U32 R157, RZ, RZ, R24 ;  /* 0x000000ffff9d7224 */ /* 0x000fe200078e0018 */
[----:B------:R-:W-:Y:S01]  /*45d0*/  HMMA.16816.F32.BF16 R8, R64, R26, R8 ;  /* 0x0000001a4008723c */ /* 0x000fe20000041808 */
[----:B------:R-:W4:Y:S01]  /*45e0*/  LDSM.16.M88.4 R20, [R203+0xa000] ;  /* 0x00a00000cb14783b */ /* 0x000f220000000200 */
[----:B------:R-:W-:-:S03]  /*45f0*/  IABS R24, R25 ;  /* 0x0000001900187213 */ /* 0x000fc60000000000 */
[----:B--2---:R-:W2:Y:S01]  /*4600*/  LDSM.16.M88.4 R60, [R207+0x4800] ;  /* 0x00480000cf3c783b */ /* 0x004ea20000000200 */
[----:B------:R5:W-:Y:S02]  /*4610*/  I2F R159, R24 ;  /* 0x00000018009f7306 */ /* 0x000be40000201400 */
[C---:B------:R-:W-:Y:S06]  /*4620*/  HMMA.16816.F32.BF16 R36, R64.reuse, R76, R36 ;  /* 0x0000004c4024723c */ /* 0x040fec0000041824 */
[----:B------:R-:W-:Y:S02]  /*4630*/  I2F R155, R155 ;  /* 0x0000009b009b7306 */ /* 0x000fe40000201400 */
[----:B------:R-:W-:Y:S01]  /*4640*/  HMMA.16816.F32.BF16 R56, R64, R78, R56 ;  /* 0x0000004e4038723c */ /* 0x000fe20000041838 */
[----:B-----5:R-:W5:Y:S05]  /*4650*/  LDSM.16.M88.4 R24, [R205+0x4000] ;  /* 0x00400000cd18783b */ /* 0x020f6a0000000200 */
[----:B------:R-:W-:Y:S02]  /*4660*/  I2F R157, R157 ;  /* 0x0000009d009d7306 */ /* 0x000fe40000201400 */
[C---:B-1----:R-:W-:Y:S06]  /*4670*/  HMMA.16816.F32.BF16 R12, R44.reuse, R72, R12 ;  /* 0x000000482c0c723c */ /* 0x042fec000004180c */
[----:B------:R-:W-:Y:S02]  /*4680*/  I2F R163, R163 ;  /* 0x000000a300a37306 */ /* 0x000fe40000201400 */
[----:B------:R-:W-:Y:S01]  /*4690*/  HMMA.16816.F32.BF16 R8, R44, R74, R8 ;  /* 0x0000004a2c08723c */ /* 0x000fe20000041808 */
[----:B------:R-:W1:Y:S05]  /*46a0*/  LDSM.16.M88.4 R72, [R203+0xa800] ;  /* 0x00a80000cb48783b */ /* 0x000e6a0000000200 */
[----:B------:R-:W-:Y:S02]  /*46b0*/  I2F R161, R161 ;  /* 0x000000a100a17306 */ /* 0x000fe40000201400 */
[----:B---3--:R-:W-:Y:S07]  /*46c0*/  HMMA.16816.F32.BF16 R16, R64, R40, R16 ;  /* 0x000000284010723c */ /* 0x008fee0000041810 */
[----:B------:R-:W-:Y:S01]  /*46d0*/  IADD3 R40, -R107, R4, RZ ;  /* 0x000000046b287210 */ /* 0x000fe20007ffe1ff */
[----:B----4-:R-:W-:Y:S01]  /*46e0*/  HMMA.16816.F32.BF16 R12, R32, R20, R12 ;  /* 0x00000014200c723c */ /* 0x010fe2000004180c */
[----:B------:R-:W-:-:S02]  /*46f0*/  IMAD.IADD R41, R4, 0x1, -R111 ;  /* 0x0000000104297824 */ /* 0x000fc400078e0a6f */
[----:B------:R-:W-:-:S04]  /*4700*/  IABS R40, R40 ;  /* 0x0000002800287213 */ /* 0x000fc80000000000 */
[C---:B------:R-:W-:Y:S01]  /*4710*/  IMAD.IADD R20, R4.reuse, 0x1, -R115 ;  /* 0x0000000104147824 */ /* 0x040fe200078e0a73 */
[----:B------:R-:W-:Y:S01]  /*4720*/  HMMA.16816.F32.BF16 R28, R64, R42, R28 ;  /* 0x0000002a401c723c */ /* 0x000fe2000004181c */
[C---:B------:R-:W-:Y:S02]  /*4730*/  IMAD.IADD R21, R4.reuse, 0x1, -R119 ;  /* 0x0000000104157824 */ /* 0x040fe400078e0a77 */
[----:B------:R-:W-:Y:S01]  /*4740*/  IMAD.MOV.U32 R165, RZ, RZ, R40 ;  /* 0x000000ffffa57224 */ /* 0x000fe200078e0028 */
[----:B------:R-:W-:Y:S02]  /*4750*/  IABS R20, R20 ;  /* 0x0000001400147213 */ /* 0x000fe40000000000 */
[----:B------:R-:W-:Y:S02]  /*4760*/  IABS R40, R41 ;  /* 0x0000002900287213 */ /* 0x000fe40000000000 */
[----:B--2---:R-:W-:Y:S01]  /*4770*/  HMMA.16816.F32.BF16 R16, R44, R60, R16 ;  /* 0x0000003c2c10723c */ /* 0x004fe20000041810 */
[----:B------:R-:W-:Y:S01]  /*4780*/  IMAD.MOV.U32 R169, RZ, RZ, R20 ;  /* 0x000000ffffa97224 */ /* 0x000fe200078e0014 */
[----:B------:R-:W-:Y:S01]  /*4790*/  IABS R20, R21 ;  /* 0x0000001500147213 */ /* 0x000fe20000000000 */
[C---:B------:R-:W-:Y:S01]  /*47a0*/  IMAD.IADD R21, R4.reuse, 0x1, -R123 ;  /* 0x0000000104157824 */ /* 0x040fe200078e0a7b */
[----:B------:R2:W-:Y:S03]  /*47b0*/  I2F R167, R40 ;  /* 0x0000002800a77306 */ /* 0x0005e60000201400 */
[----:B------:R-:W-:Y:S01]  /*47c0*/  IMAD.MOV.U32 R171, RZ, RZ, R20 ;  /* 0x000000ffffab7224 */ /* 0x000fe200078e0014 */
[----:B------:R-:W-:Y:S01]  /*47d0*/  IABS R20, R21 ;  /* 0x0000001500147213 */ /* 0x000fe20000000000 */
[C---:B------:R-:W-:Y:S01]  /*47e0*/  IMAD.IADD R21, R4.reuse, 0x1, -R129 ;  /* 0x0000000104157824 */ /* 0x040fe200078e0a81 */
[----:B------:R-:W-:Y:S01]  /*47f0*/  HMMA.16816.F32.BF16 R8, R32, R22, R8 ;  /* 0x000000162008723c */ /* 0x000fe20000041808 */
[C---:B------:R-:W-:Y:S01]  /*4800*/  IMAD.IADD R60, R4.reuse, 0x1, -R139 ;  /* 0x00000001043c7824 */ /* 0x040fe200078e0a8b */
[----:B------:R-:W-:Y:S01]  /*4810*/  MOV R173, R20 ;  /* 0x0000001400ad7202 */ /* 0x000fe20000000f00 */
[----:B------:R-:W-:Y:S01]  /*4820*/  I2F R169, R169 ;  /* 0x000000a900a97306 */ /* 0x000fe20000201400 */
[----:B------:R-:W-:Y:S01]  /*4830*/  IABS R20, R21 ;  /* 0x0000001500147213 */ /* 0x000fe20000000000 */
[C---:B------:R-:W-:Y:S01]  /*4840*/  IMAD.IADD R21, R4.reuse, 0x1, -R133 ;  /* 0x0000000104157824 */ /* 0x040fe200078e0a85 */
[----:B------:R-:W-:Y:S01]  /*4850*/  IABS R60, R60 ;  /* 0x0000003c003c7213 */ /* 0x000fe20000000000 */
[----:B------:R-:W-:Y:S01]  /*4860*/  IMAD.IADD R4, R4, 0x1, -R141 ;  /* 0x0000000104047824 */ /* 0x000fe200078e0a8d */
[----:B-----5:R-:W-:Y:S01]  /*4870*/  HMMA.16816.F32.BF16 R12, R24, R68, R12 ;  /* 0x00000044180c723c */ /* 0x020fe2000004180c */
[----:B------:R-:W-:Y:S01]  /*4880*/  IMAD.MOV.U32 R175, RZ, RZ, R20 ;  /* 0x000000ffffaf7224 */ /* 0x000fe200078e0014 */
[----:B--2---:R-:W2:Y:S01]  /*4890*/  LDSM.16.M88.4 R40, [R207+0x5000] ;  /* 0x00500000cf28783b */ /* 0x004ea20000000200 */
[----:B------:R-:W-:Y:S01]  /*48a0*/  IABS R20, R21 ;  /* 0x0000001500147213 */ /* 0x000fe20000000000 */
[----:B------:R-:W-:Y:S01]  /*48b0*/  IMAD.MOV.U32 R179, RZ, RZ, R60 ;  /* 0x000000ffffb37224 */ /* 0x000fe200078e003c */
[----:B------:R-:W-:Y:S01]  /*48c0*/  IABS R4, R4 ;  /* 0x0000000400047213 */ /* 0x000fe20000000000 */
[----:B------:R-:W-:Y:S02]  /*48d0*/  I2F R171, R171 ;  /* 0x000000ab00ab7306 */ /* 0x000fe40000201400 */
[----:B------:R-:W-:Y:S01]  /*48e0*/  HMMA.16816.F32.BF16 R28, R44, R62, R28 ;  /* 0x0000003e2c1c723c */ /* 0x000fe2000004181c */
[----:B------:R-:W3:Y:S01]  /*48f0*/  LDSM.16.M88.4 R60, [R209+0xb800] ;  /* 0x00b80000d13c783b */ /* 0x000ee20000000200 */
[----:B------:R-:W-:-:S02]  /*4900*/  IMAD.MOV.U32 R77, RZ, RZ, R20 ;  /* 0x000000ffff4d7224 */ /* 0x000fc400078e0014 */
[----:B------:R-:W-:Y:S01]  /*4910*/  IMAD.MOV.U32 R181, RZ, RZ, R4 ;  /* 0x000000ffffb57224 */ /* 0x000fe200078e0004 */
[----:B------:R-:W4:Y:S01]  /*4920*/  LDSM.16.M88.4 R20, [R196+0x4800] ;  /* 0x00480000c414783b */ /* 0x000f220000000200 */
[----:B------:R-:W-:Y:S02]  /*4930*/  I2F R175, R175 ;  /* 0x000000af00af7306 */ /* 0x000fe40000201400 */
[----:B-1----:R-:W-:Y:S06]  /*4940*/  HMMA.16816.F32.BF16 R16, R32, R72, R16 ;  /* 0x000000482010723c */ /* 0x002fec0000041810 */
[----:B------:R-:W-:Y:S02]  /*4950*/  I2F R165, R165 ;  /* 0x000000a500a57306 */ /* 0x000fe40000201400 */
[----:B------:R-:W-:Y:S01]  /*4960*/  HMMA.16816.F32.BF16 R8, R24, R70, R8 ;  /* 0x000000461808723c */ /* 0x000fe20000041808 */
[----:B------:R-:W-:Y:S01]  /*4970*/  FMUL.FTZ R4, R12, c[0x0][0x2ec] ;  /* 0x0000bb000c047a20 */ /* 0x000fe20000410000 */
[----:B------:R-:W1:Y:S01]  /*4980*/  LDSM.16.M88.4 R68, [R203+0xb000] ;  /* 0x00b00000cb44783b */ /* 0x000e620000000200 */
[----:B------:R-:W-:-:S03]  /*4990*/  FMUL.FTZ R76, R13, c[0x0][0x2ec] ;  /* 0x0000bb000d4c7a20 */ /* 0x000fc60000410000 */
[----:B------:R-:W-:Y:S02]  /*49a0*/  I2F R173, R173 ;  /* 0x000000ad00ad7306 */ /* 0x000fe40000201400 */
[----:B------:R-:W-:Y:S01]  /*49b0*/  HMMA.16816.F32.BF16 R28, R32, R74, R28 ;  /* 0x0000004a201c723c */ /* 0x000fe2000004181c */
[----:B------:R-:W-:Y:S05]  /*49c0*/  LDSM.16.M88.4 R72, [R196+0x5000] ;  /* 0x00500000c448783b */ /* 0x000fea0000000200 */
[----:B------:R-:W5:Y:S02]  /*49d0*/  MUFU.TANH R4, R4 ;  /* 0x0000000400047308 */ /* 0x000f640000002400 */
[----:B--2---:R-:W-:Y:S06]  /*49e0*/  HMMA.16816.F32.BF16 R36, R44, R40, R36 ;  /* 0x000000282c24723c */ /* 0x004fec0000041824 */
[----:B------:R-:W-:Y:S01]  /*49f0*/  MUFU.TANH R76, R76 ;  /* 0x0000004c004c7308 */ /* 0x000fe20000002400 */
[----:B------:R-:W-:Y:S01]  /*4a00*/  FMUL.FTZ R40, R14, c[0x0][0x2ec] ;  /* 0x0000bb000e287a20 */ /* 0x000fe20000410000 */
[----:B---3--:R-:W-:Y:S01]  /*4a10*/  HMMA.16816.F32.BF16 R52, R64, R60, R52 ;  /* 0x0000003c4034723c */ /* 0x008fe20000041834 */
[----:B------:R-:W-:-:S02]  /*4a20*/  FMUL.FTZ R41, R15, c[0x0][0x2ec] ;  /* 0x0000bb000f297a20 */ /* 0x000fc40000410000 */
[----:B------:R-:W2:Y:S03]  /*4a30*/  LDSM.16.M88.4 R12, [R207+0x5800] ;  /* 0x00580000cf0c783b */ /* 0x000ea60000000200 */
[----:B------:R-:W-:Y:S01]  /*4a40*/  I2F R77, R77 ;  /* 0x0000004d004d7306 */ /* 0x000fe20000201400 */
[----:B-----5:R-:W-:Y:S01]  /*4a50*/  FFMA.FTZ R4, -R0, R89, R4 ;  /* 0x0000005900047223 */ /* 0x020fe20000010104 */
[----:B----4-:R-:W-:Y:S06]  /*4a60*/  HMMA.16816.F32.BF16 R16, R24, R20, R16 ;  /* 0x000000141810723c */ /* 0x010fec0000041810 */
[----:B------:R-:W-:Y:S01]  /*4a70*/  MUFU.TANH R40, R40 ;  /* 0x0000002800287308 */ /* 0x000fe20000002400 */
[----:B------:R-:W-:Y:S01]  /*4a80*/  FMUL.FTZ R20, R8, c[0x0][0x2ec] ;  /* 0x0000bb0008147a20 */ /* 0x000fe20000410000 */
[----:B------:R-:W-:Y:S01]  /*4a90*/  HMMA.16816.F32.BF16 R56, R44, R42, R56 ;  /* 0x0000002a2c38723c */ /* 0x000fe20000041838 */
[----:B------:R-:W-:-:S05]  /*4aa0*/  FMUL.FTZ R21, R9, c[0x0][0x2ec] ;  /* 0x0000bb0009157a20 */ /* 0x000fca0000410000 */
[----:B------:R-:W-:Y:S01]  /*4ab0*/  MUFU.TANH R41, R41 ;  /* 0x0000002900297308 */ /* 0x000fe20000002400 */
[----:B------:R-:W-:Y:S01]  /*4ac0*/  FMUL.FTZ R42, R10, c[0x0][0x2ec] ;  /* 0x0000bb000a2a7a20 */ /* 0x000fe20000410000 */
[----:B------:R-:W-:Y:S01]  /*4ad0*/  HMMA.16816.F32.BF16 R48, R64, R62, R48 ;  /* 0x0000003e4030723c */ /* 0x000fe20000041830 */
[----:B------:R-:W-:Y:S02]  /*4ae0*/  FMUL.FTZ R43, R11, c[0x0][0x2ec] ;  /* 0x0000bb000b2b7a20 */ /* 0x000fe40000410000 */
[----:B------:R-:W3:Y:S03]  /*4af0*/  LDSM.16.M88.4 R8, [R203+0xb800] ;  /* 0x00b80000cb08783b */ /* 0x000ee60000000200 */
[----:B------:R-:W4:Y:S02]  /*4b00*/  MUFU.TANH R21, R21 ;  /* 0x0000001500157308 */ /* 0x000f240000002400 */
[----:B------:R-:W-:Y:S01]  /*4b10*/  FMUL.FTZ R16, R16, c[0x0][0x2ec] ;  /* 0x0000bb0010107a20 */ /* 0x000fe20000410000 */
[----:B------:R-:W-:Y:S05]  /*4b20*/  HMMA.16816.F32.BF16 R28, R24, R22, R28 ;  /* 0x00000016181c723c */ /* 0x000fea000004181c */
[----:B------:R-:W5:Y:S02]  /*4b30*/  MUFU.TANH R22, R16 ;  /* 0x0000001000167308 */ /* 0x000f640000002400 */
[----:B------:R-:W-:Y:S01]  /*4b40*/  FMUL.FTZ R23, R17, c[0x0][0x2ec] ;  /* 0x0000bb0011177a20 */ /* 0x000fe20000410000 */
[----:B-1----:R-:W-:Y:S01]  /*4b50*/  HMMA.16816.F32.BF16 R36, R32, R68, R36 ;  /* 0x000000442024723c */ /* 0x002fe20000041824 */
[----:B----4-:R-:W-:-:S04]  /*4b60*/  FFMA.FTZ R105, -R0, R105, R21 ;  /* 0x0000006900697223 */ /* 0x010fc80000010115 */
[----:B------:R-:W1:Y:S03]  /*4b70*/  MUFU.TANH R20, R20 ;  /* 0x0000001400147308 */ /* 0x000e660000002400 */
[----:B--2---:R-:W-:Y:S01]  /*4b80*/  HMMA.16816.F32.BF16 R52, R44, R12, R52 ;  /* 0x0000000c2c34723c */ /* 0x004fe20000041834 */
[----:B-----5:R-:W-:-:S04]  /*4b90*/  FFMA.FTZ R103, -R0, R103, R22 ;  /* 0x0000006700677223 */ /* 0x020fc80000010116 */
[----:B------:R-:W-:Y:S02]  /*4ba0*/  MUFU.TANH R23, R23 ;  /* 0x0000001700177308 */ /* 0x000fe40000002400 */
[----:B------:R-:W-:Y:S01]  /*4bb0*/  FMUL.FTZ R12, R18, c[0x0][0x2ec] ;  /* 0x0000bb00120c7a20 */ /* 0x000fe20000410000 */
[----:B------:R-:W-:Y:S01]  /*4bc0*/  HMMA.16816.F32.BF16 R48, R44, R14, R48 ;  /* 0x0000000e2c30723c */ /* 0x000fe20000041830 */
[----:B------:R-:W-:Y:S02]  /*4bd0*/  FMUL.FTZ R13, R19, c[0x0][0x2ec] ;  /* 0x0000bb00130d7a20 */ /* 0x000fe40000410000 */
[----:B------:R-:W2:Y:S01]  /*4be0*/  LDSM.16.M88.4 R16, [R196+0x5800] ;  /* 0x00580000c410783b */ /* 0x000ea20000000200 */
[----:B------:R-:W-:Y:S01]  /*4bf0*/  FMUL.FTZ R28, R28, c[0x0][0x2ec] ;  /* 0x0000bb001c1c7a20 */ /* 0x000fe20000410000 */
[----:B------:R-:W4:Y:S01]  /*4c00*/  MUFU.TANH R12, R12 ;  /* 0x0000000c000c7308 */ /* 0x000f220000002400 */
[----:B------:R-:W-:Y:S01]  /*4c10*/  FMUL.FTZ R29, R29, c[0x0][0x2ec] ;  /* 0x0000bb001d1d7a20 */ /* 0x000fe20000410000 */
[----:B------:R-:W-:-:S04]  /*4c20*/  DEPBAR.LE SB0, 0x0 ;  /* 0x000080000000791a */ /* 0x000fc80000000000 */
[C---:B------:R-:W-:Y:S01]  /*4c30*/  HMMA.16816.F32.BF16 R56, R32.reuse, R70, R56 ;  /* 0x000000462038723c */ /* 0x040fe20000041838 */
[C---:B-1----:R-:W-:Y:S01]  /*4c40*/  FFMA.FTZ R20, -R0.reuse, R97, R20 ;  /* 0x0000006100147223 */ /* 0x042fe20000010114 */
[----:B------:R-:W1:Y:S06]  /*4c50*/  MUFU.TANH R28, R28 ;  /* 0x0000001c001c7308 */ /* 0x000e6c0000002400 */
[----:B---3--:R-:W-:Y:S02]  /*4c60*/  HMMA.16816.F32.BF16 R52, R32, R8, R52 ;  /* 0x000000082034723c */ /* 0x008fe40000041834 */
[----:B------:R-:W-:Y:S01]  /*4c70*/  MUFU.TANH R42, R42 ;  /* 0x0000002a002a7308 */ /* 0x000fe20000002400 */
[----:B----4-:R-:W-:Y:S01]  /*4c80*/  FFMA.FTZ R15, -R0, R159, R12 ;  /* 0x0000009f000f7223 */ /* 0x010fe2000001010c */
[----:B------:R-:W-:-:S03]  /*4c90*/  FSEL R12, R103, -INF , !P6 ;  /* 0xff800000670c7808 */ /* 0x000fc60007000000 */
[----:B------:R-:W-:Y:S01]  /*4ca0*/  FMUL.FTZ R8, R30, c[0x0][0x2ec] ;  /* 0x0000bb001e087a20 */ /* 0x000fe20000410000 */
[----:B------:R-:W-:Y:S01]  /*4cb0*/  HMMA.16816.F32.BF16 R48, R32, R10, R48 ;  /* 0x0000000a2030723c */ /* 0x000fe20000041830 */
[----:B------:R-:W-:Y:S01]  /*4cc0*/  FMUL.FTZ R9, R31, c[0x0][0x2ec] ;  /* 0x0000bb001f097a20 */ /* 0x000fe20000410000 */
[----:B------:R-:W-:Y:S01]  /*4cd0*/  MUFU.TANH R43, R43 ;  /* 0x0000002b002b7308 */ /* 0x000fe20000002400 */
[C---:B-1----:R-:W-:Y:S01]  /*4ce0*/  FFMA.FTZ R113, -R0.reuse, R113, R28 ;  /* 0x0000007100717223 */ /* 0x042fe2000001011c */
[----:B------:R-:W-:Y:S02]  /*4cf0*/  FSEL R15, R15, -INF , !P6 ;  /* 0xff8000000f0f7808 */ /* 0x000fe40007000000 */
[----:B------:R-:W-:Y:S01]  /*4d00*/  ISETP.GE.AND P6, PT, R119, R144, PT ;  /* 0x000000907700720c */ /* 0x000fe20003fc6270 */
[----:B------:R-:W-:Y:S01]  /*4d10*/  FFMA.FTZ R10, -R0, R109, R23 ;  /* 0x0000006d000a7223 */ /* 0x000fe20000010117 */
[----:B------:R-:W-:Y:S02]  /*4d20*/  HMMA.16816.F32.BF16 R36, R24, R72, R36 ;  /* 0x000000481824723c */ /* 0x000fe40000041824 */
[----:B------:R-:W1:Y:S02]  /*4d30*/  MUFU.TANH R13, R13 ;  /* 0x0000000d000d7308 */ /* 0x000e640000002400 */
[----:B------:R-:W-:-:S04]  /*4d40*/  FSEL R10, R10, -INF , !P5 ;  /* 0xff8000000a0a7808 */ /* 0x000fc80006800000 */
[C---:B------:R-:W-:Y:S02]  /*4d50*/  HMMA.16816.F32.BF16 R56, R24.reuse, R74, R56 ;  /* 0x0000004a1838723c */ /* 0x040fe40000041838 */
[----:B------:R-:W-:Y:S06]  /*4d60*/  MUFU.TANH R29, R29 ;  /* 0x0000001d001d7308 */ /* 0x000fec0000002400 */
[----:B--2---:R-:W-:Y:S02]  /*4d70*/  HMMA.16816.F32.BF16 R52, R24, R16, R52 ;  /* 0x000000101834723c */ /* 0x004fe40000041834 */
[----:B------:R-:W-:Y:S01]  /*4d80*/  MUFU.TANH R8, R8 ;  /* 0x0000000800087308 */ /* 0x000fe20000002400 */
[----:B-1----:R-:W-:-:S04]  /*4d90*/  FFMA.FTZ R13, -R0, R163, R13 ;  /* 0x000000a3000d7223 */ /* 0x002fc8000001010d */
[----:B------:R-:W-:Y:S01]  /*4da0*/  FFMA.FTZ R17, -R0, R157, R43 ;  /* 0x0000009d00117223 */ /* 0x000fe2000001012b */
[----:B------:R-:W-:Y:S01]  /*4db0*/  HMMA.16816.F32.BF16 R48, R24, R18, R48 ;  /* 0x000000121830723c */ /* 0x000fe20000041830 */
[----:B------:R-:W-:Y:S01]  /*4dc0*/  FMUL.FTZ R14, R36, c[0x0][0x2ec] ;  /* 0x0000bb00240e7a20 */ /* 0x000fe20000410000 */
[----:B------:R-:W-:Y:S01]  /*4dd0*/  MUFU.TANH R9, R9 ;  /* 0x0000000900097308 */ /* 0x000fe20000002400 */
[----:B------:R-:W-:Y:S01]  /*4de0*/  FMUL.FTZ R16, R39, c[0x0][0x2ec] ;  /* 0x0000bb0027107a20 */ /* 0x000fe20000410000 */
[----:B------:R-:W-:Y:S01]  /*4df0*/  FSEL R36, R20, -INF , !P2 ;  /* 0xff80000014247808 */ /* 0x000fe20005000000 */
[----:B------:R-:W-:Y:S01]  /*4e00*/  FMUL.FTZ R30, R37, c[0x0][0x2ec] ;  /* 0x0000bb00251e7a20 */ /* 0x000fe20000410000 */
[----:B------:R-:W-:Y:S01]  /*4e10*/  FSEL R20, R105, -INF , !P1 ;  /* 0xff80000069147808 */ /* 0x000fe20004800000 */
[----:B------:R-:W-:Y:S01]  /*4e20*/  FMUL.FTZ R31, R38, c[0x0][0x2ec] ;  /* 0x0000bb00261f7a20 */ /* 0x000fe20000410000 */
[----:B------:R-:W-:Y:S01]  /*4e30*/  FSEL R26, R4, -INF , !P4 ;  /* 0xff800000041a7808 */ /* 0x000fe20006000000 */
[----:B------:R-:W-:Y:S01]  /*4e40*/  FMUL.FTZ R34, R58, c[0x0][0x2ec] ;  /* 0x0000bb003a227a20 */ /* 0x000fe20000410000 */
[----:B------:R-:W1:Y:S01]  /*4e50*/  MUFU.TANH R14, R14 ;  /* 0x0000000e000e7308 */ /* 0x000e620000002400 */
[----:B------:R-:W-:Y:S01]  /*4e60*/  FMUL.FTZ R56, R56, c[0x0][0x2ec] ;  /* 0x0000bb0038387a20 */ /* 0x000fe20000410000 */
[----:B------:R-:W-:Y:S01]  /*4e70*/  FSEL R17, R17, -INF , !P1 ;  /* 0xff80000011117808 */ /* 0x000fe20004800000 */
[----:B------:R-:W-:Y:S01]  /*4e80*/  FMUL.FTZ R33, R57, c[0x0][0x2ec] ;  /* 0x0000bb0039217a20 */ /* 0x000fe20000410000 */
[-C--:B------:R-:W-:Y:S01]  /*4e90*/  ISETP.GE.AND P1, PT, R115, R144.reuse, PT ;  /* 0x000000907300720c */ /* 0x080fe20003f26270 */
[----:B------:R-:W-:Y:S01]  /*4ea0*/  FMUL.FTZ R35, R59, c[0x0][0x2ec] ;  /* 0x0000bb003b237a20 */ /* 0x000fe20000410000 */
[----:B------:R-:W-:Y:S01]  /*4eb0*/  FSEL R13, R13, -INF , !P5 ;  /* 0xff8000000d0d7808 */ /* 0x000fe20006800000 */
[----:B------:R-:W-:Y:S01]  /*4ec0*/  FMUL.FTZ R54, R54, c[0x0][0x2ec] ;  /* 0x0000bb0036367a20 */ /* 0x000fe20000410000 */
[----:B------:R-:W2:Y:S01]  /*4ed0*/  MUFU.TANH R16, R16 ;  /* 0x0000001000107308 */ /* 0x000ea20000002400 */
[----:B------:R-:W-:Y:S01]  /*4ee0*/  FMUL.FTZ R37, R53, c[0x0][0x2ec] ;  /* 0x0000bb0035257a20 */ /* 0x000fe20000410000 */
[----:B------:R-:W-:Y:S01]  /*4ef0*/  ISETP.GE.AND P5, PT, R123, R144, PT ;  /* 0x000000907b00720c */ /* 0x000fe20003fa6270 */
[----:B------:R-:W-:-:S02]  /*4f00*/  FMUL.FTZ R52, R52, c[0x0][0x2ec] ;  /* 0x0000bb0034347a20 */ /* 0x000fc40000410000 */
[----:B------:R-:W-:Y:S02]  /*4f10*/  FMUL.FTZ R55, R55, c[0x0][0x2ec] ;  /* 0x0000bb0037377a20 */ /* 0x000fe40000410000 */
[----:B------:R-:W-:Y:S01]  /*4f20*/  FMUL.FTZ R23, R48, c[0x0][0x2ec] ;  /* 0x0000bb0030177a20 */ /* 0x000fe20000410000 */
[----:B------:R-:W3:Y:S01]  /*4f30*/  MUFU.TANH R32, R56 ;  /* 0x0000003800207308 */ /* 0x000ee20000002400 */
[----:B------:R-:W-:Y:S02]  /*4f40*/  FMUL.FTZ R28, R49, c[0x0][0x2ec] ;  /* 0x0000bb00311c7a20 */ /* 0x000fe40000410000 */
[----:B------:R-:W-:Y:S02]  /*4f50*/  FMUL.FTZ R50, R50, c[0x0][0x2ec] ;  /* 0x0000bb0032327a20 */ /* 0x000fe40000410000 */
[----:B------:R-:W-:Y:S02]  /*4f60*/  FMUL.FTZ R51, R51, c[0x0][0x2ec] ;  /* 0x0000bb0033337a20 */ /* 0x000fe40000410000 */
[C---:B-1----:R-:W-:Y:S01]  /*4f70*/  FFMA.FTZ R121, -R0.reuse, R121, R14 ;  /* 0x0000007900797223 */ /* 0x042fe2000001010e */
[----:B------:R-:W1:Y:S01]  /*4f80*/  MUFU.TANH R34, R34 ;  /* 0x0000002200227308 */ /* 0x000e620000002400 */
[----:B--2---:R-:W-:-:S02]  /*4f90*/  FFMA.FTZ R169, -R0, R169, R16 ;  /* 0x000000a900a97223 */ /* 0x004fc40000010110 */
[C---:B------:R-:W-:Y:S02]  /*4fa0*/  FFMA.FTZ R18, -R0.reuse, R151, R40 ;  /* 0x0000009700127223 */ /* 0x040fe40000010128 */
[C---:B------:R-:W-:Y:S01]  /*4fb0*/  FFMA.FTZ R24, -R0.reuse, R93, R76 ;  /* 0x0000005d00187223 */ /* 0x040fe2000001014c */
[----:B------:R-:W-:Y:S01]  /*4fc0*/  FSEL R177, R169, -INF , !P1 ;  /* 0xff800000a9b17808 */ /* 0x000fe20004800000 */
[C---:B------:R-:W-:Y:S01]  /*4fd0*/  FFMA.FTZ R25, -R0.reuse, R153, R41 ;  /* 0x0000009900197223 */ /* 0x040fe20000010129 */
[----:B------:R-:W2:Y:S01]  /*4fe0*/  MUFU.TANH R21, R54 ;  /* 0x0000003600157308 */ /* 0x000ea20000002400 */
[----:B---3--:R-:W-:Y:S01]  /*4ff0*/  FFMA.FTZ R32, -R0, R127, R32 ;  /* 0x0000007f00207223 */ /* 0x008fe20000010120 */
[----:B------:R-:W-:Y:S01]  /*5000*/  FSEL R18, R18, -INF , !P4 ;  /* 0xff80000012127808 */ /* 0x000fe20006000000 */
[----:B------:R-:W-:Y:S01]  /*5010*/  FFMA.FTZ R19, -R0, R155, R42 ;  /* 0x0000009b00137223 */ /* 0x000fe2000001012a */
[----:B------:R-:W-:Y:S01]  /*5020*/  FSEL R24, R24, -INF , !P3 ;  /* 0xff80000018187808 */ /* 0x000fe20005800000 */
[----:B------:R-:W-:Y:S01]  /*5030*/  FFMA.FTZ R11, -R0, R161, R8 ;  /* 0x000000a1000b7223 */ /* 0x000fe20000010108 */
[----:B------:R-:W-:Y:S01]  /*5040*/  FSEL R162, R32, -INF , !P6 ;  /* 0xff80000020a27808 */ /* 0x000fe20007000000 */
[C---:B------:R-:W-:Y:S01]  /*5050*/  FFMA.FTZ R4, -R0.reuse, R117, R29 ;  /* 0x0000007500047223 */ /* 0x040fe2000001011d */
[----:B------:R-:W3:Y:S01]  /*5060*/  MUFU.TANH R30, R30 ;  /* 0x0000001e001e7308 */ /* 0x000ee20000002400 */
[C---:B-1----:R-:W-:Y:S01]  /*5070*/  FFMA.FTZ R34, -R0.reuse, R171, R34 ;  /* 0x000000ab00227223 */ /* 0x042fe20000010122 */
[----:B------:R-:W-:Y:S01]  /*5080*/  FSEL R25, R25, -INF , !P3 ;  /* 0xff80000019197808 */ /* 0x000fe20005800000 */
[----:B------:R-:W-:Y:S01]  /*5090*/  FFMA.FTZ R9, -R0, R165, R9 ;  /* 0x000000a500097223 */ /* 0x000fe20000010109 */
[----:B------:R-:W-:-:S02]  /*50a0*/  FSEL R19, R19, -INF , !P2 ;  /* 0xff80000013137808 */ /* 0x000fc40005000000 */
[-C--:B------:R-:W-:Y:S02]  /*50b0*/  ISETP.GE.AND P4, PT, R99, R144.reuse, PT ;  /* 0x000000906300720c */ /* 0x080fe40003f86270 */
[----:B------:R-:W1:Y:S01]  /*50c0*/  MUFU.TANH R31, R31 ;  /* 0x0000001f001f7308 */ /* 0x000e620000002400 */
[----:B--2---:R-:W-:Y:S01]  /*50d0*/  FFMA.FTZ R21, -R0, R175, R21 ;  /* 0x000000af00157223 */ /* 0x004fe20000010115 */
[----:B------:R-:W-:Y:S02]  /*50e0*/  FSEL R175, R34, -INF , !P6 ;  /* 0xff80000022af7808 */ /* 0x000fe40007000000 */
[----:B------:R-:W-:Y:S02]  /*50f0*/  ISETP.GE.AND P6, PT, R134, 0x2, PT ;  /* 0x000000028600780c */ /* 0x000fe40003fc6270 */
[-C--:B------:R-:W-:Y:S02]  /*5100*/  ISETP.GE.AND P3, PT, R107, R144.reuse, PT ;  /* 0x000000906b00720c */ /* 0x080fe40003f66270 */
[----:B------:R-:W-:Y:S01]  /*5110*/  I2F R179, R179 ;  /* 0x000000b300b37306 */ /* 0x000fe20000201400 */
[----:B---3--:R-:W-:Y:S01]  /*5120*/  FFMA.FTZ R30, -R0, R125, R30 ;  /* 0x0000007d001e7223 */ /* 0x008fe2000001011e */
[----:B------:R-:W-:-:S02]  /*5130*/  ISETP.GE.AND P2, PT, R111, R144, PT ;  /* 0x000000906f00720c */ /* 0x000fc40003f46270 */
[----:B------:R-:W-:Y:S02]  /*5140*/  FSEL R8, R113, -INF , !P4 ;  /* 0xff80000071087808 */ /* 0x000fe40006000000 */
[----:B------:R-:W-:Y:S02]  /*5150*/  FSEL R11, R11, -INF , !P4 ;  /* 0xff8000000b0b7808 */ /* 0x000fe40006000000 */
[----:B------:R-:W-:Y:S01]  /*5160*/  I2F R181, R181 ;  /* 0x000000b500b57306 */ /* 0x000fe20000201400 */
[----:B-1----:R-:W-:Y:S01]  /*5170*/  FFMA.FTZ R167, -R0, R167, R31 ;  /* 0x000000a700a77223 */ /* 0x002fe2000001011f */
[----:B------:R-:W-:Y:S02]  /*5180*/  FSEL R4, R4, -INF , !P3 ;  /* 0xff80000004047808 */ /* 0x000fe40005800000 */
[----:B------:R-:W-:Y:S02]  /*5190*/  FSEL R9, R9, -INF , !P3 ;  /* 0xff80000009097808 */ /* 0x000fe40005800000 */
[----:B------:R-:W-:-:S02]  /*51a0*/  FSEL R170, R121, -INF , !P2 ;  /* 0xff80000079aa7808 */ /* 0x000fc40005000000 */
[----:B------:R-:W1:Y:S01]  /*51b0*/  MUFU.TANH R33, R33 ;  /* 0x0000002100217308 */ /* 0x000e620000002400 */
[----:B------:R-:W-:Y:S02]  /*51c0*/  FSEL R167, R167, -INF , !P2 ;  /* 0xff800000a7a77808 */ /* 0x000fe40005000000 */
[----:B------:R-:W-:Y:S02]  /*51d0*/  FSEL R164, R30, -INF , !P1 ;  /* 0xff8000001ea47808 */ /* 0x000fe40004800000 */
[-C--:B------:R-:W-:Y:S02]  /*51e0*/  ISETP.GE.AND P4, PT, R129, R144.reuse, PT ;  /* 0x000000908100720c */ /* 0x080fe40003f86270 */
[-C--:B------:R-:W-:Y:S01]  /*51f0*/  ISETP.GE.AND P3, PT, R133, R144.reuse, PT ;  /* 0x000000908500720c */ /* 0x080fe20003f66270 */
[----:B------:R-:W2:Y:S01]  /*5200*/  MUFU.TANH R35, R35 ;  /* 0x0000002300237308 */ /* 0x000ea20000002400 */
[-C--:B------:R-:W-:Y:S02]  /*5210*/  ISETP.GE.AND P2, PT, R139, R144.reuse, PT ;  /* 0x000000908b00720c */ /* 0x080fe40003f46270 */
[----:B------:R-:W-:-:S02]  /*5220*/  ISETP.GE.AND P1, PT, R141, R144, PT ;  /* 0x000000908d00720c */ /* 0x000fc40003f26270 */
[----:B------:R-:W-:-:S03]  /*5230*/  FSEL R169, R21, -INF , !P4 ;  /* 0xff80000015a97808 */ /* 0x000fc60006000000 */
[----:B------:R-:W3:Y:S01]  /*5240*/  MUFU.TANH R27, R52 ;  /* 0x00000034001b7308 */ /* 0x000ee20000002400 */
[----:B-1----:R-:W-:-:S05]  /*5250*/  FFMA.FTZ R33, -R0, R131, R33 ;  /* 0x0000008300217223 */ /* 0x002fca0000010121 */
[----:B------:R-:W-:Y:S02]  /*5260*/  FSEL R168, R33, -INF , !P5 ;  /* 0xff80000021a87808 */ /* 0x000fe40006800000 */
[----:B------:R-:W1:Y:S01]  /*5270*/  MUFU.TANH R37, R37 ;  /* 0x0000002500257308 */ /* 0x000e620000002400 */
[----:B--2---:R-:W-:-:S05]  /*5280*/  FFMA.FTZ R35, -R0, R173, R35 ;  /* 0x000000ad00237223 */ /* 0x004fca0000010123 */
[----:B------:R-:W-:Y:S02]  /*5290*/  FSEL R171, R35, -INF , !P5 ;  /* 0xff80000023ab7808 */ /* 0x000fe40006800000 */
[----:B------:R-:W2:Y:S01]  /*52a0*/  MUFU.TANH R22, R55 ;  /* 0x0000003700167308 */ /* 0x000ea20000002400 */
[----:B---3--:R-:W-:-:S05]  /*52b0*/  FFMA.FTZ R27, -R0, R137, R27 ;  /* 0x00000089001b7223 */ /* 0x008fca000001011b */
[----:B------:R-:W-:Y:S02]  /*52c0*/  FSEL R174, R27, -INF , !P4 ;  /* 0xff8000001bae7808 */ /* 0x000fe40006000000 */
        /* <DEDUP_REMOVED lines=11> */
[----:B------:R-:W-:Y:S01]  /*5380*/  FSEL R140, R28, -INF , !P1 ;  /* 0xff8000001c8c7808 */ /* 0x000fe20004800000 */
[----:B--2---:R-:W-:-:S05]  /*5390*/  FFMA.FTZ R14, -R0, R179, R14 ;  /* 0x000000b3000e7223 */ /* 0x004fca000001010e */
[----:B------:R-:W-:Y:S01]  /*53a0*/  FSEL R141, R14, -INF , !P2 ;  /* 0xff8000000e8d7808 */ /* 0x000fe20005000000 */
[----:B---3--:R-:W-:-:S05]  /*53b0*/  FFMA.FTZ R16, -R0, R181, R16 ;  /* 0x000000b500107223 */ /* 0x008fca0000010110 */
[----:B------:R-:W-:Y:S01]  /*53c0*/  FSEL R165, R16, -INF , !P1 ;  /* 0xff80000010a57808 */ /* 0x000fe20004800000 */
[----:B------:R-:W-:Y:S06]  /*53d0*/  BAR.SYNC.DEFER_BLOCKING 0x0 ;  /* 0x0000000000007b1d */ /* 0x000fec0000010000 */
[----:B------:R-:W-:Y:S05]  /*53e0*/  @!P6 BRA `(.L_x_3661) ;  /* 0x00000b700000e947 */ /* 0x000fea0003800000 */
[----:B------:R-:W-:Y:S05]  /*53f0*/  @!P0 BRA `(.L_x_3662) ;  /* 0x0000039000008947 */ /* 0x000fea0003800000 */
[----:B------:R-:W1:Y:S01]  /*5400*/  I2F.RP R16, R81 ;  /* 0x0000005100107306 */ /* 0x000e620000209400 */
[----:B------:R-:W-:Y:S02]  /*5410*/  IADD3 R23, R6, -0x80, RZ ;  /* 0xffffff8006177810 */ /* 0x000fe40007ffe0ff */
[----:B------:R-:W-:-:S02]  /*5420*/  IABS R21, R7 ;  /* 0x0000000700157213 */ /* 0x000fc40000000000 */
        /* <DEDUP_REMOVED lines=54> */
.L_x_3662:
[----:B------:R-:W-:-:S04]  /*5790*/  LEA R23, -R80, RZ, 0x6 ;  /* 0x000000ff50177211 */ /* 0x000fc800078e31ff */
[----:B------:R-:W-:Y:S02]  /*57a0*/  SHF.R.S32.HI R22, RZ, 0x1f, R23 ;  /* 0x0000001fff167819 */ /* 0x000fe40000011417 */
.L_x_3663:
        /* <DEDUP_REMOVED lines=119> */
.L_x_3665:
[----:B------:R-:W-:Y:S05]  /*5f20*/  BSYNC B0 ;  /* 0x0000000000007941 */ /* 0x000fea0003800000 */
.L_x_3664:
[----:B------:R-:W0:Y:S01]  /*5f30*/  LDGDEPBAR ;  /* 0x00000000000079af */ /* 0x000e220000000000 */
[----:B------:R-:W-:-:S04]  /*5f40*/  IADD3 R146, P1, R23, R146, RZ ;  /* 0x0000009217927210 */ /* 0x000fc80007f3e0ff */
[----:B------:R-:W-:Y:S02]  /*5f50*/  IADD3.X R135, R22, R135, RZ, P1, !PT ;  /* 0x0000008716877210 */ /* 0x000fe40000ffe4ff */
.L_x_3661:
        /* <DEDUP_REMOVED lines=74> */
[----:B------:R-:W1:Y:S01]  /*6400*/  MUFU.EX2 R156, R156 ;  /* 0x0000009c009c7308 */ /* 0x000e620000000800 */
[--C-:B------:R-:W-:Y:S01]  /*6410*/  FFMA.FTZ R3, R4, c[0x0][0x23c], -R173.reuse ;  /* 0x00008f0004037a23 */ /* 0x100fe200000108ad */
[----:B------:R-:W-:Y:S01]  /*6420*/  LDSM.16.MT88.4 R16, [R201+0xe800] ;  /* 0x00e80000c910783b */ /* 0x000fe20000004200 */
[----:B------:R-:W-:-:S02]  /*6430*/  FFMA.FTZ R149, R10, c[0x0][0x23c], -R173 ;  /* 0x00008f000a957a23 */ /* 0x000fc400000108ad */
[--C-:B------:R-:W-:Y:S01]  /*6440*/  FFMA.FTZ R148, R8, c[0x0][0x23c], -R173.reuse ;  /* 0x00008f0008947a23 */ /* 0x100fe200000108ad */
[----:B------:R-:W2:Y:S01]  /*6450*/  LDSM.16.MT88.4 R4, [R200+0x10000] ;  /* 0x01000000c804783b */ /* 0x000ea20000004200 */
[--C-:B------:R-:W-:Y:S01]  /*6460*/  FFMA.FTZ R151, R11, c[0x0][0x23c], -R166.reuse ;  /* 0x00008f000b977a23 */ /* 0x100fe200000108a6 */
[----:B------:R-:W-:Y:S01]  /*6470*/  MUFU.EX2 R155, R155 ;  /* 0x0000009b009b7308 */ /* 0x000fe20000000800 */
[--C-:B------:R-:W-:Y:S01]  /*6480*/  FFMA.FTZ R2, R9, c[0x0][0x23c], -R166.reuse ;  /* 0x00008f0009027a23 */ /* 0x100fe200000108a6 */
[----:B------:R-:W-:Y:S01]  /*6490*/  LDSM.16.MT88.4 R24, [R202+0xe800] ;  /* 0x00e80000ca18783b */ /* 0x000fe20000004200 */
[--C-:B------:R-:W-:Y:S02]  /*64a0*/  FFMA.FTZ R154, R12, c[0x0][0x23c], -R173.reuse ;  /* 0x00008f000c9a7a23 */ /* 0x100fe400000108ad */
[--C-:B------:R-:W-:Y:S01]  /*64b0*/  FFMA.FTZ R152, R15, c[0x0][0x23c], -R166.reuse ;  /* 0x00008f000f987a23 */ /* 0x100fe200000108a6 */
[----:B------:R-:W2:Y:S01]  /*64c0*/  LDSM.16.MT88.4 R8, [R204+0xe800] ;  /* 0x00e80000cc08783b */ /* 0x000ea20000004200 */
[----:B------:R-:W-:Y:S01]  /*64d0*/  FFMA.FTZ R147, R13, c[0x0][0x23c], -R166 ;  /* 0x00008f000d937a23 */ /* 0x000fe200000108a6 */
[----:B------:R-:W3:Y:S01]  /*64e0*/  MUFU.EX2 R150, R150 ;  /* 0x0000009600967308 */ /* 0x000ee20000000800 */
[----:B-1----:R-:W-:Y:S01]  /*64f0*/  F2FP.BF16.PACK_AB R96, R156, R157 ;  /* 0x0000009d9c60723e */ /* 0x002fe200000010ff */
[----:B------:R-:W1:Y:S01]  /*6500*/  LDSM.16.MT88.4 R12, [R200+0xe800] ;  /* 0x00e80000c80c783b */ /* 0x000e620000004200 */
        /* <DEDUP_REMOVED lines=227> */
.L_x_3670:
        /* <DEDUP_REMOVED lines=64> */
.L_x_3667:
[----:B------:R-:W-:Y:S02]  /*7740*/  ISETP.GE.AND P5, PT, R222, c[0x0][0x220], PT ;  /* 0x00008800de007a0c */ /* 0x000fe40003fa6270 */
[CC--:B------:R-:W-:Y:S02]  /*7750*/  LEA R138, P1, R134.reuse, R234.reuse, 0x1 ;  /* 0x000000ea868a7211 */ /* 0x0c0fe400078208ff */
[----:B------:R-:W-:Y:S02]  /*7760*/  ISETP.GE.AND P4, PT, R213, c[0x0][0x220], PT ;  /* 0x00008800d5007a0c */ /* 0x000fe40003f86270 */
[----:B------:R-:W-:Y:S02]  /*7770*/  LEA.HI.X R139, R134, R233, R133, 0x1, P1 ;  /* 0x000000e9868b7211 */ /* 0x000fe400008f0c85 */
[----:B------:R-:W-:Y:S02]  /*7780*/  ISETP.GE.AND P3, PT, R212, c[0x0][0x220], PT ;  /* 0x00008800d4007a0c */ /* 0x000fe40003f66270 */
[----:B------:R-:W-:Y:S03]  /*7790*/  IADD3 R3, P2, R134, R215, RZ ;  /* 0x000000d786037210 */ /* 0x000fe60007f5e0ff */
[----:B------:R-:W-:Y:S01]  /*77a0*/  @P5 STS.128 [R218+0xc000], RZ ;  /* 0x00c000ffda005388 */ /* 0x000fe20000000c00 */
[----:B------:R-:W-:Y:S02]  /*77b0*/  @!P5 LEA R238, P6, R3, R234, 0x1 ;  /* 0x000000ea03eed211 */ /* 0x000fe400078c08ff */
[----:B------:R-:W-:Y:S02]  /*77c0*/  IADD3.X R132, R133, R214, RZ, P2, !PT ;  /* 0x000000d685847210 */ /* 0x000fe400017fe4ff */
[CC--:B------:R-:W-:Y:S01]  /*77d0*/  @!P4 LEA R236, P2, R3.reuse, R234.reuse, 0x1 ;  /* 0x000000ea03ecc211 */ /* 0x0c0fe200078408ff */
[----:B------:R-:W-:Y:S01]  /*77e0*/  @!PT LDS RZ, [RZ] ;  /* 0x00000000fffff984 */ /* 0x000fe20000000800 */
[----:B------:R-:W-:Y:S01]  /*77f0*/  @!PT LDS RZ, [RZ] ;  /* 0x00000000fffff984 */ /* 0x000fe20000000800 */
[----:B------:R-:W-:Y:S01]  /*7800*/  @!PT LDS RZ, [RZ] ;  /* 0x00000000fffff984 */ /* 0x000fe20000000800 */
[----:B------:R1:W-:Y:S01]  /*7810*/  @!P5 LDGSTS.E.BYPASS.LTC128B.128 [R218+0xc000], [R138.64] ;  /* 0x0c0000008adadfae */ /* 0x0003e2000b901d46 */
[CCC-:B------:R-:W-:Y:S02]  /*7820*/  @!P5 LEA.HI.X R239, R3.reuse, R233.reuse, R132.reuse, 0x1, P6 ;  /* 0x000000e903efd211 */ /* 0x1c0fe400030f0c84 */
[C-C-:B------:R-:W-:Y:S02]  /*7830*/  @!P4 LEA.HI.X R237, R3.reuse, R233, R132.reuse, 0x1, P2 ;  /* 0x000000e903edc211 */ /* 0x140fe400010f0c84 */
[C---:B------:R-:W-:Y:S01]  /*7840*/  @!P3 LEA R134, P1, R3.reuse, R234, 0x1 ;  /* 0x000000ea0386b211 */ /* 0x040fe200078208ff */
[----:B------:R-:W-:Y:S01]  /*7850*/  @P4 STS.128 [R218+0xe000], RZ ;  /* 0x00e000ffda004388 */ /* 0x000fe20000000c00 */
[C---:B------:R-:W-:Y:S02]  /*7860*/  IADD3 R133, P6, R3.reuse, R215, RZ ;  /* 0x000000d703857210 */ /* 0x040fe40007fde0ff */
[-C--:B------:R-:W-:Y:S02]  /*7870*/  @!P3 LEA.HI.X R135, R3, R233.reuse, R132, 0x1, P1 ;  /* 0x000000e90387b211 */ /* 0x080fe400008f0c84 */
[----:B------:R-:W-:Y:S01]  /*7880*/  IADD3.X R132, R132, R214, RZ, P6, !PT ;  /* 0x000000d684847210 */ /* 0x000fe200037fe4ff */
[----:B------:R-:W-:Y:S01]  /*7890*/  @!PT LDS RZ, [RZ] ;  /* 0x00000000fffff984 */ /* 0x000fe20000000800 */
[----:B------:R-:W-:Y:S01]  /*78a0*/  @!PT LDS RZ, [RZ] ;  /* 0x00000000fffff984 */ /* 0x000fe20000000800 */
[----:B------:R-:W-:Y:S01]  /*78b0*/  @!PT LDS RZ, [RZ] ;  /* 0x00000000fffff984 */ /* 0x000fe20000000800 */
[----:B------:R1:W-:Y:S01]  /*78c0*/  @!P4 LDGSTS.E.BYPASS.LTC128B.128 [R218+0xe000], [R138.64+0x80] ;  /* 0x0e0000808adacfae */ /* 0x0003e2000b901d46 */
[CC--:B------:R-:W-:Y:S02]  /*78d0*/  @!P5 LEA R244, P6, R133.reuse, R234.reuse, 0x1 ;  /* 0x000000ea85f4d211 */ /* 0x0c0fe400078c08ff */
        /* <DEDUP_REMOVED lines=86> */
[C---:B---3--:R-:W-:Y:S03]  /*7e40*/  HMMA.16816.F32.BF16 R28, R140.reuse, R156, RZ ;  /* 0x0000009c8c1c723c */ /* 0x048fe600000418ff */
[----:B----4-:R-:W-:Y:S05]  /*7e50*/  LDSM.16.M88.4 R132, [R196+0x800] ;  /* 0x00080000c484783b */ /* 0x010fea0000000200 */
[----:B------:R-:W-:Y:S01]  /*7e60*/  HMMA.16816.F32.BF16 R32, R140, R158, RZ ;  /* 0x0000009e8c20723c */ /* 0x000fe200000418ff */
[----:B------:R-:W3:Y:S06]  /*7e70*/  LDSM.16.M88.4 R140, [R203+0x6800] ;  /* 0x00680000cb8c783b */ /* 0x000eec0000000200 */
[----:B------:R-:W4:Y:S01]  /*7e80*/  LDSM.16.M88.4 R156, [R196] ;  /* 0x00000000c49c783b */ /* 0x000f220000000200 */
        /* <DEDUP_REMOVED lines=12> */
[----:B------:R-:W-:Y:S01]  /*7f50*/  LDSM.16.M88.4 R176, [R208+0x2000] ;  /* 0x00200000d0b0783b */ /* 0x000fe20000000200 */
[C---:B--2---:R-:W-:Y:S08]  /*7f60*/  HMMA.16816.F32.BF16 R4, R180.reuse, R184, R4 ;  /* 0x000000b8b404723c */ /* 0x044ff00000041804 */
        /* <DEDUP_REMOVED lines=10> */
[----:B------:R-:W2:Y:S01]  /*8010*/  LDSM.16.M88.4 R180, [R195] ;  /* 0x00000000c3b4783b */ /* 0x000ea20000000200 */
[C---:B----4-:R-:W-:Y:S08]  /*8020*/  HMMA.16816.F32.BF16 R4, R152.reuse, R156, R4 ;  /* 0x0000009c9804723c */ /* 0x050ff00000041804 */
[C---:B------:R-:W-:Y:S01]  /*8030*/  HMMA.16816.F32.BF16 R8, R152.reuse, R158, R8 ;  /* 0x0000009e9808723c */ /* 0x040fe20000041808 */
[----:B------:R-:W-:Y:S07]  /*8040*/  LDSM.16.M88.4 R156, [R192] ;  /* 0x00000000c09c783b */ /* 0x000fee0000000200 */
[C---:B------:R-:W-:Y:S08]  /*8050*/  HMMA.16816.F32.BF16 R12, R152.reuse, R132, R12 ;  /* 0x00000084980c723c */ /* 0x040ff0000004180c */
[C---:B------:R-:W-:Y:S01]  /*8060*/  HMMA.16816.F32.BF16 R16, R152.reuse, R134, R16 ;  /* 0x000000869810723c */ /* 0x040fe20000041810 */
[----:B------:R-:W4:Y:S07]  /*8070*/  LDSM.16.M88.4 R132, [R194] ;  /* 0x00000000c284783b */ /* 0x000f2e0000000200 */
[C---:B-1----:R-:W-:Y:S08]  /*8080*/  HMMA.16816.F32.BF16 R20, R152.reuse, R160, R20 ;  /* 0x000000a09814723c */ /* 0x042ff00000041814 */
        /* <DEDUP_REMOVED lines=22> */
[C---:B----4-:R-:W-:Y:S08]  /*81f0*/  HMMA.16816.F32.BF16 R12, R176.reuse, R132, R12 ;  /* 0x00000084b00c723c */ /* 0x050ff0000004180c */
[C---:B------:R-:W-:Y:S01]  /*8200*/  HMMA.16816.F32.BF16 R16, R176.reuse, R134, R16 ;  /* 0x00000086b010723c */ /* 0x040fe20000041810 */
[----:B------:R-:W4:Y:S07]  /*8210*/  LDSM.16.M88.4 R132, [R196+0x2800] ;  /* 0x00280000c484783b */ /* 0x000f2e0000000200 */
[C---:B-1----:R-:W-:Y:S08]  /*8220*/  HMMA.16816.F32.BF16 R20, R176.reuse, R152, R20 ;  /* 0x00000098b014723c */ /* 0x042ff00000041814 */
        /* <DEDUP_REMOVED lines=24> */
[----:B------:R-:W4:Y:S07]  /*83b0*/  LDSM.16.M88.4 R132, [R190] ;  /* 0x00000000be84783b */ /* 0x000f2e0000000200 */
[C---:B-1----:R-:W-:Y:S08]  /*83c0*/  HMMA.16816.F32.BF16 R20, R168.reuse, R152, R20 ;  /* 0x00000098a814723c */ /* 0x042ff00000041814 */
        /* <DEDUP_REMOVED lines=21> */
[C---:B----4-:R-:W-:Y:S08]  /*8520*/  HMMA.16816.F32.BF16 R12, R160.reuse, R132, R12 ;  /* 0x00000084a00c723c */ /* 0x050ff0000004180c */
[C---:B------:R-:W-:Y:S01]  /*8530*/  HMMA.16816.F32.BF16 R16, R160.reuse, R134, R16 ;  /* 0x00000086a010723c */ /* 0x040fe20000041810 */
[----:B------:R-:W4:Y:S07]  /*8540*/  LDSM.16.M88.4 R132, [R196+0x4800] ;  /* 0x00480000c484783b */ /* 0x000f2e0000000200 */
[C---:B-1----:R-:W-:Y:S08]  /*8550*/  HMMA.16816.F32.BF16 R20, R160.reuse, R152, R20 ;  /* 0x00000098a014723c */ /* 0x042ff00000041814 */
        /* <DEDUP_REMOVED lines=9> */
[C---:B------:R-:W-:Y:S08]  /*85f0*/  HMMA.16816.F32.BF16 R24, R168.reuse, R146, R24 ;  /* 0x00000092a818723c */ /* 0x040ff00000041818 */
[C---:B------:R-:W-:Y:S08]  /*8600*/  HMMA.16816.F32.BF16 R28, R168.reuse, R148, R28 ;  /* 0x00000094a81c723c */ /* 0x040ff0000004181c */
[----:B------:R-:W-:Y:S08]  /*8610*/  HMMA.16816.F32.BF16 R32, R168, R150, R32 ;  /* 0x00000096a820723c */ /* 0x000ff00000041820 */
[C---:B------:R-:W-:Y:S08]  /*8620*/  HMMA.16816.F32.BF16 R4, R176.reuse, R180, R4 ;  /* 0x000000b4b004723c */ /* 0x040ff00000041804 */
[C---:B------:R-:W-:Y:S08]  /*8630*/  HMMA.16816.F32.BF16 R8, R176.reuse, R182, R8 ;  /* 0x000000b6b008723c */ /* 0x040ff00000041808 */
[C---:B----4-:R-:W-:Y:S08]  /*8640*/  HMMA.16816.F32.BF16 R12, R176.reuse, R132, R12 ;  /* 0x00000084b00c723c */ /* 0x050ff0000004180c */
[C---:B------:R-:W-:Y:S01]  /*8650*/  HMMA.16816.F32.BF16 R16, R176.reuse, R134, R16 ;  /* 0x00000086b010723c */ /* 0x040fe20000041810 */
[----:B------:R-:W2:Y:S01]  /*8660*/  LDSM.16.M88.4 R132, [R196+0x5800] ;  /* 0x00580000c484783b */ /* 0x000ea20000000200 */
[----:B------:R-:W-:Y:S04]  /*8670*/  DEPBAR.LE SB0, 0x0 ;  /* 0x000080000000791a */ /* 0x000fe80000000000 */
[----:B------:R-:W-:Y:S02]  /*8680*/  FMUL.FTZ R3, R4, c[0x0][0x2ec] ;  /* 0x0000bb0004037a20 */ /* 0x000fe40000410000 */
[C---:B-1----:R-:W-:Y:S04]  /*8690*/  HMMA.16816.F32.BF16 R20, R176.reuse, R140, R20 ;  /* 0x0000008cb014723c */ /* 0x042fe80000041814 */
[----:B------:R-:W1:Y:S01]  /*86a0*/  MUFU.TANH R3, R3 ;  /* 0x0000000300037308 */ /* 0x000e620000002400 */
        /* <DEDUP_REMOVED lines=9> */
[----:B------:R4:W1:Y:S01]  /*8740*/  MUFU.TANH R161, R233 ;  /* 0x000000e900a17308 */ /* 0x0008620000002400 */
[----:B------:R-:W-:Y:S02]  /*8750*/  FMUL.FTZ R242, R23, c[0x0][0x2ec] ;  /* 0x0000bb0017f27a20 */ /* 0x000fe40000410000 */
[----:B------:R-:W-:Y:S02]  /*8760*/  FMUL.FTZ R243, R9, c[0x0][0x2ec] ;  /* 0x0000bb0009f37a20 */ /* 0x000fe40000410000 */
[----:B-----5:R-:W-:Y:S02]  /*8770*/  FMUL.FTZ R245, R10, c[0x0][0x2ec] ;  /* 0x0000bb000af57a20 */ /* 0x020fe40000410000 */
[----:B------:R-:W-:Y:S01]  /*8780*/  FMUL.FTZ R247, R11, c[0x0][0x2ec] ;  /* 0x0000bb000bf77a20 */ /* 0x000fe20000410000 */
[C---:B--2---:R-:W-:Y:S02]  /*8790*/  HMMA.16816.F32.BF16 R28, R176.reuse, R132, R28 ;  /* 0x00000084b01c723c */ /* 0x044fe4000004181c */
[----:B------:R2:W1:Y:S01]  /*87a0*/  MUFU.TANH R141, R234 ;  /* 0x000000ea008d7308 */ /* 0x0004620000002400 */
[----:B------:R-:W-:Y:S02]  /*87b0*/  FMUL.FTZ R251, R12, c[0x0][0x2ec] ;  /* 0x0000bb000cfb7a20 */ /* 0x000fe40000410000 */
[----:B------:R-:W-:Y:S02]  /*87c0*/  FMUL.FTZ R249, R13, c[0x0][0x2ec] ;  /* 0x0000bb000df97a20 */ /* 0x000fe40000410000 */
[----:B------:R-:W-:Y:S01]  /*87d0*/  FMUL.FTZ R133, R27, c[0x0][0x2ec] ;  /* 0x0000bb001b857a20 */ /* 0x000fe20000410000 */
[----:B------:R-:W-:Y:S04]  /*87e0*/  HMMA.16816.F32.BF16 R32, R176, R134, R32 ;  /* 0x00000086b020723c */ /* 0x000fe80000041820 */
[----:B------:R5:W1:Y:S01]  /*87f0*/  MUFU.TANH R157, R242 ;  /* 0x000000f2009d7308 */ /* 0x000a620000002400 */
[----:B------:R-:W-:Y:S02]  /*8800*/  FMUL.FTZ R238, R15, c[0x0][0x2ec] ;  /* 0x0000bb000fee7a20 */ /* 0x000fe40000410000 */
[----:B------:R-:W-:Y:S02]  /*8810*/  FMUL.FTZ R236, R16, c[0x0][0x2ec] ;  /* 0x0000bb0010ec7a20 */ /* 0x000fe40000410000 */
[----:B----4-:R-:W-:Y:S03]  /*8820*/  FMUL.FTZ R233, R20, c[0x0][0x2ec] ;  /* 0x0000bb0014e97a20 */ /* 0x010fe60000410000 */
[----:B------:R-:W-:Y:S02]  /*8830*/  FMUL.FTZ R136, R17, c[0x0][0x2ec] ;  /* 0x0000bb0011887a20 */ /* 0x000fe40000410000 */
[----:B------:R4:W1:Y:S01]  /*8840*/  MUFU.TANH R158, R233 ;  /* 0x000000e9009e7308 */ /* 0x0008620000002400 */
[----:B------:R-:W-:Y:S02]  /*8850*/  FMUL.FTZ R240, R19, c[0x0][0x2ec] ;  /* 0x0000bb0013f07a20 */ /* 0x000fe40000410000 */
[----:B------:R-:W-:Y:S02]  /*8860*/  FMUL.FTZ R134, R29, c[0x0][0x2ec] ;  /* 0x0000bb001d867a20 */ /* 0x000fe40000410000 */
[----:B--2---:R-:W-:Y:S02]  /*8870*/  FMUL.FTZ R234, R25, c[0x0][0x2ec] ;  /* 0x0000bb0019ea7a20 */ /* 0x004fe40000410000 */
[----:B------:R-:W-:Y:S02]  /*8880*/  FMUL.FTZ R132, R28, c[0x0][0x2ec] ;  /* 0x0000bb001c847a20 */ /* 0x000fe40000410000 */
[----:B------:R-:W-:Y:S01]  /*8890*/  FMUL.FTZ R246, R21, c[0x0][0x2ec] ;  /* 0x0000bb0015f67a20 */ /* 0x000fe20000410000 */
[----:B------:R2:W1:Y:S01]  /*88a0*/  MUFU.TANH R152, R234 ;  /* 0x000000ea00987308 */ /* 0x0004620000002400 */
[----:B------:R-:W-:Y:S02]  /*88b0*/  FMUL.FTZ R135, R34, c[0x0][0x2ec] ;  /* 0x0000bb0022877a20 */ /* 0x000fe40000410000 */
[----:B------:R-:W-:Y:S02]  /*88c0*/  FMUL.FTZ R244, R22, c[0x0][0x2ec] ;  /* 0x0000bb0016f47a20 */ /* 0x000fe40000410000 */
[----:B------:R-:W-:Y:S02]  /*88d0*/  FMUL.FTZ R248, R24, c[0x0][0x2ec] ;  /* 0x0000bb0018f87a20 */ /* 0x000fe40000410000 */
[----:B-----5:R-:W-:Y:S03]  /*88e0*/  FMUL.FTZ R242, R30, c[0x0][0x2ec] ;  /* 0x0000bb001ef27a20 */ /* 0x020fe60000410000 */
[----:B------:R5:W1:Y:S01]  /*88f0*/  MUFU.TANH R149, R134 ;  /* 0x0000008600957308 */ /* 0x000a620000002400 */
[----:B----4-:R-:W-:Y:S09]  /*8900*/  FMUL.FTZ R233, R26, c[0x0][0x2ec] ;  /* 0x0000bb001ae97a20 */ /* 0x010ff20000410000 */
[----:B------:R4:W1:Y:S01]  /*8910*/  MUFU.TANH R153, R133 ;  /* 0x0000008500997308 */ /* 0x0008620000002400 */
[----:B--2---:R-:W-:Y:S09]  /*8920*/  FMUL.FTZ R234, R31, c[0x0][0x2ec] ;  /* 0x0000bb001fea7a20 */ /* 0x004ff20000410000 */
[----:B------:R2:W1:Y:S01]  /*8930*/  MUFU.TANH R150, R132 ;  /* 0x0000008400967308 */ /* 0x0004620000002400 */
[----:B-----5:R-:W-:Y:S09]  /*8940*/  FMUL.FTZ R134, R35, c[0x0][0x2ec] ;  /* 0x0000bb0023867a20 */ /* 0x020ff20000410000 */
[----:B------:R5:W1:Y:S01]  /*8950*/  MUFU.TANH R155, R233 ;  /* 0x000000e9009b7308 */ /* 0x000a620000002400 */
[----:B----4-:R-:W-:Y:S09]  /*8960*/  FMUL.FTZ R133, R32, c[0x0][0x2ec] ;  /* 0x0000bb0020857a20 */ /* 0x010ff20000410000 */
[----:B------:R4:W1:Y:S01]  /*8970*/  MUFU.TANH R145, R234 ;  /* 0x000000ea00917308 */ /* 0x0008620000002400 */
[----:B--2---:R-:W-:Y:S09]  /*8980*/  FMUL.FTZ R132, R33, c[0x0][0x2ec] ;  /* 0x0000bb0021847a20 */ /* 0x004ff20000410000 */
[----:B------:R-:W2:Y:S01]  /*8990*/  MUFU.TANH R237, R237 ;  /* 0x000000ed00ed7308 */ /* 0x000ea20000002400 */
[----:B-----5:R-:W-:Y:S09]  /*89a0*/  MOV R233, R139 ;  /* 0x0000008b00e97202 */ /* 0x020ff20000000f00 */
[----:B------:R-:W1:Y:S01]  /*89b0*/  MUFU.TANH R239, R239 ;  /* 0x000000ef00ef7308 */ /* 0x000e620000002400 */
[----:B----4-:R-:W-:Y:S09]  /*89c0*/  MOV R234, R138 ;  /* 0x0000008a00ea7202 */ /* 0x010ff20000000f00 */
[----:B------:R-:W4:Y:S10]  /*89d0*/  MUFU.TANH R241, R241 ;  /* 0x000000f100f17308 */ /* 0x000f340000002400 */
        /* <DEDUP_REMOVED lines=9> */
[----:B------:R1:W1:Y:S10]  /*8a70*/  MUFU.TANH R156, R246 ;  /* 0x000000f6009c7308 */ /* 0x0002740000002400 */
[----:B------:R1:W1:Y:S10]  /*8a80*/  MUFU.TANH R159, R244 ;  /* 0x000000f4009f7308 */ /* 0x0002740000002400 */
[----:B------:R1:W1:Y:S10]  /*8a90*/  MUFU.TANH R154, R248 ;  /* 0x000000f8009a7308 */ /* 0x0002740000002400 */
[----:B------:R1:W1:Y:S10]  /*8aa0*/  MUFU.TANH R147, R242 ;  /* 0x000000f200937308 */ /* 0x0002740000002400 */
[----:B------:R1:W1:Y:S10]  /*8ab0*/  MUFU.TANH R148, R133 ;  /* 0x0000008500947308 */ /* 0x0002740000002400 */
[----:B------:R1:W1:Y:S10]  /*8ac0*/  MUFU.TANH R146, R132 ;  /* 0x0000008400927308 */ /* 0x0002740000002400 */
[----:B------:R-:W1:Y:S10]  /*8ad0*/  MUFU.TANH R135, R135 ;  /* 0x0000008700877308 */ /* 0x000e740000002400 */
[----:B------:R-:W1:Y:S01]  /*8ae0*/  MUFU.TANH R134, R134 ;  /* 0x0000008600867308 */ /* 0x000e620000002400 */
        /* <DEDUP_REMOVED lines=66> */
.L_x_3669:
        /* <DEDUP_REMOVED lines=89> */
.L_x_3668:
[----:B--234-:R-:W-:Y:S01]  /*94a0*/  IMAD R21, R230, -0x40, R227 ;  /* 0xffffffc0e6157824 */ /* 0x01cfe200078e02e3 */
[----:B------:R-:W-:Y:S04]  /*94b0*/  LDSM.16.MT88.4 R28, [R201+0xc000] ;  /* 0x00c00000c91c783b */ /* 0x000fe80000004200 */
[C---:B------:R-:W-:Y:S02]  /*94c0*/  IADD3 R18, R21.reuse, 0x8, RZ ;  /* 0x0000000815127810 */ /* 0x040fe40007ffe0ff */
[C---:B------:R-:W-:Y:S02]  /*94d0*/  IADD3 R14, R21.reuse, -0x1, RZ ;  /* 0xffffffff150e7810 */ /* 0x040fe40007ffe0ff */
        /* <DEDUP_REMOVED lines=9> */
[C---:B------:R-:W-:Y:S02]  /*9570*/  @!P1 IADD3 R14, -R21.reuse, 0x1, RZ ;  /* 0x00000001150e9810 */ /* 0x040fe40007ffe1ff */
[----:B------:R-:W-:Y:S02]  /*9580*/  ISETP.GE.AND P2, PT, R16, RZ, PT ;  /* 0x000000ff1000720c */ /* 0x000fe40003f46270 */
[----:B------:R-:W-:Y:S01]  /*9590*/  ISETP.GE.AND P1, PT, R10, RZ, PT ;  /* 0x000000ff0a00720c */ /* 0x000fe20003f26270 */
[----:B------:R-:W-:Y:S01]  /*95a0*/  I2F R18, R18 ;  /* 0x0000001200127306 */ /* 0x000fe20000201400 */
[C---:B------:R-:W-:Y:S02]  /*95b0*/  IADD3 R17, R21.reuse, -0x18, RZ ;  /* 0xffffffe815117810 */ /* 0x040fe40007ffe0ff */
[----:B------:R-:W-:Y:S02]  /*95c0*/  IABS R20, R21 ;  /* 0x0000001500147213 */ /* 0x000fe40000000000 */
[C---:B------:R-:W-:Y:S02]  /*95d0*/  IADD3 R15, R21.reuse, -0x19, RZ ;  /* 0xffffffe7150f7810 */ /* 0x040fe40007ffe0ff */
[C---:B------:R-:W-:Y:S02]  /*95e0*/  IADD3 R13, R21.reuse, -0x20, RZ ;  /* 0xffffffe0150d7810 */ /* 0x040fe40007ffe0ff */
        /* <DEDUP_REMOVED lines=22> */
[----:B------:R-:W-:Y:S02]  /*9750*/  @!P2 IADD3 R139, -R21, 0x11, RZ ;  /* 0x00000011158ba810 */ /* 0x000fe40007ffe1ff */
[----:B------:R-:W-:Y:S02]  /*9760*/  ISETP.GE.AND P2, PT, R15, RZ, PT ;  /* 0x000000ff0f00720c */ /* 0x000fe40003f46270 */
[----:B------:R-:W-:Y:S01]  /*9770*/  @!P1 IADD3 R17, -R21, 0x18, RZ ;  /* 0x0000001815119810 */ /* 0x000fe20007ffe1ff */
[----:B------:R-:W-:Y:S01]  /*9780*/  I2F R143, R143 ;  /* 0x0000008f008f7306 */ /* 0x000fe20000201400 */
[----:B------:R-:W-:Y:S02]  /*9790*/  ISETP.GE.AND P1, PT, R13, RZ, PT ;  /* 0x000000ff0d00720c */ /* 0x000fe40003f26270 */
[C---:B------:R-:W-:Y:S02]  /*97a0*/  @!P3 IADD3 R12, -R21.reuse, 0x31, RZ ;  /* 0x00000031150cb810 */ /* 0x040fe40007ffe1ff */
[C---:B------:R-:W-:Y:S02]  /*97b0*/  @!P5 IADD3 R7, -R21.reuse, 0x29, RZ ;  /* 0x000000291507d810 */ /* 0x040fe40007ffe1ff */
[C---:B------:R-:W-:Y:S03]  /*97c0*/  @!P4 IADD3 R5, -R21.reuse, 0x30, RZ ;  /* 0x000000301505c810 */ /* 0x040fe60007ffe1ff */
[----:B------:R-:W-:Y:S01]  /*97d0*/  @!P2 IADD3 R15, -R21, 0x19, RZ ;  /* 0x00000019150fa810 */ /* 0x000fe20007ffe1ff */
[----:B------:R-:W-:Y:S01]  /*97e0*/  I2F R8, R8 ;  /* 0x0000000800087306 */ /* 0x000fe20000201400 */
[----:B------:R-:W-:Y:S02]  /*97f0*/  ISETP.GE.AND P2, PT, R11, RZ, PT ;  /* 0x000000ff0b00720c */ /* 0x000fe40003f46270 */
[----:B------:R-:W-:Y:S02]  /*9800*/  @!P1 IADD3 R13, -R21, 0x20, RZ ;  /* 0x00000020150d9810 */ /* 0x000fe40007ffe1ff */
[----:B------:R-:W-:Y:S05]  /*9810*/  ISETP.GE.AND P1, PT, R9, RZ, PT ;  /* 0x000000ff0900720c */ /* 0x000fea0003f26270 */
[----:B------:R-:W-:Y:S04]  /*9820*/  I2F R139, R139 ;  /* 0x0000008b008b7306 */ /* 0x000fe80000201400 */
[----:B------:R-:W-:Y:S02]  /*9830*/  @!P2 IADD3 R11, -R21, 0x21, RZ ;  /* 0x00000021150ba810 */ /* 0x000fe40007ffe1ff */
[----:B------:R-:W-:Y:S02]  /*9840*/  ISETP.GE.AND P2, PT, R19, RZ, PT ;  /* 0x000000ff1300720c */ /* 0x000fe40003f46270 */
[C---:B------:R-:W-:Y:S02]  /*9850*/  @!P1 IADD3 R9, -R21.reuse, 0x28, RZ ;  /* 0x0000002815099810 */ /* 0x040fe40007ffe1ff */
[----:B------:R-:W-:Y:S01]  /*9860*/  I2F R17, R17 ;  /* 0x0000001100117306 */ /* 0x000fe20000201400 */
[----:B------:R-:W-:Y:S08]  /*9870*/  ISETP.GE.AND P1, PT, R4, RZ, PT ;  /* 0x000000ff0400720c */ /* 0x000ff00003f26270 */
[C---:B------:R-:W-:Y:S01]  /*9880*/  @!P2 IADD3 R19, -R21.reuse, 0x38, RZ ;  /* 0x000000381513a810 */ /* 0x040fe20007ffe1ff */
[----:B------:R-:W-:Y:S04]  /*9890*/  I2F R15, R15 ;  /* 0x0000000f000f7306 */ /* 0x000fe80000201400 */
[----:B------:R-:W-:Y:S06]  /*98a0*/  @!P1 IADD3 R4, -R21, 0x39, RZ ;  /* 0x0000003915049810 */ /* 0x000fec0007ffe1ff */
[----:B------:R-:W-:Y:S10]  /*98b0*/  I2F R13, R13 ;  /* 0x0000000d000d7306 */ /* 0x000ff40000201400 */
[----:B------:R-:W-:Y:S10]  /*98c0*/  I2F R11, R11 ;  /* 0x0000000b000b7306 */ /* 0x000ff40000201400 */
[----:B------:R-:W-:Y:S10]  /*98d0*/  I2F R9, R9 ;  /* 0x0000000900097306 */ /* 0x000ff40000201400 */
[----:B------:R-:W-:Y:S10]  /*98e0*/  I2F R7, R7 ;  /* 0x0000000700077306 */ /* 0x000ff40000201400 */
[----:B------:R-:W-:Y:S10]  /*98f0*/  I2F R5, R5 ;  /* 0x0000000500057306 */ /* 0x000ff40000201400 */
[----:B------:R-:W2:Y:S02]  /*9900*/  I2F R19, R19 ;  /* 0x0000001300137306 */ /* 0x000ea40000201400 */
[C---:B-12---:R-:W-:Y:S02]  /*9910*/  FFMA.FTZ R148, -R0.reuse, R19, R148 ;  /* 0x0000001300947223 */ /* 0x046fe40000010194 */
[C---:B------:R-:W-:Y:S02]  /*9920*/  FFMA.FTZ R6, -R0.reuse, R20, R3 ;  /* 0x0000001400067223 */ /* 0x040fe40000010103 */
[C---:B------:R-:W-:Y:S04]  /*9930*/  FFMA.FTZ R235, -R0.reuse, R14, R235 ;  /* 0x0000000e00eb7223 */ /* 0x040fe800000101eb */
[----:B------:R-:W1:Y:S01]  /*9940*/  I2F R3, R12 ;  /* 0x0000000c00037306 */ /* 0x000e620000201400 */
[----:B------:R-:W-:Y:S01]  /*9950*/  FFMA.FTZ R237, -R0, R18, R237 ;  /* 0x0000001200ed7223 */ /* 0x000fe200000101ed */
[----:B------:R-:W-:Y:S01]  /*9960*/  FMNMX.FTZ R18, R6, R2, !PT ;  /* 0x0000000206127209 */ /* 0x000fe20007810000 */
[C---:B------:R-:W-:Y:S02]  /*9970*/  FFMA.FTZ R241, -R0.reuse, R10, R241 ;  /* 0x0000000a00f17223 */ /* 0x040fe400000101f1 */
[C---:B------:R-:W-:Y:S01]  /*9980*/  FFMA.FTZ R239, -R0.reuse, R16, R239 ;  /* 0x0000001000ef7223 */ /* 0x040fe200000101ef */
[----:B------:R-:W-:Y:S01]  /*9990*/  FMNMX.FTZ R16, R235, R18, !PT ;  /* 0x00000012eb107209 */ /* 0x000fe20007810000 */
[C---:B------:R-:W-:Y:S02]  /*99a0*/  FFMA.FTZ R243, -R0.reuse, R143, R243 ;  /* 0x0000008f00f37223 */ /* 0x040fe400000101f3 */
[C---:B------:R-:W-:Y:S01]  /*99b0*/  FFMA.FTZ R247, -R0.reuse, R14, R247 ;  /* 0x0000000e00f77223 */ /* 0x040fe200000101f7 */
[----:B------:R-:W-:Y:S01]  /*99c0*/  FMNMX.FTZ R16, R241, R16, !PT ;  /* 0x00000010f1107209 */ /* 0x000fe20007810000 */
[C---:B------:R-:W-:Y:S01]  /*99d0*/  FFMA.FTZ R142, -R0.reuse, R8, R251 ;  /* 0x00000008008e7223 */ /* 0x040fe200000101fb */
[----:B------:R-:W-:Y:S01]  /*99e0*/  FMNMX.FTZ R14, R237, R137, !PT ;  /* 0x00000089ed0e7209 */ /* 0x000fe20007810000 */
[C---:B------:R-:W-:Y:S01]  /*99f0*/  FFMA.FTZ R245, -R0.reuse, R20, R245 ;  /* 0x0000001400f57223 */ /* 0x040fe200000101f5 */
[----:B------:R-:W-:Y:S01]  /*9a00*/  FMNMX.FTZ R21, R243, R16, !PT ;  /* 0x00000010f3157209 */ /* 0x000fe20007810000 */
[C---:B------:R-:W-:Y:S01]  /*9a10*/  FFMA.FTZ R140, -R0.reuse, R139, R249 ;  /* 0x0000008b008c7223 */ /* 0x040fe200000101f9 */
[----:B------:R-:W-:Y:S01]  /*9a20*/  FMNMX.FTZ R14, R239, R14, !PT ;  /* 0x0000000eef0e7209 */ /* 0x000fe20007810000 */
[----:B------:R-:W-:Y:S01]  /*9a30*/  FFMA.FTZ R138, -R0, R17, R236 ;  /* 0x00000011008a7223 */ /* 0x000fe200000101ec */
        /* <DEDUP_REMOVED lines=15> */
[----:B------:R2:W3:Y:S01]  /*9b30*/  I2F R21, R4 ;  /* 0x0000000400157306 */ /* 0x0004e20000201400 */
        /* <DEDUP_REMOVED lines=14> */
[C---:B-1----:R-:W-:Y:S01]  /*9c20*/  FFMA.FTZ R149, -R0.reuse, R3, R149 ;  /* 0x0000000300957223 */ /* 0x042fe20000010195 */
[----:B------:R-:W-:Y:S01]  /*9c30*/  FMNMX.FTZ R14, R157, R14, !PT ;  /* 0x0000000e9d0e7209 */ /* 0x000fe20007810000 */
[C---:B------:R-:W-:Y:S02]  /*9c40*/  FFMA.FTZ R147, -R0.reuse, R9, R147 ;  /* 0x0000000900937223 */ /* 0x040fe40000010193 */
[C---:B------:R-:W-:Y:S01]  /*9c50*/  FFMA.FTZ R145, -R0.reuse, R7, R145 ;  /* 0x0000000700917223 */ /* 0x040fe20000010191 */
[----:B------:R-:W-:Y:S01]  /*9c60*/  FMNMX.FTZ R14, R155, R14, !PT ;  /* 0x0000000e9b0e7209 */ /* 0x000fe20007810000 */
[C---:B------:R-:W-:Y:S02]  /*9c70*/  FFMA.FTZ R135, -R0.reuse, R5, R135 ;  /* 0x0000000500877223 */ /* 0x040fe40000010187 */
[----:B------:R-:W-:Y:S01]  /*9c80*/  FFMA.FTZ R134, -R0, R3, R134 ;  /* 0x0000000300867223 */ /* 0x000fe20000010186 */
[----:B--2---:R-:W-:Y:S01]  /*9c90*/  FMNMX.FTZ R4, R150, R23, !PT ;  /* 0x0000001796047209 */ /* 0x004fe20007810000 */
[----:B---3--:R-:W-:Y:S01]  /*9ca0*/  FFMA.FTZ R146, -R0, R21, R146 ;  /* 0x0000001500927223 */ /* 0x008fe20000010192 */
        /* <DEDUP_REMOVED lines=10> */
[----:B------:R-:W1:Y:S08]  /*9d50*/  SHFL.BFLY PT, R9, R8, 0x2, 0x1f ;  /* 0x0c401f0008097f89 */ /* 0x000e7000000e0000 */
[----:B------:R-:W2:Y:S01]  /*9d60*/  SHFL.BFLY PT, R4, R7, 0x2, 0x1f ;  /* 0x0c401f0007047f89 */ /* 0x000ea200000e0000 */
        /* <DEDUP_REMOVED lines=12> */
[C---:B------:R-:W-:Y:S02]  /*9e30*/  FMUL.FTZ R144, R132.reuse, c[0x0][0x23c] ;  /* 0x00008f0084907a20 */ /* 0x040fe40000410000 */
[----:B------:R-:W-:Y:S02]  /*9e40*/  FADD.FTZ R2, -R132, R137 ;  /* 0x0000008984027221 */ /* 0x000fe40000010100 */
[--C-:B------:R-:W-:Y:S01]  /*9e50*/  FFMA.FTZ R175, R6, c[0x0][0x23c], -R151.reuse ;  /* 0x00008f0006af7a23 */ /* 0x100fe20000010897 */
[----:B------:R-:W-:Y:S01]  /*9e60*/  FSEL R144, R144, RZ, P1 ;  /* 0x000000ff90907208 */ /* 0x000fe20000800000 */
[--C-:B------:R-:W-:Y:S01]  /*9e70*/  FFMA.FTZ R174, R235, c[0x0][0x23c], -R151.reuse ;  /* 0x00008f00ebae7a23 */ /* 0x100fe20000010897 */
[----:B------:R-:W1:Y:S01]  /*9e80*/  MUFU.EX2 R3, R3 ;  /* 0x0000000300037308 */ /* 0x000e620000000800 */
[--C-:B------:R-:W-:Y:S01]  /*9e90*/  FFMA.FTZ R173, R241, c[0x0][0x23c], -R151.reuse ;  /* 0x00008f00f1ad7a23 */ /* 0x100fe20000010897 */
[----:B------:R-:W-:Y:S01]  /*9ea0*/  ISETP.GT.AND P1, PT, R230, RZ, PT ;  /* 0x000000ffe600720c */ /* 0x000fe20003f24270 */
[--C-:B------:R-:W-:Y:S02]  /*9eb0*/  FFMA.FTZ R172, R243, c[0x0][0x23c], -R151.reuse ;  /* 0x00008f00f3ac7a23 */ /* 0x100fe40000010897 */
[--C-:B------:R-:W-:Y:S02]  /*9ec0*/  FFMA.FTZ R171, R237, c[0x0][0x23c], -R144.reuse ;  /* 0x00008f00edab7a23 */ /* 0x100fe40000010890 */
[--C-:B------:R-:W-:Y:S02]  /*9ed0*/  FFMA.FTZ R170, R239, c[0x0][0x23c], -R144.reuse ;  /* 0x00008f00efaa7a23 */ /* 0x100fe40000010890 */
[--C-:B------:R-:W-:Y:S01]  /*9ee0*/  FFMA.FTZ R169, R245, c[0x0][0x23c], -R144.reuse ;  /* 0x00008f00f5a97a23 */ /* 0x100fe20000010890 */
[----:B------:R-:W-:Y:S01]  /*9ef0*/  MUFU.EX2 R175, R175 ;  /* 0x000000af00af7308 */ /* 0x000fe20000000800 */
[--C-:B------:R-:W-:Y:S02]  /*9f00*/  FFMA.FTZ R168, R247, c[0x0][0x23c], -R144.reuse ;  /* 0x00008f00f7a87a23 */ /* 0x100fe40000010890 */
[----:B------:R-:W-:Y:S02]  /*9f10*/  FMUL.FTZ R4, R2, c[0x0][0x23c] ;  /* 0x00008f0002047a20 */ /* 0x000fe40000410000 */
[--C-:B------:R-:W-:Y:S02]  /*9f20*/  FFMA.FTZ R176, R142, c[0x0][0x23c], -R151.reuse ;  /* 0x00008f008eb07a23 */ /* 0x100fe40000010897 */
[--C-:B------:R-:W-:Y:S02]  /*9f30*/  FFMA.FTZ R177, R140, c[0x0][0x23c], -R151.reuse ;  /* 0x00008f008cb17a23 */ /* 0x100fe40000010897 */
[--C-:B------:R-:W-:Y:S01]  /*9f40*/  FFMA.FTZ R178, R138, c[0x0][0x23c], -R151.reuse ;  /* 0x00008f008ab27a23 */ /* 0x100fe20000010897 */
[----:B------:R2:W3:Y:S01]  /*9f50*/  MUFU.EX2 R2, R4 ;  /* 0x0000000400027308 */ /* 0x0004e20000000800 */
[--C-:B------:R-:W-:Y:S02]  /*9f60*/  FFMA.FTZ R179, R136, c[0x0][0x23c], -R151.reuse ;  /* 0x00008f0088b37a23 */ /* 0x100fe40000010897 */
[--C-:B------:R-:W-:Y:S02]  /*9f70*/  FFMA.FTZ R180, R161, c[0x0][0x23c], -R144.reuse ;  /* 0x00008f00a1b47a23 */ /* 0x100fe40000010890 */
[C---:B-1----:R-:W-:Y:S01]  /*9f80*/  FMUL.FTZ R5, R3.reuse, R129 ;  /* 0x0000008103057220 */ /* 0x042fe20000410000 */
[----:B------:R-:W-:Y:S01]  /*9f90*/  LDSM.16.MT88.4 R160, [R200+0xf800] ;  /* 0x00f80000c8a0783b */ /* 0x000fe20000004200 */
        /* <DEDUP_REMOVED lines=9> */
[----:B------:R-:W-:Y:S02]  /*a030*/  FMUL.FTZ R33, R3, R101 ;  /* 0x0000006503217220 */ /* 0x000fe40000410000 */
[--C-:B------:R-:W-:Y:S02]  /*a040*/  FFMA.FTZ R181, R143, c[0x0][0x23c], -R144.reuse ;  /* 0x00008f008fb57a23 */ /* 0x100fe40000010890 */
[----:B--2---:R-:W-:Y:S02]  /*a050*/  FMUL.FTZ R4, R3, R128 ;  /* 0x0000008003047220 */ /* 0x004fe40000410000 */
[C---:B---3--:R-:W-:Y:S02]  /*a060*/  FMUL.FTZ R6, R2.reuse, R130 ;  /* 0x0000008202067220 */ /* 0x048fe40000410000 */
[C---:B------:R-:W-:Y:S01]  /*a070*/  FMUL.FTZ R7, R2.reuse, R131 ;  /* 0x0000008302077220 */ /* 0x040fe20000410000 */
[----:B------:R-:W2:Y:S01]  /*a080*/  MUFU.EX2 R172, R172 ;  /* 0x000000ac00ac7308 */ /* 0x000ea20000000800 */
[C---:B------:R-:W-:Y:S02]  /*a090*/  FMUL.FTZ R10, R2.reuse, R126 ;  /* 0x0000007e020a7220 */ /* 0x040fe40000410000 */
[----:B------:R-:W-:Y:S01]  /*a0a0*/  FMUL.FTZ R11, R2, R127 ;  /* 0x0000007f020b7220 */ /* 0x000fe20000410000 */
[----:B-1----:R-:W-:Y:S01]  /*a0b0*/  F2FP.BF16.PACK_AB R128, R174, R175 ;  /* 0x000000afae80723e */ /* 0x002fe200000010ff */
[C---:B------:R-:W-:Y:S01]  /*a0c0*/  FMUL.FTZ R18, R2.reuse, R118 ;  /* 0x0000007602127220 */ /* 0x040fe20000410000 */
[----:B------:R-:W-:Y:S01]  /*a0d0*/  LDSM.16.MT88.4 R124, [R204+0xe800] ;  /* 0x00e80000cc7c783b */ /* 0x000fe20000004200 */
[C---:B------:R-:W-:Y:S02]  /*a0e0*/  FMUL.FTZ R19, R2.reuse, R119 ;  /* 0x0000007702137220 */ /* 0x040fe40000410000 */
[C---:B------:R-:W-:Y:S01]  /*a0f0*/  FMUL.FTZ R26, R2.reuse, R110 ;  /* 0x0000006e021a7220 */ /* 0x040fe20000410000 */
[----:B------:R-:W-:Y:S01]  /*a100*/  MUFU.EX2 R171, R171 ;  /* 0x000000ab00ab7308 */ /* 0x000fe20000000800 */
[C---:B------:R-:W-:Y:S02]  /*a110*/  FMUL.FTZ R27, R2.reuse, R111 ;  /* 0x0000006f021b7220 */ /* 0x040fe40000410000 */
[C---:B------:R-:W-:Y:S01]  /*a120*/  FMUL.FTZ R34, R2.reuse, R102 ;  /* 0x0000006602227220 */ /* 0x040fe20000410000 */
[----:B------:R-:W-:Y:S01]  /*a130*/  LDSM.16.MT88.4 R108, [R200+0xe000] ;  /* 0x00e00000c86c783b */ /* 0x000fe20000004200 */
[----:B------:R-:W-:Y:S02]  /*a140*/  FMUL.FTZ R35, R2, R103 ;  /* 0x0000006702237220 */ /* 0x000fe40000410000 */
[--C-:B------:R-:W-:Y:S02]  /*a150*/  FFMA.FTZ R182, R141, c[0x0][0x23c], -R144.reuse ;  /* 0x00008f008db67a23 */ /* 0x100fe40000010890 */
[--C-:B------:R-:W-:Y:S01]  /*a160*/  FFMA.FTZ R183, R139, c[0x0][0x23c], -R144.reuse ;  /* 0x00008f008bb77a23 */ /* 0x100fe20000010890 */
[----:B------:R-:W1:Y:S01]  /*a170*/  MUFU.EX2 R170, R170 ;  /* 0x000000aa00aa7308 */ /* 0x000e620000000800 */
[--C-:B------:R-:W-:Y:S01]  /*a180*/  FFMA.FTZ R184, R158, c[0x0][0x23c], -R151.reuse ;  /* 0x00008f009eb87a23 */ /* 0x100fe20000010897 */
[----:B------:R-:W-:Y:S01]  /*a190*/  LDSM.16.MT88.4 R100, [R201+0xe000] ;  /* 0x00e00000c964783b */ /* 0x000fe20000004200 */
[--C-:B------:R-:W-:Y:S01]  /*a1a0*/  FFMA.FTZ R185, R156, c[0x0][0x23c], -R151.reuse ;  /* 0x00008f009cb97a23 */ /* 0x100fe20000010897 */
[----:B--2---:R-:W-:Y:S01]  /*a1b0*/  F2FP.BF16.PACK_AB R130, R172, R173 ;  /* 0x000000adac82723e */ /* 0x004fe200000010ff */
[--C-:B------:R-:W-:Y:S02]  /*a1c0*/  FFMA.FTZ R186, R154, c[0x0][0x23c], -R151.reuse ;  /* 0x00008f009aba7a23 */ /* 0x100fe40000010897 */
[--C-:B------:R-:W-:Y:S02]  /*a1d0*/  FFMA.FTZ R187, R152, c[0x0][0x23c], -R151.reuse ;  /* 0x00008f0098bb7a23 */ /* 0x100fe40000010897 */
[--C-:B------:R-:W-:Y:S01]  /*a1e0*/  FFMA.FTZ R235, R159, c[0x0][0x23c], -R144.reuse ;  /* 0x00008f009feb7a23 */ /* 0x100fe20000010890 */
[----:B------:R-:W-:Y:S01]  /*a1f0*/  MUFU.EX2 R169, R169 ;  /* 0x000000a900a97308 */ /* 0x000fe20000000800 */
[----:B------:R-:W-:Y:S01]  /*a200*/  LDSM.16.MT88.4 R116, [R202+0xc800] ;  /* 0x00c80000ca74783b */ /* 0x000fe20000004200 */
[--C-:B------:R-:W-:Y:S02]  /*a210*/  FFMA.FTZ R236, R157, c[0x0][0x23c], -R144.reuse ;  /* 0x00008f009dec7a23 */ /* 0x100fe40000010890 */
[--C-:B------:R-:W-:Y:S02]  /*a220*/  FFMA.FTZ R237, R155, c[0x0][0x23c], -R144.reuse ;  /* 0x00008f009bed7a23 */ /* 0x100fe40000010890 */
[--C-:B------:R-:W-:Y:S02]  /*a230*/  FFMA.FTZ R238, R153, c[0x0][0x23c], -R144.reuse ;  /* 0x00008f0099ee7a23 */ /* 0x100fe40000010890 */
[--C-:B------:R-:W-:Y:S01]  /*a240*/  FFMA.FTZ R239, R150, c[0x0][0x23c], -R151.reuse ;  /* 0x00008f0096ef7a23 */ /* 0x100fe20000010897 */
        /* <DEDUP_REMOVED lines=8> */
[----:B------:R-:W-:Y:S01]  /*a2d0*/  FFMA.FTZ R151, R146, c[0x0][0x23c], -R151 ;  /* 0x00008f0092977a23 */ /* 0x000fe20000010897 */
[----:B------:R-:W-:Y:S01]  /*a2e0*/  MUFU.EX2 R176, R176 ;  /* 0x000000b000b07308 */ /* 0x000fe20000000800 */
[C---:B------:R-:W-:Y:S02]  /*a2f0*/  FMUL.FTZ R36, R3.reuse, R36 ;  /* 0x0000002403247220 */ /* 0x040fe40000410000 */
[C---:B------:R-:W-:Y:S01]  /*a300*/  FMUL.FTZ R37, R3.reuse, R37 ;  /* 0x0000002503257220 */ /* 0x040fe20000410000 */
[----:B------:R-:W-:Y:S01]  /*a310*/  LDSM.16.MT88.4 R152, [R202+0xf800] ;  /* 0x00f80000ca98783b */ /* 0x000fe20000004200 */
[C---:B------:R-:W-:Y:S02]  /*a320*/  FMUL.FTZ R38, R2.reuse, R38 ;  /* 0x0000002602267220 */ /* 0x040fe40000410000 */
[----:B------:R-:W-:Y:S02]  /*a330*/  FMUL.FTZ R39, R2, R39 ;  /* 0x0000002702277220 */ /* 0x000fe40000410000 */
[C---:B------:R-:W-:Y:S01]  /*a340*/  FMUL.FTZ R40, R3.reuse, R40 ;  /* 0x0000002803287220 */ /* 0x040fe20000410000 */
[----:B------:R1:W-:Y:S01]  /*a350*/  MUFU.EX2 R242, R151 ;  /* 0x0000009700f27308 */ /* 0x0003e20000000800 */
[C---:B------:R-:W-:Y:S01]  /*a360*/  FMUL.FTZ R41, R3.reuse, R41 ;  /* 0x0000002903297220 */ /* 0x040fe20000410000 */
[----:B------:R-:W-:Y:S01]  /*a370*/  LDSM.16.MT88.4 R156, [R201+0xf800] ;  /* 0x00f80000c99c783b */ /* 0x000fe20000004200 */
[----:B--2---:R-:W-:Y:S01]  /*a380*/  F2FP.BF16.PACK_AB R131, R168, R169 ;  /* 0x000000a9a883723e */ /* 0x004fe200000010ff */
[C---:B------:R-:W-:Y:S02]  /*a390*/  FMUL.FTZ R42, R2.reuse, R42 ;  /* 0x0000002a022a7220 */ /* 0x040fe40000410000 */
[C---:B------:R-:W-:Y:S02]  /*a3a0*/  FMUL.FTZ R43, R2.reuse, R43 ;  /* 0x0000002b022b7220 */ /* 0x040fe40000410000 */
[C---:B------:R-:W-:Y:S02]  /*a3b0*/  FMUL.FTZ R44, R3.reuse, R44 ;  /* 0x0000002c032c7220 */ /* 0x040fe40000410000 */
[C---:B------:R-:W-:Y:S01]  /*a3c0*/  HMMA.16816.F32.BF16 R4, R128.reuse, R12, R4 ;  /* 0x0000000c8004723c */ /* 0x040fe20000041804 */
[----:B------:R-:W2:Y:S04]  /*a3d0*/  MUFU.EX2 R177, R177 ;  /* 0x000000b100b17308 */ /* 0x000ea80000000800 */
[C---:B------:R-:W-:Y:S02]  /*a3e0*/  FMUL.FTZ R45, R3.reuse, R45 ;  /* 0x0000002d032d7220 */ /* 0x040fe40000410000 */
[C---:B------:R-:W-:Y:S01]  /*a3f0*/  FMUL.FTZ R12, R3.reuse, R120 ;  /* 0x00000078030c7220 */ /* 0x040fe20000410000 */
[C---:B------:R-:W-:Y:S03]  /*a400*/  HMMA.16816.F32.BF16 R8, R128.reuse, R14, R8 ;  /* 0x0000000e8008723c */ /* 0x040fe60000041808 */
[----:B------:R-:W-:Y:S01]  /*a410*/  MUFU.EX2 R178, R178 ;  /* 0x000000b200b27308 */ /* 0x000fe20000000800 */
[C---:B------:R-:W-:Y:S01]  /*a420*/  FMUL.FTZ R13, R3.reuse, R121 ;  /* 0x00000079030d7220 */ /* 0x040fe20000410000 */
[----:B-1----:R-:W-:Y:S02]  /*a430*/  LDSM.16.MT88.4 R148, [R204+0xf800] ;  /* 0x00f80000cc94783b */ /* 0x002fe40000004200 */
[C---:B------:R-:W-:Y:S02]  /*a440*/  FMUL.FTZ R14, R2.reuse, R122 ;  /* 0x0000007a020e7220 */ /* 0x040fe40000410000 */
[C---:B------:R-:W-:Y:S03]  /*a450*/  FMUL.FTZ R15, R2.reuse, R123 ;  /* 0x0000007b020f7220 */ /* 0x040fe60000410000 */
[C---:B------:R-:W-:Y:S01]  /*a460*/  FMUL.FTZ R46, R2.reuse, R46 ;  /* 0x0000002e022e7220 */ /* 0x040fe20000410000 */
[----:B------:R-:W-:Y:S01]  /*a470*/  MUFU.EX2 R179, R179 ;  /* 0x000000b300b37308 */ /* 0x000fe20000000800 */
[----:B------:R-:W1:Y:S01]  /*a480*/  LDSM.16.MT88.4 R120, [R200+0xc000] ;  /* 0x00c00000c878783b */ /* 0x000e620000004200 */
[C---:B------:R-:W-:Y:S01]  /*a490*/  FMUL.FTZ R47, R2.reuse, R47 ;  /* 0x0000002f022f7220 */ /* 0x040fe20000410000 */
[C---:B------:R-:W-:Y:S03]  /*a4a0*/  HMMA.16816.F32.BF16 R12, R128.reuse, R20, R12 ;  /* 0x00000014800c723c */ /* 0x040fe6000004180c */
[C---:B------:R-:W-:Y:S02]  /*a4b0*/  FMUL.FTZ R48, R3.reuse, R48 ;  /* 0x0000003003307220 */ /* 0x040fe40000410000 */
[C---:B------:R-:W-:Y:S02]  /*a4c0*/  FMUL.FTZ R49, R3.reuse, R49 ;  /* 0x0000003103317220 */ /* 0x040fe40000410000 */
[C---:B------:R-:W-:Y:S01]  /*a4d0*/  FMUL.FTZ R20, R3.reuse, R112 ;  /* 0x0000007003147220 */ /* 0x040fe20000410000 */
[C---:B------:R-:W-:Y:S01]  /*a4e0*/  HMMA.16816.F32.BF16 R16, R128.reuse, R22, R16 ;  /* 0x000000168010723c */ /* 0x040fe20000041810 */
[----:B------:R-:W-:Y:S03]  /*a4f0*/  MUFU.EX2 R180, R180 ;  /* 0x000000b400b47308 */ /* 0x000fe60000000800 */
[C---:B------:R-:W-:Y:S02]  /*a500*/  FMUL.FTZ R21, R3.reuse, R113 ;  /* 0x0000007103157220 */ /* 0x040fe40000410000 */
[C---:B------:R-:W-:Y:S02]  /*a510*/  FMUL.FTZ R50, R2.reuse, R50 ;  /* 0x0000003202327220 */ /* 0x040fe40000410000 */
[C---:B------:R-:W-:Y:S03]  /*a520*/  FMUL.FTZ R22, R2.reuse, R114 ;  /* 0x0000007202167220 */ /* 0x040fe60000410000 */
[----:B------:R-:W3:Y:S01]  /*a530*/  MUFU.EX2 R181, R181 ;  /* 0x000000b500b57308 */ /* 0x000ee20000000800 */
[C---:B------:R-:W-:Y:S02]  /*a540*/  FMUL.FTZ R23, R2.reuse, R115 ;  /* 0x0000007302177220 */ /* 0x040fe40000410000 */
[----:B------:R-:W4:Y:S01]  /*a550*/  LDSM.16.MT88.4 R112, [R204+0xe000] ;  /* 0x00e00000cc70783b */ /* 0x000f220000004200 */
[C---:B------:R-:W-:Y:S02]  /*a560*/  FMUL.FTZ R51, R2.reuse, R51 ;  /* 0x0000003302337220 */ /* 0x040fe40000410000 */
[C---:B------:R-:W-:Y:S02]  /*a570*/  FMUL.FTZ R52, R3.reuse, R52 ;  /* 0x0000003403347220 */ /* 0x040fe40000410000 */
[C---:B------:R-:W-:Y:S02]  /*a580*/  HMMA.16816.F32.BF16 R20, R128.reuse, R28, R20 ;  /* 0x0000001c8014723c */ /* 0x040fe40000041814 */
[----:B------:R-:W-:Y:S01]  /*a590*/  MUFU.EX2 R182, R182 ;  /* 0x000000b600b67308 */ /* 0x000fe20000000800 */
[C---:B------:R-:W-:Y:S02]  /*a5a0*/  FMUL.FTZ R53, R3.reuse, R53 ;  /* 0x0000003503357220 */ /* 0x040fe40000410000 */
[C---:B------:R-:W-:Y:S02]  /*a5b0*/  FMUL.FTZ R54, R2.reuse, R54 ;  /* 0x0000003602367220 */ /* 0x040fe40000410000 */
[C---:B------:R-:W-:Y:S01]  /*a5c0*/  FMUL.FTZ R28, R3.reuse, R104 ;  /* 0x00000068031c7220 */ /* 0x040fe20000410000 */
[C---:B------:R-:W-:Y:S04]  /*a5d0*/  HMMA.16816.F32.BF16 R24, R128.reuse, R30, R24 ;  /* 0x0000001e8018723c */ /* 0x040fe80000041818 */
[C---:B------:R-:W-:Y:S01]  /*a5e0*/  FMUL.FTZ R29, R3.reuse, R105 ;  /* 0x00000069031d7220 */ /* 0x040fe20000410000 */
[----:B------:R-:W5:Y:S01]  /*a5f0*/  MUFU.EX2 R183, R183 ;  /* 0x000000b700b77308 */ /* 0x000f620000000800 */
[C---:B------:R-:W-:Y:S02]  /*a600*/  FMUL.FTZ R55, R2.reuse, R55 ;  /* 0x0000003702377220 */ /* 0x040fe40000410000 */
[C---:B------:R-:W-:Y:S04]  /*a610*/  FMUL.FTZ R30, R2.reuse, R106 ;  /* 0x0000006a021e7220 */ /* 0x040fe80000410000 */
[C---:B------:R-:W-:Y:S02]  /*a620*/  FMUL.FTZ R31, R2.reuse, R107 ;  /* 0x0000006b021f7220 */ /* 0x040fe40000410000 */
[----:B------:R-:W2:Y:S01]  /*a630*/  LDSM.16.MT88.4 R104, [R202+0xe000] ;  /* 0x00e00000ca68783b */ /* 0x000ea20000004200 */
[C---:B------:R-:W-:Y:S01]  /*a640*/  FMUL.FTZ R56, R3.reuse, R56 ;  /* 0x0000003803387220 */ /* 0x040fe20000410000 */
[----:B------:R-:W-:Y:S01]  /*a650*/  MUFU.EX2 R184, R184 ;  /* 0x000000b800b87308 */ /* 0x000fe20000000800 */
[C---:B------:R-:W-:Y:S02]  /*a660*/  FMUL.FTZ R57, R3.reuse, R57 ;  /* 0x0000003903397220 */ /* 0x040fe40000410000 */
[C---:B-1----:R-:W-:Y:S03]  /*a670*/  HMMA.16816.F32.BF16 R28, R128.reuse, R120, R28 ;  /* 0x00000078801c723c */ /* 0x042fe6000004181c */
[C---:B------:R-:W-:Y:S02]  /*a680*/  FMUL.FTZ R58, R2.reuse, R58 ;  /* 0x0000003a023a7220 */ /* 0x040fe40000410000 */
[C---:B------:R-:W-:Y:S02]  /*a690*/  FMUL.FTZ R59, R2.reuse, R59 ;  /* 0x0000003b023b7220 */ /* 0x040fe40000410000 */
[C---:B------:R-:W-:Y:S01]  /*a6a0*/  FMUL.FTZ R60, R3.reuse, R60 ;  /* 0x0000003c033c7220 */ /* 0x040fe20000410000 */
[C---:B------:R-:W-:Y:S01]  /*a6b0*/  HMMA.16816.F32.BF16 R32, R128.reuse, R122, R32 ;  /* 0x0000007a8020723c */ /* 0x040fe20000041820 */
[----:B------:R-:W-:Y:S01]  /*a6c0*/  LDSM.16.MT88.4 R120, [R200+0xc800] ;  /* 0x00c80000c878783b */ /* 0x000fe20000004200 */
[----:B------:R-:W1:Y:S02]  /*a6d0*/  MUFU.EX2 R185, R185 ;  /* 0x000000b900b97308 */ /* 0x000e640000000800 */
[C---:B------:R-:W-:Y:S02]  /*a6e0*/  FMUL.FTZ R61, R3.reuse, R61 ;  /* 0x0000003d033d7220 */ /* 0x040fe40000410000 */
[C---:B------:R-:W-:Y:S02]  /*a6f0*/  FMUL.FTZ R62, R2.reuse, R62 ;  /* 0x0000003e023e7220 */ /* 0x040fe40000410000 */
[C---:B----4-:R-:W-:Y:S04]  /*a700*/  HMMA.16816.F32.BF16 R36, R128.reuse, R112, R36 ;  /* 0x000000708024723c */ /* 0x050fe80000041824 */
[C---:B------:R-:W-:Y:S01]  /*a710*/  FMUL.FTZ R63, R2.reuse, R63 ;  /* 0x0000003f023f7220 */ /* 0x040fe20000410000 */
[----:B------:R-:W-:Y:S01]  /*a720*/  MUFU.EX2 R186, R186 ;  /* 0x000000ba00ba7308 */ /* 0x000fe20000000800 */
[C---:B------:R-:W-:Y:S02]  /*a730*/  FMUL.FTZ R64, R3.reuse, R64 ;  /* 0x0000004003407220 */ /* 0x040fe40000410000 */
[C---:B------:R-:W-:Y:S01]  /*a740*/  HMMA.16816.F32.BF16 R40, R128.reuse, R114, R40 ;  /* 0x000000728028723c */ /* 0x040fe20000041828 */
[----:B------:R-:W-:Y:S03]  /*a750*/  LDSM.16.MT88.4 R112, [R204+0xc800] ;  /* 0x00c80000cc70783b */ /* 0x000fe60000004200 */
[C---:B------:R-:W-:Y:S02]  /*a760*/  FMUL.FTZ R65, R3.reuse, R65 ;  /* 0x0000004103417220 */ /* 0x040fe40000410000 */
[C---:B------:R-:W-:Y:S01]  /*a770*/  FMUL.FTZ R66, R2.reuse, R66 ;  /* 0x0000004202427220 */ /* 0x040fe20000410000 */
[----:B------:R-:W4:Y:S01]  /*a780*/  MUFU.EX2 R187, R187 ;  /* 0x000000bb00bb7308 */ /* 0x000f220000000800 */
[C---:B------:R-:W-:Y:S01]  /*a790*/  FMUL.FTZ R67, R2.reuse, R67 ;  /* 0x0000004302437220 */ /* 0x040fe20000410000 */
[C---:B--2---:R-:W-:Y:S03]  /*a7a0*/  HMMA.16816.F32.BF16 R44, R128.reuse, R104, R44 ;  /* 0x00000068802c723c */ /* 0x044fe6000004182c */
[C---:B------:R-:W-:Y:S02]  /*a7b0*/  FMUL.FTZ R68, R3.reuse, R68 ;  /* 0x0000004403447220 */ /* 0x040fe40000410000 */
[C---:B------:R-:W-:Y:S03]  /*a7c0*/  FMUL.FTZ R69, R3.reuse, R69 ;  /* 0x0000004503457220 */ /* 0x040fe60000410000 */
[----:B------:R-:W-:Y:S01]  /*a7d0*/  MUFU.EX2 R235, R235 ;  /* 0x000000eb00eb7308 */ /* 0x000fe20000000800 */
[C---:B------:R-:W-:Y:S01]  /*a7e0*/  FMUL.FTZ R70, R2.reuse, R70 ;  /* 0x0000004602467220 */ /* 0x040fe20000410000 */
[C---:B------:R-:W-:Y:S01]  /*a7f0*/  HMMA.16816.F32.BF16 R48, R128.reuse, R106, R48 ;  /* 0x0000006a8030723c */ /* 0x040fe20000041830 */
[----:B------:R-:W2:Y:S02]  /*a800*/  LDSM.16.MT88.4 R104, [R204+0x10000] ;  /* 0x01000000cc68783b */ /* 0x000ea40000004200 */
[C---:B------:R-:W-:Y:S02]  /*a810*/  FMUL.FTZ R71, R2.reuse, R71 ;  /* 0x0000004702477220 */ /* 0x040fe40000410000 */
[C---:B------:R-:W-:Y:S03]  /*a820*/  FMUL.FTZ R72, R3.reuse, R72 ;  /* 0x0000004803487220 */ /* 0x040fe60000410000 */
[C---:B------:R-:W-:Y:S01]  /*a830*/  HMMA.16816.F32.BF16 R52, R128.reuse, R100, R52 ;  /* 0x000000648034723c */ /* 0x040fe20000041834 */
[----:B------:R-:W1:Y:S03]  /*a840*/  MUFU.EX2 R236, R236 ;  /* 0x000000ec00ec7308 */ /* 0x000e660000000800 */
[C---:B------:R-:W-:Y:S02]  /*a850*/  FMUL.FTZ R73, R3.reuse, R73 ;  /* 0x0000004903497220 */ /* 0x040fe40000410000 */
[C---:B------:R-:W-:Y:S02]  /*a860*/  FMUL.FTZ R74, R2.reuse, R74 ;  /* 0x0000004a024a7220 */ /* 0x040fe40000410000 */
[C---:B------:R-:W-:Y:S01]  /*a870*/  HMMA.16816.F32.BF16 R56, R128.reuse, R102, R56 ;  /* 0x000000668038723c */ /* 0x040fe20000041838 */
[----:B------:R-:W1:Y:S02]  /*a880*/  LDSM.16.MT88.4 R100, [R202+0x10000] ;  /* 0x01000000ca64783b */ /* 0x000e640000004200 */
[----:B------:R-:W-:Y:S01]  /*a890*/  MUFU.EX2 R237, R237 ;  /* 0x000000ed00ed7308 */ /* 0x000fe20000000800 */
[C---:B------:R-:W-:Y:S02]  /*a8a0*/  FMUL.FTZ R75, R2.reuse, R75 ;  /* 0x0000004b024b7220 */ /* 0x040fe40000410000 */
[C---:B------:R-:W-:Y:S02]  /*a8b0*/  FMUL.FTZ R76, R3.reuse, R76 ;  /* 0x0000004c034c7220 */ /* 0x040fe40000410000 */
[C---:B------:R-:W-:Y:S04]  /*a8c0*/  HMMA.16816.F32.BF16 R60, R128.reuse, R108, R60 ;  /* 0x0000006c803c723c */ /* 0x040fe8000004183c */
[C---:B------:R-:W-:Y:S01]  /*a8d0*/  FMUL.FTZ R77, R3.reuse, R77 ;  /* 0x0000004d034d7220 */ /* 0x040fe20000410000 */
[----:B------:R-:W1:Y:S01]  /*a8e0*/  MUFU.EX2 R238, R238 ;  /* 0x000000ee00ee7308 */ /* 0x000e620000000800 */
[C---:B------:R-:W-:Y:S02]  /*a8f0*/  FMUL.FTZ R78, R2.reuse, R78 ;  /* 0x0000004e024e7220 */ /* 0x040fe40000410000 */
[C---:B------:R-:W-:Y:S01]  /*a900*/  HMMA.16816.F32.BF16 R64, R128.reuse, R110, R64 ;  /* 0x0000006e8040723c */ /* 0x040fe20000041840 */
[----:B------:R-:W4:Y:S03]  /*a910*/  LDSM.16.MT88.4 R108, [R201+0x10000] ;  /* 0x01000000c96c783b */ /* 0x000f260000004200 */
[C---:B------:R-:W-:Y:S02]  /*a920*/  FMUL.FTZ R79, R2.reuse, R79 ;  /* 0x0000004f024f7220 */ /* 0x040fe40000410000 */
[C---:B------:R-:W-:Y:S01]  /*a930*/  FMUL.FTZ R80, R3.reuse, R80 ;  /* 0x0000005003507220 */ /* 0x040fe20000410000 */
[----:B------:R-:W-:Y:S01]  /*a940*/  MUFU.EX2 R239, R239 ;  /* 0x000000ef00ef7308 */ /* 0x000fe20000000800 */
[C---:B------:R-:W-:Y:S01]  /*a950*/  FMUL.FTZ R81, R3.reuse, R81 ;  /* 0x0000005103517220 */ /* 0x040fe20000410000 */
[C---:B--2---:R-:W-:Y:S03]  /*a960*/  HMMA.16816.F32.BF16 R68, R128.reuse, R104, R68 ;  /* 0x000000688044723c */ /* 0x044fe60000041844 */
[C---:B------:R-:W-:Y:S02]  /*a970*/  FMUL.FTZ R82, R2.reuse, R82 ;  /* 0x0000005202527220 */ /* 0x040fe40000410000 */
[C---:B------:R-:W-:Y:S02]  /*a980*/  FMUL.FTZ R83, R2.reuse, R83 ;  /* 0x0000005302537220 */ /* 0x040fe40000410000 */
[C---:B------:R-:W-:Y:S01]  /*a990*/  FMUL.FTZ R84, R3.reuse, R84 ;  /* 0x0000005403547220 */ /* 0x040fe20000410000 */
[C---:B------:R-:W-:Y:S01]  /*a9a0*/  HMMA.16816.F32.BF16 R72, R128.reuse, R106, R72 ;  /* 0x0000006a8048723c */ /* 0x040fe20000041848 */
[----:B------:R-:W2:Y:S01]  /*a9b0*/  LDSM.16.MT88.4 R104, [R200+0x10000] ;  /* 0x01000000c868783b */ /* 0x000ea20000004200 */
[----:B------:R-:W2:Y:S02]  /*a9c0*/  MUFU.EX2 R240, R240 ;  /* 0x000000f000f07308 */ /* 0x000ea40000000800 */
[C---:B------:R-:W-:Y:S02]  /*a9d0*/  FMUL.FTZ R85, R3.reuse, R85 ;  /* 0x0000005503557220 */ /* 0x040fe40000410000 */
[C---:B------:R-:W-:Y:S02]  /*a9e0*/  FMUL.FTZ R86, R2.reuse, R86 ;  /* 0x0000005602567220 */ /* 0x040fe40000410000 */
[C---:B-1----:R-:W-:Y:S04]  /*a9f0*/  HMMA.16816.F32.BF16 R76, R128.reuse, R100, R76 ;  /* 0x00000064804c723c */ /* 0x042fe8000004184c */
[C---:B------:R-:W-:Y:S01]  /*aa00*/  FMUL.FTZ R87, R2.reuse, R87 ;  /* 0x0000005702577220 */ /* 0x040fe20000410000 */
[----:B------:R-:W-:Y:S01]  /*aa10*/  MUFU.EX2 R241, R241 ;  /* 0x000000f100f17308 */ /* 0x000fe20000000800 */
[----:B------:R-:W-:Y:S01]  /*aa20*/  FMUL.FTZ R88, R3, R88 ;  /* 0x0000005803587220 */ /* 0x000fe20000410000 */
[----:B------:R-:W-:Y:S01]  /*aa30*/  F2FP.BF16.PACK_AB R100, R177, R176 ;  /* 0x000000b0b164723e */ /* 0x000fe200000010ff */
[C---:B------:R-:W-:Y:S04]  /*aa40*/  HMMA.16816.F32.BF16 R80, R128.reuse, R102, R80 ;  /* 0x000000668050723c */ /* 0x040fe80000041850 */
[----:B------:R-:W-:Y:S01]  /*aa50*/  FMUL.FTZ R89, R3, R89 ;  /* 0x0000005903597220 */ /* 0x000fe20000410000 */
[----:B---3--:R-:W-:Y:S01]  /*aa60*/  F2FP.BF16.PACK_AB R101, R181, R180 ;  /* 0x000000b4b565723e */ /* 0x008fe200000010ff */
[C---:B------:R-:W-:Y:S01]  /*aa70*/  FMUL.FTZ R90, R2.reuse, R90 ;  /* 0x0000005a025a7220 */ /* 0x040fe20000410000 */
[----:B------:R-:W-:Y:S01]  /*aa80*/  F2FP.BF16.PACK_AB R102, R179, R178 ;  /* 0x000000b2b366723e */ /* 0x000fe200000010ff */
[C---:B----4-:R-:W-:Y:S01]  /*aa90*/  HMMA.16816.F32.BF16 R84, R128.reuse, R108, R84 ;  /* 0x0000006c8054723c */ /* 0x050fe20000041854 */
[----:B------:R-:W-:Y:S03]  /*aaa0*/  MUFU.EX2 R243, R243 ;  /* 0x000000f300f37308 */ /* 0x000fe60000000800 */
[C---:B------:R-:W-:Y:S01]  /*aab0*/  FMUL.FTZ R91, R2.reuse, R91 ;  /* 0x0000005b025b7220 */ /* 0x040fe20000410000 */
[----:B-----5:R-:W-:Y:S01]  /*aac0*/  F2FP.BF16.PACK_AB R103, R183, R182 ;  /* 0x000000b6b767723e */ /* 0x020fe200000010ff */
[C---:B------:R-:W-:Y:S02]  /*aad0*/  FMUL.FTZ R92, R3.reuse, R92 ;  /* 0x0000005c035c7220 */ /* 0x040fe40000410000 */
[C---:B------:R-:W-:Y:S03]  /*aae0*/  FMUL.FTZ R93, R3.reuse, R93 ;  /* 0x0000005d035d7220 */ /* 0x040fe60000410000 */
[C---:B------:R-:W-:Y:S01]  /*aaf0*/  HMMA.16816.F32.BF16 R88, R128.reuse, R110, R88 ;  /* 0x0000006e8058723c */ /* 0x040fe20000041858 */
[----:B------:R-:W1:Y:S01]  /*ab00*/  LDSM.16.MT88.4 R108, [R201+0xc800] ;  /* 0x00c80000c96c783b */ /* 0x000e620000004200 */
[----:B------:R-:W3:Y:S01]  /*ab10*/  MUFU.EX2 R244, R244 ;  /* 0x000000f400f47308 */ /* 0x000ee20000000800 */
[C---:B------:R-:W-:Y:S02]  /*ab20*/  FMUL.FTZ R94, R2.reuse, R94 ;  /* 0x0000005e025e7220 */ /* 0x040fe40000410000 */
[C---:B------:R-:W-:Y:S02]  /*ab30*/  FMUL.FTZ R95, R2.reuse, R95 ;  /* 0x0000005f025f7220 */ /* 0x040fe40000410000 */
[C---:B------:R-:W-:Y:S02]  /*ab40*/  FMUL.FTZ R96, R3.reuse, R96 ;  /* 0x0000006003607220 */ /* 0x040fe40000410000 */
[----:B------:R-:W-:Y:S03]  /*ab50*/  FMUL.FTZ R97, R3, R97 ;  /* 0x0000006103617220 */ /* 0x000fe60000410000 */
[C---:B--2---:R-:W-:Y:S03]  /*ab60*/  HMMA.16816.F32.BF16 R92, R128.reuse, R104, R92 ;  /* 0x00000068805c723c */ /* 0x044fe6000004185c */
[C---:B------:R-:W-:Y:S02]  /*ab70*/  FMUL.FTZ R98, R2.reuse, R98 ;  /* 0x0000006202627220 */ /* 0x040fe40000410000 */
[----:B------:R-:W-:Y:S02]  /*ab80*/  FMUL.FTZ R99, R2, R99 ;  /* 0x0000006302637220 */ /* 0x000fe40000410000 */
[--C-:B------:R-:W-:Y:S02]  /*ab90*/  FFMA.FTZ R135, R135, c[0x0][0x23c], -R144.reuse ;  /* 0x00008f0087877a23 */ /* 0x100fe40000010890 */
[----:B------:R-:W-:Y:S03]  /*aba0*/  FFMA.FTZ R144, R134, c[0x0][0x23c], -R144 ;  /* 0x00008f0086907a23 */ /* 0x000fe60000010890 */
[----:B------:R-:W-:Y:S01]  /*abb0*/  HMMA.16816.F32.BF16 R96, R128, R106, R96 ;  /* 0x0000006a8060723c */ /* 0x000fe20000041860 */
[----:B------:R-:W2:Y:S01]  /*abc0*/  LDSM.16.MT88.4 R104, [R200+0xe800] ;  /* 0x00e80000c868783b */ /* 0x000ea20000004200 */
[----:B------:R4:W-:Y:S01]  /*abd0*/  MUFU.EX2 R134, R144 ;  /* 0x0000009000867308 */ /* 0x0009e20000000800 */
[----:B------:R-:W-:Y:S02]  /*abe0*/  FFMA.FTZ R175, R3, R232, R175 ;  /* 0x000000e803af7223 */ /* 0x000fe400000100af */
[----:B------:R-:W-:Y:S02]  /*abf0*/  FFMA.FTZ R171, R2, R231, R171 ;  /* 0x000000e702ab7223 */ /* 0x000fe400000100ab */
[----:B------:R-:W-:Y:S01]  /*ac00*/  FADD.FTZ R174, R174, R175 ;  /* 0x000000afaeae7221 */ /* 0x000fe20000010000 */
[C---:B------:R-:W-:Y:S01]  /*ac10*/  HMMA.16816.F32.BF16 R4, R100.reuse, R112, R4 ;  /* 0x000000706404723c */ /* 0x040fe20000041804 */
[----:B------:R-:W-:Y:S03]  /*ac20*/  LDSM.16.MT88.4 R128, [R202+0xf000] ;  /* 0x00f00000ca80783b */ /* 0x000fe60000004200 */
[----:B------:R-:W5:Y:S01]  /*ac30*/  MUFU.EX2 R135, R135 ;  /* 0x0000008700877308 */ /* 0x000f620000000800 */
[----:B------:R-:W-:Y:S02]  /*ac40*/  FADD.FTZ R170, R170, R171 ;  /* 0x000000abaaaa7221 */ /* 0x000fe40000010000 */
[----:B------:R-:W-:Y:S01]  /*ac50*/  FADD.FTZ R173, R173, R174 ;  /* 0x000000aeadad7221 */ /* 0x000fe20000010000 */
[C---:B------:R-:W-:Y:S01]  /*ac60*/  HMMA.16816.F32.BF16 R8, R100.reuse, R114, R8 ;  /* 0x000000726408723c */ /* 0x040fe20000041808 */
[----:B------:R-:W-:Y:S03]  /*ac70*/  LDSM.16.MT88.4 R112, [R202+0x10800] ;  /* 0x01080000ca70783b */ /* 0x000fe60000004200 */
[----:B------:R-:W-:Y:S02]  /*ac80*/  FADD.FTZ R3, R169, R170 ;  /* 0x000000aaa9037221 */ /* 0x000fe40000010000 */
[----:B------:R-:W-:Y:S02]  /*ac90*/  FADD.FTZ R173, R172, R173 ;  /* 0x000000adacad7221 */ /* 0x000fe40000010000 */
[C---:B------:R-:W-:Y:S01]  /*aca0*/  HMMA.16816.F32.BF16 R12, R100.reuse, R116, R12 ;  /* 0x00000074640c723c */ /* 0x040fe2000004180c */
[----:B----4-:R-:W-:Y:S03]  /*acb0*/  LDSM.16.MT88.4 R144, [R200+0xd800] ;  /* 0x00d80000c890783b */ /* 0x010fe60000004200 */
        /* <DEDUP_REMOVED lines=10> */
[----:B------:R-:W1:Y:S03]  /*ad60*/  LDSM.16.MT88.4 R108, [R204+0x10800] ;  /* 0x01080000cc6c783b */ /* 0x000e660000004200 */
[----:B------:R-:W-:Y:S02]  /*ad70*/  FADD.FTZ R2, R182, R181 ;  /* 0x000000b5b6027221 */ /* 0x000fe40000010000 */
[----:B------:R-:W-:Y:S02]  /*ad80*/  FADD.FTZ R179, R179, R178 ;  /* 0x000000b2b3b37221 */ /* 0x000fe40000010000 */
[C---:B------:R-:W-:Y:S04]  /*ad90*/  HMMA.16816.F32.BF16 R28, R100.reuse, R120, R28 ;  /* 0x00000078641c723c */ /* 0x040fe8000004181c */
[----:B------:R-:W-:Y:S04]  /*ada0*/  FADD.FTZ R2, R183, R2 ;  /* 0x00000002b7027221 */ /* 0x000fe80000010000 */
        /* <DEDUP_REMOVED lines=19> */
[----:B------:R-:W4:Y:S07]  /*aee0*/  LDSM.16.MT88.4 R112, [R201+0xd000] ;  /* 0x00d00000c970783b */ /* 0x000f2e0000004200 */
[C---:B------:R-:W-:Y:S08]  /*aef0*/  HMMA.16816.F32.BF16 R84, R100.reuse, R116, R84 ;  /* 0x000000746454723c */ /* 0x040ff00000041854 */
[C---:B------:R-:W-:Y:S01]  /*af00*/  HMMA.16816.F32.BF16 R88, R100.reuse, R118, R88 ;  /* 0x000000766458723c */ /* 0x040fe20000041858 */
[----:B------:R-:W3:Y:S07]  /*af10*/  LDSM.16.MT88.4 R116, [R204+0xf000] ;  /* 0x00f00000cc74783b */ /* 0x000eee0000004200 */
        /* <DEDUP_REMOVED lines=14> */
[C---:B-1----:R-:W-:Y:S03]  /*b000*/  HMMA.16816.F32.BF16 R4, R100.reuse, R108, R4 ;  /* 0x0000006c6404723c */ /* 0x042fe60000041804 */
[----:B------:R-:W-:Y:S01]  /*b010*/  FADD.FTZ R237, R237, R236 ;  /* 0x000000eceded7221 */ /* 0x000fe20000010000 */
[----:B------:R-:W-:Y:S01]  /*b020*/  MOV R2, R133 ;  /* 0x0000008500027202 */ /* 0x000fe20000000f00 */
[----:B------:R-:W-:Y:S02]  /*b030*/  FADD.FTZ R186, R187, R186 ;  /* 0x000000babbba7221 */ /* 0x000fe40000010000 */
[----:B------:R-:W-:Y:S01]  /*b040*/  FADD.FTZ R238, R238, R237 ;  /* 0x000000edeeee7221 */ /* 0x000fe20000010000 */
[C---:B------:R-:W-:Y:S01]  /*b050*/  HMMA.16816.F32.BF16 R8, R100.reuse, R110, R8 ;  /* 0x0000006e6408723c */ /* 0x040fe20000041808 */
[----:B------:R-:W1:Y:S07]  /*b060*/  LDSM.16.MT88.4 R108, [R204+0x11000] ;  /* 0x01100000cc6c783b */ /* 0x000e6e0000004200 */
[C---:B------:R-:W-:Y:S08]  /*b070*/  HMMA.16816.F32.BF16 R12, R100.reuse, R120, R12 ;  /* 0x00000078640c723c */ /* 0x040ff0000004180c */
[C---:B------:R-:W-:Y:S08]  /*b080*/  HMMA.16816.F32.BF16 R16, R100.reuse, R122, R16 ;  /* 0x0000007a6410723c */ /* 0x040ff00000041810 */
[C---:B----4-:R-:W-:Y:S08]  /*b090*/  HMMA.16816.F32.BF16 R20, R100.reuse, R112, R20 ;  /* 0x000000706414723c */ /* 0x050ff00000041814 */
[C---:B------:R-:W-:Y:S01]  /*b0a0*/  HMMA.16816.F32.BF16 R24, R100.reuse, R114, R24 ;  /* 0x000000726418723c */ /* 0x040fe20000041818 */
[----:B------:R-:W4:Y:S07]  /*b0b0*/  LDSM.16.MT88.4 R112, [R202+0x11000] ;  /* 0x01100000ca70783b */ /* 0x000f2e0000004200 */
[C---:B------:R-:W-:Y:S08]  /*b0c0*/  HMMA.16816.F32.BF16 R28, R100.reuse, R124, R28 ;  /* 0x0000007c641c723c */ /* 0x040ff0000004181c */
[C---:B------:R-:W-:Y:S01]  /*b0d0*/  HMMA.16816.F32.BF16 R32, R100.reuse, R126, R32 ;  /* 0x0000007e6420723c */ /* 0x040fe20000041820 */
[----:B------:R-:W-:Y:S07]  /*b0e0*/  LDSM.16.MT88.4 R124, [R204+0xd800] ;  /* 0x00d80000cc7c783b */ /* 0x000fee0000004200 */
[C---:B---3--:R-:W-:Y:S08]  /*b0f0*/  HMMA.16816.F32.BF16 R36, R100.reuse, R116, R36 ;  /* 0x000000746424723c */ /* 0x048ff00000041824 */
[C---:B------:R-:W-:Y:S01]  /*b100*/  HMMA.16816.F32.BF16 R40, R100.reuse, R118, R40 ;  /* 0x000000766428723c */ /* 0x040fe20000041828 */
[----:B------:R-:W3:Y:S07]  /*b110*/  LDSM.16.MT88.4 R116, [R201+0x11000] ;  /* 0x01100000c974783b */ /* 0x000eee0000004200 */
        /* <DEDUP_REMOVED lines=9> */
[----:B-----5:R-:W-:Y:S01]  /*b1b0*/  F2FP.BF16.PACK_AB R139, R134, R135 ;  /* 0x00000087868b723e */ /* 0x020fe200000010ff */
[----:B------:R-:W-:Y:S02]  /*b1c0*/  FADD.FTZ R243, R243, R238 ;  /* 0x000000eef3f37221 */ /* 0x000fe40000010000 */
[----:B------:R-:W-:Y:S01]  /*b1d0*/  FADD.FTZ R240, R240, R239 ;  /* 0x000000eff0f07221 */ /* 0x000fe20000010000 */
[C---:B------:R-:W-:Y:S01]  /*b1e0*/  HMMA.16816.F32.BF16 R64, R100.reuse, R106, R64 ;  /* 0x0000006a6440723c */ /* 0x040fe20000041840 */
[----:B------:R-:W2:Y:S03]  /*b1f0*/  LDSM.16.MT88.4 R104, [R200+0x11000] ;  /* 0x01100000c868783b */ /* 0x000ea60000004200 */
[----:B------:R-:W-:Y:S02]  /*b200*/  FADD.FTZ R244, R244, R243 ;  /* 0x000000f3f4f47221 */ /* 0x000fe40000010000 */
[----:B------:R-:W-:Y:S02]  /*b210*/  FADD.FTZ R241, R241, R240 ;  /* 0x000000f0f1f17221 */ /* 0x000fe40000010000 */
[C---:B-1----:R-:W-:Y:S04]  /*b220*/  HMMA.16816.F32.BF16 R68, R100.reuse, R108, R68 ;  /* 0x0000006c6444723c */ /* 0x042fe80000041844 */
[----:B------:R-:W-:Y:S02]  /*b230*/  FADD.FTZ R135, R135, R244 ;  /* 0x000000f487877221 */ /* 0x000fe40000010000 */
[----:B------:R-:W-:Y:S02]  /*b240*/  FADD.FTZ R232, R242, R241 ;  /* 0x000000f1f2e87221 */ /* 0x000fe40000010000 */
[C---:B------:R-:W-:Y:S01]  /*b250*/  HMMA.16816.F32.BF16 R72, R100.reuse, R110, R72 ;  /* 0x0000006e6448723c */ /* 0x040fe20000041848 */
[----:B------:R-:W1:Y:S03]  /*b260*/  LDSM.16.MT88.4 R108, [R202+0xd800] ;  /* 0x00d80000ca6c783b */ /* 0x000e660000004200 */
[----:B------:R-:W-:Y:S04]  /*b270*/  FADD.FTZ R231, R134, R135 ;  /* 0x0000008786e77221 */ /* 0x000fe80000010000 */
[C---:B----4-:R-:W-:Y:S08]  /*b280*/  HMMA.16816.F32.BF16 R76, R100.reuse, R112, R76 ;  /* 0x00000070644c723c */ /* 0x050ff0000004184c */
[C---:B------:R-:W-:Y:S08]  /*b290*/  HMMA.16816.F32.BF16 R80, R100.reuse, R114, R80 ;  /* 0x000000726450723c */ /* 0x040ff00000041850 */
[C---:B---3--:R-:W-:Y:S08]  /*b2a0*/  HMMA.16816.F32.BF16 R84, R100.reuse, R116, R84 ;  /* 0x000000746454723c */ /* 0x048ff00000041854 */
        /* <DEDUP_REMOVED lines=28> */
[C---:B-1----:R-:W-:Y:S08]  /*b470*/  HMMA.16816.F32.BF16 R92, R136.reuse, R12, R92 ;  /* 0x0000000c885c723c */ /* 0x042ff0000004185c */
[----:B------:R-:W-:Y:S07]  /*b480*/  HMMA.16816.F32.BF16 R96, R136, R14, R96 ;  /* 0x0000000e8860723c */ /* 0x000fee0000041860 */
[----:B------:R-:W-:Y:S01]  /*b490*/  MOV R137, R132 ;  /* 0x0000008400897202 */ /* 0x000fe20000000f00 */
[----:B------:R-:W-:-:S05]  /*b4a0*/  @P1 BRA `(.L_x_3670) ;  /* 0xffffbe9000001947 */ /* 0x000fca000383ffff */
.L_x_3666:
        /* <DEDUP_REMOVED lines=257> */
.L_x_3671:
[----:B------:R-:W2:Y:S04]  /*c4c0*/  S2R R11, SR_CTAID.Z ;  /* 0x00000000000b7919 */ /* 0x000ea80000002700 */
[----:B-1----:R-:W2:Y:S02]  /*c4d0*/  S2R R4, SR_CTAID.Y ;  /* 0x0000000000047919 */ /* 0x002ea40000002600 */
[----:B--2---:R-:W-:-:S04]  /*c4e0*/  IMAD R8, R4, c[0x0][0x1c0], R11 ;  /* 0x0000700004087a24 */ /* 0x004fc800078e020b */
[----:B------:R-:W-:Y:S02]  /*c4f0*/  IMAD R8, R8, c[0x0][0x214], RZ ;  /* 0x0000850008087a24 */ /* 0x000fe400078e02ff */
.L_x_3672:
        /* <DEDUP_REMOVED lines=53> */
.L_x_3674:
[----:B---34-:R-:W-:Y:S05]  /*c850*/  BSYNC B0 ;  /* 0x0000000000007941 */ /* 0x018fea0003800000 */
.L_x_3673:
        /* <DEDUP_REMOVED lines=36> */
.L_x_3676:
[----:B------:R-:W-:Y:S05]  /*caa0*/  BSYNC B0 ;  /* 0x0000000000007941 */ /* 0x000fea0003800000 */
.L_x_3675:
        /* <DEDUP_REMOVED lines=20> */
.L_x_3678:
[----:B------:R-:W-:Y:S05]  /*cbf0*/  BSYNC B0 ;  /* 0x0000000000007941 */ /* 0x000fea0003800000 */
.L_x_3677:
        /* <DEDUP_REMOVED lines=20> */
.L_x_3680:
[----:B------:R-:W-:Y:S05]  /*cd40*/  BSYNC B0 ;  /* 0x0000000000007941 */ /* 0x000fea0003800000 */
.L_x_3679:
        /* <DEDUP_REMOVED lines=20> */
.L_x_3681:
        /* <DEDUP_REMOVED lines=15> */
.L_x_7855:


//--------------------- .text._ZN5flash24flash_fwd_splitkv_kernelI23Flash_fwd_kernel_traitsILi192ELi64ELi64ELi4ELb0ELb0EN7cutlass10bfloat16_tE19Flash_kernel_traitsILi192ELi64ELi64ELi4ES3_EELb0ELb0ELb0ELb0ELb1ELb0ELb0ELb1EEEvNS_16Flash_fwd_paramsE --------------------------
	.section	.text._ZN5flash24flash_fwd_splitkv_kernelI23Flash_fwd_kernel_traitsILi192ELi64ELi64ELi4ELb0ELb0EN7cutlass10bfloat16_tE19Flash_kernel_traitsILi192ELi64ELi64ELi4ES3_EELb0ELb0ELb0ELb0ELb1ELb0ELb0ELb1EEEvNS_16Flash_fwd_paramsE,"ax",@progbits
	.sectioninfo	@"SHI_REGISTERS=220"
	.align	128
        .global         _ZN5flash24flash_fwd_splitkv_kernelI23Flash_fwd_kernel_traitsILi192ELi64ELi64ELi4ELb0ELb0EN7cutlass10bfloat16_tE19Flash_kernel_traitsILi192ELi64ELi64ELi4ES3_EELb0ELb0ELb0ELb0ELb1ELb0ELb0ELb1EEEvNS_16Flash_fwd_paramsE
        .type           _ZN5flash24flash_fwd_splitkv_kernelI23Flash_fwd_kernel_traitsILi192ELi64ELi64ELi4ELb0ELb0EN7cutlass10bfloat16_tE19Flash_kernel_traitsILi192ELi64ELi64ELi4ES3_EELb0ELb0ELb0ELb0ELb1ELb0ELb0ELb1EEEvNS_16Flash_fwd_paramsE,@function
        .size           _ZN5flash24flash_fwd_splitkv_kernelI23Flash_fwd_kernel_traitsILi192ELi64ELi64ELi4ELb0ELb0EN7cutlass10bfloat16_tE19Flash_kernel_traitsILi192ELi64ELi64ELi4ES3_EELb0ELb0ELb0ELb0ELb1ELb0ELb0ELb1EEEvNS_16Flash_fwd_paramsE,(.L_x_7856 - _ZN5flash24flash_fwd_splitkv_kernelI23Flash_fwd_kernel_traitsILi192ELi64ELi64ELi4ELb0ELb0EN7cutlass10bfloat16_tE19Flash_kernel_traitsILi192ELi64ELi64ELi4ES3_EELb0ELb0ELb0ELb0ELb1ELb0ELb0ELb1EEEvNS_16Flash_fwd_paramsE)
        .other          _ZN5flash24flash_fwd_splitkv_kernelI23Flash_fwd_kernel_traitsILi192ELi64ELi64ELi4ELb0ELb0EN7cutlass10bfloat16_tE19Flash_kernel_traitsILi192ELi64ELi64ELi4ES3_EELb0ELb0ELb0ELb0ELb1ELb0ELb0ELb1EEEvNS_16Flash_fwd_paramsE,@"STO_CUDA_ENTRY STV_DEFAULT"
_ZN5flash24flash_fwd_splitkv_kernelI23Flash_fwd_kernel_traitsILi192ELi64ELi64ELi4ELb0ELb0EN7cutlass10bfloat16_tE19Flash_kernel_traitsILi192ELi64ELi64ELi4ES3_EELb0ELb0ELb0ELb0ELb1ELb0ELb0ELb1EEEvNS_16Flash_fwd_paramsE:
.text._ZN5flash24flash_fwd_splitkv_kernelI23Flash_fwd_kernel_traitsILi192ELi64ELi64ELi4ELb0ELb0EN7cutlass10bfloat16_tE19Flash_kernel_traitsILi192ELi64ELi64ELi4ES3_EELb0ELb0ELb0ELb0ELb1ELb0ELb0ELb1EEEvNS_16Flash_fwd_paramsE:
[----:B------:R-:W-:Y:S02]  /*0000*/  MOV R1, c[0x0][0x28] ;  /* 0x00000a0000017a02 */ /* 0x000fe40000000f00 */
[----:B------:R-:W1:Y:S01]  /*0010*/  LDC.U8 R2, c[0x0][0x312] ;  /* 0x0000c480ff027b82 */ /* 0x000e620000000000 */
[----:B------:R-:W2:Y:S01]  /*0020*/  S2R R0, SR_CTAID.Y ;  /* 0x0000000000007919 */ /* 0x000ea20000002600 */
[----:B------:R-:W-:Y:S01]  /*0030*/  ISETP.NE.U32.AND P1, PT, RZ, c[0x0][0x240], PT ;  /* 0x00009000ff007a0c */ /* 0x000fe20003f25070 */
[----:B------:R-:W-:Y:S01]  /*0040*/  IMAD.MOV.U32 R123, RZ, RZ, 0x4 ;  /* 0x00000004ff7b7424 */ /* 0x000fe200078e00ff */
[----:B------:R-:W-:Y:S01]  /*0050*/  ISETP.NE.U32.AND P5, PT, RZ, c[0x0][0x250], PT ;  /* 0x00009400ff007a0c */ /* 0x000fe20003fa5070 */
[----:B------:R-:W-:Y:S01]  /*0060*/  IMAD.MOV.U32 R205, RZ, RZ, -0x1 ;  /* 0xffffffffffcd7424 */ /* 0x000fe200078e00ff */
[----:B------:R-:W-:Y:S01]  /*0070*/  ISETP.NE.AND.EX P1, PT, RZ, c[0x0][0x244], PT, P1 ;  /* 0x00009100ff007a0c */ /* 0x000fe20003f25310 */
[----:B------:R-:W-:Y:S01]  /*0080*/  ULDC.64 UR6, c[0x0][0x118] ;  /* 0x0000460000067ab9 */ /* 0x000fe20000000a00 */
[----:B------:R-:W-:Y:S01]  /*0090*/  ISETP.NE.AND.EX P5, PT, RZ, c[0x0][0x254], PT, P5 ;  /* 0x00009500ff007a0c */ /* 0x000fe20003fa5350 */
[----:B------:R-:W-:Y:S01]  /*00a0*/  IMAD.MOV.U32 R4, RZ, RZ, RZ ;  /* 0x000000ffff047224 */ /* 0x000fe200078e00ff */
[----:B------:R-:W-:-:S02]  /*00b0*/  ISETP.EQ.U32.AND P0, PT, RZ, c[0x0][0x248], PT ;  /* 0x00009200ff007a0c */ /* 0x000fc40003f02070 */
[----:B-1----:R-:W-:Y:S01]  /*00c0*/  ISETP.NE.AND P2, PT, R2, RZ, PT ;  /* 0x000000ff0200720c */ /* 0x002fe20003f45270 */
[----:B--2---:R-:W-:-:S03]  /*00d0*/  IMAD.WIDE R2, R0, R123, c[0x0][0x240] ;  /* 0x0000900000027625 */ /* 0x004fc600078e027b */
[----:B------:R-:W-:Y:S01]  /*00e0*/  ISETP.EQ.OR.EX P0, PT, RZ, c[0x0][0x24c], !P2, P0 ;  /* 0x00009300ff007a0c */ /* 0x000fe20005702700 */
[CC--:B------:R-:W-:Y:S02]  /*00f0*/  IMAD.WIDE R146, R0.reuse, R123.reuse, c[0x0][0x250] ;  /* 0x0000940000927625 */ /* 0x0c0fe400078e027b */
[----:B------:R1:W2:Y:S04]  /*0100*/  @P1 LDG.E R205, [R2.64] ;  /* 0x0000000602cd1981 */ /* 0x0002a8000c1e1900 */
[----:B------:R1:W2:Y:S01]  /*0110*/  @P1 LDG.E R204, [R2.64+0x4] ;  /* 0x0000040602cc1981 */ /* 0x0002a2000c1e1900 */
[----:B------:R-:W-:Y:S02]  /*0120*/  IMAD.MOV.U32 R23, RZ, RZ, -0x1 ;  /* 0xffffffffff177424 */ /* 0x000fe400078e00ff */
[----:B------:R-:W-:Y:S01]  /*0130*/  IMAD.WIDE R6, R0, R123, c[0x0][0x248] ;  /* 0x0000920000067625 */ /* 0x000fe200078e027b */
[----:B------:R3:W5:Y:S04]  /*0140*/  @P5 LDG.E R4, [R146.64] ;  /* 0x0000000692045981 */ /* 0x000768000c1e1900 */
[----:B------:R3:W5:Y:S01]  /*0150*/  @!P0 LDG.E R23, [R6.64] ;  /* 0x0000000606178981 */ /* 0x000762000c1e1900 */
[----:B------:R-:W-:-:S02]  /*0160*/  ISETP.NE.U32.AND P0, PT, RZ, c[0x0][0x248], PT ;  /* 0x00009200ff007a0c */ /* 0x000fc40003f05070 */
[----:B------:R-:W-:Y:S01]  /*0170*/  MOV R9, R0 ;  /* 0x0000000000097202 */ /* 0x000fe20000000f00 */
[----:B------:R-:W4:Y:S01]  /*0180*/  S2R R21, SR_CTAID.X ;  /* 0x0000000000157919 */ /* 0x000f220000002500 */
[----:B------:R-:W-:-:S03]  /*0190*/  ISETP.NE.AND.EX P0, PT, RZ, c[0x0][0x24c], PT, P0 ;  /* 0x00009300ff007a0c */ /* 0x000fc60003f05300 */
[----:B------:R-:W2:Y:S01]  /*01a0*/  S2R R142, SR_CTAID.Z ;  /* 0x00000000008e7919 */ /* 0x000ea20000002700 */
[----:B------:R-:W-:-:S03]  /*01b0*/  IMAD.MOV.U32 R5, RZ, RZ, R9 ;  /* 0x000000ffff057224 */ /* 0x000fc600078e0009 */
[----:B------:R-:W2:Y:S01]  /*01c0*/  S2R R60, SR_TID.X ;  /* 0x00000000003c7919 */ /* 0x000ea20000002100 */
[----:B-1----:R-:W-:Y:S01]  /*01d0*/  SHF.R.S32.HI R3, RZ, 0x1f, R9 ;  /* 0x0000001fff037819 */ /* 0x002fe20000011409 */
[----:B--2---:R-:W-:Y:S01]  /*01e0*/  @P1 IMAD.IADD R204, R204, 0x1, -R205 ;  /* 0x00000001cccc1824 */ /* 0x004fe200078e0acd */
[----:B------:R-:W-:-:S03]  /*01f0*/  @!P1 MOV R204, c[0x0][0x214] ;  /* 0x0000850000cc9a02 */ /* 0x000fc60000000f00 */
[----:B------:R-:W-:Y:S05]  /*0200*/  @!P0 BRA `(.L_x_3682) ;  /* 0x0000004000008947 */ /* 0x000fea0003800000 */
[----:B---34-:R-:W2:Y:S02]  /*0210*/  @P2 LDG.E R2, [R6.64+0x4] ;  /* 0x0000040606022981 */ /* 0x018ea4000c1e1900 */
[----:B--2--5:R-:W-:-:S06]  /*0220*/  @P2 IADD3 R65, R2, -R23, RZ ;  /* 0x8000001702412210 */ /* 0x024fcc0007ffe0ff */
[----:B------:R1:W5:Y:S01]  /*0230*/  @!P2 LDG.E R65, [R6.64] ;  /* 0x000000060641a981 */ /* 0x000362000c1e1900 */
[----:B------:R-:W-:Y:S05]  /*0240*/  BRA `(.L_x_3683) ;  /* 0x0000001000007947 */ /* 0x000fea0003800000 */
.L_x_3682:
[----:B---34-:R-:W-:Y:S02]  /*0250*/  MOV R65, c[0x0][0x218] ;  /* 0x0000860000417a02 */ /* 0x018fe40000000f00 */
.L_x_3683:
[----:B------:R-:W-:-:S04]  /*0260*/  ISETP.NE.U32.AND P2, PT, RZ, c[0x0][0x258], PT ;  /* 0x00009600ff007a0c */ /* 0x000fc80003f45070 */
[----:B------:R-:W-:-:S13]  /*0270*/  ISETP.NE.AND.EX P2, PT, RZ, c[0x0][0x25c], PT, P2 ;  /* 0x00009700ff007a0c */ /* 0x000fda0003f45320 */
[----:B-1----:R-:W-:-:S05]  /*0280*/  @P2 IMAD.WIDE R6, R0, R123, c[0x0][0x258] ;  /* 0x0000960000062625 */ /* 0x002fca00078e027b */
[----:B------:R-:W2:Y:S01]  /*0290*/  @P2 LDG.E R61, [R6.64] ;  /* 0x00000006063d2981 */ /* 0x000ea2000c1e1900 */
[----:B------:R-:W-:Y:S01]  /*02a0*/  IMAD.SHL.U32 R73, R21, 0x40, RZ ;  /* 0x0000004015497824 */ /* 0x000fe200078e00ff */
[----:B------:R-:W-:Y:S01]  /*02b0*/  @!P2 ISETP.NE.U32.AND P1, PT, RZ, c[0x0][0x268], PT ;  /* 0x00009a00ff00aa0c */ /* 0x000fe20003f25070 */
[----:B-----5:R-:W-:-:S03]  /*02c0*/  IMAD.IADD R65, R65, 0x1, -R4 ;  /* 0x0000000141417824 */ /* 0x020fc600078e0a04 */
[----:B------:R-:W-:Y:S02]  /*02d0*/  ISETP.GT.AND P0, PT, R204, R73, PT ;  /* 0x00000049cc00720c */ /* 0x000fe40003f04270 */
[----:B------:R-:W-:-:S04]  /*02e0*/  @!P2 ISETP.NE.AND.EX P1, PT, RZ, c[0x0][0x26c], PT, P1 ;  /* 0x00009b00ff00aa0c */ /* 0x000fc80003f25310 */
[----:B------:R-:W-:Y:S01]  /*02f0*/  @!P2 SEL R2, RZ, c[0x0][0x21c], !P1 ;  /* 0x00008700ff02aa07 */ /* 0x000fe20004800000 */
[----:B--2---:R-:W-:-:S04]  /*0300*/  @P2 IMAD.IADD R61, R61, 0x1, -R4 ;  /* 0x000000013d3d2824 */ /* 0x004fc800078e0a04 */
[----:B------:R-:W-:Y:S02]  /*0310*/  @!P2 IMAD.IADD R61, R65, 0x1, R2 ;  /* 0x00000001413da824 */ /* 0x000fe400078e0202 */
        /* <DEDUP_REMOVED lines=21> */
[----:B------:R-:W-:-:S03]  /*0470*/  IADD3 R4, -R5, R60, RZ ;  /* 0x0000003c05047210 */ /* 0x000fc60007ffe1ff */
[----:B------:R-:W-:Y:S01]  /*0480*/  @P0 IMAD.WIDE.U32 R10, R205, c[0x0][0x1e8], RZ ;  /* 0x00007a00cd0a0a25 */ /* 0x000fe200078e00ff */
[----:B------:R-:W-:-:S03]  /*0490*/  SHF.L.U32 R4, R4, 0x3, RZ ;  /* 0x0000000304047819 */ /* 0x000fc600000006ff */
[----:B------:R-:W-:Y:S01]  /*04a0*/  @P0 IMAD R205, R205, c[0x0][0x1ec], R11 ;  /* 0x00007b00cdcd0a24 */ /* 0x000fe200078e020b */
[----:B------:R-:W-:Y:S01]  /*04b0*/  SHF.R.S32.HI R5, RZ, 0x1f, R4 ;  /* 0x0000001fff057819 */ /* 0x000fe20000011404 */
[----:B------:R-:W-:Y:S02]  /*04c0*/  @P0 IMAD.MOV.U32 R8, RZ, RZ, R10 ;  /* 0x000000ffff080224 */ /* 0x000fe400078e000a */
[----:B------:R-:W-:Y:S01]  /*04d0*/  @!P0 IMAD R6, R3, c[0x0][0x1e0], RZ ;  /* 0x0000780003068a24 */ /* 0x000fe200078e02ff */
[----:B------:R-:W-:Y:S01]  /*04e0*/  SHF.R.S32.HI R3, RZ, 0x1f, R142 ;  /* 0x0000001fff037819 */ /* 0x000fe2000001148e */
[----:B------:R-:W-:-:S04]  /*04f0*/  @!P0 IMAD.WIDE.U32 R10, R9, c[0x0][0x1e0], RZ ;  /* 0x00007800090a8a25 */ /* 0x000fc800078e00ff */
[----:B------:R-:W-:Y:S01]  /*0500*/  @!P0 IMAD R6, R9, c[0x0][0x1e4], R6 ;  /* 0x0000790009068a24 */ /* 0x000fe200078e0206 */
[----:B------:R-:W-:Y:S01]  /*0510*/  @!P0 MOV R8, R10 ;  /* 0x0000000a00088202 */ /* 0x000fe20000000f00 */
[----:B------:R-:W-:-:S04]  /*0520*/  IMAD.WIDE.U32 R4, R73, c[0x0][0x1e8], R4 ;  /* 0x00007a0049047a25 */ /* 0x000fc800078e0004 */
[----:B------:R-:W-:Y:S01]  /*0530*/  @!P0 IMAD.IADD R205, R11, 0x1, R6 ;  /* 0x000000010bcd8824 */ /* 0x000fe200078e0206 */
[----:B------:R-:W-:Y:S01]  /*0540*/  IADD3 R4, P0, R8, R4, RZ ;  /* 0x0000000408047210 */ /* 0x000fe20007f1e0ff */
[----:B------:R-:W-:Y:S02]  /*0550*/  IMAD R0, R73, c[0x0][0x1ec], R0 ;  /* 0x00007b0049007a24 */ /* 0x000fe400078e0200 */
[----:B------:R-:W-:Y:S01]  /*0560*/  IMAD R7, R3, c[0x0][0x1f0], RZ ;  /* 0x00007c0003077a24 */ /* 0x000fe200078e02ff */
[----:B------:R-:W-:Y:S02]  /*0570*/  SHF.R.S32.HI R3, RZ, 0x3, R2 ;  /* 0x00000003ff037819 */ /* 0x000fe40000011402 */
[----:B------:R-:W-:Y:S01]  /*0580*/  IADD3.X R5, R205, R5, R0, P0, !PT ;  /* 0x00000005cd057210 */ /* 0x000fe200007fe400 */
[----:B------:R-:W-:Y:S01]  /*0590*/  IMAD R0, R9, c[0x0][0x1c0], R142 ;  /* 0x0000700009007a24 */ /* 0x000fe200078e028e */
[----:B------:R-:W-:Y:S01]  /*05a0*/  ISETP.GE.AND P0, PT, R3, R204, PT ;  /* 0x000000cc0300720c */ /* 0x000fe20003f06270 */
[C---:B------:R-:W-:Y:S01]  /*05b0*/  IMAD R15, R142.reuse, c[0x0][0x1f4], R7 ;  /* 0x00007d008e0f7a24 */ /* 0x040fe200078e0207 */
[----:B------:R-:W-:Y:S01]  /*05c0*/  SHF.R.S32.HI R7, RZ, 0x1f, R3 ;  /* 0x0000001fff077819 */ /* 0x000fe20000011403 */
[----:B------:R-:W-:-:S04]  /*05d0*/  IMAD.WIDE.U32 R142, R142, c[0x0][0x1f0], R4 ;  /* 0x00007c008e8e7a25 */ /* 0x000fc800078e0004 */
[----:B------:R-:W-:Y:S02]  /*05e0*/  IMAD R0, R0, c[0x0][0x214], R73 ;  /* 0x0000850000007a24 */ /* 0x000fe400078e0249 */
[----:B------:R-:W-:-:S04]  /*05f0*/  IMAD.IADD R15, R143, 0x1, R15 ;  /* 0x000000018f0f7824 */ /* 0x000fc800078e020f */
        /* <DEDUP_REMOVED lines=11> */
.L_x_3686:
[----:B------:R-:W-:Y:S05]  /*06b0*/  BSYNC B0 ;  /* 0x0000000000007941 */ /* 0x000fea0003800000 */
.L_x_3685:
        /* <DEDUP_REMOVED lines=17> */
.L_x_3688:
[----:B------:R-:W-:Y:S05]  /*07d0*/  BSYNC B0 ;  /* 0x0000000000007941 */ /* 0x000fea0003800000 */
.L_x_3687:
        /* <DEDUP_REMOVED lines=17> */
.L_x_3690:
[----:B------:R-:W-:Y:S05]  /*08f0*/  BSYNC B0 ;  /* 0x0000000000007941 */ /* 0x000fea0003800000 */
.L_x_3689:
[----:B------:R-:W-:Y:S01]  /*0900*/  IADD3 R13, R3, 0x30, RZ ;  /* 0x00000030030d7810 */ /* 0x000fe20007ffe0ff */
[----:B------:R-:W-:Y:S03]  /*0910*/  BSSY B0, `(.L_x_3691) ;  /* 0x000000f000007945 */ /* 0x000fe60003800000 */
[----:B------:R-:W-:-:S13]  /*0920*/  ISETP.GE.AND P0, PT, R13, R204, PT ;  /* 0x000000cc0d00720c */ /* 0x000fda0003f06270 */
[----:B------:R-:W-:Y:S05]  /*0930*/  @P0 BRA `(.L_x_3692) ;  /* 0x000000c000000947 */ /* 0x000fea0003800000 */
[----:B-1----:R-:W-:Y:S02]  /*0940*/  IADD3 R5, P0, R3, 0x30, RZ ;  /* 0x0000003003057810 */ /* 0x002fe40007f1e0ff */
        /* <DEDUP_REMOVED lines=11> */
.L_x_3692:
[----:B------:R-:W-:Y:S05]  /*0a00*/  BSYNC B0 ;  /* 0x0000000000007941 */ /* 0x000fea0003800000 */
.L_x_3691:
[----:B------:R-:W-:-:S04]  /*0a10*/  LOP3.LUT P4, RZ, R60, 0x7, RZ, 0xc0, !PT ;  /* 0x000000073cff7812 */ /* 0x000fc8000788c0ff */
[-C--:B------:R-:W-:Y:S02]  /*0a20*/  ISETP.GE.OR P3, PT, R3, R204.reuse, P4 ;  /* 0x000000cc0300720c */ /* 0x080fe40002766670 */
[-C--:B------:R-:W-:Y:S02]  /*0a30*/  ISETP.GE.OR P2, PT, R11, R204.reuse, P4 ;  /* 0x000000cc0b00720c */ /* 0x080fe40002746670 */
[-C--:B------:R-:W-:Y:S02]  /*0a40*/  ISETP.GE.OR P1, PT, R9, R204.reuse, P4 ;  /* 0x000000cc0900720c */ /* 0x080fe40002726670 */
[C---:B------:R-:W-:Y:S02]  /*0a50*/  IADD3 R3, P0, R0.reuse, R3, RZ ;  /* 0x0000000300037210 */ /* 0x040fe40007f1e0ff */
[----:B------:R-:W-:Y:S02]  /*0a60*/  ISETP.GE.OR P4, PT, R13, R204, P4 ;  /* 0x000000cc0d00720c */ /* 0x000fe40002786670 */
[----:B------:R-:W-:-:S02]  /*0a70*/  LEA.HI.X.SX32 R0, R0, R7, 0x1, P0 ;  /* 0x0000000700007211 */ /* 0x000fc400000f0eff */
[----:B-1----:R-:W-:-:S03]  /*0a80*/  LEA R4, P0, R3, c[0x0][0x200], 0x2 ;  /* 0x0000800003047a11 */ /* 0x002fc600078010ff */
[----:B------:R-:W-:Y:S01]  /*0a90*/  @!P2 IMAD.MOV.U32 R2, RZ, RZ, 0x7f800000 ;  /* 0x7f800000ff02a424 */ /* 0x000fe200078e00ff */
[----:B------:R-:W-:Y:S01]  /*0aa0*/  LEA.HI.X R5, R3, c[0x0][0x204], R0, 0x2, P0 ;  /* 0x0000810003057a11 */ /* 0x000fe200000f1400 */
[----:B------:R-:W-:Y:S02]  /*0ab0*/  @!P3 IMAD.MOV.U32 R3, RZ, RZ, 0x7f800000 ;  /* 0x7f800000ff03b424 */ /* 0x000fe400078e00ff */
[----:B------:R-:W-:Y:S02]  /*0ac0*/  @!P1 IMAD.MOV.U32 R0, RZ, RZ, 0x7f800000 ;  /* 0x7f800000ff009424 */ /* 0x000fe400078e00ff */
[----:B------:R1:W-:Y:S04]  /*0ad0*/  @!P2 STG.E [R4.64+0x40], R2 ;  /* 0x000040020400a986 */ /* 0x0003e8000c101906 */
[----:B------:R1:W-:Y:S04]  /*0ae0*/  @!P3 STG.E [R4.64], R3 ;  /* 0x000000030400b986 */ /* 0x0003e8000c101906 */
[----:B------:R1:W-:Y:S01]  /*0af0*/  @!P1 STG.E [R4.64+0x80], R0 ;  /* 0x0000800004009986 */ /* 0x0003e2000c101906 */
[----:B------:R-:W-:Y:S05]  /*0b00*/  @P4 EXIT ;  /* 0x000000000000494d */ /* 0x000fea0003800000 */
[----:B-1----:R-:W-:-:S05]  /*0b10*/  MOV R3, 0x7f800000 ;  /* 0x7f80000000037802 */ /* 0x002fca0000000f00 */
[----:B------:R-:W-:Y:S01]  /*0b20*/  STG.E [R4.64+0xc0], R3 ;  /* 0x0000c00304007986 */ /* 0x000fe2000c101906 */
[----:B------:R-:W-:Y:S05]  /*0b30*/  EXIT ;  /* 0x000000000000794d */ /* 0x000fea0003800000 */
.L_x_3684:
[----:B------:R-:W-:Y:S02]  /*0b40*/  ISETP.NE.U32.AND P0, PT, RZ, c[0x0][0x2b8], PT ;  /* 0x0000ae00ff007a0c */ /* 0x000fe40003f05070 */
[----:B------:R-:W-:Y:S02]  /*0b50*/  ISETP.NE.U32.AND P1, PT, RZ, c[0x0][0x2c0], PT ;  /* 0x0000b000ff007a0c */ /* 0x000fe40003f25070 */
[----:B------:R-:W-:Y:S02]  /*0b60*/  ISETP.NE.AND.EX P0, PT, RZ, c[0x0][0x2bc], PT, P0 ;  /* 0x0000af00ff007a0c */ /* 0x000fe40003f05300 */
[----:B------:R-:W-:-:S11]  /*0b70*/  ISETP.NE.AND.EX P1, PT, RZ, c[0x0][0x2c4], PT, P1 ;  /* 0x0000b100ff007a0c */ /* 0x000fd60003f25310 */
[----:B------:R-:W-:-:S04]  /*0b80*/  @P0 IMAD.WIDE R10, R0, R123, c[0x0][0x2b8] ;  /* 0x0000ae00000a0625 */ /* 0x000fc800078e027b */
[----:B------:R-:W-:Y:S01]  /*0b90*/  @P1 IMAD R0, R3, c[0x0][0x2c8], RZ ;  /* 0x0000b20003001a24 */ /* 0x000fe200078e02ff */
[----:B------:R-:W-:Y:S01]  /*0ba0*/  CS2R R208, SRZ ;  /* 0x0000000000d07805 */ /* 0x000fe2000001ff00 */
[C---:B------:R-:W-:Y:S01]  /*0bb0*/  @P1 IMAD.WIDE.U32 R6, R5.reuse, c[0x0][0x2c8], RZ ;  /* 0x0000b20005061a25 */ /* 0x040fe200078e00ff */
[----:B------:R1:W5:Y:S01]  /*0bc0*/  @P0 LDG.E R9, [R10.64] ;  /* 0x000000060a090981 */ /* 0x000362000c1e1900 */
[----:B------:R-:W-:Y:S02]  /*0bd0*/  PLOP3.LUT P3, PT, PT, PT, PT, 0x8, 0x0 ;  /* 0x000000000000781c */ /* 0x000fe40003f6e170 */
[----:B------:R-:W-:Y:S01]  /*0be0*/  @P1 IMAD R0, R5, c[0x0][0x2cc], R0 ;  /* 0x0000b30005001a24 */ /* 0x000fe200078e0200 */
[----:B------:R-:W-:-:S03]  /*0bf0*/  @P1 LEA R208, P0, R6, c[0x0][0x2c0], 0x2 ;  /* 0x0000b00006d01a11 */ /* 0x000fc600078010ff */
[----:B------:R-:W-:-:S05]  /*0c00*/  @P1 IMAD.IADD R0, R7, 0x1, R0 ;  /* 0x0000000107001824 */ /* 0x000fca00078e0200 */
[----:B------:R-:W-:-:S04]  /*0c10*/  @P1 SHF.L.U64.HI R0, R6, 0x2, R0 ;  /* 0x0000000206001819 */ /* 0x000fc80000010200 */
[----:B------:R-:W-:Y:S02]  /*0c20*/  @P1 IADD3.X R209, R0, c[0x0][0x2c4], RZ, P0, !PT ;  /* 0x0000b10000d11a10 */ /* 0x000fe400007fe4ff */
[----:B------:R-:W-:-:S04]  /*0c30*/  @P1 ISETP.NE.U32.AND P0, PT, R208, RZ, PT ;  /* 0x000000ffd000120c */ /* 0x000fc80003f05070 */
[----:B------:R-:W-:-:S13]  /*0c40*/  @P1 ISETP.NE.AND.EX P3, PT, R209, RZ, PT, P0 ;  /* 0x000000ffd100120c */ /* 0x000fda0003f65300 */
[----:B------:R-:W-:Y:S05]  /*0c50*/  @!P3 BRA `(.L_x_3693) ;  /* 0x000004c00000b947 */ /* 0x000fea0003800000 */
[----:B-1----:R-:W-:Y:S02]  /*0c60*/  IABS R2, c[0x0][0x2d0] ;  /* 0x0000b40000027a13 */ /* 0x002fe40000000000 */
[----:B------:R-:W-:Y:S02]  /*0c70*/  LEA R11, R133, 0xffffffc0, 0x6 ;  /* 0xffffffc0850b7811 */ /* 0x000fe400078e30ff */
[----:B------:R-:W1:Y:S08]  /*0c80*/  I2F.RP R0, R2 ;  /* 0x0000000200007306 */ /* 0x000e700000209400 */
[----:B-1----:R-:W1:Y:S02]  /*0c90*/  MUFU.RCP R8, R0 ;  /* 0x0000000000087308 */ /* 0x002e640000001000 */
[----:B-1----:R-:W-:-:S06]  /*0ca0*/  IADD3 R8, R8, 0xffffffe, RZ ;  /* 0x0ffffffe08087810 */ /* 0x002fcc0007ffe0ff */
[----:B-----5:R-:W1:Y:S02]  /*0cb0*/  F2I.FTZ.U32.TRUNC.NTZ R9, R8 ;  /* 0x0000000800097305 */ /* 0x020e64000021f000 */
[----:B-1----:R-:W-:Y:S02]  /*0cc0*/  IMAD.MOV R7, RZ, RZ, -R9 ;  /* 0x000000ffff077224 */ /* 0x002fe400078e0a09 */
[----:B------:R-:W-:Y:S02]  /*0cd0*/  IMAD.MOV.U32 R8, RZ, RZ, RZ ;  /* 0x000000ffff087224 */ /* 0x000fe400078e00ff */
[----:B------:R-:W-:Y:S01]  /*0ce0*/  IMAD R4, R7, R2, RZ ;  /* 0x0000000207047224 */ /* 0x000fe200078e02ff */
[----:B------:R-:W-:-:S03]  /*0cf0*/  IABS R7, R11 ;  /* 0x0000000b00077213 */ /* 0x000fc60000000000 */
        /* <DEDUP_REMOVED lines=11> */
[----:B------:R-:W-:-:S05]  /*0db0*/  @P2 IADD3 R4, R4, 0x1, RZ ;  /* 0x0000000104042810 */ /* 0x000fca0007ffe0ff */
[----:B------:R-:W-:-:S05]  /*0dc0*/  IMAD.MOV.U32 R7, RZ, RZ, R4 ;  /* 0x000000ffff077224 */ /* 0x000fca00078e0004 */
        /* <DEDUP_REMOVED lines=30> */
[----:B------:R-:W-:Y:S02]  /*0fb0*/  @!P0 IMAD.MOV R2, RZ, RZ, -R2 ;  /* 0x000000ffff028224 */ /* 0x000fe400078e0a02 */
        /* <DEDUP_REMOVED lines=11> */
[----:B------:R-:W-:Y:S01]  /*1070*/  IMAD.MOV.U32 R22, RZ, RZ, R12 ;  /* 0x000000ffff167224 */ /* 0x000fe200078e000c */
[----:B------:R-:W-:Y:S01]  /*1080*/  IADD3 R23, R13, R23, RZ ;  /* 0x000000170d177210 */ /* 0x000fe20007ffe0ff */
[----:B------:R-:W-:-:S04]  /*1090*/  IMAD.WIDE.U32 R6, R11, c[0x0][0x198], R8 ;  /* 0x000066000b067a25 */ /* 0x000fc800078e0008 */
[----:B------:R-:W-:Y:S01]  /*10a0*/  IMAD.IADD R9, R7, 0x1, R4 ;  /* 0x0000000107097824 */ /* 0x000fe200078e0204 */
[----:B------:R-:W-:Y:S01]  /*10b0*/  MOV R8, R6 ;  /* 0x0000000600087202 */ /* 0x000fe20000000f00 */
[----:B------:R-:W-:-:S04]  /*10c0*/  IMAD R7, R135, c[0x0][0x1b0], RZ ;  /* 0x00006c0087077a24 */ /* 0x000fc800078e02ff */
[----:B------:R-:W-:-:S04]  /*10d0*/  IMAD.WIDE.U32 R8, R2, c[0x0][0x1b0], R8 ;  /* 0x00006c0002087a25 */ /* 0x000fc800078e0008 */
[----:B------:R-:W-:Y:S01]  /*10e0*/  IMAD R7, R2, c[0x0][0x1b4], R7 ;  /* 0x00006d0002077a24 */ /* 0x000fe200078e0207 */
[----:B------:R-:W-:-:S03]  /*10f0*/  MOV R0, R8 ;  /* 0x0000000800007202 */ /* 0x000fc60000000f00 */
[----:B------:R-:W-:Y:S01]  /*1100*/  IMAD.IADD R7, R9, 0x1, R7 ;  /* 0x0000000109077824 */ /* 0x000fe200078e0207 */
[----:B------:R-:W-:Y:S05]  /*1110*/  BRA `(.L_x_3694) ;  /* 0x0000043000007947 */ /* 0x000fea0003800000 */
.L_x_3693:
        /* <DEDUP_REMOVED lines=16> */
.L_x_3695:
[----:B------:R-:W-:Y:S02]  /*1220*/  IABS R8, c[0x0][0x1c8] ;  /* 0x0000720000087a13 */ /* 0x000fe40000000000 */
[----:B------:R-:W-:Y:S02]  /*1230*/  @P4 IADD3 R23, R4, R23, RZ ;  /* 0x0000001704174210 */ /* 0x000fe40007ffe0ff */
[----:B------:R-:W1:Y:S03]  /*1240*/  I2F.RP R12, R8 ;  /* 0x00000008000c7306 */ /* 0x000e660000209400 */
[----:B------:R-:W-:-:S04]  /*1250*/  @P4 IMAD.WIDE.U32 R16, R23, c[0x0][0x1a0], RZ ;  /* 0x0000680017104a25 */ /* 0x000fc800078e00ff */
[----:B------:R-:W-:Y:S02]  /*1260*/  @P4 IMAD R23, R23, c[0x0][0x1a4], R17 ;  /* 0x0000690017174a24 */ /* 0x000fe400078e0211 */
[----:B------:R-:W-:Y:S01]  /*1270*/  @P4 IMAD.MOV.U32 R22, RZ, RZ, R16 ;  /* 0x000000ffff164224 */ /* 0x000fe200078e0010 */
        /* <DEDUP_REMOVED lines=22> */
[----:B------:R-:W-:Y:S01]  /*13e0*/  IMAD R0, R15, c[0x0][0x198], RZ ;  /* 0x000066000f007a24 */ /* 0x000fe200078e02ff */
[----:B------:R-:W-:-:S03]  /*13f0*/  MOV R12, R6 ;  /* 0x00000006000c7202 */ /* 0x000fc60000000f00 */
[----:B------:R-:W-:Y:S01]  /*1400*/  @!P1 IMAD.MOV R2, RZ, RZ, -R2 ;  /* 0x000000ffff029224 */ /* 0x000fe200078e0a02 */
[----:B------:R-:W-:Y:S01]  /*1410*/  @!P0 LOP3.LUT R2, RZ, c[0x0][0x1c8], RZ, 0x33, !PT ;  /* 0x00007200ff028a12 */ /* 0x000fe200078e33ff */
[----:B------:R-:W-:-:S03]  /*1420*/  IMAD R0, R11, c[0x0][0x19c], R0 ;  /* 0x000067000b007a24 */ /* 0x000fc600078e0200 */
[----:B------:R-:W-:Y:S01]  /*1430*/  SHF.R.S32.HI R135, RZ, 0x1f, R2 ;  /* 0x0000001fff877819 */ /* 0x000fe20000011402 */
[----:B------:R-:W-:-:S04]  /*1440*/  IMAD.IADD R13, R7, 0x1, R0 ;  /* 0x00000001070d7824 */ /* 0x000fc800078e0200 */
        /* <DEDUP_REMOVED lines=16> */
.L_x_3694:
[----:B------:R1:W5:Y:S01]  /*1550*/  @P5 LDG.E R10, [R146.64] ;  /* 0x00000006920a5981 */ /* 0x000362000c1e1900 */
[----:B------:R-:W-:Y:S01]  /*1560*/  ISETP.NE.AND P0, PT, R205, -0x1, PT ;  /* 0xffffffffcd00780c */ /* 0x000fe20003f05270 */
[----:B-----5:R-:W-:Y:S01]  /*1570*/  IMAD.MOV.U32 R9, RZ, RZ, 0x2 ;  /* 0x00000002ff097424 */ /* 0x020fe200078e00ff */
[----:B------:R-:W-:Y:S01]  /*1580*/  SHF.R.S32.HI R13, RZ, 0x1f, R60 ;  /* 0x0000001fff0d7819 */ /* 0x000fe2000001143c */
[----:B------:R-:W-:Y:S01]  /*1590*/  IMAD.MOV.U32 R68, RZ, RZ, c[0x0][0x230] ;  /* 0x00008c00ff447624 */ /* 0x000fe200078e00ff */
[----:B------:R-:W-:Y:S01]  /*15a0*/  MOV R17, c[0x0][0x230] ;  /* 0x00008c0000117a02 */ /* 0x000fe20000000f00 */
[----:B------:R-:W-:Y:S01]  /*15b0*/  IMAD.MOV.U32 R16, RZ, RZ, RZ ;  /* 0x000000ffff107224 */ /* 0x000fe200078e00ff */
[CC--:B------:R-:W-:Y:S01]  /*15c0*/  LEA.HI R206, R13.reuse, R60.reuse, RZ, 0x3 ;  /* 0x0000003c0dce7211 */ /* 0x0c0fe200078f18ff */
[----:B------:R-:W-:Y:S01]  /*15d0*/  IMAD.MOV.U32 R150, RZ, RZ, c[0x0][0x198] ;  /* 0x00006600ff967624 */ /* 0x000fe200078e00ff */
[----:B------:R-:W-:Y:S01]  /*15e0*/  LEA.HI R71, R13, R60, RZ, 0x4 ;  /* 0x0000003c0d477211 */ /* 0x000fe200078f20ff */
[----:B------:R-:W-:Y:S01]  /*15f0*/  IMAD.HI.U32 R68, R9, R68, R16 ;  /* 0x0000004409447227 */ /* 0x000fe200078e0010 */
[----:B------:R-:W-:-:S02]  /*1600*/  LOP3.LUT R17, R206, 0xfffffff8, RZ, 0xc0, !PT ;  /* 0xfffffff8ce117812 */ /* 0x000fc400078ec0ff */
[----:B------:R-:W-:Y:S01]  /*1610*/  SHF.R.S32.HI R206, RZ, 0x3, R206 ;  /* 0x00000003ffce7819 */ /* 0x000fe200000114ce */
[----:B------:R-:W-:Y:S01]  /*1620*/  @P0 IMAD.WIDE.U32 R8, R205, c[0x0][0x190], RZ ;  /* 0x00006400cd080a25 */ /* 0x000fe200078e00ff */
[----:B------:R-:W-:Y:S02]  /*1630*/  SHF.R.S32.HI R96, RZ, 0x1f, R65 ;  /* 0x0000001fff607819 */ /* 0x000fe40000011441 */
[----:B------:R-:W-:Y:S01]  /*1640*/  SHF.R.S32.HI R207, RZ, 0x1f, R206 ;  /* 0x0000001fffcf7819 */ /* 0x000fe200000114ce */
[----:B------:R-:W-:Y:S01]  /*1650*/  @!P0 IMAD R6, R3, c[0x0][0x178], RZ ;  /* 0x00005e0003068a24 */ /* 0x000fe200078e02ff */
[----:B------:R-:W-:Y:S01]  /*1660*/  LEA.HI R96, R96, R65, RZ, 0x6 ;  /* 0x0000004160607211 */ /* 0x000fe200078f30ff */
[----:B------:R-:W-:Y:S01]  /*1670*/  @!P0 IMAD.WIDE.U32 R18, R5, c[0x0][0x178], RZ ;  /* 0x00005e0005128a25 */ /* 0x000fe200078e00ff */
[----:B------:R-:W-:Y:S02]  /*1680*/  LEA.HI R13, R13, R60, RZ, 0x6 ;  /* 0x0000003c0d0d7211 */ /* 0x000fe400078f30ff */
[----:B------:R-:W-:Y:S01]  /*1690*/  SHF.R.S32.HI R96, RZ, 0x6, R96 ;  /* 0x00000006ff607819 */ /* 0x000fe20000011460 */
[----:B------:R-:W-:Y:S01]  /*16a0*/  IMAD.IADD R62, R60, 0x1, -R17 ;  /* 0x000000013c3e7824 */ /* 0x000fe200078e0a11 */
[----:B------:R-:W-:Y:S01]  /*16b0*/  SHF.L.U32 R13, R13, 0x3, RZ ;  /* 0x000000030d0d7819 */ /* 0x000fe200000006ff */
[----:B------:R-:W-:Y:S01]  /*16c0*/  IMAD.SHL.U32 R17, R206, 0x40, RZ ;  /* 0x00000040ce117824 */ /* 0x000fe200078e00ff */
[----:B------:R-:W-:Y:S01]  /*16d0*/  IMNMX R96, RZ, R96, !PT ;  /* 0x00000060ff607217 */ /* 0x000fe20007800200 */
[----:B------:R-:W-:Y:S01]  /*16e0*/  @P0 IMAD.MOV.U32 R4, RZ, RZ, R8 ;  /* 0x000000ffff040224 */ /* 0x000fe200078e0008 */
[----:B------:R-:W-:Y:S01]  /*16f0*/  SHF.L.U64.HI R54, R150, R123, c[0x0][0x19c] ;  /* 0x0000670096367619 */ /* 0x000fe2000001027b */
[----:B------:R-:W-:Y:S01]  /*1700*/  @!P0 IMAD R6, R5, c[0x0][0x17c], R6 ;  /* 0x00005f0005068a24 */ /* 0x000fe200078e0206 */
[----:B------:R-:W-:Y:S01]  /*1710*/  LOP3.LUT R17, R17, 0x1c0, RZ, 0xc0, !PT ;  /* 0x000001c011117812 */ /* 0x000fe200078ec0ff */
[----:B------:R-:W-:Y:S01]  /*1720*/  @!P0 IMAD.MOV.U32 R4, RZ, RZ, R18 ;  /* 0x000000ffff048224 */ /* 0x000fe200078e0012 */
[----:B------:R-:W-:Y:S01]  /*1730*/  ISETP.GT.AND P2, PT, R133, R96, PT ;  /* 0x000000608500720c */ /* 0x000fe20003f44270 */
[----:B------:R-:W-:Y:S01]  /*1740*/  IMAD.SHL.U32 R18, R62, 0x8, RZ ;  /* 0x000000083e127824 */ /* 0x000fe200078e00ff */
[----:B------:R-:W-:Y:S01]  /*1750*/  SHF.R.U32.HI R132, RZ, 0x3, R17 ;  /* 0x00000003ff847819 */ /* 0x000fe20000011611 */
[----:B------:R-:W-:Y:S01]  /*1760*/  @P0 IMAD R9, R205, c[0x0][0x194], R9 ;  /* 0x00006500cd090a24 */ /* 0x000fe200078e0209 */
[----:B------:R-:W-:Y:S01]  /*1770*/  @!P0 IADD3 R9, R19, R6, RZ ;  /* 0x0000000613098210 */ /* 0x000fe20007ffe0ff */
[----:B------:R-:W-:Y:S01]  /*1780*/  IMAD R51, R207, c[0x0][0x198], RZ ;  /* 0x00006600cf337a24 */ /* 0x000fe200078e02ff */
[----:B------:R-:W-:Y:S01]  /*1790*/  IADD3 R22, P0, R18, R22, RZ ;  /* 0x0000001612167210 */ /* 0x000fe20007f1e0ff */
[----:B------:R-:W-:Y:S01]  /*17a0*/  IMAD.WIDE R20, R21, 0x40, R206 ;  /* 0x0000004015147825 */ /* 0x000fe200078e02ce */
[----:B------:R-:W-:-:S02]  /*17b0*/  SHF.R.S32.HI R19, RZ, 0x1f, R18 ;  /* 0x0000001fff137819 */ /* 0x000fc40000011412 */
[----:B------:R-:W-:Y:S01]  /*17c0*/  LOP3.LUT R25, R17, 0x38, R18, 0xf8, !PT ;  /* 0x0000003811197812 */ /* 0x000fe200078ef812 */
[----:B------:R-:W-:Y:S01]  /*17d0*/  IMAD R17, R135, c[0x0][0x1b8], RZ ;  /* 0x00006e0087117a24 */ /* 0x000fe200078e02ff */
[----:B------:R-:W-:Y:S01]  /*17e0*/  IADD3 R24, P1, R18, R4, RZ ;  /* 0x0000000412187210 */ /* 0x000fe20007f3e0ff */
[----:B------:R-:W-:Y:S01]  /*17f0*/  IMAD R51, R206, c[0x0][0x19c], R51 ;  /* 0x00006700ce337a24 */ /* 0x000fe200078e0233 */
[----:B------:R-:W-:Y:S01]  /*1800*/  IADD3.X R23, R19, R23, RZ, P0, !PT ;  /* 0x0000001713177210 */ /* 0x000fe200007fe4ff */
[----:B------:R-:W-:Y:S01]  /*1810*/  IMAD R16, R2, c[0x0][0x1bc], R17 ;  /* 0x00006f0002107a24 */ /* 0x000fe200078e0211 */
[----:B------:R-:W-:Y:S01]  /*1820*/  IADD3 R11, P0, R206, R11, RZ ;  /* 0x0000000bce0b7210 */ /* 0x000fe20007f1e0ff */
[----:B------:R-:W-:Y:S01]  /*1830*/  IMAD R8, R21, c[0x0][0x190], RZ ;  /* 0x0000640015087a24 */ /* 0x000fe200078e02ff */
[----:B------:R-:W-:Y:S01]  /*1840*/  LOP3.LUT R132, R25, R132, RZ, 0x3c, !PT ;  /* 0x0000008419847212 */ /* 0x000fe200078e3cff */
[----:B------:R-:W-:Y:S01]  /*1850*/  IMAD.X R25, R19, 0x1, R9, P1 ;  /* 0x0000000113197824 */ /* 0x000fe200008e0609 */
[----:B------:R-:W-:Y:S01]  /*1860*/  LOP3.LUT R17, R71, 0xfffffff0, RZ, 0xc0, !PT ;  /* 0xfffffff047117812 */ /* 0x000fe200078ec0ff */
[----:B------:R-:W-:Y:S01]  /*1870*/  IMAD.WIDE.U32 R22, R2, c[0x0][0x1b8], R22 ;  /* 0x00006e0002167a25 */ /* 0x000fe200078e0016 */
[----:B------:R-:W-:-:S02]  /*1880*/  IADD3.X R4, R207, R15, RZ, P0, !PT ;  /* 0x0000000fcf047210 */ /* 0x000fc400007fe4ff */
[----:B------:R-:W-:Y:S01]  /*1890*/  IADD3 R140, P1, R18, R0, RZ ;  /* 0x00000000128c7210 */ /* 0x000fe20007f3e0ff */
[----:B------:R-:W-:Y:S01]  /*18a0*/  IMAD.IADD R9, R60, 0x1, -R17 ;  /* 0x000000013c097824 */ /* 0x000fe200078e0a11 */
[----:B------:R-:W-:Y:S01]  /*18b0*/  MOV R0, c[0x0][0x1a0] ;  /* 0x0000680000007a02 */ /* 0x000fe20000000f00 */
[----:B------:R-:W-:Y:S01]  /*18c0*/  IMAD.IADD R17, R23, 0x1, R16 ;  /* 0x0000000117117824 */ /* 0x000fe200078e0210 */
[----:B------:R-:W-:Y:S01]  /*18d0*/  LOP3.LUT R132, R132, 0xfffffe00, R13, 0xf8, !PT ;  /* 0xfffffe0084847812 */ /* 0x000fe200078ef80d */
[----:B------:R-:W-:Y:S01]  /*18e0*/  IMAD.MOV.U32 R16, RZ, RZ, R22 ;  /* 0x000000ffff107224 */ /* 0x000fe200078e0016 */
[----:B------:R-:W-:Y:S01]  /*18f0*/  SHF.R.S32.HI R6, RZ, 0x1f, R9 ;  /* 0x0000001fff067819 */ /* 0x000fe20000011409 */
[----:B------:R-:W-:Y:S01]  /*1900*/  IMAD R4, R4, c[0x0][0x1a0], RZ ;  /* 0x0000680004047a24 */ /* 0x000fe200078e02ff */
[----:B------:R-:W-:Y:S01]  /*1910*/  SHF.L.U64.HI R64, R0, R123, c[0x0][0x1a4] ;  /* 0x0000690000407619 */ /* 0x000fe2000001027b */
[----:B------:R-:W-:Y:S01]  /*1920*/  IMAD.X R141, R19, 0x1, R7, P1 ;  /* 0x00000001138d7824 */ /* 0x000fe200008e0607 */
[----:B------:R-:W-:Y:S01]  /*1930*/  LEA.HI R63, R6, R9, RZ, 0x3 ;  /* 0x00000009063f7211 */ /* 0x000fe200078f18ff */
[C---:B------:R-:W-:Y:S01]  /*1940*/  IMAD R4, R11.reuse, c[0x0][0x1a4], R4 ;  /* 0x000069000b047a24 */ /* 0x040fe200078e0204 */
[----:B------:R-:W-:Y:S01]  /*1950*/  SHF.R.S32.HI R6, RZ, 0x1f, R142 ;  /* 0x0000001fff067819 */ /* 0x000fe2000001148e */
[----:B------:R-:W-:Y:S01]  /*1960*/  IMAD.WIDE.U32 R16, R11, c[0x0][0x1a0], R16 ;  /* 0x000068000b107a25 */ /* 0x000fe200078e0010 */
[----:B------:R-:W-:-:S02]  /*1970*/  LOP3.LUT R70, R63, 0xfffffff8, RZ, 0xc0, !PT ;  /* 0xfffffff83f467812 */ /* 0x000fc400078ec0ff */
[----:B------:R-:W-:Y:S01]  /*1980*/  SHF.R.S32.HI R69, RZ, 0x1, R68 ;  /* 0x00000001ff457819 */ /* 0x000fe20000011444 */
[----:B------:R-:W-:Y:S01]  /*1990*/  IMAD.WIDE.U32 R140, R206, c[0x0][0x198], R140 ;  /* 0x00006600ce8c7a25 */ /* 0x000fe200078e008c */
[----:B------:R-:W-:Y:S02]  /*19a0*/  IADD3 R97, R17, R4, RZ ;  /* 0x0000000411617210 */ /* 0x000fe40007ffe0ff */
[----:B------:R-:W-:Y:S01]  /*19b0*/  LEA R100, P0, R16, c[0x0][0x170], 0x1 ;  /* 0x00005c0010647a11 */ /* 0x000fe200078008ff */
[C---:B------:R-:W-:Y:S01]  /*19c0*/  IMAD R8, R20.reuse, c[0x0][0x194], R8 ;  /* 0x0000650014087a24 */ /* 0x040fe200078e0208 */
[----:B------:R-:W-:Y:S01]  /*19d0*/  IADD3 R51, R141, R51, RZ ;  /* 0x000000338d337210 */ /* 0x000fe20007ffe0ff */
[----:B------:R-:W-:Y:S01]  /*19e0*/  IMAD.WIDE.U32 R14, R20, c[0x0][0x190], R24 ;  /* 0x00006400140e7a25 */ /* 0x000fe200078e0018 */
[----:B------:R-:W-:Y:S02]  /*19f0*/  SHF.L.U64.HI R97, R16, 0x1, R97 ;  /* 0x0000000110617819 */ /* 0x000fe40000010261 */
[----:B------:R-:W-:Y:S01]  /*1a00*/  LEA R98, P1, R140, c[0x0][0x168], 0x1 ;  /* 0x00005a008c627a11 */ /* 0x000fe200078208ff */
[----:B------:R-:W-:Y:S01]  /*1a10*/  IMAD R145, R6, c[0x0][0x1a8], RZ ;  /* 0x00006a0006917a24 */ /* 0x000fe200078e02ff */
[----:B------:R-:W-:Y:S01]  /*1a20*/  SHF.L.U64.HI R95, R140, 0x1, R51 ;  /* 0x000000018c5f7819 */ /* 0x000fe20000010233 */
[----:B------:R-:W-:Y:S01]  /*1a30*/  IMAD.IADD R15, R15, 0x1, R8 ;  /* 0x000000010f0f7824 */ /* 0x000fe200078e0208 */
[----:B------:R-:W-:Y:S01]  /*1a40*/  IADD3.X R97, R97, c[0x0][0x174], RZ, P0, !PT ;  /* 0x00005d0061617a10 */ /* 0x000fe200007fe4ff */
[C---:B------:R-:W-:Y:S01]  /*1a50*/  IMAD R145, R142.reuse, c[0x0][0x1ac], R145 ;  /* 0x00006b008e917a24 */ /* 0x040fe200078e0291 */
[----:B------:R-:W-:Y:S01]  /*1a60*/  IADD3.X R95, R95, c[0x0][0x16c], RZ, P1, !PT ;  /* 0x00005b005f5f7a10 */ /* 0x000fe20000ffe4ff */
[----:B------:R-:W-:Y:S01]  /*1a70*/  IMAD.WIDE.U32 R142, R142, c[0x0][0x1a8], R14 ;  /* 0x00006a008e8e7a25 */ /* 0x000fe200078e000e */
[----:B------:R-:W-:-:S02]  /*1a80*/  MOV R200, R98 ;  /* 0x0000006200c87202 */ /* 0x000fc40000000f00 */
[----:B------:R-:W-:Y:S01]  /*1a90*/  MOV R202, R100 ;  /* 0x0000006400ca7202 */ /* 0x000fe20000000f00 */
[----:B------:R-:W-:Y:S02]  /*1aa0*/  IMAD.IADD R70, R9, 0x1, -R70 ;  /* 0x0000000109467824 */ /* 0x000fe400078e0a46 */
[----:B------:R-:W-:Y:S02]  /*1ab0*/  IMAD.SHL.U32 R55, R150, 0x10, RZ ;  /* 0x0000001096377824 */ /* 0x000fe400078e00ff */
[----:B------:R-:W-:Y:S02]  /*1ac0*/  IMAD.SHL.U32 R67, R0, 0x10, RZ ;  /* 0x0000001000437824 */ /* 0x000fe400078e00ff */
[----:B------:R-:W-:Y:S02]  /*1ad0*/  IMAD.SHL.U32 R66, R62, 0x4, RZ ;  /* 0x000000043e427824 */ /* 0x000fe400078e00ff */
[----:B------:R-:W-:Y:S02]  /*1ae0*/  IMAD.IADD R145, R143, 0x1, R145 ;  /* 0x000000018f917824 */ /* 0x000fe400078e0291 */
[----:B------:R-:W-:-:S02]  /*1af0*/  IMAD.MOV.U32 R199, RZ, RZ, R95 ;  /* 0x000000ffffc77224 */ /* 0x000fc400078e005f */
[----:B------:R-:W-:Y:S02]  /*1b00*/  IMAD.MOV.U32 R203, RZ, RZ, R97 ;  /* 0x000000ffffcb7224 */ /* 0x000fe400078e0061 */
[----:B------:R-:W-:Y:S01]  /*1b10*/  @!P5 IMAD.MOV.U32 R10, RZ, RZ, RZ ;  /* 0x000000ffff0ad224 */ /* 0x000fe200078e00ff */
[----:B------:R-:W-:Y:S05]  /*1b20*/  @!P2 BRA `(.L_x_3696) ;  /* 0x000080200000a947 */ /* 0x000fea0003800000 */
[----:B-1----:R-:W-:Y:S01]  /*1b30*/  LEA R9, R133, 0xffffffc0, 0x6 ;  /* 0xffffffc085097811 */ /* 0x002fe200078e30ff */
[C---:B------:R-:W-:Y:S01]  /*1b40*/  IMAD R4, R3.reuse, c[0x0][0x280], RZ ;  /* 0x0000a00003047a24 */ /* 0x040fe200078e02ff */
[----:B------:R-:W-:Y:S01]  /*1b50*/  SHF.R.S32.HI R8, RZ, 0x1f, R65 ;  /* 0x0000001fff087819 */ /* 0x000fe20000011441 */
[----:B------:R-:W-:Y:S01]  /*1b60*/  IMAD R3, R3, c[0x0][0x278], RZ ;  /* 0x00009e0003037a24 */ /* 0x000fe200078e02ff */
[----:B------:R-:W-:Y:S01]  /*1b70*/  SHF.R.S32.HI R7, RZ, 0x1f, R9 ;  /* 0x0000001fff077819 */ /* 0x000fe20000011409 */
[----:B------:R-:W-:Y:S01]  /*1b80*/  IMAD R4, R5, c[0x0][0x284], R4 ;  /* 0x0000a10005047a24 */ /* 0x000fe200078e0204 */
[----:B------:R-:W-:Y:S01]  /*1b90*/  IADD3 R6, P1, P0, R9, R206, -R65 ;  /* 0x000000ce09067210 */ /* 0x000fe2000783e841 */
[----:B------:R-:W-:Y:S01]  /*1ba0*/  IMAD.WIDE.U32 R16, R5, c[0x0][0x280], R18 ;  /* 0x0000a00005107a25 */ /* 0x000fe200078e0012 */
[----:B------:R-:W-:Y:S01]  /*1bb0*/  IADD3 R113, P2, R55, R55, RZ ;  /* 0x0000003737717210 */ /* 0x000fe20007f5e0ff */
[----:B------:R-:W-:Y:S01]  /*1bc0*/  UMOV UR9, 0x20 ;  /* 0x0000002000097882 */ /* 0x000fe20000000000 */
[----:B------:R-:W-:Y:S01]  /*1bd0*/  IADD3.X R7, R7, R207, ~R8, P1, P0 ;  /* 0x000000cf07077210 */ /* 0x000fe20000fe0c08 */
[C---:B------:R-:W-:Y:S01]  /*1be0*/  IMAD.WIDE.U32 R12, R5.reuse, c[0x0][0x278], R18 ;  /* 0x00009e00050c7a25 */ /* 0x040fe200078e0012 */
[----:B------:R-:W-:Y:S01]  /*1bf0*/  ULDC.64 UR4, c[0x0][0x1a0] ;  /* 0x0000680000047ab9 */ /* 0x000fe20000000a00 */
[C---:B------:R-:W-:Y:S01]  /*1c00*/  IADD3 R75, R206.reuse, 0x10, RZ ;  /* 0x00000010ce4b7810 */ /* 0x040fe20007ffe0ff */
[----:B------:R-:W-:Y:S01]  /*1c10*/  UIMAD UR8, UR9, UR5, URZ ;  /* 0x00000005090872a4 */ /* 0x000fe2000f8e023f */
[----:B------:R-:W-:Y:S01]  /*1c20*/  IMAD R3, R5, c[0x0][0x27c], R3 ;  /* 0x00009f0005037a24 */ /* 0x000fe200078e0203 */
[----:B------:R-:W-:Y:S01]  /*1c30*/  ULDC UR10, c[0x0][0x19c] ;  /* 0x00006700000a7ab9 */ /* 0x000fe20000000800 */
[----:B------:R-:W-:Y:S01]  /*1c40*/  IMAD.IADD R17, R17, 0x1, R4 ;  /* 0x0000000111117824 */ /* 0x000fe200078e0204 */
[----:B------:R-:W-:Y:S01]  /*1c50*/  UIMAD UR10, UR9, UR10, URZ ;  /* 0x0000000a090a72a4 */ /* 0x000fe2000f8e023f */
[----:B------:R-:W-:Y:S01]  /*1c60*/  IMAD.IADD R13, R13, 0x1, R3 ;  /* 0x000000010d0d7824 */ /* 0x000fe200078e0203 */
[C---:B------:R-:W-:Y:S01]  /*1c70*/  IADD3 R74, R206.reuse, 0x20, RZ ;  /* 0x00000020ce4a7810 */ /* 0x040fe20007ffe0ff */
[C---:B------:R-:W-:Y:S01]  /*1c80*/  IMAD R5, R7.reuse, c[0x0][0x290], RZ ;  /* 0x0000a40007057a24 */ /* 0x040fe200078e02ff */
[----:B------:R-:W-:Y:S01]  /*1c90*/  IADD3 R72, R206, 0x30, RZ ;  /* 0x00000030ce487810 */ /* 0x000fe20007ffe0ff */
[----:B------:R-:W-:-:S02]  /*1ca0*/  IMAD R3, R7, c[0x0][0x288], RZ ;  /* 0x0000a20007037a24 */ /* 0x000fc400078e02ff */
[----:B------:R-:W-:-:S04]  /*1cb0*/  IMAD.WIDE.U32 R16, R6, c[0x0][0x290], R16 ;  /* 0x0000a40006107a25 */ /* 0x000fc800078e0010 */
[C---:B------:R-:W-:Y:S02]  /*1cc0*/  IMAD R4, R6.reuse, c[0x0][0x294], R5 ;  /* 0x0000a50006047a24 */ /* 0x040fe400078e0205 */
[----:B------:R-:W-:-:S04]  /*1cd0*/  IMAD.WIDE.U32 R12, R6, c[0x0][0x288], R12 ;  /* 0x0000a200060c7a25 */ /* 0x000fc800078e000c */
[----:B------:R-:W-:Y:S02]  /*1ce0*/  IMAD R6, R6, c[0x0][0x28c], R3 ;  /* 0x0000a30006067a24 */ /* 0x000fe400078e0203 */
[----:B------:R-:W-:Y:S02]  /*1cf0*/  IMAD.IADD R10, R9, 0x1, R10 ;  /* 0x00000001090a7824 */ /* 0x000fe400078e020a */
[----:B------:R-:W-:Y:S02]  /*1d00*/  IMAD R3, R206, R69, R66 ;  /* 0x00000045ce037224 */ /* 0x000fe400078e0242 */
[----:B------:R-:W-:-:S04]  /*1d10*/  IMAD.WIDE.U32 R14, R0, 0x20, RZ ;  /* 0x00000020000e7825 */ /* 0x000fc800078e00ff */
[----:B------:R-:W-:Y:S01]  /*1d20*/  IMAD.IADD R5, R17, 0x1, R4 ;  /* 0x0000000111057824 */ /* 0x000fe200078e0204 */
[----:B------:R-:W-:Y:S01]  /*1d30*/  IADD3 R128, R15, UR8, RZ ;  /* 0x000000080f807c10 */ /* 0x000fe2000fffe0ff */
[----:B------:R-:W-:Y:S01]  /*1d40*/  IMAD R138, R69, R10, RZ ;  /* 0x0000000a458a7224 */ /* 0x000fe200078e02ff */
[----:B------:R-:W-:Y:S01]  /*1d50*/  UMOV UR8, 0x60 ;  /* 0x0000006000087882 */ /* 0x000fe20000000000 */
[----:B------:R-:W-:Y:S01]  /*1d60*/  IMAD.IADD R7, R13, 0x1, R6 ;  /* 0x000000010d077824 */ /* 0x000fe200078e0206 */
[----:B------:R-:W-:Y:S01]  /*1d70*/  UIMAD UR11, UR8, UR5, URZ ;  /* 0x00000005080b72a4 */ /* 0x000fe2000f8e023f */
[----:B------:R-:W-:Y:S01]  /*1d80*/  IMAD.MOV.U32 R4, RZ, RZ, R16 ;  /* 0x000000ffff047224 */ /* 0x000fe200078e0010 */
[----:B------:R-:W-:Y:S01]  /*1d90*/  SHF.R.S32.HI R139, RZ, 0x1f, R138 ;  /* 0x0000001fff8b7819 */ /* 0x000fe2000001148a */
[----:B------:R-:W-:Y:S01]  /*1da0*/  IMAD R131, R135, c[0x0][0x2a0], RZ ;  /* 0x0000a80087837a24 */ /* 0x000fe200078e02ff */
[----:B------:R-:W-:Y:S01]  /*1db0*/  IADD3 R52, P1, R138, R3, RZ ;  /* 0x000000038a347210 */ /* 0x000fe20007f3e0ff */
[----:B------:R-:W-:Y:S01]  /*1dc0*/  IMAD.IADD R0, R66, 0x1, R3 ;  /* 0x0000000142007824 */ /* 0x000fe200078e0203 */
[----:B------:R-:W-:Y:S01]  /*1dd0*/  ULDC UR5, c[0x0][0x294] ;  /* 0x0000a50000057ab9 */ /* 0x000fe20000000800 */
[----:B------:R-:W-:Y:S01]  /*1de0*/  IMAD.MOV.U32 R6, RZ, RZ, R12 ;  /* 0x000000ffff067224 */ /* 0x000fe200078e000c */
[-C--:B------:R-:W-:Y:S01]  /*1df0*/  LEA.HI.X.SX32 R3, R3, R139.reuse, 0x1, P1 ;  /* 0x0000008b03037211 */ /* 0x080fe200008f0eff */
[----:B------:R-:W-:Y:S01]  /*1e00*/  IMAD R135, R135, c[0x0][0x298], RZ ;  /* 0x0000a60087877a24 */ /* 0x000fe200078e02ff */
[----:B------:R-:W-:Y:S01]  /*1e10*/  IADD3 R138, P0, R138, R0, RZ ;  /* 0x000000008a8a7210 */ /* 0x000fe20007f1e0ff */
[C---:B------:R-:W-:Y:S01]  /*1e20*/  IMAD R131, R2.reuse, c[0x0][0x2a4], R131 ;  /* 0x0000a90002837a24 */ /* 0x040fe200078e0283 */
[----:B------:R-:W-:Y:S01]  /*1e30*/  UIMAD UR5, UR8, UR5, URZ ;  /* 0x00000005080572a4 */ /* 0x000fe2000f8e023f */
[----:B------:R-:W-:Y:S01]  /*1e40*/  IMAD.WIDE.U32 R4, R2, c[0x0][0x2a0], R4 ;  /* 0x0000a80002047a25 */ /* 0x000fe200078e0004 */
[----:B------:R-:W-:Y:S01]  /*1e50*/  LEA.HI.X.SX32 R139, R0, R139, 0x1, P0 ;  /* 0x0000008b008b7211 */ /* 0x000fe200000f0eff */
[----:B------:R-:W-:Y:S01]  /*1e60*/  UIMAD.WIDE.U32 UR12, UR8, UR4, URZ ;  /* 0x00000004080c72a5 */ /* 0x000fe2000f8e003f */
[----:B------:R-:W-:Y:S01]  /*1e70*/  SHF.L.U64.HI R0, R52, 0x1, R3 ;  /* 0x0000000134007819 */ /* 0x000fe20000010203 */
[----:B------:R-:W-:Y:S01]  /*1e80*/  IMAD R135, R2, c[0x0][0x29c], R135 ;  /* 0x0000a70002877a24 */ /* 0x000fe200078e0287 */
[----:B------:R-:W-:Y:S01]  /*1e90*/  LEA R130, P1, R4, c[0x0][0x270], 0x1 ;  /* 0x00009c0004827a11 */ /* 0x000fe200078208ff */
[----:B------:R-:W-:Y:S01]  /*1ea0*/  IMAD.WIDE.U32 R6, R2, c[0x0][0x298], R6 ;  /* 0x0000a60002067a25 */ /* 0x000fe200078e0006 */
[C---:B------:R-:W-:Y:S01]  /*1eb0*/  SHF.L.U64.HI R139, R138.reuse, 0x1, R139 ;  /* 0x000000018a8b7819 */ /* 0x040fe2000001028b */
[----:B------:R-:W-:Y:S01]  /*1ec0*/  ULDC UR4, c[0x0][0x230] ;  /* 0x00008c0000047ab9 */ /* 0x000fe20000000800 */
[----:B------:R-:W-:Y:S01]  /*1ed0*/  SHF.L.U32 R138, R138, 0x1, RZ ;  /* 0x000000018a8a7819 */ /* 0x000fe200000006ff */
[----:B------:R-:W-:Y:S01]  /*1ee0*/  IMAD.IADD R131, R5, 0x1, R131 ;  /* 0x0000000105837824 */ /* 0x000fe200078e0283 */
[----:B------:R-:W-:Y:S01]  /*1ef0*/  IADD3 R135, R7, R135, RZ ;  /* 0x0000008707877210 */ /* 0x000fe20007ffe0ff */
[----:B------:R-:W-:Y:S01]  /*1f00*/  IMAD.MOV.U32 R105, RZ, RZ, c[0x0][0x288] ;  /* 0x0000a200ff697624 */ /* 0x000fe200078e00ff */
[----:B------:R-:W-:Y:S01]  /*1f10*/  LEA R134, P0, R6, c[0x0][0x268], 0x1 ;  /* 0x00009a0006867a11 */ /* 0x000fe200078008ff */
[----:B------:R-:W-:Y:S01]  /*1f20*/  IMAD.X R114, R54, 0x1, R54, P2 ;  /* 0x0000000136727824 */ /* 0x000fe200010e0636 */
[----:B------:R-:W-:Y:S01]  /*1f30*/  LEA.HI.X R131, R4, c[0x0][0x274], R131, 0x1, P1 ;  /* 0x00009d0004837a11 */ /* 0x000fe200008f0c83 */
[----:B------:R-:W-:Y:S01]  /*1f40*/  IMAD.SHL.U32 R103, R105, 0x10, RZ ;  /* 0x0000001069677824 */ /* 0x000fe200078e00ff */
[----:B------:R-:W-:Y:S01]  /*1f50*/  LEA.HI.X R135, R6, c[0x0][0x26c], R135, 0x1, P0 ;  /* 0x00009b0006877a11 */ /* 0x000fe200000f0c87 */
[----:B------:R-:W-:Y:S01]  /*1f60*/  IMAD.SHL.U32 R94, R69, 0x10, RZ ;  /* 0x00000010455e7824 */ /* 0x000fe200078e00ff */
[C---:B------:R-:W-:Y:S01]  /*1f70*/  IADD3 R109, P1, R113.reuse, 0x40, RZ ;  /* 0x00000040716d7810 */ /* 0x040fe20007f3e0ff */
[----:B------:R-:W-:Y:S01]  /*1f80*/  IMAD.MOV.U32 R148, RZ, RZ, c[0x0][0x290] ;  /* 0x0000a400ff947624 */ /* 0x000fe200078e00ff */
[----:B------:R-:W-:Y:S01]  /*1f90*/  IADD3 R113, P0, R113, 0x80, RZ ;  /* 0x0000008071717810 */ /* 0x000fe20007f1e0ff */
[----:B------:R-:W-:Y:S01]  /*1fa0*/  IMAD.MOV.U32 R104, RZ, RZ, 0x5 ;  /* 0x00000005ff687424 */ /* 0x000fe200078e00ff */
[----:B------:R-:W-:Y:S01]  /*1fb0*/  SHF.L.U64.HI R102, R105, R123, c[0x0][0x28c] ;  /* 0x0000a30069667619 */ /* 0x000fe2000001027b */
[--C-:B------:R-:W-:Y:S01]  /*1fc0*/  IMAD.X R110, RZ, RZ, R114.reuse, P1 ;  /* 0x000000ffff6e7224 */ /* 0x100fe200008e0672 */
[----:B------:R-:W-:Y:S01]  /*1fd0*/  IADD3 R112, P5, R103, R103, RZ ;  /* 0x0000006767707210 */ /* 0x000fe20007fbe0ff */
[----:B------:R-:W-:Y:S01]  /*1fe0*/  IMAD.X R114, RZ, RZ, R114, P0 ;  /* 0x000000ffff727224 */ /* 0x000fe200000e0672 */
[C---:B------:R-:W-:Y:S01]  /*1ff0*/  IADD3 R121, P0, R55.reuse, R113, RZ ;  /* 0x0000007137797210 */ /* 0x040fe20007f1e0ff */
[----:B------:R-:W-:Y:S01]  /*2000*/  IMAD.SHL.U32 R52, R52, 0x2, RZ ;  /* 0x0000000234347824 */ /* 0x000fe200078e00ff */
[----:B------:R-:W-:Y:S01]  /*2010*/  IADD3 R89, R94, 0x40, RZ ;  /* 0x000000405e597810 */ /* 0x000fe20007ffe0ff */
[----:B------:R-:W-:Y:S01]  /*2020*/  IMAD.X R111, R102, 0x1, R102, P5 ;  /* 0x00000001666f7824 */ /* 0x000fe200028e0666 */
[----:B------:R-:W-:Y:S01]  /*2030*/  IADD3 R85, R94, 0x80, RZ ;  /* 0x000000805e557810 */ /* 0x000fe20007ffe0ff */
[----:B------:R-:W-:Y:S01]  /*2040*/  IMAD.X R122, R54, 0x1, R114, P0 ;  /* 0x00000001367a7824 */ /* 0x000fe200000e0672 */
[----:B------:R-:W-:Y:S01]  /*2050*/  IADD3 R108, P4, R112, 0x40, RZ ;  /* 0x00000040706c7810 */ /* 0x000fe20007f9e0ff */
[----:B------:R-:W-:Y:S01]  /*2060*/  IMAD.SHL.U32 R126, R148, 0x20, RZ ;  /* 0x00000020947e7824 */ /* 0x000fe200078e00ff */
[----:B------:R-:W-:Y:S01]  /*2070*/  IADD3 R117, P1, R55, R109, RZ ;  /* 0x0000006d37757210 */ /* 0x000fe20007f3e0ff */
[C---:B------:R-:W-:Y:S01]  /*2080*/  IMAD.IADD R81, R94.reuse, 0x1, R85 ;  /* 0x000000015e517824 */ /* 0x040fe200078e0255 */
[----:B------:R-:W-:Y:S01]  /*2090*/  IADD3 R83, R94, R89, RZ ;  /* 0x000000595e537210 */ /* 0x000fe20007ffe0ff */
[----:B------:R-:W-:Y:S01]  /*20a0*/  IMAD.X R107, RZ, RZ, R111, P4 ;  /* 0x000000ffff6b7224 */ /* 0x000fe200020e066f */
[----:B------:R-:W-:Y:S01]  /*20b0*/  IADD3 R112, P2, R112, 0x80, RZ ;  /* 0x0000008070707810 */ /* 0x000fe20007f5e0ff */
[----:B------:R-:W-:Y:S01]  /*20c0*/  IMAD.SHL.U32 R124, R148, 0x10, RZ ;  /* 0x00000010947c7824 */ /* 0x000fe200078e00ff */
[----:B------:R-:W-:Y:S01]  /*20d0*/  IADD3 R116, P0, R108, R103, RZ ;  /* 0x000000676c747210 */ /* 0x000fe20007f1e0ff */
[----:B------:R-:W-:Y:S01]  /*20e0*/  IMAD.X R118, R54, 0x1, R110, P1 ;  /* 0x0000000136767824 */ /* 0x000fe200008e066e */
[----:B------:R-:W-:Y:S01]  /*20f0*/  SHF.L.U64.HI R123, R148, R123, c[0x0][0x294] ;  /* 0x0000a500947b7619 */ /* 0x000fe2000001027b */
[----:B------:R-:W-:Y:S01]  /*2100*/  IMAD.WIDE.U32 R150, R150, 0x20, RZ ;  /* 0x0000002096967825 */ /* 0x000fe200078e00ff */
[-C--:B------:R-:W-:Y:S01]  /*2110*/  SHF.L.U64.HI R125, R148, R104.reuse, c[0x0][0x294] ;  /* 0x0000a500947d7619 */ /* 0x080fe20000010268 */
[----:B------:R-:W-:Y:S01]  /*2120*/  UIADD3 UR11, UR13, UR11, URZ ;  /* 0x0000000b0d0b7290 */ /* 0x000fe2000fffe03f */
[----:B------:R-:W-:Y:S01]  /*2130*/  IADD3 R120, P5, R112, R103, RZ ;  /* 0x0000006770787210 */ /* 0x000fe20007fbe0ff */
[C---:B------:R-:W-:Y:S01]  /*2140*/  IMAD.SHL.U32 R91, R69.reuse, 0x20, RZ ;  /* 0x00000020455b7824 */ /* 0x040fe200078e00ff */
[----:B------:R-:W-:Y:S01]  /*2150*/  IADD3 R136, P4, R138, c[0x0][0x2b0], RZ ;  /* 0x0000ac008a887a10 */ /* 0x000fe20007f9e0ff */
[----:B------:R-:W-:Y:S01]  /*2160*/  IMAD R87, R69, 0x30, RZ ;  /* 0x0000003045577824 */ /* 0x000fe200078e02ff */
[----:B------:R-:W-:Y:S01]  /*2170*/  IADD3 R20, P1, R52, c[0x0][0x2b0], RZ ;  /* 0x0000ac0034147a10 */ /* 0x000fe20007f3e0ff */
[----:B------:R-:W-:Y:S01]  /*2180*/  IMAD.WIDE.U32 R148, R148, 0x60, RZ ;  /* 0x0000006094947825 */ /* 0x000fe200078e00ff */
[----:B------:R-:W-:Y:S01]  /*2190*/  SHF.L.U64.HI R128, R14, 0x1, R128 ;  /* 0x000000010e807819 */ /* 0x000fe20000010280 */
[----:B------:R-:W-:Y:S01]  /*21a0*/  ULDC.U8 UR8, c[0x0][0x313] ;  /* 0x0000c4c000087ab9 */ /* 0x000fe20000000000 */
[----:B------:R-:W-:Y:S01]  /*21b0*/  SHF.L.U64.HI R104, R105, R104, c[0x0][0x28c] ;  /* 0x0000a30069687619 */ /* 0x000fe20000010268 */
[----:B------:R-:W-:Y:S01]  /*21c0*/  IMAD.IADD R79, R94, 0x1, R83 ;  /* 0x000000015e4f7824 */ /* 0x000fe200078e0253 */
[----:B------:R-:W-:Y:S01]  /*21d0*/  SHF.L.U64.HI R125, R126, 0x1, R125 ;  /* 0x000000017e7d7819 */ /* 0x000fe2000001027d */
[----:B------:R-:W-:Y:S01]  /*21e0*/  IMAD.IADD R77, R94, 0x1, R81 ;  /* 0x000000015e4d7824 */ /* 0x000fe200078e0251 */
[----:B------:R-:W-:Y:S01]  /*21f0*/  SHF.L.U64.HI R123, R124, 0x1, R123 ;  /* 0x000000017c7b7819 */ /* 0x000fe2000001027b */
[----:B------:R-:W-:Y:S01]  /*2200*/  IMAD.X R111, RZ, RZ, R111, P2 ;  /* 0x000000ffff6f7224 */ /* 0x000fe200010e066f */
[----:B------:R-:W-:Y:S01]  /*2210*/  IADD3 R138, P2, R138, c[0x0][0x2a8], RZ ;  /* 0x0000aa008a8a7a10 */ /* 0x000fe20007f5e0ff */
[----:B------:R-:W-:Y:S01]  /*2220*/  IMAD.X R115, R107, 0x1, R102, P0 ;  /* 0x000000016b737824 */ /* 0x000fe200000e0666 */
[----:B------:R-:W-:Y:S01]  /*2230*/  IADD3 R52, P0, R52, c[0x0][0x2a8], RZ ;  /* 0x0000aa0034347a10 */ /* 0x000fe20007f1e0ff */
[----:B------:R-:W-:Y:S01]  /*2240*/  IMAD.MOV.U32 R93, RZ, RZ, c[0x0][0x290] ;  /* 0x0000a400ff5d7624 */ /* 0x000fe200078e00ff */
[----:B------:R-:W-:Y:S01]  /*2250*/  IADD3.X R137, R139, c[0x0][0x2b4], RZ, P4, !PT ;  /* 0x0000ad008b897a10 */ /* 0x000fe200027fe4ff */
[----:B------:R-:W-:Y:S01]  /*2260*/  IMAD.SHL.U32 R127, R14, 0x2, RZ ;  /* 0x000000020e7f7824 */ /* 0x000fe200078e00ff */
[C---:B------:R-:W-:Y:S01]  /*2270*/  IADD3 R15, R18.reuse, 0x40, RZ ;  /* 0x00000040120f7810 */ /* 0x040fe20007ffe0ff */
[----:B------:R-:W-:Y:S01]  /*2280*/  IMAD.MOV.U32 R13, RZ, RZ, R133 ;  /* 0x000000ffff0d7224 */ /* 0x000fe200078e0085 */
[----:B------:R-:W-:Y:S01]  /*2290*/  IADD3 R14, R18, 0x80, RZ ;  /* 0x00000080120e7810 */ /* 0x000fe20007ffe0ff */
[----:B------:R-:W-:Y:S01]  /*22a0*/  IMAD.SHL.U32 R126, R126, 0x2, RZ ;  /* 0x000000027e7e7824 */ /* 0x000fe200078e00ff */
[----:B------:R-:W-:Y:S01]  /*22b0*/  SHF.L.U32 R105, R105, 0x5, RZ ;  /* 0x0000000569697819 */ /* 0x000fe200000006ff */
[----:B------:R-:W-:Y:S01]  /*22c0*/  IMAD.SHL.U32 R124, R124, 0x2, RZ ;  /* 0x000000027c7c7824 */ /* 0x000fe200078e00ff */
[----:B------:R-:W-:Y:S01]  /*22d0*/  SHF.R.S32.HI R92, RZ, 0x1f, R94 ;  /* 0x0000001fff5c7819 */ /* 0x000fe2000001145e */
[----:B------:R-:W-:Y:S01]  /*22e0*/  IMAD.X R119, R111, 0x1, R102, P5 ;  /* 0x000000016f777824 */ /* 0x000fe200028e0666 */
[----:B------:R-:W-:Y:S01]  /*22f0*/  SHF.R.S32.HI R90, RZ, 0x1f, R91 ;  /* 0x0000001fff5a7819 */ /* 0x000fe2000001145b */
[----:B------:R-:W-:Y:S01]  /*2300*/  IMAD.U32 R93, R93, -0x40, RZ ;  /* 0xffffffc05d5d7824 */ /* 0x000fe200078e00ff */
[----:B------:R-:W-:-:S02]  /*2310*/  SHF.R.S32.HI R86, RZ, 0x1f, R87 ;  /* 0x0000001fff567819 */ /* 0x000fc40000011457 */
[----:B------:R-:W-:Y:S02]  /*2320*/  IADD3 R106, R151, UR10, RZ ;  /* 0x0000000a976a7c10 */ /* 0x000fe4000fffe0ff */
[----:B------:R-:W-:Y:S02]  /*2330*/  SHF.R.S32.HI R88, RZ, 0x1f, R89 ;  /* 0x0000001fff587819 */ /* 0x000fe40000011459 */
[----:B------:R-:W-:Y:S02]  /*2340*/  SHF.R.S32.HI R84, RZ, 0x1f, R85 ;  /* 0x0000001fff547819 */ /* 0x000fe40000011455 */
[----:B------:R-:W-:Y:S02]  /*2350*/  IADD3 R129, R149, UR5, RZ ;  /* 0x0000000595817c10 */ /* 0x000fe4000fffe0ff */
[----:B------:R-:W-:Y:S02]  /*2360*/  SHF.R.S32.HI R82, RZ, 0x1f, R83 ;  /* 0x0000001fff527819 */ /* 0x000fe40000011453 */
[----:B------:R-:W-:-:S02]  /*2370*/  SHF.R.S32.HI R80, RZ, 0x1f, R81 ;  /* 0x0000001fff507819 */ /* 0x000fc40000011451 */
[----:B------:R-:W-:Y:S02]  /*2380*/  SHF.R.S32.HI R78, RZ, 0x1f, R79 ;  /* 0x0000001fff4e7819 */ /* 0x000fe4000001144f */
[----:B------:R-:W-:Y:S02]  /*2390*/  SHF.R.S32.HI R76, RZ, 0x1f, R77 ;  /* 0x0000001fff4c7819 */ /* 0x000fe4000001144d */
[----:B------:R-:W-:Y:S02]  /*23a0*/  IADD3.X R139, R139, c[0x0][0x2ac], RZ, P2, !PT ;  /* 0x0000ab008b8b7a10 */ /* 0x000fe400017fe4ff */
[C---:B------:R-:W-:Y:S02]  /*23b0*/  IADD3.X R21, R0.reuse, c[0x0][0x2b4], RZ, P1, !PT ;  /* 0x0000ad0000157a10 */ /* 0x040fe40000ffe4ff */
[----:B------:R-:W-:Y:S02]  /*23c0*/  IADD3.X R53, R0, c[0x0][0x2ac], RZ, P0, !PT ;  /* 0x0000ab0000357a10 */ /* 0x000fe400007fe4ff */
.L_x_3742:
[----:B------:R-:W-:Y:S01]  /*23d0*/  IMAD.SHL.U32 R17, R13, 0x40, RZ ;  /* 0x000000400d117824 */ /* 0x000fe200078e00ff */
[----:B------:R-:W-:Y:S04]  /*23e0*/  ISETP.NE.AND P6, PT, RZ, UR4, PT ;  /* 0x00000004ff007c0c */ /* 0x000fe8000bfc5270 */
[----:B------:R-:W-:Y:S05]  /*23f0*/  IADD3 R16, R17, -0x40, RZ ;  /* 0xffffffc011107810 */ /* 0x000fea0007ffe0ff */
[--C-:B----4-:R-:W-:Y:S02]  /*2400*/  IMAD.IADD R23, R61, 0x1, -R16.reuse ;  /* 0x000000013d177824 */ /* 0x110fe400078e0a10 */
[----:B------:R-:W-:Y:S03]  /*2410*/  IMAD.IADD R3, R65, 0x1, -R16 ;  /* 0x0000000141037824 */ /* 0x000fe600078e0a10 */
[CC--:B------:R-:W-:Y:S02]  /*2420*/  ISETP.GE.AND P1, PT, R206.reuse, R23.reuse, PT ;  /* 0x00000017ce00720c */ /* 0x0c0fe40003f26270 */
[C---:B------:R-:W-:Y:S02]  /*2430*/  ISETP.GE.AND P5, PT, R75.reuse, R23, PT ;  /* 0x000000174b00720c */ /* 0x040fe40003fa6270 */
[-C--:B------:R-:W-:Y:S02]  /*2440*/  ISETP.GE.AND P1, PT, R206, R3.reuse, !P1 ;  /* 0x00000003ce00720c */ /* 0x080fe40004f26270 */
[----:B------:R-:W-:Y:S02]  /*2450*/  ISETP.GE.AND P5, PT, R75, R3, !P5 ;  /* 0x000000034b00720c */ /* 0x000fe40006fa6270 */
[-C--:B------:R-:W-:Y:S02]  /*2460*/  ISETP.GE.AND P4, PT, R74, R23.reuse, PT ;  /* 0x000000174a00720c */ /* 0x080fe40003f86270 */
[----:B------:R-:W-:Y:S02]  /*2470*/  ISETP.GE.AND P2, PT, R72, R23, PT ;  /* 0x000000174800720c */ /* 0x000fe40003f46270 */
[-C--:B------:R-:W-:Y:S02]  /*2480*/  ISETP.GE.AND P4, PT, R74, R3.reuse, !P4 ;  /* 0x000000034a00720c */ /* 0x080fe40006786270 */
[----:B------:R-:W-:Y:S03]  /*2490*/  ISETP.GE.AND P2, PT, R72, R3, !P2 ;  /* 0x000000034800720c */ /* 0x000fe60005746270 */
[----:B-12---:R-:W2:Y:S01]  /*24a0*/  @P1 LDG.E.128 R24, [R130.64] ;  /* 0x0000000682181981 */ /* 0x006ea2000c1e1d00 */
[----:B------:R-:W-:Y:S01]  /*24b0*/  @P1 IMAD.MOV.U32 R101, RZ, RZ, R97 ;  /* 0x000000ffff651224 */ /* 0x000fe200078e0061 */
[C---:B------:R-:W-:Y:S05]  /*24c0*/  @P5 IADD3 R32, P0, R130.reuse, R124, RZ ;  /* 0x0000007c82205210 */ /* 0x040fea0007f1e0ff */
[----:B------:R-:W-:Y:S01]  /*24d0*/  @P5 IMAD.X R33, R131, 0x1, R123, P0 ;  /* 0x0000000183215824 */ /* 0x000fe200000e067b */
[C---:B------:R-:W-:Y:S04]  /*24e0*/  @P5 LEA R34, P0, R67.reuse, R100, 0x1 ;  /* 0x0000006443225211 */ /* 0x040fe800078008ff */
[----:B------:R-:W-:Y:S02]  /*24f0*/  @P5 LEA.HI.X R35, R67, R97, R64, 0x1, P0 ;  /* 0x0000006143235211 */ /* 0x000fe400000f0c40 */
[----:B------:R-:W-:Y:S05]  /*2500*/  @P4 IADD3 R36, P0, R130, R126, RZ ;  /* 0x0000007e82244210 */ /* 0x000fea0007f1e0ff */
[----:B------:R-:W-:Y:S01]  /*2510*/  @P4 IMAD.X R37, R131, 0x1, R125, P0 ;  /* 0x0000000183254824 */ /* 0x000fe200000e067d */
[----:B------:R-:W-:Y:S05]  /*2520*/  @P4 IADD3 R38, P0, R127, R100, RZ ;  /* 0x000000647f264210 */ /* 0x000fea0007f1e0ff */
[----:B------:R-:W-:Y:S01]  /*2530*/  @P4 IMAD.X R39, R128, 0x1, R97, P0 ;  /* 0x0000000180274824 */ /* 0x000fe200000e0661 */
[----:B------:R-:W-:Y:S05]  /*2540*/  @P2 IADD3 R2, P0, R130, R148, RZ ;  /* 0x0000009482022210 */ /* 0x000fea0007f1e0ff */
[----:B------:R-:W-:Y:S01]  /*2550*/  @P2 IMAD.X R3, R131, 0x1, R129, P0 ;  /* 0x0000000183032824 */ /* 0x000fe200000e0681 */
[----:B------:R-:W-:Y:S04]  /*2560*/  @P2 IADD3 R22, P0, R100, UR12, RZ ;  /* 0x0000000c64162c10 */ /* 0x000fe8000ff1e0ff */
[----:B------:R-:W-:Y:S01]  /*2570*/  @P2 IADD3.X R23, R97, UR11, RZ, P0, !PT ;  /* 0x0000000b61172c10 */ /* 0x000fe200087fe4ff */
[----:B--2---:R-:W-:Y:S04]  /*2580*/  @P1 STG.E.128 [R100.64], R24 ;  /* 0x0000001864001986 */ /* 0x004fe8000c101d06 */
[----:B------:R-:W2:Y:S04]  /*2590*/  @P1 LDG.E.128 R4, [R130.64+0x80] ;  /* 0x0000800682041981 */ /* 0x000ea8000c1e1d00 */
[----:B--2---:R1:W-:Y:S04]  /*25a0*/  @P1 STG.E.128 [R100.64+0x80], R4 ;  /* 0x0000800464001986 */ /* 0x0043e8000c101d06 */
[----:B------:R2:W3:Y:S02]  /*25b0*/  @P1 LDG.E.128 R8, [R130.64+0x100] ;  /* 0x0001000682081981 */ /* 0x0004e4000c1e1d00 */
[C---:B--2---:R-:W-:Y:S04]  /*25c0*/  LEA R130, P0, R93.reuse, R130, 0x1 ;  /* 0x000000825d827211 */ /* 0x044fe800078008ff */
[----:B------:R-:W-:Y:S01]  /*25d0*/  LEA.HI.X.SX32 R131, R93, R131, 0x1, P0 ;  /* 0x000000835d837211 */ /* 0x000fe200000f0eff */
[----:B---3--:R2:W-:Y:S04]  /*25e0*/  @P1 STG.E.128 [R100.64+0x100], R8 ;  /* 0x0001000864001986 */ /* 0x0085e8000c101d06 */
[----:B------:R-:W3:Y:S04]  /*25f0*/  @P5 LDG.E.128 R28, [R32.64] ;  /* 0x00000006201c5981 */ /* 0x000ee8000c1e1d00 */
[----:B---3--:R-:W-:Y:S04]  /*2600*/  @P5 STG.E.128 [R34.64], R28 ;  /* 0x0000001c22005986 */ /* 0x008fe8000c101d06 */
[----:B-1----:R-:W3:Y:S04]  /*2610*/  @P5 LDG.E.128 R4, [R32.64+0x80] ;  /* 0x0000800620045981 */ /* 0x002ee8000c1e1d00 */
[----:B---3--:R1:W-:Y:S04]  /*2620*/  @P5 STG.E.128 [R34.64+0x80], R4 ;  /* 0x0000800422005986 */ /* 0x0083e8000c101d06 */
[----:B------:R-:W3:Y:S04]  /*2630*/  @P5 LDG.E.128 R24, [R32.64+0x100] ;  /* 0x0001000620185981 */ /* 0x000ee8000c1e1d00 */
[----:B---3--:R3:W-:Y:S04]  /*2640*/  @P5 STG.E.128 [R34.64+0x100], R24 ;  /* 0x0001001822005986 */ /* 0x0087e8000c101d06 */
[----:B--2---:R-:W2:Y:S04]  /*2650*/  @P4 LDG.E.128 R8, [R36.64] ;  /* 0x0000000624084981 */ /* 0x004ea8000c1e1d00 */
[----:B--2---:R2:W-:Y:S04]  /*2660*/  @P4 STG.E.128 [R38.64], R8 ;  /* 0x0000000826004986 */ /* 0x0045e8000c101d06 */
[----:B-1----:R-:W4:Y:S04]  /*2670*/  @P4 LDG.E.128 R4, [R36.64+0x80] ;  /* 0x0000800624044981 */ /* 0x002f28000c1e1d00 */
[----:B----4-:R1:W-:Y:S04]  /*2680*/  @P4 STG.E.128 [R38.64+0x80], R4 ;  /* 0x0000800426004986 */ /* 0x0103e8000c101d06 */
[----:B------:R-:W4:Y:S04]  /*2690*/  @P4 LDG.E.128 R28, [R36.64+0x100] ;  /* 0x00010006241c4981 */ /* 0x000f28000c1e1d00 */
[----:B----4-:R4:W-:Y:S04]  /*26a0*/  @P4 STG.E.128 [R38.64+0x100], R28 ;  /* 0x0001001c26004986 */ /* 0x0109e8000c101d06 */
[----:B---3--:R-:W3:Y:S04]  /*26b0*/  @P2 LDG.E.128 R24, [R2.64] ;  /* 0x0000000602182981 */ /* 0x008ee8000c1e1d00 */
[----:B---3--:R4:W-:Y:S04]  /*26c0*/  @P2 STG.E.128 [R22.64], R24 ;  /* 0x0000001816002986 */ /* 0x0089e8000c101d06 */
[----:B--2---:R-:W2:Y:S04]  /*26d0*/  @P2 LDG.E.128 R8, [R2.64+0x80] ;  /* 0x0000800602082981 */ /* 0x004ea8000c1e1d00 */
[----:B--2---:R4:W-:Y:S04]  /*26e0*/  @P2 STG.E.128 [R22.64+0x80], R8 ;  /* 0x0000800816002986 */ /* 0x0049e8000c101d06 */
[----:B-1----:R-:W2:Y:S04]  /*26f0*/  @P2 LDG.E.128 R4, [R2.64+0x100] ;  /* 0x0001000602042981 */ /* 0x002ea8000c1e1d00 */
[----:B--2---:R4:W-:Y:S01]  /*2700*/  @P2 STG.E.128 [R22.64+0x100], R4 ;  /* 0x0001000416002986 */ /* 0x0049e2000c101d06 */
[----:B------:R-:W-:-:S05]  /*2710*/  @!P6 BRA `(.L_x_3697) ;  /* 0x00006bb00000e947 */ /* 0x000fca0003800000 */
[----:B------:R-:W-:Y:S11]  /*2720*/  ISETP.NE.AND P0, PT, RZ, UR8, PT ;  /* 0x00000008ff007c0c */ /* 0x000ff6000bf05270 */
[----:B------:R-:W-:Y:S02]  /*2730*/  @!UPT UIADD3 URZ, URZ, URZ, URZ ;  /* 0x0000003f3f3ff290 */ /* 0x000fe4000fffe03f */
[----:B------:R-:W-:-:S05]  /*2740*/  @!P0 BRA `(.L_x_3698) ;  /* 0x0000264000008947 */ /* 0x000fca0003800000 */
[----:B------:R-:W-:Y:S01]  /*2750*/  BSSY B0, `(.L_x_3699) ;  /* 0x000008a000007945 */ /* 0x000fe20003800000 */
[----:B------:R-:W-:-:S05]  /*2760*/  @!P1 BRA `(.L_x_3700) ;  /* 0x0000088000009947 */ /* 0x000fca0003800000 */
[----:B------:R-:W-:Y:S01]  /*2770*/  ISETP.GE.AND P0, PT, R18, UR4, PT ;  /* 0x0000000412007c0c */ /* 0x000fe2000bf06270 */
[----:B----4-:R-:W2:Y:S01]  /*2780*/  LDG.E.128 R24, [R134.64] ;  /* 0x0000000686187981 */ /* 0x010ea2000c1e1d00 */
[----:B------:R-:W-:Y:S02]  /*2790*/  ISETP.GE.AND P1, PT, R15, UR4, PT ;  /* 0x000000040f007c0c */ /* 0x000fe4000bf26270 */
[----:B------:R-:W-:Y:S09]  /*27a0*/  MOV R99, R95 ;  /* 0x0000005f00637202 */ /* 0x000ff20000000f00 */
[----:B------:R-:W3:Y:S06]  /*27b0*/  @!P0 LDG.E.64 R22, [R20.64] ;  /* 0x0000000614168981 */ /* 0x000eec000c1e1b00 */
[----:B------:R-:W4:Y:S01]  /*27c0*/  @!P0 LDG.E.64 R38, [R52.64] ;  /* 0x0000000634268981 */ /* 0x000f22000c1e1b00 */
[----:B--2---:R-:W-:Y:S01]  /*27d0*/  @!P0 IMAD.U32 R30, R25, 0x10000, RZ ;  /* 0x00010000191e8824 */ /* 0x004fe200078e00ff */
[C---:B------:R-:W-:Y:S02]  /*27e0*/  @!P0 SHF.L.U32 R28, R24.reuse, 0x10, RZ ;  /* 0x00000010181c8819 */ /* 0x040fe400000006ff */
[----:B------:R-:W-:Y:S01]  /*27f0*/  @!P0 LOP3.LUT R34, R24, 0xffff0000, RZ, 0xc0, !PT ;  /* 0xffff000018228812 */ /* 0x000fe200078ec0ff */
[C---:B---3--:R-:W-:Y:S01]  /*2800*/  @!P0 IMAD.U32 R31, R22.reuse, 0x10000, RZ ;  /* 0x00010000161f8824 */ /* 0x048fe200078e00ff */
[----:B------:R-:W-:Y:S02]  /*2810*/  @!P0 LOP3.LUT R29, R22, 0xffff0000, RZ, 0xc0, !PT ;  /* 0xffff0000161d8812 */ /* 0x000fe400078ec0ff */
[C---:B------:R-:W-:Y:S01]  /*2820*/  @!P0 SHF.L.U32 R22, R23.reuse, 0x10, RZ ;  /* 0x0000001017168819 */ /* 0x040fe200000006ff */
[-C--:B------:R-:W-:Y:S01]  /*2830*/  @!P0 FMUL.FTZ R0, R28, R31.reuse ;  /* 0x0000001f1c008220 */ /* 0x080fe20000410000 */
[----:B------:R-:W-:Y:S01]  /*2840*/  @!P0 LOP3.LUT R23, R23, 0xffff0000, RZ, 0xc0, !PT ;  /* 0xffff000017178812 */ /* 0x000fe200078ec0ff */
[----:B------:R-:W-:Y:S01]  /*2850*/  @!P0 FMUL.FTZ R41, R34, R31 ;  /* 0x0000001f22298220 */ /* 0x000fe20000410000 */
[----:B----4-:R-:W-:Y:S01]  /*2860*/  @!P0 SHF.L.U32 R35, R38, 0x10, RZ ;  /* 0x0000001026238819 */ /* 0x010fe200000006ff */
[----:B------:R-:W-:Y:S01]  /*2870*/  @!P0 FMUL.FTZ R2, R30, R29 ;  /* 0x0000001d1e028220 */ /* 0x000fe20000410000 */
[----:B------:R-:W-:Y:S01]  /*2880*/  @!P0 SHF.L.U32 R31, R26, 0x10, RZ ;  /* 0x000000101a1f8819 */ /* 0x000fe200000006ff */
[C---:B------:R-:W-:Y:S01]  /*2890*/  @!P0 IMAD.U32 R36, R39.reuse, 0x10000, RZ ;  /* 0x0001000027248824 */ /* 0x040fe200078e00ff */
[----:B------:R-:W-:Y:S01]  /*28a0*/  @!P0 LOP3.LUT R39, R39, 0xffff0000, RZ, 0xc0, !PT ;  /* 0xffff000027278812 */ /* 0x000fe200078ec0ff */
[-C--:B------:R-:W-:Y:S01]  /*28b0*/  @!P0 FFMA.FTZ R0, R34, R35.reuse, R0 ;  /* 0x0000002322008223 */ /* 0x080fe20000010000 */
[----:B------:R-:W-:Y:S01]  /*28c0*/  @!P0 LOP3.LUT R37, R38, 0xffff0000, RZ, 0xc0, !PT ;  /* 0xffff000026258812 */ /* 0x000fe200078ec0ff */
[----:B------:R-:W-:Y:S01]  /*28d0*/  @!P0 FFMA.FTZ R41, R28, R35, -R41 ;  /* 0x000000231c298223 */ /* 0x000fe20000010829 */
[C---:B------:R-:W-:Y:S01]  /*28e0*/  @!P0 LOP3.LUT R38, R27.reuse, 0xffff0000, RZ, 0xc0, !PT ;  /* 0xffff00001b268812 */ /* 0x040fe200078ec0ff */
[----:B------:R-:W-:Y:S01]  /*28f0*/  @!P0 IMAD.U32 R28, R27, 0x10000, RZ ;  /* 0x000100001b1c8824 */ /* 0x000fe200078e00ff */
[----:B------:R-:W-:Y:S01]  /*2900*/  @!P0 LOP3.LUT R34, R25, 0xffff0000, RZ, 0xc0, !PT ;  /* 0xffff000019228812 */ /* 0x000fe200078ec0ff */
[-C--:B------:R-:W-:Y:S01]  /*2910*/  @!P0 FMUL.FTZ R3, R31, R22.reuse ;  /* 0x000000161f038220 */ /* 0x080fe20000410000 */
[----:B------:R-:W-:Y:S01]  /*2920*/  @!P0 LOP3.LUT R35, R26, 0xffff0000, RZ, 0xc0, !PT ;  /* 0xffff00001a238812 */ /* 0x000fe200078ec0ff */
[----:B------:R-:W-:Y:S01]  /*2930*/  @!P0 FMUL.FTZ R42, R38, R23 ;  /* 0x00000017262a8220 */ /* 0x000fe20000410000 */
[----:B------:R-:W-:Y:S01]  /*2940*/  @!P0 F2FP.BF16.PACK_AB R41, R0, R41 ;  /* 0x000000290029823e */ /* 0x000fe200000010ff */
[----:B------:R-:W-:Y:S02]  /*2950*/  @!P0 FMUL.FTZ R43, R34, R29 ;  /* 0x0000001d222b8220 */ /* 0x000fe40000410000 */
[----:B------:R-:W-:Y:S01]  /*2960*/  @!P0 FMUL.FTZ R4, R28, R23 ;  /* 0x000000171c048220 */ /* 0x000fe20000410000 */
[----:B------:R-:W-:Y:S01]  /*2970*/  @!P0 MOV R24, R41 ;  /* 0x0000002900188202 */ /* 0x000fe20000000f00 */
[-C--:B------:R-:W-:Y:S02]  /*2980*/  @!P0 FFMA.FTZ R2, R34, R37.reuse, R2 ;  /* 0x0000002522028223 */ /* 0x080fe40000010002 */
[C---:B------:R-:W-:Y:S02]  /*2990*/  @!P0 FMUL.FTZ R40, R35.reuse, R22 ;  /* 0x0000001623288220 */ /* 0x040fe40000410000 */
[-C--:B------:R-:W-:Y:S02]  /*29a0*/  @!P0 FFMA.FTZ R3, R35, R36.reuse, R3 ;  /* 0x0000002423038223 */ /* 0x080fe40000010003 */
[----:B------:R-:W-:Y:S02]  /*29b0*/  @!P0 FFMA.FTZ R43, R30, R37, -R43 ;  /* 0x000000251e2b8223 */ /* 0x000fe4000001082b */
[-C--:B------:R-:W-:Y:S02]  /*29c0*/  @!P0 FFMA.FTZ R42, R28, R39.reuse, -R42 ;  /* 0x000000271c2a8223 */ /* 0x080fe4000001082a */
[----:B------:R-:W-:Y:S01]  /*29d0*/  @!P0 FFMA.FTZ R4, R38, R39, R4 ;  /* 0x0000002726048223 */ /* 0x000fe20000010004 */
[----:B------:R-:W-:Y:S01]  /*29e0*/  @!P0 F2FP.BF16.PACK_AB R44, R2, R43 ;  /* 0x0000002b022c823e */ /* 0x000fe200000010ff */
[----:B------:R-:W-:Y:S03]  /*29f0*/  @!P0 FFMA.FTZ R40, R31, R36, -R40 ;  /* 0x000000241f288223 */ /* 0x000fe60000010828 */
[----:B------:R-:W-:Y:S01]  /*2a00*/  @!P0 F2FP.BF16.PACK_AB R43, R4, R42 ;  /* 0x0000002a042b823e */ /* 0x000fe200000010ff */
[----:B------:R-:W-:Y:S01]  /*2a10*/  @!P0 IMAD.MOV.U32 R25, RZ, RZ, R44 ;  /* 0x000000ffff198224 */ /* 0x000fe200078e002c */
[----:B------:R-:W-:Y:S03]  /*2a20*/  @!P0 F2FP.BF16.PACK_AB R40, R3, R40 ;  /* 0x000000280328823e */ /* 0x000fe600000010ff */
[----:B------:R-:W-:Y:S01]  /*2a30*/  @!P0 IMAD.MOV.U32 R27, RZ, RZ, R43 ;  /* 0x000000ffff1b8224 */ /* 0x000fe200078e002b */
[----:B------:R-:W-:Y:S02]  /*2a40*/  @!P0 MOV R26, R40 ;  /* 0x00000028001a8202 */ /* 0x000fe40000000f00 */
[----:B------:R-:W-:Y:S03]  /*2a50*/  ISETP.GE.AND P0, PT, R14, UR4, PT ;  /* 0x000000040e007c0c */ /* 0x000fe6000bf06270 */
[----:B------:R1:W-:Y:S08]  /*2a60*/  STG.E.128 [R98.64], R24 ;  /* 0x0000001862007986 */ /* 0x0003f0000c101d06 */
[----:B------:R-:W2:Y:S06]  /*2a70*/  @!P1 LDG.E.64 R22, [R20.64+0x40] ;  /* 0x0000400614169981 */ /* 0x000eac000c1e1b00 */
[----:B------:R-:W3:Y:S08]  /*2a80*/  LDG.E.128 R28, [R134.64+0x80] ;  /* 0x00008006861c7981 */ /* 0x000ef0000c1e1d00 */
[----:B------:R-:W4:Y:S01]  /*2a90*/  @!P1 LDG.E.64 R38, [R52.64+0x40] ;  /* 0x0000400634269981 */ /* 0x000f22000c1e1b00 */
[C---:B--2---:R-:W-:Y:S02]  /*2aa0*/  @!P1 SHF.L.U32 R33, R22.reuse, 0x10, RZ ;  /* 0x0000001016219819 */ /* 0x044fe400000006ff */
[----:B-1----:R-:W-:Y:S02]  /*2ab0*/  @!P1 LOP3.LUT R25, R22, 0xffff0000, RZ, 0xc0, !PT ;  /* 0xffff000016199812 */ /* 0x002fe400078ec0ff */
[----:B------:R-:W-:Y:S01]  /*2ac0*/  @!P1 SHF.L.U32 R22, R23, 0x10, RZ ;  /* 0x0000001017169819 */ /* 0x000fe200000006ff */
[----:B---3--:R-:W-:Y:S01]  /*2ad0*/  @!P1 IMAD.U32 R27, R30, 0x10000, RZ ;  /* 0x000100001e1b9824 */ /* 0x008fe200078e00ff */
[C---:B------:R-:W-:Y:S02]  /*2ae0*/  @!P1 SHF.L.U32 R32, R28.reuse, 0x10, RZ ;  /* 0x000000101c209819 */ /* 0x040fe400000006ff */
[----:B------:R-:W-:Y:S01]  /*2af0*/  @!P1 LOP3.LUT R34, R28, 0xffff0000, RZ, 0xc0, !PT ;  /* 0xffff00001c229812 */ /* 0x000fe200078ec0ff */
[----:B------:R-:W-:Y:S01]  /*2b00*/  @!P1 FMUL.FTZ R7, R27, R22 ;  /* 0x000000161b079220 */ /* 0x000fe20000410000 */
[----:B------:R-:W-:Y:S01]  /*2b10*/  @!P1 SHF.L.U32 R26, R29, 0x10, RZ ;  /* 0x000000101d1a9819 */ /* 0x000fe200000006ff */
[-C--:B------:R-:W-:Y:S01]  /*2b20*/  @!P1 FMUL.FTZ R5, R32, R33.reuse ;  /* 0x0000002120059220 */ /* 0x080fe20000410000 */
[----:B------:R-:W-:Y:S01]  /*2b30*/  @!P1 LOP3.LUT R23, R23, 0xffff0000, RZ, 0xc0, !PT ;  /* 0xffff000017179812 */ /* 0x000fe200078ec0ff */
[----:B----4-:R-:W-:Y:S01]  /*2b40*/  @!P1 IMAD.U32 R35, R38, 0x10000, RZ ;  /* 0x0001000026239824 */ /* 0x010fe200078e00ff */
[----:B------:R-:W-:Y:S01]  /*2b50*/  @!P1 SHF.L.U32 R24, R31, 0x10, RZ ;  /* 0x000000101f189819 */ /* 0x000fe200000006ff */
[----:B------:R-:W-:Y:S01]  /*2b60*/  @!P1 FMUL.FTZ R40, R34, R33 ;  /* 0x0000002122289220 */ /* 0x000fe20000410000 */
[----:B------:R-:W-:Y:S01]  /*2b70*/  @!P1 LOP3.LUT R37, R38, 0xffff0000, RZ, 0xc0, !PT ;  /* 0xffff000026259812 */ /* 0x000fe200078ec0ff */
[-C--:B------:R-:W-:Y:S01]  /*2b80*/  @!P1 FFMA.FTZ R5, R34, R35.reuse, R5 ;  /* 0x0000002322059223 */ /* 0x080fe20000010005 */
[----:B------:R-:W-:Y:S01]  /*2b90*/  @!P1 LOP3.LUT R34, R29, 0xffff0000, RZ, 0xc0, !PT ;  /* 0xffff00001d229812 */ /* 0x000fe200078ec0ff */
[----:B------:R-:W-:Y:S01]  /*2ba0*/  @!P1 FFMA.FTZ R40, R32, R35, -R40 ;  /* 0x0000002320289223 */ /* 0x000fe20000010828 */
[----:B------:R-:W-:Y:S01]  /*2bb0*/  @!P1 LOP3.LUT R38, R31, 0xffff0000, RZ, 0xc0, !PT ;  /* 0xffff00001f269812 */ /* 0x000fe200078ec0ff */
[-C--:B------:R-:W-:Y:S01]  /*2bc0*/  @!P1 FMUL.FTZ R6, R26, R25.reuse ;  /* 0x000000191a069220 */ /* 0x080fe20000410000 */
[----:B------:R-:W-:Y:S01]  /*2bd0*/  @!P1 LOP3.LUT R35, R30, 0xffff0000, RZ, 0xc0, !PT ;  /* 0xffff00001e239812 */ /* 0x000fe200078ec0ff */
[C---:B------:R-:W-:Y:S01]  /*2be0*/  @!P1 IMAD.U32 R36, R39.reuse, 0x10000, RZ ;  /* 0x0001000027249824 */ /* 0x040fe200078e00ff */
[----:B------:R-:W-:Y:S01]  /*2bf0*/  @!P1 LOP3.LUT R39, R39, 0xffff0000, RZ, 0xc0, !PT ;  /* 0xffff000027279812 */ /* 0x000fe200078ec0ff */
[----:B------:R-:W-:Y:S01]  /*2c00*/  @!P1 FMUL.FTZ R41, R34, R25 ;  /* 0x0000001922299220 */ /* 0x000fe20000410000 */
[----:B------:R-:W-:Y:S01]  /*2c10*/  @!P1 F2FP.BF16.PACK_AB R40, R5, R40 ;  /* 0x000000280528923e */ /* 0x000fe200000010ff */
[C---:B------:R-:W-:Y:S02]  /*2c20*/  @!P1 FMUL.FTZ R42, R35.reuse, R22 ;  /* 0x00000016232a9220 */ /* 0x040fe40000410000 */
[-C--:B------:R-:W-:Y:S01]  /*2c30*/  @!P1 FMUL.FTZ R43, R38, R23.reuse ;  /* 0x00000017262b9220 */ /* 0x080fe20000410000 */
[----:B------:R-:W-:Y:S01]  /*2c40*/  @!P1 MOV R28, R40 ;  /* 0x00000028001c9202 */ /* 0x000fe20000000f00 */
[----:B------:R-:W-:Y:S02]  /*2c50*/  @!P1 FMUL.FTZ R8, R24, R23 ;  /* 0x0000001718089220 */ /* 0x000fe40000410000 */
[-C--:B------:R-:W-:Y:S02]  /*2c60*/  @!P1 FFMA.FTZ R6, R34, R37.reuse, R6 ;  /* 0x0000002522069223 */ /* 0x080fe40000010006 */
[-C--:B------:R-:W-:Y:S02]  /*2c70*/  @!P1 FFMA.FTZ R7, R35, R36.reuse, R7 ;  /* 0x0000002423079223 */ /* 0x080fe40000010007 */
        /* <DEDUP_REMOVED lines=10> */
[----:B------:R1:W-:Y:S08]  /*2d20*/  STG.E.128 [R98.64+0x80], R28 ;  /* 0x0000801c62007986 */ /* 0x0003f0000c101d06 */
        /* <DEDUP_REMOVED lines=12> */
[C---:B------:R-:W-:Y:S01]  /*2df0*/  @!P0 SHF.L.U32 R28, R27.reuse, 0x10, RZ ;  /* 0x000000101b1c8819 */ /* 0x040fe200000006ff */
[C---:B----4-:R-:W-:Y:S01]  /*2e00*/  @!P0 IMAD.U32 R35, R38.reuse, 0x10000, RZ ;  /* 0x0001000026238824 */ /* 0x050fe200078e00ff */
[----:B------:R-:W-:Y:S01]  /*2e10*/  @!P0 LOP3.LUT R37, R38, 0xffff0000, RZ, 0xc0, !PT ;  /* 0xffff000026258812 */ /* 0x000fe200078ec0ff */
[C---:B------:R-:W-:Y:S01]  /*2e20*/  @!P0 FMUL.FTZ R40, R34.reuse, R33 ;  /* 0x0000002122288220 */ /* 0x040fe20000410000 */
[----:B------:R-:W-:Y:S01]  /*2e30*/  @!P0 LOP3.LUT R38, R27, 0xffff0000, RZ, 0xc0, !PT ;  /* 0xffff00001b268812 */ /* 0x000fe200078ec0ff */
[-C--:B------:R-:W-:Y:S01]  /*2e40*/  @!P0 FFMA.FTZ R9, R34, R35.reuse, R9 ;  /* 0x0000002322098223 */ /* 0x080fe20000010009 */
[----:B------:R-:W-:Y:S01]  /*2e50*/  @!P0 LOP3.LUT R34, R25, 0xffff0000, RZ, 0xc0, !PT ;  /* 0xffff000019228812 */ /* 0x000fe200078ec0ff */
[----:B------:R-:W-:Y:S01]  /*2e60*/  @!P0 FFMA.FTZ R40, R32, R35, -R40 ;  /* 0x0000002320288223 */ /* 0x000fe20000010828 */
[----:B------:R-:W-:Y:S01]  /*2e70*/  @!P0 LOP3.LUT R35, R26, 0xffff0000, RZ, 0xc0, !PT ;  /* 0xffff00001a238812 */ /* 0x000fe200078ec0ff */
[-C--:B------:R-:W-:Y:S01]  /*2e80*/  @!P0 FMUL.FTZ R10, R30, R29.reuse ;  /* 0x0000001d1e0a8220 */ /* 0x080fe20000410000 */
[----:B------:R-:W-:Y:S01]  /*2e90*/  @!P0 LOP3.LUT R23, R23, 0xffff0000, RZ, 0xc0, !PT ;  /* 0xffff000017178812 */ /* 0x000fe200078ec0ff */
[----:B------:R-:W-:Y:S01]  /*2ea0*/  @!P0 IMAD.U32 R36, R39, 0x10000, RZ ;  /* 0x0001000027248824 */ /* 0x000fe200078e00ff */
[----:B------:R-:W-:Y:S01]  /*2eb0*/  @!P0 F2FP.BF16.PACK_AB R40, R9, R40 ;  /* 0x000000280928823e */ /* 0x000fe200000010ff */
[----:B------:R-:W-:Y:S01]  /*2ec0*/  @!P0 FMUL.FTZ R41, R34, R29 ;  /* 0x0000001d22298220 */ /* 0x000fe20000410000 */
[----:B------:R-:W-:Y:S01]  /*2ed0*/  @!P0 LOP3.LUT R39, R39, 0xffff0000, RZ, 0xc0, !PT ;  /* 0xffff000027278812 */ /* 0x000fe200078ec0ff */
[C---:B------:R-:W-:Y:S01]  /*2ee0*/  @!P0 FMUL.FTZ R42, R35.reuse, R22 ;  /* 0x00000016232a8220 */ /* 0x040fe20000410000 */
[----:B------:R-:W-:Y:S01]  /*2ef0*/  @!P0 MOV R24, R40 ;  /* 0x0000002800188202 */ /* 0x000fe20000000f00 */
[-C--:B------:R-:W-:Y:S02]  /*2f00*/  @!P0 FMUL.FTZ R43, R38, R23.reuse ;  /* 0x00000017262b8220 */ /* 0x080fe40000410000 */
        /* <DEDUP_REMOVED lines=13> */
[----:B------:R1:W-:Y:S02]  /*2fe0*/  STG.E.128 [R98.64+0x100], R24 ;  /* 0x0001001862007986 */ /* 0x0003e4000c101d06 */
.L_x_3700:
[----:B------:R-:W-:Y:S05]  /*2ff0*/  BSYNC B0 ;  /* 0x0000000000007941 */ /* 0x000fea0003800000 */
.L_x_3699:
[----:B------:R-:W-:Y:S01]  /*3000*/  BSSY B0, `(.L_x_3701) ;  /* 0x0000093000007945 */ /* 0x000fe20003800000 */
[----:B------:R-:W-:-:S05]  /*3010*/  @!P5 BRA `(.L_x_3702) ;  /* 0x000009100000d947 */ /* 0x000fca0003800000 */
[----:B------:R-:W-:Y:S02]  /*3020*/  SHF.L.U32 R49, R94, 0x1, RZ ;  /* 0x000000015e317819 */ /* 0x000fe400000006ff */
[----:B------:R-:W-:Y:S02]  /*3030*/  ISETP.GE.AND P0, PT, R18, UR4, PT ;  /* 0x0000000412007c0c */ /* 0x000fe4000bf06270 */
[C---:B------:R-:W-:Y:S02]  /*3040*/  LEA R46, P6, R103.reuse, R134, 0x1 ;  /* 0x00000086672e7211 */ /* 0x040fe400078c08ff */
[-C--:B------:R-:W-:Y:S02]  /*3050*/  IADD3 R32, P1, R20, R49.reuse, RZ ;  /* 0x0000003114207210 */ /* 0x080fe40007f3e0ff */
[----:B------:R-:W-:Y:S02]  /*3060*/  SHF.L.U64.HI R45, R94, 0x1, R92 ;  /* 0x000000015e2d7819 */ /* 0x000fe4000001025c */
[----:B------:R-:W-:Y:S02]  /*3070*/  IADD3 R42, P5, R52, R49, RZ ;  /* 0x00000031342a7210 */ /* 0x000fe40007fbe0ff */
[----:B------:R-:W-:Y:S02]  /*3080*/  LEA.HI.X R47, R103, R135, R102, 0x1, P6 ;  /* 0x00000087672f7211 */ /* 0x000fe400030f0c66 */
[----:B------:R-:W-:Y:S01]  /*3090*/  IADD3.X R33, R21, R45, RZ, P1, !PT ;  /* 0x0000002d15217210 */ /* 0x000fe20000ffe4ff */
[----:B------:R-:W-:Y:S01]  /*30a0*/  IMAD.X R43, R53, 0x1, R45, P5 ;  /* 0x00000001352b7824 */ /* 0x000fe200028e062d */
[----:B------:R-:W-:Y:S01]  /*30b0*/  LEA R44, P5, R55, R98, 0x1 ;  /* 0x00000062372c7211 */ /* 0x000fe200078a08ff */
[----:B-1--4-:R-:W2:Y:S01]  /*30c0*/  LDG.E.128 R24, [R46.64] ;  /* 0x000000062e187981 */ /* 0x012ea2000c1e1d00 */
[----:B------:R-:W-:Y:S07]  /*30d0*/  ISETP.GE.AND P1, PT, R15, UR4, PT ;  /* 0x000000040f007c0c */ /* 0x000fee000bf26270 */
[----:B------:R-:W3:Y:S06]  /*30e0*/  @!P0 LDG.E.64 R22, [R32.64] ;  /* 0x0000000620168981 */ /* 0x000eec000c1e1b00 */
[----:B------:R-:W4:Y:S01]  /*30f0*/  @!P0 LDG.E.64 R40, [R42.64] ;  /* 0x000000062a288981 */ /* 0x000f22000c1e1b00 */
[C---:B--2---:R-:W-:Y:S01]  /*3100*/  @!P0 IMAD.U32 R28, R24.reuse, 0x10000, RZ ;  /* 0x00010000181c8824 */ /* 0x044fe200078e00ff */
[----:B------:R-:W-:Y:S02]  /*3110*/  @!P0 LOP3.LUT R36, R24, 0xffff0000, RZ, 0xc0, !PT ;  /* 0xffff000018248812 */ /* 0x000fe400078ec0ff */
[----:B------:R-:W-:Y:S01]  /*3120*/  @!P0 SHF.L.U32 R30, R25, 0x10, RZ ;  /* 0x00000010191e8819 */ /* 0x000fe200000006ff */
[C---:B---3--:R-:W-:Y:S01]  /*3130*/  @!P0 IMAD.U32 R31, R22.reuse, 0x10000, RZ ;  /* 0x00010000161f8824 */ /* 0x048fe200078e00ff */
[----:B------:R-:W-:Y:S01]  /*3140*/  @!P0 LOP3.LUT R29, R22, 0xffff0000, RZ, 0xc0, !PT ;  /* 0xffff0000161d8812 */ /* 0x000fe200078ec0ff */
[C---:B------:R-:W-:Y:S01]  /*3150*/  @!P0 IMAD.U32 R22, R23.reuse, 0x10000, RZ ;  /* 0x0001000017168824 */ /* 0x040fe200078e00ff */
[----:B------:R-:W-:Y:S01]  /*3160*/  @!P0 LOP3.LUT R23, R23, 0xffff0000, RZ, 0xc0, !PT ;  /* 0xffff000017178812 */ /* 0x000fe200078ec0ff */
[-C--:B------:R-:W-:Y:S02]  /*3170*/  @!P0 FMUL.FTZ R45, R36, R31.reuse ;  /* 0x0000001f242d8220 */ /* 0x080fe40000410000 */
[----:B------:R-:W-:Y:S01]  /*3180*/  @!P0 FMUL.FTZ R0, R28, R31 ;  /* 0x0000001f1c008220 */ /* 0x000fe20000410000 */
[----:B----4-:R-:W-:Y:S01]  /*3190*/  @!P0 SHF.L.U32 R37, R40, 0x10, RZ ;  /* 0x0000001028258819 */ /* 0x010fe200000006ff */
[----:B------:R-:W-:Y:S01]  /*31a0*/  @!P0 IMAD.U32 R31, R26, 0x10000, RZ ;  /* 0x000100001a1f8824 */ /* 0x000fe200078e00ff */
[----:B------:R-:W-:Y:S01]  /*31b0*/  @!P0 LOP3.LUT R39, R40, 0xffff0000, RZ, 0xc0, !PT ;  /* 0xffff000028278812 */ /* 0x000fe200078ec0ff */
[----:B------:R-:W-:Y:S01]  /*31c0*/  @!P0 FMUL.FTZ R2, R30, R29 ;  /* 0x0000001d1e028220 */ /* 0x000fe20000410000 */
[C---:B------:R-:W-:Y:S01]  /*31d0*/  @!P0 LOP3.LUT R40, R27.reuse, 0xffff0000, RZ, 0xc0, !PT ;  /* 0xffff00001b288812 */ /* 0x040fe200078ec0ff */
[-C--:B------:R-:W-:Y:S01]  /*31e0*/  @!P0 FFMA.FTZ R45, R28, R37.reuse, -R45 ;  /* 0x000000251c2d8223 */ /* 0x080fe2000001082d */
[----:B------:R-:W-:Y:S01]  /*31f0*/  @!P0 SHF.L.U32 R28, R27, 0x10, RZ ;  /* 0x000000101b1c8819 */ /* 0x000fe200000006ff */
[----:B------:R-:W-:Y:S01]  /*3200*/  @!P0 FFMA.FTZ R0, R36, R37, R0 ;  /* 0x0000002524008223 */ /* 0x000fe20000010000 */
[----:B------:R-:W-:Y:S01]  /*3210*/  @!P0 LOP3.LUT R37, R26, 0xffff0000, RZ, 0xc0, !PT ;  /* 0xffff00001a258812 */ /* 0x000fe200078ec0ff */
[-C--:B------:R-:W-:Y:S01]  /*3220*/  @!P0 FMUL.FTZ R3, R31, R22.reuse ;  /* 0x000000161f038220 */ /* 0x080fe20000410000 */
[----:B------:R-:W-:Y:S01]  /*3230*/  @!P0 LOP3.LUT R36, R25, 0xffff0000, RZ, 0xc0, !PT ;  /* 0xffff000019248812 */ /* 0x000fe200078ec0ff */
[----:B------:R-:W-:Y:S01]  /*3240*/  @!P0 FMUL.FTZ R57, R40, R23 ;  /* 0x0000001728398220 */ /* 0x000fe20000410000 */
[----:B------:R-:W-:Y:S01]  /*3250*/  @!P0 SHF.L.U32 R38, R41, 0x10, RZ ;  /* 0x0000001029268819 */ /* 0x000fe200000006ff */
[----:B------:R-:W-:Y:S01]  /*3260*/  @!P0 FMUL.FTZ R48, R37, R22 ;  /* 0x0000001625308220 */ /* 0x000fe20000410000 */
[----:B------:R-:W-:Y:S01]  /*3270*/  @!P0 LOP3.LUT R41, R41, 0xffff0000, RZ, 0xc0, !PT ;  /* 0xffff000029298812 */ /* 0x000fe200078ec0ff */
[----:B------:R-:W-:Y:S01]  /*3280*/  @!P0 FMUL.FTZ R49, R36, R29 ;  /* 0x0000001d24318220 */ /* 0x000fe20000410000 */
[----:B------:R-:W-:Y:S01]  /*3290*/  @!P0 F2FP.BF16.PACK_AB R50, R0, R45 ;  /* 0x0000002d0032823e */ /* 0x000fe200000010ff */
[----:B------:R-:W-:Y:S01]  /*32a0*/  @!P0 FMUL.FTZ R4, R28, R23 ;  /* 0x000000171c048220 */ /* 0x000fe20000410000 */
[----:B------:R-:W-:Y:S01]  /*32b0*/  LEA.HI.X R45, R55, R95, R54, 0x1, P5 ;  /* 0x0000005f372d7211 */ /* 0x000fe200028f0c36 */
[-C--:B------:R-:W-:Y:S02]  /*32c0*/  @!P0 FFMA.FTZ R2, R36, R39.reuse, R2 ;  /* 0x0000002724028223 */ /* 0x080fe40000010002 */
[-C--:B------:R-:W-:Y:S02]  /*32d0*/  @!P0 FFMA.FTZ R3, R37, R38.reuse, R3 ;  /* 0x0000002625038223 */ /* 0x080fe40000010003 */
[----:B------:R-:W-:Y:S02]  /*32e0*/  @!P0 FFMA.FTZ R48, R31, R38, -R48 ;  /* 0x000000261f308223 */ /* 0x000fe40000010830 */
[----:B------:R-:W-:Y:S02]  /*32f0*/  @!P0 FFMA.FTZ R49, R30, R39, -R49 ;  /* 0x000000271e318223 */ /* 0x000fe40000010831 */
[-C--:B------:R-:W-:Y:S01]  /*3300*/  @!P0 FFMA.FTZ R57, R28, R41.reuse, -R57 ;  /* 0x000000291c398223 */ /* 0x080fe20000010839 */
[----:B------:R-:W-:Y:S01]  /*3310*/  @!P0 F2FP.BF16.PACK_AB R48, R3, R48 ;  /* 0x000000300330823e */ /* 0x000fe200000010ff */
[----:B------:R-:W-:Y:S01]  /*3320*/  @!P0 FFMA.FTZ R4, R40, R41, R4 ;  /* 0x0000002928048223 */ /* 0x000fe20000010004 */
[----:B------:R-:W-:Y:S01]  /*3330*/  @!P0 F2FP.BF16.PACK_AB R49, R2, R49 ;  /* 0x000000310231823e */ /* 0x000fe200000010ff */
[----:B------:R-:W-:Y:S02]  /*3340*/  @!P0 IMAD.MOV.U32 R24, RZ, RZ, R50 ;  /* 0x000000ffff188224 */ /* 0x000fe400078e0032 */
[----:B------:R-:W-:Y:S01]  /*3350*/  @!P0 IMAD.MOV.U32 R26, RZ, RZ, R48 ;  /* 0x000000ffff1a8224 */ /* 0x000fe200078e0030 */
[----:B------:R-:W-:Y:S02]  /*3360*/  @!P0 F2FP.BF16.PACK_AB R57, R4, R57 ;  /* 0x000000390439823e */ /* 0x000fe400000010ff */
[----:B------:R-:W-:Y:S02]  /*3370*/  @!P0 MOV R25, R49 ;  /* 0x0000003100198202 */ /* 0x000fe40000000f00 */
[----:B------:R-:W-:Y:S02]  /*3380*/  @!P0 MOV R27, R57 ;  /* 0x00000039001b8202 */ /* 0x000fe40000000f00 */
[----:B------:R-:W-:Y:S03]  /*3390*/  ISETP.GE.AND P0, PT, R14, UR4, PT ;  /* 0x000000040e007c0c */ /* 0x000fe6000bf06270 */
[----:B------:R1:W-:Y:S08]  /*33a0*/  STG.E.128 [R44.64], R24 ;  /* 0x000000182c007986 */ /* 0x0003f0000c101d06 */
[----:B------:R-:W2:Y:S06]  /*33b0*/  @!P1 LDG.E.64 R22, [R32.64+0x40] ;  /* 0x0000400620169981 */ /* 0x000eac000c1e1b00 */
[----:B------:R-:W3:Y:S08]  /*33c0*/  LDG.E.128 R28, [R46.64+0x80] ;  /* 0x000080062e1c7981 */ /* 0x000ef0000c1e1d00 */
[----:B------:R-:W4:Y:S01]  /*33d0*/  @!P1 LDG.E.64 R40, [R42.64+0x40] ;  /* 0x000040062a289981 */ /* 0x000f22000c1e1b00 */
[C---:B--2---:R-:W-:Y:S02]  /*33e0*/  @!P1 SHF.L.U32 R35, R22.reuse, 0x10, RZ ;  /* 0x0000001016239819 */ /* 0x044fe400000006ff */
[----:B-1----:R-:W-:Y:S01]  /*33f0*/  @!P1 LOP3.LUT R25, R22, 0xffff0000, RZ, 0xc0, !PT ;  /* 0xffff000016199812 */ /* 0x002fe200078ec0ff */
[C---:B------:R-:W-:Y:S01]  /*3400*/  @!P1 IMAD.U32 R22, R23.reuse, 0x10000, RZ ;  /* 0x0001000017169824 */ /* 0x040fe200078e00ff */
[----:B------:R-:W-:Y:S01]  /*3410*/  @!P1 LOP3.LUT R23, R23, 0xffff0000, RZ, 0xc0, !PT ;  /* 0xffff000017179812 */ /* 0x000fe200078ec0ff */
[C---:B---3--:R-:W-:Y:S01]  /*3420*/  @!P1 IMAD.U32 R34, R28.reuse, 0x10000, RZ ;  /* 0x000100001c229824 */ /* 0x048fe200078e00ff */
[----:B------:R-:W-:Y:S01]  /*3430*/  @!P1 LOP3.LUT R36, R28, 0xffff0000, RZ, 0xc0, !PT ;  /* 0xffff00001c249812 */ /* 0x000fe200078ec0ff */
[----:B------:R-:W-:Y:S01]  /*3440*/  @!P1 IMAD.U32 R27, R30, 0x10000, RZ ;  /* 0x000100001e1b9824 */ /* 0x000fe200078e00ff */
[----:B------:R-:W-:Y:S01]  /*3450*/  @!P1 SHF.L.U32 R26, R29, 0x10, RZ ;  /* 0x000000101d1a9819 */ /* 0x000fe200000006ff */
[-C--:B------:R-:W-:Y:S01]  /*3460*/  @!P1 FMUL.FTZ R5, R34, R35.reuse ;  /* 0x0000002322059220 */ /* 0x080fe20000410000 */
[C---:B------:R-:W-:Y:S01]  /*3470*/  @!P1 SHF.L.U32 R24, R31.reuse, 0x10, RZ ;  /* 0x000000101f189819 */ /* 0x040fe200000006ff */
[----:B------:R-:W-:Y:S02]  /*3480*/  @!P1 FMUL.FTZ R48, R36, R35 ;  /* 0x0000002324309220 */ /* 0x000fe40000410000 */
[C---:B----4-:R-:W-:Y:S01]  /*3490*/  @!P1 IMAD.U32 R37, R40.reuse, 0x10000, RZ ;  /* 0x0001000028259824 */ /* 0x050fe200078e00ff */
[----:B------:R-:W-:Y:S01]  /*34a0*/  @!P1 LOP3.LUT R39, R40, 0xffff0000, RZ, 0xc0, !PT ;  /* 0xffff000028279812 */ /* 0x000fe200078ec0ff */
[----:B------:R-:W-:Y:S01]  /*34b0*/  @!P1 FMUL.FTZ R6, R26, R25 ;  /* 0x000000191a069220 */ /* 0x000fe20000410000 */
[----:B------:R-:W-:Y:S01]  /*34c0*/  @!P1 LOP3.LUT R40, R31, 0xffff0000, RZ, 0xc0, !PT ;  /* 0xffff00001f289812 */ /* 0x000fe200078ec0ff */
[-C--:B------:R-:W-:Y:S01]  /*34d0*/  @!P1 FFMA.FTZ R48, R34, R37.reuse, -R48 ;  /* 0x0000002522309223 */ /* 0x080fe20000010830 */
[----:B------:R-:W-:Y:S01]  /*34e0*/  @!P1 SHF.L.U32 R38, R41, 0x10, RZ ;  /* 0x0000001029269819 */ /* 0x000fe200000006ff */
[----:B------:R-:W-:Y:S01]  /*34f0*/  @!P1 FFMA.FTZ R5, R36, R37, R5 ;  /* 0x0000002524059223 */ /* 0x000fe20000010005 */
[----:B------:R-:W-:Y:S01]  /*3500*/  @!P1 LOP3.LUT R37, R30, 0xffff0000, RZ, 0xc0, !PT ;  /* 0xffff00001e259812 */ /* 0x000fe200078ec0ff */
[-C--:B------:R-:W-:Y:S01]  /*3510*/  @!P1 FMUL.FTZ R7, R27, R22.reuse ;  /* 0x000000161b079220 */ /* 0x080fe20000410000 */
[----:B------:R-:W-:Y:S01]  /*3520*/  @!P1 LOP3.LUT R36, R29, 0xffff0000, RZ, 0xc0, !PT ;  /* 0xffff00001d249812 */ /* 0x000fe200078ec0ff */
[----:B------:R-:W-:Y:S01]  /*3530*/  @!P1 FMUL.FTZ R56, R40, R23 ;  /* 0x0000001728389220 */ /* 0x000fe20000410000 */
[----:B------:R-:W-:Y:S01]  /*3540*/  @!P1 LOP3.LUT R41, R41, 0xffff0000, RZ, 0xc0, !PT ;  /* 0xffff000029299812 */ /* 0x000fe200078ec0ff */
[----:B------:R-:W-:Y:S01]  /*3550*/  @!P1 FMUL.FTZ R50, R37, R22 ;  /* 0x0000001625329220 */ /* 0x000fe20000410000 */
[----:B------:R-:W-:Y:S01]  /*3560*/  @!P1 F2FP.BF16.PACK_AB R48, R5, R48 ;  /* 0x000000300530923e */ /* 0x000fe200000010ff */
[----:B------:R-:W-:Y:S02]  /*3570*/  @!P1 FMUL.FTZ R49, R36, R25 ;  /* 0x0000001924319220 */ /* 0x000fe40000410000 */
[----:B------:R-:W-:Y:S02]  /*3580*/  @!P1 FMUL.FTZ R8, R24, R23 ;  /* 0x0000001718089220 */ /* 0x000fe40000410000 */
[-C--:B------:R-:W-:Y:S02]  /*3590*/  @!P1 FFMA.FTZ R50, R27, R38.reuse, -R50 ;  /* 0x000000261b329223 */ /* 0x080fe40000010832 */
[----:B------:R-:W-:Y:S02]  /*35a0*/  @!P1 FFMA.FTZ R49, R26, R39, -R49 ;  /* 0x000000271a319223 */ /* 0x000fe40000010831 */
[----:B------:R-:W-:Y:S02]  /*35b0*/  @!P1 FFMA.FTZ R56, R24, R41, -R56 ;  /* 0x0000002918389223 */ /* 0x000fe40000010838 */
[----:B------:R-:W-:Y:S02]  /*35c0*/  @!P1 FFMA.FTZ R6, R36, R39, R6 ;  /* 0x0000002724069223 */ /* 0x000fe40000010006 */
[----:B------:R-:W-:Y:S02]  /*35d0*/  @!P1 FFMA.FTZ R7, R37, R38, R7 ;  /* 0x0000002625079223 */ /* 0x000fe40000010007 */
[----:B------:R-:W-:Y:S01]  /*35e0*/  @!P1 FFMA.FTZ R8, R40, R41, R8 ;  /* 0x0000002928089223 */ /* 0x000fe20000010008 */
[----:B------:R-:W-:Y:S01]  /*35f0*/  @!P1 F2FP.BF16.PACK_AB R49, R6, R49 ;  /* 0x000000310631923e */ /* 0x000fe200000010ff */
[----:B------:R-:W-:Y:S01]  /*3600*/  @!P1 IMAD.MOV.U32 R28, RZ, RZ, R48 ;  /* 0x000000ffff1c9224 */ /* 0x000fe200078e0030 */
[----:B------:R-:W-:Y:S02]  /*3610*/  @!P1 F2FP.BF16.PACK_AB R50, R7, R50 ;  /* 0x000000320732923e */ /* 0x000fe400000010ff */
[----:B------:R-:W-:Y:S02]  /*3620*/  @!P1 F2FP.BF16.PACK_AB R57, R8, R56 ;  /* 0x000000380839923e */ /* 0x000fe400000010ff */
[----:B------:R-:W-:Y:S01]  /*3630*/  @!P1 MOV R29, R49 ;  /* 0x00000031001d9202 */ /* 0x000fe20000000f00 */
[----:B------:R-:W-:Y:S01]  /*3640*/  @!P1 IMAD.MOV.U32 R30, RZ, RZ, R50 ;  /* 0x000000ffff1e9224 */ /* 0x000fe200078e0032 */
[----:B------:R-:W-:Y:S05]  /*3650*/  @!P1 MOV R31, R57 ;  /* 0x00000039001f9202 */ /* 0x000fea0000000f00 */
[----:B------:R1:W-:Y:S08]  /*3660*/  STG.E.128 [R44.64+0x80], R28 ;  /* 0x0000801c2c007986 */ /* 0x0003f0000c101d06 */
        /* <DEDUP_REMOVED lines=12> */
[C---:B------:R-:W-:Y:S01]  /*3730*/  @!P0 LOP3.LUT R40, R27.reuse, 0xffff0000, RZ, 0xc0, !PT ;  /* 0xffff00001b288812 */ /* 0x040fe200078ec0ff */
[----:B------:R-:W-:Y:S01]  /*3740*/  @!P0 FMUL.FTZ R46, R36, R35 ;  /* 0x00000023242e8220 */ /* 0x000fe20000410000 */
[----:B------:R-:W-:Y:S01]  /*3750*/  @!P0 SHF.L.U32 R28, R27, 0x10, RZ ;  /* 0x000000101b1c8819 */ /* 0x000fe200000006ff */
[C---:B----4-:R-:W-:Y:S01]  /*3760*/  @!P0 IMAD.U32 R37, R42.reuse, 0x10000, RZ ;  /* 0x000100002a258824 */ /* 0x050fe200078e00ff */
[----:B------:R-:W-:Y:S01]  /*3770*/  @!P0 LOP3.LUT R39, R42, 0xffff0000, RZ, 0xc0, !PT ;  /* 0xffff00002a278812 */ /* 0x000fe200078ec0ff */
[----:B------:R-:W-:Y:S01]  /*3780*/  @!P0 FMUL.FTZ R10, R30, R29 ;  /* 0x0000001d1e0a8220 */ /* 0x000fe20000410000 */
[----:B------:R-:W-:Y:S01]  /*3790*/  @!P0 SHF.L.U32 R38, R43, 0x10, RZ ;  /* 0x000000102b268819 */ /* 0x000fe200000006ff */
[-C--:B------:R-:W-:Y:S01]  /*37a0*/  @!P0 FFMA.FTZ R9, R36, R37.reuse, R9 ;  /* 0x0000002524098223 */ /* 0x080fe20000010009 */
[----:B------:R-:W-:Y:S01]  /*37b0*/  @!P0 LOP3.LUT R36, R25, 0xffff0000, RZ, 0xc0, !PT ;  /* 0xffff000019248812 */ /* 0x000fe200078ec0ff */
[----:B------:R-:W-:Y:S01]  /*37c0*/  @!P0 FFMA.FTZ R46, R34, R37, -R46 ;  /* 0x00000025222e8223 */ /* 0x000fe2000001082e */
[----:B------:R-:W-:Y:S01]  /*37d0*/  @!P0 LOP3.LUT R37, R26, 0xffff0000, RZ, 0xc0, !PT ;  /* 0xffff00001a258812 */ /* 0x000fe200078ec0ff */
[----:B------:R-:W-:Y:S01]  /*37e0*/  @!P0 FMUL.FTZ R11, R31, R22 ;  /* 0x000000161f0b8220 */ /* 0x000fe20000410000 */
        /* <DEDUP_REMOVED lines=20> */
.L_x_3702:
[----:B------:R-:W-:Y:S05]  /*3930*/  BSYNC B0 ;  /* 0x0000000000007941 */ /* 0x000fea0003800000 */
.L_x_3701:
[----:B------:R-:W-:Y:S01]  /*3940*/  BSSY B0, `(.L_x_3703) ;  /* 0x000009b000007945 */ /* 0x000fe20003800000 */
[----:B------:R-:W-:-:S05]  /*3950*/  @!P4 BRA `(.L_x_3704) ;  /* 0x000009900000c947 */ /* 0x000fca0003800000 */
[----:B------:R-:W-:Y:S01]  /*3960*/  ISETP.GE.AND P0, PT, R18, UR4, PT ;  /* 0x0000000412007c0c */ /* 0x000fe2000bf06270 */
[----:B------:R-:W-:Y:S01]  /*3970*/  IMAD.SHL.U32 R47, R91, 0x2, RZ ;  /* 0x000000025b2f7824 */ /* 0x000fe200078e00ff */
[----:B------:R-:W-:Y:S02]  /*3980*/  LEA R48, P5, R105, R134, 0x1 ;  /* 0x0000008669307211 */ /* 0x000fe400078a08ff */
[----:B-1----:R-:W-:Y:S02]  /*3990*/  SHF.L.U64.HI R45, R91, 0x1, R90 ;  /* 0x000000015b2d7819 */ /* 0x002fe4000001025a */
[-C--:B------:R-:W-:Y:S02]  /*39a0*/  IADD3 R32, P1, R20, R47.reuse, RZ ;  /* 0x0000002f14207210 */ /* 0x080fe40007f3e0ff */
[----:B------:R-:W-:Y:S02]  /*39b0*/  IADD3 R42, P4, R52, R47, RZ ;  /* 0x0000002f342a7210 */ /* 0x000fe40007f9e0ff */
[----:B------:R-:W-:Y:S02]  /*39c0*/  LEA.HI.X R49, R105, R135, R104, 0x1, P5 ;  /* 0x0000008769317211 */ /* 0x000fe400028f0c68 */
[----:B------:R-:W-:Y:S01]  /*39d0*/  IADD3.X R33, R21, R45, RZ, P1, !PT ;  /* 0x0000002d15217210 */ /* 0x000fe20000ffe4ff */
[----:B------:R-:W-:Y:S01]  /*39e0*/  IMAD.X R43, R53, 0x1, R45, P4 ;  /* 0x00000001352b7824 */ /* 0x000fe200020e062d */
[----:B------:R-:W-:Y:S01]  /*39f0*/  LEA R58, P5, R150, R98, 0x1 ;  /* 0x00000062963a7211 */ /* 0x000fe200078a08ff */
[----:B----4-:R-:W2:Y:S01]  /*3a00*/  LDG.E.128 R24, [R48.64] ;  /* 0x0000000630187981 */ /* 0x010ea2000c1e1d00 */
[----:B------:R-:W-:Y:S02]  /*3a10*/  ISETP.GE.AND P1, PT, R15, UR4, PT ;  /* 0x000000040f007c0c */ /* 0x000fe4000bf26270 */
[----:B------:R-:W-:Y:S02]  /*3a20*/  LEA R56, P4, R108, R134, 0x1 ;  /* 0x000000866c387211 */ /* 0x000fe400078808ff */
[----:B------:R-:W-:Y:S02]  /*3a30*/  LEA.HI.X R59, R150, R95, R106, 0x1, P5 ;  /* 0x0000005f963b7211 */ /* 0x000fe400028f0c6a */
[----:B------:R-:W-:Y:S01]  /*3a40*/  LEA.HI.X R57, R108, R135, R107, 0x1, P4 ;  /* 0x000000876c397211 */ /* 0x000fe200020f0c6b */
[----:B------:R-:W3:Y:S06]  /*3a50*/  @!P0 LDG.E.64 R22, [R32.64] ;  /* 0x0000000620168981 */ /* 0x000eec000c1e1b00 */
[----:B------:R-:W4:Y:S01]  /*3a60*/  @!P0 LDG.E.64 R40, [R42.64] ;  /* 0x000000062a288981 */ /* 0x000f22000c1e1b00 */
[C---:B--2---:R-:W-:Y:S01]  /*3a70*/  @!P0 IMAD.U32 R28, R24.reuse, 0x10000, RZ ;  /* 0x00010000181c8824 */ /* 0x044fe200078e00ff */
[----:B------:R-:W-:Y:S02]  /*3a80*/  @!P0 LOP3.LUT R36, R24, 0xffff0000, RZ, 0xc0, !PT ;  /* 0xffff000018248812 */ /* 0x000fe400078ec0ff */
[----:B------:R-:W-:Y:S02]  /*3a90*/  @!P0 SHF.L.U32 R30, R25, 0x10, RZ ;  /* 0x00000010191e8819 */ /* 0x000fe400000006ff */
[C---:B---3--:R-:W-:Y:S02]  /*3aa0*/  @!P0 SHF.L.U32 R31, R22.reuse, 0x10, RZ ;  /* 0x00000010161f8819 */ /* 0x048fe400000006ff */
[----:B------:R-:W-:Y:S01]  /*3ab0*/  @!P0 LOP3.LUT R29, R22, 0xffff0000, RZ, 0xc0, !PT ;  /* 0xffff0000161d8812 */ /* 0x000fe200078ec0ff */
[C---:B------:R-:W-:Y:S01]  /*3ac0*/  @!P0 IMAD.U32 R22, R23.reuse, 0x10000, RZ ;  /* 0x0001000017168824 */ /* 0x040fe200078e00ff */
[----:B------:R-:W-:Y:S01]  /*3ad0*/  @!P0 LOP3.LUT R23, R23, 0xffff0000, RZ, 0xc0, !PT ;  /* 0xffff000017178812 */ /* 0x000fe200078ec0ff */
[-C--:B------:R-:W-:Y:S01]  /*3ae0*/  @!P0 FMUL.FTZ R45, R36, R31.reuse ;  /* 0x0000001f242d8220 */ /* 0x080fe20000410000 */
[C---:B----4-:R-:W-:Y:S01]  /*3af0*/  @!P0 LOP3.LUT R39, R40.reuse, 0xffff0000, RZ, 0xc0, !PT ;  /* 0xffff000028278812 */ /* 0x050fe200078ec0ff */
[----:B------:R-:W-:Y:S01]  /*3b00*/  @!P0 IMAD.U32 R37, R40, 0x10000, RZ ;  /* 0x0001000028258824 */ /* 0x000fe200078e00ff */
[C---:B------:R-:W-:Y:S01]  /*3b10*/  @!P0 LOP3.LUT R40, R27.reuse, 0xffff0000, RZ, 0xc0, !PT ;  /* 0xffff00001b288812 */ /* 0x040fe200078ec0ff */
[C---:B------:R-:W-:Y:S02]  /*3b20*/  @!P0 FMUL.FTZ R0, R28.reuse, R31 ;  /* 0x0000001f1c008220 */ /* 0x040fe40000410000 */
[-C--:B------:R-:W-:Y:S01]  /*3b30*/  @!P0 FFMA.FTZ R45, R28, R37.reuse, -R45 ;  /* 0x000000251c2d8223 */ /* 0x080fe2000001082d */
[----:B------:R-:W-:Y:S01]  /*3b40*/  @!P0 SHF.L.U32 R28, R27, 0x10, RZ ;  /* 0x000000101b1c8819 */ /* 0x000fe200000006ff */
[----:B------:R-:W-:Y:S01]  /*3b50*/  @!P0 FFMA.FTZ R0, R36, R37, R0 ;  /* 0x0000002524008223 */ /* 0x000fe20000010000 */
[C---:B------:R-:W-:Y:S01]  /*3b60*/  @!P0 LOP3.LUT R37, R26.reuse, 0xffff0000, RZ, 0xc0, !PT ;  /* 0xffff00001a258812 */ /* 0x040fe200078ec0ff */
[----:B------:R-:W-:Y:S01]  /*3b70*/  @!P0 IMAD.U32 R31, R26, 0x10000, RZ ;  /* 0x000100001a1f8824 */ /* 0x000fe200078e00ff */
[----:B------:R-:W-:Y:S01]  /*3b80*/  @!P0 LOP3.LUT R36, R25, 0xffff0000, RZ, 0xc0, !PT ;  /* 0xffff000019248812 */ /* 0x000fe200078ec0ff */
[----:B------:R-:W-:Y:S01]  /*3b90*/  @!P0 FMUL.FTZ R2, R30, R29 ;  /* 0x0000001d1e028220 */ /* 0x000fe20000410000 */
[----:B------:R-:W-:Y:S01]  /*3ba0*/  @!P0 F2FP.BF16.PACK_AB R45, R0, R45 ;  /* 0x0000002d002d823e */ /* 0x000fe200000010ff */
[C---:B------:R-:W-:Y:S01]  /*3bb0*/  @!P0 IMAD.U32 R38, R41.reuse, 0x10000, RZ ;  /* 0x0001000029268824 */ /* 0x040fe200078e00ff */
[----:B------:R-:W-:Y:S01]  /*3bc0*/  @!P0 LOP3.LUT R41, R41, 0xffff0000, RZ, 0xc0, !PT ;  /* 0xffff000029298812 */ /* 0x000fe200078ec0ff */
[-C--:B------:R-:W-:Y:S02]  /*3bd0*/  @!P0 FMUL.FTZ R3, R31, R22.reuse ;  /* 0x000000161f038220 */ /* 0x080fe40000410000 */
[C---:B------:R-:W-:Y:S02]  /*3be0*/  @!P0 FMUL.FTZ R44, R37.reuse, R22 ;  /* 0x00000016252c8220 */ /* 0x040fe40000410000 */
[----:B------:R-:W-:Y:S02]  /*3bf0*/  @!P0 FMUL.FTZ R47, R36, R29 ;  /* 0x0000001d242f8220 */ /* 0x000fe40000410000 */
[-C--:B------:R-:W-:Y:S02]  /*3c00*/  @!P0 FMUL.FTZ R46, R40, R23.reuse ;  /* 0x00000017282e8220 */ /* 0x080fe40000410000 */
[----:B------:R-:W-:Y:S02]  /*3c10*/  @!P0 FMUL.FTZ R4, R28, R23 ;  /* 0x000000171c048220 */ /* 0x000fe40000410000 */
        /* <DEDUP_REMOVED lines=13> */
[----:B------:R-:W-:Y:S02]  /*3cf0*/  ISETP.GE.AND P0, PT, R14, UR4, PT ;  /* 0x000000040e007c0c */ /* 0x000fe4000bf06270 */
[C---:B------:R-:W-:Y:S01]  /*3d00*/  LEA R48, P4, R112.reuse, R134, 0x1 ;  /* 0x0000008670307211 */ /* 0x040fe200078808ff */
[----:B------:R1:W-:Y:S03]  /*3d10*/  STG.E.128 [R58.64], R24 ;  /* 0x000000183a007986 */ /* 0x0003e6000c101d06 */
[----:B------:R-:W-:Y:S05]  /*3d20*/  LEA.HI.X R49, R112, R135, R111, 0x1, P4 ;  /* 0x0000008770317211 */ /* 0x000fea00020f0c6f */
[----:B------:R-:W2:Y:S06]  /*3d30*/  @!P1 LDG.E.64 R22, [R32.64+0x40] ;  /* 0x0000400620169981 */ /* 0x000eac000c1e1b00 */
[----:B------:R3:W4:Y:S08]  /*3d40*/  LDG.E.128 R28, [R56.64] ;  /* 0x00000006381c7981 */ /* 0x000730000c1e1d00 */
[----:B------:R-:W5:Y:S01]  /*3d50*/  @!P1 LDG.E.64 R40, [R42.64+0x40] ;  /* 0x000040062a289981 */ /* 0x000f62000c1e1b00 */
[C---:B---3--:R-:W-:Y:S04]  /*3d60*/  LEA R56, P5, R109.reuse, R98, 0x1 ;  /* 0x000000626d387211 */ /* 0x048fe800078a08ff */
[----:B------:R-:W-:Y:S02]  /*3d70*/  LEA.HI.X R57, R109, R95, R110, 0x1, P5 ;  /* 0x0000005f6d397211 */ /* 0x000fe400028f0c6e */
[C---:B--2---:R-:W-:Y:S02]  /*3d80*/  @!P1 SHF.L.U32 R35, R22.reuse, 0x10, RZ ;  /* 0x0000001016239819 */ /* 0x044fe400000006ff */
[----:B-1----:R-:W-:Y:S01]  /*3d90*/  @!P1 LOP3.LUT R25, R22, 0xffff0000, RZ, 0xc0, !PT ;  /* 0xffff000016199812 */ /* 0x002fe200078ec0ff */
[C---:B------:R-:W-:Y:S01]  /*3da0*/  @!P1 IMAD.U32 R22, R23.reuse, 0x10000, RZ ;  /* 0x0001000017169824 */ /* 0x040fe200078e00ff */
[----:B------:R-:W-:Y:S01]  /*3db0*/  @!P1 LOP3.LUT R23, R23, 0xffff0000, RZ, 0xc0, !PT ;  /* 0xffff000017179812 */ /* 0x000fe200078ec0ff */
[C---:B----4-:R-:W-:Y:S01]  /*3dc0*/  @!P1 IMAD.U32 R34, R28.reuse, 0x10000, RZ ;  /* 0x000100001c229824 */ /* 0x050fe200078e00ff */
[----:B------:R-:W-:Y:S01]  /*3dd0*/  @!P1 LOP3.LUT R36, R28, 0xffff0000, RZ, 0xc0, !PT ;  /* 0xffff00001c249812 */ /* 0x000fe200078ec0ff */
[----:B------:R-:W-:Y:S01]  /*3de0*/  @!P1 IMAD.U32 R27, R30, 0x10000, RZ ;  /* 0x000100001e1b9824 */ /* 0x000fe200078e00ff */
[----:B------:R-:W-:Y:S01]  /*3df0*/  @!P1 SHF.L.U32 R26, R29, 0x10, RZ ;  /* 0x000000101d1a9819 */ /* 0x000fe200000006ff */
[-C--:B------:R-:W-:Y:S01]  /*3e00*/  @!P1 FMUL.FTZ R5, R34, R35.reuse ;  /* 0x0000002322059220 */ /* 0x080fe20000410000 */
[C---:B------:R-:W-:Y:S01]  /*3e10*/  @!P1 SHF.L.U32 R24, R31.reuse, 0x10, RZ ;  /* 0x000000101f189819 */ /* 0x040fe200000006ff */
[----:B------:R-:W-:Y:S02]  /*3e20*/  @!P1 FMUL.FTZ R44, R36, R35 ;  /* 0x00000023242c9220 */ /* 0x000fe40000410000 */
[C---:B-----5:R-:W-:Y:S01]  /*3e30*/  @!P1 IMAD.U32 R37, R40.reuse, 0x10000, RZ ;  /* 0x0001000028259824 */ /* 0x060fe200078e00ff */
        /* <DEDUP_REMOVED lines=28> */
[----:B------:R1:W-:Y:S08]  /*4000*/  STG.E.128 [R56.64], R28 ;  /* 0x0000001c38007986 */ /* 0x0003f0000c101d06 */
        /* <DEDUP_REMOVED lines=14> */
[C---:B------:R-:W-:Y:S01]  /*40f0*/  @!P0 LOP3.LUT R40, R27.reuse, 0xffff0000, RZ, 0xc0, !PT ;  /* 0xffff00001b288812 */ /* 0x040fe200078ec0ff */
[----:B------:R-:W-:Y:S01]  /*4100*/  @!P0 FMUL.FTZ R44, R36, R35 ;  /* 0x00000023242c8220 */ /* 0x000fe20000410000 */
[----:B------:R-:W-:Y:S01]  /*4110*/  @!P0 SHF.L.U32 R28, R27, 0x10, RZ ;  /* 0x000000101b1c8819 */ /* 0x000fe200000006ff */
[C---:B-----5:R-:W-:Y:S01]  /*4120*/  @!P0 IMAD.U32 R37, R42.reuse, 0x10000, RZ ;  /* 0x000100002a258824 */ /* 0x060fe200078e00ff */
[----:B------:R-:W-:Y:S01]  /*4130*/  @!P0 LOP3.LUT R39, R42, 0xffff0000, RZ, 0xc0, !PT ;  /* 0xffff00002a278812 */ /* 0x000fe200078ec0ff */
[----:B------:R-:W-:Y:S01]  /*4140*/  @!P0 FMUL.FTZ R10, R30, R29 ;  /* 0x0000001d1e0a8220 */ /* 0x000fe20000410000 */
[C---:B------:R-:W-:Y:S01]  /*4150*/  @!P0 SHF.L.U32 R38, R43.reuse, 0x10, RZ ;  /* 0x000000102b268819 */ /* 0x040fe200000006ff */
[-C--:B------:R-:W-:Y:S01]  /*4160*/  @!P0 FFMA.FTZ R44, R34, R37.reuse, -R44 ;  /* 0x00000025222c8223 */ /* 0x080fe2000001082c */
[----:B------:R-:W-:Y:S01]  /*4170*/  @!P0 LOP3.LUT R41, R43, 0xffff0000, RZ, 0xc0, !PT ;  /* 0xffff00002b298812 */ /* 0x000fe200078ec0ff */
[----:B------:R-:W-:Y:S01]  /*4180*/  @!P0 FFMA.FTZ R9, R36, R37, R9 ;  /* 0x0000002524098223 */ /* 0x000fe20000010009 */
[----:B------:R-:W-:Y:S01]  /*4190*/  @!P0 LOP3.LUT R37, R26, 0xffff0000, RZ, 0xc0, !PT ;  /* 0xffff00001a258812 */ /* 0x000fe200078ec0ff */
[----:B------:R-:W-:Y:S01]  /*41a0*/  @!P0 FMUL.FTZ R11, R31, R22 ;  /* 0x000000161f0b8220 */ /* 0x000fe20000410000 */
[----:B------:R-:W-:Y:S01]  /*41b0*/  @!P0 LOP3.LUT R36, R25, 0xffff0000, RZ, 0xc0, !PT ;  /* 0xffff000019248812 */ /* 0x000fe200078ec0ff */
[----:B------:R-:W-:Y:S01]  /*41c0*/  @!P0 FMUL.FTZ R47, R40, R23 ;  /* 0x00000017282f8220 */ /* 0x000fe20000410000 */
[----:B------:R-:W-:Y:S01]  /*41d0*/  @!P0 F2FP.BF16.PACK_AB R44, R9, R44 ;  /* 0x0000002c092c823e */ /* 0x000fe200000010ff */
[C---:B------:R-:W-:Y:S02]  /*41e0*/  @!P0 FMUL.FTZ R46, R37.reuse, R22 ;  /* 0x00000016252e8220 */ /* 0x040fe40000410000 */
[----:B------:R-:W-:Y:S02]  /*41f0*/  @!P0 FMUL.FTZ R45, R36, R29 ;  /* 0x0000001d242d8220 */ /* 0x000fe40000410000 */
        /* <DEDUP_REMOVED lines=13> */
[----:B------:R-:W-:Y:S05]  /*42d0*/  @!P0 MOV R27, R47 ;  /* 0x0000002f001b8202 */ /* 0x000fea0000000f00 */
[----:B------:R1:W-:Y:S02]  /*42e0*/  STG.E.128 [R48.64], R24 ;  /* 0x0000001830007986 */ /* 0x0003e4000c101d06 */
.L_x_3704:
[----:B------:R-:W-:Y:S05]  /*42f0*/  BSYNC B0 ;  /* 0x0000000000007941 */ /* 0x000fea0003800000 */
.L_x_3703:
[----:B------:R-:W-:Y:S01]  /*4300*/  BSSY B0, `(.L_x_3705) ;  /* 0x00000a0000007945 */ /* 0x000fe20003800000 */
[----:B------:R-:W-:-:S05]  /*4310*/  @!P2 BRA `(.L_x_3706) ;  /* 0x000009e00000a947 */ /* 0x000fca0003800000 */
[----:B-1----:R-:W-:Y:S01]  /*4320*/  IMAD.SHL.U32 R49, R87, 0x2, RZ ;  /* 0x0000000257317824 */ /* 0x002fe200078e00ff */
[----:B------:R-:W-:Y:S02]  /*4330*/  MOV R45, 0x60 ;  /* 0x00000060002d7802 */ /* 0x000fe40000000f00 */
[----:B------:R-:W-:Y:S02]  /*4340*/  ISETP.GE.AND P0, PT, R18, UR4, PT ;  /* 0x0000000412007c0c */ /* 0x000fe4000bf06270 */
[-C--:B------:R-:W-:Y:S01]  /*4350*/  IADD3 R32, P1, R20, R49.reuse, RZ ;  /* 0x0000003114207210 */ /* 0x080fe20007f3e0ff */
[----:B------:R-:W-:Y:S01]  /*4360*/  IMAD.WIDE.U32 R56, R45, c[0x0][0x288], R134 ;  /* 0x0000a2002d387a25 */ /* 0x000fe200078e0086 */
[----:B------:R-:W-:Y:S02]  /*4370*/  IADD3 R42, P2, R52, R49, RZ ;  /* 0x00000031342a7210 */ /* 0x000fe40007f5e0ff */
[----:B------:R-:W-:Y:S01]  /*4380*/  SHF.L.U64.HI R47, R87, 0x1, R86 ;  /* 0x00000001572f7819 */ /* 0x000fe20000010256 */
[----:B------:R-:W-:Y:S01]  /*4390*/  IMAD R44, R45, c[0x0][0x28c], RZ ;  /* 0x0000a3002d2c7a24 */ /* 0x000fe200078e02ff */
[----:B------:R-:W-:Y:S01]  /*43a0*/  MOV R99, R95 ;  /* 0x0000005f00637202 */ /* 0x000fe20000000f00 */
[----:B------:R-:W-:Y:S01]  /*43b0*/  IMAD.MOV.U32 R48, RZ, RZ, R56 ;  /* 0x000000ffff307224 */ /* 0x000fe200078e0038 */
[----:B------:R-:W-:Y:S01]  /*43c0*/  IADD3.X R33, R21, R47, RZ, P1, !PT ;  /* 0x0000002f15217210 */ /* 0x000fe20000ffe4ff */
[----:B------:R-:W-:Y:S01]  /*43d0*/  IMAD.X R43, R53, 0x1, R47, P2 ;  /* 0x00000001352b7824 */ /* 0x000fe200010e062f */
[----:B------:R-:W-:Y:S01]  /*43e0*/  IADD3 R49, R57, R44, RZ ;  /* 0x0000002c39317210 */ /* 0x000fe20007ffe0ff */
[----:B------:R-:W-:Y:S01]  /*43f0*/  IMAD.WIDE.U32 R56, R45, c[0x0][0x198], R98 ;  /* 0x000066002d387a25 */ /* 0x000fe200078e0062 */
[----:B------:R-:W-:Y:S01]  /*4400*/  ISETP.GE.AND P1, PT, R15, UR4, PT ;  /* 0x000000040f007c0c */ /* 0x000fe2000bf26270 */
[----:B----4-:R-:W2:Y:S01]  /*4410*/  @!P0 LDG.E.64 R22, [R32.64] ;  /* 0x0000000620168981 */ /* 0x010ea2000c1e1b00 */
[C---:B------:R-:W-:Y:S01]  /*4420*/  LEA R58, P2, R116.reuse, R134, 0x1 ;  /* 0x00000086743a7211 */ /* 0x040fe200078408ff */
[----:B------:R-:W-:Y:S03]  /*4430*/  IMAD R45, R45, c[0x0][0x19c], RZ ;  /* 0x000067002d2d7a24 */ /* 0x000fe600078e02ff */
[----:B------:R-:W-:Y:S01]  /*4440*/  LEA.HI.X R59, R116, R135, R115, 0x1, P2 ;  /* 0x00000087743b7211 */ /* 0x000fe200010f0c73 */
[----:B------:R-:W-:Y:S01]  /*4450*/  IMAD.IADD R57, R57, 0x1, R45 ;  /* 0x0000000139397824 */ /* 0x000fe200078e022d */
[----:B------:R-:W3:Y:S08]  /*4460*/  LDG.E.128 R24, [R48.64] ;  /* 0x0000000630187981 */ /* 0x000ef0000c1e1d00 */
[----:B------:R-:W4:Y:S01]  /*4470*/  @!P0 LDG.E.64 R40, [R42.64] ;  /* 0x000000062a288981 */ /* 0x000f22000c1e1b00 */
[C---:B--2---:R-:W-:Y:S01]  /*4480*/  @!P0 IMAD.U32 R31, R22.reuse, 0x10000, RZ ;  /* 0x00010000161f8824 */ /* 0x044fe200078e00ff */
[----:B------:R-:W-:Y:S02]  /*4490*/  @!P0 LOP3.LUT R29, R22, 0xffff0000, RZ, 0xc0, !PT ;  /* 0xffff0000161d8812 */ /* 0x000fe400078ec0ff */
[C---:B------:R-:W-:Y:S02]  /*44a0*/  @!P0 SHF.L.U32 R22, R23.reuse, 0x10, RZ ;  /* 0x0000001017168819 */ /* 0x040fe400000006ff */
[----:B------:R-:W-:Y:S01]  /*44b0*/  @!P0 LOP3.LUT R23, R23, 0xffff0000, RZ, 0xc0, !PT ;  /* 0xffff000017178812 */ /* 0x000fe200078ec0ff */
[----:B---3--:R-:W-:Y:S01]  /*44c0*/  @!P0 IMAD.U32 R30, R25, 0x10000, RZ ;  /* 0x00010000191e8824 */ /* 0x008fe200078e00ff */
[C---:B------:R-:W-:Y:S02]  /*44d0*/  @!P0 SHF.L.U32 R28, R24.reuse, 0x10, RZ ;  /* 0x00000010181c8819 */ /* 0x040fe400000006ff */
[----:B------:R-:W-:Y:S01]  /*44e0*/  @!P0 LOP3.LUT R36, R24, 0xffff0000, RZ, 0xc0, !PT ;  /* 0xffff000018248812 */ /* 0x000fe200078ec0ff */
[----:B------:R-:W-:Y:S02]  /*44f0*/  @!P0 FMUL.FTZ R2, R30, R29 ;  /* 0x0000001d1e028220 */ /* 0x000fe40000410000 */
[-C--:B------:R-:W-:Y:S02]  /*4500*/  @!P0 FMUL.FTZ R0, R28, R31.reuse ;  /* 0x0000001f1c008220 */ /* 0x080fe40000410000 */
[----:B------:R-:W-:Y:S01]  /*4510*/  @!P0 FMUL.FTZ R47, R36, R31 ;  /* 0x0000001f242f8220 */ /* 0x000fe20000410000 */
[----:B----4-:R-:W-:Y:S01]  /*4520*/  @!P0 SHF.L.U32 R37, R40, 0x10, RZ ;  /* 0x0000001028258819 */ /* 0x010fe200000006ff */
[C---:B------:R-:W-:Y:S01]  /*4530*/  @!P0 IMAD.U32 R38, R41.reuse, 0x10000, RZ ;  /* 0x0001000029268824 */ /* 0x040fe200078e00ff */
[----:B------:R-:W-:Y:S02]  /*4540*/  @!P0 SHF.L.U32 R31, R26, 0x10, RZ ;  /* 0x000000101a1f8819 */ /* 0x000fe400000006ff */
        /* <DEDUP_REMOVED lines=24> */
[----:B------:R-:W-:Y:S02]  /*46d0*/  @!P0 F2FP.BF16.PACK_AB R44, R3, R44 ;  /* 0x0000002c032c823e */ /* 0x000fe400000010ff */
[----:B------:R-:W-:Y:S01]  /*46e0*/  LEA R48, P2, R120, R134, 0x1 ;  /* 0x0000008678307211 */ /* 0x000fe200078408ff */
[----:B------:R-:W-:Y:S01]  /*46f0*/  @!P0 IMAD.MOV.U32 R27, RZ, RZ, R45 ;  /* 0x000000ffff1b8224 */ /* 0x000fe200078e002d */
[----:B------:R-:W-:Y:S02]  /*4700*/  @!P0 MOV R26, R44 ;  /* 0x0000002c001a8202 */ /* 0x000fe40000000f00 */
[----:B------:R-:W-:Y:S02]  /*4710*/  ISETP.GE.AND P0, PT, R14, UR4, PT ;  /* 0x000000040e007c0c */ /* 0x000fe4000bf06270 */
[----:B------:R-:W-:Y:S01]  /*4720*/  LEA.HI.X R49, R120, R135, R119, 0x1, P2 ;  /* 0x0000008778317211 */ /* 0x000fe200010f0c77 */
[----:B------:R1:W-:Y:S08]  /*4730*/  STG.E.128 [R56.64], R24 ;  /* 0x0000001838007986 */ /* 0x0003f0000c101d06 */
[----:B------:R-:W2:Y:S08]  /*4740*/  LDG.E.128 R28, [R58.64] ;  /* 0x000000063a1c7981 */ /* 0x000eb0000c1e1d00 */
[----:B------:R-:W3:Y:S06]  /*4750*/  @!P1 LDG.E.64 R22, [R32.64+0x40] ;  /* 0x0000400620169981 */ /* 0x000eec000c1e1b00 */
[----:B------:R-:W4:Y:S01]  /*4760*/  @!P1 LDG.E.64 R40, [R42.64+0x40] ;  /* 0x000040062a289981 */ /* 0x000f22000c1e1b00 */
[C---:B-1----:R-:W-:Y:S04]  /*4770*/  LEA R56, P4, R117.reuse, R98, 0x1 ;  /* 0x0000006275387211 */ /* 0x042fe800078808ff */
[----:B------:R-:W-:Y:S01]  /*4780*/  LEA.HI.X R57, R117, R95, R118, 0x1, P4 ;  /* 0x0000005f75397211 */ /* 0x000fe200020f0c76 */
[----:B--2---:R-:W-:Y:S01]  /*4790*/  @!P1 IMAD.U32 R26, R29, 0x10000, RZ ;  /* 0x000100001d1a9824 */ /* 0x004fe200078e00ff */
[----:B------:R-:W-:Y:S01]  /*47a0*/  @!P1 SHF.L.U32 R34, R28, 0x10, RZ ;  /* 0x000000101c229819 */ /* 0x000fe200000006ff */
[----:B------:R-:W-:Y:S01]  /*47b0*/  @!P1 IMAD.U32 R24, R31, 0x10000, RZ ;  /* 0x000100001f189824 */ /* 0x000fe200078e00ff */
[----:B------:R-:W-:Y:S02]  /*47c0*/  @!P1 SHF.L.U32 R27, R30, 0x10, RZ ;  /* 0x000000101e1b9819 */ /* 0x000fe400000006ff */
        /* <DEDUP_REMOVED lines=9> */
[----:B------:R-:W-:Y:S01]  /*4860*/  @!P1 LOP3.LUT R39, R40, 0xffff0000, RZ, 0xc0, !PT ;  /* 0xffff000028279812 */ /* 0x000fe200078ec0ff */
[----:B------:R-:W-:Y:S01]  /*4870*/  @!P1 IMAD.U32 R38, R41, 0x10000, RZ ;  /* 0x0001000029269824 */ /* 0x000fe200078e00ff */
[----:B------:R-:W-:Y:S01]  /*4880*/  @!P1 LOP3.LUT R40, R31, 0xffff0000, RZ, 0xc0, !PT ;  /* 0xffff00001f289812 */ /* 0x000fe200078ec0ff */
        /* <DEDUP_REMOVED lines=8> */
[-C--:B------:R-:W-:Y:S02]  /*4910*/  @!P1 FMUL.FTZ R47, R40, R23.reuse ;  /* 0x00000017282f9220 */ /* 0x080fe40000410000 */
[----:B------:R-:W-:Y:S01]  /*4920*/  @!P1 FMUL.FTZ R8, R24, R23 ;  /* 0x0000001718089220 */ /* 0x000fe20000410000 */
[----:B------:R-:W-:Y:S01]  /*4930*/  @!P1 MOV R28, R44 ;  /* 0x0000002c001c9202 */ /* 0x000fe20000000f00 */
[----:B------:R-:W-:Y:S02]  /*4940*/  @!P1 FMUL.FTZ R46, R37, R22 ;  /* 0x00000016252e9220 */ /* 0x000fe40000410000 */
[----:B------:R-:W-:Y:S02]  /*4950*/  @!P1 FFMA.FTZ R45, R26, R39, -R45 ;  /* 0x000000271a2d9223 */ /* 0x000fe4000001082d */
[----:B------:R-:W-:Y:S02]  /*4960*/  @!P1 FFMA.FTZ R47, R24, R41, -R47 ;  /* 0x00000029182f9223 */ /* 0x000fe4000001082f */
[-C--:B------:R-:W-:Y:S02]  /*4970*/  @!P1 FFMA.FTZ R46, R27, R38.reuse, -R46 ;  /* 0x000000261b2e9223 */ /* 0x080fe4000001082e */
[----:B------:R-:W-:Y:S02]  /*4980*/  @!P1 FFMA.FTZ R6, R36, R39, R6 ;  /* 0x0000002724069223 */ /* 0x000fe40000010006 */
[----:B------:R-:W-:Y:S02]  /*4990*/  @!P1 FFMA.FTZ R7, R37, R38, R7 ;  /* 0x0000002625079223 */ /* 0x000fe40000010007 */
[----:B------:R-:W-:Y:S01]  /*49a0*/  @!P1 FFMA.FTZ R8, R40, R41, R8 ;  /* 0x0000002928089223 */ /* 0x000fe20000010008 */
[----:B------:R-:W-:Y:S02]  /*49b0*/  @!P1 F2FP.BF16.PACK_AB R45, R6, R45 ;  /* 0x0000002d062d923e */ /* 0x000fe400000010ff */
[----:B------:R-:W-:Y:S02]  /*49c0*/  @!P1 F2FP.BF16.PACK_AB R46, R7, R46 ;  /* 0x0000002e072e923e */ /* 0x000fe400000010ff */
[----:B------:R-:W-:Y:S01]  /*49d0*/  @!P1 F2FP.BF16.PACK_AB R47, R8, R47 ;  /* 0x0000002f082f923e */ /* 0x000fe200000010ff */
[----:B------:R-:W-:Y:S01]  /*49e0*/  @!P1 IMAD.MOV.U32 R29, RZ, RZ, R45 ;  /* 0x000000ffff1d9224 */ /* 0x000fe200078e002d */
[----:B------:R-:W-:Y:S03]  /*49f0*/  @!P1 MOV R30, R46 ;  /* 0x0000002e001e9202 */ /* 0x000fe60000000f00 */
[----:B------:R-:W-:Y:S05]  /*4a00*/  @!P1 IMAD.MOV.U32 R31, RZ, RZ, R47 ;  /* 0x000000ffff1f9224 */ /* 0x000fea00078e002f */
[----:B------:R1:W-:Y:S08]  /*4a10*/  STG.E.128 [R56.64], R28 ;  /* 0x0000001c38007986 */ /* 0x0003f0000c101d06 */
[----:B------:R2:W1:Y:S08]  /*4a20*/  LDG.E.128 R24, [R48.64] ;  /* 0x0000000630187981 */ /* 0x000470000c1e1d00 */
[----:B------:R-:W3:Y:S06]  /*4a30*/  @!P0 LDG.E.64 R22, [R32.64+0x80] ;  /* 0x0000800620168981 */ /* 0x000eec000c1e1b00 */
[----:B------:R-:W4:Y:S01]  /*4a40*/  @!P0 LDG.E.64 R42, [R42.64+0x80] ;  /* 0x000080062a2a8981 */ /* 0x000f22000c1e1b00 */
[C---:B--2---:R-:W-:Y:S04]  /*4a50*/  LEA R48, P1, R121.reuse, R98, 0x1 ;  /* 0x0000006279307211 */ /* 0x044fe800078208ff */
[----:B------:R-:W-:Y:S01]  /*4a60*/  LEA.HI.X R49, R121, R95, R122, 0x1, P1 ;  /* 0x0000005f79317211 */ /* 0x000fe200008f0c7a */
[----:B-1----:R-:W-:Y:S01]  /*4a70*/  @!P0 IMAD.U32 R30, R25, 0x10000, RZ ;  /* 0x00010000191e8824 */ /* 0x002fe200078e00ff */
[C---:B------:R-:W-:Y:S01]  /*4a80*/  @!P0 SHF.L.U32 R34, R24.reuse, 0x10, RZ ;  /* 0x0000001018228819 */ /* 0x040fe200000006ff */
[C---:B------:R-:W-:Y:S01]  /*4a90*/  @!P0 IMAD.U32 R28, R27.reuse, 0x10000, RZ ;  /* 0x000100001b1c8824 */ /* 0x040fe200078e00ff */
[----:B------:R-:W-:Y:S02]  /*4aa0*/  @!P0 LOP3.LUT R36, R24, 0xffff0000, RZ, 0xc0, !PT ;  /* 0xffff000018248812 */ /* 0x000fe400078ec0ff */
        /* <DEDUP_REMOVED lines=11> */
[C---:B------:R-:W-:Y:S01]  /*4b60*/  @!P0 IMAD.U32 R38, R43.reuse, 0x10000, RZ ;  /* 0x000100002b268824 */ /* 0x040fe200078e00ff */
[----:B------:R-:W-:Y:S01]  /*4b70*/  @!P0 LOP3.LUT R41, R43, 0xffff0000, RZ, 0xc0, !PT ;  /* 0xffff00002b298812 */ /* 0x000fe200078ec0ff */
[-C--:B------:R-:W-:Y:S01]  /*4b80*/  @!P0 FFMA.FTZ R9, R36, R37.reuse, R9 ;  /* 0x0000002524098223 */ /* 0x080fe20000010009 */
[----:B------:R-:W-:Y:S01]  /*4b90*/  @!P0 LOP3.LUT R36, R25, 0xffff0000, RZ, 0xc0, !PT ;  /* 0xffff000019248812 */ /* 0x000fe200078ec0ff */
[----:B------:R-:W-:Y:S01]  /*4ba0*/  @!P0 FFMA.FTZ R44, R34, R37, -R44 ;  /* 0x00000025222c8223 */ /* 0x000fe2000001082c */
[----:B------:R-:W-:Y:S01]  /*4bb0*/  @!P0 LOP3.LUT R37, R26, 0xffff0000, RZ, 0xc0, !PT ;  /* 0xffff00001a258812 */ /* 0x000fe200078ec0ff */
[----:B------:R-:W-:Y:S02]  /*4bc0*/  @!P0 FMUL.FTZ R11, R31, R22 ;  /* 0x000000161f0b8220 */ /* 0x000fe40000410000 */
        /* <DEDUP_REMOVED lines=18> */
[----:B------:R1:W-:Y:S02]  /*4cf0*/  STG.E.128 [R48.64], R24 ;  /* 0x0000001830007986 */ /* 0x0003e4000c101d06 */
.L_x_3706:
[----:B------:R-:W-:Y:S05]  /*4d00*/  BSYNC B0 ;  /* 0x0000000000007941 */ /* 0x000fea0003800000 */
.L_x_3705:
[----:B------:R-:W-:Y:S01]  /*4d10*/  IMAD.MOV.U32 R3, RZ, RZ, c[0x0][0x230] ;  /* 0x00008c00ff037624 */ /* 0x000fe200078e00ff */
[----:B------:R-:W-:Y:S03]  /*4d20*/  ULDC UR4, c[0x0][0x230] ;  /* 0x00008c0000047ab9 */ /* 0x000fe60000000800 */
[----:B------:R-:W-:Y:S05]  /*4d30*/  IMAD.U32 R3, R3, -0x20, RZ ;  /* 0xffffffe003037824 */ /* 0x000fea00078e00ff */
[C---:B------:R-:W-:Y:S02]  /*4d40*/  LEA R52, P1, R3.reuse, R52, 0x1 ;  /* 0x0000003403347211 */ /* 0x040fe400078208ff */
[C---:B------:R-:W-:Y:S02]  /*4d50*/  LEA R20, P0, R3.reuse, R20, 0x1 ;  /* 0x0000001403147211 */ /* 0x040fe400078008ff */
[C---:B------:R-:W-:Y:S02]  /*4d60*/  LEA.HI.X.SX32 R53, R3.reuse, R53, 0x1, P1 ;  /* 0x0000003503357211 */ /* 0x040fe400008f0eff */
[----:B------:R-:W-:Y:S01]  /*4d70*/  LEA.HI.X.SX32 R21, R3, R21, 0x1, P0 ;  /* 0x0000001503157211 */ /* 0x000fe200000f0eff */
[----:B------:R-:W-:-:S05]  /*4d80*/  BRA `(.L_x_3707) ;  /* 0x000047e000007947 */ /* 0x000fca0003800000 */
.L_x_3698:
[----:B------:R-:W-:Y:S01]  /*4d90*/  BSSY B1, `(.L_x_3708) ;  /* 0x0000104000017945 */ /* 0x000fe20003800000 */
[----:B------:R-:W-:-:S05]  /*4da0*/  @!P1 BRA `(.L_x_3709) ;  /* 0x0000102000009947 */ /* 0x000fca0003800000 */
[----:B------:R1:W5:Y:S01]  /*4db0*/  LDG.E.128 R40, [R134.64] ;  /* 0x0000000686287981 */ /* 0x000362000c1e1d00 */
[----:B------:R-:W-:Y:S01]  /*4dc0*/  ISETP.GE.AND P0, PT, R18, UR4, PT ;  /* 0x0000000412007c0c */ /* 0x000fe2000bf06270 */
[----:B------:R-:W-:Y:S01]  /*4dd0*/  @!UPT UIADD3 URZ, URZ, URZ, URZ ;  /* 0x0000003f3f3ff290 */ /* 0x000fe2000fffe03f */
[----:B------:R-:W-:Y:S11]  /*4de0*/  BSSY B0, `(.L_x_3710) ;  /* 0x0000050000007945 */ /* 0x000ff60003800000 */
[----:B------:R-:W-:-:S05]  /*4df0*/  @P0 BRA `(.L_x_3711) ;  /* 0x000004e000000947 */ /* 0x000fca0003800000 */
[C---:B-----5:R-:W-:Y:S01]  /*4e00*/  SHF.L.U32 R37, R40.reuse, 0x10, RZ ;  /* 0x0000001028257819 */ /* 0x060fe200000006ff */
[----:B------:R-:W-:Y:S01]  /*4e10*/  ULEA.HI UR5, UR4, UR4, URZ, 0x1 ;  /* 0x0000000404057291 */ /* 0x000fe2000f8f083f */
[----:B----4-:R-:W-:Y:S01]  /*4e20*/  LOP3.LUT R39, R40, 0xffff0000, RZ, 0xc0, !PT ;  /* 0xffff000028277812 */ /* 0x010fe200078ec0ff */
[----:B------:R-:W-:Y:S01]  /*4e30*/  IMAD.MOV.U32 R101, RZ, RZ, RZ ;  /* 0x000000ffff657224 */ /* 0x000fe200078e00ff */
[C---:B------:R-:W-:Y:S01]  /*4e40*/  SHF.L.U32 R44, R42.reuse, 0x10, RZ ;  /* 0x000000102a2c7819 */ /* 0x040fe200000006ff */
[C---:B------:R-:W-:Y:S01]  /*4e50*/  IMAD.U32 R38, R41.reuse, 0x10000, RZ ;  /* 0x0001000029267824 */ /* 0x040fe200078e00ff */
[----:B------:R-:W-:Y:S01]  /*4e60*/  LOP3.LUT R41, R41, 0xffff0000, RZ, 0xc0, !PT ;  /* 0xffff000029297812 */ /* 0x000fe200078ec0ff */
[C---:B------:R-:W-:Y:S01]  /*4e70*/  IMAD.U32 R48, R43.reuse, 0x10000, RZ ;  /* 0x000100002b307824 */ /* 0x040fe200078e00ff */
[----:B------:R-:W-:Y:S01]  /*4e80*/  LOP3.LUT R45, R42, 0xffff0000, RZ, 0xc0, !PT ;  /* 0xffff00002a2d7812 */ /* 0x000fe200078ec0ff */
[----:B------:R-:W-:Y:S01]  /*4e90*/  USHF.R.S32.HI UR5, URZ, 0x1, UR5 ;  /* 0x000000013f057899 */ /* 0x000fe20008011405 */
[----:B------:R-:W-:Y:S05]  /*4ea0*/  LOP3.LUT R49, R43, 0xffff0000, RZ, 0xc0, !PT ;  /* 0xffff00002b317812 */ /* 0x000fea00078ec0ff */
[----:B------:R-:W-:Y:S02]  /*4eb0*/  ISETP.GE.AND P1, PT, R18, UR5, PT ;  /* 0x0000000512007c0c */ /* 0x000fe4000bf26270 */
[----:B------:R-:W-:Y:S11]  /*4ec0*/  MOV R99, UR5 ;  /* 0x0000000500637c02 */ /* 0x000ff60008000f00 */
[----:B------:R-:W-:Y:S02]  /*4ed0*/  @P1 IMAD R101, RZ, RZ, -UR5 ;  /* 0x80000005ff651e24 */ /* 0x000fe4000f8e02ff */
[----:B------:R-:W-:Y:S03]  /*4ee0*/  @P1 IMAD R99, RZ, RZ, -UR5 ;  /* 0x80000005ff631e24 */ /* 0x000fe6000f8e02ff */
[C---:B------:R-:W-:Y:S04]  /*4ef0*/  LEA R152, P0, R101.reuse, R136, 0x1 ;  /* 0x0000008865987211 */ /* 0x040fe800078008ff */
[----:B------:R-:W-:Y:S02]  /*4f00*/  LEA.HI.X.SX32 R153, R101, R137, 0x1, P0 ;  /* 0x0000008965997211 */ /* 0x000fe400000f0eff */
[C---:B------:R-:W-:Y:S04]  /*4f10*/  LEA R10, P0, R99.reuse, R134, 0x1 ;  /* 0x00000086630a7211 */ /* 0x040fe800078008ff */
[----:B------:R-:W-:Y:S01]  /*4f20*/  LEA.HI.X.SX32 R11, R99, R135, 0x1, P0 ;  /* 0x00000087630b7211 */ /* 0x000fe200000f0eff */
[----:B------:R-:W2:Y:S01]  /*4f30*/  LDG.E.128 R152, [R152.64] ;  /* 0x0000000698987981 */ /* 0x000ea2000c1e1d00 */
[----:B------:R-:W-:Y:S01]  /*4f40*/  MOV R99, RZ ;  /* 0x000000ff00637202 */ /* 0x000fe20000000f00 */
[----:B------:R-:W-:Y:S05]  /*4f50*/  @P1 IMAD R99, RZ, RZ, -UR5 ;  /* 0x80000005ff631e24 */ /* 0x000fea000f8e02ff */
[C---:B------:R-:W-:Y:S01]  /*4f60*/  LEA R46, P0, R99.reuse, R138, 0x1 ;  /* 0x0000008a632e7211 */ /* 0x040fe200078008ff */
[----:B------:R3:W4:Y:S03]  /*4f70*/  LDG.E.128 R24, [R10.64] ;  /* 0x000000060a187981 */ /* 0x000726000c1e1d00 */
[----:B------:R-:W-:Y:S05]  /*4f80*/  LEA.HI.X.SX32 R47, R99, R139, 0x1, P0 ;  /* 0x0000008b632f7211 */ /* 0x000fea00000f0eff */
[----:B------:R-:W4:Y:S01]  /*4f90*/  LDG.E.128 R56, [R46.64] ;  /* 0x000000062e387981 */ /* 0x000f22000c1e1d00 */
[----:B--2---:R-:W-:Y:S01]  /*4fa0*/  IMAD.U32 R28, R153, 0x10000, RZ ;  /* 0x00010000991c7824 */ /* 0x004fe200078e00ff */
[C---:B------:R-:W-:Y:S01]  /*4fb0*/  SHF.L.U32 R32, R152.reuse, 0x10, RZ ;  /* 0x0000001098207819 */ /* 0x040fe200000006ff */
[----:B---3--:R-:W-:Y:S01]  /*4fc0*/  IMAD.U32 R10, R155, 0x10000, RZ ;  /* 0x000100009b0a7824 */ /* 0x008fe200078e00ff */
[----:B------:R-:W-:Y:S01]  /*4fd0*/  LOP3.LUT R30, R152, 0xffff0000, RZ, 0xc0, !PT ;  /* 0xffff0000981e7812 */ /* 0x000fe200078ec0ff */
[----:B------:R-:W-:Y:S01]  /*4fe0*/  @!P1 FADD.FTZ R28, -R28, -RZ ;  /* 0x800000ff1c1c9221 */ /* 0x000fe20000010100 */
[----:B------:R-:W-:Y:S01]  /*4ff0*/  LOP3.LUT R22, R153, 0xffff0000, RZ, 0xc0, !PT ;  /* 0xffff000099167812 */ /* 0x000fe200078ec0ff */
[----:B------:R-:W-:Y:S01]  /*5000*/  @!P1 FADD.FTZ R32, -R32, -RZ ;  /* 0x800000ff20209221 */ /* 0x000fe20000010100 */
[----:B------:R-:W-:Y:S01]  /*5010*/  SHF.L.U32 R12, R154, 0x10, RZ ;  /* 0x000000109a0c7819 */ /* 0x000fe200000006ff */
[----:B------:R-:W-:Y:S01]  /*5020*/  @!P1 FADD.FTZ R30, -R30, -RZ ;  /* 0x800000ff1e1e9221 */ /* 0x000fe20000010100 */
[C---:B----4-:R-:W-:Y:S01]  /*5030*/  SHF.L.U32 R35, R24.reuse, 0x10, RZ ;  /* 0x0000001018237819 */ /* 0x050fe200000006ff */
[----:B------:R-:W-:Y:S01]  /*5040*/  IMAD.U32 R29, R25, 0x10000, RZ ;  /* 0x00010000191d7824 */ /* 0x000fe200078e00ff */
[----:B------:R-:W-:Y:S01]  /*5050*/  LOP3.LUT R33, R24, 0xffff0000, RZ, 0xc0, !PT ;  /* 0xffff000018217812 */ /* 0x000fe200078ec0ff */
[----:B------:R-:W-:Y:S01]  /*5060*/  @!P1 FADD.FTZ R22, -R22, -RZ ;  /* 0x800000ff16169221 */ /* 0x000fe20000010100 */
[----:B------:R-:W-:Y:S01]  /*5070*/  LOP3.LUT R11, R154, 0xffff0000, RZ, 0xc0, !PT ;  /* 0xffff00009a0b7812 */ /* 0x000fe200078ec0ff */
[----:B------:R-:W-:Y:S01]  /*5080*/  FMUL.FTZ R0, R35, R32 ;  /* 0x0000002023007220 */ /* 0x000fe20000410000 */
[----:B------:R-:W-:Y:S01]  /*5090*/  LOP3.LUT R31, R25, 0xffff0000, RZ, 0xc0, !PT ;  /* 0xffff0000191f7812 */ /* 0x000fe200078ec0ff */
[----:B------:R-:W-:Y:S01]  /*50a0*/  FMUL.FTZ R2, R33, R30 ;  /* 0x0000001e21027220 */ /* 0x000fe20000410000 */
[C---:B------:R-:W-:Y:S01]  /*50b0*/  SHF.L.U32 R34, R56.reuse, 0x10, RZ ;  /* 0x0000001038227819 */ /* 0x040fe200000006ff */
[----:B------:R-:W-:Y:S01]  /*50c0*/  FMUL.FTZ R3, R29, R28 ;  /* 0x0000001c1d037220 */ /* 0x000fe20000410000 */
[----:B------:R-:W-:Y:S01]  /*50d0*/  LOP3.LUT R36, R56, 0xffff0000, RZ, 0xc0, !PT ;  /* 0xffff000038247812 */ /* 0x000fe200078ec0ff */
[----:B------:R-:W-:Y:S01]  /*50e0*/  @!P1 FADD.FTZ R12, -R12, -RZ ;  /* 0x800000ff0c0c9221 */ /* 0x000fe20000010100 */
[C---:B------:R-:W-:Y:S01]  /*50f0*/  SHF.L.U32 R25, R26.reuse, 0x10, RZ ;  /* 0x000000101a197819 */ /* 0x040fe200000006ff */
[----:B------:R-:W-:Y:S01]  /*5100*/  IMAD.U32 R40, R57, 0x10000, RZ ;  /* 0x0001000039287824 */ /* 0x000fe200078e00ff */
[----:B------:R-:W-:Y:S01]  /*5110*/  LOP3.LUT R9, R155, 0xffff0000, RZ, 0xc0, !PT ;  /* 0xffff00009b097812 */ /* 0x000fe200078ec0ff */
[----:B------:R-:W-:Y:S01]  /*5120*/  FFMA.FTZ R0, R37, R34, R0 ;  /* 0x0000002225007223 */ /* 0x000fe20000010000 */
[----:B------:R-:W-:Y:S01]  /*5130*/  LOP3.LUT R24, R26, 0xffff0000, RZ, 0xc0, !PT ;  /* 0xffff00001a187812 */ /* 0x000fe200078ec0ff */
[----:B------:R-:W-:Y:S01]  /*5140*/  FMUL.FTZ R4, R31, R22 ;  /* 0x000000161f047220 */ /* 0x000fe20000410000 */
[----:B------:R-:W-:Y:S01]  /*5150*/  LOP3.LUT R42, R57, 0xffff0000, RZ, 0xc0, !PT ;  /* 0xffff0000392a7812 */ /* 0x000fe200078ec0ff */
[----:B------:R-:W-:Y:S01]  /*5160*/  @!P1 FADD.FTZ R11, -R11, -RZ ;  /* 0x800000ff0b0b9221 */ /* 0x000fe20000010100 */
[C---:B------:R-:W-:Y:S01]  /*5170*/  SHF.L.U32 R43, R58.reuse, 0x10, RZ ;  /* 0x000000103a2b7819 */ /* 0x040fe200000006ff */
[----:B------:R-:W-:Y:S01]  /*5180*/  FFMA.FTZ R2, R39, R36, R2 ;  /* 0x0000002427027223 */ /* 0x000fe20000010002 */
[C---:B------:R-:W-:Y:S01]  /*5190*/  LOP3.LUT R26, R27.reuse, 0xffff0000, RZ, 0xc0, !PT ;  /* 0xffff00001b1a7812 */ /* 0x040fe200078ec0ff */
[----:B------:R-:W-:Y:S01]  /*51a0*/  IMAD.U32 R23, R27, 0x10000, RZ ;  /* 0x000100001b177824 */ /* 0x000fe200078e00ff */
[----:B------:R-:W-:Y:S01]  /*51b0*/  LOP3.LUT R46, R58, 0xffff0000, RZ, 0xc0, !PT ;  /* 0xffff00003a2e7812 */ /* 0x000fe200078ec0ff */
[----:B------:R-:W-:Y:S01]  /*51c0*/  @!P1 FADD.FTZ R10, -R10, -RZ ;  /* 0x800000ff0a0a9221 */ /* 0x000fe20000010100 */
[----:B------:R-:W-:Y:S01]  /*51d0*/  LOP3.LUT R50, R59, 0xffff0000, RZ, 0xc0, !PT ;  /* 0xffff00003b327812 */ /* 0x000fe200078ec0ff */
[----:B------:R-:W-:Y:S02]  /*51e0*/  FMUL.FTZ R5, R25, R12 ;  /* 0x0000000c19057220 */ /* 0x000fe40000410000 */
[----:B------:R-:W-:Y:S01]  /*51f0*/  FFMA.FTZ R3, R38, R40, R3 ;  /* 0x0000002826037223 */ /* 0x000fe20000010003 */
[----:B------:R-:W-:Y:S01]  /*5200*/  F2FP.BF16.PACK_AB R40, R2, R0 ;  /* 0x000000000228723e */ /* 0x000fe200000010ff */
[----:B------:R-:W-:Y:S02]  /*5210*/  @!P1 FADD.FTZ R9, -R9, -RZ ;  /* 0x800000ff09099221 */ /* 0x000fe40000010100 */
[----:B------:R-:W-:Y:S02]  /*5220*/  FMUL.FTZ R6, R24, R11 ;  /* 0x0000000b18067220 */ /* 0x000fe40000410000 */
[----:B------:R-:W-:Y:S02]  /*5230*/  FFMA.FTZ R4, R41, R42, R4 ;  /* 0x0000002a29047223 */ /* 0x000fe40000010004 */
[----:B------:R-:W-:Y:S02]  /*5240*/  FMUL.FTZ R7, R23, R10 ;  /* 0x0000000a17077220 */ /* 0x000fe40000410000 */
[----:B------:R-:W-:Y:S01]  /*5250*/  IMAD.U32 R47, R59, 0x10000, RZ ;  /* 0x000100003b2f7824 */ /* 0x000fe200078e00ff */
[----:B------:R-:W-:Y:S01]  /*5260*/  F2FP.BF16.PACK_AB R41, R4, R3 ;  /* 0x000000030429723e */ /* 0x000fe200000010ff */
[----:B------:R-:W-:Y:S02]  /*5270*/  FFMA.FTZ R5, R44, R43, R5 ;  /* 0x0000002b2c057223 */ /* 0x000fe40000010005 */
[----:B------:R-:W-:Y:S02]  /*5280*/  FMUL.FTZ R8, R26, R9 ;  /* 0x000000091a087220 */ /* 0x000fe40000410000 */
[----:B------:R-:W-:Y:S02]  /*5290*/  FFMA.FTZ R6, R45, R46, R6 ;  /* 0x0000002e2d067223 */ /* 0x000fe40000010006 */
[----:B------:R-:W-:Y:S02]  /*52a0*/  FFMA.FTZ R7, R48, R47, R7 ;  /* 0x0000002f30077223 */ /* 0x000fe40000010007 */
[----:B------:R-:W-:Y:S01]  /*52b0*/  FFMA.FTZ R8, R49, R50, R8 ;  /* 0x0000003231087223 */ /* 0x000fe20000010008 */
[----:B------:R-:W-:Y:S04]  /*52c0*/  F2FP.BF16.PACK_AB R42, R6, R5 ;  /* 0x00000005062a723e */ /* 0x000fe800000010ff */
[----:B------:R-:W-:Y:S02]  /*52d0*/  F2FP.BF16.PACK_AB R43, R8, R7 ;  /* 0x00000007082b723e */ /* 0x000fe400000010ff */
.L_x_3711:
[----:B------:R-:W-:Y:S05]  /*52e0*/  BSYNC B0 ;  /* 0x0000000000007941 */ /* 0x000fea0003800000 */
.L_x_3710:
[----:B------:R-:W-:Y:S01]  /*52f0*/  IMAD.MOV.U32 R99, RZ, RZ, R95 ;  /* 0x000000ffff637224 */ /* 0x000fe200078e005f */
[----:B------:R-:W-:Y:S01]  /*5300*/  ISETP.GE.AND P0, PT, R15, UR4, PT ;  /* 0x000000040f007c0c */ /* 0x000fe2000bf06270 */
[----:B------:R-:W-:Y:S01]  /*5310*/  BSSY B0, `(.L_x_3712) ;  /* 0x0000054000007945 */ /* 0x000fe20003800000 */
[----:B------:R-:W-:Y:S02]  /*5320*/  IADD3 R156, P1, R134, 0x80, RZ ;  /* 0x00000080869c7810 */ /* 0x000fe40007f3e0ff */
[----:B-----5:R2:W-:Y:S03]  /*5330*/  STG.E.128 [R98.64], R40 ;  /* 0x0000002862007986 */ /* 0x0205e6000c101d06 */
[----:B------:R-:W-:Y:S01]  /*5340*/  IMAD.X R157, RZ, RZ, R135, P1 ;  /* 0x000000ffff9d7224 */ /* 0x000fe200008e0687 */
[----:B------:R2:W5:Y:S05]  /*5350*/  LDG.E.128 R44, [R134.64+0x80] ;  /* 0x00008006862c7981 */ /* 0x00056a000c1e1d00 */
[----:B------:R-:W-:-:S05]  /*5360*/  @P0 BRA `(.L_x_3713) ;  /* 0x000004e000000947 */ /* 0x000fca0003800000 */
[C---:B-----5:R-:W-:Y:S01]  /*5370*/  SHF.L.U32 R37, R44.reuse, 0x10, RZ ;  /* 0x000000102c257819 */ /* 0x060fe200000006ff */
[----:B------:R-:W-:Y:S01]  /*5380*/  ULEA.HI UR5, UR4, UR4, URZ, 0x1 ;  /* 0x0000000404057291 */ /* 0x000fe2000f8f083f */
[----:B----4-:R-:W-:Y:S01]  /*5390*/  LOP3.LUT R39, R44, 0xffff0000, RZ, 0xc0, !PT ;  /* 0xffff00002c277812 */ /* 0x010fe200078ec0ff */
[----:B------:R-:W-:Y:S01]  /*53a0*/  IMAD.MOV.U32 R153, RZ, RZ, RZ ;  /* 0x000000ffff997224 */ /* 0x000fe200078e00ff */
[C---:B--2---:R-:W-:Y:S01]  /*53b0*/  LOP3.LUT R41, R45.reuse, 0xffff0000, RZ, 0xc0, !PT ;  /* 0xffff00002d297812 */ /* 0x044fe200078ec0ff */
[----:B------:R-:W-:Y:S01]  /*53c0*/  IMAD.U32 R38, R45, 0x10000, RZ ;  /* 0x000100002d267824 */ /* 0x000fe200078e00ff */
[C---:B------:R-:W-:Y:S01]  /*53d0*/  SHF.L.U32 R44, R46.reuse, 0x10, RZ ;  /* 0x000000102e2c7819 */ /* 0x040fe200000006ff */
        /* <DEDUP_REMOVED lines=12> */
[----:B------:R-:W2:Y:S01]  /*54a0*/  LDG.E.128 R152, [R154.64+0x80] ;  /* 0x000080069a987981 */ /* 0x000ea2000c1e1d00 */
[----:B------:R-:W-:Y:S01]  /*54b0*/  MOV R101, RZ ;  /* 0x000000ff00657202 */ /* 0x000fe20000000f00 */
[----:B------:R-:W-:Y:S05]  /*54c0*/  @P1 IMAD R101, RZ, RZ, -UR5 ;  /* 0x80000005ff651e24 */ /* 0x000fea000f8e02ff */
[C---:B------:R-:W-:Y:S01]  /*54d0*/  LEA R42, P0, R101.reuse, R138, 0x1 ;  /* 0x0000008a652a7211 */ /* 0x040fe200078008ff */
[----:B------:R3:W4:Y:S03]  /*54e0*/  LDG.E.128 R24, [R10.64] ;  /* 0x000000060a187981 */ /* 0x000726000c1e1d00 */
[----:B------:R-:W-:Y:S05]  /*54f0*/  LEA.HI.X.SX32 R43, R101, R139, 0x1, P0 ;  /* 0x0000008b652b7211 */ /* 0x000fea00000f0eff */
[----:B------:R-:W4:Y:S01]  /*5500*/  LDG.E.128 R56, [R42.64+0x80] ;  /* 0x000080062a387981 */ /* 0x000f22000c1e1d00 */
        /* <DEDUP_REMOVED lines=37> */
[----:B------:R-:W-:Y:S02]  /*5760*/  FFMA.FTZ R3, R38, R40, R3 ;  /* 0x0000002826037223 */ /* 0x000fe40000010003 */
[----:B------:R-:W-:Y:S02]  /*5770*/  @!P1 FADD.FTZ R9, -R9, -RZ ;  /* 0x800000ff09099221 */ /* 0x000fe40000010100 */
[----:B------:R-:W-:Y:S02]  /*5780*/  FMUL.FTZ R6, R24, R11 ;  /* 0x0000000b18067220 */ /* 0x000fe40000410000 */
[----:B------:R-:W-:Y:S02]  /*5790*/  FFMA.FTZ R4, R41, R42, R4 ;  /* 0x0000002a29047223 */ /* 0x000fe40000010004 */
[----:B------:R-:W-:Y:S02]  /*57a0*/  FMUL.FTZ R7, R23, R10 ;  /* 0x0000000a17077220 */ /* 0x000fe40000410000 */
[----:B------:R-:W-:Y:S02]  /*57b0*/  IMAD.U32 R47, R59, 0x10000, RZ ;  /* 0x000100003b2f7824 */ /* 0x000fe400078e00ff */
[----:B------:R-:W-:Y:S01]  /*57c0*/  FFMA.FTZ R5, R44, R43, R5 ;  /* 0x0000002b2c057223 */ /* 0x000fe20000010005 */
[----:B------:R-:W-:Y:S01]  /*57d0*/  F2FP.BF16.PACK_AB R44, R2, R0 ;  /* 0x00000000022c723e */ /* 0x000fe200000010ff */
[----:B------:R-:W-:Y:S02]  /*57e0*/  FMUL.FTZ R8, R26, R9 ;  /* 0x000000091a087220 */ /* 0x000fe40000410000 */
[----:B------:R-:W-:Y:S01]  /*57f0*/  FFMA.FTZ R6, R45, R46, R6 ;  /* 0x0000002e2d067223 */ /* 0x000fe20000010006 */
[----:B------:R-:W-:Y:S01]  /*5800*/  F2FP.BF16.PACK_AB R45, R4, R3 ;  /* 0x00000003042d723e */ /* 0x000fe200000010ff */
[----:B------:R-:W-:Y:S02]  /*5810*/  FFMA.FTZ R7, R48, R47, R7 ;  /* 0x0000002f30077223 */ /* 0x000fe40000010007 */
[----:B------:R-:W-:Y:S01]  /*5820*/  FFMA.FTZ R8, R49, R50, R8 ;  /* 0x0000003231087223 */ /* 0x000fe20000010008 */
[----:B------:R-:W-:Y:S04]  /*5830*/  F2FP.BF16.PACK_AB R46, R6, R5 ;  /* 0x00000005062e723e */ /* 0x000fe800000010ff */
[----:B------:R-:W-:Y:S02]  /*5840*/  F2FP.BF16.PACK_AB R47, R8, R7 ;  /* 0x00000007082f723e */ /* 0x000fe400000010ff */
.L_x_3713:
[----:B------:R-:W-:Y:S05]  /*5850*/  BSYNC B0 ;  /* 0x0000000000007941 */ /* 0x000fea0003800000 */
.L_x_3712:
[----:B-----5:R3:W-:Y:S01]  /*5860*/  STG.E.128 [R98.64+0x80], R44 ;  /* 0x0000802c62007986 */ /* 0x0207e2000c101d06 */
[----:B------:R-:W-:Y:S01]  /*5870*/  ISETP.GE.AND P0, PT, R14, UR4, PT ;  /* 0x000000040e007c0c */ /* 0x000fe2000bf06270 */
[----:B------:R-:W-:Y:S01]  /*5880*/  BSSY B0, `(.L_x_3714) ;  /* 0x0000053000007945 */ /* 0x000fe20003800000 */
[----:B------:R-:W-:Y:S01]  /*5890*/  IADD3 R156, P1, R134, 0x100, RZ ;  /* 0x00000100869c7810 */ /* 0x000fe20007f3e0ff */
[----:B--2---:R3:W5:Y:S04]  /*58a0*/  LDG.E.128 R40, [R134.64+0x100] ;  /* 0x0001000686287981 */ /* 0x004768000c1e1d00 */
[----:B------:R-:W-:Y:S06]  /*58b0*/  IMAD.X R157, RZ, RZ, R135, P1 ;  /* 0x000000ffff9d7224 */ /* 0x000fec00008e0687 */
[----:B------:R-:W-:-:S05]  /*58c0*/  @P0 BRA `(.L_x_3715) ;  /* 0x000004e000000947 */ /* 0x000fca0003800000 */
[C---:B-----5:R-:W-:Y:S01]  /*58d0*/  SHF.L.U32 R37, R40.reuse, 0x10, RZ ;  /* 0x0000001028257819 */ /* 0x060fe200000006ff */
[----:B------:R-:W-:Y:S01]  /*58e0*/  ULEA.HI UR5, UR4, UR4, URZ, 0x1 ;  /* 0x0000000404057291 */ /* 0x000fe2000f8f083f */
[----:B----4-:R-:W-:Y:S01]  /*58f0*/  LOP3.LUT R39, R40, 0xffff0000, RZ, 0xc0, !PT ;  /* 0xffff000028277812 */ /* 0x010fe200078ec0ff */
[----:B------:R-:W-:Y:S01]  /*5900*/  IMAD.MOV.U32 R153, RZ, RZ, RZ ;  /* 0x000000ffff997224 */ /* 0x000fe200078e00ff */
[C---:B---3--:R-:W-:Y:S01]  /*5910*/  SHF.L.U32 R44, R42.reuse, 0x10, RZ ;  /* 0x000000102a2c7819 */ /* 0x048fe200000006ff */
        /* <DEDUP_REMOVED lines=73> */
.L_x_3715:
[----:B------:R-:W-:Y:S05]  /*5db0*/  BSYNC B0 ;  /* 0x0000000000007941 */ /* 0x000fea0003800000 */
.L_x_3714:
[----:B-----5:R2:W-:Y:S02]  /*5dc0*/  STG.E.128 [R98.64+0x100], R40 ;  /* 0x0001002862007986 */ /* 0x0205e4000c101d06 */
.L_x_3709:
[----:B------:R-:W-:Y:S05]  /*5dd0*/  BSYNC B1 ;  /* 0x0000000000017941 */ /* 0x000fea0003800000 */
.L_x_3708:
[----:B------:R-:W-:Y:S01]  /*5de0*/  BSSY B1, `(.L_x_3716) ;  /* 0x0000112000017945 */ /* 0x000fe20003800000 */
[----:B------:R-:W-:-:S05]  /*5df0*/  @!P5 BRA `(.L_x_3717) ;  /* 0x000011000000d947 */ /* 0x000fca0003800000 */
[C---:B------:R-:W-:Y:S01]  /*5e00*/  LEA R158, P0, R103.reuse, R134, 0x1 ;  /* 0x00000086679e7211 */ /* 0x040fe200078008ff */
[----:B------:R-:W-:Y:S03]  /*5e10*/  BSSY B0, `(.L_x_3718) ;  /* 0x0000057000007945 */ /* 0x000fe60003800000 */
[----:B------:R-:W-:Y:S02]  /*5e20*/  LEA.HI.X R159, R103, R135, R102, 0x1, P0 ;  /* 0x00000087679f7211 */ /* 0x000fe400000f0c66 */
[----:B------:R-:W-:Y:S03]  /*5e30*/  ISETP.GE.AND P0, PT, R18, UR4, PT ;  /* 0x0000000412007c0c */ /* 0x000fe6000bf06270 */
[----:B--2---:R2:W5:Y:S10]  /*5e40*/  LDG.E.128 R40, [R158.64] ;  /* 0x000000069e287981 */ /* 0x004574000c1e1d00 */
[----:B------:R-:W-:-:S05]  /*5e50*/  @P0 BRA `(.L_x_3719) ;  /* 0x0000052000000947 */ /* 0x000fca0003800000 */
[----:B----45:R-:W-:Y:S01]  /*5e60*/  LOP3.LUT R39, R40, 0xffff0000, RZ, 0xc0, !PT ;  /* 0xffff000028277812 */ /* 0x030fe200078ec0ff */
[----:B------:R-:W-:Y:S01]  /*5e70*/  ULEA.HI UR5, UR4, UR4, URZ, 0x1 ;  /* 0x0000000404057291 */ /* 0x000fe2000f8f083f */
[C---:B---3--:R-:W-:Y:S01]  /*5e80*/  SHF.L.U32 R44, R42.reuse, 0x10, RZ ;  /* 0x000000102a2c7819 */ /* 0x048fe200000006ff */
[----:B------:R-:W-:Y:S01]  /*5e90*/  IMAD.MOV.U32 R153, RZ, RZ, RZ ;  /* 0x000000ffff997224 */ /* 0x000fe200078e00ff */
[----:B------:R-:W-:Y:S01]  /*5ea0*/  LOP3.LUT R45, R42, 0xffff0000, RZ, 0xc0, !PT ;  /* 0xffff00002a2d7812 */ /* 0x000fe200078ec0ff */
[----:B------:R-:W-:Y:S01]  /*5eb0*/  USHF.R.S32.HI UR5, URZ, 0x1, UR5 ;  /* 0x000000013f057899 */ /* 0x000fe20008011405 */
[----:B------:R-:W-:Y:S01]  /*5ec0*/  LOP3.LUT R49, R43, 0xffff0000, RZ, 0xc0, !PT ;  /* 0xffff00002b317812 */ /* 0x000fe200078ec0ff */
[----:B------:R-:W-:Y:S02]  /*5ed0*/  IMAD.U32 R37, R40, 0x10000, RZ ;  /* 0x0001000028257824 */ /* 0x000fe400078e00ff */
[C---:B------:R-:W-:Y:S01]  /*5ee0*/  IMAD.U32 R38, R41.reuse, 0x10000, RZ ;  /* 0x0001000029267824 */ /* 0x040fe200078e00ff */
[----:B------:R-:W-:Y:S01]  /*5ef0*/  LOP3.LUT R41, R41, 0xffff0000, RZ, 0xc0, !PT ;  /* 0xffff000029297812 */ /* 0x000fe200078ec0ff */
[----:B------:R-:W-:Y:S01]  /*5f00*/  IMAD.U32 R48, R43, 0x10000, RZ ;  /* 0x000100002b307824 */ /* 0x000fe200078e00ff */
[----:B------:R-:W-:Y:S02]  /*5f10*/  ISETP.GE.AND P1, PT, R18, UR5, PT ;  /* 0x0000000512007c0c */ /* 0x000fe4000bf26270 */
[----:B------:R-:W-:Y:S11]  /*5f20*/  MOV R99, UR5 ;  /* 0x0000000500637c02 */ /* 0x000ff60008000f00 */
[----:B------:R-:W-:Y:S02]  /*5f30*/  @P1 IMAD R153, RZ, RZ, -UR5 ;  /* 0x80000005ff991e24 */ /* 0x000fe4000f8e02ff */
[----:B------:R-:W-:Y:S03]  /*5f40*/  @P1 IMAD R99, RZ, RZ, -UR5 ;  /* 0x80000005ff631e24 */ /* 0x000fe6000f8e02ff */
[C---:B------:R-:W-:Y:S04]  /*5f50*/  IADD3 R101, P0, R94.reuse, R153, RZ ;  /* 0x000000995e657210 */ /* 0x040fe80007f1e0ff */
[----:B------:R-:W-:Y:S02]  /*5f60*/  LEA.HI.X.SX32 R152, R153, R92, 0x1, P0 ;  /* 0x0000005c99987211 */ /* 0x000fe400000f0eff */
[C---:B------:R-:W-:Y:S04]  /*5f70*/  LEA R154, P0, R101.reuse, R136, 0x1 ;  /* 0x00000088659a7211 */ /* 0x040fe800078008ff */
[----:B------:R-:W-:Y:S01]  /*5f80*/  LEA.HI.X R155, R101, R137, R152, 0x1, P0 ;  /* 0x00000089659b7211 */ /* 0x000fe200000f0c98 */
[----:B------:R-:W-:Y:S01]  /*5f90*/  IMAD.MOV.U32 R101, RZ, RZ, RZ ;  /* 0x000000ffff657224 */ /* 0x000fe200078e00ff */
[C---:B------:R-:W-:Y:S02]  /*5fa0*/  LEA R10, P0, R99.reuse, R158, 0x1 ;  /* 0x0000009e630a7211 */ /* 0x040fe400078008ff */
[----:B------:R-:W-:Y:S02]  /*5fb0*/  @P1 IADD3 R101, RZ, -UR5, RZ ;  /* 0x80000005ff651c10 */ /* 0x000fe4000fffe0ff */
[----:B------:R-:W-:Y:S01]  /*5fc0*/  LEA.HI.X.SX32 R11, R99, R159, 0x1, P0 ;  /* 0x0000009f630b7211 */ /* 0x000fe200000f0eff */
[----:B------:R-:W3:Y:S01]  /*5fd0*/  LDG.E.128 R152, [R154.64] ;  /* 0x000000069a987981 */ /* 0x000ee2000c1e1d00 */
[----:B------:R-:W-:Y:S04]  /*5fe0*/  IADD3 R99, P0, R94, R101, RZ ;  /* 0x000000655e637210 */ /* 0x000fe80007f1e0ff */
[----:B------:R-:W-:Y:S02]  /*5ff0*/  LEA.HI.X.SX32 R156, R101, R92, 0x1, P0 ;  /* 0x0000005c659c7211 */ /* 0x000fe400000f0eff */
[C---:B------:R-:W-:Y:S01]  /*6000*/  LEA R46, P0, R99.reuse, R138, 0x1 ;  /* 0x0000008a632e7211 */ /* 0x040fe200078008ff */
[----:B--2---:R4:W2:Y:S03]  /*6010*/  LDG.E.128 R24, [R10.64] ;  /* 0x000000060a187981 */ /* 0x0048a6000c1e1d00 */
[----:B------:R-:W-:Y:S05]  /*6020*/  LEA.HI.X R47, R99, R139, R156, 0x1, P0 ;  /* 0x0000008b632f7211 */ /* 0x000fea00000f0c9c */
[----:B------:R-:W2:Y:S01]  /*6030*/  LDG.E.128 R56, [R46.64] ;  /* 0x000000062e387981 */ /* 0x000ea2000c1e1d00 */
        /* <DEDUP_REMOVED lines=27> */
[----:B------:R-:W-:Y:S01]  /*61f0*/  SHF.L.U32 R23, R27, 0x10, RZ ;  /* 0x000000101b177819 */ /* 0x000fe200000006ff */
        /* <DEDUP_REMOVED lines=10> */
[----:B------:R-:W-:Y:S01]  /*62a0*/  FFMA.FTZ R3, R38, R40, R3 ;  /* 0x0000002826037223 */ /* 0x000fe20000010003 */
[----:B------:R-:W-:Y:S01]  /*62b0*/  F2FP.BF16.PACK_AB R40, R2, R0 ;  /* 0x000000000228723e */ /* 0x000fe200000010ff */
[----:B------:R-:W-:Y:S02]  /*62c0*/  @!P1 FADD.FTZ R9, -R9, -RZ ;  /* 0x800000ff09099221 */ /* 0x000fe40000010100 */
[----:B------:R-:W-:Y:S02]  /*62d0*/  FMUL.FTZ R6, R24, R11 ;  /* 0x0000000b18067220 */ /* 0x000fe40000410000 */
[----:B------:R-:W-:Y:S02]  /*62e0*/  FFMA.FTZ R4, R41, R42, R4 ;  /* 0x0000002a29047223 */ /* 0x000fe40000010004 */
[----:B------:R-:W-:Y:S02]  /*62f0*/  FMUL.FTZ R7, R23, R10 ;  /* 0x0000000a17077220 */ /* 0x000fe40000410000 */
[----:B------:R-:W-:Y:S01]  /*6300*/  FFMA.FTZ R5, R44, R43, R5 ;  /* 0x0000002b2c057223 */ /* 0x000fe20000010005 */
[----:B------:R-:W-:Y:S01]  /*6310*/  F2FP.BF16.PACK_AB R41, R4, R3 ;  /* 0x000000030429723e */ /* 0x000fe200000010ff */
[----:B------:R-:W-:Y:S02]  /*6320*/  FMUL.FTZ R8, R26, R9 ;  /* 0x000000091a087220 */ /* 0x000fe40000410000 */
[----:B------:R-:W-:Y:S02]  /*6330*/  FFMA.FTZ R6, R45, R46, R6 ;  /* 0x0000002e2d067223 */ /* 0x000fe40000010006 */
[----:B------:R-:W-:Y:S02]  /*6340*/  FFMA.FTZ R7, R48, R47, R7 ;  /* 0x0000002f30077223 */ /* 0x000fe40000010007 */
[----:B------:R-:W-:Y:S01]  /*6350*/  FFMA.FTZ R8, R49, R50, R8 ;  /* 0x0000003231087223 */ /* 0x000fe20000010008 */
[----:B------:R-:W-:Y:S04]  /*6360*/  F2FP.BF16.PACK_AB R42, R6, R5 ;  /* 0x00000005062a723e */ /* 0x000fe800000010ff */
[----:B------:R-:W-:Y:S02]  /*6370*/  F2FP.BF16.PACK_AB R43, R8, R7 ;  /* 0x00000007082b723e */ /* 0x000fe400000010ff */
.L_x_3719:
[----:B------:R-:W-:Y:S05]  /*6380*/  BSYNC B0 ;  /* 0x0000000000007941 */ /* 0x000fea0003800000 */
.L_x_3718:
[C---:B------:R-:W-:Y:S01]  /*6390*/  LEA R156, P0, R55.reuse, R98, 0x1 ;  /* 0x00000062379c7211 */ /* 0x040fe200078008ff */
[----:B------:R-:W-:Y:S01]  /*63a0*/  BSSY B0, `(.L_x_3720) ;  /* 0x000005a000007945 */ /* 0x000fe20003800000 */
[----:B------:R-:W-:Y:S02]  /*63b0*/  IADD3 R160, P1, R158, 0x80, RZ ;  /* 0x000000809ea07810 */ /* 0x000fe40007f3e0ff */
[----:B------:R-:W-:Y:S02]  /*63c0*/  LEA.HI.X R157, R55, R95, R54, 0x1, P0 ;  /* 0x0000005f379d7211 */ /* 0x000fe400000f0c36 */
[----:B------:R-:W-:Y:S01]  /*63d0*/  ISETP.GE.AND P0, PT, R15, UR4, PT ;  /* 0x000000040f007c0c */ /* 0x000fe2000bf06270 */
[----:B------:R-:W-:Y:S02]  /*63e0*/  IMAD.X R161, RZ, RZ, R159, P1 ;  /* 0x000000ffffa17224 */ /* 0x000fe400008e069f */
[----:B-----5:R1:W-:Y:S04]  /*63f0*/  STG.E.128 [R156.64], R40 ;  /* 0x000000289c007986 */ /* 0x0203e8000c101d06 */
[----:B---3--:R1:W5:Y:S06]  /*6400*/  LDG.E.128 R44, [R158.64+0x80] ;  /* 0x000080069e2c7981 */ /* 0x00836c000c1e1d00 */
[----:B------:R-:W-:-:S05]  /*6410*/  @P0 BRA `(.L_x_3721) ;  /* 0x0000052000000947 */ /* 0x000fca0003800000 */
[C---:B----45:R-:W-:Y:S01]  /*6420*/  LOP3.LUT R39, R44.reuse, 0xffff0000, RZ, 0xc0, !PT ;  /* 0xffff00002c277812 */ /* 0x070fe200078ec0ff */
[----:B------:R-:W-:Y:S01]  /*6430*/  ULEA.HI UR5, UR4, UR4, URZ, 0x1 ;  /* 0x0000000404057291 */ /* 0x000fe2000f8f083f */
[----:B-1----:R-:W-:Y:S01]  /*6440*/  LOP3.LUT R41, R45, 0xffff0000, RZ, 0xc0, !PT ;  /* 0xffff00002d297812 */ /* 0x002fe200078ec0ff */
[----:B------:R-:W-:Y:S01]  /*6450*/  IMAD.MOV.U32 R152, RZ, RZ, RZ ;  /* 0x000000ffff987224 */ /* 0x000fe200078e00ff */
[----:B------:R-:W-:Y:S01]  /*6460*/  LOP3.LUT R49, R47, 0xffff0000, RZ, 0xc0, !PT ;  /* 0xffff00002f317812 */ /* 0x000fe200078ec0ff */
[----:B------:R-:W-:Y:S01]  /*6470*/  USHF.R.S32.HI UR5, URZ, 0x1, UR5 ;  /* 0x000000013f057899 */ /* 0x000fe20008011405 */
[----:B------:R-:W-:Y:S01]  /*6480*/  IMAD.U32 R37, R44, 0x10000, RZ ;  /* 0x000100002c257824 */ /* 0x000fe200078e00ff */
[C---:B------:R-:W-:Y:S01]  /*6490*/  SHF.L.U32 R44, R46.reuse, 0x10, RZ ;  /* 0x000000102e2c7819 */ /* 0x040fe200000006ff */
[----:B------:R-:W-:Y:S01]  /*64a0*/  IMAD.U32 R38, R45, 0x10000, RZ ;  /* 0x000100002d267824 */ /* 0x000fe200078e00ff */
[----:B------:R-:W-:Y:S01]  /*64b0*/  LOP3.LUT R45, R46, 0xffff0000, RZ, 0xc0, !PT ;  /* 0xffff00002e2d7812 */ /* 0x000fe200078ec0ff */
[----:B------:R-:W-:Y:S01]  /*64c0*/  IMAD.U32 R48, R47, 0x10000, RZ ;  /* 0x000100002f307824 */ /* 0x000fe200078e00ff */
[----:B------:R-:W-:Y:S02]  /*64d0*/  ISETP.GE.AND P1, PT, R15, UR5, PT ;  /* 0x000000050f007c0c */ /* 0x000fe4000bf26270 */
[----:B------:R-:W-:Y:S11]  /*64e0*/  MOV R99, UR5 ;  /* 0x0000000500637c02 */ /* 0x000ff60008000f00 */
[----:B------:R-:W-:Y:S02]  /*64f0*/  @P1 IMAD R152, RZ, RZ, -UR5 ;  /* 0x80000005ff981e24 */ /* 0x000fe4000f8e02ff */
[----:B------:R-:W-:Y:S03]  /*6500*/  @P1 IMAD R99, RZ, RZ, -UR5 ;  /* 0x80000005ff631e24 */ /* 0x000fe6000f8e02ff */
[----:B------:R-:W-:Y:S04]  /*6510*/  IADD3 R101, P0, R89, R152, RZ ;  /* 0x0000009859657210 */ /* 0x000fe80007f1e0ff */
[----:B------:R-:W-:Y:S02]  /*6520*/  LEA.HI.X.SX32 R152, R152, R88, 0x1, P0 ;  /* 0x0000005898987211 */ /* 0x000fe400000f0eff */
[C---:B------:R-:W-:Y:S04]  /*6530*/  LEA R154, P0, R101.reuse, R136, 0x1 ;  /* 0x00000088659a7211 */ /* 0x040fe800078008ff */
[----:B------:R-:W-:Y:S02]  /*6540*/  LEA.HI.X R155, R101, R137, R152, 0x1, P0 ;  /* 0x00000089659b7211 */ /* 0x000fe400000f0c98 */
[C---:B------:R-:W-:Y:S01]  /*6550*/  LEA R10, P0, R99.reuse, R160, 0x1 ;  /* 0x000000a0630a7211 */ /* 0x040fe200078008ff */
[----:B------:R-:W-:Y:S01]  /*6560*/  IMAD.MOV.U32 R160, RZ, RZ, RZ ;  /* 0x000000ffffa07224 */ /* 0x000fe200078e00ff */
[----:B------:R-:W-:Y:S02]  /*6570*/  @P1 IADD3 R160, RZ, -UR5, RZ ;  /* 0x80000005ffa01c10 */ /* 0x000fe4000fffe0ff */
[----:B------:R-:W-:Y:S01]  /*6580*/  LEA.HI.X.SX32 R11, R99, R161, 0x1, P0 ;  /* 0x000000a1630b7211 */ /* 0x000fe200000f0eff */
[----:B------:R-:W3:Y:S01]  /*6590*/  LDG.E.128 R152, [R154.64] ;  /* 0x000000069a987981 */ /* 0x000ee2000c1e1d00 */
[----:B------:R-:W-:Y:S04]  /*65a0*/  IADD3 R99, P0, R89, R160, RZ ;  /* 0x000000a059637210 */ /* 0x000fe80007f1e0ff */
[----:B------:R-:W-:Y:S02]  /*65b0*/  LEA.HI.X.SX32 R160, R160, R88, 0x1, P0 ;  /* 0x00000058a0a07211 */ /* 0x000fe400000f0eff */
[C---:B------:R-:W-:Y:S01]  /*65c0*/  LEA R42, P0, R99.reuse, R138, 0x1 ;  /* 0x0000008a632a7211 */ /* 0x040fe200078008ff */
[----:B------:R1:W4:Y:S03]  /*65d0*/  LDG.E.128 R24, [R10.64] ;  /* 0x000000060a187981 */ /* 0x000326000c1e1d00 */
[----:B------:R-:W-:Y:S05]  /*65e0*/  LEA.HI.X R43, R99, R139, R160, 0x1, P0 ;  /* 0x0000008b632b7211 */ /* 0x000fea00000f0ca0 */
[----:B--2---:R-:W2:Y:S01]  /*65f0*/  LDG.E.128 R56, [R42.64] ;  /* 0x000000062a387981 */ /* 0x004ea2000c1e1d00 */
[C---:B---3--:R-:W-:Y:S01]  /*6600*/  IMAD.U32 R32, R152.reuse, 0x10000, RZ ;  /* 0x0001000098207824 */ /* 0x048fe200078e00ff */
[----:B------:R-:W-:Y:S01]  /*6610*/  LOP3.LUT R30, R152, 0xffff0000, RZ, 0xc0, !PT ;  /* 0xffff0000981e7812 */ /* 0x000fe200078ec0ff */
[----:B------:R-:W-:Y:S01]  /*6620*/  IMAD.U32 R12, R154, 0x10000, RZ ;  /* 0x000100009a0c7824 */ /* 0x000fe200078e00ff */
[C---:B------:R-:W-:Y:S01]  /*6630*/  SHF.L.U32 R28, R153.reuse, 0x10, RZ ;  /* 0x00000010991c7819 */ /* 0x040fe200000006ff */
[----:B------:R-:W-:Y:S01]  /*6640*/  @!P1 FADD.FTZ R32, -R32, -RZ ;  /* 0x800000ff20209221 */ /* 0x000fe20000010100 */
[----:B------:R-:W-:Y:S01]  /*6650*/  LOP3.LUT R22, R153, 0xffff0000, RZ, 0xc0, !PT ;  /* 0xffff000099167812 */ /* 0x000fe200078ec0ff */
[----:B------:R-:W-:Y:S01]  /*6660*/  @!P1 FADD.FTZ R30, -R30, -RZ ;  /* 0x800000ff1e1e9221 */ /* 0x000fe20000010100 */
[----:B-1----:R-:W-:Y:S01]  /*6670*/  LOP3.LUT R11, R154, 0xffff0000, RZ, 0xc0, !PT ;  /* 0xffff00009a0b7812 */ /* 0x002fe200078ec0ff */
        /* <DEDUP_REMOVED lines=8> */
[C---:B--2---:R-:W-:Y:S01]  /*6700*/  IMAD.U32 R34, R56.reuse, 0x10000, RZ ;  /* 0x0001000038227824 */ /* 0x044fe200078e00ff */
        /* <DEDUP_REMOVED lines=35> */
.L_x_3721:
[----:B------:R-:W-:Y:S05]  /*6940*/  BSYNC B0 ;  /* 0x0000000000007941 */ /* 0x000fea0003800000 */
.L_x_3720:
[----:B-----5:R3:W-:Y:S01]  /*6950*/  STG.E.128 [R156.64+0x80], R44 ;  /* 0x0000802c9c007986 */ /* 0x0207e2000c101d06 */
[----:B------:R-:W-:Y:S01]  /*6960*/  ISETP.GE.AND P0, PT, R14, UR4, PT ;  /* 0x000000040e007c0c */ /* 0x000fe2000bf06270 */
[----:B------:R-:W-:Y:S01]  /*6970*/  BSSY B0, `(.L_x_3722) ;  /* 0x0000057000007945 */ /* 0x000fe20003800000 */
[----:B------:R-:W-:Y:S01]  /*6980*/  IADD3 R160, P1, R158, 0x100, RZ ;  /* 0x000001009ea07810 */ /* 0x000fe20007f3e0ff */
[----:B-1----:R3:W5:Y:S04]  /*6990*/  LDG.E.128 R40, [R158.64+0x100] ;  /* 0x000100069e287981 */ /* 0x002768000c1e1d00 */
[----:B------:R-:W-:Y:S06]  /*69a0*/  IMAD.X R161, RZ, RZ, R159, P1 ;  /* 0x000000ffffa17224 */ /* 0x000fec00008e069f */
        /* <DEDUP_REMOVED lines=8> */
[----:B--2---:R-:W-:Y:S02]  /*6a30*/  IMAD.MOV.U32 R158, RZ, RZ, RZ ;  /* 0x000000ffff9e7224 */ /* 0x004fe400078e00ff */
[----:B------:R-:W-:Y:S02]  /*6a40*/  IMAD.U32 R37, R40, 0x10000, RZ ;  /* 0x0001000028257824 */ /* 0x000fe400078e00ff */
[----:B------:R-:W-:Y:S01]  /*6a50*/  ISETP.GE.AND P1, PT, R14, UR5, PT ;  /* 0x000000050e007c0c */ /* 0x000fe2000bf26270 */
[----:B------:R-:W-:Y:S01]  /*6a60*/  IMAD.U32 R38, R41, 0x10000, RZ ;  /* 0x0001000029267824 */ /* 0x000fe200078e00ff */
[----:B------:R-:W-:Y:S01]  /*6a70*/  MOV R99, UR5 ;  /* 0x0000000500637c02 */ /* 0x000fe20008000f00 */
[----:B------:R-:W-:Y:S01]  /*6a80*/  IMAD.U32 R48, R43, 0x10000, RZ ;  /* 0x000100002b307824 */ /* 0x000fe200078e00ff */
[----:B------:R-:W-:Y:S09]  /*6a90*/  LOP3.LUT R41, R41, 0xffff0000, RZ, 0xc0, !PT ;  /* 0xffff000029297812 */ /* 0x000ff200078ec0ff */
[----:B------:R-:W-:Y:S01]  /*6aa0*/  @P1 IADD3 R158, RZ, -UR5, RZ ;  /* 0x80000005ff9e1c10 */ /* 0x000fe2000fffe0ff */
[----:B------:R-:W-:Y:S02]  /*6ab0*/  @P1 IMAD R152, RZ, RZ, -UR5 ;  /* 0x80000005ff981e24 */ /* 0x000fe4000f8e02ff */
[----:B------:R-:W-:Y:S03]  /*6ac0*/  @P1 IMAD R99, RZ, RZ, -UR5 ;  /* 0x80000005ff631e24 */ /* 0x000fe6000f8e02ff */
[----:B------:R-:W-:Y:S04]  /*6ad0*/  IADD3 R101, P0, R85, R152, RZ ;  /* 0x0000009855657210 */ /* 0x000fe80007f1e0ff */
[----:B------:R-:W-:Y:S02]  /*6ae0*/  LEA.HI.X.SX32 R152, R152, R84, 0x1, P0 ;  /* 0x0000005498987211 */ /* 0x000fe400000f0eff */
[C---:B------:R-:W-:Y:S04]  /*6af0*/  LEA R154, P0, R101.reuse, R136, 0x1 ;  /* 0x00000088659a7211 */ /* 0x040fe800078008ff */
[----:B------:R-:W-:Y:S02]  /*6b00*/  LEA.HI.X R155, R101, R137, R152, 0x1, P0 ;  /* 0x00000089659b7211 */ /* 0x000fe400000f0c98 */
[C---:B------:R-:W-:Y:S04]  /*6b10*/  LEA R10, P0, R99.reuse, R160, 0x1 ;  /* 0x000000a0630a7211 */ /* 0x040fe800078008ff */
[----:B------:R-:W-:Y:S01]  /*6b20*/  LEA.HI.X.SX32 R11, R99, R161, 0x1, P0 ;  /* 0x000000a1630b7211 */ /* 0x000fe200000f0eff */
[----:B------:R-:W2:Y:S01]  /*6b30*/  LDG.E.128 R152, [R154.64] ;  /* 0x000000069a987981 */ /* 0x000ea2000c1e1d00 */
[----:B------:R-:W-:Y:S04]  /*6b40*/  IADD3 R99, P0, R85, R158, RZ ;  /* 0x0000009e55637210 */ /* 0x000fe80007f1e0ff */
[----:B------:R-:W-:Y:S02]  /*6b50*/  LEA.HI.X.SX32 R158, R158, R84, 0x1, P0 ;  /* 0x000000549e9e7211 */ /* 0x000fe400000f0eff */
[C---:B------:R-:W-:Y:S01]  /*6b60*/  LEA R46, P0, R99.reuse, R138, 0x1 ;  /* 0x0000008a632e7211 */ /* 0x040fe200078008ff */
[----:B------:R1:W3:Y:S03]  /*6b70*/  LDG.E.128 R24, [R10.64] ;  /* 0x000000060a187981 */ /* 0x0002e6000c1e1d00 */
[----:B------:R-:W-:Y:S05]  /*6b80*/  LEA.HI.X R47, R99, R139, R158, 0x1, P0 ;  /* 0x0000008b632f7211 */ /* 0x000fea00000f0c9e */
[----:B------:R-:W4:Y:S01]  /*6b90*/  LDG.E.128 R56, [R46.64] ;  /* 0x000000062e387981 */ /* 0x000f22000c1e1d00 */
[C---:B--2---:R-:W-:Y:S01]  /*6ba0*/  IMAD.U32 R32, R152.reuse, 0x10000, RZ ;  /* 0x0001000098207824 */ /* 0x044fe200078e00ff */
[----:B------:R-:W-:Y:S01]  /*6bb0*/  LOP3.LUT R30, R152, 0xffff0000, RZ, 0xc0, !PT ;  /* 0xffff0000981e7812 */ /* 0x000fe200078ec0ff */
[----:B------:R-:W-:Y:S01]  /*6bc0*/  IMAD.U32 R12, R154, 0x10000, RZ ;  /* 0x000100009a0c7824 */ /* 0x000fe200078e00ff */
[C---:B------:R-:W-:Y:S01]  /*6bd0*/  SHF.L.U32 R28, R153.reuse, 0x10, RZ ;  /* 0x00000010991c7819 */ /* 0x040fe200000006ff */
[----:B------:R-:W-:Y:S01]  /*6be0*/  @!P1 FADD.FTZ R32, -R32, -RZ ;  /* 0x800000ff20209221 */ /* 0x000fe20000010100 */
[----:B------:R-:W-:Y:S01]  /*6bf0*/  LOP3.LUT R22, R153, 0xffff0000, RZ, 0xc0, !PT ;  /* 0xffff000099167812 */ /* 0x000fe200078ec0ff */
[----:B------:R-:W-:Y:S01]  /*6c00*/  @!P1 FADD.FTZ R30, -R30, -RZ ;  /* 0x800000ff1e1e9221 */ /* 0x000fe20000010100 */
[----:B-1----:R-:W-:Y:S01]  /*6c10*/  LOP3.LUT R11, R154, 0xffff0000, RZ, 0xc0, !PT ;  /* 0xffff00009a0b7812 */ /* 0x002fe200078ec0ff */
[C---:B---3--:R-:W-:Y:S01]  /*6c20*/  IMAD.U32 R35, R24.reuse, 0x10000, RZ ;  /* 0x0001000018237824 */ /* 0x048fe200078e00ff */
[----:B------:R-:W-:Y:S01]  /*6c30*/  LOP3.LUT R33, R24, 0xffff0000, RZ, 0xc0, !PT ;  /* 0xffff000018217812 */ /* 0x000fe200078ec0ff */
[----:B------:R-:W-:Y:S01]  /*6c40*/  @!P1 FADD.FTZ R28, -R28, -RZ ;  /* 0x800000ff1c1c9221 */ /* 0x000fe20000010100 */
[----:B------:R-:W-:Y:S01]  /*6c50*/  SHF.L.U32 R29, R25, 0x10, RZ ;  /* 0x00000010191d7819 */ /* 0x000fe200000006ff */
[----:B------:R-:W-:Y:S01]  /*6c60*/  FMUL.FTZ R0, R35, R32 ;  /* 0x0000002023007220 */ /* 0x000fe20000410000 */
[----:B------:R-:W-:Y:S01]  /*6c70*/  LOP3.LUT R31, R25, 0xffff0000, RZ, 0xc0, !PT ;  /* 0xffff0000191f7812 */ /* 0x000fe200078ec0ff */
[----:B------:R-:W-:Y:S01]  /*6c80*/  @!P1 FADD.FTZ R22, -R22, -RZ ;  /* 0x800000ff16169221 */ /* 0x000fe20000010100 */
[----:B------:R-:W-:Y:S01]  /*6c90*/  SHF.L.U32 R10, R155, 0x10, RZ ;  /* 0x000000109b0a7819 */ /* 0x000fe200000006ff */
[C---:B----4-:R-:W-:Y:S01]  /*6ca0*/  IMAD.U32 R34, R56.reuse, 0x10000, RZ ;  /* 0x0001000038227824 */ /* 0x050fe200078e00ff */
        /* <DEDUP_REMOVED lines=35> */
.L_x_3723:
[----:B------:R-:W-:Y:S05]  /*6ee0*/  BSYNC B0 ;  /* 0x0000000000007941 */ /* 0x000fea0003800000 */
.L_x_3722:
[----:B-----5:R1:W-:Y:S02]  /*6ef0*/  STG.E.128 [R156.64+0x100], R40 ;  /* 0x000100289c007986 */ /* 0x0203e4000c101d06 */
.L_x_3717:
[----:B------:R-:W-:Y:S05]  /*6f00*/  BSYNC B1 ;  /* 0x0000000000017941 */ /* 0x000fea0003800000 */
.L_x_3716:
[----:B------:R-:W-:Y:S01]  /*6f10*/  BSSY B1, `(.L_x_3724) ;  /* 0x0000116000017945 */ /* 0x000fe20003800000 */
[----:B------:R-:W-:-:S05]  /*6f20*/  @!P4 BRA `(.L_x_3725) ;  /* 0x000011400000c947 */ /* 0x000fca0003800000 */
[C---:B-1-3--:R-:W-:Y:S01]  /*6f30*/  LEA R156, P0, R105.reuse, R134, 0x1 ;  /* 0x00000086699c7211 */ /* 0x04afe200078008ff */
[----:B------:R-:W-:Y:S03]  /*6f40*/  BSSY B0, `(.L_x_3726) ;  /* 0x0000057000007945 */ /* 0x000fe60003800000 */
[----:B------:R-:W-:Y:S02]  /*6f50*/  LEA.HI.X R157, R105, R135, R104, 0x1, P0 ;  /* 0x00000087699d7211 */ /* 0x000fe400000f0c68 */
[----:B------:R-:W-:Y:S03]  /*6f60*/  ISETP.GE.AND P0, PT, R18, UR4, PT ;  /* 0x0000000412007c0c */ /* 0x000fe6000bf06270 */
[----:B--2---:R1:W5:Y:S10]  /*6f70*/  LDG.E.128 R40, [R156.64] ;  /* 0x000000069c287981 */ /* 0x004374000c1e1d00 */
[----:B------:R-:W-:-:S05]  /*6f80*/  @P0 BRA `(.L_x_3727) ;  /* 0x0000052000000947 */ /* 0x000fca0003800000 */
[----:B----45:R-:W-:Y:S01]  /*6f90*/  LOP3.LUT R39, R40, 0xffff0000, RZ, 0xc0, !PT ;  /* 0xffff000028277812 */ /* 0x030fe200078ec0ff */
[----:B------:R-:W-:Y:S01]  /*6fa0*/  ULEA.HI UR5, UR4, UR4, URZ, 0x1 ;  /* 0x0000000404057291 */ /* 0x000fe2000f8f083f */
[C---:B------:R-:W-:Y:S01]  /*6fb0*/  SHF.L.U32 R44, R42.reuse, 0x10, RZ ;  /* 0x000000102a2c7819 */ /* 0x040fe200000006ff */
        /* <DEDUP_REMOVED lines=17> */
[----:B-1----:R-:W-:Y:S01]  /*70d0*/  IMAD.MOV.U32 R156, RZ, RZ, RZ ;  /* 0x000000ffff9c7224 */ /* 0x002fe200078e00ff */
[----:B------:R-:W-:Y:S02]  /*70e0*/  @P1 IADD3 R156, RZ, -UR5, RZ ;  /* 0x80000005ff9c1c10 */ /* 0x000fe4000fffe0ff */
        /* <DEDUP_REMOVED lines=60> */
.L_x_3727:
[----:B------:R-:W-:Y:S05]  /*74b0*/  BSYNC B0 ;  /* 0x0000000000007941 */ /* 0x000fea0003800000 */
.L_x_3726:
[----:B------:R-:W-:Y:S01]  /*74c0*/  LEA R2, P1, R150, R98, 0x1 ;  /* 0x0000006296027211 */ /* 0x000fe200078208ff */
[----:B------:R-:W-:Y:S01]  /*74d0*/  BSSY B0, `(.L_x_3728) ;  /* 0x000005a000007945 */ /* 0x000fe20003800000 */
[----:B-1----:R-:W-:Y:S02]  /*74e0*/  LEA R156, P0, R108, R134, 0x1 ;  /* 0x000000866c9c7211 */ /* 0x002fe400078008ff */
[----:B------:R-:W-:Y:S02]  /*74f0*/  LEA.HI.X R3, R150, R95, R106, 0x1, P1 ;  /* 0x0000005f96037211 */ /* 0x000fe400008f0c6a */
[----:B------:R-:W-:Y:S02]  /*7500*/  LEA.HI.X R157, R108, R135, R107, 0x1, P0 ;  /* 0x000000876c9d7211 */ /* 0x000fe400000f0c6b */
[----:B------:R-:W-:Y:S01]  /*7510*/  ISETP.GE.AND P0, PT, R15, UR4, PT ;  /* 0x000000040f007c0c */ /* 0x000fe2000bf06270 */
[----:B-----5:R1:W-:Y:S04]  /*7520*/  STG.E.128 [R2.64], R40 ;  /* 0x0000002802007986 */ /* 0x0203e8000c101d06 */
[----:B------:R1:W5:Y:S08]  /*7530*/  LDG.E.128 R44, [R156.64] ;  /* 0x000000069c2c7981 */ /* 0x000370000c1e1d00 */
        /* <DEDUP_REMOVED lines=83> */
.L_x_3729:
[----:B------:R-:W-:Y:S05]  /*7a70*/  BSYNC B0 ;  /* 0x0000000000007941 */ /* 0x000fea0003800000 */
.L_x_3728:
[C---:B-1----:R-:W-:Y:S01]  /*7a80*/  LEA R2, P1, R109.reuse, R98, 0x1 ;  /* 0x000000626d027211 */ /* 0x042fe200078208ff */
[----:B------:R-:W-:Y:S01]  /*7a90*/  BSSY B0, `(.L_x_3730) ;  /* 0x000005a000007945 */ /* 0x000fe20003800000 */
[C---:B------:R-:W-:Y:S02]  /*7aa0*/  LEA R156, P0, R112.reuse, R134, 0x1 ;  /* 0x00000086709c7211 */ /* 0x040fe400078008ff */
[----:B------:R-:W-:Y:S02]  /*7ab0*/  LEA.HI.X R3, R109, R95, R110, 0x1, P1 ;  /* 0x0000005f6d037211 */ /* 0x000fe400008f0c6e */
[----:B------:R-:W-:Y:S02]  /*7ac0*/  LEA.HI.X R157, R112, R135, R111, 0x1, P0 ;  /* 0x00000087709d7211 */ /* 0x000fe400000f0c6f */
[----:B------:R-:W-:Y:S01]  /*7ad0*/  ISETP.GE.AND P0, PT, R14, UR4, PT ;  /* 0x000000040e007c0c */ /* 0x000fe2000bf06270 */
[----:B-----5:R1:W-:Y:S04]  /*7ae0*/  STG.E.128 [R2.64], R44 ;  /* 0x0000002c02007986 */ /* 0x0203e8000c101d06 */
[----:B------:R1:W5:Y:S08]  /*7af0*/  LDG.E.128 R40, [R156.64] ;  /* 0x000000069c287981 */ /* 0x000370000c1e1d00 */
[----:B------:R-:W-:-:S05]  /*7b00*/  @P0 BRA `(.L_x_3731) ;  /* 0x0000052000000947 */ /* 0x000fca0003800000 */
[----:B----45:R-:W-:Y:S01]  /*7b10*/  LOP3.LUT R39, R40, 0xffff0000, RZ, 0xc0, !PT ;  /* 0xffff000028277812 */ /* 0x030fe200078ec0ff */
[----:B------:R-:W-:Y:S01]  /*7b20*/  ULEA.HI UR5, UR4, UR4, URZ, 0x1 ;  /* 0x0000000404057291 */ /* 0x000fe2000f8f083f */
[C---:B-1----:R-:W-:Y:S01]  /*7b30*/  SHF.L.U32 R44, R42.reuse, 0x10, RZ ;  /* 0x000000102a2c7819 */ /* 0x042fe200000006ff */
        /* <DEDUP_REMOVED lines=79> */
.L_x_3731:
[----:B------:R-:W-:Y:S05]  /*8030*/  BSYNC B0 ;  /* 0x0000000000007941 */ /* 0x000fea0003800000 */
.L_x_3730:
[C---:B-1----:R-:W-:Y:S04]  /*8040*/  LEA R2, P0, R113.reuse, R98, 0x1 ;  /* 0x0000006271027211 */ /* 0x042fe800078008ff */
[----:B------:R-:W-:Y:S05]  /*8050*/  LEA.HI.X R3, R113, R95, R114, 0x1, P0 ;  /* 0x0000005f71037211 */ /* 0x000fea00000f0c72 */
[----:B-----5:R1:W-:Y:S04]  /*8060*/  STG.E.128 [R2.64], R40 ;  /* 0x0000002802007986 */ /* 0x0203e8000c101d06 */
.L_x_3725:
[----:B------:R-:W-:Y:S05]  /*8070*/  BSYNC B1 ;  /* 0x0000000000017941 */ /* 0x000fea0003800000 */
.L_x_3724:
[----:B------:R-:W-:Y:S01]  /*8080*/  BSSY B1, `(.L_x_3732) ;  /* 0x000011c000017945 */ /* 0x000fe20003800000 */
[----:B------:R-:W-:-:S05]  /*8090*/  @!P2 BRA `(.L_x_3733) ;  /* 0x000011a00000a947 */ /* 0x000fca0003800000 */
[----:B------:R-:W-:Y:S01]  /*80a0*/  MOV R49, 0x60 ;  /* 0x0000006000317802 */ /* 0x000fe20000000f00 */
[----:B------:R-:W-:Y:S01]  /*80b0*/  BSSY B0, `(.L_x_3734) ;  /* 0x000005a000007945 */ /* 0x000fe20003800000 */
[----:B------:R-:W-:Y:S03]  /*80c0*/  ISETP.GE.AND P0, PT, R18, UR4, PT ;  /* 0x0000000412007c0c */ /* 0x000fe6000bf06270 */
[C---:B-1----:R-:W-:Y:S04]  /*80d0*/  IMAD.WIDE.U32 R2, R49.reuse, c[0x0][0x288], R134 ;  /* 0x0000a20031027a25 */ /* 0x042fe800078e0086 */
[----:B------:R-:W-:Y:S05]  /*80e0*/  IMAD R0, R49, c[0x0][0x28c], RZ ;  /* 0x0000a30031007a24 */ /* 0x000fea00078e02ff */
[----:B------:R-:W-:Y:S05]  /*80f0*/  IADD3 R3, R3, R0, RZ ;  /* 0x0000000003037210 */ /* 0x000fea0007ffe0ff */
[----:B----4-:R1:W5:Y:S01]  /*8100*/  LDG.E.128 R8, [R2.64] ;  /* 0x0000000602087981 */ /* 0x010362000c1e1d00 */
[----:B------:R-:W-:-:S05]  /*8110*/  @P0 BRA `(.L_x_3735) ;  /* 0x0000053000000947 */ /* 0x000fca0003800000 */
[----:B-----5:R-:W-:Y:S01]  /*8120*/  LOP3.LUT R35, R9, 0xffff0000, RZ, 0xc0, !PT ;  /* 0xffff000009237812 */ /* 0x020fe200078ec0ff */
[----:B------:R-:W-:Y:S01]  /*8130*/  ULEA.HI UR5, UR4, UR4, URZ, 0x1 ;  /* 0x0000000404057291 */ /* 0x000fe2000f8f083f */
[C---:B------:R-:W-:Y:S01]  /*8140*/  SHF.L.U32 R28, R10.reuse, 0x10, RZ ;  /* 0x000000100a1c7819 */ /* 0x040fe200000006ff */
[----:B------:R-:W-:Y:S01]  /*8150*/  IMAD.MOV.U32 R4, RZ, RZ, RZ ;  /* 0x000000ffff047224 */ /* 0x000fe200078e00ff */
[----:B------:R-:W-:Y:S01]  /*8160*/  LOP3.LUT R37, R10, 0xffff0000, RZ, 0xc0, !PT ;  /* 0xffff00000a257812 */ /* 0x000fe200078ec0ff */
[----:B------:R-:W-:Y:S01]  /*8170*/  USHF.R.S32.HI UR5, URZ, 0x1, UR5 ;  /* 0x000000013f057899 */ /* 0x000fe20008011405 */
[----:B------:R-:W-:Y:S01]  /*8180*/  LOP3.LUT R39, R11, 0xffff0000, RZ, 0xc0, !PT ;  /* 0xffff00000b277812 */ /* 0x000fe200078ec0ff */
[----:B------:R-:W-:Y:S01]  /*8190*/  IMAD.U32 R26, R9, 0x10000, RZ ;  /* 0x00010000091a7824 */ /* 0x000fe200078e00ff */
[----:B------:R-:W-:Y:S01]  /*81a0*/  LOP3.LUT R33, R8, 0xffff0000, RZ, 0xc0, !PT ;  /* 0xffff000008217812 */ /* 0x000fe200078ec0ff */
[----:B------:R-:W-:Y:S02]  /*81b0*/  IMAD.U32 R30, R11, 0x10000, RZ ;  /* 0x000100000b1e7824 */ /* 0x000fe400078e00ff */
[----:B------:R-:W-:Y:S01]  /*81c0*/  ISETP.GE.AND P1, PT, R18, UR5, PT ;  /* 0x0000000512007c0c */ /* 0x000fe2000bf26270 */
[----:B------:R-:W-:Y:S01]  /*81d0*/  IMAD.U32 R31, R8, 0x10000, RZ ;  /* 0x00010000081f7824 */ /* 0x000fe200078e00ff */
[----:B------:R-:W-:Y:S11]  /*81e0*/  MOV R0, UR5 ;  /* 0x0000000500007c02 */ /* 0x000ff60008000f00 */
[----:B------:R-:W-:Y:S02]  /*81f0*/  @P1 IMAD R4, RZ, RZ, -UR5 ;  /* 0x80000005ff041e24 */ /* 0x000fe4000f8e02ff */
[----:B------:R-:W-:Y:S03]  /*8200*/  @P1 IMAD R0, RZ, RZ, -UR5 ;  /* 0x80000005ff001e24 */ /* 0x000fe6000f8e02ff */
[----:B------:R-:W-:Y:S04]  /*8210*/  IADD3 R5, P0, R87, R4, RZ ;  /* 0x0000000457057210 */ /* 0x000fe80007f1e0ff */
[----:B------:R-:W-:Y:S02]  /*8220*/  LEA.HI.X.SX32 R4, R4, R86, 0x1, P0 ;  /* 0x0000005604047211 */ /* 0x000fe400000f0eff */
[C---:B---3--:R-:W-:Y:S04]  /*8230*/  LEA R44, P0, R5.reuse, R136, 0x1 ;  /* 0x00000088052c7211 */ /* 0x048fe800078008ff */
[----:B------:R-:W-:Y:S02]  /*8240*/  LEA.HI.X R45, R5, R137, R4, 0x1, P0 ;  /* 0x00000089052d7211 */ /* 0x000fe400000f0c04 */
[C---:B-1----:R-:W-:Y:S04]  /*8250*/  LEA R2, P0, R0.reuse, R2, 0x1 ;  /* 0x0000000200027211 */ /* 0x042fe800078008ff */
[----:B------:R-:W-:Y:S01]  /*8260*/  LEA.HI.X.SX32 R3, R0, R3, 0x1, P0 ;  /* 0x0000000300037211 */ /* 0x000fe200000f0eff */
[----:B------:R-:W-:Y:S01]  /*8270*/  IMAD.MOV.U32 R0, RZ, RZ, RZ ;  /* 0x000000ffff007224 */ /* 0x000fe200078e00ff */
[----:B------:R-:W-:Y:S01]  /*8280*/  @P1 IADD3 R0, RZ, -UR5, RZ ;  /* 0x80000005ff001c10 */ /* 0x000fe2000fffe0ff */
[----:B------:R-:W3:Y:S03]  /*8290*/  LDG.E.128 R44, [R44.64] ;  /* 0x000000062c2c7981 */ /* 0x000ee6000c1e1d00 */
[----:B------:R-:W-:Y:S04]  /*82a0*/  IADD3 R25, P0, R87, R0, RZ ;  /* 0x0000000057197210 */ /* 0x000fe80007f1e0ff */
[----:B------:R-:W-:Y:S01]  /*82b0*/  LEA.HI.X.SX32 R0, R0, R86, 0x1, P0 ;  /* 0x0000005600007211 */ /* 0x000fe200000f0eff */
[----:B------:R1:W4:Y:S01]  /*82c0*/  LDG.E.128 R4, [R2.64] ;  /* 0x0000000602047981 */ /* 0x000322000c1e1d00 */
[C---:B------:R-:W-:Y:S04]  /*82d0*/  LEA R22, P0, R25.reuse, R138, 0x1 ;  /* 0x0000008a19167211 */ /* 0x040fe800078008ff */
[----:B------:R-:W-:Y:S05]  /*82e0*/  LEA.HI.X R23, R25, R139, R0, 0x1, P0 ;  /* 0x0000008b19177211 */ /* 0x000fea00000f0c00 */
[----:B--2---:R2:W4:Y:S01]  /*82f0*/  LDG.E.128 R40, [R22.64] ;  /* 0x0000000616287981 */ /* 0x004522000c1e1d00 */
[----:B---3--:R-:W-:Y:S01]  /*8300*/  IMAD.U32 R9, R47, 0x10000, RZ ;  /* 0x000100002f097824 */ /* 0x008fe200078e00ff */
[----:B------:R-:W-:Y:S01]  /*8310*/  LOP3.LUT R10, R46, 0xffff0000, RZ, 0xc0, !PT ;  /* 0xffff00002e0a7812 */ /* 0x000fe200078ec0ff */
[C---:B------:R-:W-:Y:S01]  /*8320*/  IMAD.U32 R0, R44.reuse, 0x10000, RZ ;  /* 0x000100002c007824 */ /* 0x040fe200078e00ff */
[----:B-1----:R-:W-:Y:S01]  /*8330*/  LOP3.LUT R2, R44, 0xffff0000, RZ, 0xc0, !PT ;  /* 0xffff00002c027812 */ /* 0x002fe200078ec0ff */
[----:B------:R-:W-:Y:S01]  /*8340*/  @!P1 FADD.FTZ R9, -R9, -RZ ;  /* 0x800000ff09099221 */ /* 0x000fe20000010100 */
[C---:B------:R-:W-:Y:S01]  /*8350*/  SHF.L.U32 R3, R45.reuse, 0x10, RZ ;  /* 0x000000102d037819 */ /* 0x040fe200000006ff */
[----:B------:R-:W-:Y:S01]  /*8360*/  IMAD.U32 R11, R46, 0x10000, RZ ;  /* 0x000100002e0b7824 */ /* 0x000fe200078e00ff */
[----:B--2---:R-:W-:Y:S01]  /*8370*/  LOP3.LUT R22, R45, 0xffff0000, RZ, 0xc0, !PT ;  /* 0xffff00002d167812 */ /* 0x004fe200078ec0ff */
[----:B----4-:R-:W-:Y:S01]  /*8380*/  IMAD.U32 R12, R7, 0x10000, RZ ;  /* 0x00010000070c7824 */ /* 0x010fe200078e00ff */
[----:B------:R-:W-:Y:S01]  /*8390*/  SHF.L.U32 R29, R4, 0x10, RZ ;  /* 0x00000010041d7819 */ /* 0x000fe200000006ff */
[----:B------:R-:W-:Y:S01]  /*83a0*/  @!P1 FADD.FTZ R0, -R0, -RZ ;  /* 0x800000ff00009221 */ /* 0x000fe20000010100 */
[----:B------:R-:W-:Y:S01]  /*83b0*/  LOP3.LUT R25, R6, 0xffff0000, RZ, 0xc0, !PT ;  /* 0xffff000006197812 */ /* 0x000fe200078ec0ff */
[----:B------:R-:W-:Y:S01]  /*83c0*/  @!P1 FADD.FTZ R10, -R10, -RZ ;  /* 0x800000ff0a0a9221 */ /* 0x000fe20000010100 */
[----:B------:R-:W-:Y:S01]  /*83d0*/  LOP3.LUT R27, R4, 0xffff0000, RZ, 0xc0, !PT ;  /* 0xffff0000041b7812 */ /* 0x000fe200078ec0ff */
[----:B------:R-:W-:Y:S01]  /*83e0*/  @!P1 FADD.FTZ R2, -R2, -RZ ;  /* 0x800000ff02029221 */ /* 0x000fe20000010100 */
[----:B------:R-:W-:Y:S01]  /*83f0*/  SHF.L.U32 R24, R6, 0x10, RZ ;  /* 0x0000001006187819 */ /* 0x000fe200000006ff */
[C---:B------:R-:W-:Y:S01]  /*8400*/  IMAD.U32 R4, R5.reuse, 0x10000, RZ ;  /* 0x0001000005047824 */ /* 0x040fe200078e00ff */
[----:B------:R-:W-:Y:S01]  /*8410*/  LOP3.LUT R5, R5, 0xffff0000, RZ, 0xc0, !PT ;  /* 0xffff000005057812 */ /* 0x000fe200078ec0ff */
[----:B------:R-:W-:Y:S01]  /*8420*/  @!P1 FADD.FTZ R3, -R3, -RZ ;  /* 0x800000ff03039221 */ /* 0x000fe20000010100 */
[----:B------:R-:W-:Y:S01]  /*8430*/  LOP3.LUT R23, R7, 0xffff0000, RZ, 0xc0, !PT ;  /* 0xffff000007177812 */ /* 0x000fe200078ec0ff */
[----:B------:R-:W-:Y:S01]  /*8440*/  FMUL.FTZ R7, R12, R9 ;  /* 0x000000090c077220 */ /* 0x000fe20000410000 */
[----:B------:R-:W-:Y:S01]  /*8450*/  SHF.L.U32 R9, R40, 0x10, RZ ;  /* 0x0000001028097819 */ /* 0x000fe200000006ff */
[----:B------:R-:W-:Y:S01]  /*8460*/  @!P1 FADD.FTZ R22, -R22, -RZ ;  /* 0x800000ff16169221 */ /* 0x000fe20000010100 */
[----:B------:R-:W-:Y:S01]  /*8470*/  LOP3.LUT R8, R47, 0xffff0000, RZ, 0xc0, !PT ;  /* 0xffff00002f087812 */ /* 0x000fe200078ec0ff */
[----:B------:R-:W-:Y:S01]  /*8480*/  FMUL.FTZ R0, R29, R0 ;  /* 0x000000001d007220 */ /* 0x000fe20000410000 */
[----:B------:R-:W-:Y:S01]  /*8490*/  LOP3.LUT R12, R41, 0xffff0000, RZ, 0xc0, !PT ;  /* 0xffff0000290c7812 */ /* 0x000fe200078ec0ff */
[----:B------:R-:W-:Y:S02]  /*84a0*/  @!P1 FADD.FTZ R11, -R11, -RZ ;  /* 0x800000ff0b0b9221 */ /* 0x000fe40000010100 */
[----:B------:R-:W-:Y:S01]  /*84b0*/  FMUL.FTZ R6, R25, R10 ;  /* 0x0000000a19067220 */ /* 0x000fe20000410000 */
[----:B------:R-:W-:Y:S01]  /*84c0*/  LOP3.LUT R10, R40, 0xffff0000, RZ, 0xc0, !PT ;  /* 0xffff0000280a7812 */ /* 0x000fe200078ec0ff */
[----:B------:R-:W-:Y:S01]  /*84d0*/  FMUL.FTZ R2, R27, R2 ;  /* 0x000000021b027220 */ /* 0x000fe20000410000 */
[----:B------:R-:W-:Y:S01]  /*84e0*/  LOP3.LUT R25, R43, 0xffff0000, RZ, 0xc0, !PT ;  /* 0xffff00002b197812 */ /* 0x000fe200078ec0ff */
[----:B------:R-:W-:Y:S02]  /*84f0*/  FMUL.FTZ R3, R4, R3 ;  /* 0x0000000304037220 */ /* 0x000fe40000410000 */
[----:B------:R-:W-:Y:S01]  /*8500*/  FMUL.FTZ R4, R5, R22 ;  /* 0x0000001605047220 */ /* 0x000fe20000410000 */
[----:B------:R-:W-:Y:S01]  /*8510*/  SHF.L.U32 R22, R42, 0x10, RZ ;  /* 0x000000102a167819 */ /* 0x000fe200000006ff */
[----:B------:R-:W-:Y:S02]  /*8520*/  FMUL.FTZ R5, R24, R11 ;  /* 0x0000000b18057220 */ /* 0x000fe40000410000 */
[----:B------:R-:W-:Y:S02]  /*8530*/  IMAD.U32 R11, R41, 0x10000, RZ ;  /* 0x00010000290b7824 */ /* 0x000fe400078e00ff */
[----:B------:R-:W-:Y:S02]  /*8540*/  FFMA.FTZ R0, R31, R9, R0 ;  /* 0x000000091f007223 */ /* 0x000fe40000010000 */
[----:B------:R-:W-:Y:S02]  /*8550*/  @!P1 FADD.FTZ R8, -R8, -RZ ;  /* 0x800000ff08089221 */ /* 0x000fe40000010100 */
[----:B------:R-:W-:Y:S02]  /*8560*/  FFMA.FTZ R2, R33, R10, R2 ;  /* 0x0000000a21027223 */ /* 0x000fe40000010002 */
[----:B------:R-:W-:Y:S02]  /*8570*/  FFMA.FTZ R3, R26, R11, R3 ;  /* 0x0000000b1a037223 */ /* 0x000fe40000010003 */
[----:B------:R-:W-:Y:S01]  /*8580*/  FMUL.FTZ R8, R23, R8 ;  /* 0x0000000817087220 */ /* 0x000fe20000410000 */
[----:B------:R-:W-:Y:S01]  /*8590*/  LOP3.LUT R23, R42, 0xffff0000, RZ, 0xc0, !PT ;  /* 0xffff00002a177812 */ /* 0x000fe200078ec0ff */
[----:B------:R-:W-:Y:S01]  /*85a0*/  FFMA.FTZ R4, R35, R12, R4 ;  /* 0x0000000c23047223 */ /* 0x000fe20000010004 */
[----:B------:R-:W-:Y:S01]  /*85b0*/  F2FP.BF16.PACK_AB R0, R2, R0 ;  /* 0x000000000200723e */ /* 0x000fe200000010ff */
[----:B------:R-:W-:Y:S02]  /*85c0*/  IMAD.U32 R24, R43, 0x10000, RZ ;  /* 0x000100002b187824 */ /* 0x000fe400078e00ff */
[----:B------:R-:W-:Y:S01]  /*85d0*/  FFMA.FTZ R5, R28, R22, R5 ;  /* 0x000000161c057223 */ /* 0x000fe20000010005 */
[----:B------:R-:W-:Y:S01]  /*85e0*/  F2FP.BF16.PACK_AB R9, R4, R3 ;  /* 0x000000030409723e */ /* 0x000fe200000010ff */
[----:B------:R-:W-:Y:S02]  /*85f0*/  FFMA.FTZ R6, R37, R23, R6 ;  /* 0x0000001725067223 */ /* 0x000fe40000010006 */
[----:B------:R-:W-:Y:S02]  /*8600*/  FFMA.FTZ R7, R30, R24, R7 ;  /* 0x000000181e077223 */ /* 0x000fe40000010007 */
[----:B------:R-:W-:Y:S01]  /*8610*/  FFMA.FTZ R8, R39, R25, R8 ;  /* 0x0000001927087223 */ /* 0x000fe20000010008 */
[----:B------:R-:W-:Y:S04]  /*8620*/  F2FP.BF16.PACK_AB R10, R6, R5 ;  /* 0x00000005060a723e */ /* 0x000fe800000010ff */
[----:B------:R-:W-:Y:S02]  /*8630*/  F2FP.BF16.PACK_AB R11, R8, R7 ;  /* 0x00000007080b723e */ /* 0x000fe400000010ff */
[----:B------:R-:W-:Y:S02]  /*8640*/  MOV R8, R0 ;  /* 0x0000000000087202 */ /* 0x000fe40000000f00 */
.L_x_3735:
[----:B------:R-:W-:Y:S05]  /*8650*/  BSYNC B0 ;  /* 0x0000000000007941 */ /* 0x000fea0003800000 */
.L_x_3734:
[----:B--23--:R-:W-:Y:S01]  /*8660*/  IMAD.MOV.U32 R99, RZ, RZ, R95 ;  /* 0x000000ffff637224 */ /* 0x00cfe200078e005f */
[C---:B-1----:R-:W-:Y:S01]  /*8670*/  LEA R2, P0, R116.reuse, R134, 0x1 ;  /* 0x0000008674027211 */ /* 0x042fe200078008ff */
[C---:B------:R-:W-:Y:S01]  /*8680*/  IMAD R0, R49.reuse, c[0x0][0x19c], RZ ;  /* 0x0000670031007a24 */ /* 0x040fe200078e02ff */
[----:B------:R-:W-:Y:S01]  /*8690*/  BSSY B0, `(.L_x_3736) ;  /* 0x000005a000007945 */ /* 0x000fe20003800000 */
[----:B------:R-:W-:Y:S01]  /*86a0*/  IMAD.WIDE.U32 R4, R49, c[0x0][0x198], R98 ;  /* 0x0000660031047a25 */ /* 0x000fe200078e0062 */
[----:B------:R-:W-:Y:S02]  /*86b0*/  LEA.HI.X R3, R116, R135, R115, 0x1, P0 ;  /* 0x0000008774037211 */ /* 0x000fe400000f0c73 */
[----:B------:R-:W-:Y:S02]  /*86c0*/  ISETP.GE.AND P0, PT, R15, UR4, PT ;  /* 0x000000040f007c0c */ /* 0x000fe4000bf06270 */
[----:B------:R-:W-:Y:S05]  /*86d0*/  IADD3 R5, R5, R0, RZ ;  /* 0x0000000005057210 */ /* 0x000fea0007ffe0ff */
[----:B-----5:R1:W-:Y:S04]  /*86e0*/  STG.E.128 [R4.64], R8 ;  /* 0x0000000804007986 */ /* 0x0203e8000c101d06 */
[----:B------:R1:W5:Y:S02]  /*86f0*/  LDG.E.128 R36, [R2.64] ;  /* 0x0000000602247981 */ /* 0x000364000c1e1d00 */
[----:B------:R-:W-:-:S05]  /*8700*/  @P0 BRA `(.L_x_3737) ;  /* 0x0000052000000947 */ /* 0x000fca0003800000 */
[----:B-----5:R-:W-:Y:S01]  /*8710*/  LOP3.LUT R33, R36, 0xffff0000, RZ, 0xc0, !PT ;  /* 0xffff000024217812 */ /* 0x020fe200078ec0ff */
[----:B------:R-:W-:Y:S01]  /*8720*/  ULEA.HI UR5, UR4, UR4, URZ, 0x1 ;  /* 0x0000000404057291 */ /* 0x000fe2000f8f083f */
[C---:B------:R-:W-:Y:S01]  /*8730*/  LOP3.LUT R35, R37.reuse, 0xffff0000, RZ, 0xc0, !PT ;  /* 0xffff000025237812 */ /* 0x040fe200078ec0ff */
[----:B-1----:R-:W-:Y:S01]  /*8740*/  IMAD.MOV.U32 R4, RZ, RZ, RZ ;  /* 0x000000ffff047224 */ /* 0x002fe200078e00ff */
[----:B------:R-:W-:Y:S01]  /*8750*/  SHF.L.U32 R28, R38, 0x10, RZ ;  /* 0x00000010261c7819 */ /* 0x000fe200000006ff */
[----:B------:R-:W-:Y:S01]  /*8760*/  USHF.R.S32.HI UR5, URZ, 0x1, UR5 ;  /* 0x000000013f057899 */ /* 0x000fe20008011405 */
[----:B------:R-:W-:Y:S02]  /*8770*/  IMAD.U32 R31, R36, 0x10000, RZ ;  /* 0x00010000241f7824 */ /* 0x000fe400078e00ff */
[----:B------:R-:W-:Y:S01]  /*8780*/  IMAD.U32 R26, R37, 0x10000, RZ ;  /* 0x00010000251a7824 */ /* 0x000fe200078e00ff */
[----:B------:R-:W-:Y:S01]  /*8790*/  LOP3.LUT R37, R38, 0xffff0000, RZ, 0xc0, !PT ;  /* 0xffff000026257812 */ /* 0x000fe200078ec0ff */
[----:B------:R-:W-:Y:S01]  /*87a0*/  IMAD.U32 R30, R39, 0x10000, RZ ;  /* 0x00010000271e7824 */ /* 0x000fe200078e00ff */
[----:B------:R-:W-:Y:S02]  /*87b0*/  ISETP.GE.AND P1, PT, R15, UR5, PT ;  /* 0x000000050f007c0c */ /* 0x000fe4000bf26270 */
[----:B------:R-:W-:Y:S02]  /*87c0*/  MOV R0, UR5 ;  /* 0x0000000500007c02 */ /* 0x000fe40008000f00 */
[----:B------:R-:W-:Y:S09]  /*87d0*/  LOP3.LUT R39, R39, 0xffff0000, RZ, 0xc0, !PT ;  /* 0xffff000027277812 */ /* 0x000ff200078ec0ff */
        /* <DEDUP_REMOVED lines=8> */
[----:B------:R-:W-:Y:S01]  /*8860*/  IMAD.MOV.U32 R0, RZ, RZ, RZ ;  /* 0x000000ffff007224 */ /* 0x000fe200078e00ff */
[----:B------:R-:W-:Y:S01]  /*8870*/  @P1 IADD3 R0, RZ, -UR5, RZ ;  /* 0x80000005ff001c10 */ /* 0x000fe2000fffe0ff */
[----:B------:R-:W2:Y:S03]  /*8880*/  LDG.E.128 R44, [R44.64] ;  /* 0x000000062c2c7981 */ /* 0x000ea6000c1e1d00 */
[----:B------:R-:W-:Y:S04]  /*8890*/  IADD3 R11, P0, R79, R0, RZ ;  /* 0x000000004f0b7210 */ /* 0x000fe80007f1e0ff */
[----:B------:R-:W-:Y:S01]  /*88a0*/  LEA.HI.X.SX32 R0, R0, R78, 0x1, P0 ;  /* 0x0000004e00007211 */ /* 0x000fe200000f0eff */
[----:B------:R1:W3:Y:S01]  /*88b0*/  LDG.E.128 R4, [R2.64] ;  /* 0x0000000602047981 */ /* 0x0002e2000c1e1d00 */
[C---:B------:R-:W-:Y:S04]  /*88c0*/  LEA R8, P0, R11.reuse, R138, 0x1 ;  /* 0x0000008a0b087211 */ /* 0x040fe800078008ff */
[----:B------:R-:W-:Y:S05]  /*88d0*/  LEA.HI.X R9, R11, R139, R0, 0x1, P0 ;  /* 0x0000008b0b097211 */ /* 0x000fea00000f0c00 */
[----:B------:R4:W3:Y:S01]  /*88e0*/  LDG.E.128 R40, [R8.64] ;  /* 0x0000000608287981 */ /* 0x0008e2000c1e1d00 */
[----:B--2---:R-:W-:Y:S01]  /*88f0*/  IMAD.U32 R0, R44, 0x10000, RZ ;  /* 0x000100002c007824 */ /* 0x004fe200078e00ff */
[----:B----4-:R-:W-:Y:S01]  /*8900*/  SHF.L.U32 R9, R47, 0x10, RZ ;  /* 0x000000102f097819 */ /* 0x010fe200000006ff */
[C---:B------:R-:W-:Y:S01]  /*8910*/  IMAD.U32 R11, R46.reuse, 0x10000, RZ ;  /* 0x000100002e0b7824 */ /* 0x040fe200078e00ff */
[----:B------:R-:W-:Y:S01]  /*8920*/  LOP3.LUT R10, R46, 0xffff0000, RZ, 0xc0, !PT ;  /* 0xffff00002e0a7812 */ /* 0x000fe200078ec0ff */
[----:B------:R-:W-:Y:S01]  /*8930*/  @!P1 FADD.FTZ R0, -R0, -RZ ;  /* 0x800000ff00009221 */ /* 0x000fe20000010100 */
[----:B-1----:R-:W-:Y:S01]  /*8940*/  LOP3.LUT R2, R44, 0xffff0000, RZ, 0xc0, !PT ;  /* 0xffff00002c027812 */ /* 0x002fe200078ec0ff */
[----:B------:R-:W-:Y:S01]  /*8950*/  @!P1 FADD.FTZ R9, -R9, -RZ ;  /* 0x800000ff09099221 */ /* 0x000fe20000010100 */
[C---:B------:R-:W-:Y:S01]  /*8960*/  SHF.L.U32 R3, R45.reuse, 0x10, RZ ;  /* 0x000000102d037819 */ /* 0x040fe200000006ff */
[----:B---3--:R-:W-:Y:S01]  /*8970*/  IMAD.U32 R29, R4, 0x10000, RZ ;  /* 0x00010000041d7824 */ /* 0x008fe200078e00ff */
[----:B------:R-:W-:Y:S01]  /*8980*/  LOP3.LUT R22, R45, 0xffff0000, RZ, 0xc0, !PT ;  /* 0xffff00002d167812 */ /* 0x000fe200078ec0ff */
[----:B------:R-:W-:Y:S01]  /*8990*/  @!P1 FADD.FTZ R10, -R10, -RZ ;  /* 0x800000ff0a0a9221 */ /* 0x000fe20000010100 */
[----:B------:R-:W-:Y:S01]  /*89a0*/  SHF.L.U32 R12, R7, 0x10, RZ ;  /* 0x00000010070c7819 */ /* 0x000fe200000006ff */
[----:B------:R-:W-:Y:S01]  /*89b0*/  @!P1 FADD.FTZ R2, -R2, -RZ ;  /* 0x800000ff02029221 */ /* 0x000fe20000010100 */
[C---:B------:R-:W-:Y:S01]  /*89c0*/  LOP3.LUT R25, R6.reuse, 0xffff0000, RZ, 0xc0, !PT ;  /* 0xffff000006197812 */ /* 0x040fe200078ec0ff */
        /* <DEDUP_REMOVED lines=8> */
[----:B------:R-:W-:Y:S01]  /*8a50*/  FMUL.FTZ R0, R29, R0 ;  /* 0x000000001d007220 */ /* 0x000fe20000410000 */
[----:B------:R-:W-:Y:S01]  /*8a60*/  LOP3.LUT R23, R7, 0xffff0000, RZ, 0xc0, !PT ;  /* 0xffff000007177812 */ /* 0x000fe200078ec0ff */
[----:B------:R-:W-:Y:S01]  /*8a70*/  FMUL.FTZ R7, R12, R9 ;  /* 0x000000090c077220 */ /* 0x000fe20000410000 */
[----:B------:R-:W-:Y:S01]  /*8a80*/  LOP3.LUT R12, R41, 0xffff0000, RZ, 0xc0, !PT ;  /* 0xffff0000290c7812 */ /* 0x000fe200078ec0ff */
[C---:B------:R-:W-:Y:S02]  /*8a90*/  IMAD.U32 R9, R40.reuse, 0x10000, RZ ;  /* 0x0001000028097824 */ /* 0x040fe400078e00ff */
[----:B------:R-:W-:Y:S01]  /*8aa0*/  FMUL.FTZ R6, R25, R10 ;  /* 0x0000000a19067220 */ /* 0x000fe20000410000 */
[----:B------:R-:W-:Y:S01]  /*8ab0*/  LOP3.LUT R10, R40, 0xffff0000, RZ, 0xc0, !PT ;  /* 0xffff0000280a7812 */ /* 0x000fe200078ec0ff */
[----:B------:R-:W-:Y:S01]  /*8ac0*/  FMUL.FTZ R2, R27, R2 ;  /* 0x000000021b027220 */ /* 0x000fe20000410000 */
[----:B------:R-:W-:Y:S01]  /*8ad0*/  LOP3.LUT R25, R43, 0xffff0000, RZ, 0xc0, !PT ;  /* 0xffff00002b197812 */ /* 0x000fe200078ec0ff */
[----:B------:R-:W-:Y:S02]  /*8ae0*/  FMUL.FTZ R3, R4, R3 ;  /* 0x0000000304037220 */ /* 0x000fe40000410000 */
[----:B------:R-:W-:Y:S02]  /*8af0*/  FMUL.FTZ R4, R5, R22 ;  /* 0x0000001605047220 */ /* 0x000fe40000410000 */
[----:B------:R-:W-:Y:S01]  /*8b00*/  FMUL.FTZ R5, R24, R11 ;  /* 0x0000000b18057220 */ /* 0x000fe20000410000 */
[----:B------:R-:W-:Y:S01]  /*8b10*/  SHF.L.U32 R11, R41, 0x10, RZ ;  /* 0x00000010290b7819 */ /* 0x000fe200000006ff */
[----:B------:R-:W-:Y:S01]  /*8b20*/  FFMA.FTZ R0, R31, R9, R0 ;  /* 0x000000091f007223 */ /* 0x000fe20000010000 */
[----:B------:R-:W-:Y:S01]  /*8b30*/  SHF.L.U32 R24, R43, 0x10, RZ ;  /* 0x000000102b187819 */ /* 0x000fe200000006ff */
[----:B------:R-:W-:Y:S02]  /*8b40*/  @!P1 FADD.FTZ R8, -R8, -RZ ;  /* 0x800000ff08089221 */ /* 0x000fe40000010100 */
[----:B------:R-:W-:Y:S02]  /*8b50*/  FFMA.FTZ R2, R33, R10, R2 ;  /* 0x0000000a21027223 */ /* 0x000fe40000010002 */
[----:B------:R-:W-:Y:S02]  /*8b60*/  IMAD.U32 R22, R42, 0x10000, RZ ;  /* 0x000100002a167824 */ /* 0x000fe400078e00ff */
[----:B------:R-:W-:Y:S01]  /*8b70*/  FFMA.FTZ R3, R26, R11, R3 ;  /* 0x0000000b1a037223 */ /* 0x000fe20000010003 */
[----:B------:R-:W-:Y:S01]  /*8b80*/  F2FP.BF16.PACK_AB R36, R2, R0 ;  /* 0x000000000224723e */ /* 0x000fe200000010ff */
[----:B------:R-:W-:Y:S01]  /*8b90*/  FMUL.FTZ R8, R23, R8 ;  /* 0x0000000817087220 */ /* 0x000fe20000410000 */
[----:B------:R-:W-:Y:S01]  /*8ba0*/  LOP3.LUT R23, R42, 0xffff0000, RZ, 0xc0, !PT ;  /* 0xffff00002a177812 */ /* 0x000fe200078ec0ff */
[----:B------:R-:W-:Y:S02]  /*8bb0*/  FFMA.FTZ R4, R35, R12, R4 ;  /* 0x0000000c23047223 */ /* 0x000fe40000010004 */
[----:B------:R-:W-:Y:S02]  /*8bc0*/  FFMA.FTZ R5, R28, R22, R5 ;  /* 0x000000161c057223 */ /* 0x000fe40000010005 */
[----:B------:R-:W-:Y:S01]  /*8bd0*/  FFMA.FTZ R6, R37, R23, R6 ;  /* 0x0000001725067223 */ /* 0x000fe20000010006 */
[----:B------:R-:W-:Y:S01]  /*8be0*/  F2FP.BF16.PACK_AB R37, R4, R3 ;  /* 0x000000030425723e */ /* 0x000fe200000010ff */
[----:B------:R-:W-:Y:S02]  /*8bf0*/  FFMA.FTZ R7, R30, R24, R7 ;  /* 0x000000181e077223 */ /* 0x000fe40000010007 */
[----:B------:R-:W-:Y:S01]  /*8c00*/  FFMA.FTZ R8, R39, R25, R8 ;  /* 0x0000001927087223 */ /* 0x000fe20000010008 */
[----:B------:R-:W-:Y:S04]  /*8c10*/  F2FP.BF16.PACK_AB R38, R6, R5 ;  /* 0x000000050626723e */ /* 0x000fe800000010ff */
[----:B------:R-:W-:Y:S02]  /*8c20*/  F2FP.BF16.PACK_AB R39, R8, R7 ;  /* 0x000000070827723e */ /* 0x000fe400000010ff */
.L_x_3737:
[----:B------:R-:W-:Y:S05]  /*8c30*/  BSYNC B0 ;  /* 0x0000000000007941 */ /* 0x000fea0003800000 */
.L_x_3736:
        /* <DEDUP_REMOVED lines=9> */
[----:B-----5:R-:W-:Y:S01]  /*8cd0*/  LOP3.LUT R35, R9, 0xffff0000, RZ, 0xc0, !PT ;  /* 0xffff000009237812 */ /* 0x020fe200078ec0ff */
[----:B------:R-:W-:Y:S01]  /*8ce0*/  ULEA.HI UR5, UR4, UR4, URZ, 0x1 ;  /* 0x0000000404057291 */ /* 0x000fe2000f8f083f */
[C---:B------:R-:W-:Y:S01]  /*8cf0*/  SHF.L.U32 R28, R10.reuse, 0x10, RZ ;  /* 0x000000100a1c7819 */ /* 0x040fe200000006ff */
[----:B-1----:R-:W-:Y:S01]  /*8d00*/  IMAD.MOV.U32 R4, RZ, RZ, RZ ;  /* 0x000000ffff047224 */ /* 0x002fe200078e00ff */
        /* <DEDUP_REMOVED lines=27> */
[----:B------:R-:W-:Y:S01]  /*8ec0*/  LOP3.LUT R10, R46, 0xffff0000, RZ, 0xc0, !PT ;  /* 0xffff00002e0a7812 */ /* 0x000fe200078ec0ff */
[C---:B------:R-:W-:Y:S01]  /*8ed0*/  IMAD.U32 R0, R44.reuse, 0x10000, RZ ;  /* 0x000100002c007824 */ /* 0x040fe200078e00ff */
[----:B-1----:R-:W-:Y:S01]  /*8ee0*/  LOP3.LUT R2, R44, 0xffff0000, RZ, 0xc0, !PT ;  /* 0xffff00002c027812 */ /* 0x002fe200078ec0ff */
[----:B------:R-:W-:Y:S01]  /*8ef0*/  @!P1 FADD.FTZ R9, -R9, -RZ ;  /* 0x800000ff09099221 */ /* 0x000fe20000010100 */
[C---:B------:R-:W-:Y:S01]  /*8f00*/  SHF.L.U32 R3, R45.reuse, 0x10, RZ ;  /* 0x000000102d037819 */ /* 0x040fe200000006ff */
[----:B------:R-:W-:Y:S01]  /*8f10*/  IMAD.U32 R11, R46, 0x10000, RZ ;  /* 0x000100002e0b7824 */ /* 0x000fe200078e00ff */
[----:B----4-:R-:W-:Y:S01]  /*8f20*/  LOP3.LUT R22, R45, 0xffff0000, RZ, 0xc0, !PT ;  /* 0xffff00002d167812 */ /* 0x010fe200078ec0ff */
[----:B---3--:R-:W-:Y:S01]  /*8f30*/  IMAD.U32 R12, R7, 0x10000, RZ ;  /* 0x00010000070c7824 */ /* 0x008fe200078e00ff */
        /* <DEDUP_REMOVED lines=44> */
.L_x_3739:
[----:B------:R-:W-:Y:S05]  /*9200*/  BSYNC B0 ;  /* 0x0000000000007941 */ /* 0x000fea0003800000 */
.L_x_3738:
[C---:B-1----:R-:W-:Y:S04]  /*9210*/  LEA R2, P0, R121.reuse, R98, 0x1 ;  /* 0x0000006279027211 */ /* 0x042fe800078008ff */
[----:B------:R-:W-:Y:S05]  /*9220*/  LEA.HI.X R3, R121, R95, R122, 0x1, P0 ;  /* 0x0000005f79037211 */ /* 0x000fea00000f0c7a */
[----:B-----5:R1:W-:Y:S04]  /*9230*/  STG.E.128 [R2.64], R8 ;  /* 0x0000000802007986 */ /* 0x0203e8000c101d06 */
.L_x_3733:
[----:B------:R-:W-:Y:S05]  /*9240*/  BSYNC B1 ;  /* 0x0000000000017941 */ /* 0x000fea0003800000 */
.L_x_3732:
[----:B-1----:R-:W-:Y:S01]  /*9250*/  IMAD.MOV.U32 R3, RZ, RZ, c[0x0][0x230] ;  /* 0x00008c00ff037624 */ /* 0x002fe200078e00ff */
[----:B------:R-:W-:Y:S03]  /*9260*/  ULDC UR4, c[0x0][0x230] ;  /* 0x00008c0000047ab9 */ /* 0x000fe60000000800 */
[----:B------:R-:W-:Y:S05]  /*9270*/  IMAD.U32 R3, R3, -0x20, RZ ;  /* 0xffffffe003037824 */ /* 0x000fea00078e00ff */
[C---:B------:R-:W-:Y:S02]  /*9280*/  LEA R138, P1, R3.reuse, R138, 0x1 ;  /* 0x0000008a038a7211 */ /* 0x040fe400078208ff */
[C---:B------:R-:W-:Y:S02]  /*9290*/  LEA R136, P0, R3.reuse, R136, 0x1 ;  /* 0x0000008803887211 */ /* 0x040fe400078008ff */
[C---:B------:R-:W-:Y:S02]  /*92a0*/  LEA.HI.X.SX32 R139, R3.reuse, R139, 0x1, P1 ;  /* 0x0000008b038b7211 */ /* 0x040fe400008f0eff */
[----:B------:R-:W-:Y:S01]  /*92b0*/  LEA.HI.X.SX32 R137, R3, R137, 0x1, P0 ;  /* 0x0000008903897211 */ /* 0x000fe200000f0eff */
[----:B------:R-:W-:-:S05]  /*92c0*/  BRA `(.L_x_3707) ;  /* 0x000002a000007947 */ /* 0x000fca0003800000 */
.L_x_3697:
[----:B----4-:R-:W2:Y:S01]  /*92d0*/  @P1 LDG.E.128 R28, [R134.64] ;  /* 0x00000006861c1981 */ /* 0x010ea2000c1e1d00 */
[--C-:B------:R-:W-:Y:S01]  /*92e0*/  @P1 IMAD.MOV.U32 R99, RZ, RZ, R95.reuse ;  /* 0x000000ffff631224 */ /* 0x100fe200078e005f */
[C---:B------:R-:W-:Y:S01]  /*92f0*/  @P5 LEA R2, P0, R103.reuse, R134, 0x1 ;  /* 0x0000008667025211 */ /* 0x040fe200078008ff */
[----:B------:R-:W-:Y:S03]  /*9300*/  UMOV UR4, URZ ;  /* 0x0000003f00047c82 */ /* 0x000fe60008000000 */
[----:B------:R-:W-:Y:S02]  /*9310*/  @P5 LEA.HI.X R3, R103, R135, R102, 0x1, P0 ;  /* 0x0000008767035211 */ /* 0x000fe400000f0c66 */
[C---:B------:R-:W-:Y:S04]  /*9320*/  @P5 LEA R34, P0, R55.reuse, R98, 0x1 ;  /* 0x0000006237225211 */ /* 0x040fe800078008ff */
[----:B------:R-:W-:Y:S02]  /*9330*/  @P5 LEA.HI.X R35, R55, R95, R54, 0x1, P0 ;  /* 0x0000005f37235211 */ /* 0x000fe400000f0c36 */
[C---:B------:R-:W-:Y:S04]  /*9340*/  @P4 LEA R36, P0, R105.reuse, R134, 0x1 ;  /* 0x0000008669244211 */ /* 0x040fe800078008ff */
[----:B------:R-:W-:Y:S02]  /*9350*/  @P4 LEA.HI.X R37, R105, R135, R104, 0x1, P0 ;  /* 0x0000008769254211 */ /* 0x000fe400000f0c68 */
[C---:B------:R-:W-:Y:S04]  /*9360*/  @P4 LEA R32, P0, R150.reuse, R98, 0x1 ;  /* 0x0000006296204211 */ /* 0x040fe800078008ff */
[----:B------:R-:W-:Y:S01]  /*9370*/  @P4 LEA.HI.X R33, R150, R95, R106, 0x1, P0 ;  /* 0x0000005f96214211 */ /* 0x000fe200000f0c6a */
[----:B--2---:R-:W-:Y:S04]  /*9380*/  @P1 STG.E.128 [R98.64], R28 ;  /* 0x0000001c62001986 */ /* 0x004fe8000c101d06 */
[----:B------:R-:W2:Y:S04]  /*9390*/  @P1 LDG.E.128 R24, [R134.64+0x80] ;  /* 0x0000800686181981 */ /* 0x000ea8000c1e1d00 */
[----:B--2---:R-:W-:Y:S04]  /*93a0*/  @P1 STG.E.128 [R98.64+0x80], R24 ;  /* 0x0000801862001986 */ /* 0x004fe8000c101d06 */
[----:B------:R-:W2:Y:S04]  /*93b0*/  @P1 LDG.E.128 R8, [R134.64+0x100] ;  /* 0x0001000686081981 */ /* 0x000ea8000c1e1d00 */
[----:B--2---:R1:W-:Y:S04]  /*93c0*/  @P1 STG.E.128 [R98.64+0x100], R8 ;  /* 0x0001000862001986 */ /* 0x0043e8000c101d06 */
[----:B------:R-:W2:Y:S01]  /*93d0*/  @P5 LDG.E.128 R4, [R2.64] ;  /* 0x0000000602045981 */ /* 0x000ea2000c1e1d00 */
[----:B-1----:R-:W-:Y:S03]  /*93e0*/  @P2 IMAD.MOV.U32 R99, RZ, RZ, R95 ;  /* 0x000000ffff632224 */ /* 0x002fe600078e005f */
[----:B--2---:R-:W-:Y:S04]  /*93f0*/  @P5 STG.E.128 [R34.64], R4 ;  /* 0x0000000422005986 */ /* 0x004fe8000c101d06 */
[----:B------:R-:W2:Y:S04]  /*9400*/  @P5 LDG.E.128 R28, [R2.64+0x80] ;  /* 0x00008006021c5981 */ /* 0x000ea8000c1e1d00 */
[----:B--2---:R-:W-:Y:S04]  /*9410*/  @P5 STG.E.128 [R34.64+0x80], R28 ;  /* 0x0000801c22005986 */ /* 0x004fe8000c101d06 */
[----:B------:R1:W2:Y:S02]  /*9420*/  @P5 LDG.E.128 R24, [R2.64+0x100] ;  /* 0x0001000602185981 */ /* 0x0002a4000c1e1d00 */
[----:B-1----:R-:W-:Y:S04]  /*9430*/  @P2 IMAD.MOV.U32 R3, RZ, RZ, 0x60 ;  /* 0x00000060ff032424 */ /* 0x002fe800078e00ff */
[C---:B------:R-:W-:Y:S04]  /*9440*/  @P2 IMAD.WIDE.U32 R22, R3.reuse, c[0x0][0x288], R134 ;  /* 0x0000a20003162a25 */ /* 0x040fe800078e0086 */
[----:B------:R-:W-:Y:S05]  /*9450*/  @P2 IMAD R0, R3, c[0x0][0x28c], RZ ;  /* 0x0000a30003002a24 */ /* 0x000fea00078e02ff */
[----:B------:R-:W-:Y:S01]  /*9460*/  @P2 IADD3 R23, R23, R0, RZ ;  /* 0x0000000017172210 */ /* 0x000fe20007ffe0ff */
[----:B--2---:R1:W-:Y:S04]  /*9470*/  @P5 STG.E.128 [R34.64+0x100], R24 ;  /* 0x0001001822005986 */ /* 0x0043e8000c101d06 */
[----:B------:R-:W2:Y:S01]  /*9480*/  @P4 LDG.E.128 R8, [R36.64] ;  /* 0x0000000624084981 */ /* 0x000ea2000c1e1d00 */
[C---:B-1----:R-:W-:Y:S04]  /*9490*/  @P2 IMAD.WIDE.U32 R34, R3.reuse, c[0x0][0x198], R98 ;  /* 0x0000660003222a25 */ /* 0x042fe800078e0062 */
[----:B------:R-:W-:Y:S05]  /*94a0*/  @P2 IMAD R3, R3, c[0x0][0x19c], RZ ;  /* 0x0000670003032a24 */ /* 0x000fea00078e02ff */
[----:B------:R-:W-:Y:S01]  /*94b0*/  @P2 IADD3 R35, R35, R3, RZ ;  /* 0x0000000323232210 */ /* 0x000fe20007ffe0ff */
[----:B--2---:R1:W-:Y:S04]  /*94c0*/  @P4 STG.E.128 [R32.64], R8 ;  /* 0x0000000820004986 */ /* 0x0043e8000c101d06 */
[----:B------:R-:W2:Y:S04]  /*94d0*/  @P4 LDG.E.128 R4, [R36.64+0x80] ;  /* 0x0000800624044981 */ /* 0x000ea8000c1e1d00 */
[----:B--2---:R2:W-:Y:S04]  /*94e0*/  @P4 STG.E.128 [R32.64+0x80], R4 ;  /* 0x0000800420004986 */ /* 0x0045e8000c101d06 */
[----:B------:R-:W3:Y:S04]  /*94f0*/  @P4 LDG.E.128 R28, [R36.64+0x100] ;  /* 0x00010006241c4981 */ /* 0x000ee8000c1e1d00 */
[----:B---3--:R3:W-:Y:S04]  /*9500*/  @P4 STG.E.128 [R32.64+0x100], R28 ;  /* 0x0001001c20004986 */ /* 0x0087e8000c101d06 */
[----:B------:R-:W4:Y:S04]  /*9510*/  @P2 LDG.E.128 R24, [R22.64] ;  /* 0x0000000616182981 */ /* 0x000f28000c1e1d00 */
[----:B----4-:R3:W-:Y:S04]  /*9520*/  @P2 STG.E.128 [R34.64], R24 ;  /* 0x0000001822002986 */ /* 0x0107e8000c101d06 */
[----:B-1----:R-:W4:Y:S04]  /*9530*/  @P2 LDG.E.128 R8, [R22.64+0x80] ;  /* 0x0000800616082981 */ /* 0x002f28000c1e1d00 */
[----:B----4-:R3:W-:Y:S04]  /*9540*/  @P2 STG.E.128 [R34.64+0x80], R8 ;  /* 0x0000800822002986 */ /* 0x0107e8000c101d06 */
[----:B--2---:R-:W2:Y:S04]  /*9550*/  @P2 LDG.E.128 R4, [R22.64+0x100] ;  /* 0x0001000616042981 */ /* 0x004ea8000c1e1d00 */
[----:B--2---:R3:W-:Y:S02]  /*9560*/  @P2 STG.E.128 [R34.64+0x100], R4 ;  /* 0x0001000422002986 */ /* 0x0047e4000c101d06 */
.L_x_3707:
[----:B------:R-:W-:Y:S04]  /*9570*/  IMAD.MOV.U32 R0, RZ, RZ, c[0x0][0x288] ;  /* 0x0000a200ff007624 */ /* 0x000fe800078e00ff */
[----:B------:R-:W-:Y:S05]  /*9580*/  IMAD.U32 R3, R0, -0x40, RZ ;  /* 0xffffffc000037824 */ /* 0x000fea00078e00ff */
[C---:B---3--:R-:W-:Y:S04]  /*9590*/  LEA R134, P0, R3.reuse, R134, 0x1 ;  /* 0x0000008603867211 */ /* 0x048fe800078008ff */
[----:B------:R-:W-:Y:S01]  /*95a0*/  LEA.HI.X.SX32 R135, R3, R135, 0x1, P0 ;  /* 0x0000008703877211 */ /* 0x000fe200000f0eff */
[----:B------:R-:W-:-:S05]  /*95b0*/  @!P3 BRA `(.L_x_3740) ;  /* 0x000004b00000b947 */ /* 0x000fca0003800000 */
[----:B------:R-:W-:Y:S04]  /*95c0*/  IADD3 R3, R13, -0x1, RZ ;  /* 0xffffffff0d037810 */ /* 0x000fe80007ffe0ff */
[----:B------:R-:W-:Y:S11]  /*95d0*/  ISETP.GT.AND P0, PT, R3, R96, PT ;  /* 0x000000600300720c */ /* 0x000ff60003f04270 */
[----:B------:R-:W-:Y:S02]  /*95e0*/  @!UPT UIADD3 URZ, URZ, URZ, URZ ;  /* 0x0000003f3f3ff290 */ /* 0x000fe4000fffe03f */
[----:B------:R-:W-:-:S05]  /*95f0*/  @!P0 BRA `(.L_x_3741) ;  /* 0x0000051000008947 */ /* 0x000fca0003800000 */
[----:B----4-:R-:W-:Y:S01]  /*9600*/  IMAD.MOV.U32 R8, RZ, RZ, RZ ;  /* 0x000000ffff087224 */ /* 0x010fe200078e00ff */
[----:B------:R-:W-:Y:S02]  /*9610*/  IABS R3, c[0x0][0x2d0] ;  /* 0x0000b40000037a13 */ /* 0x000fe40000000000 */
[----:B------:R-:W-:Y:S02]  /*9620*/  IADD3 R17, R17, -0x80, RZ ;  /* 0xffffff8011117810 */ /* 0x000fe40007ffe0ff */
[----:B------:R-:W3:Y:S01]  /*9630*/  I2F.RP R4, R3 ;  /* 0x0000000300047306 */ /* 0x000ee20000209400 */
[----:B------:R-:W-:Y:S02]  /*9640*/  IABS R7, R16 ;  /* 0x0000001000077213 */ /* 0x000fe40000000000 */
[----:B------:R-:W-:Y:S07]  /*9650*/  IABS R5, R17 ;  /* 0x0000001100057213 */ /* 0x000fee0000000000 */
[----:B---3--:R-:W3:Y:S02]  /*9660*/  MUFU.RCP R0, R4 ;  /* 0x0000000400007308 */ /* 0x008ee40000001000 */
[----:B---3--:R-:W-:Y:S08]  /*9670*/  IADD3 R2, R0, 0xffffffe, RZ ;  /* 0x0ffffffe00027810 */ /* 0x008ff00007ffe0ff */
[----:B------:R-:W3:Y:S02]  /*9680*/  F2I.FTZ.U32.TRUNC.NTZ R9, R2 ;  /* 0x0000000200097305 */ /* 0x000ee4000021f000 */
[--C-:B---3--:R-:W-:Y:S04]  /*9690*/  IMAD.MOV R0, RZ, RZ, -R9.reuse ;  /* 0x000000ffff007224 */ /* 0x108fe800078e0a09 */
[----:B------:R-:W-:Y:S04]  /*96a0*/  IMAD R0, R0, R3, RZ ;  /* 0x0000000300007224 */ /* 0x000fe800078e02ff */
[----:B------:R-:W-:Y:S06]  /*96b0*/  IMAD.HI.U32 R0, R9, R0, R8 ;  /* 0x0000000009007227 */ /* 0x000fec00078e0008 */
[C---:B------:R-:W-:Y:S04]  /*96c0*/  IMAD.HI.U32 R2, R0.reuse, R5, RZ ;  /* 0x0000000500027227 */ /* 0x040fe800078e00ff */
[----:B------:R-:W-:Y:S04]  /*96d0*/  IMAD.HI.U32 R0, R0, R7, RZ ;  /* 0x0000000700007227 */ /* 0x000fe800078e00ff */
[----:B------:R-:W-:Y:S02]  /*96e0*/  IMAD.MOV R4, RZ, RZ, -R2 ;  /* 0x000000ffff047224 */ /* 0x000fe400078e0a02 */
[----:B------:R-:W-:Y:S02]  /*96f0*/  IMAD.MOV R6, RZ, RZ, -R0 ;  /* 0x000000ffff067224 */ /* 0x000fe400078e0a00 */
[C---:B------:R-:W-:Y:S01]  /*9700*/  IMAD R5, R3.reuse, R4, R5 ;  /* 0x0000000403057224 */ /* 0x040fe200078e0205 */
[----:B------:R-:W-:Y:S01]  /*9710*/  LOP3.LUT R4, R16, c[0x0][0x2d0], RZ, 0x3c, !PT ;  /* 0x0000b40010047a12 */ /* 0x000fe200078e3cff */
[C---:B------:R-:W-:Y:S03]  /*9720*/  IMAD R7, R3.reuse, R6, R7 ;  /* 0x0000000603077224 */ /* 0x040fe600078e0207 */
[C---:B------:R-:W-:Y:S02]  /*9730*/  ISETP.GT.U32.AND P0, PT, R3.reuse, R5, PT ;  /* 0x000000050300720c */ /* 0x040fe40003f04070 */
[----:B------:R-:W-:Y:S02]  /*9740*/  ISETP.GT.U32.AND P4, PT, R3, R7, PT ;  /* 0x000000070300720c */ /* 0x000fe40003f84070 */
[----:B------:R-:W-:Y:S09]  /*9750*/  ISETP.GE.AND P2, PT, R4, RZ, PT ;  /* 0x000000ff0400720c */ /* 0x000ff20003f46270 */
[----:B------:R-:W-:Y:S01]  /*9760*/  @!P0 IADD3 R2, R2, 0x1, RZ ;  /* 0x0000000102028810 */ /* 0x000fe20007ffe0ff */
[----:B------:R-:W-:Y:S01]  /*9770*/  @!P0 IMAD.IADD R5, R5, 0x1, -R3 ;  /* 0x0000000105058824 */ /* 0x000fe200078e0a03 */
[-C--:B------:R-:W-:Y:S02]  /*9780*/  @!P4 IADD3 R7, R7, -R3.reuse, RZ ;  /* 0x800000030707c210 */ /* 0x080fe40007ffe0ff */
[----:B------:R-:W-:Y:S02]  /*9790*/  @!P4 IADD3 R0, R0, 0x1, RZ ;  /* 0x000000010000c810 */ /* 0x000fe40007ffe0ff */
[-C--:B------:R-:W-:Y:S02]  /*97a0*/  ISETP.GE.U32.AND P5, PT, R5, R3.reuse, PT ;  /* 0x000000030500720c */ /* 0x080fe40003fa6070 */
[----:B------:R-:W-:Y:S02]  /*97b0*/  ISETP.GE.U32.AND P6, PT, R7, R3, PT ;  /* 0x000000030700720c */ /* 0x000fe40003fc6070 */
[----:B------:R-:W-:Y:S02]  /*97c0*/  LOP3.LUT R3, R17, c[0x0][0x2d0], RZ, 0x3c, !PT ;  /* 0x0000b40011037a12 */ /* 0x000fe400078e3cff */
[----:B------:R-:W-:Y:S02]  /*97d0*/  ISETP.NE.AND P0, PT, RZ, c[0x0][0x2d0], PT ;  /* 0x0000b400ff007a0c */ /* 0x000fe40003f05270 */
[----:B------:R-:W-:Y:S02]  /*97e0*/  ISETP.GE.AND P1, PT, R3, RZ, PT ;  /* 0x000000ff0300720c */ /* 0x000fe40003f26270 */
[----:B------:R-:W-:Y:S03]  /*97f0*/  LOP3.LUT R3, RZ, c[0x0][0x2d0], RZ, 0x33, !PT ;  /* 0x0000b400ff037a12 */ /* 0x000fe600078e33ff */
[----:B------:R-:W-:Y:S02]  /*9800*/  @P5 IADD3 R2, R2, 0x1, RZ ;  /* 0x0000000102025810 */ /* 0x000fe40007ffe0ff */
[----:B------:R-:W-:Y:S05]  /*9810*/  @P6 IADD3 R0, R0, 0x1, RZ ;  /* 0x0000000100006810 */ /* 0x000fea0007ffe0ff */
[----:B------:R-:W-:Y:S02]  /*9820*/  @!P2 IMAD.MOV R0, RZ, RZ, -R0 ;  /* 0x000000ffff00a224 */ /* 0x000fe400078e0a00 */
[----:B------:R-:W-:Y:S05]  /*9830*/  @!P1 IMAD.MOV R2, RZ, RZ, -R2 ;  /* 0x000000ffff029224 */ /* 0x000fea00078e0a02 */
[C---:B------:R-:W-:Y:S02]  /*9840*/  SEL R2, R3.reuse, R2, !P0 ;  /* 0x0000000203027207 */ /* 0x040fe40004000000 */
[----:B------:R-:W-:Y:S01]  /*9850*/  SEL R3, R3, R0, !P0 ;  /* 0x0000000003037207 */ /* 0x000fe20004000000 */
[----:B------:R-:W-:Y:S01]  /*9860*/  IMAD.IADD R0, R17, 0x1, -R16 ;  /* 0x0000000111007824 */ /* 0x000fe200078e0a10 */
[CC--:B------:R-:W-:Y:S02]  /*9870*/  LEA R22, P1, R2.reuse, R208.reuse, 0x2 ;  /* 0x000000d002167211 */ /* 0x0c0fe400078210ff */
[C---:B------:R-:W-:Y:S02]  /*9880*/  LEA R10, P0, R3.reuse, R208, 0x2 ;  /* 0x000000d0030a7211 */ /* 0x040fe400078010ff */
[-C--:B------:R-:W-:Y:S02]  /*9890*/  LEA.HI.X.SX32 R23, R2, R209.reuse, 0x2, P1 ;  /* 0x000000d102177211 */ /* 0x080fe400008f16ff */
[C---:B------:R-:W-:Y:S02]  /*98a0*/  LEA.HI.X.SX32 R11, R3.reuse, R209, 0x2, P0 ;  /* 0x000000d1030b7211 */ /* 0x040fe400000f16ff */
[----:B------:R-:W-:Y:S01]  /*98b0*/  IADD3 R3, R3, -R2, RZ ;  /* 0x8000000203037210 */ /* 0x000fe20007ffe0ff */
[----:B------:R-:W3:Y:S04]  /*98c0*/  LDG.E R4, [R22.64] ;  /* 0x0000000616047981 */ /* 0x000ee8000c1e1900 */
[----:B------:R-:W-:Y:S01]  /*98d0*/  IMAD R0, R3, c[0x0][0x2d0], R0 ;  /* 0x0000b40003007a24 */ /* 0x000fe200078e0200 */
[----:B------:R-:W3:Y:S03]  /*98e0*/  LDG.E R5, [R10.64] ;  /* 0x000000060a057981 */ /* 0x000ee6000c1e1900 */
[----:B------:R-:W-:Y:S04]  /*98f0*/  IMAD.WIDE.U32 R8, R0, c[0x0][0x1a0], RZ ;  /* 0x0000680000087a25 */ /* 0x000fe800078e00ff */
[----:B---3--:R-:W-:Y:S01]  /*9900*/  IMAD.IADD R7, R4, 0x1, -R5 ;  /* 0x0000000104077824 */ /* 0x008fe200078e0a05 */
[----:B------:R-:W-:Y:S03]  /*9910*/  SHF.R.S32.HI R4, RZ, 0x1f, R0 ;  /* 0x0000001fff047819 */ /* 0x000fe60000011400 */
[----:B------:R-:W-:Y:S01]  /*9920*/  IMAD.WIDE.U32 R10, R7, c[0x0][0x180], RZ ;  /* 0x00006000070a7a25 */ /* 0x000fe200078e00ff */
[----:B------:R-:W-:Y:S03]  /*9930*/  SHF.R.S32.HI R5, RZ, 0x1f, R7 ;  /* 0x0000001fff057819 */ /* 0x000fe60000011407 */
[----:B------:R-:W-:Y:S02]  /*9940*/  IMAD R3, R4, c[0x0][0x1a0], RZ ;  /* 0x0000680004037a24 */ /* 0x000fe400078e02ff */
[----:B------:R-:W-:Y:S02]  /*9950*/  IMAD R2, R5, c[0x0][0x180], RZ ;  /* 0x0000600005027a24 */ /* 0x000fe400078e02ff */
[----:B------:R-:W-:Y:S02]  /*9960*/  IMAD R3, R0, c[0x0][0x1a4], R3 ;  /* 0x0000690000037a24 */ /* 0x000fe400078e0203 */
[----:B------:R-:W-:Y:S02]  /*9970*/  IMAD R2, R7, c[0x0][0x184], R2 ;  /* 0x0000610007027a24 */ /* 0x000fe400078e0202 */
[----:B------:R-:W-:Y:S02]  /*9980*/  IMAD.IADD R9, R9, 0x1, R3 ;  /* 0x0000000109097824 */ /* 0x000fe400078e0203 */
[----:B------:R-:W-:Y:S02]  /*9990*/  IMAD.IADD R11, R11, 0x1, R2 ;  /* 0x000000010b0b7824 */ /* 0x000fe400078e0202 */
[----:B------:R-:W-:Y:S02]  /*99a0*/  IMAD R2, R5, c[0x0][0x188], RZ ;  /* 0x0000620005027a24 */ /* 0x000fe400078e02ff */
[----:B------:R-:W-:Y:S02]  /*99b0*/  IMAD R3, R4, c[0x0][0x198], RZ ;  /* 0x0000660004037a24 */ /* 0x000fe400078e02ff */
[C---:B------:R-:W-:Y:S04]  /*99c0*/  IMAD.WIDE.U32 R8, R7.reuse, c[0x0][0x188], R8 ;  /* 0x0000620007087a25 */ /* 0x040fe800078e0008 */
[----:B------:R-:W-:Y:S01]  /*99d0*/  IMAD.WIDE.U32 R4, R0, c[0x0][0x198], R10 ;  /* 0x0000660000047a25 */ /* 0x000fe200078e000a */
[----:B------:R-:W-:Y:S03]  /*99e0*/  LEA R100, P1, R8, R100, 0x1 ;  /* 0x0000006408647211 */ /* 0x000fe600078208ff */
[----:B------:R-:W-:Y:S01]  /*99f0*/  IMAD R2, R7, c[0x0][0x18c], R2 ;  /* 0x0000630007027a24 */ /* 0x000fe200078e0202 */
[----:B-12---:R-:W-:Y:S01]  /*9a00*/  LEA R98, P0, R4, R98, 0x1 ;  /* 0x0000006204627211 */ /* 0x006fe200078008ff */
[----:B------:R-:W-:Y:S03]  /*9a10*/  IMAD R3, R0, c[0x0][0x19c], R3 ;  /* 0x0000670000037a24 */ /* 0x000fe600078e0203 */
[----:B------:R-:W-:Y:S01]  /*9a20*/  IADD3 R2, R9, R2, RZ ;  /* 0x0000000209027210 */ /* 0x000fe20007ffe0ff */
[----:B------:R-:W-:Y:S03]  /*9a30*/  IMAD.IADD R0, R5, 0x1, R3 ;  /* 0x0000000105007824 */ /* 0x000fe600078e0203 */
[----:B------:R-:W-:Y:S02]  /*9a40*/  LEA.HI.X R97, R8, R97, R2, 0x1, P1 ;  /* 0x0000006108617211 */ /* 0x000fe400008f0c02 */
[----:B------:R-:W-:Y:S01]  /*9a50*/  LEA.HI.X R95, R4, R95, R0, 0x1, P0 ;  /* 0x0000005f045f7211 */ /* 0x000fe200000f0c00 */
[----:B------:R-:W-:-:S05]  /*9a60*/  BRA `(.L_x_3741) ;  /* 0x000000a000007947 */ /* 0x000fca0003800000 */
.L_x_3740:
[----:B-12---:R-:W-:Y:S01]  /*9a70*/  MOV R99, R95 ;  /* 0x0000005f00637202 */ /* 0x006fe20000000f00 */
[----:B------:R-:W-:Y:S02]  /*9a80*/  IMAD.MOV.U32 R2, RZ, RZ, c[0x0][0x1a0] ;  /* 0x00006800ff027624 */ /* 0x000fe400078e00ff */
[----:B------:R-:W-:Y:S02]  /*9a90*/  IMAD.MOV.U32 R0, RZ, RZ, c[0x0][0x198] ;  /* 0x00006600ff007624 */ /* 0x000fe400078e00ff */
[----:B------:R-:W-:Y:S02]  /*9aa0*/  IMAD.U32 R3, R2, -0x40, RZ ;  /* 0xffffffc002037824 */ /* 0x000fe400078e00ff */
[----:B------:R-:W-:Y:S01]  /*9ab0*/  IMAD.MOV.U32 R101, RZ, RZ, R97 ;  /* 0x000000ffff657224 */ /* 0x000fe200078e0061 */
[----:B----4-:R-:W-:Y:S02]  /*9ac0*/  LEA R5, -R0, RZ, 0x6 ;  /* 0x000000ff00057211 */ /* 0x010fe400078e31ff */
[----:B------:R-:W-:Y:S02]  /*9ad0*/  LEA R100, P1, R3, R100, 0x1 ;  /* 0x0000006403647211 */ /* 0x000fe400078208ff */
[----:B------:R-:W-:Y:S02]  /*9ae0*/  LEA R98, P0, R5, R98, 0x1 ;  /* 0x0000006205627211 */ /* 0x000fe400078008ff */
[----:B------:R-:W-:Y:S02]  /*9af0*/  LEA.HI.X.SX32 R97, R3, R101, 0x1, P1 ;  /* 0x0000006503617211 */ /* 0x000fe400008f0eff */
[----:B------:R-:W-:Y:S02]  /*9b00*/  LEA.HI.X.SX32 R95, R5, R99, 0x1, P0 ;  /* 0x00000063055f7211 */ /* 0x000fe400000f0eff */
.L_x_3741:
[----:B------:R-:W-:Y:S04]  /*9b10*/  IADD3 R13, R13, -0x1, RZ ;  /* 0xffffffff0d0d7810 */ /* 0x000fe80007ffe0ff */
[----:B------:R-:W-:Y:S11]  /*9b20*/  ISETP.GT.AND P0, PT, R13, R96, PT ;  /* 0x000000600d00720c */ /* 0x000ff60003f04270 */
[----:B------:R-:W-:Y:S02]  /*9b30*/  @!UPT UIADD3 URZ, URZ, URZ, URZ ;  /* 0x0000003f3f3ff290 */ /* 0x000fe4000fffe03f */
[----:B------:R-:W-:-:S05]  /*9b40*/  @P0 BRA `(.L_x_3742) ;  /* 0xffff888000000947 */ /* 0x000fca000383ffff */
.L_x_3696:
[----:B-1----:R-:W-:Y:S01]  /*9b50*/  BAR.SYNC.DEFER_BLOCKING 0x0 ;  /* 0x0000000000007b1d */ /* 0x002fe20000010000 */
[----:B------:R-:W-:Y:S01]  /*9b60*/  ISETP.NE.AND P0, PT, RZ, c[0x0][0x230], PT ;  /* 0x00008c00ff007a0c */ /* 0x000fe20003f05270 */
[----:B------:R-:W-:Y:S01]  /*9b70*/  IMAD.MOV.U32 R3, RZ, RZ, c[0x0][0x190] ;  /* 0x00006400ff037624 */ /* 0x000fe200078e00ff */
[----:B------:R-:W-:Y:S01]  /*9b80*/  SHF.L.U32 R211, R132, 0x1, RZ ;  /* 0x0000000184d37819 */ /* 0x000fe200000006ff */
[----:B------:R-:W-:Y:S02]  /*9b90*/  IMAD.MOV.U32 R0, RZ, RZ, 0x4 ;  /* 0x00000004ff007424 */ /* 0x000fe400078e00ff */
[----:B------:R-:W-:Y:S01]  /*9ba0*/  BSSY B2, `(.L_x_3743) ;  /* 0x00006ca000027945 */ /* 0x000fe20003800000 */
[C---:B----4-:R-:W-:Y:S02]  /*9bb0*/  IMAD.SHL.U32 R7, R3.reuse, 0x10, RZ ;  /* 0x0000001003077824 */ /* 0x050fe400078e00ff */
[----:B------:R-:W-:-:S05]  /*9bc0*/  SHF.L.U64.HI R5, R3, R0, c[0x0][0x194] ;  /* 0x0000650003057619 */ /* 0x000fca0000010200 */
[----:B------:R-:W-:Y:S05]  /*9bd0*/  @!P0 BRA `(.L_x_3744) ;  /* 0x000069c000008947 */ /* 0x000fea0003800000 */
[----:B------:R-:W-:Y:S01]  /*9be0*/  ISETP.NE.U32.AND P0, PT, RZ, c[0x0][0x250], PT ;  /* 0x00009400ff007a0c */ /* 0x000fe20003f05070 */
[----:B------:R-:W-:-:S03]  /*9bf0*/  IMAD.MOV.U32 R2, RZ, RZ, RZ ;  /* 0x000000ffff027224 */ /* 0x000fc600078e00ff */
[----:B------:R-:W-:-:S13]  /*9c00*/  ISETP.NE.AND.EX P0, PT, RZ, c[0x0][0x254], PT, P0 ;  /* 0x00009500ff007a0c */ /* 0x000fda0003f05300 */
[----:B------:R-:W3:Y:S01]  /*9c10*/  @P0 LDG.E R2, [R146.64] ;  /* 0x0000000692020981 */ /* 0x000ee2000c1e1900 */
[-C--:B------:R-:W-:Y:S01]  /*9c20*/  IADD3 R6, P1, R7, R142.reuse, RZ ;  /* 0x0000008e07067210 */ /* 0x080fe20007f3e0ff */
[----:B------:R-:W-:Y:S01]  /*9c30*/  IMAD.MOV.U32 R4, RZ, RZ, c[0x0][0x194] ;  /* 0x00006500ff047624 */ /* 0x000fe200078e00ff */
[----:B------:R-:W-:Y:S01]  /*9c40*/  LEA R0, P0, R3, R142, 0x5 ;  /* 0x0000008e03007211 */ /* 0x000fe200078028ff */
[----:B------:R-:W-:Y:S01]  /*9c50*/  ULDC.U8 UR4, c[0x0][0x313] ;  /* 0x0000c4c000047ab9 */ /* 0x000fe20000000000 */
[----:B------:R-:W-:Y:S01]  /*9c60*/  LEA R30, P2, R142, c[0x0][0x160], 0x1 ;  /* 0x000058008e1e7a11 */ /* 0x000fe200078408ff */
[----:B------:R-:W-:Y:S01]  /*9c70*/  IMAD.X R7, R5, 0x1, R145, P1 ;  /* 0x0000000105077824 */ /* 0x000fe200008e0691 */
[----:B------:R-:W-:Y:S01]  /*9c80*/  LEA.HI.X R5, R3, R145, R4, 0x5, P0 ;  /* 0x0000009103057211 */ /* 0x000fe200000f2c04 */
[----:B------:R-:W-:Y:S01]  /*9c90*/  IMAD.MOV.U32 R144, RZ, RZ, R142 ;  /* 0x000000ffff907224 */ /* 0x000fe200078e008e */
[----:B------:R-:W-:Y:S01]  /*9ca0*/  LEA R28, P1, R6, c[0x0][0x160], 0x1 ;  /* 0x00005800061c7a11 */ /* 0x000fe200078208ff */
[----:B------:R-:W-:Y:S01]  /*9cb0*/  IMAD R9, R4, 0x30, RZ ;  /* 0x0000003004097824 */ /* 0x000fe200078e02ff */
[----:B------:R-:W-:-:S02]  /*9cc0*/  ISETP.NE.AND P0, PT, RZ, UR4, PT ;  /* 0x00000004ff007c0c */ /* 0x000fc4000bf05270 */
[--C-:B------:R-:W-:Y:S01]  /*9cd0*/  LEA.HI.X R31, R142, c[0x0][0x164], R145.reuse, 0x1, P2 ;  /* 0x000059008e1f7a11 */ /* 0x100fe200010f0c91 */
[----:B------:R-:W-:Y:S01]  /*9ce0*/  IMAD.WIDE.U32 R144, R3, 0x30, R144 ;  /* 0x0000003003907825 */ /* 0x000fe200078e0090 */
[----:B------:R-:W-:Y:S02]  /*9cf0*/  LEA.HI.X R29, R6, c[0x0][0x164], R7, 0x1, P1 ;  /* 0x00005900061d7a11 */ /* 0x000fe400008f0c07 */
[----:B------:R-:W-:Y:S01]  /*9d00*/  LEA R26, P4, R0, c[0x0][0x160], 0x1 ;  /* 0x00005800001a7a11 */ /* 0x000fe200078808ff */
[----:B------:R-:W-:Y:S01]  /*9d10*/  IMAD.IADD R3, R204, 0x1, -R73 ;  /* 0x00000001cc037824 */ /* 0x000fe200078e0a49 */
[----:B------:R-:W-:Y:S01]  /*9d20*/  LEA R24, P2, R144, c[0x0][0x160], 0x1 ;  /* 0x0000580090187a11 */ /* 0x000fe200078408ff */
[----:B------:R-:W-:Y:S01]  /*9d30*/  IMAD.IADD R4, R145, 0x1, R9 ;  /* 0x0000000191047824 */ /* 0x000fe200078e0209 */
[----:B------:R-:W-:Y:S02]  /*9d40*/  LEA.HI.X R27, R0, c[0x0][0x164], R5, 0x1, P4 ;  /* 0x00005900001b7a11 */ /* 0x000fe400020f0c05 */
[----:B------:R-:W-:-:S02]  /*9d50*/  ISETP.GE.AND P1, PT, R206, R3, PT ;  /* 0x00000003ce00720c */ /* 0x000fc40003f26270 */
[----:B------:R-:W-:Y:S02]  /*9d60*/  LEA.HI.X R25, R144, c[0x0][0x164], R4, 0x1, P2 ;  /* 0x0000590090197a11 */ /* 0x000fe400010f0c04 */
[----:B------:R-:W-:Y:S01]  /*9d70*/  ISETP.GT.AND P1, PT, R60, -0x8, !P1 ;  /* 0xfffffff83c00780c */ /* 0x000fe20004f24270 */
[----:B---3--:R-:W-:-:S04]  /*9d80*/  IMAD.IADD R2, R65, 0x1, R2 ;  /* 0x0000000141027824 */ /* 0x008fc800078e0202 */
[----:B------:R-:W-:-:S05]  /*9d90*/  IMAD R7, R69, R2, RZ ;  /* 0x0000000245077224 */ /* 0x000fca00078e02ff */
[----:B------:R-:W-:Y:S02]  /*9da0*/  SHF.R.S32.HI R17, RZ, 0x1f, R7 ;  /* 0x0000001fff117819 */ /* 0x000fe40000011407 */
[-C--:B------:R-:W-:Y:S02]  /*9db0*/  IADD3 R2, P6, R66, R7.reuse, RZ ;  /* 0x0000000742027210 */ /* 0x080fe40007fde0ff */
[----:B------:R-:W-:Y:S02]  /*9dc0*/  IADD3 R16, P5, R18, R7, RZ ;  /* 0x0000000712107210 */ /* 0x000fe40007fbe0ff */
[----:B------:R-:W-:-:S03]  /*9dd0*/  LEA.HI.X.SX32 R5, R66, R17, 0x1, P6 ;  /* 0x0000001142057211 */ /* 0x000fc600030f0eff */
[----:B------:R-:W-:Y:S01]  /*9de0*/  IMAD.X R17, R19, 0x1, R17, P5 ;  /* 0x0000000113117824 */ /* 0x000fe200028e0611 */
[----:B------:R-:W-:Y:S05]  /*9df0*/  @!P0 BRA `(.L_x_3745) ;  /* 0x0000235000008947 */ /* 0x000fea0003800000 */
[C---:B------:R-:W-:Y:S01]  /*9e00*/  IMAD.SHL.U32 R8, R2.reuse, 0x2, RZ ;  /* 0x0000000202087824 */ /* 0x040fe200078e00ff */
[----:B------:R-:W-:Y:S01]  /*9e10*/  SHF.L.U64.HI R5, R2, 0x1, R5 ;  /* 0x0000000102057819 */ /* 0x000fe20000010205 */
[----:B------:R-:W-:Y:S03]  /*9e20*/  BSSY B1, `(.L_x_3746) ;  /* 0x000008c000017945 */ /* 0x000fe60003800000 */
[C---:B------:R-:W-:Y:S02]  /*9e30*/  IADD3 R10, P2, R8.reuse, c[0x0][0x2a8], RZ ;  /* 0x0000aa00080a7a10 */ /* 0x040fe40007f5e0ff */
[----:B------:R-:W-:Y:S02]  /*9e40*/  IADD3 R8, P0, R8, c[0x0][0x2b0], RZ ;  /* 0x0000ac0008087a10 */ /* 0x000fe40007f1e0ff */
[----:B------:R-:W-:-:S02]  /*9e50*/  IADD3.X R11, R5, c[0x0][0x2ac], RZ, P2, !PT ;  /* 0x0000ab00050b7a10 */ /* 0x000fc400017fe4ff */
[----:B------:R-:W-:Y:S01]  /*9e60*/  IADD3.X R9, R5, c[0x0][0x2b4], RZ, P0, !PT ;  /* 0x0000ad0005097a10 */ /* 0x000fe200007fe4ff */
[----:B------:R-:W-:Y:S05]  /*9e70*/  @!P1 BRA `(.L_x_3747) ;  /* 0x0000086000009947 */ /* 0x000fea0003800000 */
[----:B------:R1:W5:Y:S01]  /*9e80*/  LDG.E.128 R12, [R30.64] ;  /* 0x000000061e0c7981 */ /* 0x000362000c1e1d00 */
[----:B------:R-:W-:Y:S01]  /*9e90*/  ISETP.GE.AND P0, PT, R18, c[0x0][0x230], PT ;  /* 0x00008c0012007a0c */ /* 0x000fe20003f06270 */
[----:B------:R-:W-:-:S12]  /*9ea0*/  BSSY B0, `(.L_x_3748) ;  /* 0x0000028000007945 */ /* 0x000fd80003800000 */
[----:B------:R-:W-:Y:S05]  /*9eb0*/  @P0 BRA `(.L_x_3749) ;  /* 0x0000026000000947 */ /* 0x000fea0003800000 */
[----:B------:R-:W3:Y:S04]  /*9ec0*/  LDG.E.64 R4, [R8.64] ;  /* 0x0000000608047981 */ /* 0x000ee8000c1e1b00 */
[----:B------:R-:W4:Y:S01]  /*9ed0*/  LDG.E.64 R6, [R10.64] ;  /* 0x000000060a067981 */ /* 0x000f22000c1e1b00 */
[C---:B-----5:R-:W-:Y:S01]  /*9ee0*/  SHF.L.U32 R2, R13.reuse, 0x10, RZ ;  /* 0x000000100d027819 */ /* 0x060fe200000006ff */
[----:B------:R-:W-:Y:S01]  /*9ef0*/  IMAD.U32 R17, R14, 0x10000, RZ ;  /* 0x000100000e117824 */ /* 0x000fe200078e00ff */
[----:B------:R-:W-:Y:S02]  /*9f00*/  LOP3.LUT R0, R13, 0xffff0000, RZ, 0xc0, !PT ;  /* 0xffff00000d007812 */ /* 0x000fe400078ec0ff */
[C---:B------:R-:W-:Y:S02]  /*9f10*/  SHF.L.U32 R13, R12.reuse, 0x10, RZ ;  /* 0x000000100c0d7819 */ /* 0x040fe400000006ff */
[----:B------:R-:W-:-:S02]  /*9f20*/  LOP3.LUT R20, R12, 0xffff0000, RZ, 0xc0, !PT ;  /* 0xffff00000c147812 */ /* 0x000fc400078ec0ff */
[C---:B------:R-:W-:Y:S02]  /*9f30*/  SHF.L.U32 R16, R15.reuse, 0x10, RZ ;  /* 0x000000100f107819 */ /* 0x040fe400000006ff */
[----:B------:R-:W-:Y:S02]  /*9f40*/  LOP3.LUT R12, R15, 0xffff0000, RZ, 0xc0, !PT ;  /* 0xffff00000f0c7812 */ /* 0x000fe400078ec0ff */
[----:B------:R-:W-:Y:S02]  /*9f50*/  LOP3.LUT R14, R14, 0xffff0000, RZ, 0xc0, !PT ;  /* 0xffff00000e0e7812 */ /* 0x000fe400078ec0ff */
[----:B---3--:R-:W-:Y:S02]  /*9f60*/  LOP3.LUT R15, R4, 0xffff0000, RZ, 0xc0, !PT ;  /* 0xffff0000040f7812 */ /* 0x008fe400078ec0ff */
[C---:B------:R-:W-:Y:S01]  /*9f70*/  LOP3.LUT R23, R5.reuse, 0xffff0000, RZ, 0xc0, !PT ;  /* 0xffff000005177812 */ /* 0x040fe200078ec0ff */
[----:B------:R-:W-:Y:S01]  /*9f80*/  IMAD.U32 R5, R5, 0x10000, RZ ;  /* 0x0001000005057824 */ /* 0x000fe200078e00ff */
[----:B----4-:R-:W-:Y:S01]  /*9f90*/  LOP3.LUT R35, R6, 0xffff0000, RZ, 0xc0, !PT ;  /* 0xffff000006237812 */ /* 0x010fe200078ec0ff */
[-C--:B------:R-:W-:Y:S01]  /*9fa0*/  FMUL.FTZ R21, R0, R15.reuse ;  /* 0x0000000f00157220 */ /* 0x080fe20000410000 */
[C---:B------:R-:W-:Y:S01]  /*9fb0*/  LOP3.LUT R33, R7.reuse, 0xffff0000, RZ, 0xc0, !PT ;  /* 0xffff000007217812 */ /* 0x040fe200078ec0ff */
[----:B------:R-:W-:Y:S01]  /*9fc0*/  FMUL.FTZ R22, R2, R15 ;  /* 0x0000000f02167220 */ /* 0x000fe20000410000 */
[----:B------:R-:W-:Y:S01]  /*9fd0*/  SHF.L.U32 R4, R4, 0x10, RZ ;  /* 0x0000001004047819 */ /* 0x000fe200000006ff */
[-C--:B------:R-:W-:Y:S01]  /*9fe0*/  FMUL.FTZ R15, R12, R23.reuse ;  /* 0x000000170c0f7220 */ /* 0x080fe20000410000 */
[----:B------:R-:W-:Y:S01]  /*9ff0*/  SHF.L.U32 R6, R6, 0x10, RZ ;  /* 0x0000001006067819 */ /* 0x000fe200000006ff */
[----:B------:R-:W-:Y:S01]  /*a000*/  FMUL.FTZ R23, R16, R23 ;  /* 0x0000001710177220 */ /* 0x000fe20000410000 */
[----:B------:R-:W-:Y:S01]  /*a010*/  SHF.L.U32 R7, R7, 0x10, RZ ;  /* 0x0000001007077819 */ /* 0x000fe200000006ff */
[----:B------:R-:W-:-:S02]  /*a020*/  FFMA.FTZ R21, R2, R35, -R21 ;  /* 0x0000002302157223 */ /* 0x000fc40000010815 */
[----:B------:R-:W-:Y:S02]  /*a030*/  FFMA.FTZ R22, R0, R35, R22 ;  /* 0x0000002300167223 */ /* 0x000fe40000010016 */
[----:B------:R-:W-:Y:S02]  /*a040*/  FFMA.FTZ R12, R12, R33, R23 ;  /* 0x000000210c0c7223 */ /* 0x000fe40000010017 */
[-C--:B------:R-:W-:Y:S02]  /*a050*/  FMUL.FTZ R2, R14, R5.reuse ;  /* 0x000000050e027220 */ /* 0x080fe40000410000 */
[-C--:B------:R-:W-:Y:S02]  /*a060*/  FMUL.FTZ R0, R20, R4.reuse ;  /* 0x0000000414007220 */ /* 0x080fe40000410000 */
[----:B------:R-:W-:Y:S02]  /*a070*/  FMUL.FTZ R23, R13, R4 ;  /* 0x000000040d177220 */ /* 0x000fe40000410000 */
[----:B------:R-:W-:-:S02]  /*a080*/  FMUL.FTZ R5, R17, R5 ;  /* 0x0000000511057220 */ /* 0x000fc40000410000 */
[----:B------:R-:W-:Y:S02]  /*a090*/  FFMA.FTZ R15, R16, R33, -R15 ;  /* 0x00000021100f7223 */ /* 0x000fe4000001080f */
[-C--:B------:R-:W-:Y:S01]  /*a0a0*/  FFMA.FTZ R0, R13, R6.reuse, -R0 ;  /* 0x000000060d007223 */ /* 0x080fe20000010800 */
[----:B------:R-:W-:Y:S01]  /*a0b0*/  F2FP.BF16.PACK_AB R13, R22, R21 ;  /* 0x00000015160d723e */ /* 0x000fe200000010ff */
[----:B------:R-:W-:Y:S01]  /*a0c0*/  FFMA.FTZ R23, R20, R6, R23 ;  /* 0x0000000614177223 */ /* 0x000fe20000010017 */
[----:B------:R-:W-:Y:S01]  /*a0d0*/  F2FP.BF16.PACK_AB R15, R12, R15 ;  /* 0x0000000f0c0f723e */ /* 0x000fe200000010ff */
[-C--:B------:R-:W-:Y:S02]  /*a0e0*/  FFMA.FTZ R2, R17, R7.reuse, -R2 ;  /* 0x0000000711027223 */ /* 0x080fe40000010802 */
[----:B------:R-:W-:Y:S01]  /*a0f0*/  FFMA.FTZ R5, R14, R7, R5 ;  /* 0x000000070e057223 */ /* 0x000fe20000010005 */
[----:B------:R-:W-:-:S04]  /*a100*/  F2FP.BF16.PACK_AB R12, R23, R0 ;  /* 0x00000000170c723e */ /* 0x000fc800000010ff */
[----:B------:R-:W-:Y:S02]  /*a110*/  F2FP.BF16.PACK_AB R14, R5, R2 ;  /* 0x00000002050e723e */ /* 0x000fe400000010ff */
.L_x_3749:
[----:B------:R-:W-:Y:S05]  /*a120*/  BSYNC B0 ;  /* 0x0000000000007941 */ /* 0x000fea0003800000 */
.L_x_3748:
[----:B------:R3:W5:Y:S01]  /*a130*/  LDG.E.128 R20, [R30.64+0x80] ;  /* 0x000080061e147981 */ /* 0x000762000c1e1d00 */
[----:B------:R-:W-:Y:S01]  /*a140*/  IADD3 R0, R18, 0x40, RZ ;  /* 0x0000004012007810 */ /* 0x000fe20007ffe0ff */
[----:B------:R-:W-:Y:S02]  /*a150*/  BSSY B0, `(.L_x_3750) ;  /* 0x000002a000007945 */ /* 0x000fe40003800000 */
[----:B-----5:R3:W-:Y:S01]  /*a160*/  STS.128 [R211], R12 ;  /* 0x0000000cd3007388 */ /* 0x0207e20000000c00 */
[----:B------:R-:W-:-:S13]  /*a170*/  ISETP.GE.AND P0, PT, R0, c[0x0][0x230], PT ;  /* 0x00008c0000007a0c */ /* 0x000fda0003f06270 */
[----:B------:R-:W-:Y:S05]  /*a180*/  @P0 BRA `(.L_x_3751) ;  /* 0x0000026000000947 */ /* 0x000fea0003800000 */
[----:B------:R-:W4:Y:S04]  /*a190*/  LDG.E.64 R4, [R8.64+0x40] ;  /* 0x0000400608047981 */ /* 0x000f28000c1e1b00 */
[----:B------:R-:W5:Y:S01]  /*a1a0*/  LDG.E.64 R6, [R10.64+0x40] ;  /* 0x000040060a067981 */ /* 0x000f62000c1e1b00 */
[C---:B------:R-:W-:Y:S01]  /*a1b0*/  SHF.L.U32 R2, R21.reuse, 0x10, RZ ;  /* 0x0000001015027819 */ /* 0x040fe200000006ff */
[C---:B------:R-:W-:Y:S01]  /*a1c0*/  IMAD.U32 R16, R22.reuse, 0x10000, RZ ;  /* 0x0001000016107824 */ /* 0x040fe200078e00ff */
[----:B------:R-:W-:Y:S02]  /*a1d0*/  LOP3.LUT R0, R21, 0xffff0000, RZ, 0xc0, !PT ;  /* 0xffff000015007812 */ /* 0x000fe400078ec0ff */
[----:B---3--:R-:W-:Y:S02]  /*a1e0*/  LOP3.LUT R14, R23, 0xffff0000, RZ, 0xc0, !PT ;  /* 0xffff0000170e7812 */ /* 0x008fe400078ec0ff */
[----:B------:R-:W-:-:S02]  /*a1f0*/  LOP3.LUT R32, R22, 0xffff0000, RZ, 0xc0, !PT ;  /* 0xffff000016207812 */ /* 0x000fc400078ec0ff */
[----:B------:R-:W-:Y:S02]  /*a200*/  SHF.L.U32 R15, R23, 0x10, RZ ;  /* 0x00000010170f7819 */ /* 0x000fe400000006ff */
[C---:B------:R-:W-:Y:S02]  /*a210*/  SHF.L.U32 R12, R20.reuse, 0x10, RZ ;  /* 0x00000010140c7819 */ /* 0x040fe400000006ff */
[----:B------:R-:W-:Y:S02]  /*a220*/  LOP3.LUT R20, R20, 0xffff0000, RZ, 0xc0, !PT ;  /* 0xffff000014147812 */ /* 0x000fe400078ec0ff */
[----:B----4-:R-:W-:Y:S02]  /*a230*/  LOP3.LUT R13, R4, 0xffff0000, RZ, 0xc0, !PT ;  /* 0xffff0000040d7812 */ /* 0x010fe400078ec0ff */
[C---:B------:R-:W-:Y:S01]  /*a240*/  LOP3.LUT R21, R5.reuse, 0xffff0000, RZ, 0xc0, !PT ;  /* 0xffff000005157812 */ /* 0x040fe200078ec0ff */
[----:B------:R-:W-:Y:S01]  /*a250*/  IMAD.U32 R5, R5, 0x10000, RZ ;  /* 0x0001000005057824 */ /* 0x000fe200078e00ff */
[C---:B-----5:R-:W-:Y:S01]  /*a260*/  LOP3.LUT R22, R7.reuse, 0xffff0000, RZ, 0xc0, !PT ;  /* 0xffff000007167812 */ /* 0x060fe200078ec0ff */
[-C--:B------:R-:W-:Y:S01]  /*a270*/  FMUL.FTZ R17, R0, R13.reuse ;  /* 0x0000000d00117220 */ /* 0x080fe20000410000 */
[----:B------:R-:W-:Y:S01]  /*a280*/  LOP3.LUT R23, R6, 0xffff0000, RZ, 0xc0, !PT ;  /* 0xffff000006177812 */ /* 0x000fe200078ec0ff */
[----:B------:R-:W-:Y:S01]  /*a290*/  FMUL.FTZ R33, R2, R13 ;  /* 0x0000000d02217220 */ /* 0x000fe20000410000 */
[----:B------:R-:W-:Y:S01]  /*a2a0*/  SHF.L.U32 R7, R7, 0x10, RZ ;  /* 0x0000001007077819 */ /* 0x000fe200000006ff */
[----:B------:R-:W-:-:S02]  /*a2b0*/  FMUL.FTZ R13, R14, R21 ;  /* 0x000000150e0d7220 */ /* 0x000fc40000410000 */
[C---:B------:R-:W-:Y:S02]  /*a2c0*/  FMUL.FTZ R21, R15.reuse, R21 ;  /* 0x000000150f157220 */ /* 0x040fe40000410000 */
[-C--:B------:R-:W-:Y:S01]  /*a2d0*/  FFMA.FTZ R13, R15, R22.reuse, -R13 ;  /* 0x000000160f0d7223 */ /* 0x080fe2000001080d */
[----:B------:R-:W-:Y:S01]  /*a2e0*/  SHF.L.U32 R15, R4, 0x10, RZ ;  /* 0x00000010040f7819 */ /* 0x000fe200000006ff */
[----:B------:R-:W-:Y:S02]  /*a2f0*/  FFMA.FTZ R17, R2, R23, -R17 ;  /* 0x0000001702117223 */ /* 0x000fe40000010811 */
[----:B------:R-:W-:Y:S01]  /*a300*/  FFMA.FTZ R14, R14, R22, R21 ;  /* 0x000000160e0e7223 */ /* 0x000fe20000010015 */
[----:B------:R-:W-:Y:S01]  /*a310*/  SHF.L.U32 R21, R6, 0x10, RZ ;  /* 0x0000001006157819 */ /* 0x000fe200000006ff */
[----:B------:R-:W-:Y:S02]  /*a320*/  FMUL.FTZ R2, R20, R15 ;  /* 0x0000000f14027220 */ /* 0x000fe40000410000 */
[----:B------:R-:W-:-:S02]  /*a330*/  FMUL.FTZ R4, R32, R5 ;  /* 0x0000000520047220 */ /* 0x000fc40000410000 */
[----:B------:R-:W-:Y:S02]  /*a340*/  FMUL.FTZ R15, R12, R15 ;  /* 0x0000000f0c0f7220 */ /* 0x000fe40000410000 */
[----:B------:R-:W-:Y:S02]  /*a350*/  FMUL.FTZ R5, R16, R5 ;  /* 0x0000000510057220 */ /* 0x000fe40000410000 */
[----:B------:R-:W-:Y:S01]  /*a360*/  FFMA.FTZ R0, R0, R23, R33 ;  /* 0x0000001700007223 */ /* 0x000fe20000010021 */
[----:B------:R-:W-:Y:S01]  /*a370*/  F2FP.BF16.PACK_AB R23, R14, R13 ;  /* 0x0000000d0e17723e */ /* 0x000fe200000010ff */
[-C--:B------:R-:W-:Y:S02]  /*a380*/  FFMA.FTZ R2, R12, R21.reuse, -R2 ;  /* 0x000000150c027223 */ /* 0x080fe40000010802 */
[----:B------:R-:W-:Y:S01]  /*a390*/  FFMA.FTZ R15, R20, R21, R15 ;  /* 0x00000015140f7223 */ /* 0x000fe2000001000f */
[----:B------:R-:W-:Y:S01]  /*a3a0*/  F2FP.BF16.PACK_AB R21, R0, R17 ;  /* 0x000000110015723e */ /* 0x000fe200000010ff */
[----:B------:R-:W-:-:S02]  /*a3b0*/  FFMA.FTZ R4, R16, R7, -R4 ;  /* 0x0000000710047223 */ /* 0x000fc40000010804 */
[----:B------:R-:W-:Y:S01]  /*a3c0*/  FFMA.FTZ R5, R32, R7, R5 ;  /* 0x0000000720057223 */ /* 0x000fe20000010005 */
[----:B------:R-:W-:-:S04]  /*a3d0*/  F2FP.BF16.PACK_AB R20, R15, R2 ;  /* 0x000000020f14723e */ /* 0x000fc800000010ff */
[----:B------:R-:W-:Y:S02]  /*a3e0*/  F2FP.BF16.PACK_AB R22, R5, R4 ;  /* 0x000000040516723e */ /* 0x000fe400000010ff */
.L_x_3751:
[----:B------:R-:W-:Y:S05]  /*a3f0*/  BSYNC B0 ;  /* 0x0000000000007941 */ /* 0x000fea0003800000 */
.L_x_3750:
[----:B---3--:R3:W5:Y:S01]  /*a400*/  LDG.E.128 R12, [R30.64+0x100] ;  /* 0x000100061e0c7981 */ /* 0x008762000c1e1d00 */
[----:B------:R-:W-:Y:S01]  /*a410*/  IADD3 R0, R18, 0x80, RZ ;  /* 0x0000008012007810 */ /* 0x000fe20007ffe0ff */
[----:B------:R-:W-:Y:S02]  /*a420*/  BSSY B0, `(.L_x_3752) ;  /* 0x000002a000007945 */ /* 0x000fe40003800000 */
[----:B------:R3:W-:Y:S01]  /*a430*/  STS.128 [R211+0x2000], R20 ;  /* 0x00200014d3007388 */ /* 0x0007e20000000c00 */
[----:B------:R-:W-:-:S13]  /*a440*/  ISETP.GE.AND P0, PT, R0, c[0x0][0x230], PT ;  /* 0x00008c0000007a0c */ /* 0x000fda0003f06270 */
[----:B------:R-:W-:Y:S05]  /*a450*/  @P0 BRA `(.L_x_3753) ;  /* 0x0000026000000947 */ /* 0x000fea0003800000 */
[----:B------:R-:W4:Y:S04]  /*a460*/  LDG.E.64 R4, [R8.64+0x80] ;  /* 0x0000800608047981 */ /* 0x000f28000c1e1b00 */
[----:B--2---:R-:W2:Y:S01]  /*a470*/  LDG.E.64 R6, [R10.64+0x80] ;  /* 0x000080060a067981 */ /* 0x004ea2000c1e1b00 */
[C---:B-----5:R-:W-:Y:S01]  /*a480*/  SHF.L.U32 R2, R13.reuse, 0x10, RZ ;  /* 0x000000100d027819 */ /* 0x060fe200000006ff */
[----:B------:R-:W-:Y:S01]  /*a490*/  IMAD.U32 R17, R14, 0x10000, RZ ;  /* 0x000100000e117824 */ /* 0x000fe200078e00ff */
[----:B------:R-:W-:Y:S02]  /*a4a0*/  LOP3.LUT R0, R13, 0xffff0000, RZ, 0xc0, !PT ;  /* 0xffff00000d007812 */ /* 0x000fe400078ec0ff */
[C---:B------:R-:W-:Y:S02]  /*a4b0*/  SHF.L.U32 R13, R12.reuse, 0x10, RZ ;  /* 0x000000100c0d7819 */ /* 0x040fe400000006ff */
[----:B---3--:R-:W-:-:S02]  /*a4c0*/  LOP3.LUT R20, R12, 0xffff0000, RZ, 0xc0, !PT ;  /* 0xffff00000c147812 */ /* 0x008fc400078ec0ff */
[C---:B------:R-:W-:Y:S02]  /*a4d0*/  SHF.L.U32 R16, R15.reuse, 0x10, RZ ;  /* 0x000000100f107819 */ /* 0x040fe400000006ff */
[----:B------:R-:W-:Y:S02]  /*a4e0*/  LOP3.LUT R12, R15, 0xffff0000, RZ, 0xc0, !PT ;  /* 0xffff00000f0c7812 */ /* 0x000fe400078ec0ff */
[----:B------:R-:W-:Y:S02]  /*a4f0*/  LOP3.LUT R14, R14, 0xffff0000, RZ, 0xc0, !PT ;  /* 0xffff00000e0e7812 */ /* 0x000fe400078ec0ff */
[----:B----4-:R-:W-:Y:S02]  /*a500*/  LOP3.LUT R15, R4, 0xffff0000, RZ, 0xc0, !PT ;  /* 0xffff0000040f7812 */ /* 0x010fe400078ec0ff */
[C---:B------:R-:W-:Y:S01]  /*a510*/  LOP3.LUT R23, R5.reuse, 0xffff0000, RZ, 0xc0, !PT ;  /* 0xffff000005177812 */ /* 0x040fe200078ec0ff */
[----:B------:R-:W-:Y:S01]  /*a520*/  IMAD.U32 R5, R5, 0x10000, RZ ;  /* 0x0001000005057824 */ /* 0x000fe200078e00ff */
[----:B--2---:R-:W-:Y:S01]  /*a530*/  LOP3.LUT R33, R6, 0xffff0000, RZ, 0xc0, !PT ;  /* 0xffff000006217812 */ /* 0x004fe200078ec0ff */
[-C--:B------:R-:W-:Y:S01]  /*a540*/  FMUL.FTZ R21, R0, R15.reuse ;  /* 0x0000000f00157220 */ /* 0x080fe20000410000 */
[C---:B-1----:R-:W-:Y:S01]  /*a550*/  LOP3.LUT R31, R7.reuse, 0xffff0000, RZ, 0xc0, !PT ;  /* 0xffff0000071f7812 */ /* 0x042fe200078ec0ff */
        /* <DEDUP_REMOVED lines=22> */
.L_x_3753:
[----:B------:R-:W-:Y:S05]  /*a6c0*/  BSYNC B0 ;  /* 0x0000000000007941 */ /* 0x000fea0003800000 */
.L_x_3752:
[----:B-----5:R4:W-:Y:S02]  /*a6d0*/  STS.128 [R211+0x4000], R12 ;  /* 0x0040000cd3007388 */ /* 0x0209e40000000c00 */
.L_x_3747:
[----:B------:R-:W-:Y:S05]  /*a6e0*/  BSYNC B1 ;  /* 0x0000000000017941 */ /* 0x000fea0003800000 */
.L_x_3746:
[----:B------:R-:W-:Y:S01]  /*a6f0*/  IADD3 R2, R206, 0x10, RZ ;  /* 0x00000010ce027810 */ /* 0x000fe20007ffe0ff */
[----:B------:R-:W-:Y:S03]  /*a700*/  BSSY B1, `(.L_x_3754) ;  /* 0x000008c000017945 */ /* 0x000fe60003800000 */
[----:B------:R-:W-:-:S04]  /*a710*/  ISETP.GE.AND P0, PT, R2, R3, PT ;  /* 0x000000030200720c */ /* 0x000fc80003f06270 */
[----:B------:R-:W-:-:S13]  /*a720*/  ISETP.LT.OR P0, PT, R60, -0x87, P0 ;  /* 0xffffff793c00780c */ /* 0x000fda0000701670 */
[----:B------:R-:W-:Y:S05]  /*a730*/  @P0 BRA `(.L_x_3755) ;  /* 0x0000088000000947 */ /* 0x000fea0003800000 */
[----:B---3--:R3:W5:Y:S01]  /*a740*/  LDG.E.128 R20, [R28.64] ;  /* 0x000000061c147981 */ /* 0x008762000c1e1d00 */
[----:B------:R-:W-:Y:S01]  /*a750*/  ISETP.GE.AND P0, PT, R18, c[0x0][0x230], PT ;  /* 0x00008c0012007a0c */ /* 0x000fe20003f06270 */
[----:B------:R-:W-:-:S12]  /*a760*/  BSSY B0, `(.L_x_3756) ;  /* 0x000002a000007945 */ /* 0x000fd80003800000 */
[----:B------:R-:W-:Y:S05]  /*a770*/  @P0 BRA `(.L_x_3757) ;  /* 0x0000028000000947 */ /* 0x000fea0003800000 */
[----:B--2---:R-:W2:Y:S04]  /*a780*/  LDG.E.64 R4, [R8.64] ;  /* 0x0000000608047981 */ /* 0x004ea8000c1e1b00 */
[----:B---3--:R-:W3:Y:S01]  /*a790*/  LDG.E.64 R6, [R10.64] ;  /* 0x000000060a067981 */ /* 0x008ee2000c1e1b00 */
[----:B----45:R-:W-:Y:S01]  /*a7a0*/  SHF.L.U32 R12, R21, 0x10, RZ ;  /* 0x00000010150c7819 */ /* 0x030fe200000006ff */
[----:B------:R-:W-:Y:S01]  /*a7b0*/  IMAD.U32 R16, R23, 0x10000, RZ ;  /* 0x0001000017107824 */ /* 0x000fe200078e00ff */
[----:B------:R-:W-:Y:S02]  /*a7c0*/  LOP3.LUT R0, R21, 0xffff0000, RZ, 0xc0, !PT ;  /* 0xffff000015007812 */ /* 0x000fe400078ec0ff */
[----:B------:R-:W-:Y:S02]  /*a7d0*/  LOP3.LUT R14, R23, 0xffff0000, RZ, 0xc0, !PT ;  /* 0xffff0000170e7812 */ /* 0x000fe400078ec0ff */
[----:B------:R-:W-:-:S02]  /*a7e0*/  SHF.L.U32 R17, R22, 0x10, RZ ;  /* 0x0000001016117819 */ /* 0x000fc400000006ff */
[----:B-1----:R-:W-:Y:S02]  /*a7f0*/  LOP3.LUT R30, R22, 0xffff0000, RZ, 0xc0, !PT ;  /* 0xffff0000161e7812 */ /* 0x002fe400078ec0ff */
[C---:B------:R-:W-:Y:S02]  /*a800*/  SHF.L.U32 R13, R20.reuse, 0x10, RZ ;  /* 0x00000010140d7819 */ /* 0x040fe400000006ff */
[----:B------:R-:W-:Y:S02]  /*a810*/  LOP3.LUT R20, R20, 0xffff0000, RZ, 0xc0, !PT ;  /* 0xffff000014147812 */ /* 0x000fe400078ec0ff */
[C---:B--2---:R-:W-:Y:S01]  /*a820*/  LOP3.LUT R15, R4.reuse, 0xffff0000, RZ, 0xc0, !PT ;  /* 0xffff0000040f7812 */ /* 0x044fe200078ec0ff */
[----:B------:R-:W-:Y:S01]  /*a830*/  IMAD.U32 R4, R4, 0x10000, RZ ;  /* 0x0001000004047824 */ /* 0x000fe200078e00ff */
[----:B------:R-:W-:Y:S02]  /*a840*/  LOP3.LUT R21, R5, 0xffff0000, RZ, 0xc0, !PT ;  /* 0xffff000005157812 */ /* 0x000fe400078ec0ff */
[C---:B---3--:R-:W-:Y:S01]  /*a850*/  LOP3.LUT R31, R6.reuse, 0xffff0000, RZ, 0xc0, !PT ;  /* 0xffff0000061f7812 */ /* 0x048fe200078ec0ff */
[----:B------:R-:W-:Y:S01]  /*a860*/  FMUL.FTZ R22, R15, R0 ;  /* 0x000000000f167220 */ /* 0x000fe20000410000 */
[----:B------:R-:W-:Y:S01]  /*a870*/  LOP3.LUT R23, R7, 0xffff0000, RZ, 0xc0, !PT ;  /* 0xffff000007177812 */ /* 0x000fe200078ec0ff */
[----:B------:R-:W-:Y:S01]  /*a880*/  FMUL.FTZ R32, R15, R12 ;  /* 0x0000000c0f207220 */ /* 0x000fe20000410000 */
[----:B------:R-:W-:Y:S01]  /*a890*/  SHF.L.U32 R5, R5, 0x10, RZ ;  /* 0x0000001005057819 */ /* 0x000fe200000006ff */
[C---:B------:R-:W-:Y:S01]  /*a8a0*/  FMUL.FTZ R15, R21.reuse, R14 ;  /* 0x0000000e150f7220 */ /* 0x040fe20000410000 */
[----:B------:R-:W-:Y:S01]  /*a8b0*/  SHF.L.U32 R6, R6, 0x10, RZ ;  /* 0x0000001006067819 */ /* 0x000fe200000006ff */
[----:B------:R-:W-:-:S02]  /*a8c0*/  FMUL.FTZ R21, R21, R16 ;  /* 0x0000001015157220 */ /* 0x000fc40000410000 */
[C---:B------:R-:W-:Y:S02]  /*a8d0*/  FFMA.FTZ R22, R31.reuse, R12, -R22 ;  /* 0x0000000c1f167223 */ /* 0x040fe40000010816 */
[----:B------:R-:W-:Y:S02]  /*a8e0*/  FFMA.FTZ R31, R31, R0, R32 ;  /* 0x000000001f1f7223 */ /* 0x000fe40000010020 */
[----:B------:R-:W-:Y:S02]  /*a8f0*/  FFMA.FTZ R14, R23, R14, R21 ;  /* 0x0000000e170e7223 */ /* 0x000fe40000010015 */
[C---:B------:R-:W-:Y:S01]  /*a900*/  FMUL.FTZ R0, R4.reuse, R20 ;  /* 0x0000001404007220 */ /* 0x040fe20000410000 */
[----:B------:R-:W-:Y:S01]  /*a910*/  F2FP.BF16.PACK_AB R22, R31, R22 ;  /* 0x000000161f16723e */ /* 0x000fe200000010ff */
[----:B------:R-:W-:Y:S02]  /*a920*/  FMUL.FTZ R21, R4, R13 ;  /* 0x0000000d04157220 */ /* 0x000fe40000410000 */
[----:B------:R-:W-:-:S02]  /*a930*/  FMUL.FTZ R4, R5, R30 ;  /* 0x0000001e05047220 */ /* 0x000fc40000410000 */
[----:B------:R-:W-:Y:S02]  /*a940*/  IMAD.U32 R7, R7, 0x10000, RZ ;  /* 0x0001000007077824 */ /* 0x000fe400078e00ff */
[-C--:B------:R-:W-:Y:S02]  /*a950*/  FMUL.FTZ R5, R5, R17.reuse ;  /* 0x0000001105057220 */ /* 0x080fe40000410000 */
[C---:B------:R-:W-:Y:S02]  /*a960*/  FFMA.FTZ R4, R7.reuse, R17, -R4 ;  /* 0x0000001107047223 */ /* 0x040fe40000010804 */
[----:B------:R-:W-:Y:S02]  /*a970*/  FFMA.FTZ R5, R7, R30, R5 ;  /* 0x0000001e07057223 */ /* 0x000fe40000010005 */
[C---:B------:R-:W-:Y:S02]  /*a980*/  FFMA.FTZ R0, R6.reuse, R13, -R0 ;  /* 0x0000000d06007223 */ /* 0x040fe40000010800 */
[----:B------:R-:W-:Y:S01]  /*a990*/  FFMA.FTZ R21, R6, R20, R21 ;  /* 0x0000001406157223 */ /* 0x000fe20000010015 */
[----:B------:R-:W-:Y:S01]  /*a9a0*/  F2FP.BF16.PACK_AB R4, R5, R4 ;  /* 0x000000040504723e */ /* 0x000fe200000010ff */
[----:B------:R-:W-:-:S03]  /*a9b0*/  FFMA.FTZ R15, R23, R16, -R15 ;  /* 0x00000010170f7223 */ /* 0x000fc6000001080f */
[----:B------:R-:W-:Y:S02]  /*a9c0*/  F2FP.BF16.PACK_AB R20, R21, R0 ;  /* 0x000000001514723e */ /* 0x000fe400000010ff */
[----:B------:R-:W-:Y:S02]  /*a9d0*/  MOV R21, R22 ;  /* 0x0000001600157202 */ /* 0x000fe40000000f00 */
[----:B------:R-:W-:Y:S02]  /*a9e0*/  F2FP.BF16.PACK_AB R23, R14, R15 ;  /* 0x0000000f0e17723e */ /* 0x000fe400000010ff */
[----:B------:R-:W-:Y:S02]  /*a9f0*/  MOV R22, R4 ;  /* 0x0000000400167202 */ /* 0x000fe40000000f00 */
.L_x_3757:
[----:B------:R-:W-:Y:S05]  /*aa00*/  BSYNC B0 ;  /* 0x0000000000007941 */ /* 0x000fea0003800000 */
.L_x_3756:
[----:B----4-:R4:W5:Y:S01]  /*aa10*/  LDG.E.128 R12, [R28.64+0x80] ;  /* 0x000080061c0c7981 */ /* 0x010962000c1e1d00 */
[----:B------:R-:W-:Y:S01]  /*aa20*/  IADD3 R0, R18, 0x40, RZ ;  /* 0x0000004012007810 */ /* 0x000fe20007ffe0ff */
[----:B------:R-:W-:Y:S02]  /*aa30*/  BSSY B0, `(.L_x_3758) ;  /* 0x000002a000007945 */ /* 0x000fe40003800000 */
[----:B-----5:R4:W-:Y:S01]  /*aa40*/  STS.128 [R211+0x800], R20 ;  /* 0x00080014d3007388 */ /* 0x0209e20000000c00 */
[----:B------:R-:W-:-:S13]  /*aa50*/  ISETP.GE.AND P0, PT, R0, c[0x0][0x230], PT ;  /* 0x00008c0000007a0c */ /* 0x000fda0003f06270 */
[----:B------:R-:W-:Y:S05]  /*aa60*/  @P0 BRA `(.L_x_3759) ;  /* 0x0000026000000947 */ /* 0x000fea0003800000 */
[----:B------:R-:W5:Y:S04]  /*aa70*/  LDG.E.64 R4, [R8.64+0x40] ;  /* 0x0000400608047981 */ /* 0x000f68000c1e1b00 */
[----:B--2---:R-:W2:Y:S01]  /*aa80*/  LDG.E.64 R6, [R10.64+0x40] ;  /* 0x000040060a067981 */ /* 0x004ea2000c1e1b00 */
[C---:B------:R-:W-:Y:S01]  /*aa90*/  SHF.L.U32 R16, R13.reuse, 0x10, RZ ;  /* 0x000000100d107819 */ /* 0x040fe200000006ff */
[----:B----4-:R-:W-:Y:S01]  /*aaa0*/  IMAD.U32 R20, R14, 0x10000, RZ ;  /* 0x000100000e147824 */ /* 0x010fe200078e00ff */
[----:B------:R-:W-:Y:S02]  /*aab0*/  LOP3.LUT R0, R13, 0xffff0000, RZ, 0xc0, !PT ;  /* 0xffff00000d007812 */ /* 0x000fe400078ec0ff */
[C---:B------:R-:W-:Y:S02]  /*aac0*/  SHF.L.U32 R13, R12.reuse, 0x10, RZ ;  /* 0x000000100c0d7819 */ /* 0x040fe400000006ff */
[----:B------:R-:W-:-:S02]  /*aad0*/  LOP3.LUT R21, R12, 0xffff0000, RZ, 0xc0, !PT ;  /* 0xffff00000c157812 */ /* 0x000fc400078ec0ff */
[C---:B------:R-:W-:Y:S02]  /*aae0*/  SHF.L.U32 R17, R15.reuse, 0x10, RZ ;  /* 0x000000100f117819 */ /* 0x040fe400000006ff */
[----:B------:R-:W-:Y:S02]  /*aaf0*/  LOP3.LUT R12, R15, 0xffff0000, RZ, 0xc0, !PT ;  /* 0xffff00000f0c7812 */ /* 0x000fe400078ec0ff */
[----:B-1----:R-:W-:Y:S02]  /*ab00*/  LOP3.LUT R31, R14, 0xffff0000, RZ, 0xc0, !PT ;  /* 0xffff00000e1f7812 */ /* 0x002fe400078ec0ff */
[----:B-----5:R-:W-:Y:S02]  /*ab10*/  LOP3.LUT R15, R4, 0xffff0000, RZ, 0xc0, !PT ;  /* 0xffff0000040f7812 */ /* 0x020fe400078ec0ff */
[C---:B------:R-:W-:Y:S01]  /*ab20*/  LOP3.LUT R14, R5.reuse, 0xffff0000, RZ, 0xc0, !PT ;  /* 0xffff0000050e7812 */ /* 0x040fe200078ec0ff */
[----:B------:R-:W-:Y:S01]  /*ab30*/  IMAD.U32 R5, R5, 0x10000, RZ ;  /* 0x0001000005057824 */ /* 0x000fe200078e00ff */
[----:B--2---:R-:W-:Y:S01]  /*ab40*/  LOP3.LUT R23, R6, 0xffff0000, RZ, 0xc0, !PT ;  /* 0xffff000006177812 */ /* 0x004fe200078ec0ff */
[C---:B------:R-:W-:Y:S01]  /*ab50*/  FMUL.FTZ R30, R15.reuse, R0 ;  /* 0x000000000f1e7220 */ /* 0x040fe20000410000 */
[----:B------:R-:W-:Y:S01]  /*ab60*/  SHF.L.U32 R4, R4, 0x10, RZ ;  /* 0x0000001004047819 */ /* 0x000fe200000006ff */
[-C--:B------:R-:W-:Y:S01]  /*ab70*/  FMUL.FTZ R32, R15, R16.reuse ;  /* 0x000000100f207220 */ /* 0x080fe20000410000 */
[----:B------:R-:W-:Y:S01]  /*ab80*/  LOP3.LUT R22, R7, 0xffff0000, RZ, 0xc0, !PT ;  /* 0xffff000007167812 */ /* 0x000fe200078ec0ff */
[----:B------:R-:W-:Y:S01]  /*ab90*/  FFMA.FTZ R30, R23, R16, -R30 ;  /* 0x00000010171e7223 */ /* 0x000fe2000001081e */
[----:B------:R-:W-:Y:S01]  /*aba0*/  SHF.L.U32 R7, R7, 0x10, RZ ;  /* 0x0000001007077819 */ /* 0x000fe200000006ff */
[----:B------:R-:W-:Y:S01]  /*abb0*/  FMUL.FTZ R15, R14, R12 ;  /* 0x0000000c0e0f7220 */ /* 0x000fe20000410000 */
[----:B------:R-:W-:Y:S01]  /*abc0*/  SHF.L.U32 R6, R6, 0x10, RZ ;  /* 0x0000001006067819 */ /* 0x000fe200000006ff */
[----:B------:R-:W-:-:S02]  /*abd0*/  FMUL.FTZ R33, R14, R17 ;  /* 0x000000110e217220 */ /* 0x000fc40000410000 */
[----:B------:R-:W-:Y:S02]  /*abe0*/  FFMA.FTZ R23, R23, R0, R32 ;  /* 0x0000000017177223 */ /* 0x000fe40000010020 */
[C---:B------:R-:W-:Y:S02]  /*abf0*/  FMUL.FTZ R0, R4.reuse, R21 ;  /* 0x0000001504007220 */ /* 0x040fe40000410000 */
[----:B------:R-:W-:Y:S02]  /*ac00*/  FMUL.FTZ R14, R4, R13 ;  /* 0x0000000d040e7220 */ /* 0x000fe40000410000 */
[C---:B------:R-:W-:Y:S02]  /*ac10*/  FMUL.FTZ R4, R5.reuse, R31 ;  /* 0x0000001f05047220 */ /* 0x040fe40000410000 */
[----:B------:R-:W-:Y:S02]  /*ac20*/  FMUL.FTZ R16, R5, R20 ;  /* 0x0000001405107220 */ /* 0x000fe40000410000 */
[----:B------:R-:W-:-:S02]  /*ac30*/  FFMA.FTZ R15, R22, R17, -R15 ;  /* 0x00000011160f7223 */ /* 0x000fc4000001080f */
[----:B------:R-:W-:Y:S02]  /*ac40*/  FFMA.FTZ R12, R22, R12, R33 ;  /* 0x0000000c160c7223 */ /* 0x000fe40000010021 */
[----:B------:R-:W-:Y:S02]  /*ac50*/  FFMA.FTZ R4, R7, R20, -R4 ;  /* 0x0000001407047223 */ /* 0x000fe40000010804 */
[----:B------:R-:W-:Y:S01]  /*ac60*/  FFMA.FTZ R0, R6, R13, -R0 ;  /* 0x0000000d06007223 */ /* 0x000fe20000010800 */
[----:B------:R-:W-:Y:S01]  /*ac70*/  F2FP.BF16.PACK_AB R15, R12, R15 ;  /* 0x0000000f0c0f723e */ /* 0x000fe200000010ff */
[----:B------:R-:W-:Y:S01]  /*ac80*/  FFMA.FTZ R21, R6, R21, R14 ;  /* 0x0000001506157223 */ /* 0x000fe2000001000e */
[----:B------:R-:W-:Y:S01]  /*ac90*/  F2FP.BF16.PACK_AB R13, R23, R30 ;  /* 0x0000001e170d723e */ /* 0x000fe200000010ff */
[----:B------:R-:W-:-:S03]  /*aca0*/  FFMA.FTZ R7, R7, R31, R16 ;  /* 0x0000001f07077223 */ /* 0x000fc60000010010 */
[----:B------:R-:W-:Y:S02]  /*acb0*/  F2FP.BF16.PACK_AB R12, R21, R0 ;  /* 0x00000000150c723e */ /* 0x000fe400000010ff */
[----:B------:R-:W-:Y:S02]  /*acc0*/  F2FP.BF16.PACK_AB R14, R7, R4 ;  /* 0x00000004070e723e */ /* 0x000fe400000010ff */
.L_x_3759:
[----:B------:R-:W-:Y:S05]  /*acd0*/  BSYNC B0 ;  /* 0x0000000000007941 */ /* 0x000fea0003800000 */
.L_x_3758:
[----:B-1-34-:R-:W5:Y:S01]  /*ace0*/  LDG.E.128 R28, [R28.64+0x100] ;  /* 0x000100061c1c7981 */ /* 0x01af62000c1e1d00 */
[----:B------:R-:W-:Y:S01]  /*acf0*/  IADD3 R0, R18, 0x80, RZ ;  /* 0x0000008012007810 */ /* 0x000fe20007ffe0ff */
[----:B------:R-:W-:Y:S02]  /*ad00*/  BSSY B0, `(.L_x_3760) ;  /* 0x000002a000007945 */ /* 0x000fe40003800000 */
[----:B------:R1:W-:Y:S01]  /*ad10*/  STS.128 [R211+0x2800], R12 ;  /* 0x0028000cd3007388 */ /* 0x0003e20000000c00 */
[----:B------:R-:W-:-:S13]  /*ad20*/  ISETP.GE.AND P0, PT, R0, c[0x0][0x230], PT ;  /* 0x00008c0000007a0c */ /* 0x000fda0003f06270 */
[----:B------:R-:W-:Y:S05]  /*ad30*/  @P0 BRA `(.L_x_3761) ;  /* 0x0000026000000947 */ /* 0x000fea0003800000 */
[----:B------:R-:W3:Y:S04]  /*ad40*/  LDG.E.64 R4, [R8.64+0x80] ;  /* 0x0000800608047981 */ /* 0x000ee8000c1e1b00 */
[----:B------:R-:W4:Y:S01]  /*ad50*/  LDG.E.64 R6, [R10.64+0x80] ;  /* 0x000080060a067981 */ /* 0x000f22000c1e1b00 */
[C---:B-1---5:R-:W-:Y:S01]  /*ad60*/  SHF.L.U32 R12, R29.reuse, 0x10, RZ ;  /* 0x000000101d0c7819 */ /* 0x062fe200000006ff */
        /* <DEDUP_REMOVED lines=11> */
[----:B------:R-:W-:Y:S01]  /*ae20*/  FMUL.FTZ R20, R15, R0 ;  /* 0x000000000f147220 */ /* 0x000fe20000410000 */
[----:B------:R-:W-:Y:S01]  /*ae30*/  LOP3.LUT R23, R7, 0xffff0000, RZ, 0xc0, !PT ;  /* 0xffff000007177812 */ /* 0x000fe200078ec0ff */
[----:B------:R-:W-:Y:S01]  /*ae40*/  FMUL.FTZ R22, R15, R12 ;  /* 0x0000000c0f167220 */ /* 0x000fe20000410000 */
[----:B------:R-:W-:Y:S01]  /*ae50*/  SHF.L.U32 R4, R4, 0x10, RZ ;  /* 0x0000001004047819 */ /* 0x000fe200000006ff */
[C---:B------:R-:W-:Y:S01]  /*ae60*/  FMUL.FTZ R15, R21.reuse, R14 ;  /* 0x0000000e150f7220 */ /* 0x040fe20000410000 */
[----:B------:R-:W-:Y:S01]  /*ae70*/  SHF.L.U32 R6, R6, 0x10, RZ ;  /* 0x0000001006067819 */ /* 0x000fe200000006ff */
[----:B------:R-:W-:Y:S01]  /*ae80*/  FMUL.FTZ R21, R21, R16 ;  /* 0x0000001015157220 */ /* 0x000fe20000410000 */
[----:B------:R-:W-:Y:S01]  /*ae90*/  SHF.L.U32 R7, R7, 0x10, RZ ;  /* 0x0000001007077819 */ /* 0x000fe200000006ff */
[----:B------:R-:W-:-:S02]  /*aea0*/  FFMA.FTZ R20, R29, R12, -R20 ;  /* 0x0000000c1d147223 */ /* 0x000fc40000010814 */
[----:B------:R-:W-:Y:S02]  /*aeb0*/  FFMA.FTZ R29, R29, R0, R22 ;  /* 0x000000001d1d7223 */ /* 0x000fe40000010016 */
[----:B------:R-:W-:Y:S02]  /*aec0*/  FFMA.FTZ R14, R23, R14, R21 ;  /* 0x0000000e170e7223 */ /* 0x000fe40000010015 */
[C---:B------:R-:W-:Y:S01]  /*aed0*/  FMUL.FTZ R0, R4.reuse, R28 ;  /* 0x0000001c04007220 */ /* 0x040fe20000410000 */
[----:B------:R-:W-:Y:S01]  /*aee0*/  F2FP.BF16.PACK_AB R29, R29, R20 ;  /* 0x000000141d1d723e */ /* 0x000fe200000010ff */
[----:B------:R-:W-:Y:S02]  /*aef0*/  FMUL.FTZ R21, R4, R13 ;  /* 0x0000000d04157220 */ /* 0x000fe40000410000 */
[C---:B------:R-:W-:Y:S02]  /*af00*/  FMUL.FTZ R4, R5.reuse, R30 ;  /* 0x0000001e05047220 */ /* 0x040fe40000410000 */
[----:B------:R-:W-:-:S02]  /*af10*/  FMUL.FTZ R5, R5, R17 ;  /* 0x0000001105057220 */ /* 0x000fc40000410000 */
[----:B------:R-:W-:Y:S02]  /*af20*/  FFMA.FTZ R15, R23, R16, -R15 ;  /* 0x00000010170f7223 */ /* 0x000fe4000001080f */
[C---:B------:R-:W-:Y:S02]  /*af30*/  FFMA.FTZ R0, R6.reuse, R13, -R0 ;  /* 0x0000000d06007223 */ /* 0x040fe40000010800 */
[----:B------:R-:W-:Y:S01]  /*af40*/  FFMA.FTZ R21, R6, R28, R21 ;  /* 0x0000001c06157223 */ /* 0x000fe20000010015 */
[----:B------:R-:W-:Y:S01]  /*af50*/  F2FP.BF16.PACK_AB R31, R14, R15 ;  /* 0x0000000f0e1f723e */ /* 0x000fe200000010ff */
[C---:B------:R-:W-:Y:S02]  /*af60*/  FFMA.FTZ R4, R7.reuse, R17, -R4 ;  /* 0x0000001107047223 */ /* 0x040fe40000010804 */
[----:B------:R-:W-:Y:S01]  /*af70*/  FFMA.FTZ R5, R7, R30, R5 ;  /* 0x0000001e07057223 */ /* 0x000fe20000010005 */
[----:B------:R-:W-:-:S04]  /*af80*/  F2FP.BF16.PACK_AB R28, R21, R0 ;  /* 0x00000000151c723e */ /* 0x000fc800000010ff */
[----:B------:R-:W-:Y:S02]  /*af90*/  F2FP.BF16.PACK_AB R30, R5, R4 ;  /* 0x00000004051e723e */ /* 0x000fe400000010ff */
.L_x_3761:
[----:B------:R-:W-:Y:S05]  /*afa0*/  BSYNC B0 ;  /* 0x0000000000007941 */ /* 0x000fea0003800000 */
.L_x_3760:
[----:B-----5:R3:W-:Y:S02]  /*afb0*/  STS.128 [R211+0x4800], R28 ;  /* 0x0048001cd3007388 */ /* 0x0207e40000000c00 */
.L_x_3755:
[----:B------:R-:W-:Y:S05]  /*afc0*/  BSYNC B1 ;  /* 0x0000000000017941 */ /* 0x000fea0003800000 */
.L_x_3754:
        /* <DEDUP_REMOVED lines=11> */
[C---:B-1--45:R-:W-:Y:S02]  /*b080*/  LOP3.LUT R12, R21.reuse, 0xffff0000, RZ, 0xc0, !PT ;  /* 0xffff0000150c7812 */ /* 0x072fe400078ec0ff */
[----:B------:R-:W-:Y:S02]  /*b090*/  SHF.L.U32 R13, R21, 0x10, RZ ;  /* 0x00000010150d7819 */ /* 0x000fe400000006ff */
[C---:B------:R-:W-:Y:S02]  /*b0a0*/  SHF.L.U32 R14, R20.reuse, 0x10, RZ ;  /* 0x00000010140e7819 */ /* 0x040fe400000006ff */
[----:B------:R-:W-:Y:S01]  /*b0b0*/  LOP3.LUT R21, R20, 0xffff0000, RZ, 0xc0, !PT ;  /* 0xffff000014157812 */ /* 0x000fe200078ec0ff */
[C---:B------:R-:W-:Y:S01]  /*b0c0*/  IMAD.U32 R20, R22.reuse, 0x10000, RZ ;  /* 0x0001000016147824 */ /* 0x040fe200078e00ff */
[----:B------:R-:W-:-:S02]  /*b0d0*/  LOP3.LUT R30, R22, 0xffff0000, RZ, 0xc0, !PT ;  /* 0xffff0000161e7812 */ /* 0x000fc400078ec0ff */
[C---:B------:R-:W-:Y:S02]  /*b0e0*/  LOP3.LUT R16, R23.reuse, 0xffff0000, RZ, 0xc0, !PT ;  /* 0xffff000017107812 */ /* 0x040fe400078ec0ff */
[----:B------:R-:W-:Y:S02]  /*b0f0*/  SHF.L.U32 R17, R23, 0x10, RZ ;  /* 0x0000001017117819 */ /* 0x000fe400000006ff */
[C---:B--2---:R-:W-:Y:S02]  /*b100*/  LOP3.LUT R15, R4.reuse, 0xffff0000, RZ, 0xc0, !PT ;  /* 0xffff0000040f7812 */ /* 0x044fe400078ec0ff */
[----:B------:R-:W-:Y:S02]  /*b110*/  SHF.L.U32 R4, R4, 0x10, RZ ;  /* 0x0000001004047819 */ /* 0x000fe400000006ff */
[C---:B---3--:R-:W-:Y:S01]  /*b120*/  LOP3.LUT R28, R6.reuse, 0xffff0000, RZ, 0xc0, !PT ;  /* 0xffff0000061c7812 */ /* 0x048fe200078ec0ff */
[-C--:B------:R-:W-:Y:S01]  /*b130*/  FMUL.FTZ R29, R15, R12.reuse ;  /* 0x0000000c0f1d7220 */ /* 0x080fe20000410000 */
[----:B------:R-:W-:Y:S01]  /*b140*/  LOP3.LUT R22, R5, 0xffff0000, RZ, 0xc0, !PT ;  /* 0xffff000005167812 */ /* 0x000fe200078ec0ff */
[-C--:B------:R-:W-:Y:S01]  /*b150*/  FMUL.FTZ R15, R15, R13.reuse ;  /* 0x0000000d0f0f7220 */ /* 0x080fe20000410000 */
[----:B------:R-:W-:Y:S01]  /*b160*/  LOP3.LUT R23, R7, 0xffff0000, RZ, 0xc0, !PT ;  /* 0xffff000007177812 */ /* 0x000fe200078ec0ff */
[----:B------:R-:W-:Y:S01]  /*b170*/  IMAD.U32 R5, R5, 0x10000, RZ ;  /* 0x0001000005057824 */ /* 0x000fe200078e00ff */
[----:B------:R-:W-:Y:S01]  /*b180*/  SHF.L.U32 R6, R6, 0x10, RZ ;  /* 0x0000001006067819 */ /* 0x000fe200000006ff */
[C---:B------:R-:W-:Y:S01]  /*b190*/  FFMA.FTZ R29, R28.reuse, R13, -R29 ;  /* 0x0000000d1c1d7223 */ /* 0x040fe2000001081d */
[----:B------:R-:W-:Y:S01]  /*b1a0*/  SHF.L.U32 R7, R7, 0x10, RZ ;  /* 0x0000001007077819 */ /* 0x000fe200000006ff */
[----:B------:R-:W-:-:S02]  /*b1b0*/  FFMA.FTZ R12, R28, R12, R15 ;  /* 0x0000000c1c0c7223 */ /* 0x000fc4000001000f */
[C---:B------:R-:W-:Y:S02]  /*b1c0*/  FMUL.FTZ R13, R4.reuse, R21 ;  /* 0x00000015040d7220 */ /* 0x040fe40000410000 */
[----:B------:R-:W-:Y:S02]  /*b1d0*/  FMUL.FTZ R15, R4, R14 ;  /* 0x0000000e040f7220 */ /* 0x000fe40000410000 */
[C---:B------:R-:W-:Y:S02]  /*b1e0*/  FMUL.FTZ R32, R22.reuse, R16 ;  /* 0x0000001016207220 */ /* 0x040fe40000410000 */
[C---:B------:R-:W-:Y:S02]  /*b1f0*/  FMUL.FTZ R4, R5.reuse, R30 ;  /* 0x0000001e05047220 */ /* 0x040fe40000410000 */
[----:B------:R-:W-:Y:S02]  /*b200*/  FMUL.FTZ R22, R22, R17 ;  /* 0x0000001116167220 */ /* 0x000fe40000410000 */
[----:B------:R-:W-:-:S02]  /*b210*/  FMUL.FTZ R5, R5, R20 ;  /* 0x0000001405057220 */ /* 0x000fc40000410000 */
[C---:B------:R-:W-:Y:S02]  /*b220*/  FFMA.FTZ R32, R23.reuse, R17, -R32 ;  /* 0x0000001117207223 */ /* 0x040fe40000010820 */
[C---:B------:R-:W-:Y:S02]  /*b230*/  FFMA.FTZ R13, R6.reuse, R14, -R13 ;  /* 0x0000000e060d7223 */ /* 0x040fe4000001080d */
[----:B------:R-:W-:Y:S02]  /*b240*/  FFMA.FTZ R23, R23, R16, R22 ;  /* 0x0000001017177223 */ /* 0x000fe40000010016 */
[----:B------:R-:W-:Y:S01]  /*b250*/  FFMA.FTZ R6, R6, R21, R15 ;  /* 0x0000001506067223 */ /* 0x000fe2000001000f */
[----:B------:R-:W-:Y:S01]  /*b260*/  F2FP.BF16.PACK_AB R21, R12, R29 ;  /* 0x0000001d0c15723e */ /* 0x000fe200000010ff */
[----:B------:R-:W-:Y:S01]  /*b270*/  FFMA.FTZ R4, R7, R20, -R4 ;  /* 0x0000001407047223 */ /* 0x000fe20000010804 */
[----:B------:R-:W-:Y:S01]  /*b280*/  F2FP.BF16.PACK_AB R23, R23, R32 ;  /* 0x000000201717723e */ /* 0x000fe200000010ff */
[----:B------:R-:W-:Y:S01]  /*b290*/  FFMA.FTZ R5, R7, R30, R5 ;  /* 0x0000001e07057223 */ /* 0x000fe20000010005 */
[----:B------:R-:W-:-:S04]  /*b2a0*/  F2FP.BF16.PACK_AB R20, R6, R13 ;  /* 0x0000000d0614723e */ /* 0x000fc800000010ff */
[----:B------:R-:W-:Y:S02]  /*b2b0*/  F2FP.BF16.PACK_AB R22, R5, R4 ;  /* 0x000000040516723e */ /* 0x000fe400000010ff */
.L_x_3765:
[----:B------:R-:W-:Y:S05]  /*b2c0*/  BSYNC B0 ;  /* 0x0000000000007941 */ /* 0x000fea0003800000 */
.L_x_3764:
[----:B-1--4-:R1:W5:Y:S01]  /*b2d0*/  LDG.E.128 R12, [R26.64+0x80] ;  /* 0x000080061a0c7981 */ /* 0x012362000c1e1d00 */
[----:B------:R-:W-:Y:S01]  /*b2e0*/  IADD3 R4, R18, 0x40, RZ ;  /* 0x0000004012047810 */ /* 0x000fe20007ffe0ff */
[----:B------:R-:W-:Y:S02]  /*b2f0*/  BSSY B0, `(.L_x_3766) ;  /* 0x000002b000007945 */ /* 0x000fe40003800000 */
[----:B-----5:R1:W-:Y:S01]  /*b300*/  STS.128 [R211+0x1000], R20 ;  /* 0x00100014d3007388 */ /* 0x0203e20000000c00 */
[----:B------:R-:W-:-:S13]  /*b310*/  ISETP.GE.AND P0, PT, R4, c[0x0][0x230], PT ;  /* 0x00008c0004007a0c */ /* 0x000fda0003f06270 */
[----:B------:R-:W-:Y:S05]  /*b320*/  @P0 BRA `(.L_x_3767) ;  /* 0x0000027000000947 */ /* 0x000fea0003800000 */
[----:B------:R-:W4:Y:S04]  /*b330*/  LDG.E.64 R4, [R8.64+0x40] ;  /* 0x0000400608047981 */ /* 0x000f28000c1e1b00 */
[----:B------:R-:W5:Y:S01]  /*b340*/  LDG.E.64 R6, [R10.64+0x40] ;  /* 0x000040060a067981 */ /* 0x000f62000c1e1b00 */
[C---:B------:R-:W-:Y:S01]  /*b350*/  SHF.L.U32 R16, R13.reuse, 0x10, RZ ;  /* 0x000000100d107819 */ /* 0x040fe200000006ff */
[----:B-1----:R-:W-:Y:S01]  /*b360*/  IMAD.U32 R21, R14, 0x10000, RZ ;  /* 0x000100000e157824 */ /* 0x002fe200078e00ff */
[C---:B------:R-:W-:Y:S02]  /*b370*/  SHF.L.U32 R17, R12.reuse, 0x10, RZ ;  /* 0x000000100c117819 */ /* 0x040fe400000006ff */
[----:B------:R-:W-:Y:S02]  /*b380*/  LOP3.LUT R22, R12, 0xffff0000, RZ, 0xc0, !PT ;  /* 0xffff00000c167812 */ /* 0x000fe400078ec0ff */
[----:B------:R-:W-:-:S02]  /*b390*/  LOP3.LUT R13, R13, 0xffff0000, RZ, 0xc0, !PT ;  /* 0xffff00000d0d7812 */ /* 0x000fc400078ec0ff */
[C---:B------:R-:W-:Y:S02]  /*b3a0*/  SHF.L.U32 R20, R15.reuse, 0x10, RZ ;  /* 0x000000100f147819 */ /* 0x040fe400000006ff */
[----:B------:R-:W-:Y:S02]  /*b3b0*/  LOP3.LUT R30, R14, 0xffff0000, RZ, 0xc0, !PT ;  /* 0xffff00000e1e7812 */ /* 0x000fe400078ec0ff */
[----:B------:R-:W-:Y:S02]  /*b3c0*/  LOP3.LUT R15, R15, 0xffff0000, RZ, 0xc0, !PT ;  /* 0xffff00000f0f7812 */ /* 0x000fe400078ec0ff */
[----:B----4-:R-:W-:Y:S02]  /*b3d0*/  LOP3.LUT R12, R4, 0xffff0000, RZ, 0xc0, !PT ;  /* 0xffff0000040c7812 */ /* 0x010fe400078ec0ff */
[----:B------:R-:W-:Y:S02]  /*b3e0*/  LOP3.LUT R14, R5, 0xffff0000, RZ, 0xc0, !PT ;  /* 0xffff0000050e7812 */ /* 0x000fe400078ec0ff */
[----:B-----5:R-:W-:Y:S01]  /*b3f0*/  LOP3.LUT R28, R6, 0xffff0000, RZ, 0xc0, !PT ;  /* 0xffff0000061c7812 */ /* 0x020fe200078ec0ff */
[C---:B------:R-:W-:Y:S01]  /*b400*/  FMUL.FTZ R29, R12.reuse, R13 ;  /* 0x0000000d0c1d7220 */ /* 0x040fe20000410000 */
        /* <DEDUP_REMOVED lines=9> */
[C---:B------:R-:W-:Y:S02]  /*b4a0*/  FFMA.FTZ R12, R23.reuse, R20, -R12 ;  /* 0x00000014170c7223 */ /* 0x040fe4000001080c */
[----:B------:R-:W-:Y:S01]  /*b4b0*/  FFMA.FTZ R15, R23, R15, R14 ;  /* 0x0000000f170f7223 */ /* 0x000fe2000001000e */
[----:B------:R-:W-:Y:S01]  /*b4c0*/  F2FP.BF16.PACK_AB R28, R28, R29 ;  /* 0x0000001d1c1c723e */ /* 0x000fe200000010ff */
[----:B------:R-:W-:Y:S02]  /*b4d0*/  IMAD.U32 R6, R6, 0x10000, RZ ;  /* 0x0001000006067824 */ /* 0x000fe400078e00ff */
[C---:B------:R-:W-:Y:S01]  /*b4e0*/  FMUL.FTZ R13, R4.reuse, R22 ;  /* 0x00000016040d7220 */ /* 0x040fe20000410000 */
[----:B------:R-:W-:Y:S01]  /*b4f0*/  F2FP.BF16.PACK_AB R15, R15, R12 ;  /* 0x0000000c0f0f723e */ /* 0x000fe200000010ff */
[----:B------:R-:W-:-:S02]  /*b500*/  FMUL.FTZ R23, R4, R17 ;  /* 0x0000001104177220 */ /* 0x000fc40000410000 */
[C---:B------:R-:W-:Y:S02]  /*b510*/  FMUL.FTZ R4, R5.reuse, R30 ;  /* 0x0000001e05047220 */ /* 0x040fe40000410000 */
[----:B------:R-:W-:Y:S02]  /*b520*/  FMUL.FTZ R5, R5, R21 ;  /* 0x0000001505057220 */ /* 0x000fe40000410000 */
[C---:B------:R-:W-:Y:S02]  /*b530*/  FFMA.FTZ R13, R6.reuse, R17, -R13 ;  /* 0x00000011060d7223 */ /* 0x040fe4000001080d */
[----:B------:R-:W-:Y:S02]  /*b540*/  FFMA.FTZ R6, R6, R22, R23 ;  /* 0x0000001606067223 */ /* 0x000fe40000010017 */
[C---:B------:R-:W-:Y:S02]  /*b550*/  FFMA.FTZ R4, R7.reuse, R21, -R4 ;  /* 0x0000001507047223 */ /* 0x040fe40000010804 */
[----:B------:R-:W-:Y:S01]  /*b560*/  FFMA.FTZ R5, R7, R30, R5 ;  /* 0x0000001e07057223 */ /* 0x000fe20000010005 */
[----:B------:R-:W-:-:S02]  /*b570*/  F2FP.BF16.PACK_AB R12, R6, R13 ;  /* 0x0000000d060c723e */ /* 0x000fc400000010ff */
[----:B------:R-:W-:Y:S02]  /*b580*/  MOV R13, R28 ;  /* 0x0000001c000d7202 */ /* 0x000fe40000000f00 */
[----:B------:R-:W-:Y:S02]  /*b590*/  F2FP.BF16.PACK_AB R14, R5, R4 ;  /* 0x00000004050e723e */ /* 0x000fe400000010ff */
.L_x_3767:
[----:B------:R-:W-:Y:S05]  /*b5a0*/  BSYNC B0 ;  /* 0x0000000000007941 */ /* 0x000fea0003800000 */
.L_x_3766:
[----:B-1----:R1:W5:Y:S01]  /*b5b0*/  LDG.E.128 R20, [R26.64+0x100] ;  /* 0x000100061a147981 */ /* 0x002362000c1e1d00 */
[----:B------:R-:W-:Y:S01]  /*b5c0*/  IADD3 R4, R18, 0x80, RZ ;  /* 0x0000008012047810 */ /* 0x000fe20007ffe0ff */
[----:B------:R-:W-:Y:S02]  /*b5d0*/  BSSY B0, `(.L_x_3768) ;  /* 0x000002a000007945 */ /* 0x000fe40003800000 */
[----:B------:R1:W-:Y:S01]  /*b5e0*/  STS.128 [R211+0x3000], R12 ;  /* 0x0030000cd3007388 */ /* 0x0003e20000000c00 */
[----:B------:R-:W-:-:S13]  /*b5f0*/  ISETP.GE.AND P0, PT, R4, c[0x0][0x230], PT ;  /* 0x00008c0004007a0c */ /* 0x000fda0003f06270 */
[----:B------:R-:W-:Y:S05]  /*b600*/  @P0 BRA `(.L_x_3769) ;  /* 0x0000026000000947 */ /* 0x000fea0003800000 */
[----:B------:R-:W4:Y:S04]  /*b610*/  LDG.E.64 R4, [R8.64+0x80] ;  /* 0x0000800608047981 */ /* 0x000f28000c1e1b00 */
[----:B--2---:R-:W2:Y:S01]  /*b620*/  LDG.E.64 R6, [R10.64+0x80] ;  /* 0x000080060a067981 */ /* 0x004ea2000c1e1b00 */
[C---:B-1---5:R-:W-:Y:S02]  /*b630*/  LOP3.LUT R12, R21.reuse, 0xffff0000, RZ, 0xc0, !PT ;  /* 0xffff0000150c7812 */ /* 0x062fe400078ec0ff */
[----:B------:R-:W-:Y:S02]  /*b640*/  SHF.L.U32 R13, R21, 0x10, RZ ;  /* 0x00000010150d7819 */ /* 0x000fe400000006ff */
[C---:B------:R-:W-:Y:S02]  /*b650*/  SHF.L.U32 R14, R20.reuse, 0x10, RZ ;  /* 0x00000010140e7819 */ /* 0x040fe400000006ff */
[----:B------:R-:W-:Y:S01]  /*b660*/  LOP3.LUT R21, R20, 0xffff0000, RZ, 0xc0, !PT ;  /* 0xffff000014157812 */ /* 0x000fe200078ec0ff */
[C---:B------:R-:W-:Y:S01]  /*b670*/  IMAD.U32 R20, R22.reuse, 0x10000, RZ ;  /* 0x0001000016147824 */ /* 0x040fe200078e00ff */
[----:B------:R-:W-:-:S02]  /*b680*/  LOP3.LUT R28, R22, 0xffff0000, RZ, 0xc0, !PT ;  /* 0xffff0000161c7812 */ /* 0x000fc400078ec0ff */
[C---:B------:R-:W-:Y:S02]  /*b690*/  LOP3.LUT R16, R23.reuse, 0xffff0000, RZ, 0xc0, !PT ;  /* 0xffff000017107812 */ /* 0x040fe400078ec0ff */
[----:B------:R-:W-:Y:S02]  /*b6a0*/  SHF.L.U32 R17, R23, 0x10, RZ ;  /* 0x0000001017117819 */ /* 0x000fe400000006ff */
[C---:B----4-:R-:W-:Y:S02]  /*b6b0*/  LOP3.LUT R15, R4.reuse, 0xffff0000, RZ, 0xc0, !PT ;  /* 0xffff0000040f7812 */ /* 0x050fe400078ec0ff */
[----:B------:R-:W-:Y:S02]  /*b6c0*/  SHF.L.U32 R4, R4, 0x10, RZ ;  /* 0x0000001004047819 */ /* 0x000fe400000006ff */
[C---:B--23--:R-:W-:Y:S01]  /*b6d0*/  LOP3.LUT R26, R6.reuse, 0xffff0000, RZ, 0xc0, !PT ;  /* 0xffff0000061a7812 */ /* 0x04cfe200078ec0ff */
        /* <DEDUP_REMOVED lines=25> */
.L_x_3769:
[----:B------:R-:W-:Y:S05]  /*b870*/  BSYNC B0 ;  /* 0x0000000000007941 */ /* 0x000fea0003800000 */
.L_x_3768:
[----:B-----5:R4:W-:Y:S02]  /*b880*/  STS.128 [R211+0x5000], R20 ;  /* 0x00500014d3007388 */ /* 0x0209e40000000c00 */
.L_x_3763:
[----:B------:R-:W-:Y:S05]  /*b890*/  BSYNC B1 ;  /* 0x0000000000017941 */ /* 0x000fea0003800000 */
.L_x_3762:
[----:B-1-3--:R-:W-:-:S04]  /*b8a0*/  IADD3 R26, R206, 0x30, RZ ;  /* 0x00000030ce1a7810 */ /* 0x00afc80007ffe0ff */
[----:B------:R-:W-:-:S04]  /*b8b0*/  ISETP.GE.AND P0, PT, R26, R3, PT ;  /* 0x000000031a00720c */ /* 0x000fc80003f06270 */
[----:B------:R-:W-:-:S13]  /*b8c0*/  ISETP.LT.OR P0, PT, R60, -0x187, P0 ;  /* 0xfffffe793c00780c */ /* 0x000fda0000701670 */
[----:B------:R-:W-:Y:S05]  /*b8d0*/  @P0 BRA `(.L_x_3770) ;  /* 0x00004f6000000947 */ /* 0x000fea0003800000 */
[----:B----4-:R1:W5:Y:S01]  /*b8e0*/  LDG.E.128 R20, [R24.64] ;  /* 0x0000000618147981 */ /* 0x010362000c1e1d00 */
        /* <DEDUP_REMOVED lines=8> */
[C---:B------:R-:W-:Y:S02]  /*b970*/  LOP3.LUT R15, R23.reuse, 0xffff0000, RZ, 0xc0, !PT ;  /* 0xffff0000170f7812 */ /* 0x040fe400078ec0ff */
[----:B------:R-:W-:-:S02]  /*b980*/  SHF.L.U32 R16, R23, 0x10, RZ ;  /* 0x0000001017107819 */ /* 0x000fc400000006ff */
[----:B------:R-:W-:Y:S02]  /*b990*/  LOP3.LUT R28, R22, 0xffff0000, RZ, 0xc0, !PT ;  /* 0xffff0000161c7812 */ /* 0x000fe400078ec0ff */
[C---:B------:R-:W-:Y:S02]  /*b9a0*/  SHF.L.U32 R13, R20.reuse, 0x10, RZ ;  /* 0x00000010140d7819 */ /* 0x040fe400000006ff */
[----:B------:R-:W-:Y:S02]  /*b9b0*/  LOP3.LUT R20, R20, 0xffff0000, RZ, 0xc0, !PT ;  /* 0xffff000014147812 */ /* 0x000fe400078ec0ff */
[----:B---3--:R-:W-:Y:S02]  /*b9c0*/  LOP3.LUT R14, R4, 0xffff0000, RZ, 0xc0, !PT ;  /* 0xffff0000040e7812 */ /* 0x008fe400078ec0ff */
[C---:B------:R-:W-:Y:S01]  /*b9d0*/  LOP3.LUT R21, R5.reuse, 0xffff0000, RZ, 0xc0, !PT ;  /* 0xffff000005157812 */ /* 0x040fe200078ec0ff */
[----:B------:R-:W-:Y:S01]  /*b9e0*/  IMAD.U32 R5, R5, 0x10000, RZ ;  /* 0x0001000005057824 */ /* 0x000fe200078e00ff */
[----:B----4-:R-:W-:Y:S01]  /*b9f0*/  LOP3.LUT R22, R7, 0xffff0000, RZ, 0xc0, !PT ;  /* 0xffff000007167812 */ /* 0x010fe200078ec0ff */
[----:B------:R-:W-:Y:S01]  /*ba00*/  FMUL.FTZ R27, R14, R3 ;  /* 0x000000030e1b7220 */ /* 0x000fe20000410000 */
[----:B------:R-:W-:Y:S01]  /*ba10*/  LOP3.LUT R23, R6, 0xffff0000, RZ, 0xc0, !PT ;  /* 0xffff000006177812 */ /* 0x000fe200078ec0ff */
[C---:B------:R-:W-:Y:S01]  /*ba20*/  FMUL.FTZ R29, R21.reuse, R15 ;  /* 0x0000000f151d7220 */ /* 0x040fe20000410000 */
[----:B------:R-:W-:Y:S01]  /*ba30*/  SHF.L.U32 R4, R4, 0x10, RZ ;  /* 0x0000001004047819 */ /* 0x000fe200000006ff */
[----:B------:R-:W-:Y:S01]  /*ba40*/  FMUL.FTZ R14, R14, R12 ;  /* 0x0000000c0e0e7220 */ /* 0x000fe20000410000 */
[----:B------:R-:W-:Y:S01]  /*ba50*/  SHF.L.U32 R6, R6, 0x10, RZ ;  /* 0x0000001006067819 */ /* 0x000fe200000006ff */
[-C--:B------:R-:W-:Y:S01]  /*ba60*/  FMUL.FTZ R21, R21, R16.reuse ;  /* 0x0000001015157220 */ /* 0x080fe20000410000 */
[----:B------:R-:W-:Y:S01]  /*ba70*/  SHF.L.U32 R7, R7, 0x10, RZ ;  /* 0x0000001007077819 */ /* 0x000fe200000006ff */
[----:B------:R-:W-:-:S02]  /*ba80*/  FFMA.FTZ R29, R22, R16, -R29 ;  /* 0x00000010161d7223 */ /* 0x000fc4000001081d */
[----:B------:R-:W-:Y:S02]  /*ba90*/  FFMA.FTZ R14, R23, R3, R14 ;  /* 0x00000003170e7223 */ /* 0x000fe4000001000e */
[----:B------:R-:W-:Y:S02]  /*baa0*/  FFMA.FTZ R22, R22, R15, R21 ;  /* 0x0000000f16167223 */ /* 0x000fe40000010015 */
[C---:B------:R-:W-:Y:S02]  /*bab0*/  FMUL.FTZ R3, R4.reuse, R20 ;  /* 0x0000001404037220 */ /* 0x040fe40000410000 */
[----:B------:R-:W-:Y:S02]  /*bac0*/  FMUL.FTZ R15, R4, R13 ;  /* 0x0000000d040f7220 */ /* 0x000fe40000410000 */
[C---:B------:R-:W-:Y:S02]  /*bad0*/  FMUL.FTZ R4, R5.reuse, R28 ;  /* 0x0000001c05047220 */ /* 0x040fe40000410000 */
[----:B------:R-:W-:-:S02]  /*bae0*/  FMUL.FTZ R5, R5, R17 ;  /* 0x0000001105057220 */ /* 0x000fc40000410000 */
[----:B------:R-:W-:Y:S02]  /*baf0*/  FFMA.FTZ R3, R6, R13, -R3 ;  /* 0x0000000d06037223 */ /* 0x000fe40000010803 */
[----:B------:R-:W-:Y:S01]  /*bb00*/  FFMA.FTZ R27, R23, R12, -R27 ;  /* 0x0000000c171b7223 */ /* 0x000fe2000001081b */
[----:B------:R-:W-:Y:S01]  /*bb10*/  F2FP.BF16.PACK_AB R23, R22, R29 ;  /* 0x0000001d1617723e */ /* 0x000fe200000010ff */
[----:B------:R-:W-:Y:S02]  /*bb20*/  FFMA.FTZ R6, R6, R20, R15 ;  /* 0x0000001406067223 */ /* 0x000fe4000001000f */
[C---:B------:R-:W-:Y:S01]  /*bb30*/  FFMA.FTZ R4, R7.reuse, R17, -R4 ;  /* 0x0000001107047223 */ /* 0x040fe20000010804 */
[----:B------:R-:W-:Y:S01]  /*bb40*/  F2FP.BF16.PACK_AB R21, R14, R27 ;  /* 0x0000001b0e15723e */ /* 0x000fe200000010ff */
[----:B------:R-:W-:Y:S01]  /*bb50*/  FFMA.FTZ R5, R7, R28, R5 ;  /* 0x0000001c07057223 */ /* 0x000fe20000010005 */
[----:B------:R-:W-:-:S04]  /*bb60*/  F2FP.BF16.PACK_AB R20, R6, R3 ;  /* 0x000000030614723e */ /* 0x000fc800000010ff */
[----:B------:R-:W-:Y:S02]  /*bb70*/  F2FP.BF16.PACK_AB R22, R5, R4 ;  /* 0x000000040516723e */ /* 0x000fe400000010ff */
.L_x_3772:
[----:B------:R-:W-:Y:S05]  /*bb80*/  BSYNC B0 ;  /* 0x0000000000007941 */ /* 0x000fea0003800000 */
.L_x_3771:
[----:B------:R3:W5:Y:S01]  /*bb90*/  LDG.E.128 R12, [R24.64+0x80] ;  /* 0x00008006180c7981 */ /* 0x000762000c1e1d00 */
        /* <DEDUP_REMOVED lines=8> */
[----:B---3--:R-:W-:Y:S01]  /*bc20*/  IMAD.U32 R20, R14, 0x10000, RZ ;  /* 0x000100000e147824 */ /* 0x008fe200078e00ff */
[----:B------:R-:W-:Y:S02]  /*bc30*/  LOP3.LUT R3, R13, 0xffff0000, RZ, 0xc0, !PT ;  /* 0xffff00000d037812 */ /* 0x000fe400078ec0ff */
[C---:B------:R-:W-:Y:S02]  /*bc40*/  SHF.L.U32 R13, R12.reuse, 0x10, RZ ;  /* 0x000000100c0d7819 */ /* 0x040fe400000006ff */
[----:B------:R-:W-:-:S02]  /*bc50*/  LOP3.LUT R21, R12, 0xffff0000, RZ, 0xc0, !PT ;  /* 0xffff00000c157812 */ /* 0x000fc400078ec0ff */
[C---:B------:R-:W-:Y:S02]  /*bc60*/  SHF.L.U32 R17, R15.reuse, 0x10, RZ ;  /* 0x000000100f117819 */ /* 0x040fe400000006ff */
[----:B------:R-:W-:Y:S02]  /*bc70*/  LOP3.LUT R28, R14, 0xffff0000, RZ, 0xc0, !PT ;  /* 0xffff00000e1c7812 */ /* 0x000fe400078ec0ff */
[----:B------:R-:W-:Y:S02]  /*bc80*/  LOP3.LUT R15, R15, 0xffff0000, RZ, 0xc0, !PT ;  /* 0xffff00000f0f7812 */ /* 0x000fe400078ec0ff */
[----:B----4-:R-:W-:Y:S02]  /*bc90*/  LOP3.LUT R12, R4, 0xffff0000, RZ, 0xc0, !PT ;  /* 0xffff0000040c7812 */ /* 0x010fe400078ec0ff */
[C---:B------:R-:W-:Y:S01]  /*bca0*/  LOP3.LUT R14, R5.reuse, 0xffff0000, RZ, 0xc0, !PT ;  /* 0xffff0000050e7812 */ /* 0x040fe200078ec0ff */
[----:B------:R-:W-:Y:S01]  /*bcb0*/  IMAD.U32 R5, R5, 0x10000, RZ ;  /* 0x0001000005057824 */ /* 0x000fe200078e00ff */
[----:B-----5:R-:W-:Y:S01]  /*bcc0*/  LOP3.LUT R23, R6, 0xffff0000, RZ, 0xc0, !PT ;  /* 0xffff000006177812 */ /* 0x020fe200078ec0ff */
[C---:B------:R-:W-:Y:S01]  /*bcd0*/  FMUL.FTZ R27, R12.reuse, R3 ;  /* 0x000000030c1b7220 */ /* 0x040fe20000410000 */
[C---:B------:R-:W-:Y:S01]  /*bce0*/  LOP3.LUT R22, R7.reuse, 0xffff0000, RZ, 0xc0, !PT ;  /* 0xffff000007167812 */ /* 0x040fe200078ec0ff */
[----:B------:R-:W-:Y:S01]  /*bcf0*/  FMUL.FTZ R30, R12, R16 ;  /* 0x000000100c1e7220 */ /* 0x000fe20000410000 */
[----:B------:R-:W-:Y:S01]  /*bd00*/  SHF.L.U32 R4, R4, 0x10, RZ ;  /* 0x0000001004047819 */ /* 0x000fe200000006ff */
[----:B------:R-:W-:Y:S01]  /*bd10*/  FMUL.FTZ R12, R14, R15 ;  /* 0x0000000f0e0c7220 */ /* 0x000fe20000410000 */
[----:B------:R-:W-:Y:S01]  /*bd20*/  SHF.L.U32 R6, R6, 0x10, RZ ;  /* 0x0000001006067819 */ /* 0x000fe200000006ff */
[----:B------:R-:W-:Y:S01]  /*bd30*/  FMUL.FTZ R14, R14, R17 ;  /* 0x000000110e0e7220 */ /* 0x000fe20000410000 */
[----:B------:R-:W-:Y:S01]  /*bd40*/  SHF.L.U32 R7, R7, 0x10, RZ ;  /* 0x0000001007077819 */ /* 0x000fe200000006ff */
[----:B------:R-:W-:-:S02]  /*bd50*/  FFMA.FTZ R30, R23, R3, R30 ;  /* 0x00000003171e7223 */ /* 0x000fc4000001001e */
[----:B------:R-:W-:Y:S02]  /*bd60*/  FFMA.FTZ R15, R22, R15, R14 ;  /* 0x0000000f160f7223 */ /* 0x000fe4000001000e */
[C---:B------:R-:W-:Y:S02]  /*bd70*/  FMUL.FTZ R3, R4.reuse, R21 ;  /* 0x0000001504037220 */ /* 0x040fe40000410000 */
[----:B------:R-:W-:Y:S02]  /*bd80*/  FMUL.FTZ R14, R4, R13 ;  /* 0x0000000d040e7220 */ /* 0x000fe40000410000 */
[C---:B------:R-:W-:Y:S02]  /*bd90*/  FMUL.FTZ R4, R5.reuse, R28 ;  /* 0x0000001c05047220 */ /* 0x040fe40000410000 */
[----:B------:R-:W-:Y:S02]  /*bda0*/  FMUL.FTZ R5, R5, R20 ;  /* 0x0000001405057220 */ /* 0x000fe40000410000 */
[----:B------:R-:W-:-:S02]  /*bdb0*/  FFMA.FTZ R12, R22, R17, -R12 ;  /* 0x00000011160c7223 */ /* 0x000fc4000001080c */
[C---:B------:R-:W-:Y:S02]  /*bdc0*/  FFMA.FTZ R3, R6.reuse, R13, -R3 ;  /* 0x0000000d06037223 */ /* 0x040fe40000010803 */
[----:B------:R-:W-:Y:S01]  /*bdd0*/  FFMA.FTZ R14, R6, R21, R14 ;  /* 0x00000015060e7223 */ /* 0x000fe2000001000e */
[----:B------:R-:W-:Y:S01]  /*bde0*/  F2FP.BF16.PACK_AB R15, R15, R12 ;  /* 0x0000000c0f0f723e */ /* 0x000fe200000010ff */
[----:B------:R-:W-:Y:S02]  /*bdf0*/  FFMA.FTZ R27, R23, R16, -R27 ;  /* 0x00000010171b7223 */ /* 0x000fe4000001081b */
[C---:B------:R-:W-:Y:S01]  /*be00*/  FFMA.FTZ R4, R7.reuse, R20, -R4 ;  /* 0x0000001407047223 */ /* 0x040fe20000010804 */
[----:B------:R-:W-:Y:S01]  /*be10*/  F2FP.BF16.PACK_AB R12, R14, R3 ;  /* 0x000000030e0c723e */ /* 0x000fe200000010ff */
[----:B------:R-:W-:Y:S01]  /*be20*/  FFMA.FTZ R5, R7, R28, R5 ;  /* 0x0000001c07057223 */ /* 0x000fe20000010005 */
[----:B------:R-:W-:-:S04]  /*be30*/  F2FP.BF16.PACK_AB R13, R30, R27 ;  /* 0x0000001b1e0d723e */ /* 0x000fc800000010ff */
[----:B------:R-:W-:Y:S02]  /*be40*/  F2FP.BF16.PACK_AB R14, R5, R4 ;  /* 0x00000004050e723e */ /* 0x000fe400000010ff */
.L_x_3774:
[----:B------:R-:W-:Y:S05]  /*be50*/  BSYNC B0 ;  /* 0x0000000000007941 */ /* 0x000fea0003800000 */
.L_x_3773:
        /* <DEDUP_REMOVED lines=8> */
[C---:B---3-5:R-:W-:Y:S01]  /*bee0*/  SHF.L.U32 R12, R21.reuse, 0x10, RZ ;  /* 0x00000010150c7819 */ /* 0x068fe200000006ff */
[----:B------:R-:W-:Y:S01]  /*bef0*/  IMAD.U32 R17, R22, 0x10000, RZ ;  /* 0x0001000016117824 */ /* 0x000fe200078e00ff */
[----:B------:R-:W-:Y:S02]  /*bf00*/  LOP3.LUT R3, R21, 0xffff0000, RZ, 0xc0, !PT ;  /* 0xffff000015037812 */ /* 0x000fe400078ec0ff */
[C---:B------:R-:W-:Y:S02]  /*bf10*/  LOP3.LUT R15, R23.reuse, 0xffff0000, RZ, 0xc0, !PT ;  /* 0xffff0000170f7812 */ /* 0x040fe400078ec0ff */
[----:B------:R-:W-:-:S02]  /*bf20*/  SHF.L.U32 R16, R23, 0x10, RZ ;  /* 0x0000001017107819 */ /* 0x000fc400000006ff */
[C---:B------:R-:W-:Y:S02]  /*bf30*/  SHF.L.U32 R13, R20.reuse, 0x10, RZ ;  /* 0x00000010140d7819 */ /* 0x040fe400000006ff */
[----:B------:R-:W-:Y:S02]  /*bf40*/  LOP3.LUT R20, R20, 0xffff0000, RZ, 0xc0, !PT ;  /* 0xffff000014147812 */ /* 0x000fe400078ec0ff */
[----:B------:R-:W-:Y:S02]  /*bf50*/  LOP3.LUT R22, R22, 0xffff0000, RZ, 0xc0, !PT ;  /* 0xffff000016167812 */ /* 0x000fe400078ec0ff */
[----:B----4-:R-:W-:Y:S02]  /*bf60*/  LOP3.LUT R14, R4, 0xffff0000, RZ, 0xc0, !PT ;  /* 0xffff0000040e7812 */ /* 0x010fe400078ec0ff */
[C---:B------:R-:W-:Y:S01]  /*bf70*/  LOP3.LUT R8, R5.reuse, 0xffff0000, RZ, 0xc0, !PT ;  /* 0xffff000005087812 */ /* 0x040fe200078ec0ff */
[----:B------:R-:W-:Y:S01]  /*bf80*/  IMAD.U32 R5, R5, 0x10000, RZ ;  /* 0x0001000005057824 */ /* 0x000fe200078e00ff */
[C---:B--2---:R-:W-:Y:S01]  /*bf90*/  LOP3.LUT R9, R7.reuse, 0xffff0000, RZ, 0xc0, !PT ;  /* 0xffff000007097812 */ /* 0x044fe200078ec0ff */
[----:B------:R-:W-:Y:S01]  /*bfa0*/  FMUL.FTZ R11, R14, R3 ;  /* 0x000000030e0b7220 */ /* 0x000fe20000410000 */
[----:B------:R-:W-:Y:S01]  /*bfb0*/  LOP3.LUT R10, R6, 0xffff0000, RZ, 0xc0, !PT ;  /* 0xffff0000060a7812 */ /* 0x000fe200078ec0ff */
[----:B------:R-:W-:Y:S01]  /*bfc0*/  FMUL.FTZ R18, R14, R12 ;  /* 0x0000000c0e127220 */ /* 0x000fe20000410000 */
        /* <DEDUP_REMOVED lines=19> */
[----:B------:R-:W-:-:S04]  /*c100*/  F2FP.BF16.PACK_AB R20, R6, R3 ;  /* 0x000000030614723e */ /* 0x000fc800000010ff */
[----:B------:R-:W-:Y:S02]  /*c110*/  F2FP.BF16.PACK_AB R22, R5, R4 ;  /* 0x000000040516723e */ /* 0x000fe400000010ff */
.L_x_3776:
[----:B------:R-:W-:Y:S05]  /*c120*/  BSYNC B0 ;  /* 0x0000000000007941 */ /* 0x000fea0003800000 */
.L_x_3775:
[----:B-----5:R4:W-:Y:S01]  /*c130*/  STS.128 [R211+0x5800], R20 ;  /* 0x00580014d3007388 */ /* 0x0209e20000000c00 */
[----:B------:R-:W-:Y:S05]  /*c140*/  BRA `(.L_x_3770) ;  /* 0x000046f000007947 */ /* 0x000fea0003800000 */
.L_x_3745:
[----:B------:R-:W-:Y:S01]  /*c150*/  BSSY B1, `(.L_x_3777) ;  /* 0x000010d000017945 */ /* 0x000fe20003800000 */
[----:B------:R-:W-:Y:S05]  /*c160*/  @!P1 BRA `(.L_x_3778) ;  /* 0x000010b000009947 */ /* 0x000fea0003800000 */
[----:B------:R1:W5:Y:S01]  /*c170*/  LDG.E.128 R8, [R30.64] ;  /* 0x000000061e087981 */ /* 0x000362000c1e1d00 */
[----:B------:R-:W-:Y:S01]  /*c180*/  ISETP.GE.AND P0, PT, R18, c[0x0][0x230], PT ;  /* 0x00008c0012007a0c */ /* 0x000fe20003f06270 */
[----:B------:R-:W-:-:S12]  /*c190*/  BSSY B0, `(.L_x_3779) ;  /* 0x0000055000007945 */ /* 0x000fd80003800000 */
[----:B------:R-:W-:Y:S05]  /*c1a0*/  @P0 BRA `(.L_x_3780) ;  /* 0x0000053000000947 */ /* 0x000fea0003800000 */
[----:B------:R-:W-:Y:S01]  /*c1b0*/  ISETP.GE.AND P0, PT, R18, R69, PT ;  /* 0x000000451200720c */ /* 0x000fe20003f06270 */
[----:B------:R-:W-:Y:S02]  /*c1c0*/  IMAD.MOV.U32 R0, RZ, RZ, RZ ;  /* 0x000000ffff007224 */ /* 0x000fe400078e00ff */
[----:B------:R-:W-:-:S10]  /*c1d0*/  IMAD.MOV.U32 R5, RZ, RZ, R69 ;  /* 0x000000ffff057224 */ /* 0x000fd400078e0045 */
[--C-:B------:R-:W-:Y:S02]  /*c1e0*/  @P0 SHF.R.S32.HI R2, RZ, 0x1, R68.reuse ;  /* 0x00000001ff020819 */ /* 0x100fe40000011444 */
[----:B------:R-:W-:Y:S02]  /*c1f0*/  @P0 SHF.R.S32.HI R4, RZ, 0x1, R68 ;  /* 0x00000001ff040819 */ /* 0x000fe40000011444 */
[----:B------:R-:W-:-:S03]  /*c200*/  @P0 IADD3 R0, -R2, RZ, RZ ;  /* 0x000000ff02000210 */ /* 0x000fc60007ffe1ff */
[----:B------:R-:W-:Y:S01]  /*c210*/  @P0 IMAD.MOV R5, RZ, RZ, -R4 ;  /* 0x000000ffff050224 */ /* 0x000fe200078e0a04 */
[C---:B------:R-:W-:Y:S01]  /*c220*/  IADD3 R13, P1, R0.reuse, R16, RZ ;  /* 0x00000010000d7210 */ /* 0x040fe20007f3e0ff */
[----:B------:R-:W-:Y:S02]  /*c230*/  IMAD.MOV.U32 R2, RZ, RZ, RZ ;  /* 0x000000ffff027224 */ /* 0x000fe400078e00ff */
[----:B------:R-:W-:Y:S01]  /*c240*/  IMAD.WIDE R4, R5, 0x2, R30 ;  /* 0x0000000205047825 */ /* 0x000fe200078e021e */
[----:B------:R-:W-:Y:S02]  /*c250*/  LEA.HI.X.SX32 R0, R0, R17, 0x1, P1 ;  /* 0x0000001100007211 */ /* 0x000fe400008f0eff */
[----:B------:R-:W-:-:S03]  /*c260*/  LEA R12, P1, R13, c[0x0][0x2b0], 0x1 ;  /* 0x0000ac000d0c7a11 */ /* 0x000fc600078208ff */
[----:B------:R-:W3:Y:S01]  /*c270*/  LDG.E.128 R4, [R4.64] ;  /* 0x0000000604047981 */ /* 0x000ee2000c1e1d00 */
[----:B------:R-:W-:Y:S02]  /*c280*/  LEA.HI.X R13, R13, c[0x0][0x2b4], R0, 0x1, P1 ;  /* 0x0000ad000d0d7a11 */ /* 0x000fe400008f0c00 */
[----:B------:R-:W-:-:S04]  /*c290*/  @P0 SHF.R.S32.HI R0, RZ, 0x1, R68 ;  /* 0x00000001ff000819 */ /* 0x000fc80000011444 */
[----:B------:R-:W-:Y:S01]  /*c2a0*/  @P0 IADD3 R2, -R0, RZ, RZ ;  /* 0x000000ff00020210 */ /* 0x000fe20007ffe1ff */
[----:B------:R-:W4:Y:S03]  /*c2b0*/  LDG.E.128 R12, [R12.64] ;  /* 0x000000060c0c7981 */ /* 0x000f26000c1e1d00 */
[----:B------:R-:W-:-:S04]  /*c2c0*/  IADD3 R0, P1, R2, R16, RZ ;  /* 0x0000001002007210 */ /* 0x000fc80007f3e0ff */
[----:B------:R-:W-:Y:S02]  /*c2d0*/  LEA.HI.X.SX32 R21, R2, R17, 0x1, P1 ;  /* 0x0000001102157211 */ /* 0x000fe400008f0eff */
[----:B------:R-:W-:-:S04]  /*c2e0*/  LEA R20, P1, R0, c[0x0][0x2a8], 0x1 ;  /* 0x0000aa0000147a11 */ /* 0x000fc800078208ff */
[----:B------:R-:W-:-:S06]  /*c2f0*/  LEA.HI.X R21, R0, c[0x0][0x2ac], R21, 0x1, P1 ;  /* 0x0000ab0000157a11 */ /* 0x000fcc00008f0c15 */
[----:B--2---:R-:W2:Y:S01]  /*c300*/  LDG.E.128 R20, [R20.64] ;  /* 0x0000000614147981 */ /* 0x004ea2000c1e1d00 */
[C---:B-----5:R-:W-:Y:S01]  /*c310*/  IMAD.U32 R32, R8.reuse, 0x10000, RZ ;  /* 0x0001000008207824 */ /* 0x060fe200078e00ff */
[----:B------:R-:W-:Y:S01]  /*c320*/  LOP3.LUT R2, R8, 0xffff0000, RZ, 0xc0, !PT ;  /* 0xffff000008027812 */ /* 0x000fe200078ec0ff */
[C---:B------:R-:W-:Y:S01]  /*c330*/  IMAD.U32 R34, R9.reuse, 0x10000, RZ ;  /* 0x0001000009227824 */ /* 0x040fe200078e00ff */
[----:B------:R-:W-:Y:S01]  /*c340*/  LOP3.LUT R0, R9, 0xffff0000, RZ, 0xc0, !PT ;  /* 0xffff000009007812 */ /* 0x000fe200078ec0ff */
[C---:B------:R-:W-:Y:S01]  /*c350*/  IMAD.U32 R35, R11.reuse, 0x10000, RZ ;  /* 0x000100000b237824 */ /* 0x040fe200078e00ff */
[C---:B------:R-:W-:Y:S02]  /*c360*/  SHF.L.U32 R33, R10.reuse, 0x10, RZ ;  /* 0x000000100a217819 */ /* 0x040fe400000006ff */
[----:B------:R-:W-:Y:S02]  /*c370*/  LOP3.LUT R9, R10, 0xffff0000, RZ, 0xc0, !PT ;  /* 0xffff00000a097812 */ /* 0x000fe400078ec0ff */
[----:B------:R-:W-:Y:S01]  /*c380*/  LOP3.LUT R8, R11, 0xffff0000, RZ, 0xc0, !PT ;  /* 0xffff00000b087812 */ /* 0x000fe200078ec0ff */
[C---:B---3--:R-:W-:Y:S01]  /*c390*/  IMAD.U32 R11, R4.reuse, 0x10000, RZ ;  /* 0x00010000040b7824 */ /* 0x048fe200078e00ff */
[----:B------:R-:W-:Y:S01]  /*c3a0*/  LOP3.LUT R10, R4, 0xffff0000, RZ, 0xc0, !PT ;  /* 0xffff0000040a7812 */ /* 0x000fe200078ec0ff */
[----:B------:R-:W-:Y:S01]  /*c3b0*/  IMAD.U32 R36, R6, 0x10000, RZ ;  /* 0x0001000006247824 */ /* 0x000fe200078e00ff */
[----:B------:R-:W-:-:S02]  /*c3c0*/  SHF.L.U32 R4, R5, 0x10, RZ ;  /* 0x0000001005047819 */ /* 0x000fc400000006ff */
[----:B------:R-:W-:Y:S01]  /*c3d0*/  LOP3.LUT R37, R5, 0xffff0000, RZ, 0xc0, !PT ;  /* 0xffff000005257812 */ /* 0x000fe200078ec0ff */
[C---:B------:R-:W-:Y:S01]  /*c3e0*/  IMAD.U32 R5, R7.reuse, 0x10000, RZ ;  /* 0x0001000007057824 */ /* 0x040fe200078e00ff */
[----:B------:R-:W-:Y:S01]  /*c3f0*/  LOP3.LUT R40, R7, 0xffff0000, RZ, 0xc0, !PT ;  /* 0xffff000007287812 */ /* 0x000fe200078ec0ff */
[----:B----4-:R-:W-:Y:S01]  /*c400*/  IMAD.U32 R7, R13, 0x10000, RZ ;  /* 0x000100000d077824 */ /* 0x010fe200078e00ff */
[C---:B------:R-:W-:Y:S02]  /*c410*/  SHF.L.U32 R38, R12.reuse, 0x10, RZ ;  /* 0x000000100c267819 */ /* 0x040fe400000006ff */
        /* <DEDUP_REMOVED lines=9> */
[----:B------:R-:W-:Y:S01]  /*c4b0*/  @!P0 FADD.FTZ R12, -R12, -RZ ;  /* 0x800000ff0c0c8221 */ /* 0x000fe20000010100 */
[----:B------:R-:W-:Y:S01]  /*c4c0*/  LOP3.LUT R6, R6, 0xffff0000, RZ, 0xc0, !PT ;  /* 0xffff000006067812 */ /* 0x000fe200078ec0ff */
[----:B------:R-:W-:-:S02]  /*c4d0*/  FMUL.FTZ R7, R4, R7 ;  /* 0x0000000704077220 */ /* 0x000fc40000410000 */
[----:B------:R-:W-:Y:S02]  /*c4e0*/  @!P0 FADD.FTZ R38, -R38, -RZ ;  /* 0x800000ff26268221 */ /* 0x000fe40000010100 */
[----:B------:R-:W-:Y:S01]  /*c4f0*/  @!P0 FADD.FTZ R41, -R41, -RZ ;  /* 0x800000ff29298221 */ /* 0x000fe20000010100 */
[----:B--2---:R-:W-:Y:S01]  /*c500*/  LOP3.LUT R14, R22, 0xffff0000, RZ, 0xc0, !PT ;  /* 0xffff0000160e7812 */ /* 0x004fe200078ec0ff */
[C---:B------:R-:W-:Y:S01]  /*c510*/  IMAD.U32 R4, R21.reuse, 0x10000, RZ ;  /* 0x0001000015047824 */ /* 0x040fe200078e00ff */
[----:B------:R-:W-:Y:S01]  /*c520*/  LOP3.LUT R21, R21, 0xffff0000, RZ, 0xc0, !PT ;  /* 0xffff000015157812 */ /* 0x000fe200078ec0ff */
[----:B------:R-:W-:Y:S02]  /*c530*/  @!P0 FADD.FTZ R13, -R13, -RZ ;  /* 0x800000ff0d0d8221 */ /* 0x000fe40000010100 */
[----:B------:R-:W-:Y:S01]  /*c540*/  FMUL.FTZ R39, R10, R39 ;  /* 0x000000270a277220 */ /* 0x000fe20000410000 */
[----:B------:R-:W-:Y:S01]  /*c550*/  SHF.L.U32 R10, R20, 0x10, RZ ;  /* 0x00000010140a7819 */ /* 0x000fe200000006ff */
[----:B------:R-:W-:-:S02]  /*c560*/  FMUL.FTZ R37, R37, R42 ;  /* 0x0000002a25257220 */ /* 0x000fc40000410000 */
[----:B------:R-:W-:Y:S02]  /*c570*/  @!P0 FADD.FTZ R15, -R15, -RZ ;  /* 0x800000ff0f0f8221 */ /* 0x000fe40000010100 */
[----:B------:R-:W-:Y:S01]  /*c580*/  FMUL.FTZ R12, R5, R12 ;  /* 0x0000000c050c7220 */ /* 0x000fe20000410000 */
[----:B------:R-:W-:Y:S01]  /*c590*/  LOP3.LUT R5, R20, 0xffff0000, RZ, 0xc0, !PT ;  /* 0xffff000014057812 */ /* 0x000fe200078ec0ff */
[----:B------:R-:W-:Y:S01]  /*c5a0*/  FMUL.FTZ R11, R11, R38 ;  /* 0x000000260b0b7220 */ /* 0x000fe20000410000 */
[----:B------:R-:W-:Y:S01]  /*c5b0*/  SHF.L.U32 R20, R22, 0x10, RZ ;  /* 0x0000001016147819 */ /* 0x000fe200000006ff */
[----:B------:R-:W-:Y:S01]  /*c5c0*/  FMUL.FTZ R36, R36, R41 ;  /* 0x0000002924247220 */ /* 0x000fe20000410000 */
[----:B------:R-:W-:Y:S01]  /*c5d0*/  LOP3.LUT R22, R23, 0xffff0000, RZ, 0xc0, !PT ;  /* 0xffff000017167812 */ /* 0x000fe200078ec0ff */
[----:B------:R-:W-:Y:S02]  /*c5e0*/  FMUL.FTZ R6, R6, R13 ;  /* 0x0000000d06067220 */ /* 0x000fe40000410000 */
[----:B------:R-:W-:-:S02]  /*c5f0*/  FMUL.FTZ R15, R40, R15 ;  /* 0x0000000f280f7220 */ /* 0x000fc40000410000 */
        /* <DEDUP_REMOVED lines=14> */
.L_x_3780:
[----:B------:R-:W-:Y:S05]  /*c6e0*/  BSYNC B0 ;  /* 0x0000000000007941 */ /* 0x000fea0003800000 */
.L_x_3779:
[----:B------:R3:W5:Y:S01]  /*c6f0*/  LDG.E.128 R4, [R30.64+0x80] ;  /* 0x000080061e047981 */ /* 0x000762000c1e1d00 */
[----:B------:R-:W-:Y:S01]  /*c700*/  IADD3 R0, R18, 0x40, RZ ;  /* 0x0000004012007810 */ /* 0x000fe20007ffe0ff */
[----:B------:R-:W-:Y:S02]  /*c710*/  BSSY B0, `(.L_x_3781) ;  /* 0x0000056000007945 */ /* 0x000fe40003800000 */
[----:B-----5:R3:W-:Y:S01]  /*c720*/  STS.128 [R211], R8 ;  /* 0x00000008d3007388 */ /* 0x0207e20000000c00 */
[----:B------:R-:W-:-:S13]  /*c730*/  ISETP.GE.AND P0, PT, R0, c[0x0][0x230], PT ;  /* 0x00008c0000007a0c */ /* 0x000fda0003f06270 */
[----:B------:R-:W-:Y:S05]  /*c740*/  @P0 BRA `(.L_x_3782) ;  /* 0x0000052000000947 */ /* 0x000fea0003800000 */
[----:B------:R-:W-:Y:S01]  /*c750*/  ISETP.GE.AND P0, PT, R0, R69, PT ;  /* 0x000000450000720c */ /* 0x000fe20003f06270 */
[----:B------:R-:W-:Y:S02]  /*c760*/  IMAD.MOV.U32 R0, RZ, RZ, RZ ;  /* 0x000000ffff007224 */ /* 0x000fe400078e00ff */
[----:B---3--:R-:W-:-:S10]  /*c770*/  IMAD.MOV.U32 R9, RZ, RZ, R69 ;  /* 0x000000ffff097224 */ /* 0x008fd400078e0045 */
        /* <DEDUP_REMOVED lines=9> */
[----:B------:R-:W3:Y:S01]  /*c810*/  LDG.E.128 R8, [R8.64+0x80] ;  /* 0x0000800608087981 */ /* 0x000ee2000c1e1d00 */
[----:B------:R-:W-:Y:S02]  /*c820*/  LEA.HI.X R13, R13, c[0x0][0x2b4], R0, 0x1, P1 ;  /* 0x0000ad000d0d7a11 */ /* 0x000fe400008f0c00 */
[----:B------:R-:W-:-:S04]  /*c830*/  @P0 SHF.R.S32.HI R0, RZ, 0x1, R68 ;  /* 0x00000001ff000819 */ /* 0x000fc80000011444 */
[----:B------:R-:W-:Y:S01]  /*c840*/  @P0 IADD3 R2, -R0, RZ, RZ ;  /* 0x000000ff00020210 */ /* 0x000fe20007ffe1ff */
[----:B------:R-:W4:Y:S03]  /*c850*/  LDG.E.128 R12, [R12.64+0x80] ;  /* 0x000080060c0c7981 */ /* 0x000f26000c1e1d00 */
[----:B------:R-:W-:-:S04]  /*c860*/  IADD3 R0, P1, R2, R16, RZ ;  /* 0x0000001002007210 */ /* 0x000fc80007f3e0ff */
[----:B------:R-:W-:Y:S02]  /*c870*/  LEA.HI.X.SX32 R21, R2, R17, 0x1, P1 ;  /* 0x0000001102157211 */ /* 0x000fe400008f0eff */
[----:B------:R-:W-:-:S04]  /*c880*/  LEA R20, P1, R0, c[0x0][0x2a8], 0x1 ;  /* 0x0000aa0000147a11 */ /* 0x000fc800078208ff */
[----:B------:R-:W-:-:S06]  /*c890*/  LEA.HI.X R21, R0, c[0x0][0x2ac], R21, 0x1, P1 ;  /* 0x0000ab0000157a11 */ /* 0x000fcc00008f0c15 */
[----:B------:R-:W5:Y:S01]  /*c8a0*/  LDG.E.128 R20, [R20.64+0x80] ;  /* 0x0000800614147981 */ /* 0x000f62000c1e1d00 */
[C---:B------:R-:W-:Y:S01]  /*c8b0*/  IMAD.U32 R32, R4.reuse, 0x10000, RZ ;  /* 0x0001000004207824 */ /* 0x040fe200078e00ff */
        /* <DEDUP_REMOVED lines=11> */
[----:B------:R-:W-:Y:S02]  /*c970*/  LOP3.LUT R38, R9, 0xffff0000, RZ, 0xc0, !PT ;  /* 0xffff000009267812 */ /* 0x000fe400078ec0ff */
[----:B------:R-:W-:Y:S01]  /*c980*/  LOP3.LUT R9, R10, 0xffff0000, RZ, 0xc0, !PT ;  /* 0xffff00000a097812 */ /* 0x000fe200078ec0ff */
[----:B--2-4-:R-:W-:Y:S01]  /*c990*/  IMAD.U32 R40, R12, 0x10000, RZ ;  /* 0x000100000c287824 */ /* 0x014fe200078e00ff */
[C---:B------:R-:W-:Y:S01]  /*c9a0*/  SHF.L.U32 R8, R11.reuse, 0x10, RZ ;  /* 0x000000100b087819 */ /* 0x040fe200000006ff */
[----:B------:R-:W-:Y:S01]  /*c9b0*/  IMAD.U32 R42, R14, 0x10000, RZ ;  /* 0x000100000e2a7824 */ /* 0x000fe200078e00ff */
        /* <DEDUP_REMOVED lines=8> */
[----:B------:R-:W-:Y:S01]  /*ca40*/  LOP3.LUT R12, R14, 0xffff0000, RZ, 0xc0, !PT ;  /* 0xffff00000e0c7812 */ /* 0x000fe200078ec0ff */
[----:B------:R-:W-:Y:S01]  /*ca50*/  @!P0 FADD.FTZ R11, -R11, -RZ ;  /* 0x800000ff0b0b8221 */ /* 0x000fe20000010100 */
[----:B------:R-:W-:Y:S01]  /*ca60*/  SHF.L.U32 R13, R15, 0x10, RZ ;  /* 0x000000100f0d7819 */ /* 0x000fe200000006ff */
[----:B------:R-:W-:Y:S01]  /*ca70*/  @!P0 FADD.FTZ R41, -R41, -RZ ;  /* 0x800000ff29298221 */ /* 0x000fe20000010100 */
[----:B------:R-:W-:Y:S01]  /*ca80*/  LOP3.LUT R14, R15, 0xffff0000, RZ, 0xc0, !PT ;  /* 0xffff00000f0e7812 */ /* 0x000fe200078ec0ff */
[----:B------:R-:W-:-:S02]  /*ca90*/  @!P0 FADD.FTZ R12, -R12, -RZ ;  /* 0x800000ff0c0c8221 */ /* 0x000fc40000010100 */
[----:B------:R-:W-:Y:S02]  /*caa0*/  @!P0 FADD.FTZ R13, -R13, -RZ ;  /* 0x800000ff0d0d8221 */ /* 0x000fe40000010100 */
[----:B------:R-:W-:Y:S02]  /*cab0*/  @!P0 FADD.FTZ R14, -R14, -RZ ;  /* 0x800000ff0e0e8221 */ /* 0x000fe40000010100 */
[----:B------:R-:W-:Y:S02]  /*cac0*/  FMUL.FTZ R12, R9, R12 ;  /* 0x0000000c090c7220 */ /* 0x000fe40000410000 */
[----:B------:R-:W-:Y:S01]  /*cad0*/  FMUL.FTZ R13, R8, R13 ;  /* 0x0000000d080d7220 */ /* 0x000fe20000410000 */
[----:B-----5:R-:W-:Y:S01]  /*cae0*/  LOP3.LUT R8, R20, 0xffff0000, RZ, 0xc0, !PT ;  /* 0xffff000014087812 */ /* 0x020fe200078ec0ff */
        /* <DEDUP_REMOVED lines=12> */
[----:B------:R-:W-:Y:S02]  /*cbb0*/  FFMA.FTZ R6, R34, R6, R11 ;  /* 0x0000000622067223 */ /* 0x000fe4000001000b */
        /* <DEDUP_REMOVED lines=8> */
[----:B------:R-:W-:Y:S02]  /*cc40*/  F2FP.BF16.PACK_AB R5, R41, R6 ;  /* 0x000000062905723e */ /* 0x000fe400000010ff */
[----:B------:R-:W-:Y:S02]  /*cc50*/  F2FP.BF16.PACK_AB R7, R39, R10 ;  /* 0x0000000a2707723e */ /* 0x000fe400000010ff */
[----:B------:R-:W-:Y:S02]  /*cc60*/  F2FP.BF16.PACK_AB R6, R12, R15 ;  /* 0x0000000f0c06723e */ /* 0x000fe400000010ff */
.L_x_3782:
[----:B------:R-:W-:Y:S05]  /*cc70*/  BSYNC B0 ;  /* 0x0000000000007941 */ /* 0x000fea0003800000 */
.L_x_3781:
[----:B------:R4:W5:Y:S01]  /*cc80*/  LDG.E.128 R20, [R30.64+0x100] ;  /* 0x000100061e147981 */ /* 0x000962000c1e1d00 */
[----:B------:R-:W-:Y:S01]  /*cc90*/  IADD3 R0, R18, 0x80, RZ ;  /* 0x0000008012007810 */ /* 0x000fe20007ffe0ff */
[----:B------:R-:W-:Y:S02]  /*cca0*/  BSSY B0, `(.L_x_3783) ;  /* 0x0000056000007945 */ /* 0x000fe40003800000 */
[----:B------:R4:W-:Y:S01]  /*ccb0*/  STS.128 [R211+0x2000], R4 ;  /* 0x00200004d3007388 */ /* 0x0009e20000000c00 */
[----:B------:R-:W-:-:S13]  /*ccc0*/  ISETP.GE.AND P0, PT, R0, c[0x0][0x230], PT ;  /* 0x00008c0000007a0c */ /* 0x000fda0003f06270 */
[----:B------:R-:W-:Y:S05]  /*ccd0*/  @P0 BRA `(.L_x_3784) ;  /* 0x0000052000000947 */ /* 0x000fea0003800000 */
[----:B------:R-:W-:Y:S01]  /*cce0*/  ISETP.GE.AND P0, PT, R0, R69, PT ;  /* 0x000000450000720c */ /* 0x000fe20003f06270 */
[----:B------:R-:W-:Y:S02]  /*ccf0*/  IMAD.MOV.U32 R2, RZ, RZ, RZ ;  /* 0x000000ffff027224 */ /* 0x000fe400078e00ff */
[----:B----4-:R-:W-:-:S10]  /*cd00*/  IMAD.MOV.U32 R5, RZ, RZ, R69 ;  /* 0x000000ffff057224 */ /* 0x010fd400078e0045 */
[--C-:B------:R-:W-:Y:S02]  /*cd10*/  @P0 SHF.R.S32.HI R0, RZ, 0x1, R68.reuse ;  /* 0x00000001ff000819 */ /* 0x100fe40000011444 */
[----:B------:R-:W-:Y:S02]  /*cd20*/  @P0 SHF.R.S32.HI R4, RZ, 0x1, R68 ;  /* 0x00000001ff040819 */ /* 0x000fe40000011444 */
[----:B------:R-:W-:-:S03]  /*cd30*/  @P0 IADD3 R2, -R0, RZ, RZ ;  /* 0x000000ff00020210 */ /* 0x000fc60007ffe1ff */
[----:B------:R-:W-:Y:S01]  /*cd40*/  @P0 IMAD.MOV R5, RZ, RZ, -R4 ;  /* 0x000000ffff050224 */ /* 0x000fe200078e0a04 */
[----:B------:R-:W-:-:S03]  /*cd50*/  IADD3 R0, P1, R2, R16, RZ ;  /* 0x0000001002007210 */ /* 0x000fc60007f3e0ff */
[----:B------:R-:W-:Y:S01]  /*cd60*/  IMAD.WIDE R4, R5, 0x2, R30 ;  /* 0x0000000205047825 */ /* 0x000fe200078e021e */
[----:B---3--:R-:W-:Y:S02]  /*cd70*/  LEA.HI.X.SX32 R9, R2, R17, 0x1, P1 ;  /* 0x0000001102097211 */ /* 0x008fe400008f0eff */
[----:B------:R-:W-:-:S03]  /*cd80*/  LEA R8, P1, R0, c[0x0][0x2b0], 0x1 ;  /* 0x0000ac0000087a11 */ /* 0x000fc600078208ff */
[----:B------:R-:W3:Y:S01]  /*cd90*/  LDG.E.128 R4, [R4.64+0x100] ;  /* 0x0001000604047981 */ /* 0x000ee2000c1e1d00 */
[----:B------:R-:W-:Y:S01]  /*cda0*/  LEA.HI.X R9, R0, c[0x0][0x2b4], R9, 0x1, P1 ;  /* 0x0000ad0000097a11 */ /* 0x000fe200008f0c09 */
[----:B------:R-:W-:Y:S01]  /*cdb0*/  IMAD.MOV.U32 R2, RZ, RZ, RZ ;  /* 0x000000ffff027224 */ /* 0x000fe200078e00ff */
[----:B------:R-:W-:-:S04]  /*cdc0*/  @P0 SHF.R.S32.HI R0, RZ, 0x1, R68 ;  /* 0x00000001ff000819 */ /* 0x000fc80000011444 */
[----:B------:R-:W-:Y:S01]  /*cdd0*/  @P0 IADD3 R2, -R0, RZ, RZ ;  /* 0x000000ff00020210 */ /* 0x000fe20007ffe1ff */
[----:B------:R-:W4:Y:S03]  /*cde0*/  LDG.E.128 R8, [R8.64+0x100] ;  /* 0x0001000608087981 */ /* 0x000f26000c1e1d00 */
[----:B------:R-:W-:-:S04]  /*cdf0*/  IADD3 R0, P1, R2, R16, RZ ;  /* 0x0000001002007210 */ /* 0x000fc80007f3e0ff */
[----:B------:R-:W-:Y:S02]  /*ce00*/  LEA.HI.X.SX32 R13, R2, R17, 0x1, P1 ;  /* 0x00000011020d7211 */ /* 0x000fe400008f0eff */
[----:B------:R-:W-:-:S04]  /*ce10*/  LEA R12, P1, R0, c[0x0][0x2a8], 0x1 ;  /* 0x0000aa00000c7a11 */ /* 0x000fc800078208ff */
[----:B------:R-:W-:-:S06]  /*ce20*/  LEA.HI.X R13, R0, c[0x0][0x2ac], R13, 0x1, P1 ;  /* 0x0000ab00000d7a11 */ /* 0x000fcc00008f0c0d */
[----:B--2---:R-:W2:Y:S01]  /*ce30*/  LDG.E.128 R12, [R12.64+0x100] ;  /* 0x000100060c0c7981 */ /* 0x004ea2000c1e1d00 */
[C---:B-1---5:R-:W-:Y:S01]  /*ce40*/  IMAD.U32 R30, R20.reuse, 0x10000, RZ ;  /* 0x00010000141e7824 */ /* 0x062fe200078e00ff */
        /* <DEDUP_REMOVED lines=12> */
[C---:B------:R-:W-:Y:S01]  /*cf10*/  SHF.L.U32 R5, R7.reuse, 0x10, RZ ;  /* 0x0000001007057819 */ /* 0x040fe200000006ff */
[----:B----4-:R-:W-:Y:S01]  /*cf20*/  IMAD.U32 R36, R8, 0x10000, RZ ;  /* 0x0001000008247824 */ /* 0x010fe200078e00ff */
        /* <DEDUP_REMOVED lines=17> */
[C---:B--2---:R-:W-:Y:S01]  /*d040*/  LOP3.LUT R22, R13.reuse, 0xffff0000, RZ, 0xc0, !PT ;  /* 0xffff00000d167812 */ /* 0x044fe200078ec0ff */
[----:B------:R-:W-:Y:S01]  /*d050*/  FMUL.FTZ R7, R4, R7 ;  /* 0x0000000704077220 */ /* 0x000fe20000410000 */
[----:B------:R-:W-:Y:S01]  /*d060*/  SHF.L.U32 R4, R13, 0x10, RZ ;  /* 0x000000100d047819 */ /* 0x000fe200000006ff */
[----:B------:R-:W-:Y:S01]  /*d070*/  @!P0 FADD.FTZ R11, -R11, -RZ ;  /* 0x800000ff0b0b8221 */ /* 0x000fe20000010100 */
[----:B------:R-:W-:Y:S01]  /*d080*/  SHF.L.U32 R10, R15, 0x10, RZ ;  /* 0x000000100f0a7819 */ /* 0x000fe200000006ff */
        /* <DEDUP_REMOVED lines=23> */
.L_x_3784:
[----:B------:R-:W-:Y:S05]  /*d200*/  BSYNC B0 ;  /* 0x0000000000007941 */ /* 0x000fea0003800000 */
.L_x_3783:
[----:B-----5:R1:W-:Y:S02]  /*d210*/  STS.128 [R211+0x4000], R20 ;  /* 0x00400014d3007388 */ /* 0x0203e40000000c00 */
.L_x_3778:
[----:B------:R-:W-:Y:S05]  /*d220*/  BSYNC B1 ;  /* 0x0000000000017941 */ /* 0x000fea0003800000 */
.L_x_3777:
        /* <DEDUP_REMOVED lines=16> */
[C---:B------:R-:W-:Y:S01]  /*d330*/  IADD3 R13, P1, R0.reuse, R16, RZ ;  /* 0x00000010000d7210 */ /* 0x040fe20007f3e0ff */
[----:B-1----:R-:W-:Y:S02]  /*d340*/  IMAD.MOV.U32 R20, RZ, RZ, RZ ;  /* 0x000000ffff147224 */ /* 0x002fe400078e00ff */
[----:B------:R-:W-:Y:S01]  /*d350*/  IMAD.WIDE R4, R5, 0x2, R28 ;  /* 0x0000000205047825 */ /* 0x000fe200078e021c */
[----:B------:R-:W-:Y:S02]  /*d360*/  LEA.HI.X.SX32 R0, R0, R17, 0x1, P1 ;  /* 0x0000001100007211 */ /* 0x000fe400008f0eff */
[----:B------:R-:W-:-:S03]  /*d370*/  LEA R12, P1, R13, c[0x0][0x2b0], 0x1 ;  /* 0x0000ac000d0c7a11 */ /* 0x000fc600078208ff */
[----:B------:R-:W4:Y:S01]  /*d380*/  LDG.E.128 R4, [R4.64] ;  /* 0x0000000604047981 */ /* 0x000f22000c1e1d00 */
[----:B------:R-:W-:Y:S02]  /*d390*/  LEA.HI.X R13, R13, c[0x0][0x2b4], R0, 0x1, P1 ;  /* 0x0000ad000d0d7a11 */ /* 0x000fe400008f0c00 */
[----:B------:R-:W-:-:S04]  /*d3a0*/  @P0 SHF.R.S32.HI R0, RZ, 0x1, R68 ;  /* 0x00000001ff000819 */ /* 0x000fc80000011444 */
[----:B------:R-:W-:Y:S01]  /*d3b0*/  @P0 IADD3 R20, -R0, RZ, RZ ;  /* 0x000000ff00140210 */ /* 0x000fe20007ffe1ff */
[----:B--2---:R-:W2:Y:S03]  /*d3c0*/  LDG.E.128 R12, [R12.64] ;  /* 0x000000060c0c7981 */ /* 0x004ea6000c1e1d00 */
[----:B------:R-:W-:-:S04]  /*d3d0*/  IADD3 R0, P1, R20, R16, RZ ;  /* 0x0000001014007210 */ /* 0x000fc80007f3e0ff */
[----:B------:R-:W-:Y:S02]  /*d3e0*/  LEA.HI.X.SX32 R21, R20, R17, 0x1, P1 ;  /* 0x0000001114157211 */ /* 0x000fe400008f0eff */
[----:B------:R-:W-:-:S04]  /*d3f0*/  LEA R20, P1, R0, c[0x0][0x2a8], 0x1 ;  /* 0x0000aa0000147a11 */ /* 0x000fc800078208ff */
[----:B------:R-:W-:-:S06]  /*d400*/  LEA.HI.X R21, R0, c[0x0][0x2ac], R21, 0x1, P1 ;  /* 0x0000ab0000157a11 */ /* 0x000fcc00008f0c15 */
[----:B---3--:R-:W3:Y:S01]  /*d410*/  LDG.E.128 R20, [R20.64] ;  /* 0x0000000614147981 */ /* 0x008ee2000c1e1d00 */
[C---:B-----5:R-:W-:Y:S01]  /*d420*/  LOP3.LUT R0, R9.reuse, 0xffff0000, RZ, 0xc0, !PT ;  /* 0xffff000009007812 */ /* 0x060fe200078ec0ff */
[----:B------:R-:W-:Y:S01]  /*d430*/  IMAD.U32 R32, R9, 0x10000, RZ ;  /* 0x0001000009207824 */ /* 0x000fe200078e00ff */
[C---:B------:R-:W-:Y:S01]  /*d440*/  LOP3.LUT R9, R11.reuse, 0xffff0000, RZ, 0xc0, !PT ;  /* 0xffff00000b097812 */ /* 0x040fe200078ec0ff */
[----:B------:R-:W-:Y:S01]  /*d450*/  IMAD.U32 R34, R11, 0x10000, RZ ;  /* 0x000100000b227824 */ /* 0x000fe200078e00ff */
[----:B------:R-:W-:Y:S01]  /*d460*/  SHF.L.U32 R31, R10, 0x10, RZ ;  /* 0x000000100a1f7819 */ /* 0x000fe200000006ff */
[C---:B------:R-:W-:Y:S01]  /*d470*/  IMAD.U32 R30, R8.reuse, 0x10000, RZ ;  /* 0x00010000081e7824 */ /* 0x040fe200078e00ff */
[----:B------:R-:W-:Y:S02]  /*d480*/  LOP3.LUT R8, R8, 0xffff0000, RZ, 0xc0, !PT ;  /* 0xffff000008087812 */ /* 0x000fe400078ec0ff */
[----:B------:R-:W-:Y:S01]  /*d490*/  LOP3.LUT R10, R10, 0xffff0000, RZ, 0xc0, !PT ;  /* 0xffff00000a0a7812 */ /* 0x000fe200078ec0ff */
[C---:B----4-:R-:W-:Y:S01]  /*d4a0*/  IMAD.U32 R33, R4.reuse, 0x10000, RZ ;  /* 0x0001000004217824 */ /* 0x050fe200078e00ff */
[----:B------:R-:W-:Y:S01]  /*d4b0*/  LOP3.LUT R11, R4, 0xffff0000, RZ, 0xc0, !PT ;  /* 0xffff0000040b7812 */ /* 0x000fe200078ec0ff */
[----:B------:R-:W-:Y:S01]  /*d4c0*/  IMAD.U32 R35, R6, 0x10000, RZ ;  /* 0x0001000006237824 */ /* 0x000fe200078e00ff */
[----:B------:R-:W-:-:S02]  /*d4d0*/  SHF.L.U32 R4, R5, 0x10, RZ ;  /* 0x0000001005047819 */ /* 0x000fc400000006ff */
[----:B------:R-:W-:Y:S02]  /*d4e0*/  LOP3.LUT R36, R5, 0xffff0000, RZ, 0xc0, !PT ;  /* 0xffff000005247812 */ /* 0x000fe400078ec0ff */
        /* <DEDUP_REMOVED lines=19> */
[----:B---3--:R-:W-:Y:S01]  /*d620*/  LOP3.LUT R15, R22, 0xffff0000, RZ, 0xc0, !PT ;  /* 0xffff0000160f7812 */ /* 0x008fe200078ec0ff */
[----:B------:R-:W-:Y:S02]  /*d630*/  @!P0 FADD.FTZ R42, -R42, -RZ ;  /* 0x800000ff2a2a8221 */ /* 0x000fe40000010100 */
        /* <DEDUP_REMOVED lines=20> */
[----:B------:R-:W-:Y:S02]  /*d780*/  FFMA.FTZ R5, R34, R14, R5 ;  /* 0x0000000e22057223 */ /* 0x000fe40000010005 */
[----:B------:R-:W-:Y:S01]  /*d790*/  FFMA.FTZ R22, R9, R22, R42 ;  /* 0x0000001609167223 */ /* 0x000fe2000001002a */
[----:B------:R-:W-:Y:S01]  /*d7a0*/  F2FP.BF16.PACK_AB R9, R21, R4 ;  /* 0x000000041509723e */ /* 0x000fe200000010ff */
[----:B------:R-:W-:-:S03]  /*d7b0*/  FFMA.FTZ R13, R10, R15, R13 ;  /* 0x0000000f0a0d7223 */ /* 0x000fc6000001000d */
[----:B------:R-:W-:Y:S02]  /*d7c0*/  F2FP.BF16.PACK_AB R11, R22, R5 ;  /* 0x00000005160b723e */ /* 0x000fe400000010ff */
[----:B------:R-:W-:Y:S02]  /*d7d0*/  F2FP.BF16.PACK_AB R10, R13, R20 ;  /* 0x000000140d0a723e */ /* 0x000fe400000010ff */
.L_x_3788:
[----:B------:R-:W-:Y:S05]  /*d7e0*/  BSYNC B0 ;  /* 0x0000000000007941 */ /* 0x000fea0003800000 */
.L_x_3787:
[----:B----4-:R4:W5:Y:S01]  /*d7f0*/  LDG.E.128 R4, [R28.64+0x80] ;  /* 0x000080061c047981 */ /* 0x010962000c1e1d00 */
[----:B------:R-:W-:Y:S01]  /*d800*/  IADD3 R0, R18, 0x40, RZ ;  /* 0x0000004012007810 */ /* 0x000fe20007ffe0ff */
[----:B------:R-:W-:Y:S02]  /*d810*/  BSSY B0, `(.L_x_3789) ;  /* 0x0000056000007945 */ /* 0x000fe40003800000 */
[----:B-----5:R4:W-:Y:S01]  /*d820*/  STS.128 [R211+0x800], R8 ;  /* 0x00080008d3007388 */ /* 0x0209e20000000c00 */
        /* <DEDUP_REMOVED lines=14> */
[----:B------:R-:W4:Y:S01]  /*d910*/  LDG.E.128 R8, [R8.64+0x80] ;  /* 0x0000800608087981 */ /* 0x000f22000c1e1d00 */
[----:B------:R-:W-:Y:S02]  /*d920*/  LEA.HI.X R13, R13, c[0x0][0x2b4], R0, 0x1, P1 ;  /* 0x0000ad000d0d7a11 */ /* 0x000fe400008f0c00 */
[----:B------:R-:W-:-:S04]  /*d930*/  @P0 SHF.R.S32.HI R0, RZ, 0x1, R68 ;  /* 0x00000001ff000819 */ /* 0x000fc80000011444 */
[----:B------:R-:W-:Y:S01]  /*d940*/  @P0 IADD3 R20, -R0, RZ, RZ ;  /* 0x000000ff00140210 */ /* 0x000fe20007ffe1ff */
[----:B------:R-:W5:Y:S03]  /*d950*/  LDG.E.128 R12, [R12.64+0x80] ;  /* 0x000080060c0c7981 */ /* 0x000f66000c1e1d00 */
[----:B------:R-:W-:-:S04]  /*d960*/  IADD3 R0, P1, R20, R16, RZ ;  /* 0x0000001014007210 */ /* 0x000fc80007f3e0ff */
[----:B------:R-:W-:Y:S02]  /*d970*/  LEA.HI.X.SX32 R21, R20, R17, 0x1, P1 ;  /* 0x0000001114157211 */ /* 0x000fe400008f0eff */
[----:B------:R-:W-:-:S04]  /*d980*/  LEA R20, P1, R0, c[0x0][0x2a8], 0x1 ;  /* 0x0000aa0000147a11 */ /* 0x000fc800078208ff */
[----:B------:R-:W-:-:S06]  /*d990*/  LEA.HI.X R21, R0, c[0x0][0x2ac], R21, 0x1, P1 ;  /* 0x0000ab0000157a11 */ /* 0x000fcc00008f0c15 */
[----:B--2---:R-:W2:Y:S01]  /*d9a0*/  LDG.E.128 R20, [R20.64+0x80] ;  /* 0x0000800614147981 */ /* 0x004ea2000c1e1d00 */
[C---:B------:R-:W-:Y:S01]  /*d9b0*/  LOP3.LUT R0, R5.reuse, 0xffff0000, RZ, 0xc0, !PT ;  /* 0xffff000005007812 */ /* 0x040fe200078ec0ff */
[----:B------:R-:W-:Y:S01]  /*d9c0*/  IMAD.U32 R32, R5, 0x10000, RZ ;  /* 0x0001000005207824 */ /* 0x000fe200078e00ff */
[C---:B------:R-:W-:Y:S01]  /*d9d0*/  LOP3.LUT R5, R7.reuse, 0xffff0000, RZ, 0xc0, !PT ;  /* 0xffff000007057812 */ /* 0x040fe200078ec0ff */
[----:B------:R-:W-:Y:S01]  /*d9e0*/  IMAD.U32 R34, R7, 0x10000, RZ ;  /* 0x0001000007227824 */ /* 0x000fe200078e00ff */
[----:B------:R-:W-:Y:S01]  /*d9f0*/  SHF.L.U32 R31, R6, 0x10, RZ ;  /* 0x00000010061f7819 */ /* 0x000fe200000006ff */
[C---:B------:R-:W-:Y:S01]  /*da00*/  IMAD.U32 R30, R4.reuse, 0x10000, RZ ;  /* 0x00010000041e7824 */ /* 0x040fe200078e00ff */
[----:B------:R-:W-:Y:S02]  /*da10*/  LOP3.LUT R4, R4, 0xffff0000, RZ, 0xc0, !PT ;  /* 0xffff000004047812 */ /* 0x000fe400078ec0ff */
[----:B------:R-:W-:Y:S02]  /*da20*/  LOP3.LUT R6, R6, 0xffff0000, RZ, 0xc0, !PT ;  /* 0xffff000006067812 */ /* 0x000fe400078ec0ff */
[C---:B----4-:R-:W-:Y:S01]  /*da30*/  SHF.L.U32 R7, R9.reuse, 0x10, RZ ;  /* 0x0000001009077819 */ /* 0x050fe200000006ff */
[----:B------:R-:W-:Y:S01]  /*da40*/  IMAD.U32 R33, R8, 0x10000, RZ ;  /* 0x0001000008217824 */ /* 0x000fe200078e00ff */
[----:B------:R-:W-:Y:S01]  /*da50*/  LOP3.LUT R36, R9, 0xffff0000, RZ, 0xc0, !PT ;  /* 0xffff000009247812 */ /* 0x000fe200078ec0ff */
[----:B------:R-:W-:Y:S01]  /*da60*/  IMAD.U32 R35, R10, 0x10000, RZ ;  /* 0x000100000a237824 */ /* 0x000fe200078e00ff */
[----:B------:R-:W-:-:S02]  /*da70*/  SHF.L.U32 R9, R11, 0x10, RZ ;  /* 0x000000100b097819 */ /* 0x000fc400000006ff */
[----:B------:R-:W-:Y:S01]  /*da80*/  LOP3.LUT R37, R11, 0xffff0000, RZ, 0xc0, !PT ;  /* 0xffff00000b257812 */ /* 0x000fe200078ec0ff */
[C---:B-----5:R-:W-:Y:S01]  /*da90*/  IMAD.U32 R38, R12.reuse, 0x10000, RZ ;  /* 0x000100000c267824 */ /* 0x060fe200078e00ff */
        /* <DEDUP_REMOVED lines=15> */
[----:B------:R-:W-:-:S02]  /*db90*/  FMUL.FTZ R11, R8, R11 ;  /* 0x0000000b080b7220 */ /* 0x000fc40000410000 */
[----:B------:R-:W-:Y:S01]  /*dba0*/  FMUL.FTZ R7, R7, R12 ;  /* 0x0000000c07077220 */ /* 0x000fe20000410000 */
[C---:B--2---:R-:W-:Y:S01]  /*dbb0*/  SHF.L.U32 R8, R21.reuse, 0x10, RZ ;  /* 0x0000001015087819 */ /* 0x044fe200000006ff */
[----:B------:R-:W-:Y:S01]  /*dbc0*/  @!P0 FADD.FTZ R40, -R40, -RZ ;  /* 0x800000ff28288221 */ /* 0x000fe20000010100 */
[----:B------:R-:W-:Y:S01]  /*dbd0*/  LOP3.LUT R21, R21, 0xffff0000, RZ, 0xc0, !PT ;  /* 0xffff000015157812 */ /* 0x000fe200078ec0ff */
[----:B------:R-:W-:Y:S01]  /*dbe0*/  @!P0 FADD.FTZ R42, -R42, -RZ ;  /* 0x800000ff2a2a8221 */ /* 0x000fe20000010100 */
[----:B------:R-:W-:Y:S01]  /*dbf0*/  LOP3.LUT R15, R22, 0xffff0000, RZ, 0xc0, !PT ;  /* 0xffff0000160f7812 */ /* 0x000fe200078ec0ff */
        /* <DEDUP_REMOVED lines=23> */
.L_x_3790:
[----:B------:R-:W-:Y:S05]  /*dd70*/  BSYNC B0 ;  /* 0x0000000000007941 */ /* 0x000fea0003800000 */
.L_x_3789:
[----:B-1----:R1:W5:Y:S01]  /*dd80*/  LDG.E.128 R20, [R28.64+0x100] ;  /* 0x000100061c147981 */ /* 0x002362000c1e1d00 */
[----:B------:R-:W-:Y:S01]  /*dd90*/  IADD3 R0, R18, 0x80, RZ ;  /* 0x0000008012007810 */ /* 0x000fe20007ffe0ff */
[----:B------:R-:W-:Y:S02]  /*dda0*/  BSSY B0, `(.L_x_3791) ;  /* 0x0000056000007945 */ /* 0x000fe40003800000 */
[----:B------:R1:W-:Y:S01]  /*ddb0*/  STS.128 [R211+0x2800], R4 ;  /* 0x00280004d3007388 */ /* 0x0003e20000000c00 */
[----:B------:R-:W-:-:S13]  /*ddc0*/  ISETP.GE.AND P0, PT, R0, c[0x0][0x230], PT ;  /* 0x00008c0000007a0c */ /* 0x000fda0003f06270 */
[----:B------:R-:W-:Y:S05]  /*ddd0*/  @P0 BRA `(.L_x_3792) ;  /* 0x0000052000000947 */ /* 0x000fea0003800000 */
[----:B------:R-:W-:Y:S01]  /*dde0*/  ISETP.GE.AND P0, PT, R0, R69, PT ;  /* 0x000000450000720c */ /* 0x000fe20003f06270 */
[----:B-1----:R-:W-:Y:S02]  /*ddf0*/  IMAD.MOV.U32 R4, RZ, RZ, RZ ;  /* 0x000000ffff047224 */ /* 0x002fe400078e00ff */
        /* <DEDUP_REMOVED lines=8> */
[----:B----4-:R-:W-:Y:S02]  /*de80*/  LEA.HI.X.SX32 R9, R4, R17, 0x1, P1 ;  /* 0x0000001104097211 */ /* 0x010fe400008f0eff */
[----:B------:R-:W-:-:S03]  /*de90*/  LEA R8, P1, R0, c[0x0][0x2b0], 0x1 ;  /* 0x0000ac0000087a11 */ /* 0x000fc600078208ff */
[----:B------:R-:W4:Y:S01]  /*dea0*/  LDG.E.128 R4, [R6.64+0x100] ;  /* 0x0001000606047981 */ /* 0x000f22000c1e1d00 */
[----:B------:R-:W-:Y:S02]  /*deb0*/  LEA.HI.X R9, R0, c[0x0][0x2b4], R9, 0x1, P1 ;  /* 0x0000ad0000097a11 */ /* 0x000fe400008f0c09 */
[----:B------:R-:W-:-:S04]  /*dec0*/  @P0 SHF.R.S32.HI R0, RZ, 0x1, R68 ;  /* 0x00000001ff000819 */ /* 0x000fc80000011444 */
[----:B------:R-:W-:Y:S01]  /*ded0*/  @P0 IADD3 R12, -R0, RZ, RZ ;  /* 0x000000ff000c0210 */ /* 0x000fe20007ffe1ff */
[----:B--2---:R-:W2:Y:S03]  /*dee0*/  LDG.E.128 R8, [R8.64+0x100] ;  /* 0x0001000608087981 */ /* 0x004ea6000c1e1d00 */
[----:B------:R-:W-:-:S04]  /*def0*/  IADD3 R0, P1, R12, R16, RZ ;  /* 0x000000100c007210 */ /* 0x000fc80007f3e0ff */
[----:B------:R-:W-:Y:S02]  /*df00*/  LEA.HI.X.SX32 R13, R12, R17, 0x1, P1 ;  /* 0x000000110c0d7211 */ /* 0x000fe400008f0eff */
[----:B------:R-:W-:-:S04]  /*df10*/  LEA R12, P1, R0, c[0x0][0x2a8], 0x1 ;  /* 0x0000aa00000c7a11 */ /* 0x000fc800078208ff */
[----:B------:R-:W-:-:S06]  /*df20*/  LEA.HI.X R13, R0, c[0x0][0x2ac], R13, 0x1, P1 ;  /* 0x0000ab00000d7a11 */ /* 0x000fcc00008f0c0d */
[----:B---3--:R-:W3:Y:S01]  /*df30*/  LDG.E.128 R12, [R12.64+0x100] ;  /* 0x000100060c0c7981 */ /* 0x008ee2000c1e1d00 */
        /* <DEDUP_REMOVED lines=60> */
.L_x_3792:
[----:B------:R-:W-:Y:S05]  /*e300*/  BSYNC B0 ;  /* 0x0000000000007941 */ /* 0x000fea0003800000 */
.L_x_3791:
[----:B-----5:R1:W-:Y:S02]  /*e310*/  STS.128 [R211+0x4800], R20 ;  /* 0x00480014d3007388 */ /* 0x0203e40000000c00 */
.L_x_3786:
[----:B------:R-:W-:Y:S05]  /*e320*/  BSYNC B1 ;  /* 0x0000000000017941 */ /* 0x000fea0003800000 */
.L_x_3785:
[----:B------:R-:W-:Y:S01]  /*e330*/  IADD3 R0, R206, 0x20, RZ ;  /* 0x00000020ce007810 */ /* 0x000fe20007ffe0ff */
[----:B------:R-:W-:Y:S03]  /*e340*/  BSSY B1, `(.L_x_3793) ;  /* 0x0000112000017945 */ /* 0x000fe60003800000 */
[----:B------:R-:W-:-:S04]  /*e350*/  ISETP.GE.AND P0, PT, R0, R3, PT ;  /* 0x000000030000720c */ /* 0x000fc80003f06270 */
[----:B------:R-:W-:-:S13]  /*e360*/  ISETP.LT.OR P0, PT, R60, -0x107, P0 ;  /* 0xfffffef93c00780c */ /* 0x000fda0000701670 */
[----:B------:R-:W-:Y:S05]  /*e370*/  @P0 BRA `(.L_x_3794) ;  /* 0x000010e000000947 */ /* 0x000fea0003800000 */
[----:B---34-:R3:W5:Y:S01]  /*e380*/  LDG.E.128 R8, [R26.64] ;  /* 0x000000061a087981 */ /* 0x018762000c1e1d00 */
[----:B------:R-:W-:Y:S01]  /*e390*/  ISETP.GE.AND P0, PT, R18, c[0x0][0x230], PT ;  /* 0x00008c0012007a0c */ /* 0x000fe20003f06270 */
[----:B------:R-:W-:-:S12]  /*e3a0*/  BSSY B0, `(.L_x_3795) ;  /* 0x0000055000007945 */ /* 0x000fd80003800000 */
[----:B------:R-:W-:Y:S05]  /*e3b0*/  @P0 BRA `(.L_x_3796) ;  /* 0x0000053000000947 */ /* 0x000fea0003800000 */
[----:B------:R-:W-:Y:S01]  /*e3c0*/  ISETP.GE.AND P0, PT, R18, R69, PT ;  /* 0x000000451200720c */ /* 0x000fe20003f06270 */
[----:B------:R-:W-:Y:S02]  /*e3d0*/  IMAD.MOV.U32 R12, RZ, RZ, RZ ;  /* 0x000000ffff0c7224 */ /* 0x000fe400078e00ff */
[----:B-1----:R-:W-:-:S10]  /*e3e0*/  IMAD.MOV.U32 R5, RZ, RZ, R69 ;  /* 0x000000ffff057224 */ /* 0x002fd400078e0045 */
[--C-:B------:R-:W-:Y:S02]  /*e3f0*/  @P0 SHF.R.S32.HI R4, RZ, 0x1, R68.reuse ;  /* 0x00000001ff040819 */ /* 0x100fe40000011444 */
[--C-:B------:R-:W-:Y:S02]  /*e400*/  @P0 SHF.R.S32.HI R6, RZ, 0x1, R68.reuse ;  /* 0x00000001ff060819 */ /* 0x100fe40000011444 */
[----:B------:R-:W-:Y:S02]  /*e410*/  @P0 IADD3 R12, -R4, RZ, RZ ;  /* 0x000000ff040c0210 */ /* 0x000fe40007ffe1ff */
[----:B------:R-:W-:Y:S01]  /*e420*/  @P0 SHF.R.S32.HI R20, RZ, 0x1, R68 ;  /* 0x00000001ff140819 */ /* 0x000fe20000011444 */
[----:B------:R-:W-:Y:S01]  /*e430*/  @P0 IMAD.MOV R5, RZ, RZ, -R6 ;  /* 0x000000ffff050224 */ /* 0x000fe200078e0a06 */
[C---:B------:R-:W-:Y:S01]  /*e440*/  IADD3 R13, P1, R12.reuse, R16, RZ ;  /* 0x000000100c0d7210 */ /* 0x040fe20007f3e0ff */
[----:B------:R-:W-:Y:S02]  /*e450*/  IMAD.MOV.U32 R21, RZ, RZ, RZ ;  /* 0x000000ffff157224 */ /* 0x000fe400078e00ff */
[----:B------:R-:W-:Y:S01]  /*e460*/  IMAD.WIDE R4, R5, 0x2, R26 ;  /* 0x0000000205047825 */ /* 0x000fe200078e021a */
[----:B------:R-:W-:-:S02]  /*e470*/  LEA.HI.X.SX32 R12, R12, R17, 0x1, P1 ;  /* 0x000000110c0c7211 */ /* 0x000fc400008f0eff */
[C---:B------:R-:W-:Y:S02]  /*e480*/  LEA R14, P1, R13.reuse, c[0x0][0x2b0], 0x1 ;  /* 0x0000ac000d0e7a11 */ /* 0x040fe400078208ff */
[----:B------:R-:W-:Y:S01]  /*e490*/  @P0 IADD3 R21, -R20, RZ, RZ ;  /* 0x000000ff14150210 */ /* 0x000fe20007ffe1ff */
[----:B------:R-:W4:Y:S01]  /*e4a0*/  LDG.E.128 R4, [R4.64] ;  /* 0x0000000604047981 */ /* 0x000f22000c1e1d00 */
[----:B------:R-:W-:Y:S02]  /*e4b0*/  LEA.HI.X R15, R13, c[0x0][0x2b4], R12, 0x1, P1 ;  /* 0x0000ad000d0f7a11 */ /* 0x000fe400008f0c0c */
[----:B------:R-:W-:-:S04]  /*e4c0*/  IADD3 R20, P1, R21, R16, RZ ;  /* 0x0000001015147210 */ /* 0x000fc80007f3e0ff */
[----:B--2---:R-:W2:Y:S01]  /*e4d0*/  LDG.E.128 R12, [R14.64] ;  /* 0x000000060e0c7981 */ /* 0x004ea2000c1e1d00 */
[----:B------:R-:W-:Y:S02]  /*e4e0*/  LEA.HI.X.SX32 R21, R21, R17, 0x1, P1 ;  /* 0x0000001115157211 */ /* 0x000fe400008f0eff */
[----:B------:R-:W-:-:S04]  /*e4f0*/  LEA R22, P1, R20, c[0x0][0x2a8], 0x1 ;  /* 0x0000aa0014167a11 */ /* 0x000fc800078208ff */
[----:B------:R-:W-:-:S06]  /*e500*/  LEA.HI.X R23, R20, c[0x0][0x2ac], R21, 0x1, P1 ;  /* 0x0000ab0014177a11 */ /* 0x000fcc00008f0c15 */
[----:B---3--:R-:W3:Y:S01]  /*e510*/  LDG.E.128 R20, [R22.64] ;  /* 0x0000000616147981 */ /* 0x008ee2000c1e1d00 */
[C---:B-----5:R-:W-:Y:S01]  /*e520*/  IMAD.U32 R29, R8.reuse, 0x10000, RZ ;  /* 0x00010000081d7824 */ /* 0x060fe200078e00ff */
[----:B------:R-:W-:Y:S01]  /*e530*/  LOP3.LUT R28, R8, 0xffff0000, RZ, 0xc0, !PT ;  /* 0xffff0000081c7812 */ /* 0x000fe200078ec0ff */
[C---:B------:R-:W-:Y:S01]  /*e540*/  IMAD.U32 R31, R9.reuse, 0x10000, RZ ;  /* 0x00010000091f7824 */ /* 0x040fe200078e00ff */
[----:B------:R-:W-:Y:S01]  /*e550*/  LOP3.LUT R8, R9, 0xffff0000, RZ, 0xc0, !PT ;  /* 0xffff000009087812 */ /* 0x000fe200078ec0ff */
[C---:B------:R-:W-:Y:S01]  /*e560*/  IMAD.U32 R33, R11.reuse, 0x10000, RZ ;  /* 0x000100000b217824 */ /* 0x040fe200078e00ff */
[----:B------:R-:W-:Y:S02]  /*e570*/  LOP3.LUT R9, R11, 0xffff0000, RZ, 0xc0, !PT ;  /* 0xffff00000b097812 */ /* 0x000fe400078ec0ff */
[C---:B------:R-:W-:Y:S02]  /*e580*/  SHF.L.U32 R30, R10.reuse, 0x10, RZ ;  /* 0x000000100a1e7819 */ /* 0x040fe400000006ff */
[----:B------:R-:W-:Y:S01]  /*e590*/  LOP3.LUT R10, R10, 0xffff0000, RZ, 0xc0, !PT ;  /* 0xffff00000a0a7812 */ /* 0x000fe200078ec0ff */
[C---:B----4-:R-:W-:Y:S01]  /*e5a0*/  IMAD.U32 R32, R4.reuse, 0x10000, RZ ;  /* 0x0001000004207824 */ /* 0x050fe200078e00ff */
[----:B------:R-:W-:Y:S01]  /*e5b0*/  LOP3.LUT R11, R4, 0xffff0000, RZ, 0xc0, !PT ;  /* 0xffff0000040b7812 */ /* 0x000fe200078ec0ff */
[----:B------:R-:W-:Y:S01]  /*e5c0*/  IMAD.U32 R34, R6, 0x10000, RZ ;  /* 0x0001000006227824 */ /* 0x000fe200078e00ff */
[----:B------:R-:W-:-:S02]  /*e5d0*/  SHF.L.U32 R4, R5, 0x10, RZ ;  /* 0x0000001005047819 */ /* 0x000fc400000006ff */
[----:B------:R-:W-:Y:S01]  /*e5e0*/  LOP3.LUT R35, R5, 0xffff0000, RZ, 0xc0, !PT ;  /* 0xffff000005237812 */ /* 0x000fe200078ec0ff */
[C---:B------:R-:W-:Y:S01]  /*e5f0*/  IMAD.U32 R5, R7.reuse, 0x10000, RZ ;  /* 0x0001000007057824 */ /* 0x040fe200078e00ff */
[----:B------:R-:W-:Y:S01]  /*e600*/  LOP3.LUT R36, R7, 0xffff0000, RZ, 0xc0, !PT ;  /* 0xffff000007247812 */ /* 0x000fe200078ec0ff */
[C---:B--2---:R-:W-:Y:S01]  /*e610*/  IMAD.U32 R7, R13.reuse, 0x10000, RZ ;  /* 0x000100000d077824 */ /* 0x044fe200078e00ff */
[----:B------:R-:W-:Y:S02]  /*e620*/  LOP3.LUT R38, R13, 0xffff0000, RZ, 0xc0, !PT ;  /* 0xffff00000d267812 */ /* 0x000fe400078ec0ff */
        /* <DEDUP_REMOVED lines=14> */
[C---:B---3--:R-:W-:Y:S01]  /*e710*/  IMAD.U32 R5, R21.reuse, 0x10000, RZ ;  /* 0x0001000015057824 */ /* 0x048fe200078e00ff */
        /* <DEDUP_REMOVED lines=29> */
.L_x_3796:
[----:B------:R-:W-:Y:S05]  /*e8f0*/  BSYNC B0 ;  /* 0x0000000000007941 */ /* 0x000fea0003800000 */
.L_x_3795:
[----:B-1----:R1:W5:Y:S01]  /*e900*/  LDG.E.128 R4, [R26.64+0x80] ;  /* 0x000080061a047981 */ /* 0x002362000c1e1d00 */
[----:B------:R-:W-:Y:S01]  /*e910*/  IADD3 R12, R18, 0x40, RZ ;  /* 0x00000040120c7810 */ /* 0x000fe20007ffe0ff */
[----:B------:R-:W-:Y:S02]  /*e920*/  BSSY B0, `(.L_x_3797) ;  /* 0x0000058000007945 */ /* 0x000fe40003800000 */
[----:B-----5:R1:W-:Y:S01]  /*e930*/  STS.128 [R211+0x1000], R8 ;  /* 0x00100008d3007388 */ /* 0x0203e20000000c00 */
[----:B------:R-:W-:-:S13]  /*e940*/  ISETP.GE.AND P0, PT, R12, c[0x0][0x230], PT ;  /* 0x00008c000c007a0c */ /* 0x000fda0003f06270 */
        /* <DEDUP_REMOVED lines=15> */
[----:B------:R-:W4:Y:S01]  /*ea40*/  LDG.E.128 R8, [R8.64+0x80] ;  /* 0x0000800608087981 */ /* 0x000f22000c1e1d00 */
[----:B------:R-:W-:Y:S02]  /*ea50*/  LEA.HI.X R15, R13, c[0x0][0x2b4], R12, 0x1, P1 ;  /* 0x0000ad000d0f7a11 */ /* 0x000fe400008f0c0c */
[----:B------:R-:W-:-:S04]  /*ea60*/  IADD3 R20, P1, R21, R16, RZ ;  /* 0x0000001015147210 */ /* 0x000fc80007f3e0ff */
[----:B------:R-:W5:Y:S01]  /*ea70*/  LDG.E.128 R12, [R14.64+0x80] ;  /* 0x000080060e0c7981 */ /* 0x000f62000c1e1d00 */
[----:B------:R-:W-:Y:S02]  /*ea80*/  LEA.HI.X.SX32 R21, R21, R17, 0x1, P1 ;  /* 0x0000001115157211 */ /* 0x000fe400008f0eff */
[----:B------:R-:W-:-:S04]  /*ea90*/  LEA R22, P1, R20, c[0x0][0x2a8], 0x1 ;  /* 0x0000aa0014167a11 */ /* 0x000fc800078208ff */
[----:B------:R-:W-:-:S06]  /*eaa0*/  LEA.HI.X R23, R20, c[0x0][0x2ac], R21, 0x1, P1 ;  /* 0x0000ab0014177a11 */ /* 0x000fcc00008f0c15 */
[----:B--2---:R-:W2:Y:S01]  /*eab0*/  LDG.E.128 R20, [R22.64+0x80] ;  /* 0x0000800616147981 */ /* 0x004ea2000c1e1d00 */
[C---:B------:R-:W-:Y:S01]  /*eac0*/  IMAD.U32 R29, R4.reuse, 0x10000, RZ ;  /* 0x00010000041d7824 */ /* 0x040fe200078e00ff */
[----:B------:R-:W-:Y:S01]  /*ead0*/  LOP3.LUT R28, R4, 0xffff0000, RZ, 0xc0, !PT ;  /* 0xffff0000041c7812 */ /* 0x000fe200078ec0ff */
[C---:B------:R-:W-:Y:S01]  /*eae0*/  IMAD.U32 R31, R5.reuse, 0x10000, RZ ;  /* 0x00010000051f7824 */ /* 0x040fe200078e00ff */
[----:B------:R-:W-:Y:S01]  /*eaf0*/  LOP3.LUT R4, R5, 0xffff0000, RZ, 0xc0, !PT ;  /* 0xffff000005047812 */ /* 0x000fe200078ec0ff */
[C---:B------:R-:W-:Y:S01]  /*eb00*/  IMAD.U32 R33, R7.reuse, 0x10000, RZ ;  /* 0x0001000007217824 */ /* 0x040fe200078e00ff */
[----:B------:R-:W-:Y:S02]  /*eb10*/  LOP3.LUT R5, R7, 0xffff0000, RZ, 0xc0, !PT ;  /* 0xffff000007057812 */ /* 0x000fe400078ec0ff */
[C---:B------:R-:W-:Y:S02]  /*eb20*/  SHF.L.U32 R30, R6.reuse, 0x10, RZ ;  /* 0x00000010061e7819 */ /* 0x040fe400000006ff */
[----:B------:R-:W-:-:S02]  /*eb30*/  LOP3.LUT R6, R6, 0xffff0000, RZ, 0xc0, !PT ;  /* 0xffff000006067812 */ /* 0x000fc400078ec0ff */
[C---:B----4-:R-:W-:Y:S01]  /*eb40*/  SHF.L.U32 R7, R9.reuse, 0x10, RZ ;  /* 0x0000001009077819 */ /* 0x050fe200000006ff */
[----:B------:R-:W-:Y:S01]  /*eb50*/  IMAD.U32 R32, R8, 0x10000, RZ ;  /* 0x0001000008207824 */ /* 0x000fe200078e00ff */
[----:B------:R-:W-:Y:S01]  /*eb60*/  LOP3.LUT R35, R9, 0xffff0000, RZ, 0xc0, !PT ;  /* 0xffff000009237812 */ /* 0x000fe200078ec0ff */
[----:B------:R-:W-:Y:S01]  /*eb70*/  IMAD.U32 R34, R10, 0x10000, RZ ;  /* 0x000100000a227824 */ /* 0x000fe200078e00ff */
[C---:B------:R-:W-:Y:S02]  /*eb80*/  SHF.L.U32 R9, R11.reuse, 0x10, RZ ;  /* 0x000000100b097819 */ /* 0x040fe400000006ff */
[----:B------:R-:W-:Y:S01]  /*eb90*/  LOP3.LUT R36, R11, 0xffff0000, RZ, 0xc0, !PT ;  /* 0xffff00000b247812 */ /* 0x000fe200078ec0ff */
[C---:B-----5:R-:W-:Y:S01]  /*eba0*/  IMAD.U32 R37, R12.reuse, 0x10000, RZ ;  /* 0x000100000c257824 */ /* 0x060fe200078e00ff */
[----:B------:R-:W-:Y:S01]  /*ebb0*/  LOP3.LUT R11, R12, 0xffff0000, RZ, 0xc0, !PT ;  /* 0xffff00000c0b7812 */ /* 0x000fe200078ec0ff */
[C---:B------:R-:W-:Y:S01]  /*ebc0*/  IMAD.U32 R39, R14.reuse, 0x10000, RZ ;  /* 0x000100000e277824 */ /* 0x040fe200078e00ff */
[----:B------:R-:W-:Y:S01]  /*ebd0*/  SHF.L.U32 R12, R13, 0x10, RZ ;  /* 0x000000100d0c7819 */ /* 0x000fe200000006ff */
        /* <DEDUP_REMOVED lines=12> */
[----:B------:R-:W-:-:S02]  /*eca0*/  @!P0 FADD.FTZ R15, -R15, -RZ ;  /* 0x800000ff0f0f8221 */ /* 0x000fc40000010100 */
[----:B------:R-:W-:Y:S01]  /*ecb0*/  FMUL.FTZ R12, R7, R12 ;  /* 0x0000000c070c7220 */ /* 0x000fe20000410000 */
[----:B--2---:R-:W-:Y:S01]  /*ecc0*/  SHF.L.U32 R7, R21, 0x10, RZ ;  /* 0x0000001015077819 */ /* 0x004fe200000006ff */
[----:B------:R-:W-:Y:S01]  /*ecd0*/  FMUL.FTZ R11, R8, R11 ;  /* 0x0000000b080b7220 */ /* 0x000fe20000410000 */
[----:B------:R-:W-:Y:S01]  /*ece0*/  LOP3.LUT R8, R20, 0xffff0000, RZ, 0xc0, !PT ;  /* 0xffff000014087812 */ /* 0x000fe200078ec0ff */
[----:B------:R-:W-:Y:S01]  /*ecf0*/  FMUL.FTZ R14, R9, R14 ;  /* 0x0000000e090e7220 */ /* 0x000fe20000410000 */
[----:B------:R-:W-:Y:S01]  /*ed00*/  LOP3.LUT R21, R21, 0xffff0000, RZ, 0xc0, !PT ;  /* 0xffff000015157812 */ /* 0x000fe200078ec0ff */
[----:B------:R-:W-:Y:S01]  /*ed10*/  FMUL.FTZ R36, R36, R15 ;  /* 0x0000000f24247220 */ /* 0x000fe20000410000 */
[----:B------:R-:W-:Y:S01]  /*ed20*/  LOP3.LUT R15, R22, 0xffff0000, RZ, 0xc0, !PT ;  /* 0xffff0000160f7812 */ /* 0x000fe200078ec0ff */
[----:B------:R-:W-:Y:S02]  /*ed30*/  IMAD.U32 R9, R20, 0x10000, RZ ;  /* 0x0001000014097824 */ /* 0x000fe400078e00ff */
[----:B------:R-:W-:-:S02]  /*ed40*/  FMUL.FTZ R35, R35, R38 ;  /* 0x0000002623237220 */ /* 0x000fc40000410000 */
[----:B------:R-:W-:Y:S01]  /*ed50*/  FMUL.FTZ R13, R10, R13 ;  /* 0x0000000d0a0d7220 */ /* 0x000fe20000410000 */
[C---:B------:R-:W-:Y:S01]  /*ed60*/  SHF.L.U32 R10, R23.reuse, 0x10, RZ ;  /* 0x00000010170a7819 */ /* 0x040fe200000006ff */
[----:B------:R-:W-:Y:S01]  /*ed70*/  IMAD.U32 R20, R22, 0x10000, RZ ;  /* 0x0001000016147824 */ /* 0x000fe200078e00ff */
[----:B------:R-:W-:Y:S01]  /*ed80*/  LOP3.LUT R22, R23, 0xffff0000, RZ, 0xc0, !PT ;  /* 0xffff000017167812 */ /* 0x000fe200078ec0ff */
[----:B------:R-:W-:Y:S02]  /*ed90*/  @!P0 FADD.FTZ R39, -R39, -RZ ;  /* 0x800000ff27278221 */ /* 0x000fe40000010100 */
[----:B------:R-:W-:Y:S02]  /*eda0*/  FFMA.FTZ R7, R31, R7, R12 ;  /* 0x000000071f077223 */ /* 0x000fe4000001000c */
[----:B------:R-:W-:Y:S02]  /*edb0*/  FFMA.FTZ R4, R4, R21, R35 ;  /* 0x0000001504047223 */ /* 0x000fe40000010023 */
[----:B------:R-:W-:-:S02]  /*edc0*/  FMUL.FTZ R32, R32, R37 ;  /* 0x0000002520207220 */ /* 0x000fc40000410000 */
[----:B------:R-:W-:Y:S01]  /*edd0*/  FMUL.FTZ R39, R34, R39 ;  /* 0x0000002722277220 */ /* 0x000fe20000410000 */
[----:B------:R-:W-:Y:S01]  /*ede0*/  F2FP.BF16.PACK_AB R7, R4, R7 ;  /* 0x000000070407723e */ /* 0x000fe200000010ff */
        /* <DEDUP_REMOVED lines=8> */
[----:B------:R-:W-:Y:S01]  /*ee70*/  IMAD.MOV.U32 R5, RZ, RZ, R7 ;  /* 0x000000ffff057224 */ /* 0x000fe200078e0007 */
[----:B------:R-:W-:Y:S02]  /*ee80*/  MOV R7, R10 ;  /* 0x0000000a00077202 */ /* 0x000fe40000000f00 */
[----:B------:R-:W-:Y:S02]  /*ee90*/  F2FP.BF16.PACK_AB R6, R13, R20 ;  /* 0x000000140d06723e */ /* 0x000fe400000010ff */
.L_x_3798:
[----:B------:R-:W-:Y:S05]  /*eea0*/  BSYNC B0 ;  /* 0x0000000000007941 */ /* 0x000fea0003800000 */
.L_x_3797:
[----:B------:R4:W5:Y:S01]  /*eeb0*/  LDG.E.128 R20, [R26.64+0x100] ;  /* 0x000100061a147981 */ /* 0x000962000c1e1d00 */
[----:B-1----:R-:W-:Y:S01]  /*eec0*/  IADD3 R8, R18, 0x80, RZ ;  /* 0x0000008012087810 */ /* 0x002fe20007ffe0ff */
[----:B------:R-:W-:Y:S02]  /*eed0*/  BSSY B0, `(.L_x_3799) ;  /* 0x0000057000007945 */ /* 0x000fe40003800000 */
[----:B------:R4:W-:Y:S01]  /*eee0*/  STS.128 [R211+0x3000], R4 ;  /* 0x00300004d3007388 */ /* 0x0009e20000000c00 */
[----:B------:R-:W-:-:S13]  /*eef0*/  ISETP.GE.AND P0, PT, R8, c[0x0][0x230], PT ;  /* 0x00008c0008007a0c */ /* 0x000fda0003f06270 */
[----:B------:R-:W-:Y:S05]  /*ef00*/  @P0 BRA `(.L_x_3800) ;  /* 0x0000053000000947 */ /* 0x000fea0003800000 */
[----:B------:R-:W-:Y:S01]  /*ef10*/  ISETP.GE.AND P0, PT, R8, R69, PT ;  /* 0x000000450800720c */ /* 0x000fe20003f06270 */
[----:B----4-:R-:W-:Y:S02]  /*ef20*/  IMAD.MOV.U32 R4, RZ, RZ, RZ ;  /* 0x000000ffff047224 */ /* 0x010fe400078e00ff */
[----:B------:R-:W-:-:S10]  /*ef30*/  IMAD.MOV.U32 R5, RZ, RZ, R69 ;  /* 0x000000ffff057224 */ /* 0x000fd400078e0045 */
        /* <DEDUP_REMOVED lines=9> */
[----:B------:R-:W-:Y:S02]  /*efd0*/  LEA R10, P1, R8, c[0x0][0x2b0], 0x1 ;  /* 0x0000ac00080a7a11 */ /* 0x000fe400078208ff */
[----:B------:R-:W-:Y:S01]  /*efe0*/  @P0 IADD3 R13, -R12, RZ, RZ ;  /* 0x000000ff0c0d0210 */ /* 0x000fe20007ffe1ff */
[----:B------:R-:W4:Y:S01]  /*eff0*/  LDG.E.128 R4, [R6.64+0x100] ;  /* 0x0001000606047981 */ /* 0x000f22000c1e1d00 */
[----:B------:R-:W-:Y:S02]  /*f000*/  LEA.HI.X R11, R8, c[0x0][0x2b4], R9, 0x1, P1 ;  /* 0x0000ad00080b7a11 */ /* 0x000fe400008f0c09 */
[----:B------:R-:W-:-:S04]  /*f010*/  IADD3 R12, P1, R13, R16, RZ ;  /* 0x000000100d0c7210 */ /* 0x000fc80007f3e0ff */
[----:B--2---:R-:W2:Y:S01]  /*f020*/  LDG.E.128 R8, [R10.64+0x100] ;  /* 0x000100060a087981 */ /* 0x004ea2000c1e1d00 */
[----:B------:R-:W-:Y:S02]  /*f030*/  LEA.HI.X.SX32 R13, R13, R17, 0x1, P1 ;  /* 0x000000110d0d7211 */ /* 0x000fe400008f0eff */
[----:B------:R-:W-:-:S04]  /*f040*/  LEA R14, P1, R12, c[0x0][0x2a8], 0x1 ;  /* 0x0000aa000c0e7a11 */ /* 0x000fc800078208ff */
[----:B------:R-:W-:-:S06]  /*f050*/  LEA.HI.X R15, R12, c[0x0][0x2ac], R13, 0x1, P1 ;  /* 0x0000ab000c0f7a11 */ /* 0x000fcc00008f0c0d */
[----:B---3--:R-:W3:Y:S01]  /*f060*/  LDG.E.128 R12, [R14.64+0x100] ;  /* 0x000100060e0c7981 */ /* 0x008ee2000c1e1d00 */
        /* <DEDUP_REMOVED lines=61> */
.L_x_3800:
[----:B------:R-:W-:Y:S05]  /*f440*/  BSYNC B0 ;  /* 0x0000000000007941 */ /* 0x000fea0003800000 */
.L_x_3799:
[----:B-----5:R1:W-:Y:S02]  /*f450*/  STS.128 [R211+0x5000], R20 ;  /* 0x00500014d3007388 */ /* 0x0203e40000000c00 */
.L_x_3794:
[----:B------:R-:W-:Y:S05]  /*f460*/  BSYNC B1 ;  /* 0x0000000000017941 */ /* 0x000fea0003800000 */
.L_x_3793:
[----:B---34-:R-:W-:-:S04]  /*f470*/  IADD3 R26, R206, 0x30, RZ ;  /* 0x00000030ce1a7810 */ /* 0x018fc80007ffe0ff */
[----:B------:R-:W-:-:S04]  /*f480*/  ISETP.GE.AND P0, PT, R26, R3, PT ;  /* 0x000000031a00720c */ /* 0x000fc80003f06270 */
[----:B------:R-:W-:-:S13]  /*f490*/  ISETP.LT.OR P0, PT, R60, -0x187, P0 ;  /* 0xfffffe793c00780c */ /* 0x000fda0000701670 */
[----:B------:R-:W-:Y:S05]  /*f4a0*/  @P0 BRA `(.L_x_3770) ;  /* 0x0000139000000947 */ /* 0x000fea0003800000 */
[----:B-1----:R1:W5:Y:S01]  /*f4b0*/  LDG.E.128 R4, [R24.64] ;  /* 0x0000000618047981 */ /* 0x002362000c1e1d00 */
        /* <DEDUP_REMOVED lines=10> */
[----:B------:R-:W-:Y:S01]  /*f560*/  IADD3 R12, P1, R3, R16, RZ ;  /* 0x00000010030c7210 */ /* 0x000fe20007f3e0ff */
        /* <DEDUP_REMOVED lines=14> */
[C---:B-----5:R-:W-:Y:S01]  /*f650*/  LOP3.LUT R3, R5.reuse, 0xffff0000, RZ, 0xc0, !PT ;  /* 0xffff000005037812 */ /* 0x060fe200078ec0ff */
[----:B------:R-:W-:Y:S01]  /*f660*/  IMAD.U32 R29, R5, 0x10000, RZ ;  /* 0x00010000051d7824 */ /* 0x000fe200078e00ff */
[C---:B------:R-:W-:Y:S01]  /*f670*/  LOP3.LUT R5, R7.reuse, 0xffff0000, RZ, 0xc0, !PT ;  /* 0xffff000007057812 */ /* 0x040fe200078ec0ff */
[----:B------:R-:W-:Y:S01]  /*f680*/  IMAD.U32 R31, R7, 0x10000, RZ ;  /* 0x00010000071f7824 */ /* 0x000fe200078e00ff */
[----:B------:R-:W-:Y:S01]  /*f690*/  SHF.L.U32 R28, R6, 0x10, RZ ;  /* 0x00000010061c7819 */ /* 0x000fe200000006ff */
[C---:B------:R-:W-:Y:S01]  /*f6a0*/  IMAD.U32 R27, R4.reuse, 0x10000, RZ ;  /* 0x00010000041b7824 */ /* 0x040fe200078e00ff */
[----:B------:R-:W-:Y:S02]  /*f6b0*/  LOP3.LUT R4, R4, 0xffff0000, RZ, 0xc0, !PT ;  /* 0xffff000004047812 */ /* 0x000fe400078ec0ff */
[----:B------:R-:W-:Y:S02]  /*f6c0*/  LOP3.LUT R6, R6, 0xffff0000, RZ, 0xc0, !PT ;  /* 0xffff000006067812 */ /* 0x000fe400078ec0ff */
[C---:B---3--:R-:W-:Y:S01]  /*f6d0*/  SHF.L.U32 R7, R9.reuse, 0x10, RZ ;  /* 0x0000001009077819 */ /* 0x048fe200000006ff */
[----:B------:R-:W-:Y:S01]  /*f6e0*/  IMAD.U32 R30, R8, 0x10000, RZ ;  /* 0x00010000081e7824 */ /* 0x000fe200078e00ff */
[----:B------:R-:W-:Y:S01]  /*f6f0*/  LOP3.LUT R33, R9, 0xffff0000, RZ, 0xc0, !PT ;  /* 0xffff000009217812 */ /* 0x000fe200078ec0ff */
[----:B------:R-:W-:Y:S01]  /*f700*/  IMAD.U32 R32, R10, 0x10000, RZ ;  /* 0x000100000a207824 */ /* 0x000fe200078e00ff */
[----:B------:R-:W-:-:S02]  /*f710*/  SHF.L.U32 R9, R11, 0x10, RZ ;  /* 0x000000100b097819 */ /* 0x000fc400000006ff */
[----:B------:R-:W-:Y:S01]  /*f720*/  LOP3.LUT R34, R11, 0xffff0000, RZ, 0xc0, !PT ;  /* 0xffff00000b227812 */ /* 0x000fe200078ec0ff */
[C---:B----4-:R-:W-:Y:S01]  /*f730*/  IMAD.U32 R35, R12.reuse, 0x10000, RZ ;  /* 0x000100000c237824 */ /* 0x050fe200078e00ff */
        /* <DEDUP_REMOVED lines=47> */
.L_x_3802:
[----:B------:R-:W-:Y:S05]  /*fa30*/  BSYNC B0 ;  /* 0x0000000000007941 */ /* 0x000fea0003800000 */
.L_x_3801:
[----:B------:R3:W5:Y:S01]  /*fa40*/  LDG.E.128 R20, [R24.64+0x80] ;  /* 0x0000800618147981 */ /* 0x000762000c1e1d00 */
[----:B------:R-:W-:Y:S01]  /*fa50*/  IADD3 R8, R18, 0x40, RZ ;  /* 0x0000004012087810 */ /* 0x000fe20007ffe0ff */
[----:B------:R-:W-:Y:S02]  /*fa60*/  BSSY B0, `(.L_x_3803) ;  /* 0x0000057000007945 */ /* 0x000fe40003800000 */
[----:B-----5:R3:W-:Y:S01]  /*fa70*/  STS.128 [R211+0x1800], R4 ;  /* 0x00180004d3007388 */ /* 0x0207e20000000c00 */
        /* <DEDUP_REMOVED lines=24> */
[C---:B------:R-:W-:Y:S01]  /*fc00*/  LOP3.LUT R3, R21.reuse, 0xffff0000, RZ, 0xc0, !PT ;  /* 0xffff000015037812 */ /* 0x040fe200078ec0ff */
[----:B------:R-:W-:Y:S01]  /*fc10*/  IMAD.U32 R29, R21, 0x10000, RZ ;  /* 0x00010000151d7824 */ /* 0x000fe200078e00ff */
[C---:B------:R-:W-:Y:S01]  /*fc20*/  LOP3.LUT R21, R23.reuse, 0xffff0000, RZ, 0xc0, !PT ;  /* 0xffff000017157812 */ /* 0x040fe200078ec0ff */
[----:B------:R-:W-:Y:S01]  /*fc30*/  IMAD.U32 R31, R23, 0x10000, RZ ;  /* 0x00010000171f7824 */ /* 0x000fe200078e00ff */
[----:B------:R-:W-:Y:S01]  /*fc40*/  SHF.L.U32 R28, R22, 0x10, RZ ;  /* 0x00000010161c7819 */ /* 0x000fe200000006ff */
[C---:B------:R-:W-:Y:S01]  /*fc50*/  IMAD.U32 R27, R20.reuse, 0x10000, RZ ;  /* 0x00010000141b7824 */ /* 0x040fe200078e00ff */
        /* <DEDUP_REMOVED lines=9> */
[C---:B----4-:R-:W-:Y:S01]  /*fcf0*/  IMAD.U32 R7, R9.reuse, 0x10000, RZ ;  /* 0x0001000009077824 */ /* 0x050fe200078e00ff */
        /* <DEDUP_REMOVED lines=15> */
[C---:B-----5:R-:W-:Y:S01]  /*fdf0*/  IMAD.U32 R5, R13.reuse, 0x10000, RZ ;  /* 0x000100000d057824 */ /* 0x060fe200078e00ff */
        /* <DEDUP_REMOVED lines=29> */
.L_x_3804:
[----:B------:R-:W-:Y:S05]  /*ffd0*/  BSYNC B0 ;  /* 0x0000000000007941 */ /* 0x000fea0003800000 */
.L_x_3803:
[----:B---3--:R3:W5:Y:S01]  /*ffe0*/  LDG.E.128 R4, [R24.64+0x100] ;  /* 0x0001000618047981 */ /* 0x008762000c1e1d00 */
[----:B------:R-:W-:Y:S01]  /*fff0*/  IADD3 R18, R18, 0x80, RZ ;  /* 0x0000008012127810 */ /* 0x000fe20007ffe0ff */
[----:B------:R-:W-:Y:S02]  /*10000*/  BSSY B0, `(.L_x_3805) ;  /* 0x0000057000007945 */ /* 0x000fe40003800000 */
[----:B------:R3:W-:Y:S01]  /*10010*/  STS.128 [R211+0x3800], R20 ;  /* 0x00380014d3007388 */ /* 0x0007e20000000c00 */
[----:B------:R-:W-:-:S13]  /*10020*/  ISETP.GE.AND P0, PT, R18, c[0x0][0x230], PT ;  /* 0x00008c0012007a0c */ /* 0x000fda0003f06270 */
[----:B------:R-:W-:Y:S05]  /*10030*/  @P0 BRA `(.L_x_3806) ;  /* 0x0000053000000947 */ /* 0x000fea0003800000 */
[----:B------:R-:W-:Y:S01]  /*10040*/  ISETP.GE.AND P0, PT, R18, R69, PT ;  /* 0x000000451200720c */ /* 0x000fe20003f06270 */
[----:B------:R-:W-:Y:S01]  /*10050*/  IMAD.MOV.U32 R8, RZ, RZ, RZ ;  /* 0x000000ffff087224 */ /* 0x000fe200078e00ff */
[----:B------:R-:W-:-:S05]  /*10060*/  IADD3 R16, P1, R16, 0x80, RZ ;  /* 0x0000008010107810 */ /* 0x000fca0007f3e0ff */
[----:B------:R-:W-:-:S06]  /*10070*/  IMAD.X R17, RZ, RZ, R17, P1 ;  /* 0x000000ffff117224 */ /* 0x000fcc00008e0611 */
[--C-:B------:R-:W-:Y:S02]  /*10080*/  @P0 SHF.R.S32.HI R3, RZ, 0x1, R68.reuse ;  /* 0x00000001ff030819 */ /* 0x100fe40000011444 */
[----:B------:R-:W-:-:S03]  /*10090*/  @P0 SHF.R.S32.HI R9, RZ, 0x1, R68 ;  /* 0x00000001ff090819 */ /* 0x000fc60000011444 */
[----:B------:R-:W-:Y:S01]  /*100a0*/  @P0 IMAD.MOV R8, RZ, RZ, -R3 ;  /* 0x000000ffff080224 */ /* 0x000fe200078e0a03 */
[----:B------:R-:W-:-:S04]  /*100b0*/  @P0 IADD3 R69, -R9, RZ, RZ ;  /* 0x000000ff09450210 */ /* 0x000fc80007ffe1ff */
[----:B------:R-:W-:Y:S01]  /*100c0*/  IADD3 R3, P1, R8, R16, RZ ;  /* 0x0000001008037210 */ /* 0x000fe20007f3e0ff */
[----:B------:R-:W-:-:S03]  /*100d0*/  IMAD.WIDE R10, R69, 0x2, R24 ;  /* 0x00000002450a7825 */ /* 0x000fc600078e0218 */
[----:B------:R-:W-:Y:S02]  /*100e0*/  LEA.HI.X.SX32 R12, R8, R17, 0x1, P1 ;  /* 0x00000011080c7211 */ /* 0x000fe400008f0eff */
[C---:B------:R-:W-:Y:S01]  /*100f0*/  LEA R14, P1, R3.reuse, c[0x0][0x2b0], 0x1 ;  /* 0x0000ac00030e7a11 */ /* 0x040fe200078208ff */
[----:B------:R-:W4:Y:S01]  /*10100*/  LDG.E.128 R8, [R10.64+0x100] ;  /* 0x000100060a087981 */ /* 0x000f22000c1e1d00 */
[----:B------:R-:W-:Y:S02]  /*10110*/  @P0 SHF.R.S32.HI R68, RZ, 0x1, R68 ;  /* 0x00000001ff440819 */ /* 0x000fe40000011444 */
[----:B------:R-:W-:Y:S01]  /*10120*/  LEA.HI.X R15, R3, c[0x0][0x2b4], R12, 0x1, P1 ;  /* 0x0000ad00030f7a11 */ /* 0x000fe200008f0c0c */
[----:B------:R-:W-:Y:S01]  /*10130*/  IMAD.MOV.U32 R3, RZ, RZ, RZ ;  /* 0x000000ffff037224 */ /* 0x000fe200078e00ff */
[----:B------:R-:W-:-:S04]  /*10140*/  @P0 IADD3 R3, -R68, RZ, RZ ;  /* 0x000000ff44030210 */ /* 0x000fc80007ffe1ff */
[C---:B------:R-:W-:Y:S01]  /*10150*/  IADD3 R16, P1, R3.reuse, R16, RZ ;  /* 0x0000001003107210 */ /* 0x040fe20007f3e0ff */
[----:B--2---:R-:W2:Y:S03]  /*10160*/  LDG.E.128 R12, [R14.64] ;  /* 0x000000060e0c7981 */ /* 0x004ea6000c1e1d00 */
[----:B------:R-:W-:Y:S02]  /*10170*/  LEA.HI.X.SX32 R3, R3, R17, 0x1, P1 ;  /* 0x0000001103037211 */ /* 0x000fe400008f0eff */
[----:B------:R-:W-:-:S04]  /*10180*/  LEA R18, P1, R16, c[0x0][0x2a8], 0x1 ;  /* 0x0000aa0010127a11 */ /* 0x000fc800078208ff */
[----:B------:R-:W-:-:S06]  /*10190*/  LEA.HI.X R19, R16, c[0x0][0x2ac], R3, 0x1, P1 ;  /* 0x0000ab0010137a11 */ /* 0x000fcc00008f0c03 */
[----:B---3--:R-:W3:Y:S01]  /*101a0*/  LDG.E.128 R16, [R18.64] ;  /* 0x0000000612107981 */ /* 0x008ee2000c1e1d00 */
[C---:B-----5:R-:W-:Y:S01]  /*101b0*/  LOP3.LUT R3, R5.reuse, 0xffff0000, RZ, 0xc0, !PT ;  /* 0xffff000005037812 */ /* 0x060fe200078ec0ff */
[----:B------:R-:W-:Y:S01]  /*101c0*/  IMAD.U32 R22, R5, 0x10000, RZ ;  /* 0x0001000005167824 */ /* 0x000fe200078e00ff */
[C---:B------:R-:W-:Y:S01]  /*101d0*/  LOP3.LUT R5, R7.reuse, 0xffff0000, RZ, 0xc0, !PT ;  /* 0xffff000007057812 */ /* 0x040fe200078ec0ff */
[----:B-1----:R-:W-:Y:S01]  /*101e0*/  IMAD.U32 R24, R7, 0x10000, RZ ;  /* 0x0001000007187824 */ /* 0x002fe200078e00ff */
[----:B------:R-:W-:Y:S01]  /*101f0*/  SHF.L.U32 R21, R6, 0x10, RZ ;  /* 0x0000001006157819 */ /* 0x000fe200000006ff */
[C---:B------:R-:W-:Y:S01]  /*10200*/  IMAD.U32 R20, R4.reuse, 0x10000, RZ ;  /* 0x0001000004147824 */ /* 0x040fe200078e00ff */
[----:B------:R-:W-:Y:S02]  /*10210*/  LOP3.LUT R4, R4, 0xffff0000, RZ, 0xc0, !PT ;  /* 0xffff000004047812 */ /* 0x000fe400078ec0ff */
[----:B------:R-:W-:Y:S02]  /*10220*/  LOP3.LUT R6, R6, 0xffff0000, RZ, 0xc0, !PT ;  /* 0xffff000006067812 */ /* 0x000fe400078ec0ff */
[C---:B----4-:R-:W-:Y:S01]  /*10230*/  SHF.L.U32 R7, R9.reuse, 0x10, RZ ;  /* 0x0000001009077819 */ /* 0x050fe200000006ff */
[----:B------:R-:W-:Y:S01]  /*10240*/  IMAD.U32 R23, R8, 0x10000, RZ ;  /* 0x0001000008177824 */ /* 0x000fe200078e00ff */
[----:B------:R-:W-:Y:S01]  /*10250*/  LOP3.LUT R27, R9, 0xffff0000, RZ, 0xc0, !PT ;  /* 0xffff0000091b7812 */ /* 0x000fe200078ec0ff */
[C---:B------:R-:W-:Y:S01]  /*10260*/  IMAD.U32 R9, R11.reuse, 0x10000, RZ ;  /* 0x000100000b097824 */ /* 0x040fe200078e00ff */
[----:B------:R-:W-:Y:S01]  /*10270*/  LOP3.LUT R29, R11, 0xffff0000, RZ, 0xc0, !PT ;  /* 0xffff00000b1d7812 */ /* 0x000fe200078ec0ff */
[----:B------:R-:W-:Y:S01]  /*10280*/  IMAD.U32 R25, R10, 0x10000, RZ ;  /* 0x000100000a197824 */ /* 0x000fe200078e00ff */
[----:B------:R-:W-:-:S02]  /*10290*/  LOP3.LUT R8, R8, 0xffff0000, RZ, 0xc0, !PT ;  /* 0xffff000008087812 */ /* 0x000fc400078ec0ff */
[----:B------:R-:W-:Y:S02]  /*102a0*/  LOP3.LUT R10, R10, 0xffff0000, RZ, 0xc0, !PT ;  /* 0xffff00000a0a7812 */ /* 0x000fe400078ec0ff */
[----:B--2---:R-:W-:Y:S01]  /*102b0*/  SHF.L.U32 R28, R12, 0x10, RZ ;  /* 0x000000100c1c7819 */ /* 0x004fe200000006ff */
[----:B------:R-:W-:Y:S01]  /*102c0*/  IMAD.U32 R30, R14, 0x10000, RZ ;  /* 0x000100000e1e7824 */ /* 0x000fe200078e00ff */
[----:B------:R-:W-:Y:S01]  /*102d0*/  LOP3.LUT R11, R12, 0xffff0000, RZ, 0xc0, !PT ;  /* 0xffff00000c0b7812 */ /* 0x000fe200078ec0ff */
[C---:B------:R-:W-:Y:S01]  /*102e0*/  IMAD.U32 R12, R13.reuse, 0x10000, RZ ;  /* 0x000100000d0c7824 */ /* 0x040fe200078e00ff */
        /* <DEDUP_REMOVED lines=9> */
[----:B------:R-:W-:Y:S01]  /*10380*/  @!P0 FADD.FTZ R32, -R32, -RZ ;  /* 0x800000ff20208221 */ /* 0x000fe20000010100 */
[----:B---3--:R-:W-:Y:S01]  /*10390*/  LOP3.LUT R15, R18, 0xffff0000, RZ, 0xc0, !PT ;  /* 0xffff0000120f7812 */ /* 0x008fe200078ec0ff */
[----:B------:R-:W-:Y:S01]  /*103a0*/  FMUL.FTZ R11, R8, R11 ;  /* 0x0000000b080b7220 */ /* 0x000fe20000410000 */
[----:B------:R-:W-:Y:S01]  /*103b0*/  SHF.L.U32 R8, R17, 0x10, RZ ;  /* 0x0000001011087819 */ /* 0x000fe200000006ff */
[----:B------:R-:W-:Y:S01]  /*103c0*/  FMUL.FTZ R7, R7, R12 ;  /* 0x0000000c07077220 */ /* 0x000fe20000410000 */
[----:B------:R-:W-:Y:S01]  /*103d0*/  LOP3.LUT R17, R17, 0xffff0000, RZ, 0xc0, !PT ;  /* 0xffff000011117812 */ /* 0x000fe200078ec0ff */
[----:B------:R-:W-:Y:S02]  /*103e0*/  @!P0 FADD.FTZ R30, -R30, -RZ ;  /* 0x800000ff1e1e8221 */ /* 0x000fe40000010100 */
        /* <DEDUP_REMOVED lines=24> */
.L_x_3806:
[----:B------:R-:W-:Y:S05]  /*10570*/  BSYNC B0 ;  /* 0x0000000000007941 */ /* 0x000fea0003800000 */
.L_x_3805:
[----:B-----5:R4:W-:Y:S01]  /*10580*/  STS.128 [R211+0x5800], R4 ;  /* 0x00580004d3007388 */ /* 0x0209e20000000c00 */
[----:B------:R-:W-:Y:S05]  /*10590*/  BRA `(.L_x_3770) ;  /* 0x000002a000007947 */ /* 0x000fea0003800000 */
.L_x_3744:
[----:B------:R-:W-:Y:S01]  /*105a0*/  IMAD.IADD R73, R204, 0x1, -R73 ;  /* 0x00000001cc497824 */ /* 0x000fe200078e0a49 */
[C---:B------:R-:W-:Y:S02]  /*105b0*/  IADD3 R2, R206.reuse, 0x10, RZ ;  /* 0x00000010ce027810 */ /* 0x040fe40007ffe0ff */
[----:B------:R-:W-:Y:S02]  /*105c0*/  IADD3 R26, R206, 0x30, RZ ;  /* 0x00000030ce1a7810 */ /* 0x000fe40007ffe0ff */
[-C--:B------:R-:W-:Y:S02]  /*105d0*/  ISETP.GE.AND P5, PT, R2, R73.reuse, PT ;  /* 0x000000490200720c */ /* 0x080fe40003fa6270 */
[----:B------:R-:W-:-:S02]  /*105e0*/  ISETP.GE.AND P6, PT, R206, R73, PT ;  /* 0x00000049ce00720c */ /* 0x000fc40003fc6270 */
[----:B------:R-:W-:Y:S02]  /*105f0*/  IADD3 R0, R206, 0x20, RZ ;  /* 0x00000020ce007810 */ /* 0x000fe40007ffe0ff */
[-C--:B------:R-:W-:Y:S02]  /*10600*/  ISETP.GE.AND P2, PT, R26, R73.reuse, PT ;  /* 0x000000491a00720c */ /* 0x080fe40003f46270 */
[----:B------:R-:W-:-:S05]  /*10610*/  ISETP.GE.AND P4, PT, R0, R73, PT ;  /* 0x000000490000720c */ /* 0x000fca0003f86270 */
[----:B------:R-:W-:Y:S02]  /*10620*/  @!P5 IADD3 R7, P1, R7, R142, RZ ;  /* 0x0000008e0707d210 */ /* 0x000fe40007f3e0ff */
[----:B------:R-:W-:-:S03]  /*10630*/  @!P6 LEA R10, P0, R142, c[0x0][0x160], 0x1 ;  /* 0x000058008e0aea11 */ /* 0x000fc600078008ff */
[--C-:B------:R-:W-:Y:S01]  /*10640*/  @!P5 IMAD.X R8, R5, 0x1, R145.reuse, P1 ;  /* 0x000000010508d824 */ /* 0x100fe200008e0691 */
[--C-:B------:R-:W-:Y:S01]  /*10650*/  @!P6 LEA.HI.X R11, R142, c[0x0][0x164], R145.reuse, 0x1, P0 ;  /* 0x000059008e0bea11 */ /* 0x100fe200000f0c91 */
[----:B------:R-:W-:Y:S01]  /*10660*/  @!P2 IMAD.MOV.U32 R12, RZ, RZ, R142 ;  /* 0x000000ffff0ca224 */ /* 0x000fe200078e008e */
[----:B------:R-:W-:Y:S01]  /*10670*/  @!P5 LEA R14, P1, R7, c[0x0][0x160], 0x1 ;  /* 0x00005800070eda11 */ /* 0x000fe200078208ff */
[----:B------:R-:W-:Y:S01]  /*10680*/  @!P2 IMAD.MOV.U32 R13, RZ, RZ, R145 ;  /* 0x000000ffff0da224 */ /* 0x000fe200078e0091 */
[----:B------:R-:W-:Y:S01]  /*10690*/  @!P4 LEA R4, P0, R3, R142, 0x5 ;  /* 0x0000008e0304c211 */ /* 0x000fe200078028ff */
[----:B------:R-:W-:Y:S01]  /*106a0*/  @!P2 IMAD.MOV.U32 R6, RZ, RZ, c[0x0][0x194] ;  /* 0x00006500ff06a624 */ /* 0x000fe200078e00ff */
[----:B------:R-:W-:Y:S01]  /*106b0*/  @!P5 LEA.HI.X R15, R7, c[0x0][0x164], R8, 0x1, P1 ;  /* 0x00005900070fda11 */ /* 0x000fe200008f0c08 */
[----:B------:R-:W-:Y:S01]  /*106c0*/  @!P4 IMAD.MOV.U32 R144, RZ, RZ, c[0x0][0x194] ;  /* 0x00006500ff90c624 */ /* 0x000fe200078e00ff */
[----:B------:R-:W-:Y:S01]  /*106d0*/  @!P4 LEA R8, P1, R4, c[0x0][0x160], 0x1 ;  /* 0x000058000408ca11 */ /* 0x000fe200078208ff */
[C---:B------:R-:W-:Y:S01]  /*106e0*/  @!P2 IMAD.WIDE.U32 R12, R3.reuse, 0x30, R12 ;  /* 0x00000030030ca825 */ /* 0x040fe200078e000c */
[----:B------:R-:W-:Y:S01]  /*106f0*/  @!PT LDS RZ, [RZ] ;  /* 0x00000000fffff984 */ /* 0x000fe20000000800 */
[----:B------:R-:W-:Y:S01]  /*10700*/  @!PT LDS RZ, [RZ] ;  /* 0x00000000fffff984 */ /* 0x000fe20000000800 */
[----:B------:R-:W-:Y:S01]  /*10710*/  @!PT LDS RZ, [RZ] ;  /* 0x00000000fffff984 */ /* 0x000fe20000000800 */
[----:B------:R1:W-:Y:S02]  /*10720*/  @!P6 LDGSTS.E.BYPASS.LTC128B.128 [R211], [R10.64] ;  /* 0x000000000ad3efae */ /* 0x0003e4000b901d46 */
[----:B------:R-:W-:Y:S01]  /*10730*/  @!P4 LEA.HI.X R3, R3, R145, R144, 0x5, P0 ;  /* 0x000000910303c211 */ /* 0x000fe200000f2c90 */
[----:B------:R-:W-:Y:S01]  /*10740*/  @!P2 IMAD R6, R6, 0x30, RZ ;  /* 0x000000300606a824 */ /* 0x000fe200078e02ff */
[----:B------:R1:W-:Y:S02]  /*10750*/  @!P6 LDGSTS.E.BYPASS.LTC128B.128 [R211+0x2000], [R10.64+0x80] ;  /* 0x020000800ad3efae */ /* 0x0003e4000b901d46 */
[----:B------:R-:W-:Y:S01]  /*10760*/  @!P4 LEA.HI.X R9, R4, c[0x0][0x164], R3, 0x1, P1 ;  /* 0x000059000409ca11 */ /* 0x000fe200008f0c03 */
[----:B------:R-:W-:Y:S01]  /*10770*/  @!P2 IMAD.IADD R5, R13, 0x1, R6 ;  /* 0x000000010d05a824 */ /* 0x000fe200078e0206 */
[C---:B------:R-:W-:Y:S01]  /*10780*/  @!P2 LEA R6, P0, R12.reuse, c[0x0][0x160], 0x1 ;  /* 0x000058000c06aa11 */ /* 0x040fe200078008ff */
[----:B------:R1:W-:Y:S03]  /*10790*/  @!P6 LDGSTS.E.BYPASS.LTC128B.128 [R211+0x4000], [R10.64+0x100] ;  /* 0x040001000ad3efae */ /* 0x0003e6000b901d46 */
[----:B------:R-:W-:Y:S01]  /*107a0*/  @!P2 LEA.HI.X R7, R12, c[0x0][0x164], R5, 0x1, P0 ;  /* 0x000059000c07aa11 */ /* 0x000fe200000f0c05 */
[----:B------:R1:W-:Y:S04]  /*107b0*/  @!P5 LDGSTS.E.BYPASS.LTC128B.128 [R211+0x800], [R14.64] ;  /* 0x008000000ed3dfae */ /* 0x0003e8000b901d46 */
[----:B------:R1:W-:Y:S04]  /*107c0*/  @!P5 LDGSTS.E.BYPASS.LTC128B.128 [R211+0x2800], [R14.64+0x80] ;  /* 0x028000800ed3dfae */ /* 0x0003e8000b901d46 */
[----:B------:R1:W-:Y:S04]  /*107d0*/  @!P5 LDGSTS.E.BYPASS.LTC128B.128 [R211+0x4800], [R14.64+0x100] ;  /* 0x048001000ed3dfae */ /* 0x0003e8000b901d46 */
[----:B------:R1:W-:Y:S04]  /*107e0*/  @!P4 LDGSTS.E.BYPASS.LTC128B.128 [R211+0x1000], [R8.64] ;  /* 0x0100000008d3cfae */ /* 0x0003e8000b901d46 */
[----:B------:R1:W-:Y:S04]  /*107f0*/  @!P4 LDGSTS.E.BYPASS.LTC128B.128 [R211+0x3000], [R8.64+0x80] ;  /* 0x0300008008d3cfae */ /* 0x0003e8000b901d46 */
[----:B------:R1:W-:Y:S04]  /*10800*/  @!P4 LDGSTS.E.BYPASS.LTC128B.128 [R211+0x5000], [R8.64+0x100] ;  /* 0x0500010008d3cfae */ /* 0x0003e8000b901d46 */
[----:B------:R1:W-:Y:S04]  /*10810*/  @!P2 LDGSTS.E.BYPASS.LTC128B.128 [R211+0x1800], [R6.64] ;  /* 0x0180000006d3afae */ /* 0x0003e8000b901d46 */
[----:B------:R1:W-:Y:S04]  /*10820*/  @!P2 LDGSTS.E.BYPASS.LTC128B.128 [R211+0x3800], [R6.64+0x80] ;  /* 0x0380008006d3afae */ /* 0x0003e8000b901d46 */
[----:B------:R1:W-:Y:S02]  /*10830*/  @!P2 LDGSTS.E.BYPASS.LTC128B.128 [R211+0x5800], [R6.64+0x100] ;  /* 0x0580010006d3afae */ /* 0x0003e4000b901d46 */
.L_x_3770:
[----:B------:R-:W-:Y:S05]  /*10840*/  BSYNC B2 ;  /* 0x0000000000027941 */ /* 0x000fea0003800000 */
.L_x_3743:
[----:B-1--4-:R-:W-:Y:S01]  /*10850*/  LEA R4, R133, 0xffffffc0, 0x6 ;  /* 0xffffffc085047811 */ /* 0x012fe200078e30ff */
[----:B------:R-:W-:Y:S01]  /*10860*/  IMAD.SHL.U32 R197, R206, 0x8, RZ ;  /* 0x00000008cec57824 */ /* 0x000fe200078e00ff */
[----:B------:R-:W-:Y:S01]  /*10870*/  LOP3.LUT R6, R71, 0xfffffff0, RZ, 0xc0, !PT ;  /* 0xfffffff047067812 */ /* 0x000fe200078ec0ff */
[C---:B------:R-:W-:Y:S01]  /*10880*/  IMAD.SHL.U32 R49, R63.reuse, 0x40, RZ ;  /* 0x000000403f317824 */ /* 0x040fe200078e00ff */
[----:B------:R-:W-:Y:S01]  /*10890*/  LOP3.LUT R3, R63, 0xfffffff8, RZ, 0xc0, !PT ;  /* 0xfffffff83f037812 */ /* 0x000fe200078ec0ff */
[----:B------:R-:W-:-:S03]  /*108a0*/  IMAD.IADD R5, R61, 0x1, -R4 ;  /* 0x000000013d057824 */ /* 0x000fc600078e0a04 */
[----:B------:R-:W-:Y:S02]  /*108b0*/  IADD3 R3, -R3, R60, -R6 ;  /* 0x0000003c03037210 */ /* 0x000fe40007ffe906 */
[-C--:B------:R-:W-:Y:S02]  /*108c0*/  ISETP.GE.AND P0, PT, R2, R5.reuse, PT ;  /* 0x000000050200720c */ /* 0x080fe40003f06270 */
[-C--:B------:R-:W-:Y:S02]  /*108d0*/  ISETP.GE.AND P2, PT, R206, R5.reuse, PT ;  /* 0x00000005ce00720c */ /* 0x080fe40003f46270 */
[-C--:B------:R-:W-:Y:S02]  /*108e0*/  ISETP.GE.AND P5, PT, R0, R5.reuse, PT ;  /* 0x000000050000720c */ /* 0x080fe40003fa6270 */
[-C--:B------:R-:W-:Y:S02]  /*108f0*/  ISETP.GE.AND P6, PT, R26, R5.reuse, PT ;  /* 0x000000051a00720c */ /* 0x080fe40003fc6270 */
[----:B------:R-:W-:Y:S01]  /*10900*/  ISETP.GE.AND P4, PT, R2, R5, PT ;  /* 0x000000050200720c */ /* 0x000fe20003f86270 */
[----:B------:R-:W-:Y:S01]  /*10910*/  IMAD.SHL.U32 R2, R62, 0x40, RZ ;  /* 0x000000403e027824 */ /* 0x000fe200078e00ff */
[----:B------:R-:W-:-:S03]  /*10920*/  LOP3.LUT R49, R49, 0xfffffe00, RZ, 0xc0, !PT ;  /* 0xfffffe0031317812 */ /* 0x000fc600078ec0ff */
[C---:B---3--:R-:W-:Y:S02]  /*10930*/  @!P0 LEA R14, P1, R55.reuse, R200, 0x1 ;  /* 0x000000c8370e8211 */ /* 0x048fe400078208ff */
[----:B------:R-:W-:Y:S01]  /*10940*/  @!P2 IMAD.MOV.U32 R198, RZ, RZ, R200 ;  /* 0x000000ffffc6a224 */ /* 0x000fe200078e00c8 */
[----:B------:R-:W-:Y:S01]  /*10950*/  LOP3.LUT R2, R2, 0x1c0, RZ, 0xc0, !PT ;  /* 0x000001c002027812 */ /* 0x000fe200078ec0ff */
[----:B------:R-:W-:Y:S01]  /*10960*/  @!P5 IMAD.MOV.U32 R6, RZ, RZ, c[0x0][0x198] ;  /* 0x00006600ff06d624 */ /* 0x000fe200078e00ff */
[----:B------:R-:W-:Y:S01]  /*10970*/  @!P0 LEA.HI.X R15, R55, R199, R54, 0x1, P1 ;  /* 0x000000c7370f8211 */ /* 0x000fe200008f0c36 */
[----:B------:R-:W-:Y:S01]  /*10980*/  @!P5 IMAD.MOV.U32 R7, RZ, RZ, c[0x0][0x19c] ;  /* 0x00006700ff07d624 */ /* 0x000fe200078e00ff */
[----:B------:R-:W-:Y:S01]  /*10990*/  @!PT LDS RZ, [RZ] ;  /* 0x00000000fffff984 */ /* 0x000fe20000000800 */
[----:B------:R-:W-:Y:S01]  /*109a0*/  @!PT LDS RZ, [RZ] ;  /* 0x00000000fffff984 */ /* 0x000fe20000000800 */
[----:B------:R-:W-:Y:S01]  /*109b0*/  @!PT LDS RZ, [RZ] ;  /* 0x00000000fffff984 */ /* 0x000fe20000000800 */
[----:B------:R1:W-:Y:S01]  /*109c0*/  @!P2 LDGSTS.E.BYPASS.LTC128B.128 [R211+0x6000], [R198.64] ;  /* 0x06000000c6d3afae */ /* 0x0003e2000b901d46 */
[----:B------:R-:W-:Y:S01]  /*109d0*/  @!P6 IMAD.MOV.U32 R10, RZ, RZ, c[0x0][0x198] ;  /* 0x00006600ff0ae624 */ /* 0x000fe200078e00ff */
[----:B------:R-:W-:Y:S02]  /*109e0*/  LOP3.LUT R197, R2, 0x8, R197, 0xf8, !PT ;  /* 0x0000000802c57812 */ /* 0x000fe400078ef8c5 */
[----:B------:R1:W-:Y:S01]  /*109f0*/  @!P2 LDGSTS.E.BYPASS.LTC128B.128 [R211+0x8000], [R198.64+0x80] ;  /* 0x08000080c6d3afae */ /* 0x0003e2000b901d46 */
[----:B------:R-:W-:-:S02]  /*10a00*/  SHF.R.U32.HI R2, RZ, 0x3, R2 ;  /* 0x00000003ff027819 */ /* 0x000fc40000011602 */
[-C--:B------:R-:W-:Y:S01]  /*10a10*/  ISETP.GE.AND P1, PT, R26, R5.reuse, PT ;  /* 0x000000051a00720c */ /* 0x080fe20003f26270 */
[----:B------:R1:W-:Y:S01]  /*10a20*/  @!P2 LDGSTS.E.BYPASS.LTC128B.128 [R211+0xa000], [R198.64+0x100] ;  /* 0x0a000100c6d3afae */ /* 0x0003e2000b901d46 */
[----:B------:R-:W-:Y:S02]  /*10a30*/  ISETP.GE.AND P2, PT, R0, R5, PT ;  /* 0x000000050000720c */ /* 0x000fe40003f46270 */
[----:B------:R-:W-:Y:S01]  /*10a40*/  SHF.R.S32.HI R0, RZ, 0x4, R71 ;  /* 0x00000004ff007819 */ /* 0x000fe20000011447 */
[----:B------:R3:W-:Y:S01]  /*10a50*/  @!P0 LDGSTS.E.BYPASS.LTC128B.128 [R211+0x6800], [R14.64] ;  /* 0x068000000ed38fae */ /* 0x0007e2000b901d46 */
[----:B------:R-:W-:Y:S02]  /*10a60*/  LOP3.LUT R197, R197, R2, RZ, 0x3c, !PT ;  /* 0x00000002c5c57212 */ /* 0x000fe400078e3cff */
[----:B------:R-:W-:Y:S01]  /*10a70*/  LEA.HI R9, R71, R0, RZ, 0x1 ;  /* 0x0000000047097211 */ /* 0x000fe200078f08ff */
[----:B------:R3:W-:Y:S03]  /*10a80*/  @!P0 LDGSTS.E.BYPASS.LTC128B.128 [R211+0x8800], [R14.64+0x80] ;  /* 0x088000800ed38fae */ /* 0x0007e6000b901d46 */
[----:B------:R-:W-:Y:S01]  /*10a90*/  LOP3.LUT R9, R9, 0xfffffffe, RZ, 0xc0, !PT ;  /* 0xfffffffe09097812 */ /* 0x000fe200078ec0ff */
[----:B------:R3:W-:Y:S01]  /*10aa0*/  @!P0 LDGSTS.E.BYPASS.LTC128B.128 [R211+0xa800], [R14.64+0x100] ;  /* 0x0a8001000ed38fae */ /* 0x0007e2000b901d46 */
[----:B------:R-:W-:Y:S01]  /*10ab0*/  @!P5 LEA R12, P0, R6, R200, 0x6 ;  /* 0x000000c8060cd211 */ /* 0x000fe200078030ff */
[----:B------:R-:W-:-:S02]  /*10ac0*/  @!P2 IMAD.MOV.U32 R2, RZ, RZ, c[0x0][0x1a0] ;  /* 0x00006800ff02a624 */ /* 0x000fc400078e00ff */
[----:B------:R-:W-:Y:S01]  /*10ad0*/  IMAD.IADD R0, R0, 0x1, -R9 ;  /* 0x0000000100007824 */ /* 0x000fe200078e0a09 */
[----:B------:R-:W-:Y:S01]  /*10ae0*/  @!P5 LEA.HI.X R13, R6, R199, R7, 0x6, P0 ;  /* 0x000000c7060dd211 */ /* 0x000fe200000f3407 */
[----:B------:R-:W-:Y:S01]  /*10af0*/  @!P6 IMAD.MOV.U32 R7, RZ, RZ, c[0x0][0x19c] ;  /* 0x00006700ff07e624 */ /* 0x000fe200078e00ff */
[----:B------:R-:W-:Y:S01]  /*10b00*/  @!P4 LEA R6, P0, R67, R202, 0x1 ;  /* 0x000000ca4306c211 */ /* 0x000fe200078008ff */
[----:B------:R-:W-:Y:S02]  /*10b10*/  IMAD.SHL.U32 R9, R70, 0x40, RZ ;  /* 0x0000004046097824 */ /* 0x000fe400078e00ff */
[----:B------:R-:W-:Y:S01]  /*10b20*/  @!P6 IMAD R7, R7, 0x60, RZ ;  /* 0x000000600707e824 */ /* 0x000fe200078e02ff */
[----:B------:R4:W-:Y:S01]  /*10b30*/  @!P5 LDGSTS.E.BYPASS.LTC128B.128 [R211+0x7000], [R12.64] ;  /* 0x070000000cd3dfae */ /* 0x0009e2000b901d46 */
[C---:B------:R-:W-:Y:S01]  /*10b40*/  IMAD R197, R0.reuse, 0x200, R197 ;  /* 0x0000020000c57824 */ /* 0x040fe200078e02c5 */
[----:B------:R-:W-:Y:S01]  /*10b50*/  LOP3.LUT R9, R9, 0x1c0, RZ, 0xc0, !PT ;  /* 0x000001c009097812 */ /* 0x000fe200078ec0ff */
[----:B------:R-:W-:Y:S01]  /*10b60*/  IMAD.SHL.U32 R0, R0, 0x8, RZ ;  /* 0x0000000800007824 */ /* 0x000fe200078e00ff */
[----:B------:R4:W-:Y:S01]  /*10b70*/  @!P5 LDGSTS.E.BYPASS.LTC128B.128 [R211+0x9000], [R12.64+0x80] ;  /* 0x090000800cd3dfae */ /* 0x0009e2000b901d46 */
[----:B-1----:R-:W-:-:S02]  /*10b80*/  @!P6 IMAD.MOV.U32 R198, RZ, RZ, R200 ;  /* 0x000000ffffc6e224 */ /* 0x002fc400078e00c8 */
[----:B------:R-:W-:Y:S01]  /*10b90*/  @!P1 IMAD.MOV.U32 R8, RZ, RZ, c[0x0][0x1a4] ;  /* 0x00006900ff089624 */ /* 0x000fe200078e00ff */
[----:B------:R4:W-:Y:S01]  /*10ba0*/  @!P5 LDGSTS.E.BYPASS.LTC128B.128 [R211+0xb000], [R12.64+0x100] ;  /* 0x0b0001000cd3dfae */ /* 0x0009e2000b901d46 */
[----:B------:R-:W-:Y:S01]  /*10bb0*/  @!P6 IMAD.WIDE.U32 R10, R10, 0x60, R198 ;  /* 0x000000600a0ae825 */ /* 0x000fe200078e00c6 */
[----:B------:R-:W-:Y:S02]  /*10bc0*/  ISETP.GE.AND P5, PT, R206, R5, PT ;  /* 0x00000005ce00720c */ /* 0x000fe40003fa6270 */
[----:B------:R-:W-:Y:S01]  /*10bd0*/  LOP3.LUT R0, R9, 0x8, R0, 0xf8, !PT ;  /* 0x0000000809007812 */ /* 0x000fe200078ef800 */
[----:B------:R-:W-:Y:S01]  /*10be0*/  @!P2 IMAD.MOV.U32 R5, RZ, RZ, c[0x0][0x1a4] ;  /* 0x00006900ff05a624 */ /* 0x000fe200078e00ff */
[----:B------:R-:W-:Y:S01]  /*10bf0*/  SHF.R.U32.HI R9, RZ, 0x3, R9 ;  /* 0x00000003ff097819 */ /* 0x000fe20000011609 */
[----:B------:R-:W-:Y:S02]  /*10c00*/  @!P1 IMAD R8, R8, 0x60, RZ ;  /* 0x0000006008089824 */ /* 0x000fe400078e02ff */
[----:B---3--:R-:W-:Y:S01]  /*10c10*/  @!P6 IMAD.IADD R15, R11, 0x1, R7 ;  /* 0x000000010b0fe824 */ /* 0x008fe200078e0207 */
[----:B------:R-:W-:Y:S01]  /*10c20*/  @!P4 LEA.HI.X R7, R67, R203, R64, 0x1, P0 ;  /* 0x000000cb4307c211 */ /* 0x000fe200000f0c40 */
[----:B------:R-:W-:Y:S01]  /*10c30*/  @!P6 IMAD.MOV.U32 R14, RZ, RZ, R10 ;  /* 0x000000ffff0ee224 */ /* 0x000fe200078e000a */
[----:B------:R-:W-:Y:S01]  /*10c40*/  @!P2 LEA R10, P0, R2, R202, 0x6 ;  /* 0x000000ca020aa211 */ /* 0x000fe200078030ff */
[----:B------:R-:W-:-:S03]  /*10c50*/  IMAD.SHL.U32 R197, R197, 0x2, RZ ;  /* 0x00000002c5c57824 */ /* 0x000fc600078e00ff */
[----:B------:R1:W-:Y:S01]  /*10c60*/  @!P6 LDGSTS.E.BYPASS.LTC128B.128 [R211+0x7800], [R14.64] ;  /* 0x078000000ed3efae */ /* 0x0003e2000b901d46 */
[----:B------:R-:W-:Y:S02]  /*10c70*/  @!P2 LEA.HI.X R11, R2, R203, R5, 0x6, P0 ;  /* 0x000000cb020ba211 */ /* 0x000fe400000f3405 */
[----:B------:R-:W-:Y:S01]  /*10c80*/  SHF.R.S32.HI R5, RZ, 0x1f, R60 ;  /* 0x0000001fff057819 */ /* 0x000fe2000001143c */
[----:B------:R1:W-:Y:S01]  /*10c90*/  @!P6 LDGSTS.E.BYPASS.LTC128B.128 [R211+0x9800], [R14.64+0x80] ;  /* 0x098000800ed3efae */ /* 0x0003e2000b901d46 */
[----:B------:R-:W-:Y:S02]  /*10ca0*/  LOP3.LUT R2, R0, R9, RZ, 0x3c, !PT ;  /* 0x0000000900027212 */ /* 0x000fe400078e3cff */
[----:B------:R-:W-:Y:S01]  /*10cb0*/  LEA.HI R5, R5, R60, RZ, 0x5 ;  /* 0x0000003c05057211 */ /* 0x000fe200078f28ff */
[----:B------:R1:W-:Y:S01]  /*10cc0*/  @!P6 LDGSTS.E.BYPASS.LTC128B.128 [R211+0xb800], [R14.64+0x100] ;  /* 0x0b8001000ed3efae */ /* 0x0003e2000b901d46 */
[----:B------:R-:W-:Y:S01]  /*10cd0*/  IADD3 R195, R197, 0x6020, RZ ;  /* 0x00006020c5c37810 */ /* 0x000fe20007ffe0ff */
[----:B------:R-:W-:Y:S01]  /*10ce0*/  IMAD.SHL.U32 R60, R60, 0x2, RZ ;  /* 0x000000023c3c7824 */ /* 0x000fe200078e00ff */
[----:B------:R-:W-:Y:S01]  /*10cf0*/  SHF.R.S32.HI R0, RZ, 0x5, R5 ;  /* 0x00000005ff007819 */ /* 0x000fe20000011405 */
[----:B------:R-:W0:Y:S01]  /*10d00*/  LDGDEPBAR ;  /* 0x00000000000079af */ /* 0x000e220000000000 */
[----:B----4-:R-:W-:-:S03]  /*10d10*/  @!P1 IMAD.MOV.U32 R12, RZ, RZ, c[0x0][0x1a0] ;  /* 0x00006800ff0c9624 */ /* 0x010fc600078e00ff */
[----:B------:R-:W-:Y:S01]  /*10d20*/  IMAD R5, R0, 0x400, R49 ;  /* 0x0000040000057824 */ /* 0x000fe200078e0231 */
[----:B------:R-:W-:Y:S01]  /*10d30*/  IADD3 R0, R197, 0x6000, RZ ;  /* 0x00006000c5007810 */ /* 0x000fe20007ffe0ff */
[----:B------:R-:W-:-:S04]  /*10d40*/  @!P1 IMAD.WIDE.U32 R12, R12, 0x60, R202 ;  /* 0x000000600c0c9825 */ /* 0x000fc800078e00ca */
[----:B------:R-:W-:Y:S02]  /*10d50*/  IMAD.IADD R198, R2, 0x1, R5 ;  /* 0x0000000102c67824 */ /* 0x000fe400078e0205 */
[----:B------:R-:W-:Y:S02]  /*10d60*/  @!P1 IMAD.IADD R13, R13, 0x1, R8 ;  /* 0x000000010d0d9824 */ /* 0x000fe400078e0208 */
[----:B------:R-:W-:Y:S02]  /*10d70*/  IMAD.SHL.U32 R198, R198, 0x2, RZ ;  /* 0x00000002c6c67824 */ /* 0x000fe400078e00ff */
[----:B------:R-:W-:Y:S01]  /*10d80*/  IMAD.MOV.U32 R5, RZ, RZ, 0x20 ;  /* 0x00000020ff057424 */ /* 0x000fe200078e00ff */
[----:B------:R-:W-:-:S04]  /*10d90*/  DEPBAR.LE SB0, 0x0 ;  /* 0x000080000000791a */ /* 0x000fc80000000000 */
[----:B------:R-:W-:Y:S06]  /*10da0*/  BAR.SYNC.DEFER_BLOCKING 0x0 ;  /* 0x0000000000007b1d */ /* 0x000fec0000010000 */
        /* <DEDUP_REMOVED lines=26> */
[----:B------:R5:W-:Y:S01]  /*10f50*/  @!P2 LDGSTS.E.BYPASS.LTC128B.128 [R211+0x11000], [R10.64+0x100] ;  /* 0x110001000ad3afae */ /* 0x000be2000b901d46 */
[----:B----4-:R-:W-:-:S03]  /*10f60*/  IMAD.MOV.U32 R7, RZ, RZ, 0x10 ;  /* 0x00000010ff077424 */ /* 0x010fc600078e00ff */
        /* <DEDUP_REMOVED lines=9> */
[----:B------:R-:W-:-:S03]  /*11000*/  R2P PR, R3, 0x6 ;  /* 0x0000000603007804 */ /* 0x000fc60000000000 */
[----:B------:R-:W-:Y:S02]  /*11010*/  LDSM.16.M88.4 R80, [R198] ;  /* 0x00000000c650783b */ /* 0x000fe40000000200 */
[----:B------:R-:W-:Y:S02]  /*11020*/  SEL R7, R7, 0xfffffff0, !P1 ;  /* 0xfffffff007077807 */ /* 0x000fe40004800000 */
[----:B------:R-:W4:Y:S01]  /*11030*/  LDSM.16.M88.4 R16, [R197+0x6800] ;  /* 0x00680000c510783b */ /* 0x000f220000000200 */
[----:B------:R-:W-:Y:S02]  /*11040*/  SEL R5, R5, 0xffffffe0, !P2 ;  /* 0xffffffe005057807 */ /* 0x000fe40005000000 */
[----:B------:R-:W-:Y:S01]  /*11050*/  R2P PR, R62, 0x6 ;  /* 0x000000063e007804 */ /* 0x000fe20000000000 */
[----:B--2---:R-:W2:Y:S01]  /*11060*/  LDSM.16.M88.4 R40, [R197+0x6000] ;  /* 0x00600000c528783b */ /* 0x004ea20000000200 */
[--C-:B------:R-:W-:Y:S02]  /*11070*/  IMAD R196, R7, 0x2, R198.reuse ;  /* 0x0000000207c47824 */ /* 0x100fe400078e02c6 */
[C---:B------:R-:W-:Y:S01]  /*11080*/  IMAD R194, R5.reuse, 0x2, R198 ;  /* 0x0000000205c27824 */ /* 0x040fe200078e02c6 */
[----:B-----5:R-:W-:Y:S01]  /*11090*/  LDSM.16.M88.4 R8, [R197+0x7000] ;  /* 0x00700000c508783b */ /* 0x020fe20000000200 */
[----:B------:R-:W-:-:S03]  /*110a0*/  IMAD R193, R5, 0x2, R196 ;  /* 0x0000000205c17824 */ /* 0x000fc600078e02c4 */
[----:B------:R-:W-:Y:S04]  /*110b0*/  LDSM.16.M88.4 R36, [R196] ;  /* 0x00000000c424783b */ /* 0x000fe80000000200 */
[----:B------:R-:W-:Y:S01]  /*110c0*/  @P1 IADD3 R195, R0, -0x20, RZ ;  /* 0xffffffe000c31810 */ /* 0x000fe20007ffe0ff */
[----:B------:R-:W-:Y:S01]  /*110d0*/  LDSM.16.M88.4 R72, [R197+0x7800] ;  /* 0x00780000c548783b */ /* 0x000fe20000000200 */
[----:B------:R-:W-:Y:S02]  /*110e0*/  IMAD.MOV.U32 R0, RZ, RZ, 0x40 ;  /* 0x00000040ff007424 */ /* 0x000fe400078e00ff */
[C---:B------:R-:W-:Y:S01]  /*110f0*/  IADD3 R187, R195.reuse, 0x800, RZ ;  /* 0x00000800c3bb7810 */ /* 0x040fe20007ffe0ff */
[----:B------:R-:W5:Y:S01]  /*11100*/  LDSM.16.M88.4 R24, [R195+0x800] ;  /* 0x00080000c318783b */ /* 0x000f620000000200 */
[----:B------:R-:W-:-:S02]  /*11110*/  IADD3 R186, R195, 0x1000, RZ ;  /* 0x00001000c3ba7810 */ /* 0x000fc40007ffe0ff */
[----:B------:R-:W-:Y:S01]  /*11120*/  SEL R0, R0, 0xffffffc0, !P2 ;  /* 0xffffffc000007807 */ /* 0x000fe20005000000 */
[----:B------:R-:W1:Y:S01]  /*11130*/  LDSM.16.M88.4 R68, [R195] ;  /* 0x00000000c344783b */ /* 0x000e620000000200 */
[C---:B------:R-:W-:Y:S02]  /*11140*/  IADD3 R185, R195.reuse, 0x1800, RZ ;  /* 0x00001800c3b97810 */ /* 0x040fe40007ffe0ff */
[----:B------:R-:W-:Y:S01]  /*11150*/  IADD3 R183, R195, 0x2000, RZ ;  /* 0x00002000c3b77810 */ /* 0x000fe20007ffe0ff */
[----:B------:R-:W1:Y:S01]  /*11160*/  LDSM.16.M88.4 R64, [R195+0x1000] ;  /* 0x00100000c340783b */ /* 0x000e620000000200 */
[----:B------:R-:W-:Y:S01]  /*11170*/  IMAD.IADD R191, R197, 0x1, R0 ;  /* 0x00000001c5bf7824 */ /* 0x000fe200078e0200 */
[C---:B------:R-:W-:Y:S01]  /*11180*/  IADD3 R182, R195.reuse, 0x2800, RZ ;  /* 0x00002800c3b67810 */ /* 0x040fe20007ffe0ff */
[----:B------:R-:W-:Y:S01]  /*11190*/  IMAD.IADD R184, R0, 0x1, R195 ;  /* 0x0000000100b87824 */ /* 0x000fe200078e02c3 */
[----:B------:R-:W1:Y:S01]  /*111a0*/  LDSM.16.M88.4 R56, [R195+0x1800] ;  /* 0x00180000c338783b */ /* 0x000e620000000200 */
[----:B------:R-:W-:-:S02]  /*111b0*/  IADD3 R181, R195, 0x3000, RZ ;  /* 0x00003000c3b57810 */ /* 0x000fc40007ffe0ff */
[C---:B------:R-:W-:Y:S01]  /*111c0*/  IADD3 R180, R195.reuse, 0x3800, RZ ;  /* 0x00003800c3b47810 */ /* 0x040fe20007ffe0ff */
[----:B------:R-:W-:Y:S01]  /*111d0*/  LDSM.16.M88.4 R28, [R194] ;  /* 0x00000000c21c783b */ /* 0x000fe20000000200 */
[C---:B------:R-:W-:Y:S01]  /*111e0*/  IADD3 R179, R195.reuse, 0x4000, RZ ;  /* 0x00004000c3b37810 */ /* 0x040fe20007ffe0ff */
[C---:B----4-:R-:W-:Y:S02]  /*111f0*/  HMMA.16816.F32.BF16 R20, R80.reuse, R16, RZ ;  /* 0x000000105014723c */ /* 0x050fe400000418ff */
[----:B------:R-:W4:Y:S01]  /*11200*/  LDSM.16.M88.4 R32, [R191+0x6000] ;  /* 0x00600000bf20783b */ /* 0x000f220000000200 */
[C---:B------:R-:W-:Y:S02]  /*11210*/  IADD3 R178, R195.reuse, 0x4800, RZ ;  /* 0x00004800c3b27810 */ /* 0x040fe40007ffe0ff */
[C---:B------:R-:W-:Y:S01]  /*11220*/  IADD3 R177, R195.reuse, 0x5000, RZ ;  /* 0x00005000c3b17810 */ /* 0x040fe20007ffe0ff */
[----:B------:R-:W-:Y:S01]  /*11230*/  LDSM.16.M88.4 R92, [R191+0x7000] ;  /* 0x00700000bf5c783b */ /* 0x000fe20000000200 */
[----:B------:R-:W-:Y:S01]  /*11240*/  IADD3 R176, R195, 0x5800, RZ ;  /* 0x00005800c3b07810 */ /* 0x000fe20007ffe0ff */
[C---:B------:R-:W-:Y:S02]  /*11250*/  HMMA.16816.F32.BF16 R16, R80.reuse, R18, RZ ;  /* 0x000000125010723c */ /* 0x040fe400000418ff */
[----:B------:R-:W-:Y:S04]  /*11260*/  LDSM.16.M88.4 R88, [R191+0x7800] ;  /* 0x00780000bf58783b */ /* 0x000fe80000000200 */
[----:B------:R-:W-:Y:S02]  /*11270*/  LDSM.16.M88.4 R76, [R193] ;  /* 0x00000000c14c783b */ /* 0x000fe40000000200 */
[C---:B--2---:R-:W-:Y:S02]  /*11280*/  HMMA.16816.F32.BF16 R44, R80.reuse, R40, RZ ;  /* 0x00000028502c723c */ /* 0x044fe400000418ff */
[----:B------:R-:W0:Y:S06]  /*11290*/  LDGDEPBAR ;  /* 0x00000000000079af */ /* 0x000e2c0000000000 */
[----:B------:R-:W-:Y:S08]  /*112a0*/  HMMA.16816.F32.BF16 R40, R80, R42, RZ ;  /* 0x0000002a5028723c */ /* 0x000ff000000418ff */
[C---:B-----5:R-:W-:Y:S08]  /*112b0*/  HMMA.16816.F32.BF16 R20, R36.reuse, R24, R20 ;  /* 0x000000182414723c */ /* 0x060ff00000041814 */
[----:B------:R-:W-:Y:S01]  /*112c0*/  HMMA.16816.F32.BF16 R16, R36, R26, R16 ;  /* 0x0000001a2410723c */ /* 0x000fe20000041810 */
[----:B------:R-:W2:Y:S07]  /*112d0*/  LDSM.16.M88.4 R24, [R191+0x6800] ;  /* 0x00680000bf18783b */ /* 0x000eae0000000200 */
[C---:B-1----:R-:W-:Y:S08]  /*112e0*/  HMMA.16816.F32.BF16 R12, R80.reuse, R8, RZ ;  /* 0x00000008500c723c */ /* 0x042ff000000418ff */
[C---:B------:R-:W-:Y:S08]  /*112f0*/  HMMA.16816.F32.BF16 R8, R80.reuse, R10, RZ ;  /* 0x0000000a5008723c */ /* 0x040ff000000418ff */
[C---:B------:R-:W-:Y:S08]  /*11300*/  HMMA.16816.F32.BF16 R84, R80.reuse, R72, RZ ;  /* 0x000000485054723c */ /* 0x040ff000000418ff */
[----:B------:R-:W-:Y:S01]  /*11310*/  HMMA.16816.F32.BF16 R80, R80, R74, RZ ;  /* 0x0000004a5050723c */ /* 0x000fe200000418ff */
[----:B------:R-:W1:Y:S07]  /*11320*/  LDSM.16.M88.4 R72, [R184] ;  /* 0x00000000b848783b */ /* 0x000e6e0000000200 */
[C---:B------:R-:W-:Y:S08]  /*11330*/  HMMA.16816.F32.BF16 R44, R36.reuse, R68, R44 ;  /* 0x00000044242c723c */ /* 0x040ff0000004182c */
[C---:B------:R-:W-:Y:S01]  /*11340*/  HMMA.16816.F32.BF16 R40, R36.reuse, R70, R40 ;  /* 0x000000462428723c */ /* 0x040fe20000041828 */
[----:B------:R-:W5:Y:S07]  /*11350*/  LDSM.16.M88.4 R68, [R184+0x800] ;  /* 0x00080000b844783b */ /* 0x000f6e0000000200 */
[C---:B------:R-:W-:Y:S08]  /*11360*/  HMMA.16816.F32.BF16 R12, R36.reuse, R64, R12 ;  /* 0x00000040240c723c */ /* 0x040ff0000004180c */
[C---:B------:R-:W-:Y:S01]  /*11370*/  HMMA.16816.F32.BF16 R8, R36.reuse, R66, R8 ;  /* 0x000000422408723c */ /* 0x040fe20000041808 */
[----:B------:R-:W1:Y:S07]  /*11380*/  LDSM.16.M88.4 R64, [R184+0x1000] ;  /* 0x00100000b840783b */ /* 0x000e6e0000000200 */
[C---:B------:R-:W-:Y:S08]  /*11390*/  HMMA.16816.F32.BF16 R84, R36.reuse, R56, R84 ;  /* 0x000000382454723c */ /* 0x040ff00000041854 */
        /* <DEDUP_REMOVED lines=15> */
[C---:B-1----:R-:W-:Y:S08]  /*11490*/  HMMA.16816.F32.BF16 R44, R76.reuse, R72, R44 ;  /* 0x000000484c2c723c */ /* 0x042ff0000004182c */
[C---:B------:R-:W-:Y:S01]  /*114a0*/  HMMA.16816.F32.BF16 R40, R76.reuse, R74, R40 ;  /* 0x0000004a4c28723c */ /* 0x040fe20000041828 */
[----:B------:R-:W1:Y:S07]  /*114b0*/  LDSM.16.M88.4 R72, [R197+0x8800] ;  /* 0x00880000c548783b */ /* 0x000e6e0000000200 */
[C---:B-----5:R-:W-:Y:S01]  /*114c0*/  HMMA.16816.F32.BF16 R92, R76.reuse, R68, R20 ;  /* 0x000000444c5c723c */ /* 0x060fe20000041814 */
[----:B------:R-:W2:Y:S07]  /*114d0*/  LDSM.16.M88.4 R20, [R195+0x2000] ;  /* 0x00200000c314783b */ /* 0x000eae0000000200 */
[C---:B------:R-:W-:Y:S08]  /*114e0*/  HMMA.16816.F32.BF16 R16, R76.reuse, R70, R16 ;  /* 0x000000464c10723c */ /* 0x040ff00000041810 */
[C---:B------:R-:W-:Y:S08]  /*114f0*/  HMMA.16816.F32.BF16 R12, R76.reuse, R64, R12 ;  /* 0x000000404c0c723c */ /* 0x040ff0000004180c */
[C---:B------:R-:W-:Y:S01]  /*11500*/  HMMA.16816.F32.BF16 R8, R76.reuse, R66, R8 ;  /* 0x000000424c08723c */ /* 0x040fe20000041808 */
[----:B------:R-:W5:Y:S07]  /*11510*/  LDSM.16.M88.4 R64, [R195+0x2800] ;  /* 0x00280000c340783b */ /* 0x000f6e0000000200 */
[C---:B------:R-:W-:Y:S08]  /*11520*/  HMMA.16816.F32.BF16 R84, R76.reuse, R56, R84 ;  /* 0x000000384c54723c */ /* 0x040ff00000041854 */
[----:B------:R-:W-:Y:S01]  /*11530*/  HMMA.16816.F32.BF16 R80, R76, R58, R80 ;  /* 0x0000003a4c50723c */ /* 0x000fe20000041850 */
[----:B------:R-:W2:Y:S04]  /*11540*/  LDSM.16.M88.4 R56, [R195+0x3000] ;  /* 0x00300000c338783b */ /* 0x000ea80000000200 */
[----:B------:R-:W-:Y:S03]  /*11550*/  LDSM.16.M88.4 R76, [R195+0x3800] ;  /* 0x00380000c34c783b */ /* 0x000fe60000000200 */
[C---:B----4-:R-:W-:Y:S08]  /*11560*/  HMMA.16816.F32.BF16 R44, R36.reuse, R32, R44 ;  /* 0x00000020242c723c */ /* 0x050ff0000004182c */
[C---:B------:R-:W-:Y:S01]  /*11570*/  HMMA.16816.F32.BF16 R68, R36.reuse, R34, R40 ;  /* 0x000000222444723c */ /* 0x040fe20000041828 */
[----:B------:R-:W-:Y:S04]  /*11580*/  LDSM.16.M88.4 R40, [R194+0x2000] ;  /* 0x00200000c228783b */ /* 0x000fe80000000200 */
[----:B------:R-:W4:Y:S03]  /*11590*/  LDSM.16.M88.4 R32, [R191+0x8000] ;  /* 0x00800000bf20783b */ /* 0x000f260000000200 */
        /* <DEDUP_REMOVED lines=13> */
[C---:B-----5:R-:W-:Y:S08]  /*11670*/  HMMA.16816.F32.BF16 R92, R88.reuse, R64, R92 ;  /* 0x00000040585c723c */ /* 0x060ff0000004185c */
[C---:B------:R-:W-:Y:S01]  /*11680*/  HMMA.16816.F32.BF16 R16, R88.reuse, R66, R16 ;  /* 0x000000425810723c */ /* 0x040fe20000041810 */
[----:B------:R-:W-:Y:S07]  /*11690*/  LDSM.16.M88.4 R64, [R184+0x3000] ;  /* 0x00300000b840783b */ /* 0x000fee0000000200 */
[C---:B------:R-:W-:Y:S08]  /*116a0*/  HMMA.16816.F32.BF16 R12, R88.reuse, R56, R12 ;  /* 0x00000038580c723c */ /* 0x040ff0000004180c */
[----:B------:R-:W-:Y:S01]  /*116b0*/  HMMA.16816.F32.BF16 R8, R88, R58, R8 ;  /* 0x0000003a5808723c */ /* 0x000fe20000041808 */
[----:B------:R-:W5:Y:S07]  /*116c0*/  LDSM.16.M88.4 R56, [R193+0x2000] ;  /* 0x00200000c138783b */ /* 0x000f6e0000000200 */
[C---:B----4-:R-:W-:Y:S08]  /*116d0*/  HMMA.16816.F32.BF16 R44, R40.reuse, R32, R44 ;  /* 0x00000020282c723c */ /* 0x050ff0000004182c */
        /* <DEDUP_REMOVED lines=16> */
[C---:B-----5:R-:W-:Y:S08]  /*117e0*/  HMMA.16816.F32.BF16 R44, R56.reuse, R36, R44 ;  /* 0x00000024382c723c */ /* 0x060ff0000004182c */
[C---:B------:R-:W-:Y:S01]  /*117f0*/  HMMA.16816.F32.BF16 R68, R56.reuse, R38, R68 ;  /* 0x000000263844723c */ /* 0x040fe20000041844 */
[----:B------:R-:W-:Y:S07]  /*11800*/  LDSM.16.M88.4 R36, [R196+0x4000] ;  /* 0x00400000c424783b */ /* 0x000fee0000000200 */
[C---:B----4-:R-:W-:Y:S08]  /*11810*/  HMMA.16816.F32.BF16 R92, R56.reuse, R32, R92 ;  /* 0x00000020385c723c */ /* 0x050ff0000004185c */
[C---:B------:R-:W-:Y:S01]  /*11820*/  HMMA.16816.F32.BF16 R16, R56.reuse, R34, R16 ;  /* 0x000000223810723c */ /* 0x040fe20000041810 */
[----:B------:R-:W4:Y:S07]  /*11830*/  LDSM.16.M88.4 R32, [R195+0x4000] ;  /* 0x00400000c320783b */ /* 0x000f2e0000000200 */
[C---:B------:R-:W-:Y:S08]  /*11840*/  HMMA.16816.F32.BF16 R12, R56.reuse, R64, R12 ;  /* 0x00000040380c723c */ /* 0x040ff0000004180c */
[C---:B------:R-:W-:Y:S01]  /*11850*/  HMMA.16816.F32.BF16 R76, R56.reuse, R66, R76 ;  /* 0x00000042384c723c */ /* 0x040fe2000004184c */
[----:B------:R-:W5:Y:S07]  /*11860*/  LDSM.16.M88.4 R64, [R195+0x5000] ;  /* 0x00500000c340783b */ /* 0x000f6e0000000200 */
[C---:B-1----:R-:W-:Y:S08]  /*11870*/  HMMA.16816.F32.BF16 R88, R56.reuse, R24, R88 ;  /* 0x000000183858723c */ /* 0x042ff00000041858 */
[----:B------:R-:W-:Y:S01]  /*11880*/  HMMA.16816.F32.BF16 R80, R56, R26, R80 ;  /* 0x0000001a3850723c */ /* 0x000fe20000041850 */
[----:B------:R-:W1:Y:S04]  /*11890*/  LDSM.16.M88.4 R24, [R195+0x5800] ;  /* 0x00580000c318783b */ /* 0x000e680000000200 */
[----:B------:R-:W-:Y:S03]  /*118a0*/  LDSM.16.M88.4 R56, [R184+0x4000] ;  /* 0x00400000b838783b */ /* 0x000fe60000000200 */
[C---:B--2---:R-:W-:Y:S08]  /*118b0*/  HMMA.16816.F32.BF16 R44, R72.reuse, R20, R44 ;  /* 0x00000014482c723c */ /* 0x044ff0000004182c */
[C---:B------:R-:W-:Y:S08]  /*118c0*/  HMMA.16816.F32.BF16 R68, R72.reuse, R22, R68 ;  /* 0x000000164844723c */ /* 0x040ff00000041844 */
[C---:B------:R-:W-:Y:S08]  /*118d0*/  HMMA.16816.F32.BF16 R92, R72.reuse, R8, R92 ;  /* 0x00000008485c723c */ /* 0x040ff0000004185c */
        /* <DEDUP_REMOVED lines=8> */
[C---:B----4-:R-:W-:Y:S08]  /*11960*/  HMMA.16816.F32.BF16 R44, R36.reuse, R32, R44 ;  /* 0x00000020242c723c */ /* 0x050ff0000004182c */
[C---:B------:R-:W-:Y:S01]  /*11970*/  HMMA.16816.F32.BF16 R68, R36.reuse, R34, R68 ;  /* 0x000000222444723c */ /* 0x040fe20000041844 */
[----:B------:R-:W4:Y:S07]  /*11980*/  LDSM.16.M88.4 R32, [R191+0xa800] ;  /* 0x00a80000bf20783b */ /* 0x000f2e0000000200 */
[C---:B------:R-:W-:Y:S08]  /*11990*/  HMMA.16816.F32.BF16 R92, R36.reuse, R28, R92 ;  /* 0x0000001c245c723c */ /* 0x040ff0000004185c */
[C---:B------:R-:W-:Y:S01]  /*119a0*/  HMMA.16816.F32.BF16 R16, R36.reuse, R30, R16 ;  /* 0x0000001e2410723c */ /* 0x040fe20000041810 */
[----:B------:R-:W3:Y:S07]  /*119b0*/  LDSM.16.M88.4 R28, [R191+0xb000] ;  /* 0x00b00000bf1c783b */ /* 0x000eee0000000200 */
[C---:B-----5:R-:W-:Y:S08]  /*119c0*/  HMMA.16816.F32.BF16 R20, R36.reuse, R64, R20 ;  /* 0x000000402414723c */ /* 0x060ff00000041814 */
[C---:B------:R-:W-:Y:S01]  /*119d0*/  HMMA.16816.F32.BF16 R76, R36.reuse, R66, R76 ;  /* 0x00000042244c723c */ /* 0x040fe2000004184c */
[----:B------:R-:W5:Y:S07]  /*119e0*/  LDSM.16.M88.4 R64, [R193+0x4000] ;  /* 0x00400000c140783b */ /* 0x000f6e0000000200 */
[C---:B-1----:R-:W-:Y:S08]  /*119f0*/  HMMA.16816.F32.BF16 R88, R36.reuse, R24, R88 ;  /* 0x000000182458723c */ /* 0x042ff00000041858 */
[----:B------:R-:W-:Y:S01]  /*11a00*/  HMMA.16816.F32.BF16 R80, R36, R26, R80 ;  /* 0x0000001a2450723c */ /* 0x000fe20000041850 */
[----:B------:R-:W1:Y:S07]  /*11a10*/  LDSM.16.M88.4 R24, [R184+0x4800] ;  /* 0x00480000b818783b */ /* 0x000e6e0000000200 */
[C---:B--2---:R-:W-:Y:S08]  /*11a20*/  HMMA.16816.F32.BF16 R44, R12.reuse, R8, R44 ;  /* 0x000000080c2c723c */ /* 0x044ff0000004182c */
[C---:B------:R-:W-:Y:S01]  /*11a30*/  HMMA.16816.F32.BF16 R68, R12.reuse, R10, R68 ;  /* 0x0000000a0c44723c */ /* 0x040fe20000041844 */
[----:B------:R-:W2:Y:S07]  /*11a40*/  LDSM.16.M88.4 R8, [R184+0x5000] ;  /* 0x00500000b808783b */ /* 0x000eae0000000200 */
[C---:B----4-:R-:W-:Y:S08]  /*11a50*/  HMMA.16816.F32.BF16 R92, R12.reuse, R32, R92 ;  /* 0x000000200c5c723c */ /* 0x050ff0000004185c */
[C---:B------:R-:W-:Y:S08]  /*11a60*/  HMMA.16816.F32.BF16 R16, R12.reuse, R34, R16 ;  /* 0x000000220c10723c */ /* 0x040ff00000041810 */
[C---:B---3--:R-:W-:Y:S07]  /*11a70*/  HMMA.16816.F32.BF16 R20, R12.reuse, R28, R20 ;  /* 0x0000001c0c14723c */ /* 0x048fee0000041814 */
[----:B------:R-:W-:Y:S01]  /*11a80*/  LOP3.LUT R28, R60, 0x6, RZ, 0xc0, !PT ;  /* 0x000000063c1c7812 */ /* 0x000fe200078ec0ff */
[----:B------:R-:W-:Y:S04]  /*11a90*/  HMMA.16816.F32.BF16 R76, R12, R30, R76 ;  /* 0x0000001e0c4c723c */ /* 0x000fe8000004184c */
[----:B------:R-:W-:-:S04]  /*11aa0*/  IMAD R28, R133, 0x40, R28 ;  /* 0x00000040851c7824 */ /* 0x000fc800078e021c */
[C---:B------:R-:W-:Y:S01]  /*11ab0*/  HMMA.16816.F32.BF16 R88, R12.reuse, R40, R88 ;  /* 0x000000280c58723c */ /* 0x040fe20000041858 */
[C---:B------:R-:W-:Y:S02]  /*11ac0*/  IADD3 R0, R28.reuse, -0x38, RZ ;  /* 0xffffffc81c007810 */ /* 0x040fe40007ffe0ff */
[----:B------:R-:W-:Y:S02]  /*11ad0*/  IADD3 R6, R28, -0x3f, RZ ;  /* 0xffffffc11c067810 */ /* 0x000fe40007ffe0ff */
[-C--:B------:R-:W-:Y:S02]  /*11ae0*/  ISETP.GE.AND P1, PT, R0, R61.reuse, PT ;  /* 0x0000003d0000720c */ /* 0x080fe40003f26270 */
[----:B------:R-:W-:Y:S01]  /*11af0*/  IADD3 R0, R28, -0x30, RZ ;  /* 0xffffffd01c007810 */ /* 0x000fe20007ffe0ff */
[----:B------:R-:W-:Y:S01]  /*11b00*/  HMMA.16816.F32.BF16 R80, R12, R42, R80 ;  /* 0x0000002a0c50723c */ /* 0x000fe20000041850 */
[----:B------:R-:W3:Y:S01]  /*11b10*/  LDSM.16.M88.4 R12, [R184+0x5800] ;  /* 0x00580000b80c783b */ /* 0x000ee20000000200 */
[----:B------:R-:W-:Y:S01]  /*11b20*/  ISETP.GE.AND P2, PT, R6, R61, PT ;  /* 0x0000003d0600720c */ /* 0x000fe20003f46270 */
[----:B------:R-:W-:-:S04]  /*11b30*/  DEPBAR.LE SB0, 0x0 ;  /* 0x000080000000791a */ /* 0x000fc80000000000 */
[----:B------:R-:W-:Y:S01]  /*11b40*/  ISETP.GE.AND P6, PT, R0, R61, PT ;  /* 0x0000003d0000720c */ /* 0x000fe20003fc6270 */
[----:B-----5:R-:W-:Y:S01]  /*11b50*/  HMMA.16816.F32.BF16 R44, R64, R56, R44 ;  /* 0x00000038402c723c */ /* 0x020fe2000004182c */
[C---:B------:R-:W-:Y:S02]  /*11b60*/  IADD3 R0, R28.reuse, -0x28, RZ ;  /* 0xffffffd81c007810 */ /* 0x040fe40007ffe0ff */
[----:B------:R-:W-:-:S04]  /*11b70*/  IADD3 R6, R28, -0x37, RZ ;  /* 0xffffffc91c067810 */ /* 0x000fc80007ffe0ff */
[----:B------:R-:W-:Y:S01]  /*11b80*/  ISETP.GE.AND P0, PT, R6, R61, PT ;  /* 0x0000003d0600720c */ /* 0x000fe20003f06270 */
[----:B------:R-:W-:Y:S01]  /*11b90*/  HMMA.16816.F32.BF16 R68, R64, R58, R68 ;  /* 0x0000003a4044723c */ /* 0x000fe20000041844 */
[----:B------:R-:W-:-:S07]  /*11ba0*/  IADD3 R6, R28, -0x27, RZ ;  /* 0xffffffd91c067810 */ /* 0x000fce0007ffe0ff */
[C---:B-1----:R-:W-:Y:S07]  /*11bb0*/  HMMA.16816.F32.BF16 R92, R64.reuse, R24, R92 ;  /* 0x00000018405c723c */ /* 0x042fee000004185c */
[----:B------:R-:W-:Y:S01]  /*11bc0*/  IADD3 R24, R28, -0x40, RZ ;  /* 0xffffffc01c187810 */ /* 0x000fe20007ffe0ff */
[----:B------:R-:W-:Y:S01]  /*11bd0*/  HMMA.16816.F32.BF16 R16, R64, R26, R16 ;  /* 0x0000001a4010723c */ /* 0x000fe20000041810 */
[----:B------:R-:W-:Y:S02]  /*11be0*/  FSEL R47, R47, -INF , !P2 ;  /* 0xff8000002f2f7808 */ /* 0x000fe40005000000 */
[----:B------:R-:W-:-:S02]  /*11bf0*/  ISETP.GE.AND P4, PT, R24, R61, PT ;  /* 0x0000003d1800720c */ /* 0x000fc40003f86270 */
[----:B------:R-:W-:Y:S02]  /*11c00*/  FSEL R45, R45, -INF , !P2 ;  /* 0xff8000002d2d7808 */ /* 0x000fe40005000000 */
[----:B------:R-:W-:Y:S01]  /*11c10*/  FSEL R46, R46, -INF , !P4 ;  /* 0xff8000002e2e7808 */ /* 0x000fe20006000000 */
[C---:B--2---:R-:W-:Y:S01]  /*11c20*/  HMMA.16816.F32.BF16 R20, R64.reuse, R8, R20 ;  /* 0x000000084014723c */ /* 0x044fe20000041814 */
[----:B------:R-:W-:Y:S02]  /*11c30*/  FSEL R3, R44, -INF , !P4 ;  /* 0xff8000002c037808 */ /* 0x000fe40006000000 */
[----:B------:R-:W-:Y:S02]  /*11c40*/  ISETP.GE.AND P4, PT, R0, R61, PT ;  /* 0x0000003d0000720c */ /* 0x000fe40003f86270 */
[----:B------:R-:W-:Y:S02]  /*11c50*/  IADD3 R0, R28, -0x20, RZ ;  /* 0xffffffe01c007810 */ /* 0x000fe40007ffe0ff */
[----:B------:R-:W-:Y:S01]  /*11c60*/  FSEL R70, R70, -INF , !P1 ;  /* 0xff80000046467808 */ /* 0x000fe20004800000 */
[----:B------:R-:W-:Y:S01]  /*11c70*/  HMMA.16816.F32.BF16 R76, R64, R10, R76 ;  /* 0x0000000a404c723c */ /* 0x000fe2000004184c */
[----:B------:R-:W-:-:S02]  /*11c80*/  FSEL R25, R68, -INF , !P1 ;  /* 0xff80000044197808 */ /* 0x000fc40004800000 */
[----:B------:R-:W-:Y:S02]  /*11c90*/  IADD3 R8, R28, -0x1f, RZ ;  /* 0xffffffe11c087810 */ /* 0x000fe40007ffe0ff */
[-C--:B------:R-:W-:Y:S02]  /*11ca0*/  ISETP.GE.AND P1, PT, R0, R61.reuse, PT ;  /* 0x0000003d0000720c */ /* 0x080fe40003f26270 */
[----:B------:R-:W-:Y:S01]  /*11cb0*/  IADD3 R24, R28, -0x2f, RZ ;  /* 0xffffffd11c187810 */ /* 0x000fe20007ffe0ff */
[----:B---3--:R-:W-:Y:S01]  /*11cc0*/  HMMA.16816.F32.BF16 R80, R64, R14, R80 ;  /* 0x0000000e4050723c */ /* 0x008fe20000041850 */
[----:B------:R-:W-:Y:S02]  /*11cd0*/  ISETP.GE.AND P2, PT, R6, R61, PT ;  /* 0x0000003d0600720c */ /* 0x000fe40003f46270 */
[----:B------:R-:W-:Y:S02]  /*11ce0*/  IADD3 R0, R28, -0x18, RZ ;  /* 0xffffffe81c007810 */ /* 0x000fe40007ffe0ff */
[----:B------:R-:W-:-:S02]  /*11cf0*/  FSEL R6, R71, -INF , !P0 ;  /* 0xff80000047067808 */ /* 0x000fc40004000000 */
[----:B------:R-:W-:Y:S01]  /*11d00*/  FSEL R69, R69, -INF , !P0 ;  /* 0xff80000045457808 */ /* 0x000fe20004000000 */
[----:B------:R-:W-:Y:S01]  /*11d10*/  HMMA.16816.F32.BF16 R88, R64, R12, R88 ;  /* 0x0000000c4058723c */ /* 0x000fe20000041858 */
[-C--:B------:R-:W-:Y:S02]  /*11d20*/  ISETP.GE.AND P0, PT, R8, R61.reuse, PT ;  /* 0x0000003d0800720c */ /* 0x080fe40003f06270 */
[----:B------:R-:W-:Y:S02]  /*11d30*/  FSEL R8, R94, -INF , !P6 ;  /* 0xff8000005e087808 */ /* 0x000fe40007000000 */
[----:B------:R-:W-:Y:S02]  /*11d40*/  FSEL R11, R92, -INF , !P6 ;  /* 0xff8000005c0b7808 */ /* 0x000fe40007000000 */
[-C--:B------:R-:W-:Y:S02]  /*11d50*/  ISETP.GE.AND P5, PT, R24, R61.reuse, PT ;  /* 0x0000003d1800720c */ /* 0x080fe40003fa6270 */
[----:B------:R-:W-:-:S02]  /*11d60*/  ISETP.GE.AND P6, PT, R0, R61, PT ;  /* 0x0000003d0000720c */ /* 0x000fc40003fc6270 */
[----:B------:R-:W-:Y:S02]  /*11d70*/  IADD3 R0, R28, -0x17, RZ ;  /* 0xffffffe91c007810 */ /* 0x000fe40007ffe0ff */
[----:B------:R-:W-:Y:S02]  /*11d80*/  FSEL R10, R95, -INF , !P5 ;  /* 0xff8000005f0a7808 */ /* 0x000fe40006800000 */
[----:B------:R-:W-:Y:S02]  /*11d90*/  FSEL R13, R93, -INF , !P5 ;  /* 0xff8000005d0d7808 */ /* 0x000fe40006800000 */
[----:B------:R-:W-:Y:S02]  /*11da0*/  ISETP.GE.AND P5, PT, R0, R61, PT ;  /* 0x0000003d0000720c */ /* 0x000fe40003fa6270 */
[C---:B------:R-:W-:Y:S02]  /*11db0*/  IADD3 R0, R28.reuse, -0x10, RZ ;  /* 0xfffffff01c007810 */ /* 0x040fe40007ffe0ff */
[----:B------:R-:W-:-:S02]  /*11dc0*/  IADD3 R12, R28, -0xf, RZ ;  /* 0xfffffff11c0c7810 */ /* 0x000fc40007ffe0ff */
[----:B------:R-:W-:Y:S02]  /*11dd0*/  FSEL R18, R18, -INF , !P4 ;  /* 0xff80000012127808 */ /* 0x000fe40006000000 */
[----:B------:R-:W-:Y:S02]  /*11de0*/  FSEL R9, R16, -INF , !P4 ;  /* 0xff80000010097808 */ /* 0x000fe40006000000 */
[-C--:B------:R-:W-:Y:S02]  /*11df0*/  ISETP.GE.AND P4, PT, R0, R61.reuse, PT ;  /* 0x0000003d0000720c */ /* 0x080fe40003f86270 */
[----:B------:R-:W-:Y:S02]  /*11e00*/  FSEL R0, R19, -INF , !P2 ;  /* 0xff80000013007808 */ /* 0x000fe40005000000 */
[----:B------:R-:W-:Y:S02]  /*11e10*/  FSEL R17, R17, -INF , !P2 ;  /* 0xff80000011117808 */ /* 0x000fe40005000000 */
[----:B------:R-:W-:-:S02]  /*11e20*/  ISETP.GE.AND P2, PT, R12, R61, PT ;  /* 0x0000003d0c00720c */ /* 0x000fc40003f46270 */
[C---:B------:R-:W-:Y:S02]  /*11e30*/  IADD3 R12, R28.reuse, -0x8, RZ ;  /* 0xfffffff81c0c7810 */ /* 0x040fe40007ffe0ff */
[----:B------:R-:W-:Y:S02]  /*11e40*/  IADD3 R28, R28, -0x7, RZ ;  /* 0xfffffff91c1c7810 */ /* 0x000fe40007ffe0ff */
[----:B------:R-:W-:Y:S02]  /*11e50*/  FSEL R172, R23, -INF , !P0 ;  /* 0xff80000017ac7808 */ /* 0x000fe40004000000 */
[----:B------:R-:W-:Y:S02]  /*11e60*/  FSEL R159, R21, -INF , !P0 ;  /* 0xff800000159f7808 */ /* 0x000fe40004000000 */
[----:B------:R-:W-:Y:S02]  /*11e70*/  ISETP.GE.AND P0, PT, R28, R61, PT ;  /* 0x0000003d1c00720c */ /* 0x000fe40003f06270 */
[----:B------:R-:W-:-:S02]  /*11e80*/  FSEL R160, R22, -INF , !P1 ;  /* 0xff80000016a07808 */ /* 0x000fc40004800000 */
[----:B------:R-:W-:Y:S02]  /*11e90*/  FSEL R158, R83, -INF , !P0 ;  /* 0xff800000539e7808 */ /* 0x000fe40004000000 */
[----:B------:R-:W-:Y:S02]  /*11ea0*/  FSEL R143, R81, -INF , !P0 ;  /* 0xff800000518f7808 */ /* 0x000fe40004000000 */
[----:B------:R-:W-:Y:S02]  /*11eb0*/  ISETP.GE.AND P0, PT, R133, 0x2, PT ;  /* 0x000000028500780c */ /* 0x000fe40003f06270 */
[----:B------:R-:W-:Y:S02]  /*11ec0*/  FSEL R167, R20, -INF , !P1 ;  /* 0xff80000014a77808 */ /* 0x000fe40004800000 */
        /* <DEDUP_REMOVED lines=10> */
[----:B------:R-:W-:Y:S01]  /*11f70*/  FSEL R168, R80, -INF , !P1 ;  /* 0xff80000050a87808 */ /* 0x000fe20004800000 */
[----:B------:R-:W-:Y:S06]  /*11f80*/  BAR.SYNC.DEFER_BLOCKING 0x0 ;  /* 0x0000000000007b1d */ /* 0x000fec0000010000 */
[----:B------:R-:W-:Y:S05]  /*11f90*/  @!P0 BRA `(.L_x_3807) ;  /* 0x0000067000008947 */ /* 0x000fea0003800000 */
[----:B------:R-:W-:Y:S05]  /*11fa0*/  @!P3 BRA `(.L_x_3808) ;  /* 0x000003a00000b947 */ /* 0x000fea0003800000 */
[----:B------:R-:W-:Y:S02]  /*11fb0*/  IABS R12, c[0x0][0x2d0] ;  /* 0x0000b400000c7a13 */ /* 0x000fe40000000000 */
[----:B------:R-:W-:-:S02]  /*11fc0*/  IADD3 R21, R4, -0x40, RZ ;  /* 0xffffffc004157810 */ /* 0x000fc40007ffe0ff */
[----:B------:R-:W1:Y:S01]  /*11fd0*/  I2F.RP R19, R12 ;  /* 0x0000000c00137306 */ /* 0x000e620000209400 */
[----:B------:R-:W-:Y:S02]  /*11fe0*/  IABS R16, R4 ;  /* 0x0000000400107213 */ /* 0x000fe40000000000 */
[----:B------:R-:W-:Y:S02]  /*11ff0*/  IABS R14, R21 ;  /* 0x00000015000e7213 */ /* 0x000fe40000000000 */
[----:B------:R-:W-:Y:S02]  /*12000*/  LOP3.LUT R4, R4, c[0x0][0x2d0], RZ, 0x3c, !PT ;  /* 0x0000b40004047a12 */ /* 0x000fe400078e3cff */
[----:B------:R-:W-:Y:S02]  /*12010*/  LOP3.LUT R21, R21, c[0x0][0x2d0], RZ, 0x3c, !PT ;  /* 0x0000b40015157a12 */ /* 0x000fe400078e3cff */
[----:B------:R-:W-:Y:S02]  /*12020*/  ISETP.GE.AND P4, PT, R4, RZ, PT ;  /* 0x000000ff0400720c */ /* 0x000fe40003f86270 */
[----:B------:R-:W-:Y:S01]  /*12030*/  LOP3.LUT R4, RZ, c[0x0][0x2d0], RZ, 0x33, !PT ;  /* 0x0000b400ff047a12 */ /* 0x000fe200078e33ff */
        /* <DEDUP_REMOVED lines=15> */
[--C-:B------:R-:W-:Y:S01]  /*12130*/  @!P2 IMAD.IADD R15, R15, 0x1, -R12.reuse ;  /* 0x000000010f0fa824 */ /* 0x100fe200078e0a0c */
[----:B------:R-:W-:Y:S01]  /*12140*/  @!P2 IADD3 R20, R20, 0x1, RZ ;  /* 0x000000011414a810 */ /* 0x000fe20007ffe0ff */
[----:B------:R-:W-:Y:S01]  /*12150*/  @!P1 IMAD.IADD R19, R19, 0x1, -R12 ;  /* 0x0000000113139824 */ /* 0x000fe200078e0a0c */
[----:B------:R-:W-:Y:S02]  /*12160*/  @!P1 IADD3 R22, R22, 0x1, RZ ;  /* 0x0000000116169810 */ /* 0x000fe40007ffe0ff */
[-C--:B------:R-:W-:Y:S02]  /*12170*/  ISETP.GE.U32.AND P5, PT, R15, R12.reuse, PT ;  /* 0x0000000c0f00720c */ /* 0x080fe40003fa6070 */
[----:B------:R-:W-:Y:S02]  /*12180*/  ISETP.GE.U32.AND P6, PT, R19, R12, PT ;  /* 0x0000000c1300720c */ /* 0x000fe40003fc6070 */
[----:B------:R-:W-:Y:S02]  /*12190*/  ISETP.GE.AND P1, PT, R21, RZ, PT ;  /* 0x000000ff1500720c */ /* 0x000fe40003f26270 */
[----:B------:R-:W-:-:S07]  /*121a0*/  ISETP.NE.AND P2, PT, RZ, c[0x0][0x2d0], PT ;  /* 0x0000b400ff007a0c */ /* 0x000fce0003f45270 */
[----:B------:R-:W-:Y:S02]  /*121b0*/  @P5 IADD3 R20, R20, 0x1, RZ ;  /* 0x0000000114145810 */ /* 0x000fe40007ffe0ff */
[----:B------:R-:W-:-:S03]  /*121c0*/  @P6 IADD3 R22, R22, 0x1, RZ ;  /* 0x0000000116166810 */ /* 0x000fc60007ffe0ff */
[----:B------:R-:W-:Y:S01]  /*121d0*/  @!P1 IMAD.MOV R20, RZ, RZ, -R20 ;  /* 0x000000ffff149224 */ /* 0x000fe200078e0a14 */
[----:B------:R-:W-:-:S04]  /*121e0*/  @!P4 IADD3 R22, -R22, RZ, RZ ;  /* 0x000000ff1616c210 */ /* 0x000fc80007ffe1ff */
[C---:B------:R-:W-:Y:S02]  /*121f0*/  SEL R15, R4.reuse, R22, !P2 ;  /* 0x00000016040f7207 */ /* 0x040fe40005000000 */
[----:B------:R-:W-:-:S03]  /*12200*/  SEL R4, R4, R20, !P2 ;  /* 0x0000001404047207 */ /* 0x000fc60005000000 */
[----:B------:R-:W-:-:S04]  /*12210*/  IMAD.WIDE R26, R15, 0x4, R208 ;  /* 0x000000040f1a7825 */ /* 0x000fc800078e02d0 */
[----:B------:R-:W-:Y:S01]  /*12220*/  IMAD.WIDE R22, R4, 0x4, R208 ;  /* 0x0000000404167825 */ /* 0x000fe200078e02d0 */
[----:B------:R-:W2:Y:S04]  /*12230*/  LDG.E R19, [R26.64] ;  /* 0x000000061a137981 */ /* 0x000ea8000c1e1900 */
[----:B------:R-:W2:Y:S01]  /*12240*/  LDG.E R14, [R22.64] ;  /* 0x00000006160e7981 */ /* 0x000ea2000c1e1900 */
[----:B------:R-:W-:Y:S01]  /*12250*/  IMAD.IADD R4, R15, 0x1, -R4 ;  /* 0x000000010f047824 */ /* 0x000fe200078e0a04 */
[----:B------:R-:W-:-:S05]  /*12260*/  MOV R15, 0x40 ;  /* 0x00000040000f7802 */ /* 0x000fca0000000f00 */
[----:B------:R-:W-:-:S04]  /*12270*/  IMAD R15, R4, c[0x0][0x2d0], -R15 ;  /* 0x0000b400040f7a24 */ /* 0x000fc800078e0a0f */
[----:B------:R-:W-:Y:S01]  /*12280*/  IMAD.WIDE.U32 R20, R15, c[0x0][0x198], RZ ;  /* 0x000066000f147a25 */ /* 0x000fe200078e00ff */
[----:B------:R-:W-:-:S05]  /*12290*/  SHF.R.S32.HI R4, RZ, 0x1f, R15 ;  /* 0x0000001fff047819 */ /* 0x000fca000001140f */
[----:B------:R-:W-:-:S04]  /*122a0*/  IMAD R4, R4, c[0x0][0x198], RZ ;  /* 0x0000660004047a24 */ /* 0x000fc800078e02ff */
[----:B------:R-:W-:-:S04]  /*122b0*/  IMAD R4, R15, c[0x0][0x19c], R4 ;  /* 0x000067000f047a24 */ /* 0x000fc800078e0204 */
[----:B------:R-:W-:Y:S02]  /*122c0*/  IMAD.IADD R21, R21, 0x1, R4 ;  /* 0x0000000115157824 */ /* 0x000fe400078e0204 */
[----:B--2---:R-:W-:-:S04]  /*122d0*/  IMAD.IADD R14, R14, 0x1, -R19 ;  /* 0x000000010e0e7824 */ /* 0x004fc800078e0a13 */
[----:B------:R-:W-:Y:S01]  /*122e0*/  IMAD.WIDE.U32 R20, R14, c[0x0][0x180], R20 ;  /* 0x000060000e147a25 */ /* 0x000fe200078e0014 */
[----:B------:R-:W-:-:S05]  /*122f0*/  SHF.R.S32.HI R12, RZ, 0x1f, R14 ;  /* 0x0000001fff0c7819 */ /* 0x000fca000001140e */
[----:B------:R-:W-:-:S04]  /*12300*/  IMAD R15, R12, c[0x0][0x180], RZ ;  /* 0x000060000c0f7a24 */ /* 0x000fc800078e02ff */
[----:B------:R-:W-:-:S05]  /*12310*/  IMAD R15, R14, c[0x0][0x184], R15 ;  /* 0x000061000e0f7a24 */ /* 0x000fca00078e020f */
[----:B------:R-:W-:Y:S01]  /*12320*/  IADD3 R4, R21, R15, RZ ;  /* 0x0000000f15047210 */ /* 0x000fe20007ffe0ff */
[----:B------:R-:W-:Y:S01]  /*12330*/  IMAD.MOV.U32 R15, RZ, RZ, R20 ;  /* 0x000000ffff0f7224 */ /* 0x000fe200078e0014 */
[----:B------:R-:W-:Y:S05]  /*12340*/  BRA `(.L_x_3809) ;  /* 0x0000003000007947 */ /* 0x000fea0003800000 */
.L_x_3808:
[----:B------:R-:W-:-:S05]  /*12350*/  IMAD.MOV.U32 R15, RZ, RZ, c[0x0][0x198] ;  /* 0x00006600ff0f7624 */ /* 0x000fca00078e00ff */
[----:B------:R-:W-:-:S04]  /*12360*/  LEA R15, -R15, RZ, 0x6 ;  /* 0x000000ff0f0f7211 */ /* 0x000fc800078e31ff */
[----:B------:R-:W-:Y:S02]  /*12370*/  SHF.R.S32.HI R4, RZ, 0x1f, R15 ;  /* 0x0000001fff047819 */ /* 0x000fe4000001140f */
.L_x_3809:
[----:B------:R-:W-:Y:S01]  /*12380*/  IADD3 R55, P2, P1, R140, R15, R55 ;  /* 0x0000000f8c377210 */ /* 0x000fe2000795e037 */
[----:B------:R-:W-:Y:S01]  /*12390*/  ULDC.64 UR4, c[0x0][0x198] ;  /* 0x0000660000047ab9 */ /* 0x000fe20000000a00 */
[----:B------:R-:W-:Y:S01]  /*123a0*/  IADD3 R140, P4, R15, R140, RZ ;  /* 0x0000008c0f8c7210 */ /* 0x000fe20007f9e0ff */
[----:B------:R-:W-:Y:S01]  /*123b0*/  USHF.L.U32 UR9, UR4, 0x5, URZ ;  /* 0x0000000504097899 */ /* 0x000fe2000800063f */
[----:B------:R-:W-:Y:S01]  /*123c0*/  IADD3.X R54, R51, R4, R54, P2, P1 ;  /* 0x0000000433367210 */ /* 0x000fe200017e2436 */
[----:B------:R-:W-:Y:S01]  /*123d0*/  UMOV UR8, 0x5 ;  /* 0x0000000500087882 */ /* 0x000fe20000000000 */
[----:B------:R-:W-:Y:S01]  /*123e0*/  LEA R20, P2, R140, c[0x0][0x168], 0x1 ;  /* 0x00005a008c147a11 */ /* 0x000fe200078408ff */
[----:B------:R-:W-:Y:S01]  /*123f0*/  IMAD.X R51, R4, 0x1, R51, P4 ;  /* 0x0000000104337824 */ /* 0x000fe200020e0633 */
[----:B------:R-:W-:Y:S01]  /*12400*/  LEA R200, P5, R15, R200, 0x1 ;  /* 0x000000c80fc87211 */ /* 0x000fe200078a08ff */
[----:B------:R-:W-:Y:S01]  /*12410*/  USHF.L.U64.HI UR5, UR4, UR8, UR5 ;  /* 0x0000000804057299 */ /* 0x000fe20008010205 */
[----:B------:R-:W-:-:S02]  /*12420*/  LEA R14, P1, R55, c[0x0][0x168], 0x1 ;  /* 0x00005a00370e7a11 */ /* 0x000fc400078208ff */
[----:B------:R-:W-:Y:S02]  /*12430*/  LEA.HI.X R21, R140, c[0x0][0x16c], R51, 0x1, P2 ;  /* 0x00005b008c157a11 */ /* 0x000fe400010f0c33 */
[----:B------:R-:W-:Y:S02]  /*12440*/  LEA.HI.X R199, R15, R199, R4, 0x1, P5 ;  /* 0x000000c70fc77211 */ /* 0x000fe400028f0c04 */
[----:B------:R-:W-:Y:S02]  /*12450*/  IADD3 R26, P2, R200, UR9, RZ ;  /* 0x00000009c81a7c10 */ /* 0x000fe4000ff5e0ff */
[----:B------:R-:W-:Y:S01]  /*12460*/  LEA.HI.X R15, R55, c[0x0][0x16c], R54, 0x1, P1 ;  /* 0x00005b00370f7a11 */ /* 0x000fe200008f0c36 */
[----:B------:R-:W-:Y:S01]  /*12470*/  IMAD.MOV.U32 R201, RZ, RZ, R199 ;  /* 0x000000ffffc97224 */ /* 0x000fe200078e00c7 */
[----:B------:R-:W-:Y:S02]  /*12480*/  IADD3.X R27, R199, UR5, RZ, P2, !PT ;  /* 0x00000005c71b7c10 */ /* 0x000fe400097fe4ff */
[----:B------:R-:W-:-:S02]  /*12490*/  IADD3 R30, P2, R26, UR9, RZ ;  /* 0x000000091a1e7c10 */ /* 0x000fc4000ff5e0ff */
[----:B------:R-:W-:Y:S01]  /*124a0*/  IADD3 R22, P1, R14, UR9, RZ ;  /* 0x000000090e167c10 */ /* 0x000fe2000ff3e0ff */
[----:B------:R-:W-:Y:S01]  /*124b0*/  @!PT LDS RZ, [RZ] ;  /* 0x00000000fffff984 */ /* 0x000fe20000000800 */
[----:B------:R-:W-:Y:S01]  /*124c0*/  @!PT LDS RZ, [RZ] ;  /* 0x00000000fffff984 */ /* 0x000fe20000000800 */
[----:B------:R-:W-:Y:S01]  /*124d0*/  @!PT LDS RZ, [RZ] ;  /* 0x00000000fffff984 */ /* 0x000fe20000000800 */
[----:B------:R1:W-:Y:S01]  /*124e0*/  LDGSTS.E.BYPASS.LTC128B.128 [R211+0x6000], [R200.64] ;  /* 0x06000000c8d37fae */ /* 0x0003e2000b901d46 */
[----:B------:R-:W-:Y:S02]  /*124f0*/  IADD3.X R31, R27, UR5, RZ, P2, !PT ;  /* 0x000000051b1f7c10 */ /* 0x000fe400097fe4ff */
[----:B------:R-:W-:Y:S01]  /*12500*/  IADD3.X R23, R15, UR5, RZ, P1, !PT ;  /* 0x000000050f177c10 */ /* 0x000fe20008ffe4ff */
[----:B------:R1:W-:Y:S01]  /*12510*/  LDGSTS.E.BYPASS.LTC128B.128 [R211+0x8000], [R20.64+0x80] ;  /* 0x0800008014d37fae */ /* 0x0003e2000b901d46 */
[----:B------:R-:W-:Y:S02]  /*12520*/  IADD3 R28, P2, R30, UR9, RZ ;  /* 0x000000091e1c7c10 */ /* 0x000fe4000ff5e0ff */
[----:B------:R-:W-:Y:S01]  /*12530*/  IADD3 R32, P1, R22, UR9, RZ ;  /* 0x0000000916207c10 */ /* 0x000fe2000ff3e0ff */
[----:B------:R1:W-:Y:S01]  /*12540*/  LDGSTS.E.BYPASS.LTC128B.128 [R211+0xa000], [R20.64+0x100] ;  /* 0x0a00010014d37fae */ /* 0x0003e2000b901d46 */
[----:B------:R-:W-:-:S02]  /*12550*/  IADD3.X R29, R31, UR5, RZ, P2, !PT ;  /* 0x000000051f1d7c10 */ /* 0x000fc400097fe4ff */
[----:B------:R-:W-:Y:S01]  /*12560*/  IADD3.X R33, R23, UR5, RZ, P1, !PT ;  /* 0x0000000517217c10 */ /* 0x000fe20008ffe4ff */
        /* <DEDUP_REMOVED lines=10> */
.L_x_3807:
        /* <DEDUP_REMOVED lines=30> */
[----:B------:R-:W-:Y:S01]  /*127f0*/  IADD3 R192, R49, R2, RZ ;  /* 0x0000000231c07210 */ /* 0x000fe20007ffe0ff */
[----:B------:R-:W1:Y:S03]  /*12800*/  SHFL.BFLY PT, R19, R4, 0x2, 0x1f ;  /* 0x0c401f0004137f89 */ /* 0x000e6600000e0000 */
[----:B------:R-:W-:Y:S01]  /*12810*/  SHF.L.U32 R192, R192, 0x1, RZ ;  /* 0x00000001c0c07819 */ /* 0x000fe200000006ff */
[----:B------:R-:W2:Y:S03]  /*12820*/  SHFL.BFLY PT, R15, R12, 0x2, 0x1f ;  /* 0x0c401f000c0f7f89 */ /* 0x000ea600000e0000 */
[-C--:B------:R-:W-:Y:S01]  /*12830*/  LEA R189, R5, R192.reuse, 0x1 ;  /* 0x000000c005bd7211 */ /* 0x080fe200078e08ff */
[----:B------:R-:W-:Y:S01]  /*12840*/  LDSM.16.MT88.4 R36, [R192+0xc000] ;  /* 0x00c00000c024783b */ /* 0x000fe20000004200 */
[----:B------:R-:W-:-:S03]  /*12850*/  LEA R190, R7, R192, 0x1 ;  /* 0x000000c007be7211 */ /* 0x000fc600078e08ff */
[----:B------:R-:W-:Y:S01]  /*12860*/  LDSM.16.MT88.4 R84, [R189+0xe000] ;  /* 0x00e00000bd54783b */ /* 0x000fe20000004200 */
[----:B------:R-:W-:-:S03]  /*12870*/  LEA R188, R5, R190, 0x1 ;  /* 0x000000be05bc7211 */ /* 0x000fc600078e08ff */
[----:B------:R-:W-:Y:S04]  /*12880*/  LDSM.16.MT88.4 R52, [R189+0xc000] ;  /* 0x00c00000bd34783b */ /* 0x000fe80000004200 */
[----:B------:R-:W-:Y:S01]  /*12890*/  LDSM.16.MT88.4 R60, [R188+0xc000] ;  /* 0x00c00000bc3c783b */ /* 0x000fe20000004200 */
[----:B-1----:R-:W-:-:S03]  /*128a0*/  FMNMX.FTZ R19, R4, R19, !PT ;  /* 0x0000001304137209 */ /* 0x002fc60007810000 */
[----:B------:R-:W-:Y:S01]  /*128b0*/  LDSM.16.MT88.4 R76, [R190+0xe000] ;  /* 0x00e00000be4c783b */ /* 0x000fe20000004200 */
[----:B--2---:R-:W-:-:S03]  /*128c0*/  FMNMX.FTZ R15, R12, R15, !PT ;  /* 0x0000000f0c0f7209 */ /* 0x004fc60007810000 */
        /* <DEDUP_REMOVED lines=8> */
[C---:B------:R-:W-:Y:S01]  /*12950*/  FSETP.NEU.FTZ.AND P1, PT, R132.reuse, -INF , PT ;  /* 0xff8000008400780b */ /* 0x040fe20003f3d000 */
[----:B------:R-:W-:Y:S02]  /*12960*/  FMUL.FTZ R140, R132, c[0x0][0x23c] ;  /* 0x00008f00848c7a20 */ /* 0x000fe40000410000 */
[----:B------:R-:W-:Y:S03]  /*12970*/  LDSM.16.MT88.4 R136, [R190+0xc800] ;  /* 0x00c80000be88783b */ /* 0x000fe60000004200 */
[----:B------:R-:W-:Y:S01]  /*12980*/  FSEL R140, R140, RZ, P1 ;  /* 0x000000ff8c8c7208 */ /* 0x000fe20000800000 */
[----:B------:R-:W-:Y:S04]  /*12990*/  LDSM.16.MT88.4 R32, [R189+0xc800] ;  /* 0x00c80000bd20783b */ /* 0x000fe80000004200 */
[--C-:B------:R-:W-:Y:S01]  /*129a0*/  FFMA.FTZ R153, R3, c[0x0][0x23c], -R140.reuse ;  /* 0x00008f0003997a23 */ /* 0x100fe2000001088c */
[----:B--2---:R-:W-:Y:S01]  /*129b0*/  FMNMX.FTZ R3, R15, R4, !PT ;  /* 0x000000040f037209 */ /* 0x004fe20007810000 */
[--C-:B------:R-:W-:Y:S01]  /*129c0*/  FFMA.FTZ R146, R69, c[0x0][0x23c], -R140.reuse ;  /* 0x00008f0045927a23 */ /* 0x100fe2000001088c */
[----:B------:R-:W-:Y:S01]  /*129d0*/  LDSM.16.MT88.4 R28, [R188+0xc800] ;  /* 0x00c80000bc1c783b */ /* 0x000fe20000004200 */
[--C-:B------:R-:W-:Y:S01]  /*129e0*/  FFMA.FTZ R150, R45, c[0x0][0x23c], -R140.reuse ;  /* 0x00008f002d967a23 */ /* 0x100fe2000001088c */
[C---:B------:R-:W-:Y:S01]  /*129f0*/  FSETP.NEU.FTZ.AND P1, PT, R3.reuse, -INF , PT ;  /* 0xff8000000300780b */ /* 0x040fe20003f3d000 */
[----:B------:R-:W-:Y:S01]  /*12a00*/  FMUL.FTZ R163, R3, c[0x0][0x23c] ;  /* 0x00008f0003a37a20 */ /* 0x000fe20000410000 */
[----:B------:R-:W-:Y:S01]  /*12a10*/  MUFU.EX2 R153, R153 ;  /* 0x0000009900997308 */ /* 0x000fe20000000800 */
[----:B------:R-:W-:-:S02]  /*12a20*/  FFMA.FTZ R151, R25, c[0x0][0x23c], -R140 ;  /* 0x00008f0019977a23 */ /* 0x000fc4000001088c */
[--C-:B------:R-:W-:Y:S01]  /*12a30*/  FFMA.FTZ R149, R11, c[0x0][0x23c], -R140.reuse ;  /* 0x00008f000b957a23 */ /* 0x100fe2000001088c */
[----:B------:R-:W-:Y:S01]  /*12a40*/  FSEL R163, R163, RZ, P1 ;  /* 0x000000ffa3a37208 */ /* 0x000fe20000800000 */
[--C-:B------:R-:W-:Y:S01]  /*12a50*/  FFMA.FTZ R145, R9, c[0x0][0x23c], -R140.reuse ;  /* 0x00008f0009917a23 */ /* 0x100fe2000001088c */
[----:B------:R-:W-:Y:S01]  /*12a60*/  LDSM.16.MT88.4 R24, [R190+0xe800] ;  /* 0x00e80000be18783b */ /* 0x000fe20000004200 */
[----:B------:R-:W-:Y:S01]  /*12a70*/  FFMA.FTZ R2, R17, c[0x0][0x23c], -R140 ;  /* 0x00008f0011027a23 */ /* 0x000fe2000001088c */
[----:B------:R-:W1:Y:S01]  /*12a80*/  MUFU.EX2 R150, R150 ;  /* 0x0000009600967308 */ /* 0x000e620000000800 */
[--C-:B------:R-:W-:Y:S02]  /*12a90*/  FFMA.FTZ R157, R70, c[0x0][0x23c], -R163.reuse ;  /* 0x00008f00469d7a23 */ /* 0x100fe400000108a3 */
[----:B------:R-:W2:Y:S01]  /*12aa0*/  LDSM.16.MT88.4 R68, [R192+0xe000] ;  /* 0x00e00000c044783b */ /* 0x000ea20000004200 */
[--C-:B------:R-:W-:Y:S02]  /*12ab0*/  FFMA.FTZ R152, R46, c[0x0][0x23c], -R163.reuse ;  /* 0x00008f002e987a23 */ /* 0x100fe400000108a3 */
[----:B------:R-:W-:-:S02]  /*12ac0*/  FFMA.FTZ R155, R47, c[0x0][0x23c], -R163 ;  /* 0x00008f002f9b7a23 */ /* 0x000fc400000108a3 */
[--C-:B------:R-:W-:Y:S01]  /*12ad0*/  FFMA.FTZ R148, R6, c[0x0][0x23c], -R163.reuse ;  /* 0x00008f0006947a23 */ /* 0x100fe200000108a3 */
[----:B------:R-:W3:Y:S01]  /*12ae0*/  LDSM.16.MT88.4 R44, [R190+0xc000] ;  /* 0x00c00000be2c783b */ /* 0x000ee20000004200 */
[----:B------:R-:W-:Y:S01]  /*12af0*/  MUFU.EX2 R151, R151 ;  /* 0x0000009700977308 */ /* 0x000fe20000000800 */
[--C-:B------:R-:W-:Y:S02]  /*12b00*/  FFMA.FTZ R147, R8, c[0x0][0x23c], -R163.reuse ;  /* 0x00008f0008937a23 */ /* 0x100fe400000108a3 */
[----:B------:R-:W4:Y:S01]  /*12b10*/  LDSM.16.MT88.4 R4, [R188+0x10000] ;  /* 0x01000000bc04783b */ /* 0x000f220000004200 */
[--C-:B------:R-:W-:Y:S02]  /*12b20*/  FFMA.FTZ R134, R10, c[0x0][0x23c], -R163.reuse ;  /* 0x00008f000a867a23 */ /* 0x100fe400000108a3 */
[--C-:B------:R-:W-:Y:S01]  /*12b30*/  FFMA.FTZ R135, R18, c[0x0][0x23c], -R163.reuse ;  /* 0x00008f0012877a23 */ /* 0x100fe200000108a3 */
[----:B------:R-:W5:Y:S01]  /*12b40*/  LDSM.16.MT88.4 R8, [R192+0xe800] ;  /* 0x00e80000c008783b */ /* 0x000f620000004200 */
[----:B------:R-:W2:Y:S01]  /*12b50*/  MUFU.EX2 R146, R146 ;  /* 0x0000009200927308 */ /* 0x000ea20000000800 */
[----:B-1----:R-:W-:Y:S01]  /*12b60*/  F2FP.BF16.PACK_AB R116, R150, R153 ;  /* 0x000000999674723e */ /* 0x002fe200000010ff */
[----:B------:R-:W-:Y:S01]  /*12b70*/  FFMA.FTZ R144, R13, c[0x0][0x23c], -R140 ;  /* 0x00008f000d907a23 */ /* 0x000fe2000001088c */
[----:B------:R-:W1:Y:S01]  /*12b80*/  LDSM.16.MT88.4 R16, [R189+0xe800] ;  /* 0x00e80000bd10783b */ /* 0x000e620000004200 */
[----:B------:R-:W-:-:S02]  /*12b90*/  FFMA.FTZ R0, R0, c[0x0][0x23c], -R163 ;  /* 0x00008f0000007a23 */ /* 0x000fc400000108a3 */
[--C-:B------:R-:W-:Y:S01]  /*12ba0*/  FFMA.FTZ R154, R167, c[0x0][0x23c], -R140.reuse ;  /* 0x00008f00a79a7a23 */ /* 0x100fe2000001088c */
[----:B------:R-:W1:Y:S01]  /*12bb0*/  LDSM.16.MT88.4 R12, [R188+0xe800] ;  /* 0x00e80000bc0c783b */ /* 0x000e620000004200 */
[----:B------:R-:W-:Y:S01]  /*12bc0*/  MUFU.EX2 R152, R152 ;  /* 0x0000009800987308 */ /* 0x000fe20000000800 */
[--C-:B------:R-:W-:Y:S02]  /*12bd0*/  FFMA.FTZ R156, R165, c[0x0][0x23c], -R140.reuse ;  /* 0x00008f00a59c7a23 */ /* 0x100fe4000001088c */
[--C-:B------:R-:W-:Y:S02]  /*12be0*/  FFMA.FTZ R159, R159, c[0x0][0x23c], -R140.reuse ;  /* 0x00008f009f9f7a23 */ /* 0x100fe4000001088c */
[----:B------:R-:W-:Y:S02]  /*12bf0*/  FFMA.FTZ R161, R161, c[0x0][0x23c], -R140 ;  /* 0x00008f00a1a17a23 */ /* 0x000fe4000001088c */
[--C-:B------:R-:W-:Y:S01]  /*12c00*/  FFMA.FTZ R160, R160, c[0x0][0x23c], -R163.reuse ;  /* 0x00008f00a0a07a23 */ /* 0x100fe200000108a3 */
[----:B------:R-:W3:Y:S01]  /*12c10*/  MUFU.EX2 R155, R155 ;  /* 0x0000009b009b7308 */ /* 0x000ee20000000800 */
[----:B--2---:R-:W-:Y:S01]  /*12c20*/  F2FP.BF16.PACK_AB R118, R146, R151 ;  /* 0x000000979276723e */ /* 0x004fe200000010ff */
        /* <DEDUP_REMOVED lines=8> */
[----:B------:R-:W2:Y:S01]  /*12cb0*/  MUFU.EX2 R148, R148 ;  /* 0x0000009400947308 */ /* 0x000ea20000000800 */
[----:B---3--:R-:W-:Y:S01]  /*12cc0*/  F2FP.BF16.PACK_AB R117, R155, R152 ;  /* 0x000000989b75723e */ /* 0x008fe200000010ff */
[----:B------:R-:W-:-:S02]  /*12cd0*/  FFMA.FTZ R217, R143, c[0x0][0x23c], -R140 ;  /* 0x00008f008fd97a23 */ /* 0x000fc4000001088c */
[--C-:B------:R-:W-:Y:S02]  /*12ce0*/  FFMA.FTZ R166, R166, c[0x0][0x23c], -R163.reuse ;  /* 0x00008f00a6a67a23 */ /* 0x100fe400000108a3 */
[--C-:B------:R-:W-:Y:S02]  /*12cf0*/  FFMA.FTZ R162, R142, c[0x0][0x23c], -R163.reuse ;  /* 0x00008f008ea27a23 */ /* 0x100fe400000108a3 */
[----:B------:R-:W-:Y:S01]  /*12d00*/  MUFU.EX2 R149, R149 ;  /* 0x0000009500957308 */ /* 0x000fe20000000800 */
[----:B------:R-:W-:Y:S01]  /*12d10*/  FFMA.FTZ R215, R158, c[0x0][0x23c], -R163 ;  /* 0x00008f009ed77a23 */ /* 0x000fe200000108a3 */
[----:B------:R-:W-:Y:S01]  /*12d20*/  LDSM.16.MT88.4 R140, [R190+0xd800] ;  /* 0x00d80000be8c783b */ /* 0x000fe20000004200 */
[----:B------:R-:W-:Y:S02]  /*12d30*/  FADD.FTZ R150, R153, R150 ;  /* 0x0000009699967221 */ /* 0x000fe40000010000 */
[----:B------:R-:W-:Y:S02]  /*12d40*/  FADD.FTZ R152, R152, R155 ;  /* 0x0000009b98987221 */ /* 0x000fe40000010000 */
[----:B------:R-:W-:Y:S01]  /*12d50*/  FADD.FTZ R151, R151, R150 ;  /* 0x0000009697977221 */ /* 0x000fe20000010000 */
[----:B--2---:R-:W-:Y:S01]  /*12d60*/  F2FP.BF16.PACK_AB R119, R148, R157 ;  /* 0x0000009d9477723e */ /* 0x004fe200000010ff */
[----:B------:R-:W2:Y:S01]  /*12d70*/  MUFU.EX2 R144, R144 ;  /* 0x0000009000907308 */ /* 0x000ea20000000800 */
[----:B------:R-:W-:-:S02]  /*12d80*/  FADD.FTZ R157, R157, R152 ;  /* 0x000000989d9d7221 */ /* 0x000fc40000010000 */
        /* <DEDUP_REMOVED lines=46> */
[C---:B----4-:R-:W-:Y:S07]  /*13070*/  HMMA.16816.F32.BF16 R120, R116.reuse, R4, RZ ;  /* 0x000000047478723c */ /* 0x050fee00000418ff */
        /* <DEDUP_REMOVED lines=12> */
[----:B-----5:R-:W-:Y:S01]  /*13140*/  HMMA.16816.F32.BF16 R64, R4, R8, R64 ;  /* 0x000000080440723c */ /* 0x020fe20000041840 */
        /* <DEDUP_REMOVED lines=137> */
.L_x_3814:
        /* <DEDUP_REMOVED lines=64> */
.L_x_3811:
        /* <DEDUP_REMOVED lines=35> */
[C---:B--2---:R-:W-:Y:S03]  /*14010*/  HMMA.16816.F32.BF16 R4, R32.reuse, R8, RZ ;  /* 0x000000082004723c */ /* 0x044fe600000418ff */
[----:B------:R-:W-:Y:S04]  /*14020*/  LDSM.16.M88.4 R160, [R194] ;  /* 0x00000000c2a0783b */ /* 0x000fe80000000200 */
[----:B------:R-:W2:Y:S01]  /*14030*/  LDSM.16.M88.4 R164, [R191+0x6000] ;  /* 0x00600000bfa4783b */ /* 0x000ea20000000200 */
[C---:B------:R-:W-:Y:S03]  /*14040*/  HMMA.16816.F32.BF16 R8, R32.reuse, R10, RZ ;  /* 0x0000000a2008723c */ /* 0x040fe600000418ff */
[----:B------:R-:W1:Y:S04]  /*14050*/  LDSM.16.M88.4 R168, [R191+0x6800] ;  /* 0x00680000bfa8783b */ /* 0x000e680000000200 */
[----:B------:R-:W-:Y:S01]  /*14060*/  LDSM.16.M88.4 R172, [R191+0x7800] ;  /* 0x00780000bfac783b */ /* 0x000fe20000000200 */
[C---:B---3--:R-:W-:Y:S08]  /*14070*/  HMMA.16816.F32.BF16 R12, R32.reuse, R16, RZ ;  /* 0x00000010200c723c */ /* 0x048ff000000418ff */
[C---:B------:R-:W-:Y:S08]  /*14080*/  HMMA.16816.F32.BF16 R16, R32.reuse, R18, RZ ;  /* 0x000000122010723c */ /* 0x040ff000000418ff */
[C---:B----4-:R-:W-:Y:S08]  /*14090*/  HMMA.16816.F32.BF16 R20, R32.reuse, R24, RZ ;  /* 0x000000182014723c */ /* 0x050ff000000418ff */
[C---:B------:R-:W-:Y:S08]  /*140a0*/  HMMA.16816.F32.BF16 R24, R32.reuse, R26, RZ ;  /* 0x0000001a2018723c */ /* 0x040ff000000418ff */
[C---:B-----5:R-:W-:Y:S08]  /*140b0*/  HMMA.16816.F32.BF16 R28, R32.reuse, R136, RZ ;  /* 0x00000088201c723c */ /* 0x060ff000000418ff */
[----:B------:R-:W-:Y:S01]  /*140c0*/  HMMA.16816.F32.BF16 R32, R32, R138, RZ ;  /* 0x0000008a2020723c */ /* 0x000fe200000418ff */
[----:B------:R-:W3:Y:S07]  /*140d0*/  LDSM.16.M88.4 R136, [R191+0x7000] ;  /* 0x00700000bf88783b */ /* 0x000eee0000000200 */
        /* <DEDUP_REMOVED lines=8> */
[----:B------:R-:W4:Y:S07]  /*14160*/  LDSM.16.M88.4 R152, [R184+0x800] ;  /* 0x00080000b898783b */ /* 0x000f2e0000000200 */
        /* <DEDUP_REMOVED lines=13> */
[C---:B------:R-:W-:Y:S08]  /*14240*/  HMMA.16816.F32.BF16 R28, R160.reuse, R172, R28 ;  /* 0x000000aca01c723c */ /* 0x040ff0000004181c */
[----:B------:R-:W-:Y:S01]  /*14250*/  HMMA.16816.F32.BF16 R32, R160, R174, R32 ;  /* 0x000000aea020723c */ /* 0x000fe20000041820 */
[----:B------:R-:W3:Y:S04]  /*14260*/  LDSM.16.M88.4 R160, [R197+0x9000] ;  /* 0x00900000c5a0783b */ /* 0x000ee80000000200 */
[----:B------:R-:W2:Y:S03]  /*14270*/  LDSM.16.M88.4 R172, [R197+0x9800] ;  /* 0x00980000c5ac783b */ /* 0x000ea60000000200 */
[C---:B-1----:R-:W-:Y:S08]  /*14280*/  HMMA.16816.F32.BF16 R4, R144.reuse, R148, R4 ;  /* 0x000000949004723c */ /* 0x042ff00000041804 */
[C---:B------:R-:W-:Y:S01]  /*14290*/  HMMA.16816.F32.BF16 R8, R144.reuse, R150, R8 ;  /* 0x000000969008723c */ /* 0x040fe20000041808 */
[----:B------:R-:W-:Y:S07]  /*142a0*/  LDSM.16.M88.4 R148, [R183] ;  /* 0x00000000b794783b */ /* 0x000fee0000000200 */
[C---:B----4-:R-:W-:Y:S08]  /*142b0*/  HMMA.16816.F32.BF16 R12, R144.reuse, R152, R12 ;  /* 0x00000098900c723c */ /* 0x050ff0000004180c */
[C---:B------:R-:W-:Y:S01]  /*142c0*/  HMMA.16816.F32.BF16 R16, R144.reuse, R154, R16 ;  /* 0x0000009a9010723c */ /* 0x040fe20000041810 */
[----:B------:R-:W-:Y:S07]  /*142d0*/  LDSM.16.M88.4 R152, [R182] ;  /* 0x00000000b698783b */ /* 0x000fee0000000200 */
[C---:B-----5:R-:W-:Y:S08]  /*142e0*/  HMMA.16816.F32.BF16 R20, R144.reuse, R140, R20 ;  /* 0x0000008c9014723c */ /* 0x060ff00000041814 */
[C---:B------:R-:W-:Y:S01]  /*142f0*/  HMMA.16816.F32.BF16 R24, R144.reuse, R142, R24 ;  /* 0x0000008e9018723c */ /* 0x040fe20000041818 */
[----:B------:R-:W1:Y:S07]  /*14300*/  LDSM.16.M88.4 R140, [R196+0x2000] ;  /* 0x00200000c48c783b */ /* 0x000e6e0000000200 */
[C---:B------:R-:W-:Y:S08]  /*14310*/  HMMA.16816.F32.BF16 R28, R144.reuse, R156, R28 ;  /* 0x0000009c901c723c */ /* 0x040ff0000004181c */
[----:B------:R-:W-:Y:S01]  /*14320*/  HMMA.16816.F32.BF16 R32, R144, R158, R32 ;  /* 0x0000009e9020723c */ /* 0x000fe20000041820 */
[----:B------:R-:W4:Y:S04]  /*14330*/  LDSM.16.M88.4 R144, [R181] ;  /* 0x00000000b590783b */ /* 0x000f280000000200 */
[----:B------:R-:W5:Y:S03]  /*14340*/  LDSM.16.M88.4 R156, [R180] ;  /* 0x00000000b49c783b */ /* 0x000f660000000200 */
        /* <DEDUP_REMOVED lines=15> */
[----:B------:R-:W-:Y:S07]  /*14440*/  LDSM.16.M88.4 R148, [R184+0x2000] ;  /* 0x00200000b894783b */ /* 0x000fee0000000200 */
[C---:B------:R-:W-:Y:S08]  /*14450*/  HMMA.16816.F32.BF16 R12, R140.reuse, R152, R12 ;  /* 0x000000988c0c723c */ /* 0x040ff0000004180c */
[C---:B------:R-:W-:Y:S01]  /*14460*/  HMMA.16816.F32.BF16 R16, R140.reuse, R154, R16 ;  /* 0x0000009a8c10723c */ /* 0x040fe20000041810 */
[----:B------:R-:W-:Y:S07]  /*14470*/  LDSM.16.M88.4 R152, [R184+0x2800] ;  /* 0x00280000b898783b */ /* 0x000fee0000000200 */
[C---:B----4-:R-:W-:Y:S08]  /*14480*/  HMMA.16816.F32.BF16 R20, R140.reuse, R144, R20 ;  /* 0x000000908c14723c */ /* 0x050ff00000041814 */
[C---:B------:R-:W-:Y:S01]  /*14490*/  HMMA.16816.F32.BF16 R24, R140.reuse, R146, R24 ;  /* 0x000000928c18723c */ /* 0x040fe20000041818 */
[----:B------:R-:W1:Y:S07]  /*144a0*/  LDSM.16.M88.4 R144, [R193+0x2000] ;  /* 0x00200000c190783b */ /* 0x000e6e0000000200 */
[C---:B-----5:R-:W-:Y:S08]  /*144b0*/  HMMA.16816.F32.BF16 R28, R140.reuse, R156, R28 ;  /* 0x0000009c8c1c723c */ /* 0x060ff0000004181c */
[----:B------:R-:W-:Y:S01]  /*144c0*/  HMMA.16816.F32.BF16 R32, R140, R158, R32 ;  /* 0x0000009e8c20723c */ /* 0x000fe20000041820 */
[----:B------:R-:W4:Y:S04]  /*144d0*/  LDSM.16.M88.4 R140, [R184+0x3000] ;  /* 0x00300000b88c783b */ /* 0x000f280000000200 */
[----:B------:R-:W5:Y:S03]  /*144e0*/  LDSM.16.M88.4 R156, [R184+0x3800] ;  /* 0x00380000b89c783b */ /* 0x000f660000000200 */
        /* <DEDUP_REMOVED lines=16> */
[C---:B------:R-:W-:Y:S08]  /*145f0*/  HMMA.16816.F32.BF16 R12, R144.reuse, R152, R12 ;  /* 0x00000098900c723c */ /* 0x040ff0000004180c */
[C---:B------:R-:W-:Y:S01]  /*14600*/  HMMA.16816.F32.BF16 R16, R144.reuse, R154, R16 ;  /* 0x0000009a9010723c */ /* 0x040fe20000041810 */
[----:B------:R-:W-:Y:S07]  /*14610*/  LDSM.16.M88.4 R152, [R178] ;  /* 0x00000000b298783b */ /* 0x000fee0000000200 */
[C---:B----4-:R-:W-:Y:S08]  /*14620*/  HMMA.16816.F32.BF16 R20, R144.reuse, R140, R20 ;  /* 0x0000008c9014723c */ /* 0x050ff00000041814 */
[C---:B------:R-:W-:Y:S01]  /*14630*/  HMMA.16816.F32.BF16 R24, R144.reuse, R142, R24 ;  /* 0x0000008e9018723c */ /* 0x040fe20000041818 */
[----:B------:R-:W1:Y:S07]  /*14640*/  LDSM.16.M88.4 R140, [R196+0x4000] ;  /* 0x00400000c48c783b */ /* 0x000e6e0000000200 */
[C---:B-----5:R-:W-:Y:S08]  /*14650*/  HMMA.16816.F32.BF16 R28, R144.reuse, R156, R28 ;  /* 0x0000009c901c723c */ /* 0x060ff0000004181c */
        /* <DEDUP_REMOVED lines=37> */
[C---:B------:R-:W-:Y:S08]  /*148b0*/  HMMA.16816.F32.BF16 R28, R160.reuse, R172, R28 ;  /* 0x000000aca01c723c */ /* 0x040ff0000004181c */
[----:B------:R-:W-:Y:S08]  /*148c0*/  HMMA.16816.F32.BF16 R32, R160, R174, R32 ;  /* 0x000000aea020723c */ /* 0x000ff00000041820 */
[C---:B-1----:R-:W-:Y:S08]  /*148d0*/  HMMA.16816.F32.BF16 R4, R144.reuse, R148, R4 ;  /* 0x000000949004723c */ /* 0x042ff00000041804 */
[C---:B------:R-:W-:Y:S08]  /*148e0*/  HMMA.16816.F32.BF16 R8, R144.reuse, R150, R8 ;  /* 0x000000969008723c */ /* 0x040ff00000041808 */
[C---:B------:R-:W-:Y:S08]  /*148f0*/  HMMA.16816.F32.BF16 R12, R144.reuse, R152, R12 ;  /* 0x00000098900c723c */ /* 0x040ff0000004180c */
[C---:B------:R-:W-:Y:S08]  /*14900*/  HMMA.16816.F32.BF16 R16, R144.reuse, R154, R16 ;  /* 0x0000009a9010723c */ /* 0x040ff00000041810 */
[C---:B----4-:R-:W-:Y:S08]  /*14910*/  HMMA.16816.F32.BF16 R20, R144.reuse, R140, R20 ;  /* 0x0000008c9014723c */ /* 0x050ff00000041814 */
[C---:B------:R-:W-:Y:S08]  /*14920*/  HMMA.16816.F32.BF16 R24, R144.reuse, R142, R24 ;  /* 0x0000008e9018723c */ /* 0x040ff00000041818 */
[C---:B-----5:R-:W-:Y:S08]  /*14930*/  HMMA.16816.F32.BF16 R28, R144.reuse, R156, R28 ;  /* 0x0000009c901c723c */ /* 0x060ff0000004181c */
        /* <DEDUP_REMOVED lines=67> */
.L_x_3813:
[C---:B------:R-:W-:Y:S01]  /*14d70*/  LEA R200, P0, R136.reuse, R200, 0x1 ;  /* 0x000000c888c87211 */ /* 0x040fe200078008ff */
[----:B------:R-:W-:Y:S02]  /*14d80*/  USHF.L.U32 UR5, UR9, 0x5, URZ ;  /* 0x0000000509057899 */ /* 0x000fe4000800063f */
[----:B------:R-:W-:Y:S01]  /*14d90*/  USHF.L.U64.HI UR9, UR9, UR10, UR4 ;  /* 0x0000000a09097299 */ /* 0x000fe20008010204 */
[----:B------:R-:W-:Y:S03]  /*14da0*/  LEA.HI.X R199, R136, R199, R3, 0x1, P0 ;  /* 0x000000c788c77211 */ /* 0x000fe600000f0c03 */
[----:B------:R-:W-:Y:S02]  /*14db0*/  IADD3 R136, P0, R200, UR5, RZ ;  /* 0x00000005c8887c10 */ /* 0x000fe4000ff1e0ff */
[----:B------:R-:W-:Y:S02]  /*14dc0*/  IMAD.MOV.U32 R201, RZ, RZ, R199 ;  /* 0x000000ffffc97224 */ /* 0x000fe400078e00c7 */
[----:B------:R-:W-:Y:S02]  /*14dd0*/  IADD3.X R137, R199, UR9, RZ, P0, !PT ;  /* 0x00000009c7897c10 */ /* 0x000fe400087fe4ff */
[----:B------:R-:W-:Y:S01]  /*14de0*/  IADD3 R134, P0, R136, UR5, RZ ;  /* 0x0000000588867c10 */ /* 0x000fe2000ff1e0ff */
[----:B------:R-:W-:Y:S01]  /*14df0*/  @!PT LDS RZ, [RZ] ;  /* 0x00000000fffff984 */ /* 0x000fe20000000800 */
[----:B------:R-:W-:Y:S01]  /*14e00*/  @!PT LDS RZ, [RZ] ;  /* 0x00000000fffff984 */ /* 0x000fe20000000800 */
[----:B------:R-:W-:Y:S01]  /*14e10*/  @!PT LDS RZ, [RZ] ;  /* 0x00000000fffff984 */ /* 0x000fe20000000800 */
[----:B------:R1:W-:Y:S03]  /*14e20*/  LDGSTS.E.BYPASS.LTC128B.128 [R211+0x6000], [R200.64] ;  /* 0x06000000c8d37fae */ /* 0x0003e6000b901d46 */
[----:B------:R-:W-:Y:S01]  /*14e30*/  IADD3.X R135, R137, UR9, RZ, P0, !PT ;  /* 0x0000000989877c10 */ /* 0x000fe200087fe4ff */
[----:B------:R1:W-:Y:S01]  /*14e40*/  LDGSTS.E.BYPASS.LTC128B.128 [R211+0x8000], [R200.64+0x80] ;  /* 0x08000080c8d37fae */ /* 0x0003e2000b901d46 */
[----:B------:R-:W-:Y:S03]  /*14e50*/  IADD3 R2, P0, R134, UR5, RZ ;  /* 0x0000000586027c10 */ /* 0x000fe6000ff1e0ff */
[----:B------:R1:W-:Y:S01]  /*14e60*/  LDGSTS.E.BYPASS.LTC128B.128 [R211+0xa000], [R200.64+0x100] ;  /* 0x0a000100c8d37fae */ /* 0x0003e2000b901d46 */
[----:B------:R-:W-:Y:S03]  /*14e70*/  IADD3.X R3, R135, UR9, RZ, P0, !PT ;  /* 0x0000000987037c10 */ /* 0x000fe600087fe4ff */
        /* <DEDUP_REMOVED lines=10> */
.L_x_3812:
        /* <DEDUP_REMOVED lines=410> */
.L_x_3810:
        /* <DEDUP_REMOVED lines=87> */
[----:B------:R-:W1:Y:S01]  /*16e30*/  S2R R4, SR_TID.X ;  /* 0x0000000000047919 */ /* 0x000e620000002100 */
        /* <DEDUP_REMOVED lines=17> */
[----:B-1----:R-:W-:Y:S01]  /*16f50*/  SHF.R.S32.HI R7, RZ, 0x1f, R4 ;  /* 0x0000001fff077819 */ /* 0x002fe20000011404 */
        /* <DEDUP_REMOVED lines=70> */
[----:B------:R-:W-:Y:S02]  /*173c0*/  LEA.HI R5, R7, R4, RZ, 0x5 ;  /* 0x0000000407057211 */ /* 0x000fe400078f28ff */
        /* <DEDUP_REMOVED lines=17> */
[----:B------:R1:W2:Y:S01]  /*174e0*/  @P4 MUFU.LG2 R8, R2 ;  /* 0x0000000200084308 */ /* 0x0002a20000000c00 */
[-C--:B------:R-:W-:Y:S01]  /*174f0*/  IADD3 R21, R13, R10.reuse, RZ ;  /* 0x0000000a0d157210 */ /* 0x080fe20007ffe0ff */
[----:B------:R-:W-:Y:S01]  /*17500*/  STS [R11+0x400], R38 ;  /* 0x000400260b007388 */ /* 0x000fe20000000800 */
[----:B------:R-:W-:-:S02]  /*17510*/  IADD3 R23, R15, R10, RZ ;  /* 0x0000000a0f177210 */ /* 0x000fc40007ffe0ff */
[----:B------:R-:W-:Y:S01]  /*17520*/  ISETP.NE.AND P0, PT, RZ, UR4, PT ;  /* 0x00000004ff007c0c */ /* 0x000fe2000bf05270 */
[----:B------:R-:W-:Y:S04]  /*17530*/  STS [R13], R40 ;  /* 0x000000280d007388 */ /* 0x000fe80000000800 */
[----:B------:R-:W-:Y:S04]  /*17540*/  STS [R13+0x400], R42 ;  /* 0x0004002a0d007388 */ /* 0x000fe80000000800 */
[----:B------:R-:W-:Y:S01]  /*17550*/  STS [R15], R44 ;  /* 0x0000002c0f007388 */ /* 0x000fe20000000800 */
[----:B-1----:R-:W-:-:S03]  /*17560*/  MOV R2, 0x7f800000 ;  /* 0x7f80000000027802 */ /* 0x002fc60000000f00 */
[----:B------:R-:W-:Y:S04]  /*17570*/  STS [R15+0x400], R46 ;  /* 0x0004002e0f007388 */ /* 0x000fe80000000800 */
[----:B------:R-:W-:Y:S04]  /*17580*/  STS [R17], R48 ;  /* 0x0000003011007388 */ /* 0x000fe80000000800 */
[----:B------:R-:W-:Y:S04]  /*17590*/  STS [R17+0x400], R50 ;  /* 0x0004003211007388 */ /* 0x000fe80000000800 */
[----:B------:R-:W-:Y:S04]  /*175a0*/  STS [R19], R52 ;  /* 0x0000003413007388 */ /* 0x000fe80000000800 */
[----:B------:R-:W-:Y:S04]  /*175b0*/  STS [R19+0x400], R54 ;  /* 0x0004003613007388 */ /* 0x000fe80000000800 */
[----:B------:R1:W-:Y:S04]  /*175c0*/  STS [R21], R56 ;  /* 0x0000003815007388 */ /* 0x0003e80000000800 */
[----:B------:R-:W-:Y:S04]  /*175d0*/  STS [R21+0x400], R58 ;  /* 0x0004003a15007388 */ /* 0x000fe80000000800 */
[----:B------:R-:W-:Y:S04]  /*175e0*/  STS [R23], R60 ;  /* 0x0000003c17007388 */ /* 0x000fe80000000800 */
[----:B------:R-:W-:Y:S04]  /*175f0*/  STS [R23+0x400], R62 ;  /* 0x0004003e17007388 */ /* 0x000fe80000000800 */
[----:B------:R-:W-:Y:S04]  /*17600*/  STS [R9+0x2000], R64 ;  /* 0x0020004009007388 */ /* 0x000fe80000000800 */
[----:B------:R-:W-:Y:S04]  /*17610*/  STS [R9+0x2400], R66 ;  /* 0x0024004209007388 */ /* 0x000fe80000000800 */
[----:B------:R-:W-:Y:S01]  /*17620*/  STS [R11+0x2000], R68 ;  /* 0x002000440b007388 */ /* 0x000fe20000000800 */
[----:B-1----:R-:W-:-:S03]  /*17630*/  MOV R56, 0x7f800000 ;  /* 0x7f80000000387802 */ /* 0x002fc60000000f00 */
        /* <DEDUP_REMOVED lines=21> */
[----:B--2---:R-:W-:-:S02]  /*17790*/  @P4 FMUL.FTZ R9, R8, 0.69314718246459960938 ;  /* 0x3f31721808094820 */ /* 0x004fc40000410000 */
[----:B------:R-:W-:Y:S01]  /*177a0*/  @P3 FMUL.FTZ R8, R0, 0.69314718246459960938 ;  /* 0x3f31721800083820 */ /* 0x000fe20000410000 */
[----:B------:R1:W-:Y:S01]  /*177b0*/  STS [R17+0x4000], R108 ;  /* 0x0040006c11007388 */ /* 0x0003e20000000800 */
[----:B------:R-:W-:Y:S02]  /*177c0*/  @P4 FFMA.FTZ R2, R132, c[0x0][0x238], R9 ;  /* 0x00008e0084024a23 */ /* 0x000fe40000010009 */
[----:B------:R-:W-:Y:S01]  /*177d0*/  @P3 FFMA.FTZ R56, R3, c[0x0][0x238], R8 ;  /* 0x00008e0003383a23 */ /* 0x000fe20000010008 */
[----:B------:R1:W-:Y:S04]  /*177e0*/  STS [R17+0x4400], R110 ;  /* 0x0044006e11007388 */ /* 0x0003e80000000800 */
[----:B------:R1:W-:Y:S04]  /*177f0*/  STS [R19+0x4000], R112 ;  /* 0x0040007013007388 */ /* 0x0003e80000000800 */
[----:B------:R1:W-:Y:S04]  /*17800*/  STS [R19+0x4400], R114 ;  /* 0x0044007213007388 */ /* 0x0003e80000000800 */
[----:B------:R1:W-:Y:S04]  /*17810*/  STS [R21+0x4000], R120 ;  /* 0x0040007815007388 */ /* 0x0003e80000000800 */
[----:B------:R1:W-:Y:S04]  /*17820*/  STS [R21+0x4400], R122 ;  /* 0x0044007a15007388 */ /* 0x0003e80000000800 */
[----:B------:R1:W-:Y:S04]  /*17830*/  STS [R23+0x4000], R116 ;  /* 0x0040007417007388 */ /* 0x0003e80000000800 */
[----:B------:R1:W-:Y:S01]  /*17840*/  STS [R23+0x4400], R118 ;  /* 0x0044007617007388 */ /* 0x0003e20000000800 */
[----:B------:R-:W-:Y:S05]  /*17850*/  @!P0 BRA `(.L_x_3815) ;  /* 0x0000007000008947 */ /* 0x000fea0003800000 */
[----:B------:R-:W2:Y:S01]  /*17860*/  S2R R0, SR_CTAID.Y ;  /* 0x0000000000007919 */ /* 0x000ea20000002600 */
[----:B------:R-:W-:-:S03]  /*17870*/  ISETP.NE.AND P0, PT, R205, -0x1, PT ;  /* 0xffffffffcd00780c */ /* 0x000fc60003f05270 */
[----:B------:R-:W3:Y:S01]  /*17880*/  S2R R3, SR_CTAID.Z ;  /* 0x0000000000037919 */ /* 0x000ee20000002700 */
[----:B--2---:R-:W-:-:S05]  /*17890*/  IMAD R8, R0, c[0x0][0x214], RZ ;  /* 0x0000850000087a24 */ /* 0x004fca00078e02ff */
[----:B------:R-:W-:-:S05]  /*178a0*/  SEL R8, R8, R205, !P0 ;  /* 0x000000cd08087207 */ /* 0x000fca0004000000 */
[----:B---3--:R-:W-:Y:S01]  /*178b0*/  IMAD R57, R3, c[0x0][0x234], R8 ;  /* 0x00008d0003397a24 */ /* 0x008fe200078e0208 */
[----:B------:R-:W-:Y:S05]  /*178c0*/  BRA `(.L_x_3816) ;  /* 0x0000004000007947 */ /* 0x000fea0003800000 */
.L_x_3815:
[----:B------:R-:W2:Y:S04]  /*178d0*/  S2R R3, SR_CTAID.Z ;  /* 0x0000000000037919 */ /* 0x000ea80000002700 */
[----:B------:R-:W2:Y:S02]  /*178e0*/  S2R R0, SR_CTAID.Y ;  /* 0x0000000000007919 */ /* 0x000ea40000002600 */
[----:B--2---:R-:W-:-:S04]  /*178f0*/  IMAD R57, R0, c[0x0][0x1c0], R3 ;  /* 0x0000700000397a24 */ /* 0x004fc800078e0203 */
[----:B------:R-:W-:Y:S02]  /*17900*/  IMAD R57, R57, c[0x0][0x214], RZ ;  /* 0x0000850039397a24 */ /* 0x000fe400078e02ff */
.L_x_3816:
[----:B------:R-:W-:Y:S01]  /*17910*/  BAR.SYNC.DEFER_BLOCKING 0x0 ;  /* 0x0000000000007b1d */ /* 0x000fe20000010000 */
[----:B------:R-:W-:Y:S01]  /*17920*/  LOP3.LUT R61, R5, 0xffffffe0, RZ, 0xc0, !PT ;  /* 0xffffffe0053d7812 */ /* 0x000fe200078ec0ff */
[----:B------:R-:W-:Y:S01]  /*17930*/  IMAD.WIDE.U32 R62, R0, c[0x0][0x1e0], RZ ;  /* 0x00007800003e7a25 */ /* 0x000fe200078e00ff */
[----:B------:R-:W-:Y:S02]  /*17940*/  SHF.R.S32.HI R59, RZ, 0x1f, R6 ;  /* 0x0000001fff3b7819 */ /* 0x000fe40000011406 */
[----:B------:R-:W-:Y:S01]  /*17950*/  SHF.R.S32.HI R5, RZ, 0x1f, R0 ;  /* 0x0000001fff057819 */ /* 0x000fe20000011400 */
[----:B------:R-:W-:Y:S01]  /*17960*/  IMAD.IADD R61, R4, 0x1, -R61 ;  /* 0x00000001043d7824 */ /* 0x000fe200078e0a3d */
[----:B------:R-:W-:Y:S01]  /*17970*/  ISETP.NE.AND P0, PT, R205, -0x1, PT ;  /* 0xffffffffcd00780c */ /* 0x000fe20003f05270 */
[----:B------:R-:W-:Y:S01]  /*17980*/  BSSY B0, `(.L_x_3817) ;  /* 0x0000029000007945 */ /* 0x000fe20003800000 */
[----:B------:R-:W-:Y:S01]  /*17990*/  LEA.HI R59, R59, R6, RZ, 0x2 ;  /* 0x000000063b3b7211 */ /* 0x000fe200078f10ff */
[----:B------:R-:W-:Y:S01]  /*179a0*/  IMAD R5, R5, c[0x0][0x1e0], RZ ;  /* 0x0000780005057a24 */ /* 0x000fe200078e02ff */
[----:B------:R-:W-:-:S02]  /*179b0*/  LOP3.LUT P1, RZ, R61, 0x3, RZ, 0xc0, !PT ;  /* 0x000000033dff7812 */ /* 0x000fc4000782c0ff */
[----:B------:R-:W-:Y:S01]  /*179c0*/  SHF.R.S32.HI R58, RZ, 0x1f, R61 ;  /* 0x0000001fff3a7819 */ /* 0x000fe2000001143d */
[----:B------:R-:W-:Y:S01]  /*179d0*/  IMAD R5, R0, c[0x0][0x1e4], R5 ;  /* 0x0000790000057a24 */ /* 0x000fe200078e0205 */
[----:B------:R-:W-:Y:S02]  /*179e0*/  LOP3.LUT R59, R59, 0xffffffc, RZ, 0xc0, !PT ;  /* 0x0ffffffc3b3b7812 */ /* 0x000fe400078ec0ff */
[----:B------:R-:W-:Y:S01]  /*179f0*/  LEA.HI R58, R58, R61, RZ, 0x2 ;  /* 0x0000003d3a3a7211 */ /* 0x000fe200078f10ff */
[----:B------:R-:W-:-:S03]  /*17a00*/  IMAD.WIDE.U32 R60, R205, c[0x0][0x1e8], RZ ;  /* 0x00007a00cd3c7a25 */ /* 0x000fc600078e00ff */
[----:B------:R-:W-:Y:S01]  /*17a10*/  SHF.R.S32.HI R58, RZ, 0x2, R58 ;  /* 0x00000002ff3a7819 */ /* 0x000fe2000001143a */
[----:B------:R-:W-:Y:S01]  /*17a20*/  IMAD.IADD R59, R6, 0x1, -R59 ;  /* 0x00000001063b7824 */ /* 0x000fe200078e0a3b */
[----:B------:R-:W-:Y:S01]  /*17a30*/  SEL R0, R62, R60, !P0 ;  /* 0x0000003c3e007207 */ /* 0x000fe20004000000 */
[----:B------:R2:W3:Y:S01]  /*17a40*/  LDS.128 R48, [R211] ;  /* 0x00000000d3307984 */ /* 0x0004e20000000c00 */
[----:B------:R-:W-:Y:S02]  /*17a50*/  IMAD R205, R205, c[0x0][0x1ec], R61 ;  /* 0x00007b00cdcd7a24 */ /* 0x000fe400078e023d */
[----:B------:R-:W-:Y:S01]  /*17a60*/  @!P0 IMAD.IADD R205, R63, 0x1, R5 ;  /* 0x000000013fcd8824 */ /* 0x000fe200078e0205 */
[----:B------:R2:W4:Y:S01]  /*17a70*/  LDS.128 R44, [R211+0x800] ;  /* 0x00080000d32c7984 */ /* 0x0005220000000c00 */
[----:B------:R-:W-:-:S03]  /*17a80*/  IMAD R5, R59, 0x10, R58 ;  /* 0x000000103b057824 */ /* 0x000fc600078e023a */
[----:B------:R2:W1:Y:S04]  /*17a90*/  LDS.128 R40, [R211+0x1000] ;  /* 0x00100000d3287984 */ /* 0x0004680000000c00 */
[----:B------:R2:W1:Y:S04]  /*17aa0*/  LDS.128 R36, [R211+0x1800] ;  /* 0x00180000d3247984 */ /* 0x0004680000000c00 */
[----:B------:R2:W1:Y:S04]  /*17ab0*/  LDS.128 R32, [R211+0x2000] ;  /* 0x00200000d3207984 */ /* 0x0004680000000c00 */
[----:B------:R2:W1:Y:S04]  /*17ac0*/  LDS.128 R28, [R211+0x2800] ;  /* 0x00280000d31c7984 */ /* 0x0004680000000c00 */
[----:B------:R2:W1:Y:S04]  /*17ad0*/  LDS.128 R24, [R211+0x3000] ;  /* 0x00300000d3187984 */ /* 0x0004680000000c00 */
[----:B-1----:R2:W1:Y:S04]  /*17ae0*/  LDS.128 R20, [R211+0x3800] ;  /* 0x00380000d3147984 */ /* 0x0024680000000c00 */
[----:B------:R2:W1:Y:S04]  /*17af0*/  LDS.128 R16, [R211+0x4000] ;  /* 0x00400000d3107984 */ /* 0x0004680000000c00 */
[----:B------:R2:W1:Y:S04]  /*17b00*/  LDS.128 R12, [R211+0x4800] ;  /* 0x00480000d30c7984 */ /* 0x0004680000000c00 */
[----:B------:R2:W1:Y:S04]  /*17b10*/  LDS.128 R8, [R211+0x5000] ;  /* 0x00500000d3087984 */ /* 0x0004680000000c00 */
[----:B------:R2:W1:Y:S01]  /*17b20*/  LDS.128 R52, [R211+0x5800] ;  /* 0x00580000d3347984 */ /* 0x0004620000000c00 */
[----:B------:R-:W-:Y:S05]  /*17b30*/  @P1 BRA `(.L_x_3818) ;  /* 0x000000d000001947 */ /* 0x000fea0003800000 */
[----:B---34-:R-:W3:Y:S01]  /*17b40*/  S2R R6, SR_CTAID.X ;  /* 0x0000000000067919 */ /* 0x018ee20000002500 */
[----:B------:R-:W-:Y:S01]  /*17b50*/  IADD3 R59, R5, 0x8, RZ ;  /* 0x00000008053b7810 */ /* 0x000fe20007ffe0ff */
[----:B---3--:R-:W-:-:S02]  /*17b60*/  IMAD R60, R6, 0x40, R57 ;  /* 0x00000040063c7824 */ /* 0x008fc400078e0239 */
[----:B------:R-:W-:-:S03]  /*17b70*/  IMAD R6, R6, -0x40, R204 ;  /* 0xffffffc006067824 */ /* 0x000fc600078e02cc */
[----:B------:R-:W-:Y:S02]  /*17b80*/  SHF.R.S32.HI R58, RZ, 0x1f, R60 ;  /* 0x0000001fff3a7819 */ /* 0x000fe4000001143c */
        /* <DEDUP_REMOVED lines=8> */
.L_x_3818:
[----:B---34-:R-:W-:Y:S05]  /*17c10*/  BSYNC B0 ;  /* 0x0000000000007941 */ /* 0x018fea0003800000 */
.L_x_3817:
[----:B------:R-:W3:Y:S01]  /*17c20*/  S2R R5, SR_CTAID.X ;  /* 0x0000000000057919 */ /* 0x000ee20000002500 */
[----:B------:R-:W-:Y:S01]  /*17c30*/  LEA.HI R7, R7, R4, RZ, 0x3 ;  /* 0x0000000407077211 */ /* 0x000fe200078f18ff */
[----:B------:R-:W-:Y:S03]  /*17c40*/  BSSY B0, `(.L_x_3819) ;  /* 0x000001e000007945 */ /* 0x000fe60003800000 */
[----:B------:R-:W-:-:S05]  /*17c50*/  LOP3.LUT R7, R7, 0xfffffff8, RZ, 0xc0, !PT ;  /* 0xfffffff807077812 */ /* 0x000fca00078ec0ff */
[----:B------:R-:W-:-:S04]  /*17c60*/  IMAD.IADD R4, R4, 0x1, -R7 ;  /* 0x0000000104047824 */ /* 0x000fc800078e0a07 */
[----:B------:R-:W-:Y:S01]  /*17c70*/  IMAD.SHL.U32 R6, R4, 0x8, RZ ;  /* 0x0000000804067824 */ /* 0x000fe200078e00ff */
[----:B------:R-:W-:-:S04]  /*17c80*/  SHF.R.S32.HI R4, RZ, 0x1f, R3 ;  /* 0x0000001fff047819 */ /* 0x000fc80000011403 */
[----:B------:R-:W-:Y:S01]  /*17c90*/  SHF.R.S32.HI R7, RZ, 0x1f, R6 ;  /* 0x0000001fff077819 */ /* 0x000fe20000011406 */
[----:B------:R-:W-:Y:S01]  /*17ca0*/  IMAD R4, R4, c[0x0][0x1f0], RZ ;  /* 0x00007c0004047a24 */ /* 0x000fe200078e02ff */
[----:B---3--:R-:W-:-:S03]  /*17cb0*/  SHF.L.U32 R5, R5, 0x6, RZ ;  /* 0x0000000605057819 */ /* 0x008fc600000006ff */
[----:B------:R-:W-:Y:S01]  /*17cc0*/  IMAD R4, R3, c[0x0][0x1f4], R4 ;  /* 0x00007d0003047a24 */ /* 0x000fe200078e0204 */
[----:B------:R-:W-:Y:S01]  /*17cd0*/  SHF.R.S32.HI R2, RZ, 0x1f, R5 ;  /* 0x0000001fff027819 */ /* 0x000fe20000011405 */
[----:B------:R-:W-:-:S04]  /*17ce0*/  IMAD.WIDE.U32 R6, R5, c[0x0][0x1e8], R6 ;  /* 0x00007a0005067a25 */ /* 0x000fc800078e0006 */
[----:B------:R-:W-:Y:S01]  /*17cf0*/  IMAD R2, R2, c[0x0][0x1e8], RZ ;  /* 0x00007a0002027a24 */ /* 0x000fe200078e02ff */
[----:B------:R-:W-:-:S03]  /*17d00*/  IADD3 R6, P0, R0, R6, RZ ;  /* 0x0000000600067210 */ /* 0x000fc60007f1e0ff */
[C---:B------:R-:W-:Y:S01]  /*17d10*/  IMAD R2, R5.reuse, c[0x0][0x1ec], R2 ;  /* 0x00007b0005027a24 */ /* 0x040fe200078e0202 */
[----:B------:R-:W-:-:S04]  /*17d20*/  IADD3 R5, -R5, R204, RZ ;  /* 0x000000cc05057210 */ /* 0x000fc80007ffe1ff */
[----:B------:R-:W-:Y:S02]  /*17d30*/  IADD3.X R7, R205, R2, R7, P0, !PT ;  /* 0x00000002cd077210 */ /* 0x000fe400007fe407 */
[----:B------:R-:W-:-:S03]  /*17d40*/  ISETP.GE.AND P0, PT, R206, R5, PT ;  /* 0x00000005ce00720c */ /* 0x000fc60003f06270 */
[----:B------:R-:W-:-:S04]  /*17d50*/  IMAD.WIDE.U32 R6, R3, c[0x0][0x1f0], R6 ;  /* 0x00007c0003067a25 */ /* 0x000fc800078e0006 */
[----:B------:R-:W-:-:S06]  /*17d60*/  IMAD.IADD R57, R4, 0x1, R7 ;  /* 0x0000000104397824 */ /* 0x000fcc00078e0207 */
        /* <DEDUP_REMOVED lines=9> */
[----:B------:R3:W-:Y:S04]  /*17e00*/  STG.E.128 [R2.64+0x80], R32 ;  /* 0x0000802002007986 */ /* 0x0007e8000c101d06 */
[----:B-1----:R3:W-:Y:S02]  /*17e10*/  STG.E.128 [R2.64+0x100], R16 ;  /* 0x0001001002007986 */ /* 0x0027e4000c101d06 */
.L_x_3820:
[----:B------:R-:W-:Y:S05]  /*17e20*/  BSYNC B0 ;  /* 0x0000000000007941 */ /* 0x000fea0003800000 */
.L_x_3819:
[----:B------:R-:W-:Y:S01]  /*17e30*/  IADD3 R0, R206, 0x10, RZ ;  /* 0x00000010ce007810 */ /* 0x000fe20007ffe0ff */
[----:B------:R-:W-:Y:S03]  /*17e40*/  BSSY B0, `(.L_x_3821) ;  /* 0x0000010000007945 */ /* 0x000fe60003800000 */
[----:B------:R-:W-:-:S13]  /*17e50*/  ISETP.GE.AND P0, PT, R0, R5, PT ;  /* 0x000000050000720c */ /* 0x000fda0003f06270 */
[----:B------:R-:W-:Y:S05]  /*17e60*/  @P0 BRA `(.L_x_3822) ;  /* 0x000000d000000947 */ /* 0x000fea0003800000 */
[----:B---3--:R-:W-:Y:S01]  /*17e70*/  IADD3 R3, P0, R206, 0x10, RZ ;  /* 0x00000010ce037810 */ /* 0x008fe20007f1e0ff */
        /* <DEDUP_REMOVED lines=10> */
[----:B------:R1:W-:Y:S04]  /*17f20*/  STG.E.128 [R2.64+0x80], R28 ;  /* 0x0000801c02007986 */ /* 0x0003e8000c101d06 */
[----:B------:R1:W-:Y:S02]  /*17f30*/  STG.E.128 [R2.64+0x100], R12 ;  /* 0x0001000c02007986 */ /* 0x0003e4000c101d06 */
.L_x_3822:
[----:B------:R-:W-:Y:S05]  /*17f40*/  BSYNC B0 ;  /* 0x0000000000007941 */ /* 0x000fea0003800000 */
.L_x_3821:
[----:B------:R-:W-:Y:S01]  /*17f50*/  IADD3 R0, R206, 0x20, RZ ;  /* 0x00000020ce007810 */ /* 0x000fe20007ffe0ff */
[----:B------:R-:W-:Y:S03]  /*17f60*/  BSSY B0, `(.L_x_3823) ;  /* 0x0000010000007945 */ /* 0x000fe60003800000 */
[----:B------:R-:W-:-:S13]  /*17f70*/  ISETP.GE.AND P0, PT, R0, R5, PT ;  /* 0x000000050000720c */ /* 0x000fda0003f06270 */
[----:B------:R-:W-:Y:S05]  /*17f80*/  @P0 BRA `(.L_x_3824) ;  /* 0x000000d000000947 */ /* 0x000fea0003800000 */
[----:B-1-3--:R-:W-:Y:S01]  /*17f90*/  IADD3 R3, P0, R206, 0x20, RZ ;  /* 0x00000020ce037810 */ /* 0x00afe20007f1e0ff */
        /* <DEDUP_REMOVED lines=12> */
.L_x_3824:
[----:B------:R-:W-:Y:S05]  /*18060*/  BSYNC B0 ;  /* 0x0000000000007941 */ /* 0x000fea0003800000 */
.L_x_3823:
[----:B------:R-:W-:-:S04]  /*18070*/  IADD3 R0, R206, 0x30, RZ ;  /* 0x00000030ce007810 */ /* 0x000fc80007ffe0ff */
[----:B------:R-:W-:-:S13]  /*18080*/  ISETP.GE.AND P0, PT, R0, R5, PT ;  /* 0x000000050000720c */ /* 0x000fda0003f06270 */
[----:B------:R-:W-:Y:S05]  /*18090*/  @P0 EXIT ;  /* 0x000000000000094d */ /* 0x000fea0003800000 */
[----:B------:R-:W-:Y:S01]  /*180a0*/  IADD3 R0, P0, R206, 0x30, RZ ;  /* 0x00000030ce007810 */ /* 0x000fe20007f1e0ff */
[----:B------:R-:W-:Y:S01]  /*180b0*/  IMAD.MOV.U32 R4, RZ, RZ, R6 ;  /* 0x000000ffff047224 */ /* 0x000fe200078e0006 */
[----:B------:R-:W-:-:S03]  /*180c0*/  MOV R5, R57 ;  /* 0x0000003900057202 */ /* 0x000fc60000000f00 */
[----:B-1-3--:R-:W-:Y:S02]  /*180d0*/  IMAD.X R3, RZ, RZ, R207, P0 ;  /* 0x000000ffff037224 */ /* 0x00afe400000e06cf */
        /* <DEDUP_REMOVED lines=10> */
.L_x_3825:
        /* <DEDUP_REMOVED lines=16> */
.L_x_7856:


//--------------------- .text._ZN5flash24flash_fwd_splitkv_kernelI23Flash_fwd_kernel_traitsILi192ELi64ELi64ELi4ELb0ELb0EN7cutlass10bfloat16_tE19Flash_kernel_traitsILi192ELi64ELi64ELi4ES3_EELb0ELb0ELb0ELb0ELb1ELb1ELb0ELb1EEEvNS_16Flash_fwd_paramsE --------------------------
	.section	.text._ZN5flash24flash_fwd_splitkv_kernelI23Flash_fwd_kernel_traitsILi192ELi64ELi64ELi4ELb0ELb0EN7cutlass10bfloat16_tE19Flash_kernel_traitsILi192ELi64ELi64ELi4ES3_EELb0ELb0ELb0ELb0ELb1ELb1ELb0ELb1EEEvNS_16Flash_fwd_paramsE,"ax",@progbits
	.sectioninfo	@"SHI_REGISTERS=240"
	.align	128
        .global         _ZN5flash24flash_fwd_splitkv_kernelI23Flash_fwd_kernel_traitsILi192ELi64ELi64ELi4ELb0ELb0EN7cutlass10bfloat16_tE19Flash_kernel_traitsILi192ELi64ELi64ELi4ES3_EELb0ELb0ELb0ELb0ELb1ELb1ELb0ELb1EEEvNS_16Flash_fwd_paramsE
        .type           _ZN5flash24flash_fwd_splitkv_kernelI23Flash_fwd_kernel_traitsILi192ELi64ELi64ELi4ELb0ELb0EN7cutlass10bfloat16_tE19Flash_kernel_traitsILi192ELi64ELi64ELi4ES3_EELb0ELb0ELb0ELb0ELb1ELb1ELb0ELb1EEEvNS_16Flash_fwd_paramsE,@function
        .size           _ZN5flash24flash_fwd_splitkv_kernelI23Flash_fwd_kernel_traitsILi192ELi64ELi64ELi4ELb0ELb0EN7cutlass10bfloat16_tE19Flash_kernel_traitsILi192ELi64ELi64ELi4ES3_EELb0ELb0ELb0ELb0ELb1ELb1ELb0ELb1EEEvNS_16Flash_fwd_paramsE,(.L_x_7857 - _ZN5flash24flash_fwd_splitkv_kernelI23Flash_fwd_kernel_traitsILi192ELi64ELi64ELi4ELb0ELb0EN7cutlass10bfloat16_tE19Flash_kernel_traitsILi192ELi64ELi64ELi4ES3_EELb0ELb0ELb0ELb0ELb1ELb1ELb0ELb1EEEvNS_16Flash_fwd_paramsE)
        .other          _ZN5flash24flash_fwd_splitkv_kernelI23Flash_fwd_kernel_traitsILi192ELi64ELi64ELi4ELb0ELb0EN7cutlass10bfloat16_tE19Flash_kernel_traitsILi192ELi64ELi64ELi4ES3_EELb0ELb0ELb0ELb0ELb1ELb1ELb0ELb1EEEvNS_16Flash_fwd_paramsE,@"STO_CUDA_ENTRY STV_DEFAULT"
_ZN5flash24flash_fwd_splitkv_kernelI23Flash_fwd_kernel_traitsILi192ELi64ELi64ELi4ELb0ELb0EN7cutlass10bfloat16_tE19Flash_kernel_traitsILi192ELi64ELi64ELi4ES3_EELb0ELb0ELb0ELb0ELb1ELb1ELb0ELb1EEEvNS_16Flash_fwd_paramsE:
.text._ZN5flash24flash_fwd_splitkv_kernelI23Flash_fwd_kernel_traitsILi192ELi64ELi64ELi4ELb0ELb0EN7cutlass10bfloat16_tE19Flash_kernel_traitsILi192ELi64ELi64ELi4ES3_EELb0ELb0ELb0ELb0ELb1ELb1ELb0ELb1EEEvNS_16Flash_fwd_paramsE:
        /* <DEDUP_REMOVED lines=37> */
.L_x_3826:
[----:B---34-:R-:W-:Y:S02]  /*0250*/  MOV R65, c[0x0][0x218] ;  /* 0x0000860000417a02 */ /* 0x018fe40000000f00 */
.L_x_3827:
        /* <DEDUP_REMOVED lines=69> */
.L_x_3830:
[----:B------:R-:W-:Y:S05]  /*06b0*/  BSYNC B0 ;  /* 0x0000000000007941 */ /* 0x000fea0003800000 */
.L_x_3829:
        /* <DEDUP_REMOVED lines=17> */
.L_x_3832:
[----:B------:R-:W-:Y:S05]  /*07d0*/  BSYNC B0 ;  /* 0x0000000000007941 */ /* 0x000fea0003800000 */
.L_x_3831:
        /* <DEDUP_REMOVED lines=17> */
.L_x_3834:
[----:B------:R-:W-:Y:S05]  /*08f0*/  BSYNC B0 ;  /* 0x0000000000007941 */ /* 0x000fea0003800000 */
.L_x_3833:
        /* <DEDUP_REMOVED lines=16> */
.L_x_3836:
[----:B------:R-:W-:Y:S05]  /*0a00*/  BSYNC B0 ;  /* 0x0000000000007941 */ /* 0x000fea0003800000 */
.L_x_3835:
        /* <DEDUP_REMOVED lines=19> */
.L_x_3828:
        /* <DEDUP_REMOVED lines=94> */
.L_x_3837:
        /* <DEDUP_REMOVED lines=16> */
.L_x_3839:
        /* <DEDUP_REMOVED lines=51> */
.L_x_3838:
        /* <DEDUP_REMOVED lines=46> */
[----:B------:R-:W-:Y:S01]  /*1830*/  IMAD.SHL.U32 R55, R150, 0x10, RZ ;  /* 0x0000001096377824 */ /* 0x000fe200078e00ff */
[----:B------:R-:W-:Y:S01]  /*1840*/  LOP3.LUT R132, R25, R132, RZ, 0x3c, !PT ;  /* 0x0000008419847212 */ /* 0x000fe200078e3cff */
[----:B------:R-:W-:Y:S01]  /*1850*/  IMAD.X R25, R19, 0x1, R9, P1 ;  /* 0x0000000113197824 */ /* 0x000fe200008e0609 */
[----:B------:R-:W-:Y:S01]  /*1860*/  LOP3.LUT R17, R64, 0xfffffff0, RZ, 0xc0, !PT ;  /* 0xfffffff040117812 */ /* 0x000fe200078ec0ff */
[----:B------:R-:W-:Y:S01]  /*1870*/  IMAD.WIDE.U32 R22, R2, c[0x0][0x1b8], R22 ;  /* 0x00006e0002167a25 */ /* 0x000fe200078e0016 */
[----:B------:R-:W-:-:S02]  /*1880*/  IADD3.X R4, R215, R15, RZ, P0, !PT ;  /* 0x0000000fd7047210 */ /* 0x000fc400007fe4ff */
[----:B------:R-:W-:Y:S01]  /*1890*/  IADD3 R140, P1, R18, R0, RZ ;  /* 0x00000000128c7210 */ /* 0x000fe20007f3e0ff */
[----:B------:R-:W-:Y:S01]  /*18a0*/  IMAD.IADD R8, R60, 0x1, -R17 ;  /* 0x000000013c087824 */ /* 0x000fe200078e0a11 */
[----:B------:R-:W-:Y:S01]  /*18b0*/  SHF.R.S32.HI R6, RZ, 0x1f, R142 ;  /* 0x0000001fff067819 */ /* 0x000fe2000001148e */
[----:B------:R-:W-:Y:S01]  /*18c0*/  IMAD.IADD R17, R23, 0x1, R16 ;  /* 0x0000000117117824 */ /* 0x000fe200078e0210 */
[----:B------:R-:W-:Y:S01]  /*18d0*/  MOV R0, c[0x0][0x1a0] ;  /* 0x0000680000007a02 */ /* 0x000fe20000000f00 */
[----:B------:R-:W-:Y:S01]  /*18e0*/  IMAD.MOV.U32 R16, RZ, RZ, R22 ;  /* 0x000000ffff107224 */ /* 0x000fe200078e0016 */
[----:B------:R-:W-:Y:S01]  /*18f0*/  SHF.R.S32.HI R63, RZ, 0x1f, R8 ;  /* 0x0000001fff3f7819 */ /* 0x000fe20000011408 */
[----:B------:R-:W-:Y:S01]  /*1900*/  IMAD R4, R4, c[0x0][0x1a0], RZ ;  /* 0x0000680004047a24 */ /* 0x000fe200078e02ff */
[----:B------:R-:W-:Y:S01]  /*1910*/  LOP3.LUT R132, R132, 0xfffffe00, R13, 0xf8, !PT ;  /* 0xfffffe0084847812 */ /* 0x000fe200078ef80d */
[----:B------:R-:W-:Y:S01]  /*1920*/  IMAD.X R141, R19, 0x1, R7, P1 ;  /* 0x00000001138d7824 */ /* 0x000fe200008e0607 */
[----:B------:R-:W-:Y:S01]  /*1930*/  LEA.HI R63, R63, R8, RZ, 0x3 ;  /* 0x000000083f3f7211 */ /* 0x000fe200078f18ff */
[C---:B------:R-:W-:Y:S01]  /*1940*/  IMAD R4, R11.reuse, c[0x0][0x1a4], R4 ;  /* 0x000069000b047a24 */ /* 0x040fe200078e0204 */
[----:B------:R-:W-:Y:S01]  /*1950*/  SHF.L.U64.HI R66, R0, R123, c[0x0][0x1a4] ;  /* 0x0000690000427619 */ /* 0x000fe2000001027b */
[----:B------:R-:W-:Y:S01]  /*1960*/  IMAD.WIDE.U32 R16, R11, c[0x0][0x1a0], R16 ;  /* 0x000068000b107a25 */ /* 0x000fe200078e0010 */
[----:B------:R-:W-:-:S02]  /*1970*/  LOP3.LUT R71, R63, 0xfffffff8, RZ, 0xc0, !PT ;  /* 0xfffffff83f477812 */ /* 0x000fc400078ec0ff */
[----:B------:R-:W-:Y:S01]  /*1980*/  SHF.R.S32.HI R69, RZ, 0x1, R70 ;  /* 0x00000001ff457819 */ /* 0x000fe20000011446 */
[----:B------:R-:W-:Y:S01]  /*1990*/  IMAD.WIDE.U32 R140, R214, c[0x0][0x198], R140 ;  /* 0x00006600d68c7a25 */ /* 0x000fe200078e008c */
[----:B------:R-:W-:Y:S02]  /*19a0*/  IADD3 R97, R17, R4, RZ ;  /* 0x0000000411617210 */ /* 0x000fe40007ffe0ff */
[----:B------:R-:W-:Y:S01]  /*19b0*/  LEA R100, P0, R16, c[0x0][0x170], 0x1 ;  /* 0x00005c0010647a11 */ /* 0x000fe200078008ff */
[----:B------:R-:W-:Y:S01]  /*19c0*/  IMAD R9, R21, c[0x0][0x190], RZ ;  /* 0x0000640015097a24 */ /* 0x000fe200078e02ff */
[----:B------:R-:W-:Y:S01]  /*19d0*/  IADD3 R51, R141, R51, RZ ;  /* 0x000000338d337210 */ /* 0x000fe20007ffe0ff */
[----:B------:R-:W-:Y:S01]  /*19e0*/  IMAD.WIDE.U32 R14, R20, c[0x0][0x190], R24 ;  /* 0x00006400140e7a25 */ /* 0x000fe200078e0018 */
[----:B------:R-:W-:Y:S02]  /*19f0*/  SHF.L.U64.HI R97, R16, 0x1, R97 ;  /* 0x0000000110617819 */ /* 0x000fe40000010261 */
[----:B------:R-:W-:Y:S01]  /*1a00*/  LEA R98, P1, R140, c[0x0][0x168], 0x1 ;  /* 0x00005a008c627a11 */ /* 0x000fe200078208ff */
[----:B------:R-:W-:Y:S01]  /*1a10*/  IMAD R9, R20, c[0x0][0x194], R9 ;  /* 0x0000650014097a24 */ /* 0x000fe200078e0209 */
[----:B------:R-:W-:Y:S01]  /*1a20*/  SHF.L.U64.HI R95, R140, 0x1, R51 ;  /* 0x000000018c5f7819 */ /* 0x000fe20000010233 */
[----:B------:R-:W-:Y:S01]  /*1a30*/  IMAD R145, R6, c[0x0][0x1a8], RZ ;  /* 0x00006a0006917a24 */ /* 0x000fe200078e02ff */
[----:B------:R-:W-:Y:S01]  /*1a40*/  IADD3.X R97, R97, c[0x0][0x174], RZ, P0, !PT ;  /* 0x00005d0061617a10 */ /* 0x000fe200007fe4ff */
[----:B------:R-:W-:Y:S01]  /*1a50*/  IMAD.IADD R15, R15, 0x1, R9 ;  /* 0x000000010f0f7824 */ /* 0x000fe200078e0209 */
[----:B------:R-:W-:Y:S01]  /*1a60*/  IADD3.X R95, R95, c[0x0][0x16c], RZ, P1, !PT ;  /* 0x00005b005f5f7a10 */ /* 0x000fe20000ffe4ff */
[C---:B------:R-:W-:Y:S01]  /*1a70*/  IMAD R145, R142.reuse, c[0x0][0x1ac], R145 ;  /* 0x00006b008e917a24 */ /* 0x040fe200078e0291 */
[----:B------:R-:W-:Y:S01]  /*1a80*/  MOV R208, R98 ;  /* 0x0000006200d07202 */ /* 0x000fe20000000f00 */
[----:B------:R-:W-:Y:S01]  /*1a90*/  IMAD.WIDE.U32 R142, R142, c[0x0][0x1a8], R14 ;  /* 0x00006a008e8e7a25 */ /* 0x000fe200078e000e */
[----:B------:R-:W-:-:S03]  /*1aa0*/  MOV R210, R100 ;  /* 0x0000006400d27202 */ /* 0x000fc60000000f00 */
[----:B------:R-:W-:Y:S02]  /*1ab0*/  IMAD.IADD R71, R8, 0x1, -R71 ;  /* 0x0000000108477824 */ /* 0x000fe400078e0a47 */
[----:B------:R-:W-:Y:S02]  /*1ac0*/  IMAD.SHL.U32 R67, R0, 0x10, RZ ;  /* 0x0000001000437824 */ /* 0x000fe400078e00ff */
[----:B------:R-:W-:Y:S02]  /*1ad0*/  IMAD.SHL.U32 R68, R62, 0x4, RZ ;  /* 0x000000043e447824 */ /* 0x000fe400078e00ff */
[----:B------:R-:W-:Y:S02]  /*1ae0*/  IMAD.IADD R145, R143, 0x1, R145 ;  /* 0x000000018f917824 */ /* 0x000fe400078e0291 */
[----:B------:R-:W-:Y:S02]  /*1af0*/  IMAD.MOV.U32 R207, RZ, RZ, R95 ;  /* 0x000000ffffcf7224 */ /* 0x000fe400078e005f */
[----:B------:R-:W-:-:S02]  /*1b00*/  IMAD.MOV.U32 R211, RZ, RZ, R97 ;  /* 0x000000ffffd37224 */ /* 0x000fc400078e0061 */
        /* <DEDUP_REMOVED lines=140> */
.L_x_3886:
        /* <DEDUP_REMOVED lines=194> */
.L_x_3844:
[----:B------:R-:W-:Y:S05]  /*2ff0*/  BSYNC B0 ;  /* 0x0000000000007941 */ /* 0x000fea0003800000 */
.L_x_3843:
        /* <DEDUP_REMOVED lines=147> */
.L_x_3846:
[----:B------:R-:W-:Y:S05]  /*3930*/  BSYNC B0 ;  /* 0x0000000000007941 */ /* 0x000fea0003800000 */
.L_x_3845:
        /* <DEDUP_REMOVED lines=155> */
.L_x_3848:
[----:B------:R-:W-:Y:S05]  /*42f0*/  BSYNC B0 ;  /* 0x0000000000007941 */ /* 0x000fea0003800000 */
.L_x_3847:
        /* <DEDUP_REMOVED lines=160> */
.L_x_3850:
[----:B------:R-:W-:Y:S05]  /*4d00*/  BSYNC B0 ;  /* 0x0000000000007941 */ /* 0x000fea0003800000 */
.L_x_3849:
        /* <DEDUP_REMOVED lines=8> */
.L_x_3842:
        /* <DEDUP_REMOVED lines=85> */
.L_x_3855:
[----:B------:R-:W-:Y:S05]  /*52e0*/  BSYNC B0 ;  /* 0x0000000000007941 */ /* 0x000fea0003800000 */
.L_x_3854:
        /* <DEDUP_REMOVED lines=86> */
.L_x_3857:
[----:B------:R-:W-:Y:S05]  /*5850*/  BSYNC B0 ;  /* 0x0000000000007941 */ /* 0x000fea0003800000 */
.L_x_3856:
        /* <DEDUP_REMOVED lines=85> */
.L_x_3859:
[----:B------:R-:W-:Y:S05]  /*5db0*/  BSYNC B0 ;  /* 0x0000000000007941 */ /* 0x000fea0003800000 */
.L_x_3858:
[----:B-----5:R2:W-:Y:S02]  /*5dc0*/  STG.E.128 [R98.64+0x100], R40 ;  /* 0x0001002862007986 */ /* 0x0205e4000c101d06 */
.L_x_3853:
[----:B------:R-:W-:Y:S05]  /*5dd0*/  BSYNC B1 ;  /* 0x0000000000017941 */ /* 0x000fea0003800000 */
.L_x_3852:
        /* <DEDUP_REMOVED lines=90> */
.L_x_3863:
[----:B------:R-:W-:Y:S05]  /*6380*/  BSYNC B0 ;  /* 0x0000000000007941 */ /* 0x000fea0003800000 */
.L_x_3862:
        /* <DEDUP_REMOVED lines=91> */
.L_x_3865:
[----:B------:R-:W-:Y:S05]  /*6940*/  BSYNC B0 ;  /* 0x0000000000007941 */ /* 0x000fea0003800000 */
.L_x_3864:
        /* <DEDUP_REMOVED lines=89> */
.L_x_3867:
[----:B------:R-:W-:Y:S05]  /*6ee0*/  BSYNC B0 ;  /* 0x0000000000007941 */ /* 0x000fea0003800000 */
.L_x_3866:
[----:B-----5:R1:W-:Y:S02]  /*6ef0*/  STG.E.128 [R156.64+0x100], R40 ;  /* 0x000100289c007986 */ /* 0x0203e4000c101d06 */
.L_x_3861:
[----:B------:R-:W-:Y:S05]  /*6f00*/  BSYNC B1 ;  /* 0x0000000000017941 */ /* 0x000fea0003800000 */
.L_x_3860:
        /* <DEDUP_REMOVED lines=90> */
.L_x_3871:
[----:B------:R-:W-:Y:S05]  /*74b0*/  BSYNC B0 ;  /* 0x0000000000007941 */ /* 0x000fea0003800000 */
.L_x_3870:
        /* <DEDUP_REMOVED lines=91> */
.L_x_3873:
[----:B------:R-:W-:Y:S05]  /*7a70*/  BSYNC B0 ;  /* 0x0000000000007941 */ /* 0x000fea0003800000 */
.L_x_3872:
        /* <DEDUP_REMOVED lines=91> */
.L_x_3875:
[----:B------:R-:W-:Y:S05]  /*8030*/  BSYNC B0 ;  /* 0x0000000000007941 */ /* 0x000fea0003800000 */
.L_x_3874:
[C---:B-1----:R-:W-:Y:S04]  /*8040*/  LEA R2, P0, R113.reuse, R98, 0x1 ;  /* 0x0000006271027211 */ /* 0x042fe800078008ff */
[----:B------:R-:W-:Y:S05]  /*8050*/  LEA.HI.X R3, R113, R95, R114, 0x1, P0 ;  /* 0x0000005f71037211 */ /* 0x000fea00000f0c72 */
[----:B-----5:R1:W-:Y:S04]  /*8060*/  STG.E.128 [R2.64], R40 ;  /* 0x0000002802007986 */ /* 0x0203e8000c101d06 */
.L_x_3869:
[----:B------:R-:W-:Y:S05]  /*8070*/  BSYNC B1 ;  /* 0x0000000000017941 */ /* 0x000fea0003800000 */
.L_x_3868:
        /* <DEDUP_REMOVED lines=93> */
.L_x_3879:
[----:B------:R-:W-:Y:S05]  /*8650*/  BSYNC B0 ;  /* 0x0000000000007941 */ /* 0x000fea0003800000 */
.L_x_3878:
        /* <DEDUP_REMOVED lines=93> */
.L_x_3881:
[----:B------:R-:W-:Y:S05]  /*8c30*/  BSYNC B0 ;  /* 0x0000000000007941 */ /* 0x000fea0003800000 */
.L_x_3880:
        /* <DEDUP_REMOVED lines=92> */
.L_x_3883:
[----:B------:R-:W-:Y:S05]  /*9200*/  BSYNC B0 ;  /* 0x0000000000007941 */ /* 0x000fea0003800000 */
.L_x_3882:
[C---:B-1----:R-:W-:Y:S04]  /*9210*/  LEA R2, P0, R121.reuse, R98, 0x1 ;  /* 0x0000006279027211 */ /* 0x042fe800078008ff */
[----:B------:R-:W-:Y:S05]  /*9220*/  LEA.HI.X R3, R121, R95, R122, 0x1, P0 ;  /* 0x0000005f79037211 */ /* 0x000fea00000f0c7a */
[----:B-----5:R1:W-:Y:S04]  /*9230*/  STG.E.128 [R2.64], R8 ;  /* 0x0000000802007986 */ /* 0x0203e8000c101d06 */
.L_x_3877:
[----:B------:R-:W-:Y:S05]  /*9240*/  BSYNC B1 ;  /* 0x0000000000017941 */ /* 0x000fea0003800000 */
.L_x_3876:
        /* <DEDUP_REMOVED lines=8> */
.L_x_3841:
        /* <DEDUP_REMOVED lines=42> */
.L_x_3851:
        /* <DEDUP_REMOVED lines=80> */
.L_x_3884:
        /* <DEDUP_REMOVED lines=10> */
.L_x_3885:
[----:B------:R-:W-:Y:S04]  /*9b10*/  IADD3 R13, R13, -0x1, RZ ;  /* 0xffffffff0d0d7810 */ /* 0x000fe80007ffe0ff */
[----:B------:R-:W-:Y:S11]  /*9b20*/  ISETP.GT.AND P0, PT, R13, R96, PT ;  /* 0x000000600d00720c */ /* 0x000ff60003f04270 */
[----:B------:R-:W-:Y:S02]  /*9b30*/  @!UPT UIADD3 URZ, URZ, URZ, URZ ;  /* 0x0000003f3f3ff290 */ /* 0x000fe4000fffe03f */
[----:B------:R-:W-:-:S05]  /*9b40*/  @P0 BRA `(.L_x_3886) ;  /* 0xffff888000000947 */ /* 0x000fca000383ffff */
.L_x_3840:
        /* <DEDUP_REMOVED lines=93> */
.L_x_3893:
[----:B------:R-:W-:Y:S05]  /*a120*/  BSYNC B0 ;  /* 0x0000000000007941 */ /* 0x000fea0003800000 */
.L_x_3892:
        /* <DEDUP_REMOVED lines=44> */
.L_x_3895:
[----:B------:R-:W-:Y:S05]  /*a3f0*/  BSYNC B0 ;  /* 0x0000000000007941 */ /* 0x000fea0003800000 */
.L_x_3894:
        /* <DEDUP_REMOVED lines=44> */
.L_x_3897:
[----:B------:R-:W-:Y:S05]  /*a6c0*/  BSYNC B0 ;  /* 0x0000000000007941 */ /* 0x000fea0003800000 */
.L_x_3896:
[----:B-----5:R4:W-:Y:S02]  /*a6d0*/  STS.128 [R219+0x4000], R12 ;  /* 0x0040000cdb007388 */ /* 0x0209e40000000c00 */
.L_x_3891:
[----:B------:R-:W-:Y:S05]  /*a6e0*/  BSYNC B1 ;  /* 0x0000000000017941 */ /* 0x000fea0003800000 */
.L_x_3890:
        /* <DEDUP_REMOVED lines=49> */
.L_x_3901:
[----:B------:R-:W-:Y:S05]  /*aa00*/  BSYNC B0 ;  /* 0x0000000000007941 */ /* 0x000fea0003800000 */
.L_x_3900:
        /* <DEDUP_REMOVED lines=44> */
.L_x_3903:
[----:B------:R-:W-:Y:S05]  /*acd0*/  BSYNC B0 ;  /* 0x0000000000007941 */ /* 0x000fea0003800000 */
.L_x_3902:
        /* <DEDUP_REMOVED lines=44> */
.L_x_3905:
[----:B------:R-:W-:Y:S05]  /*afa0*/  BSYNC B0 ;  /* 0x0000000000007941 */ /* 0x000fea0003800000 */
.L_x_3904:
[----:B-----5:R3:W-:Y:S02]  /*afb0*/  STS.128 [R219+0x4800], R28 ;  /* 0x0048001cdb007388 */ /* 0x0207e40000000c00 */
.L_x_3899:
[----:B------:R-:W-:Y:S05]  /*afc0*/  BSYNC B1 ;  /* 0x0000000000017941 */ /* 0x000fea0003800000 */
.L_x_3898:
        /* <DEDUP_REMOVED lines=47> */
.L_x_3909:
[----:B------:R-:W-:Y:S05]  /*b2c0*/  BSYNC B0 ;  /* 0x0000000000007941 */ /* 0x000fea0003800000 */
.L_x_3908:
        /* <DEDUP_REMOVED lines=45> */
.L_x_3911:
[----:B------:R-:W-:Y:S05]  /*b5a0*/  BSYNC B0 ;  /* 0x0000000000007941 */ /* 0x000fea0003800000 */
.L_x_3910:
        /* <DEDUP_REMOVED lines=44> */
.L_x_3913:
[----:B------:R-:W-:Y:S05]  /*b870*/  BSYNC B0 ;  /* 0x0000000000007941 */ /* 0x000fea0003800000 */
.L_x_3912:
[----:B-----5:R4:W-:Y:S02]  /*b880*/  STS.128 [R219+0x5000], R20 ;  /* 0x00500014db007388 */ /* 0x0209e40000000c00 */
.L_x_3907:
[----:B------:R-:W-:Y:S05]  /*b890*/  BSYNC B1 ;  /* 0x0000000000017941 */ /* 0x000fea0003800000 */
.L_x_3906:
        /* <DEDUP_REMOVED lines=46> */
.L_x_3916:
[----:B------:R-:W-:Y:S05]  /*bb80*/  BSYNC B0 ;  /* 0x0000000000007941 */ /* 0x000fea0003800000 */
.L_x_3915:
        /* <DEDUP_REMOVED lines=44> */
.L_x_3918:
[----:B------:R-:W-:Y:S05]  /*be50*/  BSYNC B0 ;  /* 0x0000000000007941 */ /* 0x000fea0003800000 */
.L_x_3917:
        /* <DEDUP_REMOVED lines=44> */
.L_x_3920:
[----:B------:R-:W-:Y:S05]  /*c120*/  BSYNC B0 ;  /* 0x0000000000007941 */ /* 0x000fea0003800000 */
.L_x_3919:
[----:B-----5:R4:W-:Y:S01]  /*c130*/  STS.128 [R219+0x5800], R20 ;  /* 0x00580014db007388 */ /* 0x0209e20000000c00 */
[----:B------:R-:W-:Y:S05]  /*c140*/  BRA `(.L_x_3914) ;  /* 0x000046f000007947 */ /* 0x000fea0003800000 */
.L_x_3889:
        /* <DEDUP_REMOVED lines=89> */
.L_x_3924:
[----:B------:R-:W-:Y:S05]  /*c6e0*/  BSYNC B0 ;  /* 0x0000000000007941 */ /* 0x000fea0003800000 */
.L_x_3923:
        /* <DEDUP_REMOVED lines=88> */
.L_x_3926:
[----:B------:R-:W-:Y:S05]  /*cc70*/  BSYNC B0 ;  /* 0x0000000000007941 */ /* 0x000fea0003800000 */
.L_x_3925:
        /* <DEDUP_REMOVED lines=88> */
.L_x_3928:
[----:B------:R-:W-:Y:S05]  /*d200*/  BSYNC B0 ;  /* 0x0000000000007941 */ /* 0x000fea0003800000 */
.L_x_3927:
[----:B-----5:R1:W-:Y:S02]  /*d210*/  STS.128 [R219+0x4000], R20 ;  /* 0x00400014db007388 */ /* 0x0203e40000000c00 */
.L_x_3922:
[----:B------:R-:W-:Y:S05]  /*d220*/  BSYNC B1 ;  /* 0x0000000000017941 */ /* 0x000fea0003800000 */
.L_x_3921:
        /* <DEDUP_REMOVED lines=91> */
.L_x_3932:
[----:B------:R-:W-:Y:S05]  /*d7e0*/  BSYNC B0 ;  /* 0x0000000000007941 */ /* 0x000fea0003800000 */
.L_x_3931:
        /* <DEDUP_REMOVED lines=88> */
.L_x_3934:
[----:B------:R-:W-:Y:S05]  /*dd70*/  BSYNC B0 ;  /* 0x0000000000007941 */ /* 0x000fea0003800000 */
.L_x_3933:
        /* <DEDUP_REMOVED lines=88> */
.L_x_3936:
[----:B------:R-:W-:Y:S05]  /*e300*/  BSYNC B0 ;  /* 0x0000000000007941 */ /* 0x000fea0003800000 */
.L_x_3935:
[----:B-----5:R1:W-:Y:S02]  /*e310*/  STS.128 [R219+0x4800], R20 ;  /* 0x00480014db007388 */ /* 0x0203e40000000c00 */
.L_x_3930:
[----:B------:R-:W-:Y:S05]  /*e320*/  BSYNC B1 ;  /* 0x0000000000017941 */ /* 0x000fea0003800000 */
.L_x_3929:
        /* <DEDUP_REMOVED lines=92> */
.L_x_3940:
[----:B------:R-:W-:Y:S05]  /*e8f0*/  BSYNC B0 ;  /* 0x0000000000007941 */ /* 0x000fea0003800000 */
.L_x_3939:
        /* <DEDUP_REMOVED lines=90> */
.L_x_3942:
[----:B------:R-:W-:Y:S05]  /*eea0*/  BSYNC B0 ;  /* 0x0000000000007941 */ /* 0x000fea0003800000 */
.L_x_3941:
        /* <DEDUP_REMOVED lines=89> */
.L_x_3944:
[----:B------:R-:W-:Y:S05]  /*f440*/  BSYNC B0 ;  /* 0x0000000000007941 */ /* 0x000fea0003800000 */
.L_x_3943:
[----:B-----5:R1:W-:Y:S02]  /*f450*/  STS.128 [R219+0x5000], R20 ;  /* 0x00500014db007388 */ /* 0x0203e40000000c00 */
.L_x_3938:
[----:B------:R-:W-:Y:S05]  /*f460*/  BSYNC B1 ;  /* 0x0000000000017941 */ /* 0x000fea0003800000 */
.L_x_3937:
        /* <DEDUP_REMOVED lines=92> */
.L_x_3946:
[----:B------:R-:W-:Y:S05]  /*fa30*/  BSYNC B0 ;  /* 0x0000000000007941 */ /* 0x000fea0003800000 */
.L_x_3945:
        /* <DEDUP_REMOVED lines=89> */
.L_x_3948:
[----:B------:R-:W-:Y:S05]  /*ffd0*/  BSYNC B0 ;  /* 0x0000000000007941 */ /* 0x000fea0003800000 */
.L_x_3947:
        /* <DEDUP_REMOVED lines=89> */
.L_x_3950:
[----:B------:R-:W-:Y:S05]  /*10570*/  BSYNC B0 ;  /* 0x0000000000007941 */ /* 0x000fea0003800000 */
.L_x_3949:
[----:B-----5:R4:W-:Y:S01]  /*10580*/  STS.128 [R219+0x5800], R4 ;  /* 0x00580004db007388 */ /* 0x0209e20000000c00 */
[----:B------:R-:W-:Y:S05]  /*10590*/  BRA `(.L_x_3914) ;  /* 0x000002a000007947 */ /* 0x000fea0003800000 */
.L_x_3888:
        /* <DEDUP_REMOVED lines=42> */
.L_x_3914:
[----:B------:R-:W-:Y:S05]  /*10840*/  BSYNC B2 ;  /* 0x0000000000027941 */ /* 0x000fea0003800000 */
.L_x_3887:
[----:B-1--4-:R-:W-:Y:S01]  /*10850*/  LEA R4, R133, 0xffffffc0, 0x6 ;  /* 0xffffffc085047811 */ /* 0x012fe200078e30ff */
[----:B------:R-:W-:Y:S01]  /*10860*/  IMAD.SHL.U32 R205, R214, 0x8, RZ ;  /* 0x00000008d6cd7824 */ /* 0x000fe200078e00ff */
[----:B------:R-:W-:Y:S01]  /*10870*/  SHF.R.S32.HI R7, RZ, 0x4, R64 ;  /* 0x00000004ff077819 */ /* 0x000fe20000011440 */
[----:B------:R-:W-:-:S02]  /*10880*/  IMAD.SHL.U32 R49, R63, 0x40, RZ ;  /* 0x000000403f317824 */ /* 0x000fc400078e00ff */
[----:B------:R-:W-:-:S03]  /*10890*/  IMAD.IADD R3, R61, 0x1, -R4 ;  /* 0x000000013d037824 */ /* 0x000fc600078e0a04 */
[----:B------:R-:W-:Y:S02]  /*108a0*/  LOP3.LUT R49, R49, 0xfffffe00, RZ, 0xc0, !PT ;  /* 0xfffffe0031317812 */ /* 0x000fe400078ec0ff */
[-C--:B------:R-:W-:Y:S02]  /*108b0*/  ISETP.GE.AND P2, PT, R214, R3.reuse, PT ;  /* 0x00000003d600720c */ /* 0x080fe40003f46270 */
[-C--:B------:R-:W-:Y:S02]  /*108c0*/  ISETP.GE.AND P0, PT, R2, R3.reuse, PT ;  /* 0x000000030200720c */ /* 0x080fe40003f06270 */
[-C--:B------:R-:W-:Y:S02]  /*108d0*/  ISETP.GE.AND P5, PT, R0, R3.reuse, PT ;  /* 0x000000030000720c */ /* 0x080fe40003fa6270 */
[-C--:B------:R-:W-:Y:S02]  /*108e0*/  ISETP.GE.AND P6, PT, R26, R3.reuse, PT ;  /* 0x000000031a00720c */ /* 0x080fe40003fc6270 */
[----:B------:R-:W-:Y:S01]  /*108f0*/  ISETP.GE.AND P4, PT, R2, R3, PT ;  /* 0x000000030200720c */ /* 0x000fe20003f86270 */
[----:B------:R-:W-:-:S04]  /*10900*/  IMAD.SHL.U32 R2, R62, 0x40, RZ ;  /* 0x000000403e027824 */ /* 0x000fc800078e00ff */
[----:B------:R-:W-:Y:S01]  /*10910*/  @!P2 IMAD.MOV.U32 R206, RZ, RZ, R208 ;  /* 0x000000ffffcea224 */ /* 0x000fe200078e00d0 */
[----:B------:R-:W-:Y:S02]  /*10920*/  LOP3.LUT R2, R2, 0x1c0, RZ, 0xc0, !PT ;  /* 0x000001c002027812 */ /* 0x000fe400078ec0ff */
[C---:B---3--:R-:W-:Y:S01]  /*10930*/  @!P0 LEA R12, P1, R55.reuse, R208, 0x1 ;  /* 0x000000d0370c8211 */ /* 0x048fe200078208ff */
[----:B------:R-:W-:Y:S01]  /*10940*/  @!P5 IMAD.MOV.U32 R5, RZ, RZ, c[0x0][0x19c] ;  /* 0x00006700ff05d624 */ /* 0x000fe200078e00ff */
[----:B------:R-:W-:Y:S01]  /*10950*/  @!PT LDS RZ, [RZ] ;  /* 0x00000000fffff984 */ /* 0x000fe20000000800 */
[----:B------:R-:W-:Y:S01]  /*10960*/  @!PT LDS RZ, [RZ] ;  /* 0x00000000fffff984 */ /* 0x000fe20000000800 */
[----:B------:R-:W-:Y:S01]  /*10970*/  @!PT LDS RZ, [RZ] ;  /* 0x00000000fffff984 */ /* 0x000fe20000000800 */
[----:B------:R1:W-:Y:S01]  /*10980*/  @!P2 LDGSTS.E.BYPASS.LTC128B.128 [R219+0x6000], [R206.64] ;  /* 0x06000000cedbafae */ /* 0x0003e2000b901d46 */
[----:B------:R-:W-:Y:S01]  /*10990*/  @!P6 IMAD.MOV.U32 R8, RZ, RZ, c[0x0][0x198] ;  /* 0x00006600ff08e624 */ /* 0x000fe200078e00ff */
[----:B------:R-:W-:Y:S02]  /*109a0*/  @!P0 LEA.HI.X R13, R55, R207, R54, 0x1, P1 ;  /* 0x000000cf370d8211 */ /* 0x000fe400008f0c36 */
[----:B------:R1:W-:Y:S01]  /*109b0*/  @!P2 LDGSTS.E.BYPASS.LTC128B.128 [R219+0x8000], [R206.64+0x80] ;  /* 0x08000080cedbafae */ /* 0x0003e2000b901d46 */
[----:B------:R-:W-:-:S02]  /*109c0*/  LOP3.LUT R205, R2, 0x8, R205, 0xf8, !PT ;  /* 0x0000000802cd7812 */ /* 0x000fc400078ef8cd */
[----:B------:R-:W-:Y:S01]  /*109d0*/  SHF.R.U32.HI R2, RZ, 0x3, R2 ;  /* 0x00000003ff027819 */ /* 0x000fe20000011602 */
[----:B------:R1:W-:Y:S01]  /*109e0*/  @!P2 LDGSTS.E.BYPASS.LTC128B.128 [R219+0xa000], [R206.64+0x100] ;  /* 0x0a000100cedbafae */ /* 0x0003e2000b901d46 */
[-C--:B------:R-:W-:Y:S01]  /*109f0*/  ISETP.GE.AND P2, PT, R0, R3.reuse, PT ;  /* 0x000000030000720c */ /* 0x080fe20003f46270 */
[----:B------:R-:W-:Y:S01]  /*10a00*/  @!P5 IMAD.MOV.U32 R0, RZ, RZ, c[0x0][0x198] ;  /* 0x00006600ff00d624 */ /* 0x000fe200078e00ff */
[----:B------:R-:W-:Y:S01]  /*10a10*/  ISETP.GE.AND P1, PT, R26, R3, PT ;  /* 0x000000031a00720c */ /* 0x000fe20003f26270 */
[----:B------:R3:W-:Y:S01]  /*10a20*/  @!P0 LDGSTS.E.BYPASS.LTC128B.128 [R219+0x6800], [R12.64] ;  /* 0x068000000cdb8fae */ /* 0x0007e2000b901d46 */
[----:B------:R-:W-:-:S03]  /*10a30*/  LOP3.LUT R205, R205, R2, RZ, 0x3c, !PT ;  /* 0x00000002cdcd7212 */ /* 0x000fc600078e3cff */
[----:B------:R3:W-:Y:S04]  /*10a40*/  @!P0 LDGSTS.E.BYPASS.LTC128B.128 [R219+0x8800], [R12.64+0x80] ;  /* 0x088000800cdb8fae */ /* 0x0007e8000b901d46 */
[----:B------:R3:W-:Y:S01]  /*10a50*/  @!P0 LDGSTS.E.BYPASS.LTC128B.128 [R219+0xa800], [R12.64+0x100] ;  /* 0x0a8001000cdb8fae */ /* 0x0007e2000b901d46 */
[----:B------:R-:W-:Y:S01]  /*10a60*/  @!P5 LEA R10, P0, R0, R208, 0x6 ;  /* 0x000000d0000ad211 */ /* 0x000fe200078030ff */
[----:B------:R-:W-:-:S03]  /*10a70*/  @!P2 IMAD.MOV.U32 R2, RZ, RZ, c[0x0][0x1a0] ;  /* 0x00006800ff02a624 */ /* 0x000fc600078e00ff */
[----:B------:R-:W-:Y:S01]  /*10a80*/  @!P5 LEA.HI.X R11, R0, R207, R5, 0x6, P0 ;  /* 0x000000cf000bd211 */ /* 0x000fe200000f3405 */
[----:B------:R-:W-:Y:S01]  /*10a90*/  @!P6 IMAD.MOV.U32 R0, RZ, RZ, c[0x0][0x19c] ;  /* 0x00006700ff00e624 */ /* 0x000fe200078e00ff */
[----:B------:R-:W-:Y:S02]  /*10aa0*/  LEA.HI R5, R64, R7, RZ, 0x1 ;  /* 0x0000000740057211 */ /* 0x000fe400078f08ff */
[----:B------:R-:W-:Y:S01]  /*10ab0*/  @!P4 LEA R6, P0, R67, R210, 0x1 ;  /* 0x000000d24306c211 */ /* 0x000fe200078008ff */
[----:B------:R-:W-:Y:S01]  /*10ac0*/  @!P6 IMAD R0, R0, 0x60, RZ ;  /* 0x000000600000e824 */ /* 0x000fe200078e02ff */
[----:B------:R4:W-:Y:S01]  /*10ad0*/  @!P5 LDGSTS.E.BYPASS.LTC128B.128 [R219+0x7000], [R10.64] ;  /* 0x070000000adbdfae */ /* 0x0009e2000b901d46 */
[----:B------:R-:W-:Y:S01]  /*10ae0*/  LOP3.LUT R5, R5, 0xfffffffe, RZ, 0xc0, !PT ;  /* 0xfffffffe05057812 */ /* 0x000fe200078ec0ff */
[----:B-1----:R-:W-:Y:S02]  /*10af0*/  @!P6 IMAD.MOV.U32 R206, RZ, RZ, R208 ;  /* 0x000000ffffcee224 */ /* 0x002fe400078e00d0 */
[----:B------:R4:W-:Y:S02]  /*10b00*/  @!P5 LDGSTS.E.BYPASS.LTC128B.128 [R219+0x9000], [R10.64+0x80] ;  /* 0x090000800adbdfae */ /* 0x0009e4000b901d46 */
[----:B------:R-:W-:-:S02]  /*10b10*/  @!P6 IMAD.WIDE.U32 R8, R8, 0x60, R206 ;  /* 0x000000600808e825 */ /* 0x000fc400078e00ce */
[----:B------:R4:W-:Y:S01]  /*10b20*/  @!P5 LDGSTS.E.BYPASS.LTC128B.128 [R219+0xb000], [R10.64+0x100] ;  /* 0x0b0001000adbdfae */ /* 0x0009e2000b901d46 */
[----:B------:R-:W-:Y:S01]  /*10b30*/  ISETP.GE.AND P5, PT, R214, R3, PT ;  /* 0x00000003d600720c */ /* 0x000fe20003fa6270 */
[----:B------:R-:W-:Y:S02]  /*10b40*/  @!P6 IMAD.IADD R15, R9, 0x1, R0 ;  /* 0x00000001090fe824 */ /* 0x000fe400078e0200 */
[----:B------:R-:W-:Y:S02]  /*10b50*/  @!P6 IMAD.MOV.U32 R14, RZ, RZ, R8 ;  /* 0x000000ffff0ee224 */ /* 0x000fe400078e0008 */
[----:B------:R-:W-:Y:S01]  /*10b60*/  IMAD.IADD R0, R7, 0x1, -R5 ;  /* 0x0000000107007824 */ /* 0x000fe200078e0a05 */
[----:B------:R-:W-:Y:S01]  /*10b70*/  @!P4 LEA.HI.X R7, R67, R211, R66, 0x1, P0 ;  /* 0x000000d34307c211 */ /* 0x000fe200000f0c42 */
[----:B------:R-:W-:Y:S01]  /*10b80*/  @!P2 IMAD.MOV.U32 R3, RZ, RZ, c[0x0][0x1a4] ;  /* 0x00006900ff03a624 */ /* 0x000fe200078e00ff */
[----:B------:R1:W-:Y:S01]  /*10b90*/  @!P6 LDGSTS.E.BYPASS.LTC128B.128 [R219+0x7800], [R14.64] ;  /* 0x078000000edbefae */ /* 0x0003e2000b901d46 */
[----:B------:R-:W-:-:S02]  /*10ba0*/  IMAD.SHL.U32 R8, R71, 0x40, RZ ;  /* 0x0000004047087824 */ /* 0x000fc400078e00ff */
[----:B---3--:R-:W-:Y:S01]  /*10bb0*/  @!P1 IMAD.MOV.U32 R12, RZ, RZ, c[0x0][0x1a0] ;  /* 0x00006800ff0c9624 */ /* 0x008fe200078e00ff */
[----:B------:R1:W-:Y:S01]  /*10bc0*/  @!P6 LDGSTS.E.BYPASS.LTC128B.128 [R219+0x9800], [R14.64+0x80] ;  /* 0x098000800edbefae */ /* 0x0003e2000b901d46 */
[----:B------:R-:W-:Y:S01]  /*10bd0*/  @!P1 IMAD.MOV.U32 R5, RZ, RZ, c[0x0][0x1a4] ;  /* 0x00006900ff059624 */ /* 0x000fe200078e00ff */
[----:B------:R-:W-:Y:S01]  /*10be0*/  LOP3.LUT R8, R8, 0x1c0, RZ, 0xc0, !PT ;  /* 0x000001c008087812 */ /* 0x000fe200078ec0ff */
[----:B------:R-:W-:Y:S01]  /*10bf0*/  @!P1 IMAD.WIDE.U32 R12, R12, 0x60, R210 ;  /* 0x000000600c0c9825 */ /* 0x000fe200078e00d2 */
[----:B------:R1:W-:Y:S03]  /*10c00*/  @!P6 LDGSTS.E.BYPASS.LTC128B.128 [R219+0xb800], [R14.64+0x100] ;  /* 0x0b8001000edbefae */ /* 0x0003e6000b901d46 */
[----:B------:R-:W-:Y:S01]  /*10c10*/  @!P1 IMAD R5, R5, 0x60, RZ ;  /* 0x0000006005059824 */ /* 0x000fe200078e02ff */
[----:B------:R-:W0:Y:S01]  /*10c20*/  LDGDEPBAR ;  /* 0x00000000000079af */ /* 0x000e220000000000 */
[----:B------:R-:W-:-:S02]  /*10c30*/  IMAD.SHL.U32 R9, R0, 0x8, RZ ;  /* 0x0000000800097824 */ /* 0x000fc400078e00ff */
[----:B------:R-:W-:Y:S01]  /*10c40*/  IMAD R205, R0, 0x200, R205 ;  /* 0x0000020000cd7824 */ /* 0x000fe200078e02cd */
[C---:B----4-:R-:W-:Y:S01]  /*10c50*/  @!P2 LEA R10, P0, R2.reuse, R210, 0x6 ;  /* 0x000000d2020aa211 */ /* 0x050fe200078030ff */
[----:B------:R-:W-:Y:S01]  /*10c60*/  @!P1 IMAD.IADD R13, R13, 0x1, R5 ;  /* 0x000000010d0d9824 */ /* 0x000fe200078e0205 */
[----:B------:R-:W-:Y:S01]  /*10c70*/  SHF.R.U32.HI R5, RZ, 0x3, R8 ;  /* 0x00000003ff057819 */ /* 0x000fe20000011608 */
[----:B------:R-:W-:Y:S01]  /*10c80*/  IMAD.SHL.U32 R205, R205, 0x2, RZ ;  /* 0x00000002cdcd7824 */ /* 0x000fe200078e00ff */
[----:B------:R-:W-:Y:S02]  /*10c90*/  @!P2 LEA.HI.X R11, R2, R211, R3, 0x6, P0 ;  /* 0x000000d3020ba211 */ /* 0x000fe400000f3403 */
[----:B------:R-:W-:Y:S02]  /*10ca0*/  SHF.R.S32.HI R3, RZ, 0x1f, R60 ;  /* 0x0000001fff037819 */ /* 0x000fe4000001143c */
[----:B------:R-:W-:Y:S02]  /*10cb0*/  LOP3.LUT R2, R8, 0x8, R9, 0xf8, !PT ;  /* 0x0000000808027812 */ /* 0x000fe400078ef809 */
[----:B------:R-:W-:-:S02]  /*10cc0*/  LEA.HI R3, R3, R60, RZ, 0x5 ;  /* 0x0000003c03037211 */ /* 0x000fc400078f28ff */
[----:B------:R-:W-:Y:S01]  /*10cd0*/  LOP3.LUT R2, R2, R5, RZ, 0x3c, !PT ;  /* 0x0000000502027212 */ /* 0x000fe200078e3cff */
[----:B------:R-:W-:Y:S01]  /*10ce0*/  IMAD.MOV.U32 R5, RZ, RZ, 0x20 ;  /* 0x00000020ff057424 */ /* 0x000fe200078e00ff */
[----:B------:R-:W-:Y:S02]  /*10cf0*/  SHF.R.S32.HI R0, RZ, 0x5, R3 ;  /* 0x00000005ff007819 */ /* 0x000fe40000011403 */
[----:B------:R-:W-:Y:S01]  /*10d00*/  IADD3 R203, R205, 0x6020, RZ ;  /* 0x00006020cdcb7810 */ /* 0x000fe20007ffe0ff */
[----:B------:R-:W-:-:S04]  /*10d10*/  DEPBAR.LE SB0, 0x0 ;  /* 0x000080000000791a */ /* 0x000fc80000000000 */
[----:B------:R-:W-:Y:S01]  /*10d20*/  BAR.SYNC.DEFER_BLOCKING 0x0 ;  /* 0x0000000000007b1d */ /* 0x000fe20000010000 */
[----:B------:R-:W-:Y:S01]  /*10d30*/  IMAD R3, R0, 0x400, R49 ;  /* 0x0000040000037824 */ /* 0x000fe200078e0231 */
[----:B------:R-:W-:-:S03]  /*10d40*/  LOP3.LUT R0, R63, 0xfffffff8, RZ, 0xc0, !PT ;  /* 0xfffffff83f007812 */ /* 0x000fc600078ec0ff */
[----:B------:R-:W-:Y:S01]  /*10d50*/  IMAD.IADD R206, R2, 0x1, R3 ;  /* 0x0000000102ce7824 */ /* 0x000fe200078e0203 */
[----:B------:R-:W-:-:S03]  /*10d60*/  LOP3.LUT R3, R64, 0xfffffff0, RZ, 0xc0, !PT ;  /* 0xfffffff040037812 */ /* 0x000fc600078ec0ff */
[----:B------:R-:W-:Y:S01]  /*10d70*/  IMAD.SHL.U32 R206, R206, 0x2, RZ ;  /* 0x00000002cece7824 */ /* 0x000fe200078e00ff */
[----:B------:R-:W-:Y:S01]  /*10d80*/  IADD3 R0, -R0, R60, -R3 ;  /* 0x0000003c00007210 */ /* 0x000fe20007ffe903 */
[----:B------:R-:W-:Y:S01]  /*10d90*/  IMAD.SHL.U32 R60, R60, 0x2, RZ ;  /* 0x000000023c3c7824 */ /* 0x000fe200078e00ff */
        /* <DEDUP_REMOVED lines=37> */
[----:B------:R-:W-:-:S02]  /*10ff0*/  R2P PR, R0, 0x6 ;  /* 0x0000000600007804 */ /* 0x000fc40000000000 */
[----:B------:R-:W-:Y:S01]  /*11000*/  IADD3 R0, R205, 0x6000, RZ ;  /* 0x00006000cd007810 */ /* 0x000fe20007ffe0ff */
[----:B------:R-:W-:Y:S02]  /*11010*/  LDSM.16.M88.4 R20, [R206] ;  /* 0x00000000ce14783b */ /* 0x000fe40000000200 */
[----:B------:R-:W-:Y:S02]  /*11020*/  SEL R7, R7, 0xfffffff0, !P1 ;  /* 0xfffffff007077807 */ /* 0x000fe40004800000 */
[----:B------:R-:W4:Y:S01]  /*11030*/  LDSM.16.M88.4 R28, [R205+0x6000] ;  /* 0x00600000cd1c783b */ /* 0x000f220000000200 */
[----:B------:R-:W-:Y:S02]  /*11040*/  SEL R5, R5, 0xffffffe0, !P2 ;  /* 0xffffffe005057807 */ /* 0x000fe40005000000 */
[----:B------:R-:W-:Y:S01]  /*11050*/  R2P PR, R62, 0x6 ;  /* 0x000000063e007804 */ /* 0x000fe20000000000 */
[----:B--2---:R-:W2:Y:S01]  /*11060*/  LDSM.16.M88.4 R40, [R205+0x6800] ;  /* 0x00680000cd28783b */ /* 0x004ea20000000200 */
[----:B------:R-:W-:-:S02]  /*11070*/  IMAD R204, R7, 0x2, R206 ;  /* 0x0000000207cc7824 */ /* 0x000fc400078e02ce */
[C---:B------:R-:W-:Y:S01]  /*11080*/  IMAD R202, R5.reuse, 0x2, R206 ;  /* 0x0000000205ca7824 */ /* 0x040fe200078e02ce */
[----:B------:R-:W-:Y:S01]  /*11090*/  LDSM.16.M88.4 R72, [R205+0x7000] ;  /* 0x00700000cd48783b */ /* 0x000fe20000000200 */
[----:B------:R-:W-:-:S03]  /*110a0*/  IMAD R201, R5, 0x2, R204 ;  /* 0x0000000205c97824 */ /* 0x000fc600078e02cc */
[----:B------:R-:W-:Y:S04]  /*110b0*/  LDSM.16.M88.4 R80, [R204] ;  /* 0x00000000cc50783b */ /* 0x000fe80000000200 */
[----:B------:R-:W-:Y:S01]  /*110c0*/  @P1 IADD3 R203, R0, -0x20, RZ ;  /* 0xffffffe000cb1810 */ /* 0x000fe20007ffe0ff */
[----:B------:R-:W-:Y:S01]  /*110d0*/  LDSM.16.M88.4 R24, [R205+0x7800] ;  /* 0x00780000cd18783b */ /* 0x000fe20000000200 */
[----:B------:R-:W-:Y:S02]  /*110e0*/  IMAD.MOV.U32 R0, RZ, RZ, 0x40 ;  /* 0x00000040ff007424 */ /* 0x000fe400078e00ff */
[C---:B------:R-:W-:Y:S01]  /*110f0*/  IADD3 R195, R203.reuse, 0x800, RZ ;  /* 0x00000800cbc37810 */ /* 0x040fe20007ffe0ff */
[----:B-1----:R-:W1:Y:S01]  /*11100*/  LDSM.16.M88.4 R12, [R203] ;  /* 0x00000000cb0c783b */ /* 0x002e620000000200 */
[----:B------:R-:W-:-:S02]  /*11110*/  IADD3 R194, R203, 0x1000, RZ ;  /* 0x00001000cbc27810 */ /* 0x000fc40007ffe0ff */
[----:B------:R-:W-:Y:S01]  /*11120*/  SEL R0, R0, 0xffffffc0, !P2 ;  /* 0xffffffc000007807 */ /* 0x000fe20005000000 */
[----:B-----5:R-:W5:Y:S01]  /*11130*/  LDSM.16.M88.4 R8, [R203+0x800] ;  /* 0x00080000cb08783b */ /* 0x020f620000000200 */
[C---:B------:R-:W-:Y:S02]  /*11140*/  IADD3 R193, R203.reuse, 0x1800, RZ ;  /* 0x00001800cbc17810 */ /* 0x040fe40007ffe0ff */
[----:B------:R-:W-:Y:S01]  /*11150*/  IADD3 R191, R203, 0x2000, RZ ;  /* 0x00002000cbbf7810 */ /* 0x000fe20007ffe0ff */
[----:B------:R-:W-:Y:S01]  /*11160*/  IMAD.IADD R199, R205, 0x1, R0 ;  /* 0x00000001cdc77824 */ /* 0x000fe200078e0200 */
[----:B------:R-:W-:Y:S01]  /*11170*/  LDSM.16.M88.4 R88, [R202] ;  /* 0x00000000ca58783b */ /* 0x000fe20000000200 */
[----:B------:R-:W-:Y:S01]  /*11180*/  IMAD.IADD R192, R0, 0x1, R203 ;  /* 0x0000000100c07824 */ /* 0x000fe200078e02cb */
[C---:B------:R-:W-:Y:S02]  /*11190*/  IADD3 R190, R203.reuse, 0x2800, RZ ;  /* 0x00002800cbbe7810 */ /* 0x040fe40007ffe0ff */
[----:B------:R-:W3:Y:S01]  /*111a0*/  LDSM.16.M88.4 R56, [R199+0x6000] ;  /* 0x00600000c738783b */ /* 0x000ee20000000200 */
[----:B------:R-:W-:-:S02]  /*111b0*/  IADD3 R189, R203, 0x3000, RZ ;  /* 0x00003000cbbd7810 */ /* 0x000fc40007ffe0ff */
[C---:B------:R-:W-:Y:S01]  /*111c0*/  IADD3 R188, R203.reuse, 0x3800, RZ ;  /* 0x00003800cbbc7810 */ /* 0x040fe20007ffe0ff */
[----:B------:R-:W3:Y:S01]  /*111d0*/  LDSM.16.M88.4 R96, [R203+0x1000] ;  /* 0x00100000cb60783b */ /* 0x000ee20000000200 */
[C---:B------:R-:W-:Y:S01]  /*111e0*/  IADD3 R187, R203.reuse, 0x4000, RZ ;  /* 0x00004000cbbb7810 */ /* 0x040fe20007ffe0ff */
[C---:B----4-:R-:W-:Y:S01]  /*111f0*/  HMMA.16816.F32.BF16 R16, R20.reuse, R28, RZ ;  /* 0x0000001c1410723c */ /* 0x050fe200000418ff */
[C---:B------:R-:W-:Y:S01]  /*11200*/  IADD3 R186, R203.reuse, 0x4800, RZ ;  /* 0x00004800cbba7810 */ /* 0x040fe20007ffe0ff */
[----:B------:R-:W4:Y:S01]  /*11210*/  LDSM.16.M88.4 R92, [R203+0x1800] ;  /* 0x00180000cb5c783b */ /* 0x000f220000000200 */
[C---:B------:R-:W-:Y:S02]  /*11220*/  IADD3 R185, R203.reuse, 0x5000, RZ ;  /* 0x00005000cbb97810 */ /* 0x040fe40007ffe0ff */
[----:B------:R-:W-:Y:S01]  /*11230*/  IADD3 R184, R203, 0x5800, RZ ;  /* 0x00005800cbb87810 */ /* 0x000fe20007ffe0ff */
[----:B------:R-:W3:Y:S02]  /*11240*/  LDSM.16.M88.4 R32, [R199+0x6800] ;  /* 0x00680000c720783b */ /* 0x000ee40000000200 */
[C---:B--2---:R-:W-:Y:S02]  /*11250*/  HMMA.16816.F32.BF16 R44, R20.reuse, R40, RZ ;  /* 0x00000028142c723c */ /* 0x044fe400000418ff */
[----:B------:R-:W-:Y:S04]  /*11260*/  LDSM.16.M88.4 R36, [R201] ;  /* 0x00000000c924783b */ /* 0x000fe80000000200 */
[----:B------:R-:W-:Y:S02]  /*11270*/  LDSM.16.M88.4 R84, [R199+0x7000] ;  /* 0x00700000c754783b */ /* 0x000fe40000000200 */
[C---:B------:R-:W-:Y:S02]  /*11280*/  HMMA.16816.F32.BF16 R28, R20.reuse, R30, RZ ;  /* 0x0000001e141c723c */ /* 0x040fe400000418ff */
[----:B------:R-:W-:Y:S04]  /*11290*/  LDSM.16.M88.4 R64, [R192+0x1000] ;  /* 0x00100000c040783b */ /* 0x000fe80000000200 */
[----:B------:R-:W-:Y:S02]  /*112a0*/  LDSM.16.M88.4 R100, [R203+0x4000] ;  /* 0x00400000cb64783b */ /* 0x000fe40000000200 */
[----:B------:R-:W-:Y:S02]  /*112b0*/  HMMA.16816.F32.BF16 R40, R20, R42, RZ ;  /* 0x0000002a1428723c */ /* 0x000fe400000418ff */
[----:B------:R-:W0:Y:S06]  /*112c0*/  LDGDEPBAR ;  /* 0x00000000000079af */ /* 0x000e2c0000000000 */
[----:B-1----:R-:W-:Y:S08]  /*112d0*/  HMMA.16816.F32.BF16 R16, R80, R12, R16 ;  /* 0x0000000c5010723c */ /* 0x002ff00000041810 */
[C---:B------:R-:W-:Y:S08]  /*112e0*/  HMMA.16816.F32.BF16 R76, R20.reuse, R72, RZ ;  /* 0x00000048144c723c */ /* 0x040ff000000418ff */
[C---:B------:R-:W-:Y:S08]  /*112f0*/  HMMA.16816.F32.BF16 R72, R20.reuse, R74, RZ ;  /* 0x0000004a1448723c */ /* 0x040ff000000418ff */
[C---:B------:R-:W-:Y:S08]  /*11300*/  HMMA.16816.F32.BF16 R68, R20.reuse, R24, RZ ;  /* 0x000000181444723c */ /* 0x040ff000000418ff */
[----:B------:R-:W-:Y:S01]  /*11310*/  HMMA.16816.F32.BF16 R20, R20, R26, RZ ;  /* 0x0000001a1414723c */ /* 0x000fe200000418ff */
[----:B------:R-:W-:Y:S07]  /*11320*/  LDSM.16.M88.4 R24, [R199+0x7800] ;  /* 0x00780000c718783b */ /* 0x000fee0000000200 */
[C---:B------:R-:W-:Y:S01]  /*11330*/  HMMA.16816.F32.BF16 R28, R80.reuse, R14, R28 ;  /* 0x0000000e501c723c */ /* 0x040fe2000004181c */
[----:B------:R-:W1:Y:S07]  /*11340*/  LDSM.16.M88.4 R12, [R192] ;  /* 0x00000000c00c783b */ /* 0x000e6e0000000200 */
[C---:B-----5:R-:W-:Y:S08]  /*11350*/  HMMA.16816.F32.BF16 R44, R80.reuse, R8, R44 ;  /* 0x00000008502c723c */ /* 0x060ff0000004182c */
[----:B------:R-:W-:Y:S01]  /*11360*/  HMMA.16816.F32.BF16 R40, R80, R10, R40 ;  /* 0x0000000a5028723c */ /* 0x000fe20000041828 */
[----:B------:R-:W-:Y:S07]  /*11370*/  LDSM.16.M88.4 R8, [R192+0x800] ;  /* 0x00080000c008783b */ /* 0x000fee0000000200 */
[----:B---3--:R-:W-:Y:S08]  /*11380*/  HMMA.16816.F32.BF16 R16, R88, R56, R16 ;  /* 0x000000385810723c */ /* 0x008ff00000041810 */
[C---:B------:R-:W-:Y:S08]  /*11390*/  HMMA.16816.F32.BF16 R76, R80.reuse, R96, R76 ;  /* 0x00000060504c723c */ /* 0x040ff0000004184c */
[C---:B------:R-:W-:Y:S01]  /*113a0*/  HMMA.16816.F32.BF16 R72, R80.reuse, R98, R72 ;  /* 0x000000625048723c */ /* 0x040fe20000041848 */
[----:B------:R-:W-:Y:S07]  /*113b0*/  LDSM.16.M88.4 R96, [R199+0x9800] ;  /* 0x00980000c760783b */ /* 0x000fee0000000200 */
[C---:B----4-:R-:W-:Y:S08]  /*113c0*/  HMMA.16816.F32.BF16 R68, R80.reuse, R92, R68 ;  /* 0x0000005c5044723c */ /* 0x050ff00000041844 */
        /* <DEDUP_REMOVED lines=81> */
[----:B------:R-:W-:Y:S01]  /*118e0*/  HMMA.16816.F32.BF16 R92, R92, R98, R88 ;  /* 0x000000625c5c723c */ /* 0x000fe20000041858 */
[----:B------:R-:W-:Y:S07]  /*118f0*/  LDSM.16.M88.4 R88, [R199+0xa800] ;  /* 0x00a80000c758783b */ /* 0x000fee0000000200 */
        /* <DEDUP_REMOVED lines=9> */
[----:B------:R-:W-:Y:S02]  /*11990*/  FMUL.FTZ R3, R17, c[0x0][0x2ec] ;  /* 0x0000bb0011037a20 */ /* 0x000fe40000410000 */
[----:B------:R-:W-:Y:S02]  /*119a0*/  FMUL.FTZ R6, R18, c[0x0][0x2ec] ;  /* 0x0000bb0012067a20 */ /* 0x000fe40000410000 */
[----:B---3--:R-:W-:Y:S01]  /*119b0*/  HMMA.16816.F32.BF16 R68, R84, R56, R68 ;  /* 0x000000385444723c */ /* 0x008fe20000041844 */
[----:B------:R-:W-:Y:S01]  /*119c0*/  FMUL.FTZ R48, R19, c[0x0][0x2ec] ;  /* 0x0000bb0013307a20 */ /* 0x000fe20000410000 */
[----:B------:R-:W-:Y:S01]  /*119d0*/  MUFU.TANH R0, R0 ;  /* 0x0000000000007308 */ /* 0x000fe20000002400 */
[----:B------:R-:W3:Y:S05]  /*119e0*/  LDSM.16.M88.4 R16, [R203+0x5800] ;  /* 0x00580000cb10783b */ /* 0x000eea0000000200 */
[C---:B----4-:R-:W-:Y:S02]  /*119f0*/  HMMA.16816.F32.BF16 R76, R64.reuse, R100, R76 ;  /* 0x00000064404c723c */ /* 0x050fe4000004184c */
[----:B------:R-:W-:Y:S06]  /*11a00*/  MUFU.TANH R3, R3 ;  /* 0x0000000300037308 */ /* 0x000fec0000002400 */
[----:B------:R-:W-:Y:S02]  /*11a10*/  HMMA.16816.F32.BF16 R80, R64, R102, R80 ;  /* 0x000000664050723c */ /* 0x000fe40000041850 */
[----:B------:R-:W4:Y:S06]  /*11a20*/  MUFU.TANH R48, R48 ;  /* 0x0000003000307308 */ /* 0x000f2c0000002400 */
[----:B------:R-:W-:Y:S02]  /*11a30*/  HMMA.16816.F32.BF16 R92, R84, R58, R92 ;  /* 0x0000003a545c723c */ /* 0x000fe4000004185c */
[----:B------:R-:W-:Y:S06]  /*11a40*/  MUFU.TANH R6, R6 ;  /* 0x0000000600067308 */ /* 0x000fec0000002400 */
[----:B------:R-:W-:Y:S01]  /*11a50*/  HMMA.16816.F32.BF16 R28, R12, R10, R28 ;  /* 0x0000000a0c1c723c */ /* 0x000fe2000004181c */
[----:B------:R-:W5:Y:S07]  /*11a60*/  LDSM.16.M88.4 R8, [R199+0xb000] ;  /* 0x00b00000c708783b */ /* 0x000f6e0000000200 */
[----:B-1----:R-:W-:Y:S08]  /*11a70*/  HMMA.16816.F32.BF16 R68, R64, R32, R68 ;  /* 0x000000204044723c */ /* 0x002ff00000041844 */
[C---:B--2---:R-:W-:Y:S08]  /*11a80*/  HMMA.16816.F32.BF16 R76, R36.reuse, R20, R76 ;  /* 0x00000014244c723c */ /* 0x044ff0000004184c */
[----:B------:R-:W-:Y:S01]  /*11a90*/  HMMA.16816.F32.BF16 R80, R36, R22, R80 ;  /* 0x000000162450723c */ /* 0x000fe20000041850 */
[----:B------:R-:W1:Y:S01]  /*11aa0*/  LDSM.16.M88.4 R20, [R199+0xb800] ;  /* 0x00b80000c714783b */ /* 0x000e620000000200 */
[----:B------:R-:W-:-:S02]  /*11ab0*/  FMUL.FTZ R28, R28, c[0x0][0x2ec] ;  /* 0x0000bb001c1c7a20 */ /* 0x000fc40000410000 */
[----:B------:R-:W-:Y:S02]  /*11ac0*/  FMUL.FTZ R30, R30, c[0x0][0x2ec] ;  /* 0x0000bb001e1e7a20 */ /* 0x000fe40000410000 */
[----:B------:R-:W-:Y:S02]  /*11ad0*/  FMUL.FTZ R29, R29, c[0x0][0x2ec] ;  /* 0x0000bb001d1d7a20 */ /* 0x000fe40000410000 */
[----:B------:R-:W-:Y:S01]  /*11ae0*/  HMMA.16816.F32.BF16 R92, R64, R34, R92 ;  /* 0x00000022405c723c */ /* 0x000fe2000004185c */
[----:B------:R-:W-:Y:S01]  /*11af0*/  FMUL.FTZ R31, R31, c[0x0][0x2ec] ;  /* 0x0000bb001f1f7a20 */ /* 0x000fe20000410000 */
[----:B------:R-:W-:Y:S06]  /*11b00*/  MUFU.TANH R28, R28 ;  /* 0x0000001c001c7308 */ /* 0x000fec0000002400 */
[C---:B------:R-:W-:Y:S02]  /*11b10*/  HMMA.16816.F32.BF16 R44, R24.reuse, R88, R44 ;  /* 0x00000058182c723c */ /* 0x040fe4000004182c */
[----:B------:R-:W2:Y:S06]  /*11b20*/  MUFU.TANH R30, R30 ;  /* 0x0000001e001e7308 */ /* 0x000eac0000002400 */
[----:B------:R-:W-:Y:S01]  /*11b30*/  HMMA.16816.F32.BF16 R40, R24, R90, R40 ;  /* 0x0000005a1828723c */ /* 0x000fe20000041828 */
[----:B------:R-:W2:Y:S01]  /*11b40*/  LDSM.16.M88.4 R88, [R192+0x5000] ;  /* 0x00500000c058783b */ /* 0x000ea20000000200 */
[----:B------:R-:W1:Y:S06]  /*11b50*/  MUFU.TANH R29, R29 ;  /* 0x0000001d001d7308 */ /* 0x000e6c0000002400 */
[----:B---3--:R-:W-:Y:S02]  /*11b60*/  HMMA.16816.F32.BF16 R68, R36, R16, R68 ;  /* 0x000000102444723c */ /* 0x008fe40000041844 */
[----:B------:R-:W3:Y:S06]  /*11b70*/  MUFU.TANH R31, R31 ;  /* 0x0000001f001f7308 */ /* 0x000eec0000002400 */
[C---:B-----5:R-:W-:Y:S08]  /*11b80*/  HMMA.16816.F32.BF16 R76, R24.reuse, R8, R76 ;  /* 0x00000008184c723c */ /* 0x060ff0000004184c */
[----:B------:R-:W-:Y:S01]  /*11b90*/  HMMA.16816.F32.BF16 R80, R24, R10, R80 ;  /* 0x0000000a1850723c */ /* 0x000fe20000041850 */
[----:B------:R-:W5:Y:S01]  /*11ba0*/  LDSM.16.M88.4 R8, [R192+0x5800] ;  /* 0x00580000c008783b */ /* 0x000f620000000200 */
[----:B------:R-:W-:-:S06]  /*11bb0*/  DEPBAR.LE SB0, 0x0 ;  /* 0x000080000000791a */ /* 0x000fcc0000000000 */
[----:B------:R-:W-:Y:S08]  /*11bc0*/  HMMA.16816.F32.BF16 R92, R36, R18, R92 ;  /* 0x00000012245c723c */ /* 0x000ff0000004185c */
[----:B-1----:R-:W-:Y:S07]  /*11bd0*/  HMMA.16816.F32.BF16 R68, R24, R20, R68 ;  /* 0x000000141844723c */ /* 0x002fee0000041844 */
[----:B------:R-:W-:Y:S01]  /*11be0*/  LOP3.LUT R20, R60, 0x6, RZ, 0xc0, !PT ;  /* 0x000000063c147812 */ /* 0x000fe200078ec0ff */
[----:B------:R-:W-:Y:S04]  /*11bf0*/  HMMA.16816.F32.BF16 R44, R12, R72, R44 ;  /* 0x000000480c2c723c */ /* 0x000fe8000004182c */
[----:B------:R-:W-:-:S04]  /*11c00*/  IMAD R20, R133, 0x40, R20 ;  /* 0x0000004085147824 */ /* 0x000fc800078e0214 */
[----:B------:R-:W-:Y:S01]  /*11c10*/  HMMA.16816.F32.BF16 R92, R24, R22, R92 ;  /* 0x00000016185c723c */ /* 0x000fe2000004185c */
[----:B------:R-:W-:-:S04]  /*11c20*/  IADD3 R18, R20, -0x38, RZ ;  /* 0xffffffc814127810 */ /* 0x000fc80007ffe0ff */
[-C--:B------:R-:W-:Y:S02]  /*11c30*/  ISETP.GE.AND P2, PT, R18, R61.reuse, PT ;  /* 0x0000003d1200720c */ /* 0x080fe40003f46270 */
[C---:B------:R-:W-:Y:S01]  /*11c40*/  IADD3 R22, R20.reuse, -0x3f, RZ ;  /* 0xffffffc114167810 */ /* 0x040fe20007ffe0ff */
[C---:B--2---:R-:W-:Y:S01]  /*11c50*/  HMMA.16816.F32.BF16 R80, R12.reuse, R90, R80 ;  /* 0x0000005a0c50723c */ /* 0x044fe20000041850 */
[----:B------:R-:W-:Y:S02]  /*11c60*/  IADD3 R18, R20, -0x30, RZ ;  /* 0xffffffd014127810 */ /* 0x000fe40007ffe0ff */
[-C--:B------:R-:W-:Y:S02]  /*11c70*/  ISETP.GE.AND P4, PT, R22, R61.reuse, PT ;  /* 0x0000003d1600720c */ /* 0x080fe40003f86270 */
[----:B------:R-:W-:Y:S02]  /*11c80*/  IADD3 R22, R20, -0x37, RZ ;  /* 0xffffffc914167810 */ /* 0x000fe40007ffe0ff */
[----:B----4-:R-:W-:Y:S01]  /*11c90*/  FSEL R48, R48, -INF , !P4 ;  /* 0xff80000030307808 */ /* 0x010fe20006000000 */
[C---:B------:R-:W-:Y:S01]  /*11ca0*/  HMMA.16816.F32.BF16 R40, R12.reuse, R74, R40 ;  /* 0x0000004a0c28723c */ /* 0x040fe20000041828 */
[----:B------:R-:W-:Y:S01]  /*11cb0*/  FMUL.FTZ R32, R44, c[0x0][0x2ec] ;  /* 0x0000bb002c207a20 */ /* 0x000fe20000410000 */
[----:B------:R-:W-:Y:S01]  /*11cc0*/  FSEL R3, R3, -INF , !P4 ;  /* 0xff80000003037808 */ /* 0x000fe20006000000 */
[----:B------:R-:W-:Y:S01]  /*11cd0*/  FMUL.FTZ R44, R46, c[0x0][0x2ec] ;  /* 0x0000bb002e2c7a20 */ /* 0x000fe20000410000 */
[----:B------:R-:W-:Y:S01]  /*11ce0*/  FSEL R30, R30, -INF , !P2 ;  /* 0xff8000001e1e7808 */ /* 0x000fe20005000000 */
[----:B------:R-:W-:Y:S01]  /*11cf0*/  FMUL.FTZ R33, R45, c[0x0][0x2ec] ;  /* 0x0000bb002d217a20 */ /* 0x000fe20000410000 */
[----:B------:R-:W-:Y:S01]  /*11d00*/  FSEL R21, R28, -INF , !P2 ;  /* 0xff8000001c157808 */ /* 0x000fe20005000000 */
[----:B------:R-:W-:Y:S01]  /*11d10*/  FMUL.FTZ R16, R47, c[0x0][0x2ec] ;  /* 0x0000bb002f107a20 */ /* 0x000fe20000410000 */
[----:B-----5:R-:W-:Y:S01]  /*11d20*/  HMMA.16816.F32.BF16 R68, R12, R8, R68 ;  /* 0x000000080c44723c */ /* 0x020fe20000041844 */
[----:B------:R-:W-:Y:S01]  /*11d30*/  MUFU.TANH R32, R32 ;  /* 0x0000002000207308 */ /* 0x000fe20000002400 */
[----:B------:R-:W-:-:S02]  /*11d40*/  ISETP.GE.AND P1, PT, R22, R61, PT ;  /* 0x0000003d1600720c */ /* 0x000fc40003f26270 */
[-C--:B------:R-:W-:Y:S02]  /*11d50*/  ISETP.GE.AND P0, PT, R18, R61.reuse, PT ;  /* 0x0000003d1200720c */ /* 0x080fe40003f06270 */
[----:B------:R-:W-:Y:S02]  /*11d60*/  FSEL R29, R29, -INF , !P1 ;  /* 0xff8000001d1d7808 */ /* 0x000fe40004800000 */
[----:B------:R-:W-:Y:S01]  /*11d70*/  IADD3 R8, R20, -0x40, RZ ;  /* 0xffffffc014087810 */ /* 0x000fe20007ffe0ff */
[C---:B------:R-:W-:Y:S01]  /*11d80*/  HMMA.16816.F32.BF16 R76, R12.reuse, R88, R76 ;  /* 0x000000580c4c723c */ /* 0x040fe2000004184c */
[----:B------:R-:W1:Y:S01]  /*11d90*/  MUFU.TANH R44, R44 ;  /* 0x0000002c002c7308 */ /* 0x000e620000002400 */
[----:B------:R-:W-:Y:S01]  /*11da0*/  FMUL.FTZ R80, R80, c[0x0][0x2ec] ;  /* 0x0000bb0050507a20 */ /* 0x000fe20000410000 */
[-C--:B------:R-:W-:Y:S01]  /*11db0*/  ISETP.GE.AND P5, PT, R8, R61.reuse, PT ;  /* 0x0000003d0800720c */ /* 0x080fe20003fa6270 */
[----:B------:R-:W-:Y:S01]  /*11dc0*/  FMUL.FTZ R82, R82, c[0x0][0x2ec] ;  /* 0x0000bb0052527a20 */ /* 0x000fe20000410000 */
[----:B------:R-:W-:Y:S01]  /*11dd0*/  IADD3 R8, R20, -0x2f, RZ ;  /* 0xffffffd114087810 */ /* 0x000fe20007ffe0ff */
[----:B------:R-:W-:Y:S01]  /*11de0*/  FMUL.FTZ R81, R81, c[0x0][0x2ec] ;  /* 0x0000bb0051517a20 */ /* 0x000fe20000410000 */
[----:B------:R-:W-:Y:S01]  /*11df0*/  FSEL R19, R0, -INF , !P5 ;  /* 0xff80000000137808 */ /* 0x000fe20006800000 */
[----:B------:R-:W-:Y:S01]  /*11e00*/  HMMA.16816.F32.BF16 R92, R12, R10, R92 ;  /* 0x0000000a0c5c723c */ /* 0x000fe2000004185c */
[----:B------:R-:W-:Y:S01]  /*11e10*/  IADD3 R0, R20, -0x27, RZ ;  /* 0xffffffd914007810 */ /* 0x000fe20007ffe0ff */
[----:B------:R-:W-:Y:S01]  /*11e20*/  FMUL.FTZ R17, R40, c[0x0][0x2ec] ;  /* 0x0000bb0028117a20 */ /* 0x000fe20000410000 */
[----:B------:R-:W-:Y:S01]  /*11e30*/  MUFU.TANH R33, R33 ;  /* 0x0000002100217308 */ /* 0x000fe20000002400 */
[----:B------:R-:W-:Y:S01]  /*11e40*/  FMUL.FTZ R35, R42, c[0x0][0x2ec] ;  /* 0x0000bb002a237a20 */ /* 0x000fe20000410000 */
[-C--:B------:R-:W-:Y:S01]  /*11e50*/  ISETP.GE.AND P4, PT, R0, R61.reuse, PT ;  /* 0x0000003d0000720c */ /* 0x080fe20003f86270 */
[----:B------:R-:W-:Y:S01]  /*11e60*/  FMUL.FTZ R40, R41, c[0x0][0x2ec] ;  /* 0x0000bb0029287a20 */ /* 0x000fe20000410000 */
[----:B------:R-:W-:Y:S01]  /*11e70*/  IADD3 R0, R20, -0x20, RZ ;  /* 0xffffffe014007810 */ /* 0x000fe20007ffe0ff */
[----:B------:R-:W-:Y:S01]  /*11e80*/  FMUL.FTZ R34, R43, c[0x0][0x2ec] ;  /* 0x0000bb002b227a20 */ /* 0x000fe20000410000 */
[----:B------:R-:W-:Y:S01]  /*11e90*/  FSEL R18, R6, -INF , !P5 ;  /* 0xff80000006127808 */ /* 0x000fe20006800000 */
[----:B------:R-:W-:Y:S01]  /*11ea0*/  FMUL.FTZ R83, R83, c[0x0][0x2ec] ;  /* 0x0000bb0053537a20 */ /* 0x000fe20000410000 */
[----:B------:R-:W2:Y:S01]  /*11eb0*/  MUFU.TANH R16, R16 ;  /* 0x0000001000107308 */ /* 0x000ea20000002400 */
[-C--:B------:R-:W-:Y:S01]  /*11ec0*/  ISETP.GE.AND P2, PT, R0, R61.reuse, PT ;  /* 0x0000003d0000720c */ /* 0x080fe20003f46270 */
[----:B------:R-:W-:Y:S01]  /*11ed0*/  FMUL.FTZ R68, R68, c[0x0][0x2ec] ;  /* 0x0000bb0044447a20 */ /* 0x000fe20000410000 */
[----:B------:R-:W-:Y:S01]  /*11ee0*/  IADD3 R0, R20, -0x1f, RZ ;  /* 0xffffffe114007810 */ /* 0x000fe20007ffe0ff */
[----:B------:R-:W-:Y:S01]  /*11ef0*/  FMUL.FTZ R70, R70, c[0x0][0x2ec] ;  /* 0x0000bb0046467a20 */ /* 0x000fe20000410000 */
[----:B---3--:R-:W-:Y:S01]  /*11f00*/  FSEL R6, R31, -INF , !P1 ;  /* 0xff8000001f067808 */ /* 0x008fe20004800000 */
[----:B------:R-:W-:Y:S01]  /*11f10*/  FMUL.FTZ R76, R76, c[0x0][0x2ec] ;  /* 0x0000bb004c4c7a20 */ /* 0x000fe20000410000 */
[-C--:B------:R-:W-:Y:S01]  /*11f20*/  ISETP.GE.AND P1, PT, R0, R61.reuse, PT ;  /* 0x0000003d0000720c */ /* 0x080fe20003f26270 */
[----:B------:R-:W-:Y:S01]  /*11f30*/  MUFU.TANH R165, R80 ;  /* 0x0000005000a57308 */ /* 0x000fe20000002400 */
[----:B------:R-:W-:Y:S01]  /*11f40*/  IADD3 R0, R20, -0x18, RZ ;  /* 0xffffffe814007810 */ /* 0x000fe20007ffe0ff */
[----:B------:R-:W-:Y:S01]  /*11f50*/  FMUL.FTZ R77, R77, c[0x0][0x2ec] ;  /* 0x0000bb004d4d7a20 */ /* 0x000fe20000410000 */
[----:B-1----:R-:W-:Y:S01]  /*11f60*/  FSEL R12, R44, -INF , !P0 ;  /* 0xff8000002c0c7808 */ /* 0x002fe20004000000 */
[----:B------:R-:W-:Y:S01]  /*11f70*/  FMUL.FTZ R78, R78, c[0x0][0x2ec] ;  /* 0x0000bb004e4e7a20 */ /* 0x000fe20000410000 */
[----:B------:R-:W-:Y:S01]  /*11f80*/  FSEL R15, R32, -INF , !P0 ;  /* 0xff800000200f7808 */ /* 0x000fe20004000000 */
[----:B------:R-:W-:Y:S01]  /*11f90*/  FMUL.FTZ R79, R79, c[0x0][0x2ec] ;  /* 0x0000bb004f4f7a20 */ /* 0x000fe20000410000 */
[-C--:B------:R-:W-:Y:S01]  /*11fa0*/  ISETP.GE.AND P6, PT, R8, R61.reuse, PT ;  /* 0x0000003d0800720c */ /* 0x080fe20003fc6270 */
[----:B------:R-:W1:Y:S01]  /*11fb0*/  MUFU.TANH R164, R82 ;  /* 0x0000005200a47308 */ /* 0x000e620000002400 */
[-C--:B------:R-:W-:Y:S01]  /*11fc0*/  ISETP.GE.AND P0, PT, R0, R61.reuse, PT ;  /* 0x0000003d0000720c */ /* 0x080fe20003f06270 */
[----:B------:R-:W-:Y:S01]  /*11fd0*/  FMUL.FTZ R69, R69, c[0x0][0x2ec] ;  /* 0x0000bb0045457a20 */ /* 0x000fe20000410000 */
[C---:B------:R-:W-:Y:S01]  /*11fe0*/  IADD3 R8, R20.reuse, -0x28, RZ ;  /* 0xffffffd814087810 */ /* 0x040fe20007ffe0ff */
[----:B------:R-:W-:Y:S01]  /*11ff0*/  FMUL.FTZ R71, R71, c[0x0][0x2ec] ;  /* 0x0000bb0047477a20 */ /* 0x000fe20000410000 */
[----:B------:R-:W-:Y:S01]  /*12000*/  IADD3 R0, R20, -0x17, RZ ;  /* 0xffffffe914007810 */ /* 0x000fe20007ffe0ff */
[----:B------:R-:W-:Y:S01]  /*12010*/  FMUL.FTZ R92, R92, c[0x0][0x2ec] ;  /* 0x0000bb005c5c7a20 */ /* 0x000fe20000410000 */
[----:B--2---:R-:W-:Y:S01]  /*12020*/  FSEL R10, R16, -INF , !P6 ;  /* 0xff800000100a7808 */ /* 0x004fe20007000000 */
[----:B------:R-:W2:Y:S01]  /*12030*/  MUFU.TANH R17, R17 ;  /* 0x0000001100117308 */ /* 0x000ea20000002400 */
[----:B------:R-:W-:Y:S01]  /*12040*/  FMUL.FTZ R94, R94, c[0x0][0x2ec] ;  /* 0x0000bb005e5e7a20 */ /* 0x000fe20000410000 */
[----:B------:R-:W-:Y:S01]  /*12050*/  FSEL R13, R33, -INF , !P6 ;  /* 0xff800000210d7808 */ /* 0x000fe20007000000 */
[----:B------:R-:W-:Y:S01]  /*12060*/  FMUL.FTZ R93, R93, c[0x0][0x2ec] ;  /* 0x0000bb005d5d7a20 */ /* 0x000fe20000410000 */
[-C--:B------:R-:W-:Y:S01]  /*12070*/  ISETP.GE.AND P5, PT, R8, R61.reuse, PT ;  /* 0x0000003d0800720c */ /* 0x080fe20003fa6270 */
[----:B------:R-:W-:Y:S01]  /*12080*/  FMUL.FTZ R95, R95, c[0x0][0x2ec] ;  /* 0x0000bb005f5f7a20 */ /* 0x000fe20000410000 */
[----:B------:R-:W-:-:S02]  /*12090*/  ISETP.GE.AND P6, PT, R0, R61, PT ;  /* 0x0000003d0000720c */ /* 0x000fc40003fc6270 */
[----:B------:R-:W3:Y:S01]  /*120a0*/  MUFU.TANH R35, R35 ;  /* 0x0000002300237308 */ /* 0x000ee20000002400 */
[----:B------:R-:W-:Y:S02]  /*120b0*/  IADD3 R0, R20, -0x10, RZ ;  /* 0xfffffff014007810 */ /* 0x000fe40007ffe0ff */
[----:B-1----:R-:W-:Y:S02]  /*120c0*/  FSEL R164, R164, -INF , !P0 ;  /* 0xff800000a4a47808 */ /* 0x002fe40004000000 */
[----:B------:R-:W-:Y:S02]  /*120d0*/  FSEL R165, R165, -INF , !P0 ;  /* 0xff800000a5a57808 */ /* 0x000fe40004000000 */
[----:B------:R-:W-:Y:S01]  /*120e0*/  ISETP.GE.AND P0, PT, R133, 0x2, PT ;  /* 0x000000028500780c */ /* 0x000fe20003f06270 */
[----:B------:R-:W1:Y:S01]  /*120f0*/  MUFU.TANH R40, R40 ;  /* 0x0000002800287308 */ /* 0x000e620000002400 */
[----:B------:R-:W-:Y:S02]  /*12100*/  IADD3 R14, R20, -0xf, RZ ;  /* 0xfffffff1140e7810 */ /* 0x000fe40007ffe0ff */
[----:B--2---:R-:W-:-:S05]  /*12110*/  FSEL R11, R17, -INF , !P5 ;  /* 0xff800000110b7808 */ /* 0x004fca0006800000 */
[----:B------:R-:W2:Y:S01]  /*12120*/  MUFU.TANH R34, R34 ;  /* 0x0000002200227308 */ /* 0x000ea20000002400 */
[----:B---3--:R-:W-:Y:S02]  /*12130*/  FSEL R8, R35, -INF , !P5 ;  /* 0xff80000023087808 */ /* 0x008fe40006800000 */
[----:B------:R-:W-:-:S05]  /*12140*/  ISETP.GE.AND P5, PT, R0, R61, PT ;  /* 0x0000003d0000720c */ /* 0x000fca0003fa6270 */
[----:B------:R-:W3:Y:S01]  /*12150*/  MUFU.TANH R167, R76 ;  /* 0x0000004c00a77308 */ /* 0x000ee20000002400 */
[----:B-1----:R-:W-:-:S07]  /*12160*/  FSEL R9, R40, -INF , !P4 ;  /* 0xff80000028097808 */ /* 0x002fce0006000000 */
[----:B------:R-:W1:Y:S01]  /*12170*/  MUFU.TANH R159, R77 ;  /* 0x0000004d009f7308 */ /* 0x000e620000002400 */
[----:B--2---:R-:W-:Y:S02]  /*12180*/  FSEL R0, R34, -INF , !P4 ;  /* 0xff80000022007808 */ /* 0x004fe40006000000 */
[----:B------:R-:W-:Y:S02]  /*12190*/  ISETP.GE.AND P4, PT, R14, R61, PT ;  /* 0x0000003d0e00720c */ /* 0x000fe40003f86270 */
[C---:B------:R-:W-:Y:S02]  /*121a0*/  IADD3 R14, R20.reuse, -0x8, RZ ;  /* 0xfffffff8140e7810 */ /* 0x040fe40007ffe0ff */
[----:B------:R-:W-:Y:S01]  /*121b0*/  IADD3 R20, R20, -0x7, RZ ;  /* 0xfffffff914147810 */ /* 0x000fe20007ffe0ff */
[----:B------:R-:W2:Y:S01]  /*121c0*/  MUFU.TANH R160, R78 ;  /* 0x0000004e00a07308 */ /* 0x000ea20000002400 */
[----:B---3--:R-:W-:-:S07]  /*121d0*/  FSEL R167, R167, -INF , !P2 ;  /* 0xff800000a7a77808 */ /* 0x008fce0005000000 */
[----:B------:R-:W3:Y:S01]  /*121e0*/  MUFU.TANH R172, R79 ;  /* 0x0000004f00ac7308 */ /* 0x000ee20000002400 */
[----:B-1----:R-:W-:-:S07]  /*121f0*/  FSEL R159, R159, -INF , !P1 ;  /* 0xff8000009f9f7808 */ /* 0x002fce0004800000 */
[----:B------:R-:W1:Y:S01]  /*12200*/  MUFU.TANH R161, R81 ;  /* 0x0000005100a17308 */ /* 0x000e620000002400 */
[----:B--2---:R-:W-:Y:S02]  /*12210*/  FSEL R160, R160, -INF , !P2 ;  /* 0xff800000a0a07808 */ /* 0x004fe40005000000 */
[----:B------:R-:W-:-:S05]  /*12220*/  ISETP.GE.AND P2, PT, R14, R61, PT ;  /* 0x0000003d0e00720c */ /* 0x000fca0003f46270 */
[----:B------:R-:W2:Y:S01]  /*12230*/  MUFU.TANH R170, R83 ;  /* 0x0000005300aa7308 */ /* 0x000ea20000002400 */
[----:B---3--:R-:W-:Y:S02]  /*12240*/  FSEL R172, R172, -INF , !P1 ;  /* 0xff800000acac7808 */ /* 0x008fe40004800000 */
[----:B------:R-:W-:-:S05]  /*12250*/  ISETP.GE.AND P1, PT, R20, R61, PT ;  /* 0x0000003d1400720c */ /* 0x000fca0003f26270 */
        /* <DEDUP_REMOVED lines=15> */
[----:B--2---:R-:W-:Y:S02]  /*12350*/  FSEL R142, R142, -INF , !P2 ;  /* 0xff8000008e8e7808 */ /* 0x004fe40005000000 */
[----:B---3--:R-:W-:Y:S02]  /*12360*/  FSEL R158, R158, -INF , !P1 ;  /* 0xff8000009e9e7808 */ /* 0x008fe40004800000 */
[----:B-1----:R-:W-:Y:S01]  /*12370*/  FSEL R143, R143, -INF , !P1 ;  /* 0xff8000008f8f7808 */ /* 0x002fe20004800000 */
        /* <DEDUP_REMOVED lines=47> */
[----:B------:R-:W-:-:S05]  /*12670*/  IMAD R17, R4, c[0x0][0x2d0], -R17 ;  /* 0x0000b40004117a24 */ /* 0x000fca00078e0a11 */
[----:B------:R-:W-:-:S05]  /*12680*/  SHF.R.S32.HI R4, RZ, 0x1f, R17 ;  /* 0x0000001fff047819 */ /* 0x000fca0000011411 */
[----:B------:R-:W-:-:S04]  /*12690*/  IMAD R4, R4, c[0x0][0x198], RZ ;  /* 0x0000660004047a24 */ /* 0x000fc800078e02ff */
[C---:B------:R-:W-:Y:S02]  /*126a0*/  IMAD R4, R17.reuse, c[0x0][0x19c], R4 ;  /* 0x0000670011047a24 */ /* 0x040fe400078e0204 */
[----:B--2---:R-:W-:Y:S02]  /*126b0*/  IMAD.IADD R16, R16, 0x1, -R23 ;  /* 0x0000000110107824 */ /* 0x004fe400078e0a17 */
[----:B------:R-:W-:-:S03]  /*126c0*/  IMAD.WIDE.U32 R22, R17, c[0x0][0x198], RZ ;  /* 0x0000660011167a25 */ /* 0x000fc600078e00ff */
[----:B------:R-:W-:Y:S01]  /*126d0*/  SHF.R.S32.HI R14, RZ, 0x1f, R16 ;  /* 0x0000001fff0e7819 */ /* 0x000fe20000011410 */
[----:B------:R-:W-:-:S04]  /*126e0*/  IMAD.IADD R23, R23, 0x1, R4 ;  /* 0x0000000117177824 */ /* 0x000fc800078e0204 */
[----:B------:R-:W-:Y:S02]  /*126f0*/  IMAD R17, R14, c[0x0][0x180], RZ ;  /* 0x000060000e117a24 */ /* 0x000fe400078e02ff */
[----:B------:R-:W-:-:S04]  /*12700*/  IMAD.WIDE.U32 R22, R16, c[0x0][0x180], R22 ;  /* 0x0000600010167a25 */ /* 0x000fc800078e0016 */
[----:B------:R-:W-:-:S05]  /*12710*/  IMAD R17, R16, c[0x0][0x184], R17 ;  /* 0x0000610010117a24 */ /* 0x000fca00078e0211 */
[----:B------:R-:W-:Y:S01]  /*12720*/  IADD3 R4, R23, R17, RZ ;  /* 0x0000001117047210 */ /* 0x000fe20007ffe0ff */
[----:B------:R-:W-:Y:S01]  /*12730*/  IMAD.MOV.U32 R17, RZ, RZ, R22 ;  /* 0x000000ffff117224 */ /* 0x000fe200078e0016 */
[----:B------:R-:W-:Y:S05]  /*12740*/  BRA `(.L_x_3953) ;  /* 0x0000003000007947 */ /* 0x000fea0003800000 */
.L_x_3952:
[----:B------:R-:W-:-:S05]  /*12750*/  IMAD.MOV.U32 R17, RZ, RZ, c[0x0][0x198] ;  /* 0x00006600ff117624 */ /* 0x000fca00078e00ff */
[----:B------:R-:W-:-:S04]  /*12760*/  LEA R17, -R17, RZ, 0x6 ;  /* 0x000000ff11117211 */ /* 0x000fc800078e31ff */
[----:B------:R-:W-:Y:S02]  /*12770*/  SHF.R.S32.HI R4, RZ, 0x1f, R17 ;  /* 0x0000001fff047819 */ /* 0x000fe40000011411 */
.L_x_3953:
        /* <DEDUP_REMOVED lines=41> */
.L_x_3951:
        /* <DEDUP_REMOVED lines=65> */
[--C-:B------:R-:W-:Y:S01]  /*12e20*/  FFMA.FTZ R146, R29, c[0x0][0x23c], -R140.reuse ;  /* 0x00008f001d927a23 */ /* 0x100fe2000001088c */
[----:B------:R-:W-:Y:S01]  /*12e30*/  LDSM.16.MT88.4 R20, [R200+0xc800] ;  /* 0x00c80000c814783b */ /* 0x000fe20000004200 */
[--C-:B------:R-:W-:Y:S01]  /*12e40*/  FFMA.FTZ R145, R11, c[0x0][0x23c], -R140.reuse ;  /* 0x00008f000b917a23 */ /* 0x100fe2000001088c */
[----:B------:R-:W-:Y:S01]  /*12e50*/  FSEL R163, R163, RZ, P1 ;  /* 0x000000ffa3a37208 */ /* 0x000fe20000800000 */
[----:B------:R-:W-:-:S02]  /*12e60*/  FFMA.FTZ R2, R9, c[0x0][0x23c], -R140 ;  /* 0x00008f0009027a23 */ /* 0x000fc4000001088c */
[----:B------:R-:W-:Y:S01]  /*12e70*/  FFMA.FTZ R149, R15, c[0x0][0x23c], -R140 ;  /* 0x00008f000f957a23 */ /* 0x000fe2000001088c */
[----:B------:R-:W1:Y:S01]  /*12e80*/  MUFU.EX2 R153, R153 ;  /* 0x0000009900997308 */ /* 0x000e620000000800 */
[--C-:B------:R-:W-:Y:S02]  /*12e90*/  FFMA.FTZ R152, R18, c[0x0][0x23c], -R163.reuse ;  /* 0x00008f0012987a23 */ /* 0x100fe400000108a3 */
[--C-:B------:R-:W-:Y:S01]  /*12ea0*/  FFMA.FTZ R155, R48, c[0x0][0x23c], -R163.reuse ;  /* 0x00008f00309b7a23 */ /* 0x100fe200000108a3 */
[----:B------:R-:W-:Y:S01]  /*12eb0*/  LDSM.16.MT88.4 R16, [R197+0xe800] ;  /* 0x00e80000c510783b */ /* 0x000fe20000004200 */
[--C-:B------:R-:W-:Y:S02]  /*12ec0*/  FFMA.FTZ R157, R30, c[0x0][0x23c], -R163.reuse ;  /* 0x00008f001e9d7a23 */ /* 0x100fe400000108a3 */
[--C-:B------:R-:W-:Y:S01]  /*12ed0*/  FFMA.FTZ R148, R6, c[0x0][0x23c], -R163.reuse ;  /* 0x00008f0006947a23 */ /* 0x100fe200000108a3 */
[----:B------:R-:W2:Y:S01]  /*12ee0*/  LDSM.16.MT88.4 R48, [R198+0xe000] ;  /* 0x00e00000c630783b */ /* 0x000ea20000004200 */
[----:B------:R-:W-:Y:S01]  /*12ef0*/  MUFU.EX2 R151, R151 ;  /* 0x0000009700977308 */ /* 0x000fe20000000800 */
[----:B------:R-:W-:-:S02]  /*12f00*/  FFMA.FTZ R134, R10, c[0x0][0x23c], -R163 ;  /* 0x00008f000a867a23 */ /* 0x000fc400000108a3 */
[----:B------:R-:W4:Y:S01]  /*12f10*/  LDSM.16.MT88.4 R4, [R196+0x10000] ;  /* 0x01000000c404783b */ /* 0x000f220000004200 */
[--C-:B------:R-:W-:Y:S02]  /*12f20*/  FFMA.FTZ R135, R8, c[0x0][0x23c], -R163.reuse ;  /* 0x00008f0008877a23 */ /* 0x100fe400000108a3 */
[--C-:B------:R-:W-:Y:S01]  /*12f30*/  FFMA.FTZ R144, R13, c[0x0][0x23c], -R140.reuse ;  /* 0x00008f000d907a23 */ /* 0x100fe2000001088c */
[----:B------:R-:W5:Y:S01]  /*12f40*/  LDSM.16.MT88.4 R8, [R200+0xe800] ;  /* 0x00e80000c808783b */ /* 0x000f620000004200 */
[----:B------:R-:W3:Y:S01]  /*12f50*/  MUFU.EX2 R146, R146 ;  /* 0x0000009200927308 */ /* 0x000ee20000000800 */
[----:B-1----:R-:W-:Y:S01]  /*12f60*/  F2FP.BF16.PACK_AB R96, R150, R153 ;  /* 0x000000999660723e */ /* 0x002fe200000010ff */
[--C-:B------:R-:W-:Y:S01]  /*12f70*/  FFMA.FTZ R147, R12, c[0x0][0x23c], -R163.reuse ;  /* 0x00008f000c937a23 */ /* 0x100fe200000108a3 */
[----:B------:R-:W-:Y:S01]  /*12f80*/  LDSM.16.MT88.4 R28, [R196+0xc800] ;  /* 0x00c80000c41c783b */ /* 0x000fe20000004200 */
[----:B------:R-:W-:Y:S02]  /*12f90*/  FFMA.FTZ R0, R0, c[0x0][0x23c], -R163 ;  /* 0x00008f0000007a23 */ /* 0x000fe400000108a3 */
[--C-:B------:R-:W-:Y:S01]  /*12fa0*/  FFMA.FTZ R154, R167, c[0x0][0x23c], -R140.reuse ;  /* 0x00008f00a79a7a23 */ /* 0x100fe2000001088c */
[----:B------:R-:W1:Y:S01]  /*12fb0*/  LDSM.16.MT88.4 R12, [R196+0xe800] ;  /* 0x00e80000c40c783b */ /* 0x000e620000004200 */
[----:B------:R-:W-:Y:S01]  /*12fc0*/  MUFU.EX2 R152, R152 ;  /* 0x0000009800987308 */ /* 0x000fe20000000800 */
[----:B------:R-:W-:-:S02]  /*12fd0*/  FFMA.FTZ R156, R165, c[0x0][0x23c], -R140 ;  /* 0x00008f00a59c7a23 */ /* 0x000fc4000001088c */
[--C-:B------:R-:W-:Y:S02]  /*12fe0*/  FFMA.FTZ R159, R159, c[0x0][0x23c], -R140.reuse ;  /* 0x00008f009f9f7a23 */ /* 0x100fe4000001088c */
[----:B------:R-:W-:Y:S02]  /*12ff0*/  FFMA.FTZ R161, R161, c[0x0][0x23c], -R140 ;  /* 0x00008f00a1a17a23 */ /* 0x000fe4000001088c */
[--C-:B------:R-:W-:Y:S01]  /*13000*/  FFMA.FTZ R160, R160, c[0x0][0x23c], -R163.reuse ;  /* 0x00008f00a0a07a23 */ /* 0x100fe200000108a3 */
[----:B------:R-:W2:Y:S01]  /*13010*/  MUFU.EX2 R155, R155 ;  /* 0x0000009b009b7308 */ /* 0x000ea20000000800 */
[----:B---3--:R-:W-:Y:S01]  /*13020*/  F2FP.BF16.PACK_AB R98, R146, R151 ;  /* 0x000000979262723e */ /* 0x008fe200000010ff */
[--C-:B------:R-:W-:Y:S02]  /*13030*/  FFMA.FTZ R165, R172, c[0x0][0x23c], -R163.reuse ;  /* 0x00008f00aca57a23 */ /* 0x100fe400000108a3 */
[--C-:B------:R-:W-:Y:S02]  /*13040*/  FFMA.FTZ R164, R164, c[0x0][0x23c], -R163.reuse ;  /* 0x00008f00a4a47a23 */ /* 0x100fe400000108a3 */
[----:B------:R-:W-:-:S02]  /*13050*/  FFMA.FTZ R167, R170, c[0x0][0x23c], -R163 ;  /* 0x00008f00aaa77a23 */ /* 0x000fc400000108a3 */
[----:B------:R-:W-:Y:S01]  /*13060*/  MUFU.EX2 R157, R157 ;  /* 0x0000009d009d7308 */ /* 0x000fe20000000800 */
[--C-:B------:R-:W-:Y:S02]  /*13070*/  FFMA.FTZ R170, R171, c[0x0][0x23c], -R140.reuse ;  /* 0x00008f00abaa7a23 */ /* 0x100fe4000001088c */
[----:B------:R-:W-:Y:S02]  /*13080*/  FFMA.FTZ R171, R162, c[0x0][0x23c], -R163 ;  /* 0x00008f00a2ab7a23 */ /* 0x000fe400000108a3 */
[--C-:B------:R-:W-:Y:S02]  /*13090*/  FFMA.FTZ R169, R169, c[0x0][0x23c], -R140.reuse ;  /* 0x00008f00a9a97a23 */ /* 0x100fe4000001088c */
[--C-:B------:R-:W-:Y:S01]  /*130a0*/  FFMA.FTZ R168, R168, c[0x0][0x23c], -R140.reuse ;  /* 0x00008f00a8a87a23 */ /* 0x100fe2000001088c */
[----:B------:R-:W3:Y:S01]  /*130b0*/  MUFU.EX2 R148, R148 ;  /* 0x0000009400947308 */ /* 0x000ee20000000800 */
[----:B--2---:R-:W-:Y:S01]  /*130c0*/  F2FP.BF16.PACK_AB R97, R155, R152 ;  /* 0x000000989b61723e */ /* 0x004fe200000010ff */
        /* <DEDUP_REMOVED lines=9> */
[----:B---3--:R-:W-:Y:S01]  /*13160*/  F2FP.BF16.PACK_AB R99, R148, R157 ;  /* 0x0000009d9463723e */ /* 0x008fe200000010ff */
        /* <DEDUP_REMOVED lines=199> */
.L_x_3958:
        /* <DEDUP_REMOVED lines=64> */
.L_x_3955:
        /* <DEDUP_REMOVED lines=25> */
[----:B------:R-:W2:Y:S06]  /*14370*/  LDSM.16.M88.4 R8, [R205+0x6000] ;  /* 0x00600000cd08783b */ /* 0x000eac0000000200 */
[----:B------:R-:W3:Y:S06]  /*14380*/  LDSM.16.M88.4 R16, [R205+0x6800] ;  /* 0x00680000cd10783b */ /* 0x000eec0000000200 */
[----:B------:R-:W4:Y:S06]  /*14390*/  LDSM.16.M88.4 R24, [R205+0x7000] ;  /* 0x00700000cd18783b */ /* 0x000f2c0000000200 */
[----:B------:R-:W0:Y:S06]  /*143a0*/  LDGDEPBAR ;  /* 0x00000000000079af */ /* 0x000e2c0000000000 */
[----:B------:R-:W5:Y:S06]  /*143b0*/  LDSM.16.M88.4 R136, [R205+0x7800] ;  /* 0x00780000cd88783b */ /* 0x000f6c0000000200 */
[----:B------:R-:W-:Y:S06]  /*143c0*/  LDSM.16.M88.4 R140, [R204] ;  /* 0x00000000cc8c783b */ /* 0x000fec0000000200 */
[----:B------:R-:W1:Y:S01]  /*143d0*/  LDSM.16.M88.4 R144, [R203] ;  /* 0x00000000cb90783b */ /* 0x000e620000000200 */
[C---:B--2---:R-:W-:Y:S05]  /*143e0*/  HMMA.16816.F32.BF16 R4, R32.reuse, R8, RZ ;  /* 0x000000082004723c */ /* 0x044fea00000418ff */
[----:B------:R-:W2:Y:S03]  /*143f0*/  LDSM.16.M88.4 R148, [R195] ;  /* 0x00000000c394783b */ /* 0x000ea60000000200 */
[C---:B------:R-:W-:Y:S03]  /*14400*/  HMMA.16816.F32.BF16 R8, R32.reuse, R10, RZ ;  /* 0x0000000a2008723c */ /* 0x040fe600000418ff */
[----:B------:R-:W1:Y:S06]  /*14410*/  LDSM.16.M88.4 R152, [R194] ;  /* 0x00000000c298783b */ /* 0x000e6c0000000200 */
[----:B------:R-:W1:Y:S01]  /*14420*/  LDSM.16.M88.4 R156, [R193] ;  /* 0x00000000c19c783b */ /* 0x000e620000000200 */
[C---:B---3--:R-:W-:Y:S05]  /*14430*/  HMMA.16816.F32.BF16 R12, R32.reuse, R16, RZ ;  /* 0x00000010200c723c */ /* 0x048fea00000418ff */
[----:B------:R-:W-:Y:S03]  /*14440*/  LDSM.16.M88.4 R160, [R202] ;  /* 0x00000000caa0783b */ /* 0x000fe60000000200 */
[C---:B------:R-:W-:Y:S03]  /*14450*/  HMMA.16816.F32.BF16 R16, R32.reuse, R18, RZ ;  /* 0x000000122010723c */ /* 0x040fe600000418ff */
[----:B------:R-:W3:Y:S05]  /*14460*/  LDSM.16.M88.4 R164, [R199+0x6000] ;  /* 0x00600000c7a4783b */ /* 0x000eea0000000200 */
[C---:B----4-:R-:W-:Y:S01]  /*14470*/  HMMA.16816.F32.BF16 R20, R32.reuse, R24, RZ ;  /* 0x000000182014723c */ /* 0x050fe200000418ff */
[----:B------:R-:W-:Y:S06]  /*14480*/  LDSM.16.M88.4 R168, [R199+0x7000] ;  /* 0x00700000c7a8783b */ /* 0x000fec0000000200 */
[----:B------:R-:W-:Y:S01]  /*14490*/  LDSM.16.M88.4 R172, [R199+0x7800] ;  /* 0x00780000c7ac783b */ /* 0x000fe20000000200 */
[C---:B------:R-:W-:Y:S05]  /*144a0*/  HMMA.16816.F32.BF16 R24, R32.reuse, R26, RZ ;  /* 0x0000001a2018723c */ /* 0x040fea00000418ff */
[----:B------:R-:W-:Y:S03]  /*144b0*/  LDSM.16.M88.4 R176, [R201] ;  /* 0x00000000c9b0783b */ /* 0x000fe60000000200 */
[C---:B-----5:R-:W-:Y:S03]  /*144c0*/  HMMA.16816.F32.BF16 R28, R32.reuse, R136, RZ ;  /* 0x00000088201c723c */ /* 0x060fe600000418ff */
[----:B------:R-:W-:Y:S05]  /*144d0*/  LDSM.16.M88.4 R180, [R192] ;  /* 0x00000000c0b4783b */ /* 0x000fea0000000200 */
[----:B------:R-:W-:Y:S01]  /*144e0*/  HMMA.16816.F32.BF16 R32, R32, R138, RZ ;  /* 0x0000008a2020723c */ /* 0x000fe200000418ff */
[----:B------:R-:W4:Y:S07]  /*144f0*/  LDSM.16.M88.4 R136, [R199+0x6800] ;  /* 0x00680000c788783b */ /* 0x000f2e0000000200 */
[C---:B-1----:R-:W-:Y:S08]  /*14500*/  HMMA.16816.F32.BF16 R4, R140.reuse, R144, R4 ;  /* 0x000000908c04723c */ /* 0x042ff00000041804 */
        /* <DEDUP_REMOVED lines=11> */
[----:B------:R-:W2:Y:S01]  /*145c0*/  LDSM.16.M88.4 R156, [R205+0x8000] ;  /* 0x00800000cd9c783b */ /* 0x000ea20000000200 */
        /* <DEDUP_REMOVED lines=11> */
[----:B------:R-:W4:Y:S06]  /*14680*/  LDSM.16.M88.4 R160, [R205+0x9000] ;  /* 0x00900000cda0783b */ /* 0x000f2c0000000200 */
[----:B------:R-:W5:Y:S01]  /*14690*/  LDSM.16.M88.4 R172, [R191] ;  /* 0x00000000bfac783b */ /* 0x000f620000000200 */
        /* <DEDUP_REMOVED lines=13> */
[C---:B--2---:R-:W-:Y:S08]  /*14770*/  HMMA.16816.F32.BF16 R4, R152.reuse, R156, R4 ;  /* 0x0000009c9804723c */ /* 0x044ff00000041804 */
[C---:B------:R-:W-:Y:S01]  /*14780*/  HMMA.16816.F32.BF16 R8, R152.reuse, R158, R8 ;  /* 0x0000009e9808723c */ /* 0x040fe20000041808 */
[----:B------:R-:W-:Y:S07]  /*14790*/  LDSM.16.M88.4 R156, [R199+0x9800] ;  /* 0x00980000c79c783b */ /* 0x000fee0000000200 */
[C---:B---3--:R-:W-:Y:S08]  /*147a0*/  HMMA.16816.F32.BF16 R12, R152.reuse, R136, R12 ;  /* 0x00000088980c723c */ /* 0x048ff0000004180c */
[C---:B------:R-:W-:Y:S01]  /*147b0*/  HMMA.16816.F32.BF16 R16, R152.reuse, R138, R16 ;  /* 0x0000008a9810723c */ /* 0x040fe20000041810 */
[----:B------:R-:W2:Y:S07]  /*147c0*/  LDSM.16.M88.4 R136, [R199+0x8800] ;  /* 0x00880000c788783b */ /* 0x000eae0000000200 */
[C---:B----4-:R-:W-:Y:S08]  /*147d0*/  HMMA.16816.F32.BF16 R20, R152.reuse, R160, R20 ;  /* 0x000000a09814723c */ /* 0x050ff00000041814 */
[C---:B------:R-:W-:Y:S01]  /*147e0*/  HMMA.16816.F32.BF16 R24, R152.reuse, R162, R24 ;  /* 0x000000a29818723c */ /* 0x040fe20000041818 */
[----:B------:R-:W-:Y:S07]  /*147f0*/  LDSM.16.M88.4 R160, [R201+0x2000] ;  /* 0x00200000c9a0783b */ /* 0x000fee0000000200 */
[C---:B------:R-:W-:Y:S08]  /*14800*/  HMMA.16816.F32.BF16 R28, R152.reuse, R164, R28 ;  /* 0x000000a4981c723c */ /* 0x040ff0000004181c */
[----:B------:R-:W-:Y:S01]  /*14810*/  HMMA.16816.F32.BF16 R32, R152, R166, R32 ;  /* 0x000000a69820723c */ /* 0x000fe20000041820 */
[----:B------:R-:W3:Y:S06]  /*14820*/  LDSM.16.M88.4 R152, [R199+0x9000] ;  /* 0x00900000c798783b */ /* 0x000eec0000000200 */
[----:B------:R-:W4:Y:S01]  /*14830*/  LDSM.16.M88.4 R164, [R192+0x2000] ;  /* 0x00200000c0a4783b */ /* 0x000f220000000200 */
[C---:B-----5:R-:W-:Y:S08]  /*14840*/  HMMA.16816.F32.BF16 R4, R168.reuse, R172, R4 ;  /* 0x000000aca804723c */ /* 0x060ff00000041804 */
[C---:B------:R-:W-:Y:S01]  /*14850*/  HMMA.16816.F32.BF16 R8, R168.reuse, R174, R8 ;  /* 0x000000aea808723c */ /* 0x040fe20000041808 */
[----:B------:R-:W-:Y:S07]  /*14860*/  LDSM.16.M88.4 R172, [R205+0xa000] ;  /* 0x00a00000cdac783b */ /* 0x000fee0000000200 */
[C---:B-1----:R-:W-:Y:S08]  /*14870*/  HMMA.16816.F32.BF16 R12, R168.reuse, R140, R12 ;  /* 0x0000008ca80c723c */ /* 0x042ff0000004180c */
[C---:B------:R-:W-:Y:S01]  /*14880*/  HMMA.16816.F32.BF16 R16, R168.reuse, R142, R16 ;  /* 0x0000008ea810723c */ /* 0x040fe20000041810 */
[----:B------:R-:W1:Y:S07]  /*14890*/  LDSM.16.M88.4 R140, [R192+0x2800] ;  /* 0x00280000c08c783b */ /* 0x000e6e0000000200 */
[C---:B------:R-:W-:Y:S08]  /*148a0*/  HMMA.16816.F32.BF16 R20, R168.reuse, R144, R20 ;  /* 0x00000090a814723c */ /* 0x040ff00000041814 */
[C---:B------:R-:W-:Y:S01]  /*148b0*/  HMMA.16816.F32.BF16 R24, R168.reuse, R146, R24 ;  /* 0x00000092a818723c */ /* 0x040fe20000041818 */
[----:B------:R-:W5:Y:S07]  /*148c0*/  LDSM.16.M88.4 R144, [R192+0x3000] ;  /* 0x00300000c090783b */ /* 0x000f6e0000000200 */
        /* <DEDUP_REMOVED lines=17> */
[C---:B----4-:R-:W-:Y:S08]  /*149e0*/  HMMA.16816.F32.BF16 R4, R160.reuse, R164, R4 ;  /* 0x000000a4a004723c */ /* 0x050ff00000041804 */
[C---:B------:R-:W-:Y:S01]  /*149f0*/  HMMA.16816.F32.BF16 R8, R160.reuse, R166, R8 ;  /* 0x000000a6a008723c */ /* 0x040fe20000041808 */
[----:B------:R-:W-:Y:S07]  /*14a00*/  LDSM.16.M88.4 R164, [R199+0xa000] ;  /* 0x00a00000c7a4783b */ /* 0x000fee0000000200 */
[C---:B-1----:R-:W-:Y:S08]  /*14a10*/  HMMA.16816.F32.BF16 R12, R160.reuse, R140, R12 ;  /* 0x0000008ca00c723c */ /* 0x042ff0000004180c */
[C---:B------:R-:W-:Y:S01]  /*14a20*/  HMMA.16816.F32.BF16 R16, R160.reuse, R142, R16 ;  /* 0x0000008ea010723c */ /* 0x040fe20000041810 */
[----:B------:R-:W1:Y:S07]  /*14a30*/  LDSM.16.M88.4 R140, [R186] ;  /* 0x00000000ba8c783b */ /* 0x000e6e0000000200 */
[C---:B-----5:R-:W-:Y:S08]  /*14a40*/  HMMA.16816.F32.BF16 R20, R160.reuse, R144, R20 ;  /* 0x00000090a014723c */ /* 0x060ff00000041814 */
[C---:B------:R-:W-:Y:S01]  /*14a50*/  HMMA.16816.F32.BF16 R24, R160.reuse, R146, R24 ;  /* 0x00000092a018723c */ /* 0x040fe20000041818 */
[----:B------:R-:W4:Y:S07]  /*14a60*/  LDSM.16.M88.4 R144, [R185] ;  /* 0x00000000b990783b */ /* 0x000f2e0000000200 */
[C---:B------:R-:W-:Y:S08]  /*14a70*/  HMMA.16816.F32.BF16 R28, R160.reuse, R148, R28 ;  /* 0x00000094a01c723c */ /* 0x040ff0000004181c */
[----:B------:R-:W-:Y:S01]  /*14a80*/  HMMA.16816.F32.BF16 R32, R160, R150, R32 ;  /* 0x00000096a020723c */ /* 0x000fe20000041820 */
[----:B------:R-:W5:Y:S06]  /*14a90*/  LDSM.16.M88.4 R148, [R184] ;  /* 0x00000000b894783b */ /* 0x000f6c0000000200 */
        /* <DEDUP_REMOVED lines=18> */
[C---:B----4-:R-:W-:Y:S08]  /*14bc0*/  HMMA.16816.F32.BF16 R20, R176.reuse, R144, R20 ;  /* 0x00000090b014723c */ /* 0x050ff00000041814 */
[C---:B------:R-:W-:Y:S08]  /*14bd0*/  HMMA.16816.F32.BF16 R24, R176.reuse, R146, R24 ;  /* 0x00000092b018723c */ /* 0x040ff00000041818 */
[C---:B-----5:R-:W-:Y:S08]  /*14be0*/  HMMA.16816.F32.BF16 R28, R176.reuse, R148, R28 ;  /* 0x00000094b01c723c */ /* 0x060ff0000004181c */
        /* <DEDUP_REMOVED lines=12> */
[C---:B-1----:R-:W-:Y:S08]  /*14cb0*/  HMMA.16816.F32.BF16 R12, R168.reuse, R136, R12 ;  /* 0x00000088a80c723c */ /* 0x042ff0000004180c */
[----:B------:R-:W-:Y:S01]  /*14cc0*/  FMUL.FTZ R162, R4, c[0x0][0x2ec] ;  /* 0x0000bb0004a27a20 */ /* 0x000fe20000410000 */
[C---:B------:R-:W-:Y:S03]  /*14cd0*/  HMMA.16816.F32.BF16 R16, R168.reuse, R138, R16 ;  /* 0x0000008aa810723c */ /* 0x040fe60000041810 */
[----:B------:R-:W-:Y:S02]  /*14ce0*/  FMUL.FTZ R144, R5, c[0x0][0x2ec] ;  /* 0x0000bb0005907a20 */ /* 0x000fe40000410000 */
[----:B------:R-:W1:Y:S01]  /*14cf0*/  MUFU.TANH R162, R162 ;  /* 0x000000a200a27308 */ /* 0x000e620000002400 */
[----:B------:R-:W-:Y:S02]  /*14d00*/  FMUL.FTZ R163, R6, c[0x0][0x2ec] ;  /* 0x0000bb0006a37a20 */ /* 0x000fe40000410000 */
[----:B------:R-:W-:Y:S04]  /*14d10*/  FMUL.FTZ R9, R9, c[0x0][0x2ec] ;  /* 0x0000bb0009097a20 */ /* 0x000fe80000410000 */
[----:B------:R-:W-:Y:S02]  /*14d20*/  FMUL.FTZ R10, R10, c[0x0][0x2ec] ;  /* 0x0000bb000a0a7a20 */ /* 0x000fe40000410000 */
[----:B------:R-:W-:Y:S01]  /*14d30*/  FMUL.FTZ R11, R11, c[0x0][0x2ec] ;  /* 0x0000bb000b0b7a20 */ /* 0x000fe20000410000 */
[----:B------:R-:W2:Y:S01]  /*14d40*/  MUFU.TANH R164, R9 ;  /* 0x0000000900a47308 */ /* 0x000ea20000002400 */
[----:B------:R-:W-:Y:S02]  /*14d50*/  FMUL.FTZ R161, R7, c[0x0][0x2ec] ;  /* 0x0000bb0007a17a20 */ /* 0x000fe40000410000 */
[----:B------:R-:W3:Y:S01]  /*14d60*/  LDSM.16.M88.4 R4, [R192+0x5000] ;  /* 0x00500000c004783b */ /* 0x000ee20000000200 */
[----:B------:R-:W-:Y:S02]  /*14d70*/  FMUL.FTZ R160, R8, c[0x0][0x2ec] ;  /* 0x0000bb0008a07a20 */ /* 0x000fe40000410000 */
[----:B------:R-:W-:Y:S02]  /*14d80*/  FMUL.FTZ R142, R12, c[0x0][0x2ec] ;  /* 0x0000bb000c8e7a20 */ /* 0x000fe40000410000 */
[----:B------:R-:W-:Y:S02]  /*14d90*/  FMUL.FTZ R13, R13, c[0x0][0x2ec] ;  /* 0x0000bb000d0d7a20 */ /* 0x000fe40000410000 */
[----:B------:R-:W4:Y:S01]  /*14da0*/  MUFU.TANH R167, R10 ;  /* 0x0000000a00a77308 */ /* 0x000f220000002400 */
[----:B------:R-:W-:Y:S02]  /*14db0*/  FMUL.FTZ R138, R16, c[0x0][0x2ec] ;  /* 0x0000bb00108a7a20 */ /* 0x000fe40000410000 */
[----:B------:R-:W-:Y:S02]  /*14dc0*/  FMUL.FTZ R14, R14, c[0x0][0x2ec] ;  /* 0x0000bb000e0e7a20 */ /* 0x000fe40000410000 */
[----:B------:R-:W-:Y:S02]  /*14dd0*/  FMUL.FTZ R15, R15, c[0x0][0x2ec] ;  /* 0x0000bb000f0f7a20 */ /* 0x000fe40000410000 */
[----:B------:R-:W-:Y:S02]  /*14de0*/  FMUL.FTZ R17, R17, c[0x0][0x2ec] ;  /* 0x0000bb0011117a20 */ /* 0x000fe40000410000 */
[----:B------:R-:W-:Y:S01]  /*14df0*/  FMUL.FTZ R18, R18, c[0x0][0x2ec] ;  /* 0x0000bb0012127a20 */ /* 0x000fe20000410000 */
[----:B------:R5:W1:Y:S01]  /*14e00*/  MUFU.TANH R165, R11 ;  /* 0x0000000b00a57308 */ /* 0x000a620000002400 */
[----:B------:R-:W-:Y:S09]  /*14e10*/  FMUL.FTZ R19, R19, c[0x0][0x2ec] ;  /* 0x0000bb0013137a20 */ /* 0x000ff20000410000 */
        /* <DEDUP_REMOVED lines=9> */
[----:B------:R-:W-:Y:S02]  /*14eb0*/  FMUL.FTZ R158, R20, c[0x0][0x2ec] ;  /* 0x0000bb00149e7a20 */ /* 0x000fe40000410000 */
[----:B------:R-:W-:Y:S03]  /*14ec0*/  FMUL.FTZ R21, R21, c[0x0][0x2ec] ;  /* 0x0000bb0015157a20 */ /* 0x000fe60000410000 */
[----:B------:R-:W1:Y:S01]  /*14ed0*/  MUFU.TANH R142, R142 ;  /* 0x0000008e008e7308 */ /* 0x000e620000002400 */
[----:B------:R-:W-:Y:S02]  /*14ee0*/  FMUL.FTZ R22, R22, c[0x0][0x2ec] ;  /* 0x0000bb0016167a20 */ /* 0x000fe40000410000 */
[----:B------:R-:W-:Y:S03]  /*14ef0*/  FMUL.FTZ R23, R23, c[0x0][0x2ec] ;  /* 0x0000bb0017177a20 */ /* 0x000fe60000410000 */
[----:B------:R-:W-:Y:S02]  /*14f00*/  FMUL.FTZ R154, R24, c[0x0][0x2ec] ;  /* 0x0000bb00189a7a20 */ /* 0x000fe40000410000 */
[----:B------:R-:W-:Y:S02]  /*14f10*/  FMUL.FTZ R25, R25, c[0x0][0x2ec] ;  /* 0x0000bb0019197a20 */ /* 0x000fe40000410000 */
[----:B------:R1:W1:Y:S01]  /*14f20*/  MUFU.TANH R140, R13 ;  /* 0x0000000d008c7308 */ /* 0x0002620000002400 */
[----:B------:R-:W-:Y:S02]  /*14f30*/  FMUL.FTZ R26, R26, c[0x0][0x2ec] ;  /* 0x0000bb001a1a7a20 */ /* 0x000fe40000410000 */
[----:B------:R-:W-:Y:S01]  /*14f40*/  FMUL.FTZ R27, R27, c[0x0][0x2ec] ;  /* 0x0000bb001b1b7a20 */ /* 0x000fe20000410000 */
[C---:B---3--:R-:W-:Y:S06]  /*14f50*/  HMMA.16816.F32.BF16 R28, R168.reuse, R8, R28 ;  /* 0x00000008a81c723c */ /* 0x048fec000004181c */
[----:B------:R3:W1:Y:S02]  /*14f60*/  MUFU.TANH R143, R14 ;  /* 0x0000000e008f7308 */ /* 0x0006640000002400 */
[----:B------:R-:W-:Y:S08]  /*14f70*/  HMMA.16816.F32.BF16 R32, R168, R10, R32 ;  /* 0x0000000aa820723c */ /* 0x000ff00000041820 */
[----:B------:R3:W1:Y:S08]  /*14f80*/  MUFU.TANH R141, R15 ;  /* 0x0000000f008d7308 */ /* 0x0006700000002400 */
[----:B------:R-:W-:Y:S02]  /*14f90*/  FMUL.FTZ R148, R28, c[0x0][0x2ec] ;  /* 0x0000bb001c947a20 */ /* 0x000fe40000410000 */
        /* <DEDUP_REMOVED lines=8> */
[----:B------:R-:W-:Y:S07]  /*15020*/  FMUL.FTZ R35, R35, c[0x0][0x2ec] ;  /* 0x0000bb0023237a20 */ /* 0x000fee0000410000 */
        /* <DEDUP_REMOVED lines=64> */
[-C--:B---3--:R-:W-:Y:S02]  /*15430*/  LEA R14, P1, R7, R216.reuse, 0x2 ;  /* 0x000000d8070e7211 */ /* 0x088fe400078210ff */
[C---:B------:R-:W-:Y:S01]  /*15440*/  LEA R12, P0, R3.reuse, R216, 0x2 ;  /* 0x000000d8030c7211 */ /* 0x040fe200078010ff */
[----:B------:R-:W-:Y:S01]  /*15450*/  IMAD.IADD R2, R3, 0x1, -R7 ;  /* 0x0000000103027824 */ /* 0x000fe200078e0a07 */
[-C--:B------:R-:W-:Y:S02]  /*15460*/  LEA.HI.X.SX32 R15, R7, R217.reuse, 0x2, P1 ;  /* 0x000000d9070f7211 */ /* 0x080fe400008f16ff */
[----:B-1----:R-:W-:Y:S01]  /*15470*/  LEA.HI.X.SX32 R13, R3, R217, 0x2, P0 ;  /* 0x000000d9030d7211 */ /* 0x002fe200000f16ff */
        /* <DEDUP_REMOVED lines=15> */
.L_x_3957:
        /* <DEDUP_REMOVED lines=27> */
.L_x_3956:
[----:B-12-4-:R-:W-:Y:S01]  /*15720*/  FMNMX.FTZ R3, R162, R135, !PT ;  /* 0x00000087a2037209 */ /* 0x016fe20007810000 */
[----:B---3--:R-:W-:Y:S01]  /*15730*/  LDSM.16.MT88.4 R12, [R200+0xc000] ;  /* 0x00c00000c80c783b */ /* 0x008fe20000004200 */
        /* <DEDUP_REMOVED lines=40> */
[C---:B------:R-:W-:Y:S02]  /*159c0*/  FMUL.FTZ R4, R3.reuse, c[0x0][0x23c] ;  /* 0x00008f0003047a20 */ /* 0x040fe40000410000 */
[----:B------:R-:W-:Y:S01]  /*159d0*/  FADD.FTZ R5, -R3, R0 ;  /* 0x0000000003057221 */ /* 0x000fe20000010100 */
[----:B--2---:R-:W-:Y:S03]  /*159e0*/  FMNMX.FTZ R132, R9, R132, !PT ;  /* 0x0000008409847209 */ /* 0x004fe60007810000 */
[----:B------:R-:W-:Y:S01]  /*159f0*/  FMUL.FTZ R0, R5, c[0x0][0x23c] ;  /* 0x00008f0005007a20 */ /* 0x000fe20000410000 */
[C---:B------:R-:W-:Y:S01]  /*15a00*/  FSETP.NEU.FTZ.AND P0, PT, R132.reuse, -INF , PT ;  /* 0xff8000008400780b */ /* 0x040fe20003f1d000 */
[C---:B------:R-:W-:Y:S02]  /*15a10*/  FMUL.FTZ R151, R132.reuse, c[0x0][0x23c] ;  /* 0x00008f0084977a20 */ /* 0x040fe40000410000 */
[----:B------:R-:W-:Y:S01]  /*15a20*/  FADD.FTZ R2, -R132, R135 ;  /* 0x0000008784027221 */ /* 0x000fe20000010100 */
[----:B------:R-:W-:Y:S01]  /*15a30*/  MOV R135, R132 ;  /* 0x0000008400877202 */ /* 0x000fe20000000f00 */
[----:B------:R-:W1:Y:S01]  /*15a40*/  MUFU.EX2 R0, R0 ;  /* 0x0000000000007308 */ /* 0x000e620000000800 */
[----:B------:R-:W-:Y:S01]  /*15a50*/  FSEL R151, R151, RZ, P0 ;  /* 0x000000ff97977208 */ /* 0x000fe20000000000 */
[----:B------:R-:W-:Y:S01]  /*15a60*/  FMUL.FTZ R6, R2, c[0x0][0x23c] ;  /* 0x00008f0002067a20 */ /* 0x000fe20000410000 */
[----:B------:R-:W-:Y:S03]  /*15a70*/  FSETP.NEU.FTZ.AND P0, PT, R3, -INF , PT ;  /* 0xff8000000300780b */ /* 0x000fe60003f1d000 */
[--C-:B------:R-:W-:Y:S01]  /*15a80*/  FFMA.FTZ R174, R144, c[0x0][0x23c], -R151.reuse ;  /* 0x00008f0090ae7a23 */ /* 0x100fe20000010897 */
[----:B------:R-:W-:Y:S01]  /*15a90*/  FSEL R144, R4, RZ, P0 ;  /* 0x000000ff04907208 */ /* 0x000fe20000000000 */
[--C-:B------:R-:W-:Y:S01]  /*15aa0*/  FFMA.FTZ R175, R162, c[0x0][0x23c], -R151.reuse ;  /* 0x00008f00a2af7a23 */ /* 0x100fe20000010897 */
[----:B------:R-:W-:Y:S01]  /*15ab0*/  ISETP.GT.AND P0, PT, R221, RZ, PT ;  /* 0x000000ffdd00720c */ /* 0x000fe20003f04270 */
[--C-:B------:R-:W-:Y:S01]  /*15ac0*/  FFMA.FTZ R173, R160, c[0x0][0x23c], -R151.reuse ;  /* 0x00008f00a0ad7a23 */ /* 0x100fe20000010897 */
[----:B------:R-:W2:Y:S01]  /*15ad0*/  MUFU.EX2 R2, R6 ;  /* 0x0000000600027308 */ /* 0x000ea20000000800 */
[--C-:B------:R-:W-:Y:S02]  /*15ae0*/  FFMA.FTZ R171, R163, c[0x0][0x23c], -R144.reuse ;  /* 0x00008f00a3ab7a23 */ /* 0x100fe40000010890 */
[--C-:B------:R-:W-:Y:S02]  /*15af0*/  FFMA.FTZ R170, R161, c[0x0][0x23c], -R144.reuse ;  /* 0x00008f00a1aa7a23 */ /* 0x100fe40000010890 */
[--C-:B------:R-:W-:Y:S01]  /*15b00*/  FFMA.FTZ R172, R164, c[0x0][0x23c], -R151.reuse ;  /* 0x00008f00a4ac7a23 */ /* 0x100fe20000010897 */
[----:B------:R-:W-:Y:S01]  /*15b10*/  LDSM.16.MT88.4 R160, [R196+0xf800] ;  /* 0x00f80000c4a0783b */ /* 0x000fe20000004200 */
[--C-:B------:R-:W-:Y:S02]  /*15b20*/  FFMA.FTZ R169, R167, c[0x0][0x23c], -R144.reuse ;  /* 0x00008f00a7a97a23 */ /* 0x100fe40000010890 */
[--C-:B------:R-:W-:Y:S01]  /*15b30*/  FFMA.FTZ R168, R165, c[0x0][0x23c], -R144.reuse ;  /* 0x00008f00a5a87a23 */ /* 0x100fe20000010890 */
[----:B------:R-:W-:Y:S01]  /*15b40*/  MUFU.EX2 R175, R175 ;  /* 0x000000af00af7308 */ /* 0x000fe20000000800 */
[--C-:B------:R-:W-:Y:S02]  /*15b50*/  FFMA.FTZ R176, R142, c[0x0][0x23c], -R151.reuse ;  /* 0x00008f008eb07a23 */ /* 0x100fe40000010897 */
[C---:B-1----:R-:W-:Y:S01]  /*15b60*/  FMUL.FTZ R7, R0.reuse, R131 ;  /* 0x0000008300077220 */ /* 0x042fe20000410000 */
[----:B------:R-:W-:Y:S01]  /*15b70*/  LDSM.16.MT88.4 R164, [R200+0x11800] ;  /* 0x01180000c8a4783b */ /* 0x000fe20000004200 */
[C---:B------:R-:W-:Y:S02]  /*15b80*/  FMUL.FTZ R10, R0.reuse, R126 ;  /* 0x0000007e000a7220 */ /* 0x040fe40000410000 */
[C---:B------:R-:W-:Y:S02]  /*15b90*/  FMUL.FTZ R11, R0.reuse, R127 ;  /* 0x0000007f000b7220 */ /* 0x040fe40000410000 */
[C---:B------:R-:W-:Y:S01]  /*15ba0*/  FMUL.FTZ R18, R0.reuse, R118 ;  /* 0x0000007600127220 */ /* 0x040fe20000410000 */
[----:B------:R-:W1:Y:S01]  /*15bb0*/  MUFU.EX2 R174, R174 ;  /* 0x000000ae00ae7308 */ /* 0x000e620000000800 */
[C---:B------:R-:W-:Y:S02]  /*15bc0*/  FMUL.FTZ R19, R0.reuse, R119 ;  /* 0x0000007700137220 */ /* 0x040fe40000410000 */
[----:B------:R-:W-:Y:S02]  /*15bd0*/  FMUL.FTZ R26, R0, R110 ;  /* 0x0000006e001a7220 */ /* 0x000fe40000410000 */
[C---:B--2---:R-:W-:Y:S02]  /*15be0*/  FMUL.FTZ R4, R2.reuse, R128 ;  /* 0x0000008002047220 */ /* 0x044fe40000410000 */
[----:B------:R-:W-:Y:S02]  /*15bf0*/  FMUL.FTZ R5, R2, R129 ;  /* 0x0000008102057220 */ /* 0x000fe40000410000 */
[----:B------:R-:W-:Y:S01]  /*15c00*/  FMUL.FTZ R6, R0, R130 ;  /* 0x0000008200067220 */ /* 0x000fe20000410000 */
[----:B------:R-:W-:Y:S01]  /*15c10*/  MUFU.EX2 R171, R171 ;  /* 0x000000ab00ab7308 */ /* 0x000fe20000000800 */
[C---:B------:R-:W-:Y:S02]  /*15c20*/  FMUL.FTZ R8, R2.reuse, R124 ;  /* 0x0000007c02087220 */ /* 0x040fe40000410000 */
[C---:B------:R-:W-:Y:S02]  /*15c30*/  FMUL.FTZ R9, R2.reuse, R125 ;  /* 0x0000007d02097220 */ /* 0x040fe40000410000 */
[C---:B------:R-:W-:Y:S01]  /*15c40*/  FMUL.FTZ R16, R2.reuse, R116 ;  /* 0x0000007402107220 */ /* 0x040fe20000410000 */
[----:B------:R-:W-:Y:S01]  /*15c50*/  LDSM.16.MT88.4 R124, [R200+0xe800] ;  /* 0x00e80000c87c783b */ /* 0x000fe20000004200 */
[C---:B------:R-:W-:Y:S02]  /*15c60*/  FMUL.FTZ R17, R2.reuse, R117 ;  /* 0x0000007502117220 */ /* 0x040fe40000410000 */
[C---:B------:R-:W-:Y:S01]  /*15c70*/  FMUL.FTZ R24, R2.reuse, R108 ;  /* 0x0000006c02187220 */ /* 0x040fe20000410000 */
[----:B------:R-:W2:Y:S01]  /*15c80*/  MUFU.EX2 R170, R170 ;  /* 0x000000aa00aa7308 */ /* 0x000ea20000000800 */
[----:B------:R-:W-:Y:S02]  /*15c90*/  FMUL.FTZ R25, R2, R109 ;  /* 0x0000006d02197220 */ /* 0x000fe40000410000 */
[----:B------:R-:W-:Y:S01]  /*15ca0*/  FMUL.FTZ R27, R0, R111 ;  /* 0x0000006f001b7220 */ /* 0x000fe20000410000 */
[----:B-1----:R-:W-:Y:S01]  /*15cb0*/  F2FP.BF16.PACK_AB R128, R174, R175 ;  /* 0x000000afae80723e */ /* 0x002fe200000010ff */
[----:B------:R-:W-:Y:S01]  /*15cc0*/  LDSM.16.MT88.4 R108, [R196+0xe000] ;  /* 0x00e00000c46c783b */ /* 0x000fe20000004200 */
[C---:B------:R-:W-:Y:S02]  /*15cd0*/  FMUL.FTZ R32, R2.reuse, R100 ;  /* 0x0000006402207220 */ /* 0x040fe40000410000 */
[----:B------:R-:W-:Y:S02]  /*15ce0*/  FMUL.FTZ R33, R2, R101 ;  /* 0x0000006502217220 */ /* 0x000fe40000410000 */
[----:B------:R-:W-:Y:S01]  /*15cf0*/  MUFU.EX2 R173, R173 ;  /* 0x000000ad00ad7308 */ /* 0x000fe20000000800 */
[C---:B------:R-:W-:Y:S02]  /*15d00*/  FMUL.FTZ R34, R0.reuse, R102 ;  /* 0x0000006600227220 */ /* 0x040fe40000410000 */
[----:B------:R-:W-:Y:S01]  /*15d10*/  LDSM.16.MT88.4 R116, [R198+0xc800] ;  /* 0x00c80000c674783b */ /* 0x000fe20000004200 */
[----:B------:R-:W-:Y:S02]  /*15d20*/  FMUL.FTZ R35, R0, R103 ;  /* 0x0000006700237220 */ /* 0x000fe40000410000 */
[--C-:B------:R-:W-:Y:S02]  /*15d30*/  FFMA.FTZ R177, R140, c[0x0][0x23c], -R151.reuse ;  /* 0x00008f008cb17a23 */ /* 0x100fe40000010897 */
[--C-:B------:R-:W-:Y:S02]  /*15d40*/  FFMA.FTZ R178, R143, c[0x0][0x23c], -R144.reuse ;  /* 0x00008f008fb27a23 */ /* 0x100fe40000010890 */
[----:B------:R-:W1:Y:S01]  /*15d50*/  MUFU.EX2 R172, R172 ;  /* 0x000000ac00ac7308 */ /* 0x000e620000000800 */
[----:B------:R-:W-:Y:S01]  /*15d60*/  LDSM.16.MT88.4 R100, [R197+0xe000] ;  /* 0x00e00000c564783b */ /* 0x000fe20000004200 */
[--C-:B------:R-:W-:Y:S01]  /*15d70*/  FFMA.FTZ R179, R141, c[0x0][0x23c], -R144.reuse ;  /* 0x00008f008db37a23 */ /* 0x100fe20000010890 */
[----:B--2---:R-:W-:Y:S01]  /*15d80*/  F2FP.BF16.PACK_AB R129, R170, R171 ;  /* 0x000000abaa81723e */ /* 0x004fe200000010ff */
[--C-:B------:R-:W-:Y:S02]  /*15d90*/  FFMA.FTZ R181, R138, c[0x0][0x23c], -R151.reuse ;  /* 0x00008f008ab57a23 */ /* 0x100fe40000010897 */
[--C-:B------:R-:W-:Y:S03]  /*15da0*/  FFMA.FTZ R180, R136, c[0x0][0x23c], -R151.reuse ;  /* 0x00008f0088b47a23 */ /* 0x100fe60000010897 */
[----:B------:R-:W-:Y:S01]  /*15db0*/  LDSM.16.MT88.4 R140, [R197+0xe800] ;  /* 0x00e80000c58c783b */ /* 0x000fe20000004200 */
        /* <DEDUP_REMOVED lines=8> */
[--C-:B------:R-:W-:Y:S01]  /*15e40*/  FFMA.FTZ R227, R157, c[0x0][0x23c], -R144.reuse ;  /* 0x00008f009de37a23 */ /* 0x100fe20000010890 */
[----:B-1----:R-:W-:Y:S01]  /*15e50*/  F2FP.BF16.PACK_AB R130, R172, R173 ;  /* 0x000000adac82723e */ /* 0x002fe200000010ff */
[----:B------:R-:W-:Y:S01]  /*15e60*/  LDSM.16.MT88.4 R156, [R197+0xf800] ;  /* 0x00f80000c59c783b */ /* 0x000fe20000004200 */
        /* <DEDUP_REMOVED lines=9> */
[--C-:B------:R-:W-:Y:S01]  /*15f00*/  FFMA.FTZ R235, R147, c[0x0][0x23c], -R144.reuse ;  /* 0x00008f0093eb7a23 */ /* 0x100fe20000010890 */
[----:B------:R-:W1:Y:S01]  /*15f10*/  MUFU.EX2 R177, R177 ;  /* 0x000000b100b17308 */ /* 0x000e620000000800 */
[--C-:B------:R-:W-:Y:S01]  /*15f20*/  FFMA.FTZ R234, R146, c[0x0][0x23c], -R151.reuse ;  /* 0x00008f0092ea7a23 */ /* 0x100fe20000010897 */
[----:B--2---:R-:W-:Y:S01]  /*15f30*/  F2FP.BF16.PACK_AB R131, R168, R169 ;  /* 0x000000a9a883723e */ /* 0x004fe200000010ff */
[----:B------:R-:W-:Y:S02]  /*15f40*/  FFMA.FTZ R151, R145, c[0x0][0x23c], -R151 ;  /* 0x00008f0091977a23 */ /* 0x000fe40000010897 */
[C---:B------:R-:W-:Y:S02]  /*15f50*/  FMUL.FTZ R36, R2.reuse, R36 ;  /* 0x0000002402247220 */ /* 0x040fe40000410000 */
[----:B------:R-:W-:Y:S02]  /*15f60*/  FMUL.FTZ R37, R2, R37 ;  /* 0x0000002502257220 */ /* 0x000fe40000410000 */
[C---:B------:R-:W-:Y:S01]  /*15f70*/  HMMA.16816.F32.BF16 R4, R128.reuse, R12, R4 ;  /* 0x0000000c8004723c */ /* 0x040fe20000041804 */
[----:B------:R2:W-:Y:S04]  /*15f80*/  MUFU.EX2 R237, R151 ;  /* 0x0000009700ed7308 */ /* 0x0005e80000000800 */
        /* <DEDUP_REMOVED lines=8> */
[----:B------:R-:W3:Y:S01]  /*16010*/  MUFU.EX2 R179, R179 ;  /* 0x000000b300b37308 */ /* 0x000ee20000000800 */
[----:B------:R-:W4:Y:S01]  /*16020*/  LDSM.16.MT88.4 R120, [R196+0xc000] ;  /* 0x00c00000c478783b */ /* 0x000f220000004200 */
[C---:B------:R-:W-:Y:S02]  /*16030*/  FMUL.FTZ R40, R2.reuse, R40 ;  /* 0x0000002802287220 */ /* 0x040fe40000410000 */
[----:B------:R-:W-:Y:S02]  /*16040*/  FMUL.FTZ R41, R2, R41 ;  /* 0x0000002902297220 */ /* 0x000fe40000410000 */
[C---:B------:R-:W-:Y:S03]  /*16050*/  HMMA.16816.F32.BF16 R12, R128.reuse, R20, R12 ;  /* 0x00000014800c723c */ /* 0x040fe6000004180c */
[----:B--2---:R-:W-:Y:S01]  /*16060*/  LDSM.16.MT88.4 R148, [R200+0xf800] ;  /* 0x00f80000c894783b */ /* 0x004fe20000004200 */
[C---:B------:R-:W-:Y:S01]  /*16070*/  FMUL.FTZ R42, R0.reuse, R42 ;  /* 0x0000002a002a7220 */ /* 0x040fe20000410000 */
[----:B------:R-:W-:Y:S01]  /*16080*/  MUFU.EX2 R181, R181 ;  /* 0x000000b500b57308 */ /* 0x000fe20000000800 */
[----:B------:R-:W-:Y:S02]  /*16090*/  FMUL.FTZ R43, R0, R43 ;  /* 0x0000002b002b7220 */ /* 0x000fe40000410000 */
[C---:B------:R-:W-:Y:S04]  /*160a0*/  HMMA.16816.F32.BF16 R16, R128.reuse, R22, R16 ;  /* 0x000000168010723c */ /* 0x040fe80000041810 */
[C---:B------:R-:W-:Y:S02]  /*160b0*/  FMUL.FTZ R20, R2.reuse, R112 ;  /* 0x0000007002147220 */ /* 0x040fe40000410000 */
[----:B------:R-:W-:Y:S01]  /*160c0*/  FMUL.FTZ R21, R2, R113 ;  /* 0x0000007102157220 */ /* 0x000fe20000410000 */
[----:B------:R-:W2:Y:S01]  /*160d0*/  MUFU.EX2 R180, R180 ;  /* 0x000000b400b47308 */ /* 0x000ea20000000800 */
[C---:B------:R-:W-:Y:S04]  /*160e0*/  FMUL.FTZ R22, R0.reuse, R114 ;  /* 0x0000007200167220 */ /* 0x040fe80000410000 */
[----:B------:R-:W-:Y:S02]  /*160f0*/  FMUL.FTZ R23, R0, R115 ;  /* 0x0000007300177220 */ /* 0x000fe40000410000 */
[----:B------:R-:W5:Y:S01]  /*16100*/  LDSM.16.MT88.4 R112, [R200+0xe000] ;  /* 0x00e00000c870783b */ /* 0x000f620000004200 */
        /* <DEDUP_REMOVED lines=8> */
[----:B------:R-:W1:Y:S03]  /*16190*/  MUFU.EX2 R183, R183 ;  /* 0x000000b700b77308 */ /* 0x000e660000000800 */
        /* <DEDUP_REMOVED lines=8> */
[C---:B----4-:R-:W-:Y:S02]  /*16220*/  HMMA.16816.F32.BF16 R28, R128.reuse, R120, R28 ;  /* 0x00000078801c723c */ /* 0x050fe4000004181c */
[----:B------:R-:W4:Y:S01]  /*16230*/  MUFU.EX2 R222, R222 ;  /* 0x000000de00de7308 */ /* 0x000f220000000800 */
        /* <DEDUP_REMOVED lines=8> */
[C---:B-----5:R-:W-:Y:S04]  /*162c0*/  HMMA.16816.F32.BF16 R36, R128.reuse, R112, R36 ;  /* 0x000000708024723c */ /* 0x060fe80000041824 */
[C---:B------:R-:W-:Y:S02]  /*162d0*/  FMUL.FTZ R56, R2.reuse, R56 ;  /* 0x0000003802387220 */ /* 0x040fe40000410000 */
[----:B------:R-:W-:Y:S01]  /*162e0*/  FMUL.FTZ R57, R2, R57 ;  /* 0x0000003902397220 */ /* 0x000fe20000410000 */
[----:B------:R-:W5:Y:S01]  /*162f0*/  MUFU.EX2 R227, R227 ;  /* 0x000000e300e37308 */ /* 0x000f620000000800 */
[C---:B------:R-:W-:Y:S01]  /*16300*/  HMMA.16816.F32.BF16 R40, R128.reuse, R114, R40 ;  /* 0x000000728028723c */ /* 0x040fe20000041828 */
[----:B------:R-:W-:Y:S03]  /*16310*/  LDSM.16.MT88.4 R112, [R200+0xc800] ;  /* 0x00c80000c870783b */ /* 0x000fe60000004200 */
[C---:B------:R-:W-:Y:S02]  /*16320*/  FMUL.FTZ R58, R0.reuse, R58 ;  /* 0x0000003a003a7220 */ /* 0x040fe40000410000 */
[----:B------:R-:W-:Y:S02]  /*16330*/  FMUL.FTZ R59, R0, R59 ;  /* 0x0000003b003b7220 */ /* 0x000fe40000410000 */
[C---:B------:R-:W-:Y:S01]  /*16340*/  FMUL.FTZ R60, R2.reuse, R60 ;  /* 0x0000003c023c7220 */ /* 0x040fe20000410000 */
[----:B------:R-:W-:Y:S01]  /*16350*/  MUFU.EX2 R226, R226 ;  /* 0x000000e200e27308 */ /* 0x000fe20000000800 */
[C---:B-1----:R-:W-:Y:S03]  /*16360*/  HMMA.16816.F32.BF16 R44, R128.reuse, R104, R44 ;  /* 0x00000068802c723c */ /* 0x042fe6000004182c */
[----:B------:R-:W-:Y:S02]  /*16370*/  FMUL.FTZ R61, R2, R61 ;  /* 0x0000003d023d7220 */ /* 0x000fe40000410000 */
[C---:B------:R-:W-:Y:S02]  /*16380*/  FMUL.FTZ R62, R0.reuse, R62 ;  /* 0x0000003e003e7220 */ /* 0x040fe40000410000 */
[----:B------:R-:W-:Y:S01]  /*16390*/  FMUL.FTZ R63, R0, R63 ;  /* 0x0000003f003f7220 */ /* 0x000fe20000410000 */
[C---:B------:R-:W-:Y:S01]  /*163a0*/  HMMA.16816.F32.BF16 R48, R128.reuse, R106, R48 ;  /* 0x0000006a8030723c */ /* 0x040fe20000041830 */
[----:B------:R-:W1:Y:S01]  /*163b0*/  LDSM.16.MT88.4 R104, [R200+0x10000] ;  /* 0x01000000c868783b */ /* 0x000e620000004200 */
[----:B------:R-:W1:Y:S02]  /*163c0*/  MUFU.EX2 R229, R229 ;  /* 0x000000e500e57308 */ /* 0x000e640000000800 */
[C---:B------:R-:W-:Y:S02]  /*163d0*/  FMUL.FTZ R64, R2.reuse, R64 ;  /* 0x0000004002407220 */ /* 0x040fe40000410000 */
[----:B------:R-:W-:Y:S02]  /*163e0*/  FMUL.FTZ R65, R2, R65 ;  /* 0x0000004102417220 */ /* 0x000fe40000410000 */
[C---:B------:R-:W-:Y:S04]  /*163f0*/  HMMA.16816.F32.BF16 R52, R128.reuse, R100, R52 ;  /* 0x000000648034723c */ /* 0x040fe80000041834 */
[C---:B------:R-:W-:Y:S01]  /*16400*/  FMUL.FTZ R66, R0.reuse, R66 ;  /* 0x0000004200427220 */ /* 0x040fe20000410000 */
[----:B------:R-:W-:Y:S01]  /*16410*/  MUFU.EX2 R228, R228 ;  /* 0x000000e400e47308 */ /* 0x000fe20000000800 */
[----:B------:R-:W-:Y:S02]  /*16420*/  FMUL.FTZ R67, R0, R67 ;  /* 0x0000004300437220 */ /* 0x000fe40000410000 */
[C---:B------:R-:W-:Y:S01]  /*16430*/  HMMA.16816.F32.BF16 R56, R128.reuse, R102, R56 ;  /* 0x000000668038723c */ /* 0x040fe20000041838 */
[----:B------:R-:W2:Y:S03]  /*16440*/  LDSM.16.MT88.4 R100, [R198+0x10000] ;  /* 0x01000000c664783b */ /* 0x000ea60000004200 */
[C---:B------:R-:W-:Y:S02]  /*16450*/  FMUL.FTZ R68, R2.reuse, R68 ;  /* 0x0000004402447220 */ /* 0x040fe40000410000 */
[----:B------:R-:W-:Y:S01]  /*16460*/  FMUL.FTZ R69, R2, R69 ;  /* 0x0000004502457220 */ /* 0x000fe20000410000 */
[----:B------:R-:W2:Y:S01]  /*16470*/  MUFU.EX2 R231, R231 ;  /* 0x000000e700e77308 */ /* 0x000ea20000000800 */
[C---:B------:R-:W-:Y:S04]  /*16480*/  HMMA.16816.F32.BF16 R60, R128.reuse, R108, R60 ;  /* 0x0000006c803c723c */ /* 0x040fe8000004183c */
[C---:B------:R-:W-:Y:S02]  /*16490*/  FMUL.FTZ R70, R0.reuse, R70 ;  /* 0x0000004600467220 */ /* 0x040fe40000410000 */
[----:B------:R-:W-:Y:S02]  /*164a0*/  FMUL.FTZ R71, R0, R71 ;  /* 0x0000004700477220 */ /* 0x000fe40000410000 */
[C---:B------:R-:W-:Y:S01]  /*164b0*/  HMMA.16816.F32.BF16 R64, R128.reuse, R110, R64 ;  /* 0x0000006e8040723c */ /* 0x040fe20000041840 */
[----:B------:R-:W3:Y:S01]  /*164c0*/  LDSM.16.MT88.4 R108, [R197+0x10000] ;  /* 0x01000000c56c783b */ /* 0x000ee20000004200 */
[----:B------:R-:W-:Y:S02]  /*164d0*/  MUFU.EX2 R230, R230 ;  /* 0x000000e600e67308 */ /* 0x000fe40000000800 */
[C---:B------:R-:W-:Y:S02]  /*164e0*/  FMUL.FTZ R72, R2.reuse, R72 ;  /* 0x0000004802487220 */ /* 0x040fe40000410000 */
[----:B------:R-:W-:Y:S02]  /*164f0*/  FMUL.FTZ R73, R2, R73 ;  /* 0x0000004902497220 */ /* 0x000fe40000410000 */
[C---:B------:R-:W-:Y:S01]  /*16500*/  FMUL.FTZ R74, R0.reuse, R74 ;  /* 0x0000004a004a7220 */ /* 0x040fe20000410000 */
[C---:B-1----:R-:W-:Y:S03]  /*16510*/  HMMA.16816.F32.BF16 R68, R128.reuse, R104, R68 ;  /* 0x000000688044723c */ /* 0x042fe60000041844 */
[----:B------:R-:W-:Y:S01]  /*16520*/  FMUL.FTZ R75, R0, R75 ;  /* 0x0000004b004b7220 */ /* 0x000fe20000410000 */
[----:B------:R-:W1:Y:S01]  /*16530*/  MUFU.EX2 R233, R233 ;  /* 0x000000e900e97308 */ /* 0x000e620000000800 */
[C---:B------:R-:W-:Y:S02]  /*16540*/  FMUL.FTZ R76, R2.reuse, R76 ;  /* 0x0000004c024c7220 */ /* 0x040fe40000410000 */
[----:B------:R-:W-:Y:S02]  /*16550*/  FMUL.FTZ R77, R2, R77 ;  /* 0x0000004d024d7220 */ /* 0x000fe40000410000 */
[C---:B------:R-:W-:Y:S01]  /*16560*/  FMUL.FTZ R78, R0.reuse, R78 ;  /* 0x0000004e004e7220 */ /* 0x040fe20000410000 */
[C---:B------:R-:W-:Y:S01]  /*16570*/  HMMA.16816.F32.BF16 R72, R128.reuse, R106, R72 ;  /* 0x0000006a8048723c */ /* 0x040fe20000041848 */
[----:B------:R-:W1:Y:S02]  /*16580*/  LDSM.16.MT88.4 R104, [R196+0x10000] ;  /* 0x01000000c468783b */ /* 0x000e640000004200 */
[----:B------:R-:W-:Y:S01]  /*16590*/  FMUL.FTZ R79, R0, R79 ;  /* 0x0000004f004f7220 */ /* 0x000fe20000410000 */
[----:B------:R-:W-:Y:S01]  /*165a0*/  MUFU.EX2 R232, R232 ;  /* 0x000000e800e87308 */ /* 0x000fe20000000800 */
[C---:B------:R-:W-:Y:S02]  /*165b0*/  FMUL.FTZ R80, R2.reuse, R80 ;  /* 0x0000005002507220 */ /* 0x040fe40000410000 */
[----:B------:R-:W-:Y:S02]  /*165c0*/  FMUL.FTZ R81, R2, R81 ;  /* 0x0000005102517220 */ /* 0x000fe40000410000 */
[C---:B------:R-:W-:Y:S01]  /*165d0*/  FMUL.FTZ R82, R0.reuse, R82 ;  /* 0x0000005200527220 */ /* 0x040fe20000410000 */
[C---:B--2---:R-:W-:Y:S03]  /*165e0*/  HMMA.16816.F32.BF16 R76, R128.reuse, R100, R76 ;  /* 0x00000064804c723c */ /* 0x044fe6000004184c */
[----:B------:R-:W-:Y:S01]  /*165f0*/  FMUL.FTZ R83, R0, R83 ;  /* 0x0000005300537220 */ /* 0x000fe20000410000 */
[----:B------:R-:W2:Y:S01]  /*16600*/  MUFU.EX2 R235, R235 ;  /* 0x000000eb00eb7308 */ /* 0x000ea20000000800 */
[C---:B------:R-:W-:Y:S02]  /*16610*/  FMUL.FTZ R84, R2.reuse, R84 ;  /* 0x0000005402547220 */ /* 0x040fe40000410000 */
[----:B------:R-:W-:Y:S01]  /*16620*/  FMUL.FTZ R85, R2, R85 ;  /* 0x0000005502557220 */ /* 0x000fe20000410000 */
[----:B------:R-:W-:Y:S01]  /*16630*/  F2FP.BF16.PACK_AB R100, R177, R176 ;  /* 0x000000b0b164723e */ /* 0x000fe200000010ff */
[C---:B------:R-:W-:Y:S01]  /*16640*/  FMUL.FTZ R86, R0.reuse, R86 ;  /* 0x0000005600567220 */ /* 0x040fe20000410000 */
[C---:B------:R-:W-:Y:S03]  /*16650*/  HMMA.16816.F32.BF16 R80, R128.reuse, R102, R80 ;  /* 0x000000668050723c */ /* 0x040fe60000041850 */
[----:B------:R-:W-:Y:S01]  /*16660*/  FMUL.FTZ R87, R0, R87 ;  /* 0x0000005700577220 */ /* 0x000fe20000410000 */
[----:B---3--:R-:W-:Y:S01]  /*16670*/  F2FP.BF16.PACK_AB R101, R179, R178 ;  /* 0x000000b2b365723e */ /* 0x008fe200000010ff */
[C---:B------:R-:W-:Y:S01]  /*16680*/  FMUL.FTZ R88, R2.reuse, R88 ;  /* 0x0000005802587220 */ /* 0x040fe20000410000 */
[----:B------:R-:W3:Y:S01]  /*16690*/  MUFU.EX2 R234, R234 ;  /* 0x000000ea00ea7308 */ /* 0x000ee20000000800 */
[----:B------:R-:W-:Y:S01]  /*166a0*/  FMUL.FTZ R89, R2, R89 ;  /* 0x0000005902597220 */ /* 0x000fe20000410000 */
[----:B------:R-:W-:Y:S01]  /*166b0*/  F2FP.BF16.PACK_AB R102, R180, R181 ;  /* 0x000000b5b466723e */ /* 0x000fe200000010ff */
[C---:B------:R-:W-:Y:S01]  /*166c0*/  FMUL.FTZ R90, R0.reuse, R90 ;  /* 0x0000005a005a7220 */ /* 0x040fe20000410000 */
[C---:B------:R-:W-:Y:S03]  /*166d0*/  HMMA.16816.F32.BF16 R84, R128.reuse, R108, R84 ;  /* 0x0000006c8054723c */ /* 0x040fe60000041854 */
[----:B------:R-:W-:Y:S01]  /*166e0*/  FMUL.FTZ R91, R0, R91 ;  /* 0x0000005b005b7220 */ /* 0x000fe20000410000 */
[----:B------:R-:W-:Y:S01]  /*166f0*/  F2FP.BF16.PACK_AB R103, R183, R182 ;  /* 0x000000b6b767723e */ /* 0x000fe200000010ff */
[C---:B------:R-:W-:Y:S02]  /*16700*/  FMUL.FTZ R92, R2.reuse, R92 ;  /* 0x0000005c025c7220 */ /* 0x040fe40000410000 */
[----:B------:R-:W-:Y:S02]  /*16710*/  FMUL.FTZ R93, R2, R93 ;  /* 0x0000005d025d7220 */ /* 0x000fe40000410000 */
[C---:B------:R-:W-:Y:S01]  /*16720*/  FMUL.FTZ R94, R0.reuse, R94 ;  /* 0x0000005e005e7220 */ /* 0x040fe20000410000 */
[C---:B------:R-:W-:Y:S01]  /*16730*/  HMMA.16816.F32.BF16 R88, R128.reuse, R110, R88 ;  /* 0x0000006e8058723c */ /* 0x040fe20000041858 */
[----:B------:R-:W2:Y:S02]  /*16740*/  LDSM.16.MT88.4 R108, [R197+0xc800] ;  /* 0x00c80000c56c783b */ /* 0x000ea40000004200 */
[----:B------:R-:W-:Y:S02]  /*16750*/  FMUL.FTZ R95, R0, R95 ;  /* 0x0000005f005f7220 */ /* 0x000fe40000410000 */
[C---:B------:R-:W-:Y:S02]  /*16760*/  FMUL.FTZ R96, R2.reuse, R96 ;  /* 0x0000006002607220 */ /* 0x040fe40000410000 */
[----:B------:R-:W-:Y:S02]  /*16770*/  FMUL.FTZ R97, R2, R97 ;  /* 0x0000006102617220 */ /* 0x000fe40000410000 */
[C---:B------:R-:W-:Y:S01]  /*16780*/  FMUL.FTZ R98, R0.reuse, R98 ;  /* 0x0000006200627220 */ /* 0x040fe20000410000 */
[C---:B-1----:R-:W-:Y:S03]  /*16790*/  HMMA.16816.F32.BF16 R92, R128.reuse, R104, R92 ;  /* 0x00000068805c723c */ /* 0x042fe6000004185c */
[----:B------:R-:W-:Y:S02]  /*167a0*/  FMUL.FTZ R99, R0, R99 ;  /* 0x0000006300637220 */ /* 0x000fe40000410000 */
[--C-:B------:R-:W-:Y:S02]  /*167b0*/  FFMA.FTZ R134, R134, c[0x0][0x23c], -R144.reuse ;  /* 0x00008f0086867a23 */ /* 0x100fe40000010890 */
[----:B------:R-:W-:Y:S02]  /*167c0*/  FFMA.FTZ R144, R133, c[0x0][0x23c], -R144 ;  /* 0x00008f0085907a23 */ /* 0x000fe40000010890 */
[----:B------:R-:W-:Y:S01]  /*167d0*/  FFMA.FTZ R175, R2, R225, R175 ;  /* 0x000000e102af7223 */ /* 0x000fe200000100af */
[----:B------:R-:W-:Y:S01]  /*167e0*/  HMMA.16816.F32.BF16 R96, R128, R106, R96 ;  /* 0x0000006a8060723c */ /* 0x000fe20000041860 */
[----:B------:R-:W1:Y:S01]  /*167f0*/  LDSM.16.MT88.4 R104, [R196+0xe800] ;  /* 0x00e80000c468783b */ /* 0x000e620000004200 */
[----:B------:R2:W-:Y:S01]  /*16800*/  MUFU.EX2 R133, R144 ;  /* 0x0000009000857308 */ /* 0x0005e20000000800 */
[----:B------:R-:W-:Y:S01]  /*16810*/  FFMA.FTZ R171, R0, R223, R171 ;  /* 0x000000df00ab7223 */ /* 0x000fe200000100ab */
[----:B------:R-:W-:Y:S01]  /*16820*/  IADD3 R0, R221, -0x1, RZ ;  /* 0xffffffffdd007810 */ /* 0x000fe20007ffe0ff */
[----:B------:R-:W-:Y:S02]  /*16830*/  FADD.FTZ R174, R174, R175 ;  /* 0x000000afaeae7221 */ /* 0x000fe40000010000 */
[----:B------:R-:W-:Y:S01]  /*16840*/  FADD.FTZ R170, R170, R171 ;  /* 0x000000abaaaa7221 */ /* 0x000fe20000010000 */
[C---:B------:R-:W-:Y:S01]  /*16850*/  HMMA.16816.F32.BF16 R4, R100.reuse, R112, R4 ;  /* 0x000000706404723c */ /* 0x040fe20000041804 */
[----:B------:R-:W-:Y:S03]  /*16860*/  LDSM.16.MT88.4 R128, [R198+0xf000] ;  /* 0x00f00000c680783b */ /* 0x000fe60000004200 */
[----:B------:R-:W1:Y:S01]  /*16870*/  MUFU.EX2 R134, R134 ;  /* 0x0000008600867308 */ /* 0x000e620000000800 */
[----:B------:R-:W-:Y:S01]  /*16880*/  FADD.FTZ R173, R173, R174 ;  /* 0x000000aeadad7221 */ /* 0x000fe20000010000 */
[----:B------:R-:W-:Y:S02]  /*16890*/  MOV R221, R0 ;  /* 0x0000000000dd7202 */ /* 0x000fe40000000f00 */
[C---:B------:R-:W-:Y:S01]  /*168a0*/  HMMA.16816.F32.BF16 R8, R100.reuse, R114, R8 ;  /* 0x000000726408723c */ /* 0x040fe20000041808 */
[----:B------:R-:W-:Y:S03]  /*168b0*/  LDSM.16.MT88.4 R112, [R198+0x10800] ;  /* 0x01080000c670783b */ /* 0x000fe60000004200 */
[----:B------:R-:W-:Y:S01]  /*168c0*/  FADD.FTZ R173, R172, R173 ;  /* 0x000000adacad7221 */ /* 0x000fe20000010000 */
[----:B------:R-:W-:Y:S03]  /*168d0*/  MOV R0, R3 ;  /* 0x0000000300007202 */ /* 0x000fe60000000f00 */
[C---:B------:R-:W-:Y:S01]  /*168e0*/  HMMA.16816.F32.BF16 R12, R100.reuse, R116, R12 ;  /* 0x00000074640c723c */ /* 0x040fe2000004180c */
[----:B--2---:R-:W-:Y:S03]  /*168f0*/  LDSM.16.MT88.4 R144, [R196+0xd800] ;  /* 0x00d80000c490783b */ /* 0x004fe60000004200 */
[----:B------:R-:W-:Y:S04]  /*16900*/  FADD.FTZ R176, R176, R173 ;  /* 0x000000adb0b07221 */ /* 0x000fe80000010000 */
[C---:B------:R-:W-:Y:S01]  /*16910*/  HMMA.16816.F32.BF16 R16, R100.reuse, R118, R16 ;  /* 0x000000766410723c */ /* 0x040fe20000041810 */
[----:B------:R-:W-:Y:S03]  /*16920*/  LDSM.16.MT88.4 R116, [R197+0x10800] ;  /* 0x01080000c574783b */ /* 0x000fe60000004200 */
[----:B------:R-:W-:Y:S04]  /*16930*/  FADD.FTZ R176, R177, R176 ;  /* 0x000000b0b1b07221 */ /* 0x000fe80000010000 */
[C---:B------:R-:W-:Y:S04]  /*16940*/  HMMA.16816.F32.BF16 R20, R100.reuse, R108, R20 ;  /* 0x0000006c6414723c */ /* 0x040fe80000041814 */
[----:B------:R-:W-:Y:S04]  /*16950*/  FADD.FTZ R181, R181, R176 ;  /* 0x000000b0b5b57221 */ /* 0x000fe80000010000 */
[C---:B------:R-:W-:Y:S01]  /*16960*/  HMMA.16816.F32.BF16 R24, R100.reuse, R110, R24 ;  /* 0x0000006e6418723c */ /* 0x040fe20000041818 */
[----:B------:R-:W2:Y:S03]  /*16970*/  LDSM.16.MT88.4 R108, [R200+0x10800] ;  /* 0x01080000c86c783b */ /* 0x000ea60000004200 */
[----:B------:R-:W-:Y:S04]  /*16980*/  FADD.FTZ R180, R180, R181 ;  /* 0x000000b5b4b47221 */ /* 0x000fe80000010000 */
        /* <DEDUP_REMOVED lines=23> */
[----:B------:R-:W3:Y:S07]  /*16b00*/  LDSM.16.MT88.4 R116, [R200+0xf000] ;  /* 0x00f00000c874783b */ /* 0x000eee0000004200 */
[C---:B-1----:R-:W-:Y:S08]  /*16b10*/  HMMA.16816.F32.BF16 R92, R100.reuse, R104, R92 ;  /* 0x00000068645c723c */ /* 0x042ff0000004185c */
[----:B------:R-:W-:Y:S01]  /*16b20*/  HMMA.16816.F32.BF16 R96, R100, R106, R96 ;  /* 0x0000006a6460723c */ /* 0x000fe20000041860 */
[----:B------:R-:W1:Y:S06]  /*16b30*/  LDSM.16.MT88.4 R104, [R196+0xf000] ;  /* 0x00f00000c468783b */ /* 0x000e6c0000004200 */
[C---:B----4-:R-:W-:Y:S01]  /*16b40*/  F2FP.BF16.PACK_AB R100, R222.reuse, R209 ;  /* 0x000000d1de64723e */ /* 0x050fe200000010ff */
[----:B------:R-:W-:Y:S01]  /*16b50*/  FADD.FTZ R209, R209, R180 ;  /* 0x000000b4d1d17221 */ /* 0x000fe20000010000 */
[----:B-----5:R-:W-:Y:S03]  /*16b60*/  F2FP.BF16.PACK_AB R101, R227, R224 ;  /* 0x000000e0e365723e */ /* 0x020fe600000010ff */
[----:B------:R-:W-:Y:S01]  /*16b70*/  F2FP.BF16.PACK_AB R102, R229, R226 ;  /* 0x000000e2e566723e */ /* 0x000fe200000010ff */
[----:B------:R-:W-:Y:S01]  /*16b80*/  FADD.FTZ R209, R222, R209 ;  /* 0x000000d1ded17221 */ /* 0x000fe20000010000 */
[----:B------:R-:W-:Y:S03]  /*16b90*/  F2FP.BF16.PACK_AB R103, R231, R228 ;  /* 0x000000e4e767723e */ /* 0x000fe600000010ff */
        /* <DEDUP_REMOVED lines=34> */
[C---:B----4-:R-:W-:Y:S08]  /*16dc0*/  HMMA.16816.F32.BF16 R76, R100.reuse, R112, R76 ;  /* 0x00000070644c723c */ /* 0x050ff0000004184c */
[C---:B------:R-:W-:Y:S08]  /*16dd0*/  HMMA.16816.F32.BF16 R80, R100.reuse, R114, R80 ;  /* 0x000000726450723c */ /* 0x040ff00000041850 */
[C---:B---3--:R-:W-:Y:S08]  /*16de0*/  HMMA.16816.F32.BF16 R84, R100.reuse, R116, R84 ;  /* 0x000000746454723c */ /* 0x048ff00000041854 */
        /* <DEDUP_REMOVED lines=45> */
.L_x_3954:
        /* <DEDUP_REMOVED lines=228> */
[----:B------:R-:W-:Y:S01]  /*17f00*/  STS [R9+0x4000], R68 ;  /* 0x0040004409007388 */ /* 0x000fe20000000800 */
[----:B-1----:R-:W-:-:S03]  /*17f10*/  MOV R56, 0x7f800000 ;  /* 0x7f80000000387802 */ /* 0x002fc60000000f00 */
        /* <DEDUP_REMOVED lines=27> */
.L_x_3959:
[----:B------:R-:W2:Y:S04]  /*180d0*/  S2R R3, SR_CTAID.Z ;  /* 0x0000000000037919 */ /* 0x000ea80000002700 */
[----:B------:R-:W2:Y:S02]  /*180e0*/  S2R R0, SR_CTAID.Y ;  /* 0x0000000000007919 */ /* 0x000ea40000002600 */
[----:B--2---:R-:W-:-:S04]  /*180f0*/  IMAD R57, R0, c[0x0][0x1c0], R3 ;  /* 0x0000700000397a24 */ /* 0x004fc800078e0203 */
[----:B------:R-:W-:Y:S02]  /*18100*/  IMAD R57, R57, c[0x0][0x214], RZ ;  /* 0x0000850039397a24 */ /* 0x000fe400078e02ff */
.L_x_3960:
        /* <DEDUP_REMOVED lines=48> */
.L_x_3962:
[----:B---34-:R-:W-:Y:S05]  /*18410*/  BSYNC B0 ;  /* 0x0000000000007941 */ /* 0x018fea0003800000 */
.L_x_3961:
        /* <DEDUP_REMOVED lines=32> */
.L_x_3964:
[----:B------:R-:W-:Y:S05]  /*18620*/  BSYNC B0 ;  /* 0x0000000000007941 */ /* 0x000fea0003800000 */
.L_x_3963:
        /* <DEDUP_REMOVED lines=17> */
.L_x_3966:
[----:B------:R-:W-:Y:S05]  /*18740*/  BSYNC B0 ;  /* 0x0000000000007941 */ /* 0x000fea0003800000 */
.L_x_3965:
        /* <DEDUP_REMOVED lines=17> */
.L_x_3968:
[----:B------:R-:W-:Y:S05]  /*18860*/  BSYNC B0 ;  /* 0x0000000000007941 */ /* 0x000fea0003800000 */
.L_x_3967:
        /* <DEDUP_REMOVED lines=17> */
.L_x_3969:
        /* <DEDUP_REMOVED lines=16> */
.L_x_7857:


//--------------------- .text._ZN5flash24flash_fwd_splitkv_kernelI23Flash_fwd_kernel_traitsILi192ELi64ELi64ELi4ELb0ELb0EN7cutlass10bfloat16_tE19Flash_kernel_traitsILi192ELi64ELi64ELi4ES3_EELb0ELb0ELb1ELb0ELb0ELb0ELb0ELb1EEEvNS_16Flash_fwd_paramsE --------------------------
	.section	.text._ZN5flash24flash_fwd_splitkv_kernelI23Flash_fwd_kernel_traitsILi192ELi64ELi64ELi4ELb0ELb0EN7cutlass10bfloat16_tE19Flash_kernel_traitsILi192ELi64ELi64ELi4ES3_EELb0ELb0ELb1ELb0ELb0ELb0ELb0ELb1EEEvNS_16Flash_fwd_paramsE,"ax",@progbits
	.sectioninfo	@"SHI_REGISTERS=230"
	.align	128
        .global         _ZN5flash24flash_fwd_splitkv_kernelI23Flash_fwd_kernel_traitsILi192ELi64ELi64ELi4ELb0ELb0EN7cutlass10bfloat16_tE19Flash_kernel_traitsILi192ELi64ELi64ELi4ES3_EELb0ELb0ELb1ELb0ELb0ELb0ELb0ELb1EEEvNS_16Flash_fwd_paramsE
        .type           _ZN5flash24flash_fwd_splitkv_kernelI23Flash_fwd_kernel_traitsILi192ELi64ELi64ELi4ELb0ELb0EN7cutlass10bfloat16_tE19Flash_kernel_traitsILi192ELi64ELi64ELi4ES3_EELb0ELb0ELb1ELb0ELb0ELb0ELb0ELb1EEEvNS_16Flash_fwd_paramsE,@function
        .size           _ZN5flash24flash_fwd_splitkv_kernelI23Flash_fwd_kernel_traitsILi192ELi64ELi64ELi4ELb0ELb0EN7cutlass10bfloat16_tE19Flash_kernel_traitsILi192ELi64ELi64ELi4ES3_EELb0ELb0ELb1ELb0ELb0ELb0ELb0ELb1EEEvNS_16Flash_fwd_paramsE,(.L_x_7799 - _ZN5flash24flash_fwd_splitkv_kernelI23Flash_fwd_kernel_traitsILi192ELi64ELi64ELi4ELb0ELb0EN7cutlass10bfloat16_tE19Flash_kernel_traitsILi192ELi64ELi64ELi4ES3_EELb0ELb0ELb1ELb0ELb0ELb0ELb0ELb1EEEvNS_16Flash_fwd_paramsE)
        .other          _ZN5flash24flash_fwd_splitkv_kernelI23Flash_fwd_kernel_traitsILi192ELi64ELi64ELi4ELb0ELb0EN7cutlass10bfloat16_tE19Flash_kernel_traitsILi192ELi64ELi64ELi4ES3_EELb0ELb0ELb1ELb0ELb0ELb0ELb0ELb1EEEvNS_16Flash_fwd_paramsE,@"STO_CUDA_ENTRY STV_DEFAULT"
_ZN5flash24flash_fwd_splitkv_kernelI23Flash_fwd_kernel_traitsILi192ELi64ELi64ELi4ELb0ELb0EN7cutlass10bfloat16_tE19Flash_kernel_traitsILi192ELi64ELi64ELi4ES3_EELb0ELb0ELb1ELb0ELb0ELb0ELb0ELb1EEEvNS_16Flash_fwd_paramsE:
.text._ZN5flash24flash_fwd_splitkv_kernelI23Flash_fwd_kernel_traitsILi192ELi64ELi64ELi4ELb0ELb0EN7cutlass10bfloat16_tE19Flash_kernel_traitsILi192ELi64ELi64ELi4ES3_EELb0ELb0ELb1ELb0ELb0ELb0ELb0ELb1EEEvNS_16Flash_fwd_paramsE:
        /* <DEDUP_REMOVED lines=9> */
[----:B-123--:R-:W-:Y:S05]  /*0090*/  CALL.REL.NOINC `($_ZN5flash24flash_fwd_splitkv_kernelI23Flash_fwd_kernel_traitsILi192ELi64ELi64ELi4ELb0ELb0EN7cutlass10bfloat16_tE19Flash_kernel_traitsILi192ELi64ELi64ELi4ES3_EELb0ELb0ELb1ELb0ELb0ELb0ELb0ELb1EEEvNS_16Flash_fwd_paramsE$_ZN5flash30compute_attn_1rowblock_splitkvI23Flash_fwd_kernel_traitsILi192ELi64ELi64ELi4ELb0ELb0EN7cutlass10bfloat16_tE19Flash_kernel_traitsILi192ELi64ELi64ELi4ES3_EELb0ELb0ELb1ELb0ELb0ELb0ELb0ELb1ENS_16Flash_fwd_paramsEEEvRKT8_iiiii) ;  /* 0x0000002000007944 */ /* 0x00efea0003c00000 */
[----:B------:R-:W-:Y:S05]  /*00a0*/  BSYNC B4 ;  /* 0x0000000000047941 */ /* 0x000fea0003800000 */
.L_x_3970:
[----:B------:R-:W-:Y:S05]  /*00b0*/  EXIT ;  /* 0x000000000000794d */ /* 0x000fea0003800000 */
        .type           $_ZN5flash24flash_fwd_splitkv_kernelI23Flash_fwd_kernel_traitsILi192ELi64ELi64ELi4ELb0ELb0EN7cutlass10bfloat16_tE19Flash_kernel_traitsILi192ELi64ELi64ELi4ES3_EELb0ELb0ELb1ELb0ELb0ELb0ELb0ELb1EEEvNS_16Flash_fwd_paramsE$_ZN5flash30compute_attn_1rowblock_splitkvI23Flash_fwd_kernel_traitsILi192ELi64ELi64ELi4ELb0ELb0EN7cutlass10bfloat16_tE19Flash_kernel_traitsILi192ELi64ELi64ELi4ES3_EELb0ELb0ELb1ELb0ELb0ELb0ELb0ELb1ENS_16Flash_fwd_paramsEEEvRKT8_iiiii,@function
        .size           $_ZN5flash24flash_fwd_splitkv_kernelI23Flash_fwd_kernel_traitsILi192ELi64ELi64ELi4ELb0ELb0EN7cutlass10bfloat16_tE19Flash_kernel_traitsILi192ELi64ELi64ELi4ES3_EELb0ELb0ELb1ELb0ELb0ELb0ELb0ELb1EEEvNS_16Flash_fwd_paramsE$_ZN5flash30compute_attn_1rowblock_splitkvI23Flash_fwd_kernel_traitsILi192ELi64ELi64ELi4ELb0ELb0EN7cutlass10bfloat16_tE19Flash_kernel_traitsILi192ELi64ELi64ELi4ES3_EELb0ELb0ELb1ELb0ELb0ELb0ELb0ELb1ENS_16Flash_fwd_paramsEEEvRKT8_iiiii,($__internal_22_$__cuda_sm70_shflsync_bfly_p - $_ZN5flash24flash_fwd_splitkv_kernelI23Flash_fwd_kernel_traitsILi192ELi64ELi64ELi4ELb0ELb0EN7cutlass10bfloat16_tE19Flash_kernel_traitsILi192ELi64ELi64ELi4ES3_EELb0ELb0ELb1ELb0ELb0ELb0ELb0ELb1EEEvNS_16Flash_fwd_paramsE$_ZN5flash30compute_attn_1rowblock_splitkvI23Flash_fwd_kernel_traitsILi192ELi64ELi64ELi4ELb0ELb0EN7cutlass10bfloat16_tE19Flash_kernel_traitsILi192ELi64ELi64ELi4ES3_EELb0ELb0ELb1ELb0ELb0ELb0ELb0ELb1ENS_16Flash_fwd_paramsEEEvRKT8_iiiii)
$_ZN5flash24flash_fwd_splitkv_kernelI23Flash_fwd_kernel_traitsILi192ELi64ELi64ELi4ELb0ELb0EN7cutlass10bfloat16_tE19Flash_kernel_traitsILi192ELi64ELi64ELi4ES3_EELb0ELb0ELb1ELb0ELb0ELb0ELb0ELb1EEEvNS_16Flash_fwd_paramsE$_ZN5flash30compute_attn_1rowblock_splitkvI23Flash_fwd_kernel_traitsILi192ELi64ELi64ELi4ELb0ELb0EN7cutlass10bfloat16_tE19Flash_kernel_traitsILi192ELi64ELi64ELi4ES3_EELb0ELb0ELb1ELb0ELb0ELb0ELb0ELb1ENS_16Flash_fwd_paramsEEEvRKT8_iiiii:
        /* <DEDUP_REMOVED lines=21> */
.L_x_3972:
[----:B------:R-:W-:Y:S05]  /*0210*/  BSYNC B0 ;  /* 0x0000000000007941 */ /* 0x000fea0003800000 */
.L_x_3971:
        /* <DEDUP_REMOVED lines=17> */
.L_x_3974:
[----:B------:R4:W5:Y:S02]  /*0330*/  LD.E R0, [R12.64+0xb8] ;  /* 0x0000b8060c007980 */ /* 0x000964000c101900 */
.L_x_3975:
[----:B------:R-:W-:Y:S05]  /*0340*/  BSYNC B0 ;  /* 0x0000000000007941 */ /* 0x000fea0003800000 */
.L_x_3973:
        /* <DEDUP_REMOVED lines=10> */
.L_x_3977:
[----:B------:R-:W3:Y:S01]  /*03f0*/  LD.E.64 R2, [R12.64+0x108] ;  /* 0x000108060c027980 */ /* 0x000ee2000c101b00 */
[----:B------:R-:W-:Y:S01]  /*0400*/  BSSY B0, `(.L_x_3979) ;  /* 0x0000006000007945 */ /* 0x000fe20003800000 */
[----:B------:R-:W-:Y:S01]  /*0410*/  IMAD.MOV.U32 R0, RZ, RZ, RZ ;  /* 0x000000ffff007224 */ /* 0x000fe200078e00ff */
[----:B---3--:R-:W-:-:S04]  /*0420*/  ISETP.NE.U32.AND P0, PT, R2, RZ, PT ;  /* 0x000000ff0200720c */ /* 0x008fc80003f05070 */
[----:B------:R-:W-:-:S13]  /*0430*/  ISETP.NE.AND.EX P0, PT, R3, RZ, PT, P0 ;  /* 0x000000ff0300720c */ /* 0x000fda0003f05300 */
[----:B------:R-:W-:Y:S05]  /*0440*/  @!P0 BRA `(.L_x_3980) ;  /* 0x0000001000008947 */ /* 0x000fea0003800000 */
[----:B------:R1:W5:Y:S02]  /*0450*/  LD.E R0, [R12.64+0xbc] ;  /* 0x0000bc060c007980 */ /* 0x000364000c101900 */
.L_x_3980:
[----:B------:R-:W-:Y:S05]  /*0460*/  BSYNC B0 ;  /* 0x0000000000007941 */ /* 0x000fea0003800000 */
.L_x_3979:
[----:B-----5:R-:W-:Y:S02]  /*0470*/  IADD3 R137, R73, R0, RZ ;  /* 0x0000000049897210 */ /* 0x020fe40007ffe0ff */
.L_x_3978:
[----:B------:R-:W-:Y:S05]  /*0480*/  BSYNC B1 ;  /* 0x0000000000017941 */ /* 0x000fea0003800000 */
.L_x_3976:
[----:B------:R-:W-:Y:S01]  /*0490*/  IMAD.SHL.U32 R71, R207, 0x40, RZ ;  /* 0x00000040cf477824 */ /* 0x000fe200078e00ff */
[----:B------:R-:W-:Y:S01]  /*04a0*/  MOV R2, R206 ;  /* 0x000000ce00027202 */ /* 0x000fe20000000f00 */
[----:B------:R-:W-:-:S03]  /*04b0*/  IMAD.MOV.U32 R3, RZ, RZ, 0x0 ;  /* 0x00000000ff037424 */ /* 0x000fc600078e00ff */
[----:B------:R-:W-:-:S13]  /*04c0*/  ISETP.GT.AND P0, PT, R210, R71, PT ;  /* 0x00000047d200720c */ /* 0x000fda0003f04270 */
[----:B------:R-:W-:Y:S05]  /*04d0*/  @!P0 RET.REL.NODEC R2 `(_ZN5flash24flash_fwd_splitkv_kernelI23Flash_fwd_kernel_traitsILi192ELi64ELi64ELi4ELb0ELb0EN7cutlass10bfloat16_tE19Flash_kernel_traitsILi192ELi64ELi64ELi4ES3_EELb0ELb0ELb1ELb0ELb0ELb0ELb0ELb1EEEvNS_16Flash_fwd_paramsE) ;  /* 0xfffffb2002008950 */ /* 0x000fea0003c3ffff */
        /* <DEDUP_REMOVED lines=13> */
[----:B----4-:R3:W4:Y:S04]  /*05b0*/  LD.E.64 R16, [R12.64+0x88] ;  /* 0x000088060c107980 */ /* 0x010728000c101b00 */
[----:B--2---:R3:W2:Y:S04]  /*05c0*/  LD.E.64 R4, [R12.64+0x90] ;  /* 0x000090060c047980 */ /* 0x0046a8000c101b00 */
[----:B------:R3:W2:Y:S04]  /*05d0*/  LD.E R3, [R12.64+0x60] ;  /* 0x000060060c037980 */ /* 0x0006a8000c101900 */
[----:B------:R3:W2:Y:S04]  /*05e0*/  @!P0 LD.E.64 R14, [R12.64+0x80] ;  /* 0x000080060c0e8980 */ /* 0x0006a8000c101b00 */
[----:B------:R3:W2:Y:S01]  /*05f0*/  LD.E R0, [R12.64+0xb4] ;  /* 0x0000b4060c007980 */ /* 0x0006a2000c101900 */
[----:B------:R-:W-:-:S03]  /*0600*/  SHF.R.S32.HI R7, RZ, 0x1f, R56 ;  /* 0x0000001fff077819 */ /* 0x000fc60000011438 */
[----:B------:R3:W5:Y:S01]  /*0610*/  LD.E R2, [R12.64+0xc0] ;  /* 0x0000c0060c027980 */ /* 0x000762000c101900 */
[----:B------:R-:W-:-:S03]  /*0620*/  LEA.HI R6, R7, R56, RZ, 0x3 ;  /* 0x0000003807067211 */ /* 0x000fc600078f18ff */
[----:B------:R3:W5:Y:S01]  /*0630*/  LD.E.64 R10, [R12.64+0x70] ;  /* 0x000070060c0a7980 */ /* 0x000762000c101b00 */
[----:B------:R-:W-:-:S03]  /*0640*/  LOP3.LUT R7, R6, 0xfffffff8, RZ, 0xc0, !PT ;  /* 0xfffffff806077812 */ /* 0x000fc600078ec0ff */
[----:B------:R3:W5:Y:S02]  /*0650*/  LD.E.64 R18, [R12.64+0xa0] ;  /* 0x0000a0060c127980 */ /* 0x000764000c101b00 */
[----:B------:R-:W-:Y:S01]  /*0660*/  IMAD.IADD R56, R56, 0x1, -R7 ;  /* 0x0000000138387824 */ /* 0x000fe200078e0a07 */
[----:B------:R-:W-:-:S03]  /*0670*/  @!P0 SHF.R.S32.HI R8, RZ, 0x1f, R205 ;  /* 0x0000001fff088819 */ /* 0x000fc600000114cd */
[----:B------:R-:W-:-:S05]  /*0680*/  IMAD.SHL.U32 R20, R56, 0x8, RZ ;  /* 0x0000000838147824 */ /* 0x000fca00078e00ff */
[----:B------:R-:W-:Y:S02]  /*0690*/  SHF.R.S32.HI R21, RZ, 0x1f, R20 ;  /* 0x0000001fff157819 */ /* 0x000fe40000011414 */
[----:B------:R-:W-:Y:S02]  /*06a0*/  IADD3 R210, -R71, R210, RZ ;  /* 0x000000d247d27210 */ /* 0x000fe40007ffe1ff */
[----:B-1-3--:R-:W-:Y:S01]  /*06b0*/  SHF.R.S32.HI R13, RZ, 0x1f, R71 ;  /* 0x0000001fff0d7819 */ /* 0x00afe20000011447 */
[----:B------:R-:W-:Y:S01]  /*06c0*/  BSSY B0, `(.L_x_3982) ;  /* 0x0000029000007945 */ /* 0x000fe20003800000 */
[-C--:B----4-:R-:W-:Y:S02]  /*06d0*/  @P0 IMAD R7, R17, R209.reuse, RZ ;  /* 0x000000d111070224 */ /* 0x090fe400078e02ff */
[----:B------:R-:W-:-:S04]  /*06e0*/  @P0 IMAD.WIDE.U32 R22, R16, R209, RZ ;  /* 0x000000d110160225 */ /* 0x000fc800078e00ff */
[----:B--2---:R-:W-:-:S04]  /*06f0*/  @!P0 IMAD R9, R15, R205, RZ ;  /* 0x000000cd0f098224 */ /* 0x004fc800078e02ff */
[C---:B------:R-:W-:Y:S02]  /*0700*/  @!P0 IMAD R8, R14.reuse, R8, R9 ;  /* 0x000000080e088224 */ /* 0x040fe400078e0209 */
[----:B------:R-:W-:Y:S01]  /*0710*/  @!P0 IMAD.WIDE.U32 R14, R14, R205, RZ ;  /* 0x000000cd0e0e8225 */ /* 0x000fe200078e00ff */
[----:B------:R-:W-:-:S03]  /*0720*/  @P0 IADD3 R7, R23, R7, RZ ;  /* 0x0000000717070210 */ /* 0x000fc60007ffe0ff */
[----:B------:R-:W-:Y:S01]  /*0730*/  @P0 IMAD.MOV.U32 R12, RZ, RZ, R22 ;  /* 0x000000ffff0c0224 */ /* 0x000fe200078e0016 */
[----:B------:R-:W-:Y:S01]  /*0740*/  @!P0 MOV R12, R14 ;  /* 0x0000000e000c8202 */ /* 0x000fe20000000f00 */
[----:B------:R-:W-:Y:S02]  /*0750*/  IMAD R9, R17, R71, RZ ;  /* 0x0000004711097224 */ /* 0x000fe400078e02ff */
[----:B------:R-:W-:-:S04]  /*0760*/  IMAD.WIDE.U32 R22, R71, R16, R20 ;  /* 0x0000001047167225 */ /* 0x000fc800078e0014 */
[----:B------:R-:W-:Y:S02]  /*0770*/  IMAD R14, R16, R13, R9 ;  /* 0x0000000d100e7224 */ /* 0x000fe400078e0209 */
[----:B------:R-:W-:Y:S01]  /*0780*/  @!P0 IMAD.IADD R7, R15, 0x1, R8 ;  /* 0x000000010f078824 */ /* 0x000fe200078e0208 */
[----:B------:R-:W-:-:S04]  /*0790*/  IADD3 R12, P0, R12, R22, RZ ;  /* 0x000000160c0c7210 */ /* 0x000fc80007f1e0ff */
[----:B------:R-:W-:Y:S01]  /*07a0*/  IADD3.X R13, R7, R23, R14, P0, !PT ;  /* 0x00000017070d7210 */ /* 0x000fe200007fe40e */
[----:B------:R-:W-:Y:S01]  /*07b0*/  IMAD R7, R5, R208, RZ ;  /* 0x000000d005077224 */ /* 0x000fe200078e02ff */
[----:B------:R-:W-:-:S04]  /*07c0*/  SHF.R.S32.HI R5, RZ, 0x3, R6 ;  /* 0x00000003ff057819 */ /* 0x000fc80000011406 */
[----:B------:R-:W-:Y:S02]  /*07d0*/  ISETP.GE.AND P0, PT, R5, R210, PT ;  /* 0x000000d20500720c */ /* 0x000fe40003f06270 */
[--C-:B------:R-:W-:Y:S01]  /*07e0*/  SHF.R.S32.HI R8, RZ, 0x1f, R208.reuse ;  /* 0x0000001fff087819 */ /* 0x100fe200000114d0 */
[----:B------:R-:W-:Y:S02]  /*07f0*/  IMAD R205, R205, R3, R208 ;  /* 0x00000003cdcd7224 */ /* 0x000fe400078e02d0 */
[----:B------:R-:W-:-:S04]  /*0800*/  IMAD.WIDE.U32 R208, R208, R4, R12 ;  /* 0x00000004d0d07225 */ /* 0x000fc800078e000c */
[----:B------:R-:W-:Y:S01]  /*0810*/  IMAD R3, R4, R8, R7 ;  /* 0x0000000804037224 */ /* 0x000fe200078e0207 */
[----:B------:R-:W-:Y:S01]  /*0820*/  SHF.R.S32.HI R7, RZ, 0x1f, R5 ;  /* 0x0000001fff077819 */ /* 0x000fe20000011405 */
[----:B------:R-:W-:Y:S01]  /*0830*/  IMAD R0, R0, R205, R71 ;  /* 0x000000cd00007224 */ /* 0x000fe200078e0247 */
[C---:B------:R-:W-:Y:S01]  /*0840*/  IADD3 R13, R20.reuse, 0x40, RZ ;  /* 0x00000040140d7810 */ /* 0x040fe20007ffe0ff */
        /* <DEDUP_REMOVED lines=16> */
.L_x_3983:
[----:B------:R-:W-:Y:S05]  /*0950*/  BSYNC B0 ;  /* 0x0000000000007941 */ /* 0x000fea0003800000 */
.L_x_3982:
        /* <DEDUP_REMOVED lines=20> */
.L_x_3985:
[----:B------:R-:W-:Y:S05]  /*0aa0*/  BSYNC B0 ;  /* 0x0000000000007941 */ /* 0x000fea0003800000 */
.L_x_3984:
        /* <DEDUP_REMOVED lines=20> */
.L_x_3987:
[----:B------:R-:W-:Y:S05]  /*0bf0*/  BSYNC B0 ;  /* 0x0000000000007941 */ /* 0x000fea0003800000 */
.L_x_3986:
[----:B-1----:R-:W-:Y:S01]  /*0c00*/  IADD3 R23, R5, 0x30, RZ ;  /* 0x0000003005177810 */ /* 0x002fe20007ffe0ff */
[----:B------:R-:W-:Y:S03]  /*0c10*/  BSSY B0, `(.L_x_3988) ;  /* 0x0000012000007945 */ /* 0x000fe60003800000 */
[----:B------:R-:W-:-:S13]  /*0c20*/  ISETP.GE.AND P0, PT, R23, R210, PT ;  /* 0x000000d21700720c */ /* 0x000fda0003f06270 */
[----:B------:R-:W-:Y:S05]  /*0c30*/  @P0 BRA `(.L_x_3989) ;  /* 0x000000f000000947 */ /* 0x000fea0003800000 */
[----:B------:R-:W-:Y:S01]  /*0c40*/  IADD3 R15, P0, R5, 0x30, RZ ;  /* 0x00000030050f7810 */ /* 0x000fe20007f1e0ff */
[----:B------:R-:W-:Y:S01]  /*0c50*/  IMAD.MOV.U32 R28, RZ, RZ, R208 ;  /* 0x000000ffff1c7224 */ /* 0x000fe200078e00d0 */
[-C--:B-----5:R-:W-:Y:S02]  /*0c60*/  ISETP.GE.AND P2, PT, R20, R2.reuse, PT ;  /* 0x000000021400720c */ /* 0x0a0fe40003f46270 */
[-C--:B------:R-:W-:Y:S01]  /*0c70*/  ISETP.GE.AND P1, PT, R13, R2.reuse, PT ;  /* 0x000000020d00720c */ /* 0x080fe20003f26270 */
[----:B------:R-:W-:Y:S01]  /*0c80*/  IMAD.X R3, RZ, RZ, R7, P0 ;  /* 0x000000ffff037224 */ /* 0x000fe200000e0607 */
[----:B------:R-:W-:Y:S01]  /*0c90*/  ISETP.GE.AND P0, PT, R9, R2, PT ;  /* 0x000000020900720c */ /* 0x000fe20003f06270 */
[----:B------:R-:W-:-:S04]  /*0ca0*/  IMAD.WIDE.U32 R28, R16, R15, R28 ;  /* 0x0000000f101c7225 */ /* 0x000fc800078e001c */
        /* <DEDUP_REMOVED lines=8> */
.L_x_3989:
[----:B------:R-:W-:Y:S05]  /*0d30*/  BSYNC B0 ;  /* 0x0000000000007941 */ /* 0x000fea0003800000 */
.L_x_3988:
[----:B------:R-:W-:Y:S01]  /*0d40*/  ISETP.NE.AND P4, PT, R56, RZ, PT ;  /* 0x000000ff3800720c */ /* 0x000fe20003f85270 */
[----:B------:R-:W-:-:S03]  /*0d50*/  IMAD.MOV.U32 R207, RZ, RZ, 0x0 ;  /* 0x00000000ffcf7424 */ /* 0x000fc600078e00ff */
[-C--:B------:R-:W-:Y:S02]  /*0d60*/  ISETP.GE.OR P3, PT, R5, R210.reuse, P4 ;  /* 0x000000d20500720c */ /* 0x080fe40002766670 */
[-C--:B------:R-:W-:Y:S02]  /*0d70*/  ISETP.GE.OR P2, PT, R27, R210.reuse, P4 ;  /* 0x000000d21b00720c */ /* 0x080fe40002746670 */
[-C--:B------:R-:W-:Y:S02]  /*0d80*/  ISETP.GE.OR P1, PT, R25, R210.reuse, P4 ;  /* 0x000000d21900720c */ /* 0x080fe40002726670 */
[C---:B------:R-:W-:Y:S02]  /*0d90*/  IADD3 R5, P0, R0.reuse, R5, RZ ;  /* 0x0000000500057210 */ /* 0x040fe40007f1e0ff */
[----:B------:R-:W-:Y:S02]  /*0da0*/  ISETP.GE.OR P4, PT, R23, R210, P4 ;  /* 0x000000d21700720c */ /* 0x000fe40002786670 */
[----:B------:R-:W-:-:S02]  /*0db0*/  LEA.HI.X.SX32 R0, R0, R7, 0x1, P0 ;  /* 0x0000000700007211 */ /* 0x000fc400000f0eff */
[C---:B-1---5:R-:W-:Y:S01]  /*0dc0*/  LEA R2, P0, R5.reuse, R18, 0x2 ;  /* 0x0000001205027211 */ /* 0x062fe200078010ff */
[----:B------:R-:W-:Y:S02]  /*0dd0*/  @!P3 IMAD.MOV.U32 R9, RZ, RZ, 0x7f800000 ;  /* 0x7f800000ff09b424 */ /* 0x000fe400078e00ff */
[----:B------:R-:W-:Y:S01]  /*0de0*/  @!P2 IMAD.MOV.U32 R7, RZ, RZ, 0x7f800000 ;  /* 0x7f800000ff07a424 */ /* 0x000fe200078e00ff */
[----:B------:R-:W-:Y:S01]  /*0df0*/  LEA.HI.X R3, R5, R19, R0, 0x2, P0 ;  /* 0x0000001305037211 */ /* 0x000fe200000f1400 */
[----:B------:R-:W-:-:S04]  /*0e00*/  @!P1 IMAD.MOV.U32 R5, RZ, RZ, 0x7f800000 ;  /* 0x7f800000ff059424 */ /* 0x000fc800078e00ff */
[----:B------:R1:W-:Y:S04]  /*0e10*/  @!P3 ST.E [R2.64], R9 ;  /* 0x000000090200b985 */ /* 0x0003e8000c101906 */
[----:B------:R1:W-:Y:S04]  /*0e20*/  @!P2 ST.E [R2.64+0x40], R7 ;  /* 0x000040070200a985 */ /* 0x0003e8000c101906 */
[----:B------:R1:W-:Y:S01]  /*0e30*/  @!P1 ST.E [R2.64+0x80], R5 ;  /* 0x0000800502009985 */ /* 0x0003e2000c101906 */
[----:B------:R-:W-:Y:S05]  /*0e40*/  @P4 RET.REL.NODEC R206 `(_ZN5flash24flash_fwd_splitkv_kernelI23Flash_fwd_kernel_traitsILi192ELi64ELi64ELi4ELb0ELb0EN7cutlass10bfloat16_tE19Flash_kernel_traitsILi192ELi64ELi64ELi4ES3_EELb0ELb0ELb1ELb0ELb0ELb0ELb0ELb1EEEvNS_16Flash_fwd_paramsE) ;  /* 0xfffff1b0ce004950 */ /* 0x000fea0003c3ffff */
[----:B-1----:R-:W-:Y:S02]  /*0e50*/  MOV R5, 0x7f800000 ;  /* 0x7f80000000057802 */ /* 0x002fe40000000f00 */
[----:B------:R-:W-:-:S03]  /*0e60*/  MOV R207, 0x0 ;  /* 0x0000000000cf7802 */ /* 0x000fc60000000f00 */
[----:B------:R1:W-:Y:S01]  /*0e70*/  ST.E [R2.64+0xc0], R5 ;  /* 0x0000c00502007985 */ /* 0x0003e2000c101906 */
[----:B------:R-:W-:Y:S05]  /*0e80*/  RET.REL.NODEC R206 `(_ZN5flash24flash_fwd_splitkv_kernelI23Flash_fwd_kernel_traitsILi192ELi64ELi64ELi4ELb0ELb0EN7cutlass10bfloat16_tE19Flash_kernel_traitsILi192ELi64ELi64ELi4ES3_EELb0ELb0ELb1ELb0ELb0ELb0ELb0ELb1EEEvNS_16Flash_fwd_paramsE) ;  /* 0xfffff170ce007950 */ /* 0x000fea0003c3ffff */
.L_x_3981:
        /* <DEDUP_REMOVED lines=40> */
[----:B------:R-:W-:-:S04]  /*1110*/  IMAD R5, R5, R4, RZ ;  /* 0x0000000405057224 */ /* 0x000fc800078e02ff */
        /* <DEDUP_REMOVED lines=38> */
[----:B------:R-:W-:-:S05]  /*1380*/  ISETP.NE.AND P1, PT, R3, RZ, PT ;  /* 0x000000ff0300720c */ /* 0x000fca0003f25270 */
[----:B------:R-:W-:Y:S01]  /*1390*/  @P2 IADD3 R2, R2, 0x1, RZ ;  /* 0x0000000102022810 */ /* 0x000fe20007ffe0ff */
[----:B------:R-:W-:Y:S01]  /*13a0*/  IMAD R6, R67, R7, RZ ;  /* 0x0000000743067224 */ /* 0x000fe200078e02ff */
[----:B------:R-:W-:-:S05]  /*13b0*/  SHF.R.S32.HI R23, RZ, 0x1f, R7 ;  /* 0x0000001fff177819 */ /* 0x000fca0000011407 */
[----:B------:R-:W-:Y:S01]  /*13c0*/  IMAD R6, R66, R23, R6 ;  /* 0x0000001742067224 */ /* 0x000fe200078e0206 */
[----:B--2---:R-:W-:Y:S01]  /*13d0*/  SHF.R.S32.HI R5, RZ, 0x1f, R0 ;  /* 0x0000001fff057819 */ /* 0x004fe20000011400 */
[-C--:B------:R-:W-:Y:S02]  /*13e0*/  IMAD R4, R19, R0.reuse, RZ ;  /* 0x0000000013047224 */ /* 0x080fe400078e02ff */
[----:B------:R-:W-:-:S04]  /*13f0*/  IMAD.WIDE.U32 R8, R18, R0, RZ ;  /* 0x0000000012087225 */ /* 0x000fc800078e00ff */
[----:B------:R-:W-:-:S04]  /*1400*/  IMAD R4, R18, R5, R4 ;  /* 0x0000000512047224 */ /* 0x000fc800078e0204 */
[----:B------:R-:W-:Y:S01]  /*1410*/  IMAD.IADD R9, R9, 0x1, R4 ;  /* 0x0000000109097824 */ /* 0x000fe200078e0204 */
[----:B------:R-:W-:-:S03]  /*1420*/  MOV R4, R2 ;  /* 0x0000000200047202 */ /* 0x000fc60000000f00 */
[----:B------:R-:W-:-:S04]  /*1430*/  IMAD.WIDE.U32 R8, R7, R66, R8 ;  /* 0x0000004207087225 */ /* 0x000fc800078e0008 */
[----:B------:R-:W-:Y:S01]  /*1440*/  @!P0 IMAD.MOV R4, RZ, RZ, -R4 ;  /* 0x000000ffff048224 */ /* 0x000fe200078e0a04 */
[----:B------:R-:W-:Y:S01]  /*1450*/  @!P1 LOP3.LUT R4, RZ, R3, RZ, 0x33, !PT ;  /* 0x00000003ff049212 */ /* 0x000fe200078e33ff */
[----:B------:R-:W-:Y:S01]  /*1460*/  IMAD R2, R15, R0, RZ ;  /* 0x000000000f027224 */ /* 0x000fe200078e02ff */
[----:B------:R-:W-:Y:S02]  /*1470*/  IADD3 R9, R9, R6, RZ ;  /* 0x0000000609097210 */ /* 0x000fe40007ffe0ff */
[----:B------:R-:W-:Y:S01]  /*1480*/  SHF.R.S32.HI R3, RZ, 0x1f, R4 ;  /* 0x0000001fff037819 */ /* 0x000fe20000011404 */
[----:B------:R-:W-:Y:S02]  /*1490*/  IMAD R6, R17, R4, RZ ;  /* 0x0000000411067224 */ /* 0x000fe400078e02ff */
[----:B------:R-:W-:-:S04]  /*14a0*/  IMAD.WIDE.U32 R10, R14, R0, RZ ;  /* 0x000000000e0a7225 */ /* 0x000fc800078e00ff */
[----:B------:R-:W-:Y:S02]  /*14b0*/  IMAD R5, R14, R5, R2 ;  /* 0x000000050e057224 */ /* 0x000fe400078e0202 */
[----:B------:R-:W-:-:S04]  /*14c0*/  IMAD.WIDE.U32 R8, R4, R16, R8 ;  /* 0x0000001004087225 */ /* 0x000fc800078e0008 */
[----:B------:R-:W-:Y:S01]  /*14d0*/  IMAD R6, R16, R3, R6 ;  /* 0x0000000310067224 */ /* 0x000fe200078e0206 */
[----:B------:R-:W-:Y:S01]  /*14e0*/  IADD3 R11, R11, R5, RZ ;  /* 0x000000050b0b7210 */ /* 0x000fe20007ffe0ff */
[----:B------:R-:W-:Y:S01]  /*14f0*/  IMAD.MOV.U32 R2, RZ, RZ, R10 ;  /* 0x000000ffff027224 */ /* 0x000fe200078e000a */
[----:B------:R-:W-:Y:S01]  /*1500*/  MOV R0, R8 ;  /* 0x0000000800007202 */ /* 0x000fe20000000f00 */
[----:B------:R-:W-:Y:S01]  /*1510*/  IMAD.IADD R5, R9, 0x1, R6 ;  /* 0x0000000109057824 */ /* 0x000fe200078e0206 */
[----:B------:R-:W-:Y:S05]  /*1520*/  BRA `(.L_x_3992) ;  /* 0x000004d000007947 */ /* 0x000fea0003800000 */
.L_x_3991:
        /* <DEDUP_REMOVED lines=8> */
[----:B------:R-:W-:-:S02]  /*15b0*/  MOV R26, RZ ;  /* 0x000000ff001a7202 */ /* 0x000fc40000000f00 */
[CC--:B------:R-:W-:Y:S02]  /*15c0*/  @P3 IADD3 R6, R11.reuse, R14.reuse, RZ ;  /* 0x0000000e0b063210 */ /* 0x0c0fe40007ffe0ff */
[----:B------:R-:W-:Y:S02]  /*15d0*/  @P3 IADD3 R14, R11, R14, RZ ;  /* 0x0000000e0b0e3210 */ /* 0x000fe40007ffe0ff */
        /* <DEDUP_REMOVED lines=19> */
[-C--:B------:R-:W-:Y:S01]  /*1710*/  @!P0 IADD3 R0, R0, -R3.reuse, RZ ;  /* 0x8000000300008210 */ /* 0x080fe20007ffe0ff */
[----:B------:R-:W-:Y:S02]  /*1720*/  @!P3 IMAD.IADD R27, R27, 0x1, R4 ;  /* 0x000000011b1bb824 */ /* 0x000fe400078e0204 */
[----:B--2---:R-:W-:Y:S01]  /*1730*/  @!P3 IMAD R4, R23, R10, RZ ;  /* 0x0000000a1704b224 */ /* 0x004fe200078e02ff */
[----:B------:R-:W-:Y:S01]  /*1740*/  ISETP.GE.U32.AND P2, PT, R0, R3, PT ;  /* 0x000000030000720c */ /* 0x000fe20003f46070 */
[-C--:B------:R-:W-:Y:S01]  /*1750*/  @P3 IMAD R9, R67, R6.reuse, RZ ;  /* 0x0000000643093224 */ /* 0x080fe200078e02ff */
[----:B------:R-:W-:Y:S01]  /*1760*/  LOP3.LUT R0, R208, R5, RZ, 0x3c, !PT ;  /* 0x00000005d0007212 */ /* 0x000fe200078e3cff */
[----:B------:R-:W-:-:S04]  /*1770*/  @P3 IMAD.WIDE.U32 R28, R66, R6, RZ ;  /* 0x00000006421c3225 */ /* 0x000fc800078e00ff */
[C---:B------:R-:W-:Y:S02]  /*1780*/  @!P3 IMAD R4, R22.reuse, R7, R4 ;  /* 0x000000071604b224 */ /* 0x040fe400078e0204 */
[----:B------:R-:W-:Y:S01]  /*1790*/  @!P3 IMAD.WIDE.U32 R22, R22, R10, R26 ;  /* 0x0000000a1616b225 */ /* 0x000fe200078e001a */
[----:B------:R-:W-:Y:S02]  /*17a0*/  @!P0 IADD3 R2, R2, 0x1, RZ ;  /* 0x0000000102028810 */ /* 0x000fe40007ffe0ff */
[----:B------:R-:W-:Y:S02]  /*17b0*/  @P3 IADD3 R9, R29, R9, RZ ;  /* 0x000000091d093210 */ /* 0x000fe40007ffe0ff */
[----:B------:R-:W-:Y:S02]  /*17c0*/  ISETP.GE.AND P1, PT, R0, RZ, PT ;  /* 0x000000ff0000720c */ /* 0x000fe40003f26270 */
[----:B------:R-:W-:Y:S01]  /*17d0*/  @!P3 IADD3 R9, R23, R4, RZ ;  /* 0x000000041709b210 */ /* 0x000fe20007ffe0ff */
[----:B------:R-:W-:Y:S01]  /*17e0*/  @!P3 IMAD R4, R65, R11, RZ ;  /* 0x0000000b4104b224 */ /* 0x000fe200078e02ff */
[----:B------:R-:W-:-:S02]  /*17f0*/  @!P3 SHF.R.S32.HI R3, RZ, 0x1f, R11 ;  /* 0x0000001fff03b819 */ /* 0x000fc4000001140b */
[----:B------:R-:W-:Y:S02]  /*1800*/  ISETP.NE.AND P0, PT, R5, RZ, PT ;  /* 0x000000ff0500720c */ /* 0x000fe40003f05270 */
[----:B------:R-:W-:Y:S02]  /*1810*/  @P2 IADD3 R2, R2, 0x1, RZ ;  /* 0x0000000102022810 */ /* 0x000fe40007ffe0ff */
[----:B------:R-:W-:Y:S01]  /*1820*/  LEA R7, R134, 0xffffffc0, 0x6 ;  /* 0xffffffc086077811 */ /* 0x000fe200078e30ff */
[----:B------:R-:W-:Y:S02]  /*1830*/  @!P3 IMAD R3, R3, R64, R4 ;  /* 0x000000400303b224 */ /* 0x000fe400078e0204 */
[----:B------:R-:W-:Y:S01]  /*1840*/  @!P3 IMAD.WIDE.U32 R26, R64, R11, RZ ;  /* 0x0000000b401ab225 */ /* 0x000fe200078e00ff */
[----:B------:R-:W-:-:S03]  /*1850*/  SHF.R.S32.HI R23, RZ, 0x1f, R7 ;  /* 0x0000001fff177819 */ /* 0x000fc60000011407 */
[----:B------:R-:W-:Y:S02]  /*1860*/  @P3 IMAD.MOV.U32 R8, RZ, RZ, R28 ;  /* 0x000000ffff083224 */ /* 0x000fe400078e001c */
[----:B------:R-:W-:Y:S02]  /*1870*/  IMAD.MOV.U32 R4, RZ, RZ, R2 ;  /* 0x000000ffff047224 */ /* 0x000fe400078e0002 */
[----:B------:R-:W-:Y:S02]  /*1880*/  @!P3 IMAD.MOV.U32 R8, RZ, RZ, R22 ;  /* 0x000000ffff08b224 */ /* 0x000fe400078e0016 */
[----:B------:R-:W-:Y:S01]  /*1890*/  IMAD R6, R67, R7, RZ ;  /* 0x0000000743067224 */ /* 0x000fe200078e02ff */
[----:B------:R-:W-:Y:S01]  /*18a0*/  @!P3 IADD3 R27, R27, R3, RZ ;  /* 0x000000031b1bb210 */ /* 0x000fe20007ffe0ff */
[----:B------:R-:W-:Y:S01]  /*18b0*/  IMAD.WIDE.U32 R8, R66, R7, R8 ;  /* 0x0000000742087225 */ /* 0x000fe200078e0008 */
[----:B------:R-:W-:Y:S02]  /*18c0*/  @!P3 SHF.R.S32.HI R3, RZ, 0x1f, R10 ;  /* 0x0000001fff03b819 */ /* 0x000fe4000001140a */
[----:B------:R-:W-:Y:S01]  /*18d0*/  @!P1 IADD3 R4, -R4, RZ, RZ ;  /* 0x000000ff04049210 */ /* 0x000fe20007ffe1ff */
[----:B------:R-:W-:Y:S01]  /*18e0*/  IMAD R6, R23, R66, R6 ;  /* 0x0000004217067224 */ /* 0x000fe200078e0206 */
[----:B------:R-:W-:Y:S01]  /*18f0*/  @!P0 LOP3.LUT R4, RZ, R5, RZ, 0x33, !PT ;  /* 0x00000005ff048212 */ /* 0x000fe200078e33ff */
[----:B------:R-:W-:-:S03]  /*1900*/  @!P3 IMAD R0, R19, R10, RZ ;  /* 0x0000000a1300b224 */ /* 0x000fc600078e02ff */
[----:B------:R-:W-:Y:S01]  /*1910*/  IADD3 R9, R9, R6, RZ ;  /* 0x0000000609097210 */ /* 0x000fe20007ffe0ff */
[----:B------:R-:W-:Y:S01]  /*1920*/  @!P3 IMAD R0, R18, R3, R0 ;  /* 0x000000031200b224 */ /* 0x000fe200078e0200 */
[----:B------:R-:W-:Y:S01]  /*1930*/  SHF.R.S32.HI R3, RZ, 0x1f, R4 ;  /* 0x0000001fff037819 */ /* 0x000fe20000011404 */
[----:B------:R-:W-:Y:S02]  /*1940*/  IMAD R5, R17, R4, RZ ;  /* 0x0000000411057224 */ /* 0x000fe400078e02ff */
[-C--:B------:R-:W-:Y:S02]  /*1950*/  @P3 IMAD R11, R65, R14.reuse, RZ ;  /* 0x0000000e410b3224 */ /* 0x080fe400078e02ff */
[----:B------:R-:W-:-:S04]  /*1960*/  @P3 IMAD.WIDE.U32 R14, R64, R14, RZ ;  /* 0x0000000e400e3225 */ /* 0x000fc800078e00ff */
[----:B------:R-:W-:-:S04]  /*1970*/  @!P3 IMAD.WIDE.U32 R18, R18, R10, R26 ;  /* 0x0000000a1212b225 */ /* 0x000fc800078e001a */
[----:B------:R-:W-:-:S04]  /*1980*/  IMAD.WIDE.U32 R8, R16, R4, R8 ;  /* 0x0000000410087225 */ /* 0x000fc800078e0008 */
[----:B------:R-:W-:Y:S01]  /*1990*/  IMAD R5, R16, R3, R5 ;  /* 0x0000000310057224 */ /* 0x000fe200078e0205 */
[----:B------:R-:W-:Y:S01]  /*19a0*/  @P3 MOV R2, R14 ;  /* 0x0000000e00023202 */ /* 0x000fe20000000f00 */
[----:B------:R-:W-:Y:S01]  /*19b0*/  @P3 IMAD.IADD R11, R15, 0x1, R11 ;  /* 0x000000010f0b3824 */ /* 0x000fe200078e020b */
[----:B------:R-:W-:Y:S01]  /*19c0*/  @!P3 IADD3 R11, R19, R0, RZ ;  /* 0x00000000130bb210 */ /* 0x000fe20007ffe0ff */
[----:B------:R-:W-:Y:S01]  /*19d0*/  @!P3 IMAD.MOV.U32 R2, RZ, RZ, R18 ;  /* 0x000000ffff02b224 */ /* 0x000fe200078e0012 */
[----:B------:R-:W-:Y:S02]  /*19e0*/  MOV R0, R8 ;  /* 0x0000000800007202 */ /* 0x000fe40000000f00 */
[----:B------:R-:W-:Y:S02]  /*19f0*/  IADD3 R5, R9, R5, RZ ;  /* 0x0000000509057210 */ /* 0x000fe40007ffe0ff */
.L_x_3992:
[----:B-1----:R-:W-:Y:S05]  /*1a00*/  BSYNC B0 ;  /* 0x0000000000007941 */ /* 0x002fea0003800000 */
.L_x_3990:
        /* <DEDUP_REMOVED lines=10> */
[----:B------:R-:W-:-:S04]  /*1ab0*/  LEA.HI R70, R69, R56, RZ, 0x4 ;  /* 0x0000003845467211 */ /* 0x000fc800078f20ff */
[----:B------:R-:W-:Y:S02]  /*1ac0*/  SHF.R.S32.HI R9, RZ, 0x4, R70 ;  /* 0x00000004ff097819 */ /* 0x000fe40000011446 */
[C---:B------:R-:W-:Y:S02]  /*1ad0*/  LOP3.LUT R19, R70.reuse, 0xfffffff0, RZ, 0xc0, !PT ;  /* 0xfffffff046137812 */ /* 0x040fe400078ec0ff */
[----:B------:R-:W-:Y:S02]  /*1ae0*/  LEA.HI R168, R69, R56, RZ, 0x3 ;  /* 0x0000003845a87211 */ /* 0x000fe400078f18ff */
[----:B------:R-:W-:Y:S01]  /*1af0*/  LEA.HI R70, R70, R9, RZ, 0x1 ;  /* 0x0000000946467211 */ /* 0x000fe200078f08ff */
[----:B------:R-:W-:Y:S01]  /*1b00*/  IMAD.IADD R19, R56, 0x1, -R19 ;  /* 0x0000000138137824 */ /* 0x000fe200078e0a13 */
[----:B------:R-:W-:Y:S02]  /*1b10*/  LOP3.LUT R17, R168, 0xfffffff8, RZ, 0xc0, !PT ;  /* 0xfffffff8a8117812 */ /* 0x000fe400078ec0ff */
[----:B------:R-:W-:-:S02]  /*1b20*/  LOP3.LUT R70, R70, 0xfffffffe, RZ, 0xc0, !PT ;  /* 0xfffffffe46467812 */ /* 0x000fc400078ec0ff */
[----:B------:R-:W-:Y:S01]  /*1b30*/  SHF.R.S32.HI R6, RZ, 0x1f, R19 ;  /* 0x0000001fff067819 */ /* 0x000fe20000011413 */
[----:B------:R-:W-:Y:S02]  /*1b40*/  IMAD.IADD R68, R56, 0x1, -R17 ;  /* 0x0000000138447824 */ /* 0x000fe400078e0a11 */
[----:B------:R-:W-:Y:S01]  /*1b50*/  IMAD.IADD R70, R9, 0x1, -R70 ;  /* 0x0000000109467824 */ /* 0x000fe200078e0a46 */
[----:B------:R-:W-:Y:S01]  /*1b60*/  LEA.HI R9, R6, R19, RZ, 0x3 ;  /* 0x0000001306097211 */ /* 0x000fe200078f18ff */
[----:B------:R-:W-:Y:S01]  /*1b70*/  IMAD.SHL.U32 R16, R68, 0x8, RZ ;  /* 0x0000000844107824 */ /* 0x000fe200078e00ff */
[----:B------:R-:W-:Y:S02]  /*1b80*/  SHF.R.S32.HI R168, RZ, 0x3, R168 ;  /* 0x00000003ffa87819 */ /* 0x000fe400000114a8 */
[----:B------:R-:W-:Y:S02]  /*1b90*/  LOP3.LUT R6, R9, 0xfffffff8, RZ, 0xc0, !PT ;  /* 0xfffffff809067812 */ /* 0x000fe400078ec0ff */
[----:B------:R-:W-:Y:S01]  /*1ba0*/  IADD3 R22, P1, R16, R2, RZ ;  /* 0x0000000210167210 */ /* 0x000fe20007f3e0ff */
[----:B------:R-:W-:Y:S01]  /*1bb0*/  IMAD.SHL.U32 R27, R168, 0x40, RZ ;  /* 0x00000040a81b7824 */ /* 0x000fe200078e00ff */
[----:B------:R-:W-:Y:S01]  /*1bc0*/  SHF.R.S32.HI R17, RZ, 0x1f, R16 ;  /* 0x0000001fff117819 */ /* 0x000fe20000011410 */
[----:B------:R-:W-:-:S02]  /*1bd0*/  IMAD.IADD R6, R19, 0x1, -R6 ;  /* 0x0000000113067824 */ /* 0x000fc400078e0a06 */
[-C--:B------:R-:W-:Y:S01]  /*1be0*/  IMAD R2, R23, R64.reuse, RZ ;  /* 0x0000004017027224 */ /* 0x080fe200078e02ff */
[----:B------:R-:W-:Y:S01]  /*1bf0*/  LOP3.LUT R27, R27, 0x1c0, RZ, 0xc0, !PT ;  /* 0x000001c01b1b7812 */ /* 0x000fe200078ec0ff */
[----:B------:R-:W-:Y:S02]  /*1c00*/  IMAD.X R23, R17, 0x1, R11, P1 ;  /* 0x0000000111177824 */ /* 0x000fe400008e060b */
[----:B------:R-:W-:Y:S01]  /*1c10*/  IMAD.SHL.U32 R18, R6, 0x40, RZ ;  /* 0x0000004006127824 */ /* 0x000fe200078e00ff */
[----:B-1----:R-:W-:Y:S01]  /*1c20*/  LOP3.LUT R21, R27, 0x38, R16, 0xf8, !PT ;  /* 0x000000381b157812 */ /* 0x002fe200078ef810 */
[C---:B------:R-:W-:Y:S01]  /*1c30*/  IMAD R2, R7.reuse, R65, R2 ;  /* 0x0000004107027224 */ /* 0x040fe200078e0202 */
[----:B------:R-:W-:Y:S01]  /*1c40*/  SHF.R.U32.HI R10, RZ, 0x3, R27 ;  /* 0x00000003ff0a7819 */ /* 0x000fe2000001161b */
[----:B------:R-:W-:Y:S01]  /*1c50*/  IMAD.WIDE.U32 R22, R7, R64, R22 ;  /* 0x0000004007167225 */ /* 0x000fe200078e0016 */
[----:B------:R-:W-:Y:S02]  /*1c60*/  SHF.R.S32.HI R72, RZ, 0x1f, R205 ;  /* 0x0000001fff487819 */ /* 0x000fe400000114cd */
[----:B------:R-:W-:Y:S01]  /*1c70*/  LOP3.LUT R18, R18, 0x1c0, RZ, 0xc0, !PT ;  /* 0x000001c012127812 */ /* 0x000fe200078ec0ff */
[----:B------:R-:W-:Y:S01]  /*1c80*/  IMAD.SHL.U32 R7, R70, 0x8, RZ ;  /* 0x0000000846077824 */ /* 0x000fe200078e00ff */
[----:B------:R-:W-:Y:S01]  /*1c90*/  LOP3.LUT R10, R21, R10, RZ, 0x3c, !PT ;  /* 0x0000000a150a7212 */ /* 0x000fe200078e3cff */
[----:B------:R-:W-:Y:S01]  /*1ca0*/  IMAD.IADD R19, R23, 0x1, R2 ;  /* 0x0000000117137824 */ /* 0x000fe200078e0202 */
[----:B------:R-:W-:-:S02]  /*1cb0*/  LEA.HI R155, R69, R56, RZ, 0x6 ;  /* 0x00000038459b7211 */ /* 0x000fc400078f30ff */
[----:B------:R-:W-:Y:S02]  /*1cc0*/  LOP3.LUT R7, R18, 0x8, R7, 0xf8, !PT ;  /* 0x0000000812077812 */ /* 0x000fe400078ef807 */
[----:B------:R-:W-:Y:S02]  /*1cd0*/  SHF.R.U32.HI R54, RZ, 0x3, R18 ;  /* 0x00000003ff367819 */ /* 0x000fe40000011612 */
[C---:B------:R-:W-:Y:S02]  /*1ce0*/  LOP3.LUT P3, RZ, R6.reuse, 0x4, RZ, 0xc0, !PT ;  /* 0x0000000406ff7812 */ /* 0x040fe4000786c0ff */
[----:B------:R-:W-:Y:S01]  /*1cf0*/  LOP3.LUT P2, RZ, R6, 0x2, RZ, 0xc0, !PT ;  /* 0x0000000206ff7812 */ /* 0x000fe2000784c0ff */
[----:B------:R-:W-:Y:S01]  /*1d00*/  IMAD.SHL.U32 R155, R155, 0x8, RZ ;  /* 0x000000089b9b7824 */ /* 0x000fe200078e00ff */
[----:B------:R-:W-:Y:S01]  /*1d10*/  LOP3.LUT R54, R7, R54, RZ, 0x3c, !PT ;  /* 0x0000003607367212 */ /* 0x000fe200078e3cff */
[----:B------:R-:W-:Y:S01]  /*1d20*/  IMAD.SHL.U32 R9, R9, 0x40, RZ ;  /* 0x0000004009097824 */ /* 0x000fe200078e00ff */
[----:B------:R-:W-:-:S02]  /*1d30*/  SHF.R.S32.HI R173, RZ, 0x1f, R208 ;  /* 0x0000001fffad7819 */ /* 0x000fc400000114d0 */
[----:B------:R-:W-:Y:S02]  /*1d40*/  LOP3.LUT R155, R10, 0xfffffe00, R155, 0xf8, !PT ;  /* 0xfffffe000a9b7812 */ /* 0x000fe400078ef89b */
[----:B------:R-:W-:Y:S02]  /*1d50*/  IADD3 R10, R16, 0x40, RZ ;  /* 0x00000040100a7810 */ /* 0x000fe40007ffe0ff */
[----:B------:R-:W-:Y:S01]  /*1d60*/  LOP3.LUT R54, R54, 0xfffffe00, R9, 0xf8, !PT ;  /* 0xfffffe0036367812 */ /* 0x000fe200078ef809 */
[----:B------:R-:W-:Y:S02]  /*1d70*/  IMAD.MOV.U32 R18, RZ, RZ, R22 ;  /* 0x000000ffff127224 */ /* 0x000fe400078e0016 */
[----:B------:R-:W-:Y:S01]  /*1d80*/  IMAD R164, R25, R4, RZ ;  /* 0x0000000419a47224 */ /* 0x000fe200078e02ff */
[----:B------:R-:W-:Y:S01]  /*1d90*/  SHF.R.S32.HI R169, RZ, 0x1f, R168 ;  /* 0x0000001fffa97819 */ /* 0x000fe200000114a8 */
[----:B------:R-:W-:-:S04]  /*1da0*/  IMAD.WIDE.U32 R18, R4, R24, R18 ;  /* 0x0000001804127225 */ /* 0x000fc800078e0012 */
[----:B------:R-:W-:Y:S02]  /*1db0*/  IMAD R164, R3, R24, R164 ;  /* 0x0000001803a47224 */ /* 0x000fe400078e02a4 */
[----:B------:R-:W-:-:S04]  /*1dc0*/  IMAD.WIDE R174, R207, 0x40, R168 ;  /* 0x00000040cfae7825 */ /* 0x000fc800078e02a8 */
[----:B------:R-:W-:Y:S02]  /*1dd0*/  IMAD.IADD R165, R19, 0x1, R164 ;  /* 0x0000000113a57824 */ /* 0x000fe400078e02a4 */
[----:B------:R-:W-:Y:S02]  /*1de0*/  IMAD.MOV.U32 R164, RZ, RZ, R18 ;  /* 0x000000ffffa47224 */ /* 0x000fe400078e0012 */
[-C--:B------:R-:W-:Y:S02]  /*1df0*/  IMAD R159, R67, R168.reuse, RZ ;  /* 0x000000a8439f7224 */ /* 0x080fe400078e02ff */
[----:B------:R-:W-:Y:S02]  /*1e00*/  IMAD R167, R65, R168, RZ ;  /* 0x000000a841a77224 */ /* 0x000fe400078e02ff */
[C---:B------:R-:W-:Y:S02]  /*1e10*/  IMAD R159, R169.reuse, R66, R159 ;  /* 0x00000042a99f7224 */ /* 0x040fe400078e029f */
[----:B------:R-:W-:-:S02]  /*1e20*/  IMAD R167, R169, R64, R167 ;  /* 0x00000040a9a77224 */ /* 0x000fc400078e02a7 */
[----:B------:R-:W-:Y:S01]  /*1e30*/  IMAD.WIDE.U32 R164, R168, R64, R164 ;  /* 0x00000040a8a47225 */ /* 0x000fe200078e00a4 */
[----:B------:R-:W-:-:S03]  /*1e40*/  LEA.HI R69, R69, R56, RZ, 0x5 ;  /* 0x0000003845457211 */ /* 0x000fc600078f28ff */
[----:B------:R-:W-:Y:S02]  /*1e50*/  IMAD.MOV.U32 R57, RZ, RZ, 0x10 ;  /* 0x00000010ff397424 */ /* 0x000fe400078e00ff */
[----:B------:R-:W-:Y:S02]  /*1e60*/  IMAD.MOV.U32 R55, RZ, RZ, 0x20 ;  /* 0x00000020ff377424 */ /* 0x000fe400078e00ff */
[----:B------:R-:W-:Y:S01]  /*1e70*/  IMAD.IADD R167, R165, 0x1, R167 ;  /* 0x00000001a5a77824 */ /* 0x000fe200078e02a7 */
[C---:B------:R-:W-:Y:S01]  /*1e80*/  SHF.L.U64.HI R202, R66.reuse, 0x4, R67 ;  /* 0x0000000442ca7819 */ /* 0x040fe20000010243 */
[----:B------:R-:W-:Y:S01]  /*1e90*/  IMAD.SHL.U32 R201, R66, 0x10, RZ ;  /* 0x0000001042c97824 */ /* 0x000fe200078e00ff */
[C---:B------:R-:W-:Y:S01]  /*1ea0*/  SHF.L.U64.HI R200, R64.reuse, 0x4, R65 ;  /* 0x0000000440c87819 */ /* 0x040fe20000010241 */
[----:B------:R-:W-:Y:S01]  /*1eb0*/  IMAD.SHL.U32 R199, R64, 0x10, RZ ;  /* 0x0000001040c77824 */ /* 0x000fe200078e00ff */
[----:B------:R-:W-:Y:S01]  /*1ec0*/  SHF.R.S32.HI R69, RZ, 0x5, R69 ;  /* 0x00000005ff457819 */ /* 0x000fe20000011445 */
[----:B------:R-:W-:Y:S01]  /*1ed0*/  IMAD.SHL.U32 R74, R68, 0x4, RZ ;  /* 0x00000004444a7824 */ /* 0x000fe200078e00ff */
[----:B------:R-:W-:-:S02]  /*1ee0*/  SEL R57, R57, 0xfffffff0, !P2 ;  /* 0xfffffff039397807 */ /* 0x000fc40005000000 */
[----:B------:R-:W-:Y:S01]  /*1ef0*/  SEL R55, R55, 0xffffffe0, !P3 ;  /* 0xffffffe037377807 */ /* 0x000fe20005800000 */
[----:B--2---:R-:W-:-:S04]  /*1f00*/  @P0 IMAD.WIDE.U32 R20, R178, R209, RZ ;  /* 0x000000d1b2140225 */ /* 0x004fc800078e00ff */
[----:B------:R-:W-:Y:S02]  /*1f10*/  @P0 IMAD.MOV.U32 R6, RZ, RZ, R20 ;  /* 0x000000ffff060224 */ /* 0x000fe400078e0014 */
[----:B---3--:R-:W-:-:S04]  /*1f20*/  @!P0 IMAD R11, R29, R205, RZ ;  /* 0x000000cd1d0b8224 */ /* 0x008fc800078e02ff */
[C---:B------:R-:W-:Y:S02]  /*1f30*/  @!P0 IMAD R2, R28.reuse, R72, R11 ;  /* 0x000000481c028224 */ /* 0x040fe400078e020b */
[----:B------:R-:W-:-:S04]  /*1f40*/  @!P0 IMAD.WIDE.U32 R28, R28, R205, RZ ;  /* 0x000000cd1c1c8225 */ /* 0x000fc800078e00ff */
[----:B------:R-:W-:Y:S02]  /*1f50*/  @!P0 IMAD.MOV.U32 R6, RZ, RZ, R28 ;  /* 0x000000ffff068224 */ /* 0x000fe400078e001c */
[----:B------:R-:W-:-:S03]  /*1f60*/  @P0 IMAD R7, R179, R209, RZ ;  /* 0x000000d1b3070224 */ /* 0x000fc600078e02ff */
[----:B------:R-:W-:Y:S01]  /*1f70*/  IADD3 R6, P1, R16, R6, RZ ;  /* 0x0000000610067210 */ /* 0x000fe20007f3e0ff */
[----:B------:R-:W-:Y:S02]  /*1f80*/  @P0 IMAD.IADD R7, R21, 0x1, R7 ;  /* 0x0000000115070824 */ /* 0x000fe400078e0207 */
[----:B------:R-:W-:Y:S02]  /*1f90*/  @!P0 IMAD.IADD R7, R29, 0x1, R2 ;  /* 0x000000011d078824 */ /* 0x000fe400078e0202 */
[----:B------:R-:W-:Y:S01]  /*1fa0*/  IMAD R9, R15, R208, RZ ;  /* 0x000000d00f097224 */ /* 0x000fe200078e02ff */
[----:B----4-:R-:W-:Y:S01]  /*1fb0*/  ISETP.GE.AND P0, PT, R10, R77, PT ;  /* 0x0000004d0a00720c */ /* 0x010fe20003f06270 */
[----:B------:R-:W-:Y:S02]  /*1fc0*/  IMAD.X R7, R17, 0x1, R7, P1 ;  /* 0x0000000111077824 */ /* 0x000fe400008e0607 */
[----:B------:R-:W-:Y:S02]  /*1fd0*/  IMAD R2, R14, R173, R9 ;  /* 0x000000ad0e027224 */ /* 0x000fe400078e0209 */
[----:B------:R-:W-:Y:S01]  /*1fe0*/  IMAD.WIDE.U32 R14, R208, R14, R6 ;  /* 0x0000000ed00e7225 */ /* 0x000fe200078e0006 */
[----:B------:R-:W-:-:S02]  /*1ff0*/  SEL R6, RZ, 0xffffffff, P0 ;  /* 0xffffffffff067807 */ /* 0x000fc40000000000 */
[C---:B------:R-:W-:Y:S02]  /*2000*/  IADD3 R9, R16.reuse, 0x80, RZ ;  /* 0x0000008010097810 */ /* 0x040fe40007ffe0ff */
[-C--:B------:R-:W-:Y:S01]  /*2010*/  ISETP.GE.AND P1, PT, R16, R77.reuse, PT ;  /* 0x0000004d1000720c */ /* 0x080fe20003f26270 */
[----:B------:R-:W-:Y:S01]  /*2020*/  IMAD.SHL.U32 R6, R6, 0x2, RZ ;  /* 0x0000000206067824 */ /* 0x000fe200078e00ff */
[----:B------:R-:W-:Y:S02]  /*2030*/  ISETP.GE.AND P0, PT, R9, R77, PT ;  /* 0x0000004d0900720c */ /* 0x000fe40003f06270 */
[----:B------:R-:W-:Y:S01]  /*2040*/  SEL R7, RZ, 0x1, P1 ;  /* 0x00000001ff077807 */ /* 0x000fe20000800000 */
[----:B------:R-:W-:Y:S01]  /*2050*/  IMAD.IADD R15, R15, 0x1, R2 ;  /* 0x000000010f0f7824 */ /* 0x000fe200078e0202 */
[----:B------:R-:W-:Y:S02]  /*2060*/  SEL R75, RZ, 0x4, P0 ;  /* 0x00000004ff4b7807 */ /* 0x000fe40000000000 */
[----:B------:R-:W-:-:S04]  /*2070*/  LOP3.LUT R2, R6, 0x2, R7, 0xe2, !PT ;  /* 0x0000000206027812 */ /* 0x000fc800078ee207 */
[----:B------:R-:W-:Y:S02]  /*2080*/  LOP3.LUT R75, R2, R75, RZ, 0xfc, !PT ;  /* 0x0000004b024b7212 */ /* 0x000fe400078efcff */
[----:B------:R-:W-:-:S04]  /*2090*/  SHF.R.S32.HI R2, RZ, 0x1f, R73 ;  /* 0x0000001fff027819 */ /* 0x000fc80000011449 */
[----:B------:R-:W-:-:S04]  /*20a0*/  LEA.HI R97, R2, R73, RZ, 0x6 ;  /* 0x0000004902617211 */ /* 0x000fc800078f30ff */
[----:B------:R-:W-:Y:S02]  /*20b0*/  SHF.R.S32.HI R97, RZ, 0x6, R97 ;  /* 0x00000006ff617819 */ /* 0x000fe40000011461 */
[----:B------:R-:W-:Y:S02]  /*20c0*/  IADD3 R156, P0, R16, R0, RZ ;  /* 0x00000000109c7210 */ /* 0x000fe40007f1e0ff */
[----:B------:R-:W-:Y:S01]  /*20d0*/  IMNMX R97, RZ, R97, !PT ;  /* 0x00000061ff617217 */ /* 0x000fe20007800200 */
        /* <DEDUP_REMOVED lines=28> */
[C---:B------:R-:W-:Y:S01]  /*22a0*/  IMAD.WIDE.U32 R182, R64.reuse, 0x60, RZ ;  /* 0x0000006040b67825 */ /* 0x040fe200078e00ff */
[----:B------:R-:W-:Y:S02]  /*22b0*/  LOP3.LUT R151, R75, 0xffff, RZ, 0xc0, !PT ;  /* 0x0000ffff4b977812 */ /* 0x000fe400078ec0ff */
[C---:B------:R-:W-:Y:S01]  /*22c0*/  SHF.L.U64.HI R82, R64.reuse, 0x5, R65 ;  /* 0x0000000540527819 */ /* 0x040fe20000010241 */
[----:B------:R-:W-:Y:S01]  /*22d0*/  IMAD.SHL.U32 R81, R64, 0x20, RZ ;  /* 0x0000002040517824 */ /* 0x000fe200078e00ff */
[C---:B------:R-:W-:Y:S01]  /*22e0*/  LOP3.LUT R153, R151.reuse, 0x1, RZ, 0xc0, !PT ;  /* 0x0000000197997812 */ /* 0x040fe200078ec0ff */
        /* <DEDUP_REMOVED lines=27> */
[-C--:B------:R-:W-:Y:S02]  /*24a0*/  IMAD R2, R27, R4.reuse, RZ ;  /* 0x000000041b027224 */ /* 0x080fe400078e02ff */
[----:B------:R-:W-:Y:S02]  /*24b0*/  IMAD R0, R25, R4, RZ ;  /* 0x0000000419007224 */ /* 0x000fe400078e02ff */
[----:B------:R-:W-:Y:S01]  /*24c0*/  IMAD.IADD R31, R31, 0x1, R7 ;  /* 0x000000011f1f7824 */ /* 0x000fe200078e0207 */
[----:B------:R-:W-:Y:S01]  /*24d0*/  SHF.R.S32.HI R7, RZ, 0x1f, R73 ;  /* 0x0000001fff077819 */ /* 0x000fe20000011449 */
[----:B------:R-:W-:Y:S01]  /*24e0*/  IMAD.IADD R29, R29, 0x1, R5 ;  /* 0x000000011d1d7824 */ /* 0x000fe200078e0205 */
[----:B------:R-:W-:Y:S01]  /*24f0*/  IADD3 R5, P0, -R73, R168, RZ ;  /* 0x000000a849057210 */ /* 0x000fe20007f1e1ff */
[-C--:B------:R-:W-:Y:S02]  /*2500*/  IMAD R2, R26, R3.reuse, R2 ;  /* 0x000000031a027224 */ /* 0x080fe400078e0202 */
[----:B------:R-:W-:Y:S01]  /*2510*/  IMAD R0, R24, R3, R0 ;  /* 0x0000000318007224 */ /* 0x000fe200078e0200 */
[----:B------:R-:W-:Y:S01]  /*2520*/  LEA.HI R3, R6, R6, RZ, 0x1 ;  /* 0x0000000606037211 */ /* 0x000fe200078f08ff */
[----:B------:R-:W-:Y:S01]  /*2530*/  IMAD.WIDE.U32 R24, R24, R4, R28 ;  /* 0x0000000418187225 */ /* 0x000fe200078e001c */
[----:B------:R-:W-:-:S02]  /*2540*/  IADD3.X R7, R169, ~R7, RZ, P0, !PT ;  /* 0x80000007a9077210 */ /* 0x000fc400007fe4ff */
[----:B------:R-:W-:Y:S01]  /*2550*/  SHF.R.S32.HI R3, RZ, 0x1, R3 ;  /* 0x00000001ff037819 */ /* 0x000fe20000011403 */
[----:B------:R-:W-:Y:S01]  /*2560*/  IMAD.WIDE.U32 R26, R26, R4, R30 ;  /* 0x000000041a1a7225 */ /* 0x000fe200078e001e */
[----:B------:R-:W-:-:S03]  /*2570*/  MOV R28, R24 ;  /* 0x00000018001c7202 */ /* 0x000fc60000000f00 */
[----:B------:R-:W-:Y:S02]  /*2580*/  IMAD.IADD R27, R27, 0x1, R2 ;  /* 0x000000011b1b7824 */ /* 0x000fe400078e0202 */
[----:B------:R-:W-:Y:S02]  /*2590*/  IMAD.IADD R29, R25, 0x1, R0 ;  /* 0x00000001191d7824 */ /* 0x000fe400078e0200 */
[C---:B------:R-:W-:Y:S02]  /*25a0*/  IMAD R119, R7.reuse, R184, RZ ;  /* 0x000000b807777224 */ /* 0x040fe400078e02ff */
[----:B------:R-:W-:Y:S02]  /*25b0*/  IMAD R123, R7, R186, RZ ;  /* 0x000000ba077b7224 */ /* 0x000fe400078e02ff */
[----:B------:R-:W-:Y:S02]  /*25c0*/  IMAD R7, R3, R8, RZ ;  /* 0x0000000803077224 */ /* 0x000fe400078e02ff */
[----:B------:R-:W-:-:S02]  /*25d0*/  IMAD R0, R168, R3, R74 ;  /* 0x00000003a8007224 */ /* 0x000fc400078e024a */
[-C--:B------:R-:W-:Y:S02]  /*25e0*/  IMAD R119, R185, R5.reuse, R119 ;  /* 0x00000005b9777224 */ /* 0x080fe400078e0277 */
[----:B------:R-:W-:Y:S01]  /*25f0*/  IMAD.WIDE.U32 R24, R184, R5, R26 ;  /* 0x00000005b8187225 */ /* 0x000fe200078e001a */
[----:B------:R-:W-:-:S03]  /*2600*/  SHF.R.S32.HI R127, RZ, 0x1f, R7 ;  /* 0x0000001fff7f7819 */ /* 0x000fc60000011407 */
[-C--:B------:R-:W-:Y:S02]  /*2610*/  IMAD R123, R187, R5.reuse, R123 ;  /* 0x00000005bb7b7224 */ /* 0x080fe400078e027b */
[----:B------:R-:W-:Y:S01]  /*2620*/  IMAD.WIDE.U32 R26, R186, R5, R28 ;  /* 0x00000005ba1a7225 */ /* 0x000fe200078e001c */
[----:B------:R-:W-:Y:S02]  /*2630*/  IADD3 R5, P3, R7, R0, RZ ;  /* 0x0000000007057210 */ /* 0x000fe40007f7e0ff */
[----:B------:R-:W-:Y:S01]  /*2640*/  LEA R120, P1, R24, R18, 0x1 ;  /* 0x0000001218787211 */ /* 0x000fe200078208ff */
[----:B------:R-:W-:Y:S01]  /*2650*/  IMAD.IADD R119, R25, 0x1, R119 ;  /* 0x0000000119777824 */ /* 0x000fe200078e0277 */
[----:B------:R-:W-:Y:S01]  /*2660*/  SHF.L.U32 R18, R5, 0x1, RZ ;  /* 0x0000000105127819 */ /* 0x000fe200000006ff */
[----:B------:R-:W-:Y:S01]  /*2670*/  IMAD.IADD R4, R74, 0x1, R0 ;  /* 0x000000014a047824 */ /* 0x000fe200078e0200 */
[----:B------:R-:W-:Y:S01]  /*2680*/  LEA.HI.X.SX32 R0, R0, R127, 0x1, P3 ;  /* 0x0000007f00007211 */ /* 0x000fe200018f0eff */
[----:B------:R-:W-:Y:S01]  /*2690*/  IMAD.IADD R123, R27, 0x1, R123 ;  /* 0x000000011b7b7824 */ /* 0x000fe200078e027b */
[----:B------:R-:W-:-:S02]  /*26a0*/  LEA R122, P0, R26, R22, 0x1 ;  /* 0x000000161a7a7211 */ /* 0x000fc400078008ff */
[----:B------:R-:W-:Y:S02]  /*26b0*/  LEA.HI.X R119, R24, R19, R119, 0x1, P1 ;  /* 0x0000001318777211 */ /* 0x000fe400008f0c77 */
[----:B------:R-:W-:Y:S02]  /*26c0*/  SHF.L.U64.HI R0, R5, 0x1, R0 ;  /* 0x0000000105007819 */ /* 0x000fe40000010200 */
[----:B------:R-:W-:Y:S02]  /*26d0*/  IADD3 R58, P1, R20, R18, RZ ;  /* 0x00000012143a7210 */ /* 0x000fe40007f3e0ff */
[----:B------:R-:W-:Y:S02]  /*26e0*/  IADD3 R2, P2, R7, R4, RZ ;  /* 0x0000000407027210 */ /* 0x000fe40007f5e0ff */
[----:B------:R-:W-:Y:S02]  /*26f0*/  LEA.HI.X R123, R26, R23, R123, 0x1, P0 ;  /* 0x000000171a7b7211 */ /* 0x000fe400000f0c7b */
[----:B------:R-:W-:Y:S01]  /*2700*/  IADD3 R18, P0, R14, R18, RZ ;  /* 0x000000120e127210 */ /* 0x000fe20007f1e0ff */
[----:B------:R-:W-:Y:S01]  /*2710*/  IMAD.X R59, R21, 0x1, R0, P1 ;  /* 0x00000001153b7824 */ /* 0x000fe200008e0600 */
[----:B------:R-:W-:Y:S01]  /*2720*/  IADD3 R94, P1, R201, 0x40, RZ ;  /* 0x00000040c95e7810 */ /* 0x000fe20007f3e0ff */
[----:B------:R-:W-:Y:S01]  /*2730*/  IMAD.SHL.U32 R126, R2, 0x2, RZ ;  /* 0x00000002027e7824 */ /* 0x000fe200078e00ff */
[----:B------:R-:W-:-:S02]  /*2740*/  LEA.HI.X.SX32 R127, R4, R127, 0x1, P2 ;  /* 0x0000007f047f7211 */ /* 0x000fc400010f0eff */
[----:B------:R-:W-:Y:S02]  /*2750*/  IADD3.X R19, R15, R0, RZ, P0, !PT ;  /* 0x000000000f137210 */ /* 0x000fe400007fe4ff */
[----:B------:R-:W-:Y:S01]  /*2760*/  IADD3 R90, P0, R201, 0x80, RZ ;  /* 0x00000080c95a7810 */ /* 0x000fe20007f1e0ff */
[----:B------:R-:W-:Y:S01]  /*2770*/  IMAD.SHL.U32 R154, R3, 0x10, RZ ;  /* 0x00000010039a7824 */ /* 0x000fe200078e00ff */
[----:B------:R-:W-:Y:S01]  /*2780*/  SHF.L.U64.HI R127, R2, 0x1, R127 ;  /* 0x00000001027f7819 */ /* 0x000fe2000001027f */
[----:B------:R-:W-:Y:S01]  /*2790*/  IMAD.X R93, RZ, RZ, R202, P1 ;  /* 0x000000ffff5d7224 */ /* 0x000fe200008e06ca */
[-C--:B------:R-:W-:Y:S02]  /*27a0*/  IADD3 R124, P3, R20, R126.reuse, RZ ;  /* 0x0000007e147c7210 */ /* 0x080fe40007f7e0ff */
[----:B------:R-:W-:Y:S02]  /*27b0*/  IADD3 R126, P2, R14, R126, RZ ;  /* 0x0000007e0e7e7210 */ /* 0x000fe40007f5e0ff */
[----:B------:R-:W-:-:S02]  /*27c0*/  IADD3 R92, P1, R94, R201, RZ ;  /* 0x000000c95e5c7210 */ /* 0x000fc40007f3e0ff */
        /* <DEDUP_REMOVED lines=10> */
[--C-:B------:R-:W-:Y:S01]  /*2870*/  IMAD.X R87, R89, 0x1, R202.reuse, P0 ;  /* 0x0000000159577824 */ /* 0x100fe200000e06ca */
[----:B------:R-:W-:Y:S01]  /*2880*/  SHF.L.U64.HI R98, R186, 0x4, R187 ;  /* 0x00000004ba627819 */ /* 0x000fe200000102bb */
[----:B------:R-:W-:Y:S01]  /*2890*/  IMAD R5, R65, 0x60, RZ ;  /* 0x0000006041057824 */ /* 0x000fe200078e02ff */
[C---:B------:R-:W-:Y:S01]  /*28a0*/  IADD3 R104, P0, R99.reuse, 0x80, RZ ;  /* 0x0000008063687810 */ /* 0x040fe20007f1e0ff */
[----:B------:R-:W-:Y:S01]  /*28b0*/  IMAD.IADD R146, R154, 0x1, R149 ;  /* 0x000000019a927824 */ /* 0x000fe200078e0295 */
        /* <DEDUP_REMOVED lines=13> */
[----:B------:R-:W-:Y:S01]  /*2990*/  IMAD R5, R185, 0x60, RZ ;  /* 0x00000060b9057824 */ /* 0x000fe200078e02ff */
[----:B------:R-:W-:Y:S01]  /*29a0*/  IADD3 R111, P1, R109, R100, RZ ;  /* 0x000000646d6f7210 */ /* 0x000fe20007f3e0ff */
[----:B------:R-:W-:Y:S01]  /*29b0*/  IMAD.X R105, RZ, RZ, R98, P0 ;  /* 0x000000ffff697224 */ /* 0x000fe200000e0662 */
[----:B------:R-:W-:Y:S01]  /*29c0*/  IADD3 R103, P3, R100, R99, RZ ;  /* 0x0000006364677210 */ /* 0x000fe20007f7e0ff */
[----:B------:R-:W-:Y:S01]  /*29d0*/  IMAD.SHL.U32 R150, R3, 0x20, RZ ;  /* 0x0000002003967824 */ /* 0x000fe200078e00ff */
        /* <DEDUP_REMOVED lines=24> */
.L_x_4087:
        /* <DEDUP_REMOVED lines=19> */
.L_x_3995:
[----:B------:R-:W-:Y:S05]  /*2c90*/  BSYNC B0 ;  /* 0x0000000000007941 */ /* 0x000fea0003800000 */
.L_x_3994:
        /* <DEDUP_REMOVED lines=18> */
.L_x_3997:
[----:B------:R-:W-:Y:S05]  /*2dc0*/  BSYNC B0 ;  /* 0x0000000000007941 */ /* 0x000fea0003800000 */
.L_x_3996:
        /* <DEDUP_REMOVED lines=18> */
.L_x_3999:
[----:B------:R-:W-:Y:S05]  /*2ef0*/  BSYNC B0 ;  /* 0x0000000000007941 */ /* 0x000fea0003800000 */
.L_x_3998:
        /* <DEDUP_REMOVED lines=18> */
.L_x_4001:
[----:B------:R-:W-:Y:S05]  /*3020*/  BSYNC B0 ;  /* 0x0000000000007941 */ /* 0x000fea0003800000 */
.L_x_4000:
        /* <DEDUP_REMOVED lines=65> */
.L_x_4008:
[----:B------:R-:W-:Y:S05]  /*3440*/  BSYNC B0 ;  /* 0x0000000000007941 */ /* 0x000fea0003800000 */
.L_x_4007:
        /* <DEDUP_REMOVED lines=50> */
.L_x_4010:
[----:B------:R-:W-:Y:S05]  /*3770*/  BSYNC B0 ;  /* 0x0000000000007941 */ /* 0x000fea0003800000 */
.L_x_4009:
        /* <DEDUP_REMOVED lines=49> */
.L_x_4006:
[----:B------:R-:W-:Y:S05]  /*3a90*/  BSYNC B1 ;  /* 0x0000000000017941 */ /* 0x000fea0003800000 */
.L_x_4005:
        /* <DEDUP_REMOVED lines=63> */
.L_x_4014:
[----:B------:R-:W-:Y:S05]  /*3e90*/  BSYNC B0 ;  /* 0x0000000000007941 */ /* 0x000fea0003800000 */
.L_x_4013:
        /* <DEDUP_REMOVED lines=53> */
.L_x_4016:
[----:B------:R-:W-:Y:S05]  /*41f0*/  BSYNC B0 ;  /* 0x0000000000007941 */ /* 0x000fea0003800000 */
.L_x_4015:
        /* <DEDUP_REMOVED lines=52> */
.L_x_4012:
[----:B------:R-:W-:Y:S05]  /*4540*/  BSYNC B1 ;  /* 0x0000000000017941 */ /* 0x000fea0003800000 */
.L_x_4011:
        /* <DEDUP_REMOVED lines=63> */
.L_x_4020:
[----:B------:R-:W-:Y:S05]  /*4940*/  BSYNC B0 ;  /* 0x0000000000007941 */ /* 0x000fea0003800000 */
.L_x_4019:
        /* <DEDUP_REMOVED lines=53> */
.L_x_4022:
[----:B------:R-:W-:Y:S05]  /*4ca0*/  BSYNC B0 ;  /* 0x0000000000007941 */ /* 0x000fea0003800000 */
.L_x_4021:
        /* <DEDUP_REMOVED lines=52> */
.L_x_4018:
[----:B------:R-:W-:Y:S05]  /*4ff0*/  BSYNC B1 ;  /* 0x0000000000017941 */ /* 0x000fea0003800000 */
.L_x_4017:
        /* <DEDUP_REMOVED lines=65> */
.L_x_4026:
[----:B------:R-:W-:Y:S05]  /*5410*/  BSYNC B0 ;  /* 0x0000000000007941 */ /* 0x000fea0003800000 */
.L_x_4025:
        /* <DEDUP_REMOVED lines=53> */
.L_x_4028:
[----:B------:R-:W-:Y:S05]  /*5770*/  BSYNC B0 ;  /* 0x0000000000007941 */ /* 0x000fea0003800000 */
.L_x_4027:
        /* <DEDUP_REMOVED lines=52> */
.L_x_4024:
[----:B------:R-:W-:Y:S05]  /*5ac0*/  BSYNC B1 ;  /* 0x0000000000017941 */ /* 0x000fea0003800000 */
.L_x_4023:
[----:B------:R-:W2:Y:S02]  /*5ad0*/  LD.E R3, [R12.64+0xd0] ;  /* 0x0000d0060c037980 */ /* 0x000ea4000c101900 */
[----:B--2---:R-:W-:Y:S05]  /*5ae0*/  IMAD.U32 R3, R3, -0x20, RZ ;  /* 0xffffffe003037824 */ /* 0x004fea00078e00ff */
[C---:B------:R-:W-:Y:S02]  /*5af0*/  LEA R18, P1, R3.reuse, R18, 0x1 ;  /* 0x0000001203127211 */ /* 0x040fe400078208ff */
[C---:B------:R-:W-:Y:S02]  /*5b00*/  LEA R58, P0, R3.reuse, R58, 0x1 ;  /* 0x0000003a033a7211 */ /* 0x040fe400078008ff */
[C---:B------:R-:W-:Y:S02]  /*5b10*/  LEA.HI.X.SX32 R19, R3.reuse, R19, 0x1, P1 ;  /* 0x0000001303137211 */ /* 0x040fe400008f0eff */
[----:B------:R-:W-:Y:S01]  /*5b20*/  LEA.HI.X.SX32 R59, R3, R59, 0x1, P0 ;  /* 0x0000003b033b7211 */ /* 0x000fe200000f0eff */
[----:B------:R-:W-:-:S05]  /*5b30*/  BRA `(.L_x_4029) ;  /* 0x00004ec000007947 */ /* 0x000fca0003800000 */
.L_x_4004:
        /* <DEDUP_REMOVED lines=89> */
.L_x_4035:
[----:B------:R-:W-:Y:S05]  /*60d0*/  BSYNC B0 ;  /* 0x0000000000007941 */ /* 0x000fea0003800000 */
.L_x_4034:
[----:B-----5:R2:W-:Y:S02]  /*60e0*/  ST.E.128 [R128.64], R48 ;  /* 0x0000003080007985 */ /* 0x0205e4000c101d06 */
.L_x_4033:
[----:B------:R-:W-:Y:S05]  /*60f0*/  BSYNC B1 ;  /* 0x0000000000017941 */ /* 0x000fea0003800000 */
.L_x_4032:
        /* <DEDUP_REMOVED lines=87> */
.L_x_4039:
[----:B------:R-:W-:Y:S05]  /*6670*/  BSYNC B0 ;  /* 0x0000000000007941 */ /* 0x000fea0003800000 */
.L_x_4038:
[----:B-----5:R3:W-:Y:S02]  /*6680*/  ST.E.128 [R128.64+0x80], R48 ;  /* 0x0000803080007985 */ /* 0x0207e4000c101d06 */
.L_x_4037:
[----:B------:R-:W-:Y:S05]  /*6690*/  BSYNC B1 ;  /* 0x0000000000017941 */ /* 0x000fea0003800000 */
.L_x_4036:
        /* <DEDUP_REMOVED lines=86> */
.L_x_4041:
[----:B------:R-:W-:Y:S05]  /*6c00*/  BSYNC B0 ;  /* 0x0000000000007941 */ /* 0x000fea0003800000 */
.L_x_4040:
[----:B-----5:R3:W-:Y:S02]  /*6c10*/  ST.E.128 [R128.64+0x100], R48 ;  /* 0x0001003080007985 */ /* 0x0207e4000c101d06 */
.L_x_4031:
[----:B------:R-:W-:Y:S05]  /*6c20*/  BSYNC B2 ;  /* 0x0000000000027941 */ /* 0x000fea0003800000 */
.L_x_4030:
        /* <DEDUP_REMOVED lines=32> */
[----:B------:R-:W-:Y:S01]  /*6e30*/  LEA.HI.X.SX32 R23, R188, R197, 0x1, P0 ;  /* 0x000000c5bc177211 */ /* 0x000fe200000f0eff */
[----:B--2---:R-:W-:Y:S01]  /*6e40*/  IMAD.MOV.U32 R197, RZ, RZ, RZ ;  /* 0x000000ffffc57224 */ /* 0x004fe200078e00ff */
        /* <DEDUP_REMOVED lines=63> */
.L_x_4047:
[----:B------:R-:W-:Y:S05]  /*7240*/  BSYNC B0 ;  /* 0x0000000000007941 */ /* 0x000fea0003800000 */
.L_x_4046:
[C---:B------:R-:W-:Y:S04]  /*7250*/  LEA R2, P0, R201.reuse, R128, 0x1 ;  /* 0x00000080c9027211 */ /* 0x040fe800078008ff */
[----:B------:R-:W-:Y:S05]  /*7260*/  LEA.HI.X R3, R201, R129, R202, 0x1, P0 ;  /* 0x00000081c9037211 */ /* 0x000fea00000f0cca */
[----:B-----5:R3:W-:Y:S04]  /*7270*/  ST.E.128 [R2.64], R48 ;  /* 0x0000003002007985 */ /* 0x0207e8000c101d06 */
.L_x_4045:
[----:B------:R-:W-:Y:S05]  /*7280*/  BSYNC B1 ;  /* 0x0000000000017941 */ /* 0x000fea0003800000 */
.L_x_4044:
        /* <DEDUP_REMOVED lines=92> */
.L_x_4051:
[----:B------:R-:W-:Y:S05]  /*7850*/  BSYNC B0 ;  /* 0x0000000000007941 */ /* 0x000fea0003800000 */
.L_x_4050:
[C---:B------:R-:W-:Y:S04]  /*7860*/  LEA R2, P0, R94.reuse, R128, 0x1 ;  /* 0x000000805e027211 */ /* 0x040fe800078008ff */
[----:B------:R-:W-:Y:S05]  /*7870*/  LEA.HI.X R3, R94, R129, R93, 0x1, P0 ;  /* 0x000000815e037211 */ /* 0x000fea00000f0c5d */
[----:B-----5:R3:W-:Y:S04]  /*7880*/  ST.E.128 [R2.64], R48 ;  /* 0x0000003002007985 */ /* 0x0207e8000c101d06 */
.L_x_4049:
[----:B------:R-:W-:Y:S05]  /*7890*/  BSYNC B1 ;  /* 0x0000000000017941 */ /* 0x000fea0003800000 */
.L_x_4048:
        /* <DEDUP_REMOVED lines=91> */
.L_x_4053:
[----:B------:R-:W-:Y:S05]  /*7e50*/  BSYNC B0 ;  /* 0x0000000000007941 */ /* 0x000fea0003800000 */
.L_x_4052:
[C---:B------:R-:W-:Y:S04]  /*7e60*/  LEA R2, P0, R90.reuse, R128, 0x1 ;  /* 0x000000805a027211 */ /* 0x040fe800078008ff */
[----:B------:R-:W-:Y:S05]  /*7e70*/  LEA.HI.X R3, R90, R129, R89, 0x1, P0 ;  /* 0x000000815a037211 */ /* 0x000fea00000f0c59 */
[----:B-----5:R3:W-:Y:S04]  /*7e80*/  ST.E.128 [R2.64], R48 ;  /* 0x0000003002007985 */ /* 0x0207e8000c101d06 */
.L_x_4043:
[----:B------:R-:W-:Y:S05]  /*7e90*/  BSYNC B2 ;  /* 0x0000000000027941 */ /* 0x000fea0003800000 */
.L_x_4042:
        /* <DEDUP_REMOVED lines=97> */
.L_x_4059:
[----:B------:R-:W-:Y:S05]  /*84b0*/  BSYNC B0 ;  /* 0x0000000000007941 */ /* 0x000fea0003800000 */
.L_x_4058:
[C---:B------:R-:W-:Y:S04]  /*84c0*/  LEA R2, P0, R95.reuse, R128, 0x1 ;  /* 0x000000805f027211 */ /* 0x040fe800078008ff */
[----:B------:R-:W-:Y:S05]  /*84d0*/  LEA.HI.X R3, R95, R129, R96, 0x1, P0 ;  /* 0x000000815f037211 */ /* 0x000fea00000f0c60 */
[----:B-----5:R3:W-:Y:S04]  /*84e0*/  ST.E.128 [R2.64], R48 ;  /* 0x0000003002007985 */ /* 0x0207e8000c101d06 */
.L_x_4057:
[----:B------:R-:W-:Y:S05]  /*84f0*/  BSYNC B1 ;  /* 0x0000000000017941 */ /* 0x000fea0003800000 */
.L_x_4056:
        /* <DEDUP_REMOVED lines=92> */
.L_x_4063:
[----:B------:R-:W-:Y:S05]  /*8ac0*/  BSYNC B0 ;  /* 0x0000000000007941 */ /* 0x000fea0003800000 */
.L_x_4062:
[C---:B------:R-:W-:Y:S04]  /*8ad0*/  LEA R2, P0, R92.reuse, R128, 0x1 ;  /* 0x000000805c027211 */ /* 0x040fe800078008ff */
[----:B------:R-:W-:Y:S05]  /*8ae0*/  LEA.HI.X R3, R92, R129, R91, 0x1, P0 ;  /* 0x000000815c037211 */ /* 0x000fea00000f0c5b */
[----:B-----5:R3:W-:Y:S04]  /*8af0*/  ST.E.128 [R2.64], R48 ;  /* 0x0000003002007985 */ /* 0x0207e8000c101d06 */
.L_x_4061:
[----:B------:R-:W-:Y:S05]  /*8b00*/  BSYNC B1 ;  /* 0x0000000000017941 */ /* 0x000fea0003800000 */
.L_x_4060:
        /* <DEDUP_REMOVED lines=91> */
.L_x_4065:
[----:B------:R-:W-:Y:S05]  /*90c0*/  BSYNC B0 ;  /* 0x0000000000007941 */ /* 0x000fea0003800000 */
.L_x_4064:
[C---:B------:R-:W-:Y:S04]  /*90d0*/  LEA R2, P0, R88.reuse, R128, 0x1 ;  /* 0x0000008058027211 */ /* 0x040fe800078008ff */
[----:B------:R-:W-:Y:S05]  /*90e0*/  LEA.HI.X R3, R88, R129, R87, 0x1, P0 ;  /* 0x0000008158037211 */ /* 0x000fea00000f0c57 */
[----:B-----5:R3:W-:Y:S04]  /*90f0*/  ST.E.128 [R2.64], R48 ;  /* 0x0000003002007985 */ /* 0x0207e8000c101d06 */
.L_x_4055:
[----:B------:R-:W-:Y:S05]  /*9100*/  BSYNC B2 ;  /* 0x0000000000027941 */ /* 0x000fea0003800000 */
.L_x_4054:
        /* <DEDUP_REMOVED lines=31> */
[----:B------:R-:W-:Y:S01]  /*9300*/  LEA R22, P0, R190, R192, 0x1 ;  /* 0x000000c0be167211 */ /* 0x000fe200078008ff */
        /* <DEDUP_REMOVED lines=66> */
.L_x_4071:
[----:B------:R-:W-:Y:S05]  /*9730*/  BSYNC B0 ;  /* 0x0000000000007941 */ /* 0x000fea0003800000 */
.L_x_4070:
[----:B------:R-:W-:Y:S02]  /*9740*/  IMAD R0, R67, 0x60, RZ ;  /* 0x0000006043007824 */ /* 0x000fe400078e02ff */
[----:B------:R-:W-:Y:S05]  /*9750*/  IMAD.WIDE.U32 R2, R66, 0x60, R128 ;  /* 0x0000006042027825 */ /* 0x000fea00078e0080 */
[----:B------:R-:W-:Y:S05]  /*9760*/  IADD3 R3, R3, R0, RZ ;  /* 0x0000000003037210 */ /* 0x000fea0007ffe0ff */
[----:B-----5:R3:W-:Y:S02]  /*9770*/  ST.E.128 [R2.64], R48 ;  /* 0x0000003002007985 */ /* 0x0207e4000c101d06 */
.L_x_4069:
[----:B------:R-:W-:Y:S05]  /*9780*/  BSYNC B1 ;  /* 0x0000000000017941 */ /* 0x000fea0003800000 */
.L_x_4068:
        /* <DEDUP_REMOVED lines=92> */
.L_x_4075:
[----:B------:R-:W-:Y:S05]  /*9d50*/  BSYNC B0 ;  /* 0x0000000000007941 */ /* 0x000fea0003800000 */
.L_x_4074:
[C---:B------:R-:W-:Y:S04]  /*9d60*/  LEA R2, P0, R86.reuse, R128, 0x1 ;  /* 0x0000008056027211 */ /* 0x040fe800078008ff */
[----:B------:R-:W-:Y:S05]  /*9d70*/  LEA.HI.X R3, R86, R129, R85, 0x1, P0 ;  /* 0x0000008156037211 */ /* 0x000fea00000f0c55 */
[----:B-----5:R3:W-:Y:S04]  /*9d80*/  ST.E.128 [R2.64], R48 ;  /* 0x0000003002007985 */ /* 0x0207e8000c101d06 */
.L_x_4073:
[----:B------:R-:W-:Y:S05]  /*9d90*/  BSYNC B1 ;  /* 0x0000000000017941 */ /* 0x000fea0003800000 */
.L_x_4072:
        /* <DEDUP_REMOVED lines=91> */
.L_x_4077:
[----:B------:R-:W-:Y:S05]  /*a350*/  BSYNC B0 ;  /* 0x0000000000007941 */ /* 0x000fea0003800000 */
.L_x_4076:
[C---:B------:R-:W-:Y:S04]  /*a360*/  LEA R2, P0, R84.reuse, R128, 0x1 ;  /* 0x0000008054027211 */ /* 0x040fe800078008ff */
[----:B------:R-:W-:Y:S05]  /*a370*/  LEA.HI.X R3, R84, R129, R83, 0x1, P0 ;  /* 0x0000008154037211 */ /* 0x000fea00000f0c53 */
[----:B-----5:R3:W-:Y:S04]  /*a380*/  ST.E.128 [R2.64], R48 ;  /* 0x0000003002007985 */ /* 0x0207e8000c101d06 */
.L_x_4067:
[----:B------:R-:W-:Y:S05]  /*a390*/  BSYNC B2 ;  /* 0x0000000000027941 */ /* 0x000fea0003800000 */
.L_x_4066:
[----:B---3--:R-:W3:Y:S02]  /*a3a0*/  LD.E R3, [R12.64+0xd0] ;  /* 0x0000d0060c037980 */ /* 0x008ee4000c101900 */
[----:B---3--:R-:W-:Y:S05]  /*a3b0*/  IMAD.U32 R3, R3, -0x20, RZ ;  /* 0xffffffe003037824 */ /* 0x008fea00078e00ff */
[C---:B------:R-:W-:Y:S02]  /*a3c0*/  LEA R126, P1, R3.reuse, R126, 0x1 ;  /* 0x0000007e037e7211 */ /* 0x040fe400078208ff */
[C---:B------:R-:W-:Y:S02]  /*a3d0*/  LEA R124, P0, R3.reuse, R124, 0x1 ;  /* 0x0000007c037c7211 */ /* 0x040fe400078008ff */
[C---:B------:R-:W-:Y:S02]  /*a3e0*/  LEA.HI.X.SX32 R127, R3.reuse, R127, 0x1, P1 ;  /* 0x0000007f037f7211 */ /* 0x040fe400008f0eff */
[----:B------:R-:W-:Y:S01]  /*a3f0*/  LEA.HI.X.SX32 R125, R3, R125, 0x1, P0 ;  /* 0x0000007d037d7211 */ /* 0x000fe200000f0eff */
[----:B------:R-:W-:-:S05]  /*a400*/  BRA `(.L_x_4029) ;  /* 0x000005f000007947 */ /* 0x000fca0003800000 */
.L_x_4003:
        /* <DEDUP_REMOVED lines=11> */
.L_x_4079:
[----:B------:R-:W-:Y:S05]  /*a4c0*/  BSYNC B0 ;  /* 0x0000000000007941 */ /* 0x000fea0003800000 */
.L_x_4078:
        /* <DEDUP_REMOVED lines=27> */
.L_x_4081:
[----:B------:R-:W-:Y:S05]  /*a680*/  BSYNC B0 ;  /* 0x0000000000007941 */ /* 0x000fea0003800000 */
.L_x_4080:
        /* <DEDUP_REMOVED lines=27> */
.L_x_4083:
[----:B------:R-:W-:Y:S05]  /*a840*/  BSYNC B0 ;  /* 0x0000000000007941 */ /* 0x000fea0003800000 */
.L_x_4082:
        /* <DEDUP_REMOVED lines=27> */
.L_x_4029:
[----:B------:R-:W-:Y:S05]  /*aa00*/  BSYNC B3 ;  /* 0x0000000000037941 */ /* 0x000fea0003800000 */
.L_x_4002:
        /* <DEDUP_REMOVED lines=89> */
.L_x_4085:
        /* <DEDUP_REMOVED lines=8> */
.L_x_4086:
[----:B------:R-:W-:Y:S05]  /*b020*/  BSYNC B0 ;  /* 0x0000000000007941 */ /* 0x000fea0003800000 */
.L_x_4084:
[----:B------:R-:W-:Y:S04]  /*b030*/  IADD3 R11, R11, -0x1, RZ ;  /* 0xffffffff0b0b7810 */ /* 0x000fe80007ffe0ff */
[----:B------:R-:W-:Y:S11]  /*b040*/  ISETP.GT.AND P0, PT, R11, R97, PT ;  /* 0x000000610b00720c */ /* 0x000ff60003f04270 */
[----:B------:R-:W-:Y:S02]  /*b050*/  @!UPT UIADD3 URZ, URZ, URZ, URZ ;  /* 0x0000003f3f3ff290 */ /* 0x000fe4000fffe03f */
[----:B------:R-:W-:-:S05]  /*b060*/  @P0 BRA `(.L_x_4087) ;  /* 0xffff7af000000947 */ /* 0x000fca000383ffff */
.L_x_3993:
        /* <DEDUP_REMOVED lines=11> */
[----:B------:R1:W5:Y:S04]  /*b120*/  LD.E R11, [R12.64+0xc0] ;  /* 0x0000c0060c0b7980 */ /* 0x000368000c101900 */
[----:B------:R1:W5:Y:S04]  /*b130*/  LD.E.64 R40, [R12.64+0x148] ;  /* 0x000148060c287980 */ /* 0x000368000c101b00 */
[----:B------:R1:W5:Y:S01]  /*b140*/  LD.E.64 R38, [R12.64+0x150] ;  /* 0x000150060c267980 */ /* 0x000362000c101b00 */
[----:B--2---:R-:W-:-:S04]  /*b150*/  ISETP.NE.U32.AND P1, PT, R2, RZ, PT ;  /* 0x000000ff0200720c */ /* 0x004fc80003f25070 */
[----:B------:R-:W-:-:S13]  /*b160*/  ISETP.NE.AND.EX P1, PT, R3, RZ, PT, P1 ;  /* 0x000000ff0300720c */ /* 0x000fda0003f25310 */
[C---:B------:R-:W-:Y:S02]  /*b170*/  @P1 LEA R18, P0, R205.reuse, R2, 0x2 ;  /* 0x00000002cd121211 */ /* 0x040fe400078010ff */
[----:B------:R-:W2:Y:S02]  /*b180*/  LD.E.U8 R2, [R12.64+0x1b3] ;  /* 0x0001b3060c027980 */ /* 0x000ea4000c101100 */
[----:B------:R-:W-:-:S05]  /*b190*/  @P1 LEA.HI.X R19, R205, R3, R72, 0x2, P0 ;  /* 0x00000003cd131211 */ /* 0x000fca00000f1448 */
[----:B------:R3:W4:Y:S01]  /*b1a0*/  @P1 LD.E R0, [R18.64] ;  /* 0x0000000612001980 */ /* 0x000722000c101900 */
[-C--:B------:R-:W-:Y:S02]  /*b1b0*/  IADD3 R5, P1, R5, R174.reuse, RZ ;  /* 0x000000ae05057210 */ /* 0x080fe40007f3e0ff */
[----:B------:R-:W-:Y:S01]  /*b1c0*/  LEA R3, P0, R178, R174, 0x5 ;  /* 0x000000aeb2037211 */ /* 0x000fe200078028ff */
[----:B------:R-:W-:Y:S01]  /*b1d0*/  IMAD.MOV.U32 R176, RZ, RZ, R174 ;  /* 0x000000ffffb07224 */ /* 0x000fe200078e00ae */
[-C--:B-----5:R-:W-:Y:S01]  /*b1e0*/  LEA R44, P2, R174, R180.reuse, 0x1 ;  /* 0x000000b4ae2c7211 */ /* 0x0a0fe200078408ff */
[----:B------:R-:W-:Y:S01]  /*b1f0*/  IMAD.X R8, R15, 0x1, R177, P1 ;  /* 0x000000010f087824 */ /* 0x000fe200008e06b1 */
[----:B------:R-:W-:Y:S01]  /*b200*/  LEA.HI.X R6, R178, R177, R179, 0x5, P0 ;  /* 0x000000b1b2067211 */ /* 0x000fe200000f2cb3 */
[----:B------:R-:W-:Y:S01]  /*b210*/  IMAD R4, R179, 0x30, RZ ;  /* 0x00000030b3047824 */ /* 0x000fe200078e02ff */
[--C-:B------:R-:W-:Y:S01]  /*b220*/  LEA.HI.X R45, R174, R181, R177.reuse, 0x1, P2 ;  /* 0x000000b5ae2d7211 */ /* 0x100fe200010f0cb1 */
[----:B------:R-:W-:Y:S01]  /*b230*/  IMAD.WIDE.U32 R176, R178, 0x30, R176 ;  /* 0x00000030b2b07825 */ /* 0x000fe200078e00b0 */
[----:B------:R-:W-:-:S02]  /*b240*/  LEA R36, P0, R3, R180, 0x1 ;  /* 0x000000b403247211 */ /* 0x000fc400078008ff */
[-C--:B------:R-:W-:Y:S01]  /*b250*/  LEA R42, P1, R5, R180.reuse, 0x1 ;  /* 0x000000b4052a7211 */ /* 0x080fe200078208ff */
[----:B------:R-:W-:Y:S01]  /*b260*/  IMAD.IADD R15, R210, 0x1, -R71 ;  /* 0x00000001d20f7824 */ /* 0x000fe200078e0a47 */
[-C--:B------:R-:W-:Y:S01]  /*b270*/  LEA.HI.X R37, R3, R181.reuse, R6, 0x1, P0 ;  /* 0x000000b503257211 */ /* 0x080fe200000f0c06 */
[----:B------:R-:W-:Y:S01]  /*b280*/  IMAD.IADD R3, R177, 0x1, R4 ;  /* 0x00000001b1037824 */ /* 0x000fe200078e0204 */
[----:B------:R-:W-:Y:S02]  /*b290*/  LEA.HI.X R43, R5, R181, R8, 0x1, P1 ;  /* 0x000000b5052b7211 */ /* 0x000fe400008f0c08 */
[----:B------:R-:W-:Y:S02]  /*b2a0*/  ISETP.GE.AND P0, PT, R168, R15, PT ;  /* 0x0000000fa800720c */ /* 0x000fe40003f06270 */
[----:B---3--:R-:W-:Y:S02]  /*b2b0*/  LEA R18, P1, R176, R180, 0x1 ;  /* 0x000000b4b0127211 */ /* 0x008fe400078208ff */
[----:B------:R-:W-:-:S02]  /*b2c0*/  ISETP.GT.AND P0, PT, R56, -0x8, !P0 ;  /* 0xfffffff83800780c */ /* 0x000fc40004704270 */
[----:B------:R-:W-:Y:S02]  /*b2d0*/  LEA.HI.X R19, R176, R181, R3, 0x1, P1 ;  /* 0x000000b5b0137211 */ /* 0x000fe400008f0c03 */
[----:B--2---:R-:W-:Y:S01]  /*b2e0*/  ISETP.NE.AND P4, PT, R2, RZ, PT ;  /* 0x000000ff0200720c */ /* 0x004fe20003f85270 */
[----:B----4-:R-:W-:Y:S01]  /*b2f0*/  IMAD.IADD R73, R73, 0x1, R0 ;  /* 0x0000000149497824 */ /* 0x010fe200078e0200 */
[----:B------:R-:W-:-:S04]  /*b300*/  LEA.HI R0, R7, R7, RZ, 0x1 ;  /* 0x0000000707007211 */ /* 0x000fc800078f08ff */
[----:B------:R-:W-:-:S05]  /*b310*/  SHF.R.S32.HI R0, RZ, 0x1, R0 ;  /* 0x00000001ff007819 */ /* 0x000fca0000011400 */
[----:B------:R-:W-:-:S05]  /*b320*/  IMAD R73, R0, R73, RZ ;  /* 0x0000004900497224 */ /* 0x000fca00078e02ff */
[----:B------:R-:W-:Y:S02]  /*b330*/  SHF.R.S32.HI R5, RZ, 0x1f, R73 ;  /* 0x0000001fff057819 */ /* 0x000fe40000011449 */
[-C--:B------:R-:W-:Y:S02]  /*b340*/  IADD3 R2, P2, R16, R73.reuse, RZ ;  /* 0x0000004910027210 */ /* 0x080fe40007f5e0ff */
[----:B------:R-:W-:-:S03]  /*b350*/  IADD3 R4, P3, R74, R73, RZ ;  /* 0x000000494a047210 */ /* 0x000fc60007f7e0ff */
[----:B------:R-:W-:Y:S01]  /*b360*/  IMAD.X R3, R17, 0x1, R5, P2 ;  /* 0x0000000111037824 */ /* 0x000fe200010e0605 */
[----:B------:R-:W-:Y:S01]  /*b370*/  LEA.HI.X.SX32 R21, R74, R5, 0x1, P3 ;  /* 0x000000054a157211 */ /* 0x000fe200018f0eff */
[----:B------:R-:W-:Y:S01]  /*b380*/  IMAD.MOV.U32 R5, RZ, RZ, R0 ;  /* 0x000000ffff057224 */ /* 0x000fe200078e0000 */
        /* <DEDUP_REMOVED lines=56> */
.L_x_4096:
[----:B------:R-:W-:Y:S05]  /*b710*/  BSYNC B0 ;  /* 0x0000000000007941 */ /* 0x000fea0003800000 */
.L_x_4095:
[----:B-----5:R3:W-:Y:S02]  /*b720*/  STS.128 [R211], R20 ;  /* 0x00000014d3007388 */ /* 0x0207e40000000c00 */
.L_x_4094:
[----:B------:R-:W-:Y:S05]  /*b730*/  BSYNC B1 ;  /* 0x0000000000017941 */ /* 0x000fea0003800000 */
.L_x_4093:
        /* <DEDUP_REMOVED lines=47> */
.L_x_4100:
[----:B------:R-:W-:Y:S05]  /*ba30*/  BSYNC B0 ;  /* 0x0000000000007941 */ /* 0x000fea0003800000 */
.L_x_4099:
[----:B-----5:R1:W-:Y:S02]  /*ba40*/  STS.128 [R211+0x2000], R20 ;  /* 0x00200014d3007388 */ /* 0x0203e40000000c00 */
.L_x_4098:
[----:B------:R-:W-:Y:S05]  /*ba50*/  BSYNC B1 ;  /* 0x0000000000017941 */ /* 0x000fea0003800000 */
.L_x_4097:
        /* <DEDUP_REMOVED lines=46> */
.L_x_4102:
[----:B------:R-:W-:Y:S05]  /*bd40*/  BSYNC B0 ;  /* 0x0000000000007941 */ /* 0x000fea0003800000 */
.L_x_4101:
[----:B-----5:R3:W-:Y:S02]  /*bd50*/  STS.128 [R211+0x4000], R20 ;  /* 0x00400014d3007388 */ /* 0x0207e40000000c00 */
.L_x_4092:
[----:B------:R-:W-:Y:S05]  /*bd60*/  BSYNC B2 ;  /* 0x0000000000027941 */ /* 0x000fea0003800000 */
.L_x_4091:
        /* <DEDUP_REMOVED lines=52> */
.L_x_4108:
[----:B------:R-:W-:Y:S05]  /*c0b0*/  BSYNC B0 ;  /* 0x0000000000007941 */ /* 0x000fea0003800000 */
.L_x_4107:
[----:B-----5:R3:W-:Y:S02]  /*c0c0*/  STS.128 [R211+0x800], R20 ;  /* 0x00080014d3007388 */ /* 0x0207e40000000c00 */
.L_x_4106:
[----:B------:R-:W-:Y:S05]  /*c0d0*/  BSYNC B1 ;  /* 0x0000000000017941 */ /* 0x000fea0003800000 */
.L_x_4105:
        /* <DEDUP_REMOVED lines=47> */
.L_x_4112:
[----:B------:R-:W-:Y:S05]  /*c3d0*/  BSYNC B0 ;  /* 0x0000000000007941 */ /* 0x000fea0003800000 */
.L_x_4111:
[----:B-----5:R3:W-:Y:S02]  /*c3e0*/  STS.128 [R211+0x2800], R20 ;  /* 0x00280014d3007388 */ /* 0x0207e40000000c00 */
.L_x_4110:
[----:B------:R-:W-:Y:S05]  /*c3f0*/  BSYNC B1 ;  /* 0x0000000000017941 */ /* 0x000fea0003800000 */
.L_x_4109:
        /* <DEDUP_REMOVED lines=45> */
.L_x_4114:
[----:B------:R-:W-:Y:S05]  /*c6d0*/  BSYNC B0 ;  /* 0x0000000000007941 */ /* 0x000fea0003800000 */
.L_x_4113:
[----:B-----5:R1:W-:Y:S02]  /*c6e0*/  STS.128 [R211+0x4800], R40 ;  /* 0x00480028d3007388 */ /* 0x0203e40000000c00 */
.L_x_4104:
[----:B------:R-:W-:Y:S05]  /*c6f0*/  BSYNC B2 ;  /* 0x0000000000027941 */ /* 0x000fea0003800000 */
.L_x_4103:
        /* <DEDUP_REMOVED lines=53> */
.L_x_4120:
[----:B------:R-:W-:Y:S05]  /*ca50*/  BSYNC B0 ;  /* 0x0000000000007941 */ /* 0x000fea0003800000 */
.L_x_4119:
[----:B-----5:R3:W-:Y:S02]  /*ca60*/  STS.128 [R211+0x1000], R20 ;  /* 0x00100014d3007388 */ /* 0x0207e40000000c00 */
.L_x_4118:
[----:B------:R-:W-:Y:S05]  /*ca70*/  BSYNC B1 ;  /* 0x0000000000017941 */ /* 0x000fea0003800000 */
.L_x_4117:
        /* <DEDUP_REMOVED lines=48> */
.L_x_4124:
[----:B------:R-:W-:Y:S05]  /*cd80*/  BSYNC B0 ;  /* 0x0000000000007941 */ /* 0x000fea0003800000 */
.L_x_4123:
[----:B-----5:R3:W-:Y:S02]  /*cd90*/  STS.128 [R211+0x3000], R20 ;  /* 0x00300014d3007388 */ /* 0x0207e40000000c00 */
.L_x_4122:
[----:B------:R-:W-:Y:S05]  /*cda0*/  BSYNC B1 ;  /* 0x0000000000017941 */ /* 0x000fea0003800000 */
.L_x_4121:
        /* <DEDUP_REMOVED lines=45> */
.L_x_4126:
[----:B------:R-:W-:Y:S05]  /*d080*/  BSYNC B0 ;  /* 0x0000000000007941 */ /* 0x000fea0003800000 */
.L_x_4125:
[----:B-----5:R1:W-:Y:S02]  /*d090*/  STS.128 [R211+0x5000], R36 ;  /* 0x00500024d3007388 */ /* 0x0203e40000000c00 */
.L_x_4116:
[----:B------:R-:W-:Y:S05]  /*d0a0*/  BSYNC B2 ;  /* 0x0000000000027941 */ /* 0x000fea0003800000 */
.L_x_4115:
[----:B-1----:R-:W-:-:S04]  /*d0b0*/  IADD3 R36, R168, 0x30, RZ ;  /* 0x00000030a8247810 */ /* 0x002fc80007ffe0ff */
[----:B------:R-:W-:-:S04]  /*d0c0*/  ISETP.GE.AND P0, PT, R36, R15, PT ;  /* 0x0000000f2400720c */ /* 0x000fc80003f06270 */
[----:B------:R-:W-:-:S13]  /*d0d0*/  ISETP.LT.OR P0, PT, R56, -0x187, P0 ;  /* 0xfffffe793800780c */ /* 0x000fda0000701670 */
[----:B------:R-:W-:Y:S05]  /*d0e0*/  @P0 BRA `(.L_x_4127) ;  /* 0x0000552000000947 */ /* 0x000fea0003800000 */
[----:B------:R-:W-:Y:S01]  /*d0f0*/  ISETP.GE.AND P0, PT, R16, R11, PT ;  /* 0x0000000b1000720c */ /* 0x000fe20003f06270 */
[----:B------:R-:W-:-:S12]  /*d100*/  BSSY B1, `(.L_x_4128) ;  /* 0x000002f000017945 */ /* 0x000fd80003800000 */
[----:B------:R1:W-:Y:S01]  /*d110*/  @P0 STS.128 [R211+0x1800], RZ ;  /* 0x001800ffd3000388 */ /* 0x0003e20000000c00 */
        /* <DEDUP_REMOVED lines=15> */
[----:B--2---:R-:W-:Y:S02]  /*d210*/  LOP3.LUT R21, R2, 0xffff0000, RZ, 0xc0, !PT ;  /* 0xffff000002157812 */ /* 0x004fe400078ec0ff */
[----:B------:R-:W-:Y:S02]  /*d220*/  LOP3.LUT R16, R3, 0xffff0000, RZ, 0xc0, !PT ;  /* 0xffff000003107812 */ /* 0x000fe400078ec0ff */
[----:B---3--:R-:W-:Y:S01]  /*d230*/  LOP3.LUT R23, R4, 0xffff0000, RZ, 0xc0, !PT ;  /* 0xffff000004177812 */ /* 0x008fe200078ec0ff */
[----:B------:R-:W-:Y:S01]  /*d240*/  FMUL.FTZ R17, R0, R21 ;  /* 0x0000001500117220 */ /* 0x000fe20000410000 */
[----:B------:R-:W-:Y:S01]  /*d250*/  LOP3.LUT R20, R5, 0xffff0000, RZ, 0xc0, !PT ;  /* 0xffff000005147812 */ /* 0x000fe200078ec0ff */
[----:B------:R-:W-:Y:S01]  /*d260*/  FMUL.FTZ R22, R29, R16 ;  /* 0x000000101d167220 */ /* 0x000fe20000410000 */
[----:B------:R-:W-:Y:S01]  /*d270*/  SHF.L.U32 R2, R2, 0x10, RZ ;  /* 0x0000001002027819 */ /* 0x000fe200000006ff */
[----:B------:R-:W-:Y:S01]  /*d280*/  FMUL.FTZ R0, R0, R23 ;  /* 0x0000001700007220 */ /* 0x000fe20000410000 */
[----:B------:R-:W-:Y:S01]  /*d290*/  SHF.L.U32 R3, R3, 0x10, RZ ;  /* 0x0000001003037819 */ /* 0x000fe200000006ff */
[----:B------:R-:W-:Y:S01]  /*d2a0*/  FMUL.FTZ R29, R29, R20 ;  /* 0x000000141d1d7220 */ /* 0x000fe20000410000 */
[----:B------:R-:W-:Y:S01]  /*d2b0*/  SHF.L.U32 R5, R5, 0x10, RZ ;  /* 0x0000001005057819 */ /* 0x000fe200000006ff */
[----:B------:R-:W-:-:S02]  /*d2c0*/  IMAD.U32 R4, R4, 0x10000, RZ ;  /* 0x0001000004047824 */ /* 0x000fc400078e00ff */
[C---:B------:R-:W-:Y:S02]  /*d2d0*/  FFMA.FTZ R17, R14.reuse, R23, -R17 ;  /* 0x000000170e117223 */ /* 0x040fe40000010811 */
[----:B------:R-:W-:Y:S02]  /*d2e0*/  FFMA.FTZ R0, R14, R21, R0 ;  /* 0x000000150e007223 */ /* 0x000fe40000010000 */
[----:B------:R-:W-:Y:S02]  /*d2f0*/  FFMA.FTZ R29, R31, R16, R29 ;  /* 0x000000101f1d7223 */ /* 0x000fe4000001001d */
[----:B------:R-:W-:Y:S01]  /*d300*/  FMUL.FTZ R14, R30, R2 ;  /* 0x000000021e0e7220 */ /* 0x000fe20000410000 */
[----:B------:R-:W-:Y:S01]  /*d310*/  F2FP.BF16.PACK_AB R21, R0, R17 ;  /* 0x000000110015723e */ /* 0x000fe200000010ff */
[----:B------:R-:W-:Y:S02]  /*d320*/  FMUL.FTZ R16, R32, R3 ;  /* 0x0000000320107220 */ /* 0x000fe40000410000 */
[----:B------:R-:W-:-:S02]  /*d330*/  FMUL.FTZ R30, R30, R4 ;  /* 0x000000041e1e7220 */ /* 0x000fc40000410000 */
[-C--:B------:R-:W-:Y:S02]  /*d340*/  FMUL.FTZ R32, R32, R5.reuse ;  /* 0x0000000520207220 */ /* 0x080fe40000410000 */
        /* <DEDUP_REMOVED lines=8> */
.L_x_4131:
[----:B------:R-:W-:Y:S05]  /*d3d0*/  BSYNC B0 ;  /* 0x0000000000007941 */ /* 0x000fea0003800000 */
.L_x_4130:
[----:B-----5:R1:W-:Y:S02]  /*d3e0*/  STS.128 [R211+0x1800], R20 ;  /* 0x00180014d3007388 */ /* 0x0203e40000000c00 */
.L_x_4129:
[----:B------:R-:W-:Y:S05]  /*d3f0*/  BSYNC B1 ;  /* 0x0000000000017941 */ /* 0x000fea0003800000 */
.L_x_4128:
        /* <DEDUP_REMOVED lines=13> */
[----:B------:R-:W-:Y:S02]  /*d4d0*/  SHF.L.U32 R29, R23, 0x10, RZ ;  /* 0x00000010171d7819 */ /* 0x000fe400000006ff */
[----:B------:R-:W-:-:S02]  /*d4e0*/  SHF.L.U32 R14, R20, 0x10, RZ ;  /* 0x00000010140e7819 */ /* 0x000fc400000006ff */
[----:B------:R-:W-:Y:S02]  /*d4f0*/  LOP3.LUT R30, R20, 0xffff0000, RZ, 0xc0, !PT ;  /* 0xffff0000141e7812 */ /* 0x000fe400078ec0ff */
[----:B------:R-:W-:Y:S02]  /*d500*/  LOP3.LUT R23, R23, 0xffff0000, RZ, 0xc0, !PT ;  /* 0xffff000017177812 */ /* 0x000fe400078ec0ff */
[----:B------:R-:W-:Y:S02]  /*d510*/  LOP3.LUT R31, R22, 0xffff0000, RZ, 0xc0, !PT ;  /* 0xffff0000161f7812 */ /* 0x000fe400078ec0ff */
[----:B---3--:R-:W-:Y:S02]  /*d520*/  LOP3.LUT R17, R2, 0xffff0000, RZ, 0xc0, !PT ;  /* 0xffff000002117812 */ /* 0x008fe400078ec0ff */
[----:B------:R-:W-:Y:S02]  /*d530*/  LOP3.LUT R16, R3, 0xffff0000, RZ, 0xc0, !PT ;  /* 0xffff000003107812 */ /* 0x000fe400078ec0ff */
[----:B--2---:R-:W-:Y:S01]  /*d540*/  LOP3.LUT R21, R4, 0xffff0000, RZ, 0xc0, !PT ;  /* 0xffff000004157812 */ /* 0x004fe200078ec0ff */
        /* <DEDUP_REMOVED lines=10> */
[----:B------:R-:W-:Y:S02]  /*d5f0*/  FMUL.FTZ R23, R23, R20 ;  /* 0x0000001417177220 */ /* 0x000fe40000410000 */
[C---:B------:R-:W-:Y:S02]  /*d600*/  FMUL.FTZ R2, R30.reuse, R17 ;  /* 0x000000111e027220 */ /* 0x040fe40000410000 */
[----:B------:R-:W-:Y:S02]  /*d610*/  FMUL.FTZ R4, R31, R3 ;  /* 0x000000031f047220 */ /* 0x000fe40000410000 */
[----:B------:R-:W-:-:S02]  /*d620*/  FMUL.FTZ R30, R30, R21 ;  /* 0x000000151e1e7220 */ /* 0x000fc40000410000 */
[----:B------:R-:W-:Y:S02]  /*d630*/  FMUL.FTZ R31, R31, R5 ;  /* 0x000000051f1f7220 */ /* 0x000fe40000410000 */
[C---:B------:R-:W-:Y:S02]  /*d640*/  FFMA.FTZ R22, R29.reuse, R20, -R22 ;  /* 0x000000141d167223 */ /* 0x040fe40000010816 */
[----:B------:R-:W-:Y:S02]  /*d650*/  FFMA.FTZ R23, R29, R16, R23 ;  /* 0x000000101d177223 */ /* 0x000fe40000010017 */
[----:B------:R-:W-:Y:S01]  /*d660*/  FFMA.FTZ R2, R14, R21, -R2 ;  /* 0x000000150e027223 */ /* 0x000fe20000010802 */
[----:B------:R-:W-:Y:S01]  /*d670*/  F2FP.BF16.PACK_AB R21, R0, R15 ;  /* 0x0000000f0015723e */ /* 0x000fe200000010ff */
[----:B------:R-:W-:Y:S01]  /*d680*/  FFMA.FTZ R17, R14, R17, R30 ;  /* 0x000000110e117223 */ /* 0x000fe2000001001e */
[----:B------:R-:W-:Y:S01]  /*d690*/  F2FP.BF16.PACK_AB R23, R23, R22 ;  /* 0x000000161717723e */ /* 0x000fe200000010ff */
[----:B------:R-:W-:-:S02]  /*d6a0*/  FFMA.FTZ R4, R28, R5, -R4 ;  /* 0x000000051c047223 */ /* 0x000fc40000010804 */
[----:B------:R-:W-:Y:S01]  /*d6b0*/  FFMA.FTZ R31, R28, R3, R31 ;  /* 0x000000031c1f7223 */ /* 0x000fe2000001001f */
[----:B------:R-:W-:-:S04]  /*d6c0*/  F2FP.BF16.PACK_AB R20, R17, R2 ;  /* 0x000000021114723e */ /* 0x000fc800000010ff */
[----:B------:R-:W-:Y:S02]  /*d6d0*/  F2FP.BF16.PACK_AB R22, R31, R4 ;  /* 0x000000041f16723e */ /* 0x000fe400000010ff */
.L_x_4135:
[----:B------:R-:W-:Y:S05]  /*d6e0*/  BSYNC B0 ;  /* 0x0000000000007941 */ /* 0x000fea0003800000 */
.L_x_4134:
[----:B-----5:R3:W-:Y:S02]  /*d6f0*/  STS.128 [R211+0x3800], R20 ;  /* 0x00380014d3007388 */ /* 0x0207e40000000c00 */
.L_x_4133:
[----:B------:R-:W-:Y:S05]  /*d700*/  BSYNC B1 ;  /* 0x0000000000017941 */ /* 0x000fea0003800000 */
.L_x_4132:
        /* <DEDUP_REMOVED lines=9> */
[C---:B-----5:R-:W-:Y:S02]  /*d7a0*/  SHF.L.U32 R7, R17.reuse, 0x10, RZ ;  /* 0x0000001011077819 */ /* 0x060fe400000006ff */
[----:B------:R-:W-:Y:S02]  /*d7b0*/  LOP3.LUT R0, R17, 0xffff0000, RZ, 0xc0, !PT ;  /* 0xffff000011007812 */ /* 0x000fe400078ec0ff */
[C---:B------:R-:W-:Y:S02]  /*d7c0*/  SHF.L.U32 R9, R16.reuse, 0x10, RZ ;  /* 0x0000001010097819 */ /* 0x040fe400000006ff */
[----:B------:R-:W-:-:S02]  /*d7d0*/  LOP3.LUT R21, R16, 0xffff0000, RZ, 0xc0, !PT ;  /* 0xffff000010157812 */ /* 0x000fc400078ec0ff */
[C---:B------:R-:W-:Y:S02]  /*d7e0*/  LOP3.LUT R16, R19.reuse, 0xffff0000, RZ, 0xc0, !PT ;  /* 0xffff000013107812 */ /* 0x040fe400078ec0ff */
[C---:B------:R-:W-:Y:S02]  /*d7f0*/  LOP3.LUT R22, R18.reuse, 0xffff0000, RZ, 0xc0, !PT ;  /* 0xffff000012167812 */ /* 0x040fe400078ec0ff */
[----:B------:R-:W-:Y:S01]  /*d800*/  SHF.L.U32 R20, R19, 0x10, RZ ;  /* 0x0000001013147819 */ /* 0x000fe200000006ff */
[----:B------:R-:W-:Y:S01]  /*d810*/  IMAD.U32 R19, R18, 0x10000, RZ ;  /* 0x0001000012137824 */ /* 0x000fe200078e00ff */
        /* <DEDUP_REMOVED lines=11> */
[----:B------:R-:W-:-:S02]  /*d8d0*/  FMUL.FTZ R18, R16, R11 ;  /* 0x0000000b10127220 */ /* 0x000fc40000410000 */
[----:B------:R-:W-:Y:S02]  /*d8e0*/  FFMA.FTZ R7, R7, R14, R0 ;  /* 0x0000000e07077223 */ /* 0x000fe40000010000 */
[----:B------:R-:W-:Y:S02]  /*d8f0*/  FMUL.FTZ R16, R16, R15 ;  /* 0x0000000f10107220 */ /* 0x000fe40000410000 */
[----:B------:R-:W-:Y:S01]  /*d900*/  FMUL.FTZ R0, R21, R2 ;  /* 0x0000000215007220 */ /* 0x000fe20000410000 */
[----:B------:R-:W-:Y:S01]  /*d910*/  F2FP.BF16.PACK_AB R17, R7, R10 ;  /* 0x0000000a0711723e */ /* 0x000fe200000010ff */
[C---:B------:R-:W-:Y:S02]  /*d920*/  FMUL.FTZ R14, R22.reuse, R3 ;  /* 0x00000003160e7220 */ /* 0x040fe40000410000 */
[----:B------:R-:W-:Y:S02]  /*d930*/  FMUL.FTZ R21, R21, R4 ;  /* 0x0000000415157220 */ /* 0x000fe40000410000 */
[----:B------:R-:W-:-:S02]  /*d940*/  FMUL.FTZ R22, R22, R5 ;  /* 0x0000000516167220 */ /* 0x000fc40000410000 */
[C---:B------:R-:W-:Y:S02]  /*d950*/  FFMA.FTZ R18, R20.reuse, R15, -R18 ;  /* 0x0000000f14127223 */ /* 0x040fe40000010812 */
[----:B------:R-:W-:Y:S02]  /*d960*/  FFMA.FTZ R11, R20, R11, R16 ;  /* 0x0000000b140b7223 */ /* 0x000fe40000010010 */
[C---:B------:R-:W-:Y:S02]  /*d970*/  FFMA.FTZ R0, R9.reuse, R4, -R0 ;  /* 0x0000000409007223 */ /* 0x040fe40000010800 */
[----:B------:R-:W-:Y:S02]  /*d980*/  FFMA.FTZ R21, R9, R2, R21 ;  /* 0x0000000209157223 */ /* 0x000fe40000010015 */
[C---:B------:R-:W-:Y:S02]  /*d990*/  FFMA.FTZ R14, R19.reuse, R5, -R14 ;  /* 0x00000005130e7223 */ /* 0x040fe4000001080e */
[----:B------:R-:W-:Y:S01]  /*d9a0*/  FFMA.FTZ R3, R19, R3, R22 ;  /* 0x0000000313037223 */ /* 0x000fe20000010016 */
[----:B------:R-:W-:-:S02]  /*d9b0*/  F2FP.BF16.PACK_AB R19, R11, R18 ;  /* 0x000000120b13723e */ /* 0x000fc400000010ff */
[----:B------:R-:W-:Y:S02]  /*d9c0*/  F2FP.BF16.PACK_AB R16, R21, R0 ;  /* 0x000000001510723e */ /* 0x000fe400000010ff */
[----:B------:R-:W-:Y:S02]  /*d9d0*/  F2FP.BF16.PACK_AB R18, R3, R14 ;  /* 0x0000000e0312723e */ /* 0x000fe400000010ff */
.L_x_4137:
[----:B------:R-:W-:Y:S05]  /*d9e0*/  BSYNC B0 ;  /* 0x0000000000007941 */ /* 0x000fea0003800000 */
.L_x_4136:
[----:B-----5:R1:W-:Y:S01]  /*d9f0*/  STS.128 [R211+0x5800], R16 ;  /* 0x00580010d3007388 */ /* 0x0203e20000000c00 */
[----:B------:R-:W-:Y:S05]  /*da00*/  BRA `(.L_x_4127) ;  /* 0x00004c0000007947 */ /* 0x000fea0003800000 */
.L_x_4090:
        /* <DEDUP_REMOVED lines=89> */
.L_x_4143:
[----:B------:R-:W-:Y:S05]  /*dfa0*/  BSYNC B0 ;  /* 0x0000000000007941 */ /* 0x000fea0003800000 */
.L_x_4142:
[----:B-----5:R3:W-:Y:S02]  /*dfb0*/  STS.128 [R211], R32 ;  /* 0x00000020d3007388 */ /* 0x0207e40000000c00 */
.L_x_4141:
[----:B------:R-:W-:Y:S05]  /*dfc0*/  BSYNC B1 ;  /* 0x0000000000017941 */ /* 0x000fea0003800000 */
.L_x_4140:
        /* <DEDUP_REMOVED lines=87> */
.L_x_4147:
[----:B------:R-:W-:Y:S05]  /*e540*/  BSYNC B0 ;  /* 0x0000000000007941 */ /* 0x000fea0003800000 */
.L_x_4146:
[----:B-----5:R1:W-:Y:S02]  /*e550*/  STS.128 [R211+0x2000], R32 ;  /* 0x00200020d3007388 */ /* 0x0203e40000000c00 */
.L_x_4145:
[----:B------:R-:W-:Y:S05]  /*e560*/  BSYNC B1 ;  /* 0x0000000000017941 */ /* 0x000fea0003800000 */
.L_x_4144:
        /* <DEDUP_REMOVED lines=86> */
.L_x_4149:
[----:B------:R-:W-:Y:S05]  /*ead0*/  BSYNC B0 ;  /* 0x0000000000007941 */ /* 0x000fea0003800000 */
.L_x_4148:
[----:B-----5:R3:W-:Y:S02]  /*eae0*/  STS.128 [R211+0x4000], R32 ;  /* 0x00400020d3007388 */ /* 0x0207e40000000c00 */
.L_x_4139:
[----:B------:R-:W-:Y:S05]  /*eaf0*/  BSYNC B2 ;  /* 0x0000000000027941 */ /* 0x000fea0003800000 */
.L_x_4138:
        /* <DEDUP_REMOVED lines=92> */
.L_x_4155:
[----:B------:R-:W-:Y:S05]  /*f0c0*/  BSYNC B0 ;  /* 0x0000000000007941 */ /* 0x000fea0003800000 */
.L_x_4154:
[----:B-----5:R3:W-:Y:S02]  /*f0d0*/  STS.128 [R211+0x800], R32 ;  /* 0x00080020d3007388 */ /* 0x0207e40000000c00 */
.L_x_4153:
[----:B------:R-:W-:Y:S05]  /*f0e0*/  BSYNC B1 ;  /* 0x0000000000017941 */ /* 0x000fea0003800000 */
.L_x_4152:
        /* <DEDUP_REMOVED lines=87> */
.L_x_4159:
[----:B------:R-:W-:Y:S05]  /*f660*/  BSYNC B0 ;  /* 0x0000000000007941 */ /* 0x000fea0003800000 */
.L_x_4158:
[----:B-----5:R3:W-:Y:S02]  /*f670*/  STS.128 [R211+0x2800], R32 ;  /* 0x00280020d3007388 */ /* 0x0207e40000000c00 */
.L_x_4157:
[----:B------:R-:W-:Y:S05]  /*f680*/  BSYNC B1 ;  /* 0x0000000000017941 */ /* 0x000fea0003800000 */
.L_x_4156:
        /* <DEDUP_REMOVED lines=86> */
.L_x_4161:
[----:B------:R-:W-:Y:S05]  /*fbf0*/  BSYNC B0 ;  /* 0x0000000000007941 */ /* 0x000fea0003800000 */
.L_x_4160:
[----:B-----5:R3:W-:Y:S02]  /*fc00*/  STS.128 [R211+0x4800], R32 ;  /* 0x00480020d3007388 */ /* 0x0207e40000000c00 */
.L_x_4151:
[----:B------:R-:W-:Y:S05]  /*fc10*/  BSYNC B2 ;  /* 0x0000000000027941 */ /* 0x000fea0003800000 */
.L_x_4150:
        /* <DEDUP_REMOVED lines=92> */
.L_x_4167:
[----:B------:R-:W-:Y:S05]  /*101e0*/  BSYNC B0 ;  /* 0x0000000000007941 */ /* 0x000fea0003800000 */
.L_x_4166:
[----:B-----5:R3:W-:Y:S02]  /*101f0*/  STS.128 [R211+0x1000], R32 ;  /* 0x00100020d3007388 */ /* 0x0207e40000000c00 */
.L_x_4165:
[----:B------:R-:W-:Y:S05]  /*10200*/  BSYNC B1 ;  /* 0x0000000000017941 */ /* 0x000fea0003800000 */
.L_x_4164:
        /* <DEDUP_REMOVED lines=87> */
.L_x_4171:
[----:B------:R-:W-:Y:S05]  /*10780*/  BSYNC B0 ;  /* 0x0000000000007941 */ /* 0x000fea0003800000 */
.L_x_4170:
[----:B-----5:R3:W-:Y:S02]  /*10790*/  STS.128 [R211+0x3000], R32 ;  /* 0x00300020d3007388 */ /* 0x0207e40000000c00 */
.L_x_4169:
[----:B------:R-:W-:Y:S05]  /*107a0*/  BSYNC B1 ;  /* 0x0000000000017941 */ /* 0x000fea0003800000 */
.L_x_4168:
        /* <DEDUP_REMOVED lines=86> */
.L_x_4173:
[----:B------:R-:W-:Y:S05]  /*10d10*/  BSYNC B0 ;  /* 0x0000000000007941 */ /* 0x000fea0003800000 */
.L_x_4172:
[----:B-----5:R3:W-:Y:S02]  /*10d20*/  STS.128 [R211+0x5000], R32 ;  /* 0x00500020d3007388 */ /* 0x0207e40000000c00 */
.L_x_4163:
[----:B------:R-:W-:Y:S05]  /*10d30*/  BSYNC B2 ;  /* 0x0000000000027941 */ /* 0x000fea0003800000 */
.L_x_4162:
        /* <DEDUP_REMOVED lines=31> */
[C---:B-----5:R-:W-:Y:S01]  /*10f30*/  SHF.L.U32 R15, R20.reuse, 0x10, RZ ;  /* 0x00000010140f7819 */ /* 0x060fe200000006ff */
[C---:B------:R-:W-:Y:S01]  /*10f40*/  IMAD.U32 R42, R23.reuse, 0x10000, RZ ;  /* 0x00010000172a7824 */ /* 0x040fe200078e00ff */
[----:B------:R-:W-:Y:S02]  /*10f50*/  LOP3.LUT R14, R20, 0xffff0000, RZ, 0xc0, !PT ;  /* 0xffff0000140e7812 */ /* 0x000fe400078ec0ff */
[C---:B------:R-:W-:Y:S02]  /*10f60*/  SHF.L.U32 R20, R22.reuse, 0x10, RZ ;  /* 0x0000001016147819 */ /* 0x040fe400000006ff */
[----:B------:R-:W-:Y:S02]  /*10f70*/  LOP3.LUT R17, R22, 0xffff0000, RZ, 0xc0, !PT ;  /* 0xffff000016117812 */ /* 0x000fe400078ec0ff */
[----:B------:R-:W-:Y:S02]  /*10f80*/  LOP3.LUT R16, R23, 0xffff0000, RZ, 0xc0, !PT ;  /* 0xffff000017107812 */ /* 0x000fe400078ec0ff */
[C---:B------:R-:W-:Y:S01]  /*10f90*/  LOP3.LUT R4, R21.reuse, 0xffff0000, RZ, 0xc0, !PT ;  /* 0xffff000015047812 */ /* 0x040fe200078ec0ff */
[----:B------:R-:W-:-:S02]  /*10fa0*/  IMAD.U32 R21, R21, 0x10000, RZ ;  /* 0x0001000015157824 */ /* 0x000fc400078e00ff */
[C---:B--2---:R-:W-:Y:S01]  /*10fb0*/  IMAD.U32 R22, R25.reuse, 0x10000, RZ ;  /* 0x0001000019167824 */ /* 0x044fe200078e00ff */
[----:B------:R-:W-:Y:S02]  /*10fc0*/  LOP3.LUT R44, R25, 0xffff0000, RZ, 0xc0, !PT ;  /* 0xffff0000192c7812 */ /* 0x000fe400078ec0ff */
[C---:B------:R-:W-:Y:S02]  /*10fd0*/  SHF.L.U32 R43, R26.reuse, 0x10, RZ ;  /* 0x000000101a2b7819 */ /* 0x040fe400000006ff */
[----:B------:R-:W-:Y:S02]  /*10fe0*/  LOP3.LUT R25, R26, 0xffff0000, RZ, 0xc0, !PT ;  /* 0xffff00001a197812 */ /* 0x000fe400078ec0ff */
[----:B------:R-:W-:Y:S02]  /*10ff0*/  SHF.L.U32 R37, R24, 0x10, RZ ;  /* 0x0000001018257819 */ /* 0x000fe400000006ff */
[C---:B---3--:R-:W-:Y:S02]  /*11000*/  SHF.L.U32 R46, R28.reuse, 0x10, RZ ;  /* 0x000000101c2e7819 */ /* 0x048fe400000006ff */
[----:B------:R-:W-:-:S02]  /*11010*/  LOP3.LUT R26, R28, 0xffff0000, RZ, 0xc0, !PT ;  /* 0xffff00001c1a7812 */ /* 0x000fc400078ec0ff */
[----:B------:R-:W-:Y:S01]  /*11020*/  LOP3.LUT R28, R30, 0xffff0000, RZ, 0xc0, !PT ;  /* 0xffff00001e1c7812 */ /* 0x000fe200078ec0ff */
[----:B------:R-:W-:Y:S01]  /*11030*/  @!P0 FADD.FTZ R46, -R46, -RZ ;  /* 0x800000ff2e2e8221 */ /* 0x000fe20000010100 */
[----:B------:R-:W-:Y:S01]  /*11040*/  SHF.L.U32 R48, R30, 0x10, RZ ;  /* 0x000000101e307819 */ /* 0x000fe200000006ff */
[----:B------:R-:W-:Y:S01]  /*11050*/  @!P0 FADD.FTZ R26, -R26, -RZ ;  /* 0x800000ff1a1a8221 */ /* 0x000fe20000010100 */
[----:B------:R-:W-:Y:S01]  /*11060*/  LOP3.LUT R23, R24, 0xffff0000, RZ, 0xc0, !PT ;  /* 0xffff000018177812 */ /* 0x000fe200078ec0ff */
[----:B------:R-:W-:Y:S01]  /*11070*/  IMAD.U32 R24, R27, 0x10000, RZ ;  /* 0x000100001b187824 */ /* 0x000fe200078e00ff */
[----:B------:R-:W-:Y:S01]  /*11080*/  LOP3.LUT R30, R31, 0xffff0000, RZ, 0xc0, !PT ;  /* 0xffff00001f1e7812 */ /* 0x000fe200078ec0ff */
[----:B------:R-:W-:Y:S01]  /*11090*/  @!P0 FADD.FTZ R28, -R28, -RZ ;  /* 0x800000ff1c1c8221 */ /* 0x000fe20000010100 */
[----:B------:R-:W-:Y:S01]  /*110a0*/  LOP3.LUT R45, R27, 0xffff0000, RZ, 0xc0, !PT ;  /* 0xffff00001b2d7812 */ /* 0x000fe200078ec0ff */
[C---:B------:R-:W-:Y:S01]  /*110b0*/  IMAD.U32 R27, R29.reuse, 0x10000, RZ ;  /* 0x000100001d1b7824 */ /* 0x040fe200078e00ff */
[----:B------:R-:W-:Y:S01]  /*110c0*/  LOP3.LUT R47, R29, 0xffff0000, RZ, 0xc0, !PT ;  /* 0xffff00001d2f7812 */ /* 0x000fe200078ec0ff */
[----:B------:R-:W-:-:S02]  /*110d0*/  IMAD.U32 R29, R31, 0x10000, RZ ;  /* 0x000100001f1d7824 */ /* 0x000fc400078e00ff */
[----:B------:R-:W-:Y:S01]  /*110e0*/  @!P0 FADD.FTZ R30, -R30, -RZ ;  /* 0x800000ff1e1e8221 */ /* 0x000fe20000010100 */
[----:B----4-:R-:W-:Y:S01]  /*110f0*/  SHF.L.U32 R31, R34, 0x10, RZ ;  /* 0x00000010221f7819 */ /* 0x010fe200000006ff */
[----:B------:R-:W-:Y:S01]  /*11100*/  FMUL.FTZ R23, R23, R26 ;  /* 0x0000001a17177220 */ /* 0x000fe20000410000 */
[C---:B------:R-:W-:Y:S01]  /*11110*/  SHF.L.U32 R26, R32.reuse, 0x10, RZ ;  /* 0x00000010201a7819 */ /* 0x040fe200000006ff */
[----:B------:R-:W-:Y:S01]  /*11120*/  FMUL.FTZ R28, R25, R28 ;  /* 0x0000001c191c7220 */ /* 0x000fe20000410000 */
[----:B------:R-:W-:Y:S01]  /*11130*/  LOP3.LUT R25, R32, 0xffff0000, RZ, 0xc0, !PT ;  /* 0xffff000020197812 */ /* 0x000fe200078ec0ff */
[----:B------:R-:W-:Y:S01]  /*11140*/  @!P0 FADD.FTZ R27, -R27, -RZ ;  /* 0x800000ff1b1b8221 */ /* 0x000fe20000010100 */
[----:B------:R-:W-:Y:S01]  /*11150*/  LOP3.LUT R32, R33, 0xffff0000, RZ, 0xc0, !PT ;  /* 0xffff000021207812 */ /* 0x000fe200078ec0ff */
[----:B------:R-:W-:Y:S02]  /*11160*/  @!P0 FADD.FTZ R48, -R48, -RZ ;  /* 0x800000ff30308221 */ /* 0x000fe40000010100 */
[----:B------:R-:W-:-:S02]  /*11170*/  @!P0 FADD.FTZ R29, -R29, -RZ ;  /* 0x800000ff1d1d8221 */ /* 0x000fc40000010100 */
[----:B------:R-:W-:Y:S02]  /*11180*/  @!P0 FADD.FTZ R47, -R47, -RZ ;  /* 0x800000ff2f2f8221 */ /* 0x000fe40000010100 */
[----:B------:R-:W-:Y:S02]  /*11190*/  FMUL.FTZ R46, R37, R46 ;  /* 0x0000002e252e7220 */ /* 0x000fe40000410000 */
[----:B------:R-:W-:Y:S01]  /*111a0*/  FMUL.FTZ R45, R45, R30 ;  /* 0x0000001e2d2d7220 */ /* 0x000fe20000410000 */
[----:B------:R-:W-:Y:S01]  /*111b0*/  LOP3.LUT R30, R34, 0xffff0000, RZ, 0xc0, !PT ;  /* 0xffff0000221e7812 */ /* 0x000fe200078ec0ff */
[----:B------:R-:W-:Y:S01]  /*111c0*/  FMUL.FTZ R22, R22, R27 ;  /* 0x0000001b16167220 */ /* 0x000fe20000410000 */
[----:B------:R-:W-:Y:S01]  /*111d0*/  LOP3.LUT R34, R35, 0xffff0000, RZ, 0xc0, !PT ;  /* 0xffff000023227812 */ /* 0x000fe200078ec0ff */
[----:B------:R-:W-:Y:S02]  /*111e0*/  FMUL.FTZ R43, R43, R48 ;  /* 0x000000302b2b7220 */ /* 0x000fe40000410000 */
[----:B------:R-:W-:-:S02]  /*111f0*/  FMUL.FTZ R29, R24, R29 ;  /* 0x0000001d181d7220 */ /* 0x000fc40000410000 */
[----:B------:R-:W-:Y:S02]  /*11200*/  FMUL.FTZ R47, R44, R47 ;  /* 0x0000002f2c2f7220 */ /* 0x000fe40000410000 */
[----:B------:R-:W-:Y:S02]  /*11210*/  IMAD.U32 R24, R33, 0x10000, RZ ;  /* 0x0001000021187824 */ /* 0x000fe400078e00ff */
[----:B------:R-:W-:Y:S02]  /*11220*/  IMAD.U32 R27, R35, 0x10000, RZ ;  /* 0x00010000231b7824 */ /* 0x000fe400078e00ff */
        /* <DEDUP_REMOVED lines=13> */
.L_x_4177:
[----:B------:R-:W-:Y:S05]  /*11300*/  BSYNC B0 ;  /* 0x0000000000007941 */ /* 0x000fea0003800000 */
.L_x_4176:
[----:B-----5:R1:W-:Y:S02]  /*11310*/  STS.128 [R211+0x1800], R20 ;  /* 0x00180014d3007388 */ /* 0x0203e40000000c00 */
.L_x_4175:
[----:B------:R-:W-:Y:S05]  /*11320*/  BSYNC B1 ;  /* 0x0000000000017941 */ /* 0x000fea0003800000 */
.L_x_4174:
        /* <DEDUP_REMOVED lines=42> */
[----:B---3--:R-:W-:Y:S01]  /*115d0*/  IMAD.U32 R44, R28, 0x10000, RZ ;  /* 0x000100001c2c7824 */ /* 0x008fe200078e00ff */
        /* <DEDUP_REMOVED lines=14> */
[----:B----4-:R-:W-:Y:S01]  /*116c0*/  LOP3.LUT R31, R34, 0xffff0000, RZ, 0xc0, !PT ;  /* 0xffff0000221f7812 */ /* 0x010fe200078ec0ff */
[----:B------:R-:W-:-:S02]  /*116d0*/  @!P0 FADD.FTZ R29, -R29, -RZ ;  /* 0x800000ff1d1d8221 */ /* 0x000fc40000010100 */
[----:B------:R-:W-:Y:S01]  /*116e0*/  FMUL.FTZ R27, R22, R27 ;  /* 0x0000001b161b7220 */ /* 0x000fe20000410000 */
[----:B------:R-:W-:Y:S01]  /*116f0*/  SHF.L.U32 R22, R33, 0x10, RZ ;  /* 0x0000001021167819 */ /* 0x000fe200000006ff */
[----:B------:R-:W-:Y:S01]  /*11700*/  FMUL.FTZ R21, R21, R26 ;  /* 0x0000001a15157220 */ /* 0x000fe20000410000 */
[----:B------:R-:W-:Y:S01]  /*11710*/  LOP3.LUT R26, R32, 0xffff0000, RZ, 0xc0, !PT ;  /* 0xffff0000201a7812 */ /* 0x000fe200078ec0ff */
[----:B------:R-:W-:Y:S01]  /*11720*/  @!P0 FADD.FTZ R30, -R30, -RZ ;  /* 0x800000ff1e1e8221 */ /* 0x000fe20000010100 */
[----:B------:R-:W-:Y:S01]  /*11730*/  LOP3.LUT R33, R33, 0xffff0000, RZ, 0xc0, !PT ;  /* 0xffff000021217812 */ /* 0x000fe200078ec0ff */
[----:B------:R-:W-:Y:S02]  /*11740*/  FMUL.FTZ R25, R25, R28 ;  /* 0x0000001c19197220 */ /* 0x000fe40000410000 */
        /* <DEDUP_REMOVED lines=21> */
.L_x_4181:
[----:B------:R-:W-:Y:S05]  /*118a0*/  BSYNC B0 ;  /* 0x0000000000007941 */ /* 0x000fea0003800000 */
.L_x_4180:
[----:B-----5:R1:W-:Y:S02]  /*118b0*/  STS.128 [R211+0x3800], R20 ;  /* 0x00380014d3007388 */ /* 0x0203e40000000c00 */
.L_x_4179:
[----:B------:R-:W-:Y:S05]  /*118c0*/  BSYNC B1 ;  /* 0x0000000000017941 */ /* 0x000fea0003800000 */
.L_x_4178:
        /* <DEDUP_REMOVED lines=19> */
[----:B-12---:R-:W2:Y:S03]  /*11a00*/  LD.E.128 R16, [R10.64] ;  /* 0x000000060a107980 */ /* 0x006ea6000c101d00 */
        /* <DEDUP_REMOVED lines=19> */
[C---:B------:R-:W-:Y:S01]  /*11b40*/  IMAD.U32 R16, R18.reuse, 0x10000, RZ ;  /* 0x0001000012107824 */ /* 0x040fe200078e00ff */
[----:B------:R-:W-:Y:S02]  /*11b50*/  LOP3.LUT R15, R18, 0xffff0000, RZ, 0xc0, !PT ;  /* 0xffff0000120f7812 */ /* 0x000fe400078ec0ff */
[C---:B------:R-:W-:Y:S02]  /*11b60*/  SHF.L.U32 R14, R19.reuse, 0x10, RZ ;  /* 0x00000010130e7819 */ /* 0x040fe400000006ff */
[----:B------:R-:W-:Y:S02]  /*11b70*/  LOP3.LUT R21, R19, 0xffff0000, RZ, 0xc0, !PT ;  /* 0xffff000013157812 */ /* 0x000fe400078ec0ff */
[----:B------:R-:W-:Y:S01]  /*11b80*/  SHF.L.U32 R9, R17, 0x10, RZ ;  /* 0x0000001011097819 */ /* 0x000fe200000006ff */
[C---:B---3--:R-:W-:Y:S01]  /*11b90*/  IMAD.U32 R32, R24.reuse, 0x10000, RZ ;  /* 0x0001000018207824 */ /* 0x048fe200078e00ff */
[----:B------:R-:W-:-:S02]  /*11ba0*/  LOP3.LUT R19, R24, 0xffff0000, RZ, 0xc0, !PT ;  /* 0xffff000018137812 */ /* 0x000fc400078ec0ff */
[C---:B------:R-:W-:Y:S01]  /*11bb0*/  SHF.L.U32 R18, R25.reuse, 0x10, RZ ;  /* 0x0000001019127819 */ /* 0x040fe200000006ff */
[----:B------:R-:W-:Y:S01]  /*11bc0*/  @!P0 FADD.FTZ R32, -R32, -RZ ;  /* 0x800000ff20208221 */ /* 0x000fe20000010100 */
[----:B------:R-:W-:Y:S01]  /*11bd0*/  LOP3.LUT R34, R25, 0xffff0000, RZ, 0xc0, !PT ;  /* 0xffff000019227812 */ /* 0x000fe200078ec0ff */
[----:B------:R-:W-:Y:S01]  /*11be0*/  IMAD.U32 R25, R26, 0x10000, RZ ;  /* 0x000100001a197824 */ /* 0x000fe200078e00ff */
[----:B------:R-:W-:Y:S01]  /*11bf0*/  SHF.L.U32 R23, R27, 0x10, RZ ;  /* 0x000000101b177819 */ /* 0x000fe200000006ff */
[----:B------:R-:W-:Y:S01]  /*11c00*/  @!P0 FADD.FTZ R18, -R18, -RZ ;  /* 0x800000ff12128221 */ /* 0x000fe20000010100 */
[----:B------:R-:W-:Y:S01]  /*11c10*/  LOP3.LUT R24, R26, 0xffff0000, RZ, 0xc0, !PT ;  /* 0xffff00001a187812 */ /* 0x000fe200078ec0ff */
[----:B------:R-:W-:Y:S01]  /*11c20*/  @!P0 FADD.FTZ R25, -R25, -RZ ;  /* 0x800000ff19198221 */ /* 0x000fe20000010100 */
[----:B------:R-:W-:Y:S01]  /*11c30*/  LOP3.LUT R26, R27, 0xffff0000, RZ, 0xc0, !PT ;  /* 0xffff00001b1a7812 */ /* 0x000fe200078ec0ff */
[----:B------:R-:W-:Y:S01]  /*11c40*/  @!P0 FADD.FTZ R23, -R23, -RZ ;  /* 0x800000ff17178221 */ /* 0x000fe20000010100 */
[----:B------:R-:W-:Y:S01]  /*11c50*/  LOP3.LUT R17, R17, 0xffff0000, RZ, 0xc0, !PT ;  /* 0xffff000011117812 */ /* 0x000fe200078ec0ff */
[----:B------:R-:W-:-:S02]  /*11c60*/  @!P0 FADD.FTZ R19, -R19, -RZ ;  /* 0x800000ff13138221 */ /* 0x000fc40000010100 */
[----:B------:R-:W-:Y:S02]  /*11c70*/  @!P0 FADD.FTZ R24, -R24, -RZ ;  /* 0x800000ff18188221 */ /* 0x000fe40000010100 */
[----:B------:R-:W-:Y:S02]  /*11c80*/  @!P0 FADD.FTZ R34, -R34, -RZ ;  /* 0x800000ff22228221 */ /* 0x000fe40000010100 */
[----:B------:R-:W-:Y:S02]  /*11c90*/  @!P0 FADD.FTZ R26, -R26, -RZ ;  /* 0x800000ff1a1a8221 */ /* 0x000fe40000010100 */
[----:B------:R-:W-:Y:S01]  /*11ca0*/  FMUL.FTZ R32, R11, R32 ;  /* 0x000000200b207220 */ /* 0x000fe20000410000 */
[----:B----4-:R-:W-:Y:S01]  /*11cb0*/  LOP3.LUT R11, R28, 0xffff0000, RZ, 0xc0, !PT ;  /* 0xffff00001c0b7812 */ /* 0x010fe200078ec0ff */
[----:B------:R-:W-:Y:S01]  /*11cc0*/  FMUL.FTZ R9, R9, R18 ;  /* 0x0000001209097220 */ /* 0x000fe20000410000 */
[----:B------:R-:W-:Y:S01]  /*11cd0*/  LOP3.LUT R18, R30, 0xffff0000, RZ, 0xc0, !PT ;  /* 0xffff00001e127812 */ /* 0x000fe200078ec0ff */
[----:B------:R-:W-:-:S02]  /*11ce0*/  FMUL.FTZ R16, R16, R25 ;  /* 0x0000001910107220 */ /* 0x000fc40000410000 */
        /* <DEDUP_REMOVED lines=17> */
[----:B------:R-:W-:Y:S02]  /*11e00*/  FFMA.FTZ R15, R22, R15, R23 ;  /* 0x0000000f160f7223 */ /* 0x000fe40000010017 */
[----:B------:R-:W-:Y:S01]  /*11e10*/  FFMA.FTZ R4, R4, R30, R21 ;  /* 0x0000001e04047223 */ /* 0x000fe20000010015 */
[----:B------:R-:W-:Y:S01]  /*11e20*/  F2FP.BF16.PACK_AB R21, R0, R9 ;  /* 0x000000090015723e */ /* 0x000fe200000010ff */
[----:B------:R-:W-:-:S03]  /*11e30*/  FFMA.FTZ R18, R5, R18, R24 ;  /* 0x0000001205127223 */ /* 0x000fc60000010018 */
[----:B------:R-:W-:Y:S02]  /*11e40*/  F2FP.BF16.PACK_AB R23, R4, R15 ;  /* 0x0000000f0417723e */ /* 0x000fe400000010ff */
[----:B------:R-:W-:Y:S02]  /*11e50*/  F2FP.BF16.PACK_AB R22, R18, R7 ;  /* 0x000000071216723e */ /* 0x000fe400000010ff */
.L_x_4183:
[----:B------:R-:W-:Y:S05]  /*11e60*/  BSYNC B0 ;  /* 0x0000000000007941 */ /* 0x000fea0003800000 */
.L_x_4182:
[----:B-----5:R1:W-:Y:S01]  /*11e70*/  STS.128 [R211+0x5800], R20 ;  /* 0x00580014d3007388 */ /* 0x0203e20000000c00 */
[----:B------:R-:W-:Y:S05]  /*11e80*/  BRA `(.L_x_4127) ;  /* 0x0000078000007947 */ /* 0x000fea0003800000 */
.L_x_4089:
        /* <DEDUP_REMOVED lines=29> */
.L_x_4185:
[----:B------:R-:W-:Y:S05]  /*12060*/  BSYNC B0 ;  /* 0x0000000000007941 */ /* 0x000fea0003800000 */
.L_x_4184:
        /* <DEDUP_REMOVED lines=29> */
.L_x_4187:
[----:B------:R-:W-:Y:S05]  /*12240*/  BSYNC B0 ;  /* 0x0000000000007941 */ /* 0x000fea0003800000 */
.L_x_4186:
[----:B-1---5:R-:W-:Y:S01]  /*12250*/  IADD3 R8, R168, 0x20, RZ ;  /* 0x00000020a8087810 */ /* 0x022fe20007ffe0ff */
[----:B------:R-:W-:Y:S03]  /*12260*/  BSSY B0, `(.L_x_4188) ;  /* 0x000001c000007945 */ /* 0x000fe60003800000 */
[----:B------:R-:W-:-:S13]  /*12270*/  ISETP.GE.AND P2, PT, R8, R3, PT ;  /* 0x000000030800720c */ /* 0x000fda0003f46270 */
[----:B------:R-:W-:Y:S05]  /*12280*/  @P2 BRA `(.L_x_4189) ;  /* 0x0000019000002947 */ /* 0x000fea0003800000 */
[----:B------:R-:W-:Y:S02]  /*12290*/  ISETP.GE.AND P3, PT, R16, R77, PT ;  /* 0x0000004d1000720c */ /* 0x000fe40003f66270 */
[----:B------:R-:W-:-:S04]  /*122a0*/  LEA R7, P2, R178, R174, 0x5 ;  /* 0x000000aeb2077211 */ /* 0x000fc800078428ff */
[----:B--2---:R-:W-:Y:S02]  /*122b0*/  LEA.HI.X R5, R178, R177, R179, 0x5, P2 ;  /* 0x000000b1b2057211 */ /* 0x004fe400010f2cb3 */
[----:B------:R-:W-:-:S04]  /*122c0*/  @!P0 LEA R10, P2, R7, R180, 0x1 ;  /* 0x000000b4070a8211 */ /* 0x000fc800078408ff */
        /* <DEDUP_REMOVED lines=21> */
.L_x_4189:
[----:B------:R-:W-:Y:S05]  /*12420*/  BSYNC B0 ;  /* 0x0000000000007941 */ /* 0x000fea0003800000 */
.L_x_4188:
[----:B------:R-:W-:-:S04]  /*12430*/  IADD3 R36, R168, 0x30, RZ ;  /* 0x00000030a8247810 */ /* 0x000fc80007ffe0ff */
[----:B------:R-:W-:-:S13]  /*12440*/  ISETP.GE.AND P2, PT, R36, R3, PT ;  /* 0x000000032400720c */ /* 0x000fda0003f46270 */
[----:B------:R-:W-:Y:S05]  /*12450*/  @P2 BRA `(.L_x_4127) ;  /* 0x000001b000002947 */ /* 0x000fea0003800000 */
[----:B------:R-:W-:Y:S01]  /*12460*/  ISETP.GE.AND P3, PT, R16, R77, PT ;  /* 0x0000004d1000720c */ /* 0x000fe20003f66270 */
[----:B------:R-:W-:Y:S02]  /*12470*/  IMAD.MOV.U32 R175, RZ, RZ, R177 ;  /* 0x000000ffffaf7224 */ /* 0x000fe400078e00b1 */
[----:B------:R-:W-:Y:S02]  /*12480*/  IMAD R0, R179, 0x30, RZ ;  /* 0x00000030b3007824 */ /* 0x000fe400078e02ff */
[----:B------:R-:W-:-:S04]  /*12490*/  IMAD.WIDE.U32 R178, R178, 0x30, R174 ;  /* 0x00000030b2b27825 */ /* 0x000fc800078e00ae */
[----:B------:R-:W-:Y:S01]  /*124a0*/  IMAD.IADD R3, R0, 0x1, R179 ;  /* 0x0000000100037824 */ /* 0x000fe200078e02b3 */
[----:B--2---:R-:W-:-:S03]  /*124b0*/  @!P0 LEA R4, P2, R178, R180, 0x1 ;  /* 0x000000b4b2048211 */ /* 0x004fc600078408ff */
[C---:B-1----:R-:W-:Y:S01]  /*124c0*/  @!P3 LEA R10, P4, R178.reuse, R180, 0x1 ;  /* 0x000000b4b20ab211 */ /* 0x042fe200078808ff */
        /* <DEDUP_REMOVED lines=20> */
.L_x_4127:
[----:B------:R-:W-:Y:S05]  /*12610*/  BSYNC B3 ;  /* 0x0000000000037941 */ /* 0x000fea0003800000 */
.L_x_4088:
[----:B-1----:R-:W-:Y:S01]  /*12620*/  LEA R14, R134, 0xffffffc0, 0x6 ;  /* 0xffffffc0860e7811 */ /* 0x002fe200078e30ff */
[----:B------:R-:W-:Y:S01]  /*12630*/  BSSY B0, `(.L_x_4190) ;  /* 0x000001f000007945 */ /* 0x000fe20003800000 */
[----:B------:R-:W-:-:S03]  /*12640*/  LOP3.LUT R214, R75, 0xff, RZ, 0xc0, !PT ;  /* 0x000000ff4bd67812 */ /* 0x000fc600078ec0ff */
[----:B--2---:R-:W-:-:S05]  /*12650*/  IMAD.IADD R3, R137, 0x1, -R14 ;  /* 0x0000000189037824 */ /* 0x004fca00078e0a0e */
        /* <DEDUP_REMOVED lines=27> */
.L_x_4192:
[----:B------:R2:W-:Y:S02]  /*12810*/  STS.128 [R211+0xa000], RZ ;  /* 0x00a000ffd3007388 */ /* 0x0005e40000000c00 */
.L_x_4191:
[----:B------:R-:W-:Y:S05]  /*12820*/  BSYNC B0 ;  /* 0x0000000000007941 */ /* 0x000fea0003800000 */
.L_x_4190:
[----:B------:R-:W-:Y:S01]  /*12830*/  ISETP.GE.AND P0, PT, R6, R3, PT ;  /* 0x000000030600720c */ /* 0x000fe20003f06270 */
[----:B------:R-:W-:-:S12]  /*12840*/  BSSY B0, `(.L_x_4193) ;  /* 0x000001f000007945 */ /* 0x000fd80003800000 */
[----:B------:R-:W-:Y:S05]  /*12850*/  @P0 BRA `(.L_x_4194) ;  /* 0x000001d000000947 */ /* 0x000fea0003800000 */
[C---:B------:R-:W-:Y:S02]  /*12860*/  LOP3.LUT R0, R214.reuse, 0x1, RZ, 0xc0, !PT ;  /* 0x00000001d6007812 */ /* 0x040fe400078ec0ff */
[----:B------:R-:W-:Y:S02]  /*12870*/  LOP3.LUT P0, RZ, R214, 0x2, RZ, 0xc0, !PT ;  /* 0x00000002d6ff7812 */ /* 0x000fe4000780c0ff */
        /* <DEDUP_REMOVED lines=26> */
.L_x_4195:
[----:B------:R1:W-:Y:S02]  /*12a20*/  STS.128 [R211+0xa800], RZ ;  /* 0x00a800ffd3007388 */ /* 0x0003e40000000c00 */
.L_x_4194:
[----:B------:R-:W-:Y:S05]  /*12a30*/  BSYNC B0 ;  /* 0x0000000000007941 */ /* 0x000fea0003800000 */
.L_x_4193:
        /* <DEDUP_REMOVED lines=9> */
[----:B-1----:R-:W-:-:S05]  /*12ad0*/  LEA.HI.X R5, R66, R159, R67, 0x5, P2 ;  /* 0x0000009f42057211 */ /* 0x002fca00010f2c43 */
        /* <DEDUP_REMOVED lines=23> */
.L_x_4198:
[----:B------:R1:W-:Y:S02]  /*12c50*/  STS.128 [R211+0xb000], RZ ;  /* 0x00b000ffd3007388 */ /* 0x0003e40000000c00 */
.L_x_4197:
[----:B------:R-:W-:Y:S05]  /*12c60*/  BSYNC B0 ;  /* 0x0000000000007941 */ /* 0x000fea0003800000 */
.L_x_4196:
        /* <DEDUP_REMOVED lines=11> */
[CC--:B---3--:R-:W-:Y:S02]  /*12d20*/  @P2 LEA R18, P4, R4.reuse, R162.reuse, 0x1 ;  /* 0x000000a204122211 */ /* 0x0c8fe400078808ff */
        /* <DEDUP_REMOVED lines=23> */
.L_x_4200:
[----:B------:R-:W-:Y:S05]  /*12ea0*/  BSYNC B0 ;  /* 0x0000000000007941 */ /* 0x000fea0003800000 */
.L_x_4199:
[----:B-1----:R-:W5:Y:S04]  /*12eb0*/  LD.E.64 R4, [R12.64+0x1c0] ;  /* 0x0001c0060c047980 */ /* 0x002f68000c101b00 */
[----:B--2---:R-:W2:Y:S01]  /*12ec0*/  LD.E.64 R10, [R12.64+0x1b8] ;  /* 0x0001b8060c0a7980 */ /* 0x004ea2000c101b00 */
[----:B------:R-:W-:-:S03]  /*12ed0*/  MOV R172, R208 ;  /* 0x000000d000ac7202 */ /* 0x000fc60000000f00 */
[----:B---3--:R-:W3:Y:S04]  /*12ee0*/  LD.E R2, [R12.64+0xd8] ;  /* 0x0000d8060c027980 */ /* 0x008ee8000c101900 */
[----:B------:R-:W0:Y:S01]  /*12ef0*/  LDGDEPBAR ;  /* 0x00000000000079af */ /* 0x000e220000000000 */
[----:B-----5:R-:W-:Y:S02]  /*12f00*/  IMAD R5, R5, R205, RZ ;  /* 0x000000cd05057224 */ /* 0x020fe400078e02ff */
[----:B------:R-:W-:-:S04]  /*12f10*/  IMAD.WIDE.U32 R16, R205, R4, R172 ;  /* 0x00000004cd107225 */ /* 0x000fc800078e00ac */
[----:B------:R-:W-:Y:S01]  /*12f20*/  IMAD R5, R4, R72, R5 ;  /* 0x0000004804057224 */ /* 0x000fe200078e0205 */
[----:B--2---:R-:W-:-:S04]  /*12f30*/  LEA R10, P0, R16, R10, 0x2 ;  /* 0x0000000a100a7211 */ /* 0x004fc800078010ff */
[----:B------:R-:W-:-:S04]  /*12f40*/  IADD3 R5, R17, R5, RZ ;  /* 0x0000000511057210 */ /* 0x000fc80007ffe0ff */
[----:B------:R-:W-:-:S05]  /*12f50*/  LEA.HI.X R11, R16, R11, R5, 0x2, P0 ;  /* 0x0000000b100b7211 */ /* 0x000fca00000f1405 */
[----:B------:R-:W2:Y:S01]  /*12f60*/  LD.E R0, [R10.64] ;  /* 0x000000060a007980 */ /* 0x000ea2000c101900 */
[----:B------:R-:W-:-:S04]  /*12f70*/  DEPBAR.LE SB0, 0x0 ;  /* 0x000080000000791a */ /* 0x000fc80000000000 */
[----:B------:R-:W-:Y:S01]  /*12f80*/  BAR.SYNC.DEFER_BLOCKING 0x0 ;  /* 0x0000000000007b1d */ /* 0x000fe20000010000 */
[----:B------:R-:W-:-:S05]  /*12f90*/  ISETP.GE.AND P0, PT, R168, R3, PT ;  /* 0x00000003a800720c */ /* 0x000fca0003f06270 */
[----:B---3--:R-:W2:Y:S01]  /*12fa0*/  MUFU.RCP R5, R2 ;  /* 0x0000000200057308 */ /* 0x008ea20000001000 */
[----:B------:R-:W-:Y:S07]  /*12fb0*/  BSSY B0, `(.L_x_4201) ;  /* 0x000001c000007945 */ /* 0x000fee0003800000 */
[----:B------:R1:W-:Y:S04]  /*12fc0*/  @P0 STS.128 [R211+0xc000], RZ ;  /* 0x00c000ffd3000388 */ /* 0x0003e80000000c00 */
[----:B------:R1:W-:Y:S04]  /*12fd0*/  @P0 STS.128 [R211+0xe000], RZ ;  /* 0x00e000ffd3000388 */ /* 0x0003e80000000c00 */
[----:B------:R1:W-:Y:S01]  /*12fe0*/  @P0 STS.128 [R211+0x10000], RZ ;  /* 0x010000ffd3000388 */ /* 0x0003e20000000c00 */
[----:B--2---:R-:W-:Y:S01]  /*12ff0*/  FMUL.FTZ R0, R0, R5 ;  /* 0x0000000500007220 */ /* 0x004fe20000410000 */
        /* <DEDUP_REMOVED lines=22> */
.L_x_4203:
[----:B------:R2:W-:Y:S02]  /*13160*/  STS.128 [R211+0x10000], RZ ;  /* 0x010000ffd3007388 */ /* 0x0005e40000000c00 */
.L_x_4202:
[----:B-1----:R-:W-:Y:S05]  /*13170*/  BSYNC B0 ;  /* 0x0000000000007941 */ /* 0x002fea0003800000 */
.L_x_4201:
        /* <DEDUP_REMOVED lines=34> */
.L_x_4206:
[----:B------:R1:W-:Y:S02]  /*133a0*/  STS.128 [R211+0x10800], RZ ;  /* 0x010800ffd3007388 */ /* 0x0003e40000000c00 */
.L_x_4205:
[----:B------:R-:W-:Y:S05]  /*133b0*/  BSYNC B0 ;  /* 0x0000000000007941 */ /* 0x000fea0003800000 */
.L_x_4204:
        /* <DEDUP_REMOVED lines=14> */
[C---:B---3--:R-:W-:Y:S02]  /*134a0*/  @!P1 LEA R10, P3, R2.reuse, R160, 0x1 ;  /* 0x000000a0020a9211 */ /* 0x048fe400078608ff */
        /* <DEDUP_REMOVED lines=21> */
.L_x_4209:
[----:B------:R3:W-:Y:S02]  /*13600*/  STS.128 [R211+0x11000], RZ ;  /* 0x011000ffd3007388 */ /* 0x0007e40000000c00 */
.L_x_4208:
[----:B------:R-:W-:Y:S05]  /*13610*/  BSYNC B0 ;  /* 0x0000000000007941 */ /* 0x000fea0003800000 */
.L_x_4207:
[----:B------:R-:W-:Y:S01]  /*13620*/  ISETP.GE.AND P0, PT, R36, R3, PT ;  /* 0x000000032400720c */ /* 0x000fe20003f06270 */
[----:B------:R-:W-:Y:S01]  /*13630*/  BSSY B0, `(.L_x_4210) ;  /* 0x0000027000007945 */ /* 0x000fe20003800000 */
[----:B------:R-:W-:-:S04]  /*13640*/  SHF.R.S32.HI R3, RZ, 0x1f, R56 ;  /* 0x0000001fff037819 */ /* 0x000fc80000011438 */
[----:B------:R-:W-:-:S04]  /*13650*/  LEA.HI R2, R3, R56, RZ, 0x5 ;  /* 0x0000003803027211 */ /* 0x000fc800078f28ff */
[----:B------:R-:W-:-:S03]  /*13660*/  LOP3.LUT R3, R2, 0xffffffe0, RZ, 0xc0, !PT ;  /* 0xffffffe002037812 */ /* 0x000fc600078ec0ff */
[----:B------:R1:W-:Y:S02]  /*13670*/  @P0 STS.128 [R211+0xd800], RZ ;  /* 0x00d800ffd3000388 */ /* 0x0003e40000000c00 */
[----:B------:R-:W-:Y:S02]  /*13680*/  IMAD.IADD R3, R56, 0x1, -R3 ;  /* 0x0000000138037824 */ /* 0x000fe400078e0a03 */
        /* <DEDUP_REMOVED lines=10> */
[----:B-1-3--:R-:W-:-:S04]  /*13730*/  IMAD.IADD R5, R167, 0x1, R2 ;  /* 0x00000001a7057824 */ /* 0x00afc800078e0202 */
        /* <DEDUP_REMOVED lines=22> */
.L_x_4211:
[----:B------:R-:W-:Y:S05]  /*138a0*/  BSYNC B0 ;  /* 0x0000000000007941 */ /* 0x000fea0003800000 */
.L_x_4210:
[C---:B------:R-:W-:Y:S01]  /*138b0*/  IMAD.SHL.U32 R2, R68.reuse, 0x40, RZ ;  /* 0x0000004044027824 */ /* 0x040fe200078e00ff */
[----:B------:R-:W-:Y:S01]  /*138c0*/  R2P PR, R68, 0x6 ;  /* 0x0000000644007804 */ /* 0x000fe20000000000 */
[----:B------:R-:W-:Y:S01]  /*138d0*/  IMAD.SHL.U32 R168, R168, 0x8, RZ ;  /* 0x00000008a8a87824 */ /* 0x000fe200078e00ff */
[----:B------:R-:W0:Y:S01]  /*138e0*/  LDGDEPBAR ;  /* 0x00000000000079af */ /* 0x000e220000000000 */
[----:B------:R-:W-:Y:S01]  /*138f0*/  IMAD R194, R69, 0x400, R54 ;  /* 0x0000040045c27824 */ /* 0x000fe200078e0236 */
[----:B-1-3--:R-:W-:Y:S01]  /*13900*/  LOP3.LUT R5, R2, 0x1c0, RZ, 0xc0, !PT ;  /* 0x000001c002057812 */ /* 0x00afe200078ec0ff */
[----:B------:R-:W-:Y:S02]  /*13910*/  BSSY B1, `(.L_x_4212) ;  /* 0x000023d000017945 */ /* 0x000fe40003800000 */
        /* <DEDUP_REMOVED lines=13> */
[----:B------:R-:W1:Y:S01]  /*139f0*/  LDSM.16.M88.4 R4, [R193+0x6000] ;  /* 0x00600000c104783b */ /* 0x000e620000000200 */
[----:B------:R-:W-:-:S02]  /*13a00*/  IADD3 R2, R193, 0x6000, RZ ;  /* 0x00006000c1027810 */ /* 0x000fc40007ffe0ff */
[----:B------:R-:W-:Y:S01]  /*13a10*/  IADD3 R191, R193, 0x6020, RZ ;  /* 0x00006020c1bf7810 */ /* 0x000fe20007ffe0ff */
[----:B------:R-:W3:Y:S01]  /*13a20*/  LDSM.16.M88.4 R44, [R193+0x6800] ;  /* 0x00680000c12c783b */ /* 0x000ee20000000200 */
[----:B------:R-:W-:Y:S01]  /*13a30*/  @P1 IADD3 R191, R2, -0x20, RZ ;  /* 0xffffffe002bf1810 */ /* 0x000fe20007ffe0ff */
[----:B------:R-:W-:Y:S02]  /*13a40*/  IMAD.MOV.U32 R2, RZ, RZ, 0x40 ;  /* 0x00000040ff027424 */ /* 0x000fe400078e00ff */
[----:B------:R-:W5:Y:S01]  /*13a50*/  LDSM.16.M88.4 R36, [R193+0x7000] ;  /* 0x00700000c124783b */ /* 0x000f620000000200 */
[C---:B------:R-:W-:Y:S02]  /*13a60*/  IADD3 R187, R191.reuse, 0x800, RZ ;  /* 0x00000800bfbb7810 */ /* 0x040fe40007ffe0ff */
[----:B------:R-:W-:Y:S01]  /*13a70*/  SEL R2, R2, 0xffffffc0, !P2 ;  /* 0xffffffc002027807 */ /* 0x000fe20005000000 */
[----:B------:R-:W2:Y:S01]  /*13a80*/  LDSM.16.M88.4 R16, [R193+0x7800] ;  /* 0x00780000c110783b */ /* 0x000ea20000000200 */
[----:B------:R-:W-:-:S02]  /*13a90*/  IADD3 R186, R191, 0x1000, RZ ;  /* 0x00001000bfba7810 */ /* 0x000fc40007ffe0ff */
[----:B------:R-:W-:Y:S01]  /*13aa0*/  IADD3 R185, R191, 0x1800, RZ ;  /* 0x00001800bfb97810 */ /* 0x000fe20007ffe0ff */
[----:B------:R-:W4:Y:S01]  /*13ab0*/  LDSM.16.M88.4 R80, [R191] ;  /* 0x00000000bf50783b */ /* 0x000f220000000200 */
[----:B------:R-:W-:Y:S01]  /*13ac0*/  IMAD.IADD R188, R193, 0x1, R2 ;  /* 0x00000001c1bc7824 */ /* 0x000fe200078e0202 */
[C---:B------:R-:W-:Y:S01]  /*13ad0*/  IADD3 R183, R191.reuse, 0x2000, RZ ;  /* 0x00002000bfb77810 */ /* 0x040fe20007ffe0ff */
[----:B------:R-:W-:Y:S01]  /*13ae0*/  IMAD.IADD R184, R2, 0x1, R191 ;  /* 0x0000000102b87824 */ /* 0x000fe200078e02bf */
[----:B------:R-:W2:Y:S01]  /*13af0*/  LDSM.16.M88.4 R72, [R191+0x800] ;  /* 0x00080000bf48783b */ /* 0x000ea20000000200 */
[----:B------:R-:W-:Y:S02]  /*13b00*/  SHF.R.S32.HI R2, RZ, 0x1f, R3 ;  /* 0x0000001fff027819 */ /* 0x000fe40000011403 */
[----:B------:R-:W-:Y:S01]  /*13b10*/  IADD3 R182, R191, 0x2800, RZ ;  /* 0x00002800bfb67810 */ /* 0x000fe20007ffe0ff */
[----:B------:R-:W2:Y:S01]  /*13b20*/  LDSM.16.M88.4 R20, [R188+0x6000] ;  /* 0x00600000bc14783b */ /* 0x000ea20000000200 */
[----:B------:R-:W-:-:S02]  /*13b30*/  LEA.HI R3, R2, R3, RZ, 0x2 ;  /* 0x0000000302037211 */ /* 0x000fc400078f10ff */
[C---:B------:R-:W-:Y:S01]  /*13b40*/  IADD3 R181, R191.reuse, 0x3000, RZ ;  /* 0x00003000bfb57810 */ /* 0x040fe20007ffe0ff */
[----:B------:R-:W2:Y:S01]  /*13b50*/  LDSM.16.M88.4 R64, [R191+0x1000] ;  /* 0x00100000bf40783b */ /* 0x000ea20000000200 */
[----:B------:R-:W-:Y:S02]  /*13b60*/  SHF.R.S32.HI R2, RZ, 0x2, R3 ;  /* 0x00000002ff027819 */ /* 0x000fe40000011403 */
[C---:B------:R-:W-:Y:S01]  /*13b70*/  IADD3 R180, R191.reuse, 0x3800, RZ ;  /* 0x00003800bfb47810 */ /* 0x040fe20007ffe0ff */
[----:B------:R-:W2:Y:S01]  /*13b80*/  LDSM.16.M88.4 R60, [R191+0x1800] ;  /* 0x00180000bf3c783b */ /* 0x000ea20000000200 */
[----:B------:R-:W-:Y:S01]  /*13b90*/  IADD3 R179, R191, 0x4000, RZ ;  /* 0x00004000bfb37810 */ /* 0x000fe20007ffe0ff */
[----:B------:R-:W-:Y:S01]  /*13ba0*/  IMAD R2, R69, 0x10, R2 ;  /* 0x0000001045027824 */ /* 0x000fe200078e0202 */
[C---:B------:R-:W-:Y:S01]  /*13bb0*/  IADD3 R178, R191.reuse, 0x4800, RZ ;  /* 0x00004800bfb27810 */ /* 0x040fe20007ffe0ff */
[----:B------:R-:W-:Y:S01]  /*13bc0*/  LDSM.16.M88.4 R92, [R188+0x7000] ;  /* 0x00700000bc5c783b */ /* 0x000fe20000000200 */
[----:B------:R-:W-:Y:S01]  /*13bd0*/  IADD3 R177, R191, 0x5000, RZ ;  /* 0x00005000bfb17810 */ /* 0x000fe20007ffe0ff */
[----:B------:R-:W-:Y:S01]  /*13be0*/  IMAD.IADD R2, R71, 0x1, R2 ;  /* 0x0000000147027824 */ /* 0x000fe200078e0202 */
[----:B------:R-:W-:Y:S01]  /*13bf0*/  IADD3 R176, R191, 0x5800, RZ ;  /* 0x00005800bfb07810 */ /* 0x000fe20007ffe0ff */
[C---:B-1----:R-:W-:Y:S01]  /*13c00*/  HMMA.16816.F32.BF16 R8, R28.reuse, R4, RZ ;  /* 0x000000041c08723c */ /* 0x042fe200000418ff */
[----:B------:R-:W-:Y:S07]  /*13c10*/  LDSM.16.M88.4 R88, [R188+0x7800] ;  /* 0x00780000bc58783b */ /* 0x000fee0000000200 */
[C---:B------:R-:W-:Y:S08]  /*13c20*/  HMMA.16816.F32.BF16 R4, R28.reuse, R6, RZ ;  /* 0x000000061c04723c */ /* 0x040ff000000418ff */
[C---:B---3--:R-:W-:Y:S08]  /*13c30*/  HMMA.16816.F32.BF16 R48, R28.reuse, R44, RZ ;  /* 0x0000002c1c30723c */ /* 0x048ff000000418ff */
[C---:B------:R-:W-:Y:S08]  /*13c40*/  HMMA.16816.F32.BF16 R44, R28.reuse, R46, RZ ;  /* 0x0000002e1c2c723c */ /* 0x040ff000000418ff */
[C---:B-----5:R-:W-:Y:S08]  /*13c50*/  HMMA.16816.F32.BF16 R40, R28.reuse, R36, RZ ;  /* 0x000000241c28723c */ /* 0x060ff000000418ff */
[C---:B------:R-:W-:Y:S08]  /*13c60*/  HMMA.16816.F32.BF16 R36, R28.reuse, R38, RZ ;  /* 0x000000261c24723c */ /* 0x040ff000000418ff */
[C---:B--2---:R-:W-:Y:S08]  /*13c70*/  HMMA.16816.F32.BF16 R32, R28.reuse, R16, RZ ;  /* 0x000000101c20723c */ /* 0x044ff000000418ff */
        /* <DEDUP_REMOVED lines=56> */
[C---:B-----5:R-:W-:Y:S08]  /*14000*/  HMMA.16816.F32.BF16 R40, R60.reuse, R84, R40 ;  /* 0x000000543c28723c */ /* 0x060ff00000041828 */
[C---:B------:R-:W-:Y:S08]  /*14010*/  HMMA.16816.F32.BF16 R80, R60.reuse, R86, R80 ;  /* 0x000000563c50723c */ /* 0x040ff00000041850 */
[C---:B------:R-:W-:Y:S01]  /*14020*/  HMMA.16816.F32.BF16 R48, R60.reuse, R16, R48 ;  /* 0x000000103c30723c */ /* 0x040fe20000041830 */
[----:B------:R-:W-:Y:S07]  /*14030*/  LDSM.16.M88.4 R16, [R184+0x2000] ;  /* 0x00200000b810783b */ /* 0x000fee0000000200 */
[C---:B----4-:R-:W-:Y:S01]  /*14040*/  HMMA.16816.F32.BF16 R84, R60.reuse, R24, R32 ;  /* 0x000000183c54723c */ /* 0x050fe20000041820 */
[----:B------:R-:W-:Y:S07]  /*14050*/  LDSM.16.M88.4 R32, [R189+0x2000] ;  /* 0x00200000bd20783b */ /* 0x000fee0000000200 */
[----:B------:R-:W-:Y:S01]  /*14060*/  HMMA.16816.F32.BF16 R64, R60, R26, R64 ;  /* 0x0000001a3c40723c */ /* 0x000fe20000041840 */
[----:B------:R-:W-:Y:S04]  /*14070*/  LDSM.16.M88.4 R60, [R184+0x3800] ;  /* 0x00380000b83c783b */ /* 0x000fe80000000200 */
[----:B------:R-:W-:Y:S03]  /*14080*/  LDSM.16.M88.4 R24, [R184+0x3000] ;  /* 0x00300000b818783b */ /* 0x000fe60000000200 */
[C---:B--2---:R-:W-:Y:S08]  /*14090*/  HMMA.16816.F32.BF16 R8, R28.reuse, R20, R8 ;  /* 0x000000141c08723c */ /* 0x044ff00000041808 */
[C---:B------:R-:W-:Y:S01]  /*140a0*/  HMMA.16816.F32.BF16 R4, R28.reuse, R22, R4 ;  /* 0x000000161c04723c */ /* 0x040fe20000041804 */
[----:B------:R-:W1:Y:S07]  /*140b0*/  LDSM.16.M88.4 R20, [R184+0x2800] ;  /* 0x00280000b814783b */ /* 0x000e6e0000000200 */
[C---:B------:R-:W-:Y:S08]  /*140c0*/  HMMA.16816.F32.BF16 R44, R28.reuse, R74, R44 ;  /* 0x0000004a1c2c723c */ /* 0x040ff0000004182c */
[C---:B------:R-:W-:Y:S01]  /*140d0*/  HMMA.16816.F32.BF16 R48, R28.reuse, R72, R48 ;  /* 0x000000481c30723c */ /* 0x040fe20000041830 */
[----:B------:R-:W-:Y:S07]  /*140e0*/  LDSM.16.M88.4 R72, [R193+0xa800] ;  /* 0x00a80000c148783b */ /* 0x000fee0000000200 */
[C---:B------:R-:W-:Y:S08]  /*140f0*/  HMMA.16816.F32.BF16 R40, R28.reuse, R76, R40 ;  /* 0x0000004c1c28723c */ /* 0x040ff00000041828 */
[C---:B------:R-:W-:Y:S08]  /*14100*/  HMMA.16816.F32.BF16 R80, R28.reuse, R78, R80 ;  /* 0x0000004e1c50723c */ /* 0x040ff00000041850 */
[C---:B---3--:R-:W-:Y:S08]  /*14110*/  HMMA.16816.F32.BF16 R84, R28.reuse, R36, R84 ;  /* 0x000000241c54723c */ /* 0x048ff00000041854 */
[----:B------:R-:W-:Y:S01]  /*14120*/  HMMA.16816.F32.BF16 R64, R28, R38, R64 ;  /* 0x000000261c40723c */ /* 0x000fe20000041840 */
[----:B------:R-:W2:Y:S04]  /*14130*/  LDSM.16.M88.4 R28, [R194+0x4000] ;  /* 0x00400000c21c783b */ /* 0x000ea80000000200 */
[----:B------:R-:W-:Y:S03]  /*14140*/  LDSM.16.M88.4 R36, [R193+0xa000] ;  /* 0x00a00000c124783b */ /* 0x000fe60000000200 */
[C---:B-1----:R-:W-:Y:S08]  /*14150*/  HMMA.16816.F32.BF16 R44, R32.reuse, R22, R44 ;  /* 0x00000016202c723c */ /* 0x042ff0000004182c */
[C---:B------:R-:W-:Y:S01]  /*14160*/  HMMA.16816.F32.BF16 R48, R32.reuse, R20, R48 ;  /* 0x000000142030723c */ /* 0x040fe20000041830 */
[----:B------:R-:W1:Y:S07]  /*14170*/  LDSM.16.M88.4 R20, [R193+0xb800] ;  /* 0x00b80000c114783b */ /* 0x000e6e0000000200 */
[C---:B------:R-:W-:Y:S08]  /*14180*/  HMMA.16816.F32.BF16 R84, R32.reuse, R60, R84 ;  /* 0x0000003c2054723c */ /* 0x040ff00000041854 */
[C---:B------:R-:W-:Y:S08]  /*14190*/  HMMA.16816.F32.BF16 R8, R32.reuse, R16, R8 ;  /* 0x000000102008723c */ /* 0x040ff00000041808 */
[----:B------:R-:W-:Y:S01]  /*141a0*/  HMMA.16816.F32.BF16 R4, R32, R18, R4 ;  /* 0x000000122004723c */ /* 0x000fe20000041804 */
[----:B------:R-:W3:Y:S07]  /*141b0*/  LDSM.16.M88.4 R16, [R193+0xb000] ;  /* 0x00b00000c110783b */ /* 0x000eee0000000200 */
[----:B--2---:R-:W-:Y:S07]  /*141c0*/  HMMA.16816.F32.BF16 R44, R28, R74, R44 ;  /* 0x0000004a1c2c723c */ /* 0x004fee000004182c */
[----:B------:R-:W-:Y:S01]  /*141d0*/  IMAD.SHL.U32 R75, R56, 0x2, RZ ;  /* 0x00000002384b7824 */ /* 0x000fe200078e00ff */
[----:B------:R-:W-:Y:S04]  /*141e0*/  HMMA.16816.F32.BF16 R40, R32, R24, R40 ;  /* 0x000000182028723c */ /* 0x000fe80000041828 */
[----:B------:R-:W-:-:S04]  /*141f0*/  LOP3.LUT R75, R75, 0x6, RZ, 0xc0, !PT ;  /* 0x000000064b4b7812 */ /* 0x000fc800078ec0ff */
[C---:B------:R-:W-:Y:S01]  /*14200*/  HMMA.16816.F32.BF16 R80, R32.reuse, R26, R80 ;  /* 0x0000001a2050723c */ /* 0x040fe20000041850 */
[----:B------:R-:W-:Y:S01]  /*14210*/  IMAD R75, R134, 0x40, R75 ;  /* 0x00000040864b7824 */ /* 0x000fe200078e024b */
[----:B------:R-:W-:Y:S04]  /*14220*/  LDSM.16.M88.4 R24, [R191+0x4000] ;  /* 0x00400000bf18783b */ /* 0x000fe80000000200 */
[C---:B------:R-:W-:Y:S02]  /*14230*/  IADD3 R68, R75.reuse, -0x3f, RZ ;  /* 0xffffffc14b447810 */ /* 0x040fe40007ffe0ff */
[----:B------:R-:W-:Y:S01]  /*14240*/  HMMA.16816.F32.BF16 R64, R32, R62, R64 ;  /* 0x0000003e2040723c */ /* 0x000fe20000041840 */
[----:B------:R-:W2:Y:S01]  /*14250*/  LDSM.16.M88.4 R32, [R192+0x4000] ;  /* 0x00400000c020783b */ /* 0x000ea20000000200 */
        /* <DEDUP_REMOVED lines=8> */
[----:B-1----:R-:W-:Y:S01]  /*142e0*/  HMMA.16816.F32.BF16 R84, R28, R20, R84 ;  /* 0x000000141c54723c */ /* 0x002fe20000041854 */
[----:B------:R-:W-:-:S02]  /*142f0*/  IADD3 R98, R75, -0x10, RZ ;  /* 0xfffffff04b627810 */ /* 0x000fc40007ffe0ff */
[----:B------:R-:W-:Y:S01]  /*14300*/  IADD3 R88, R75, -0x1f, RZ ;  /* 0xffffffe14b587810 */ /* 0x000fe20007ffe0ff */
[----:B------:R-:W-:Y:S01]  /*14310*/  IMAD.IADD R15, R73, 0x1, -R68 ;  /* 0x00000001490f7824 */ /* 0x000fe200078e0a44 */
[----:B------:R-:W-:Y:S02]  /*14320*/  IADD3 R102, R75, -0x8, RZ ;  /* 0xfffffff84b667810 */ /* 0x000fe40007ffe0ff */
[C---:B------:R-:W-:Y:S01]  /*14330*/  IMAD.IADD R20, R73.reuse, 0x1, -R58 ;  /* 0x0000000149147824 */ /* 0x040fe200078e0a3a */
[C---:B------:R-:W-:Y:S01]  /*14340*/  HMMA.16816.F32.BF16 R8, R28.reuse, R36, R8 ;  /* 0x000000241c08723c */ /* 0x040fe20000041808 */
[----:B------:R-:W-:Y:S01]  /*14350*/  IABS R15, R15 ;  /* 0x0000000f000f7213 */ /* 0x000fe20000000000 */
[----:B------:R-:W-:Y:S01]  /*14360*/  IMAD.IADD R89, R73, 0x1, -R102 ;  /* 0x0000000149597824 */ /* 0x000fe200078e0a66 */
[C---:B------:R-:W-:Y:S02]  /*14370*/  IADD3 R52, R75.reuse, -0x40, RZ ;  /* 0xffffffc04b347810 */ /* 0x040fe40007ffe0ff */
[----:B------:R-:W-:Y:S01]  /*14380*/  IADD3 R72, R75, -0x30, RZ ;  /* 0xffffffd04b487810 */ /* 0x000fe20007ffe0ff */
[----:B------:R-:W-:Y:S01]  /*14390*/  IMAD.MOV.U32 R53, RZ, RZ, R15 ;  /* 0x000000ffff357224 */ /* 0x000fe200078e000f */
[----:B------:R-:W-:Y:S01]  /*143a0*/  IABS R15, R20 ;  /* 0x00000014000f7213 */ /* 0x000fe20000000000 */
[C---:B------:R-:W-:Y:S01]  /*143b0*/  HMMA.16816.F32.BF16 R4, R28.reuse, R38, R4 ;  /* 0x000000261c04723c */ /* 0x040fe20000041804 */
[----:B------:R-:W-:Y:S01]  /*143c0*/  IMAD.IADD R20, R73, 0x1, -R70 ;  /* 0x0000000149147824 */ /* 0x000fe200078e0a46 */
[----:B------:R-:W1:Y:S01]  /*143d0*/  LDSM.16.M88.4 R36, [R191+0x4800] ;  /* 0x00480000bf24783b */ /* 0x000e620000000200 */
[----:B------:R-:W-:Y:S01]  /*143e0*/  IABS R89, R89 ;  /* 0x0000005900597213 */ /* 0x000fe20000000000 */
[----:B------:R-:W-:Y:S01]  /*143f0*/  IMAD.MOV.U32 R61, RZ, RZ, R15 ;  /* 0x000000ffff3d7224 */ /* 0x000fe200078e000f */
[----:B------:R-:W-:Y:S01]  /*14400*/  IADD3 R78, R75, -0x2f, RZ ;  /* 0xffffffd14b4e7810 */ /* 0x000fe20007ffe0ff */
[C---:B------:R-:W-:Y:S01]  /*14410*/  IMAD.IADD R3, R73.reuse, 0x1, -R52 ;  /* 0x0000000149037824 */ /* 0x040fe200078e0a34 */
[----:B------:R-:W-:Y:S01]  /*14420*/  IABS R15, R20 ;  /* 0x00000014000f7213 */ /* 0x000fe20000000000 */
[C---:B------:R-:W-:Y:S01]  /*14430*/  HMMA.16816.F32.BF16 R64, R28.reuse, R22, R64 ;  /* 0x000000161c40723c */ /* 0x040fe20000041840 */
[----:B------:R-:W4:Y:S01]  /*14440*/  LDSM.16.M88.4 R20, [R191+0x5800] ;  /* 0x00580000bf14783b */ /* 0x000f220000000200 */
[----:B------:R-:W-:Y:S01]  /*14450*/  IMAD.MOV.U32 R93, RZ, RZ, R89 ;  /* 0x000000ffff5d7224 */ /* 0x000fe200078e0059 */
[----:B------:R-:W-:Y:S01]  /*14460*/  IADD3 R89, R73, 0x8, RZ ;  /* 0x0000000849597810 */ /* 0x000fe20007ffe0ff */
[----:B------:R5:W-:Y:S01]  /*14470*/  I2F R62, R15 ;  /* 0x0000000f003e7306 */ /* 0x000be20000201400 */
[----:B------:R-:W-:Y:S01]  /*14480*/  IADD3 R94, R75, -0x28, RZ ;  /* 0xffffffd84b5e7810 */ /* 0x000fe20007ffe0ff */
[----:B------:R-:W-:Y:S01]  /*14490*/  IMAD.IADD R59, R73, 0x1, -R72 ;  /* 0x00000001493b7824 */ /* 0x000fe200078e0a48 */
[C---:B------:R-:W-:Y:S01]  /*144a0*/  IADD3 R96, R75.reuse, -0xf, RZ ;  /* 0xfffffff14b607810 */ /* 0x040fe20007ffe0ff */
[----:B---3--:R-:W-:Y:S01]  /*144b0*/  HMMA.16816.F32.BF16 R40, R28, R16, R40 ;  /* 0x000000101c28723c */ /* 0x008fe20000041828 */
[----:B------:R-:W-:Y:S01]  /*144c0*/  IADD3 R100, R75, -0x7, RZ ;  /* 0xfffffff94b647810 */ /* 0x000fe20007ffe0ff */
[C---:B------:R-:W-:Y:S01]  /*144d0*/  IMAD.IADD R56, R73.reuse, 0x1, -R78 ;  /* 0x0000000149387824 */ /* 0x040fe200078e0a4e */
[----:B------:R-:W-:Y:S01]  /*144e0*/  IABS R3, R3 ;  /* 0x0000000300037213 */ /* 0x000fe20000000000 */
[----:B------:R-:W-:Y:S01]  /*144f0*/  IMAD.IADD R91, R73, 0x1, -R96 ;  /* 0x00000001495b7824 */ /* 0x000fe200078e0a60 */
[----:B------:R-:W-:Y:S01]  /*14500*/  I2F R61, R61 ;  /* 0x0000003d003d7306 */ /* 0x000fe20000201400 */
[----:B------:R-:W-:-:S02]  /*14510*/  ISETP.GE.AND P4, PT, R58, R137, PT ;  /* 0x000000893a00720c */ /* 0x000fc40003f86270 */
[----:B------:R-:W-:Y:S01]  /*14520*/  HMMA.16816.F32.BF16 R80, R28, R18, R80 ;  /* 0x000000121c50723c */ /* 0x000fe20000041850 */
[----:B------:R-:W3:Y:S01]  /*14530*/  LDSM.16.M88.4 R16, [R191+0x5000] ;  /* 0x00500000bf10783b */ /* 0x000ee20000000200 */
[-C--:B------:R-:W-:Y:S01]  /*14540*/  ISETP.GE.AND P0, PT, R68, R137.reuse, PT ;  /* 0x000000894400720c */ /* 0x080fe20003f06270 */
[----:B-----5:R-:W-:Y:S02]  /*14550*/  IMAD.IADD R15, R73, 0x1, -R94 ;  /* 0x00000001490f7824 */ /* 0x020fe400078e0a5e */
[----:B------:R-:W-:Y:S01]  /*14560*/  LDSM.16.M88.4 R28, [R190+0x4000] ;  /* 0x00400000be1c783b */ /* 0x000fe20000000200 */
[----:B------:R-:W5:Y:S01]  /*14570*/  I2F R3, R3 ;  /* 0x0000000300037306 */ /* 0x000f620000201400 */
[----:B------:R-:W-:Y:S01]  /*14580*/  ISETP.GE.AND P6, PT, R70, R137, PT ;  /* 0x000000894600720c */ /* 0x000fe20003fc6270 */
[----:B--2---:R-:W-:Y:S01]  /*14590*/  HMMA.16816.F32.BF16 R8, R32, R24, R8 ;  /* 0x000000182008723c */ /* 0x004fe20000041808 */
[----:B------:R-:W-:Y:S02]  /*145a0*/  IABS R15, R15 ;  /* 0x0000000f000f7213 */ /* 0x000fe40000000000 */
[----:B------:R-:W-:-:S02]  /*145b0*/  ISETP.GE.AND P1, PT, R52, R137, PT ;  /* 0x000000893400720c */ /* 0x000fc40003f26270 */
[----:B------:R-:W-:Y:S01]  /*145c0*/  IABS R59, R59 ;  /* 0x0000003b003b7213 */ /* 0x000fe20000000000 */
[----:B------:R-:W-:Y:S01]  /*145d0*/  I2F R53, R53 ;  /* 0x0000003500357306 */ /* 0x000fe20000201400 */
[----:B------:R-:W-:Y:S01]  /*145e0*/  IABS R56, R56 ;  /* 0x0000003800387213 */ /* 0x000fe20000000000 */
[C---:B------:R-:W-:Y:S01]  /*145f0*/  HMMA.16816.F32.BF16 R4, R32.reuse, R26, R4 ;  /* 0x0000001a2004723c */ /* 0x040fe20000041804 */
[----:B------:R-:W2:Y:S01]  /*14600*/  LDSM.16.M88.4 R24, [R188+0xa000] ;  /* 0x00a00000bc18783b */ /* 0x000ea20000000200 */
[----:B------:R-:W-:Y:S02]  /*14610*/  IABS R91, R91 ;  /* 0x0000005b005b7213 */ /* 0x000fe40000000000 */
[-C--:B------:R-:W-:Y:S02]  /*14620*/  ISETP.GE.AND P2, PT, R94, R137.reuse, PT ;  /* 0x000000895e00720c */ /* 0x080fe40003f46270 */
[----:B------:R-:W-:Y:S01]  /*14630*/  I2F R15, R15 ;  /* 0x0000000f000f7306 */ /* 0x000fe20000201400 */
[-C--:B------:R-:W-:Y:S01]  /*14640*/  ISETP.GE.AND P5, PT, R72, R137.reuse, PT ;  /* 0x000000894800720c */ /* 0x080fe20003fa6270 */
[----:B-1----:R-:W-:Y:S01]  /*14650*/  HMMA.16816.F32.BF16 R48, R32, R36, R48 ;  /* 0x000000242030723c */ /* 0x002fe20000041830 */
[----:B------:R-:W-:-:S05]  /*14660*/  ISETP.GE.AND P3, PT, R78, R137, PT ;  /* 0x000000894e00720c */ /* 0x000fca0003f66270 */
[----:B------:R-:W-:Y:S01]  /*14670*/  I2F R59, R59 ;  /* 0x0000003b003b7306 */ /* 0x000fe20000201400 */
[C---:B------:R-:W-:Y:S01]  /*14680*/  IMAD.IADD R36, R73.reuse, 0x1, -R74 ;  /* 0x0000000149247824 */ /* 0x040fe200078e0a4a */
[C---:B----4-:R-:W-:Y:S04]  /*14690*/  HMMA.16816.F32.BF16 R84, R32.reuse, R20, R84 ;  /* 0x000000142054723c */ /* 0x050fe80000041854 */
[----:B------:R-:W-:Y:S02]  /*146a0*/  IABS R36, R36 ;  /* 0x0000002400247213 */ /* 0x000fe40000000000 */
[----:B------:R-:W-:Y:S01]  /*146b0*/  I2F R56, R56 ;  /* 0x0000003800387306 */ /* 0x000fe20000201400 */
[----:B------:R-:W-:Y:S01]  /*146c0*/  IMAD.IADD R20, R73, 0x1, -R92 ;  /* 0x0000000149147824 */ /* 0x000fe200078e0a5c */
[----:B------:R-:W-:Y:S01]  /*146d0*/  HMMA.16816.F32.BF16 R64, R32, R22, R64 ;  /* 0x000000162040723c */ /* 0x000fe20000041840 */
[----:B------:R-:W-:-:S02]  /*146e0*/  IMAD.MOV.U32 R60, RZ, RZ, R36 ;  /* 0x000000ffff3c7224 */ /* 0x000fc400078e0024 */
[C---:B------:R-:W-:Y:S01]  /*146f0*/  IMAD.IADD R36, R73.reuse, 0x1, -R88 ;  /* 0x0000000149247824 */ /* 0x040fe200078e0a58 */
[----:B------:R-:W-:Y:S02]  /*14700*/  IABS R20, R20 ;  /* 0x0000001400147213 */ /* 0x000fe40000000000 */
[----:B------:R-:W-:Y:S02]  /*14710*/  I2F R75, R91 ;  /* 0x0000005b004b7306 */ /* 0x000fe40000201400 */
[C---:B---3--:R-:W-:Y:S01]  /*14720*/  HMMA.16816.F32.BF16 R40, R32.reuse, R16, R40 ;  /* 0x000000102028723c */ /* 0x048fe20000041828 */
[----:B------:R-:W-:Y:S01]  /*14730*/  IMAD.MOV.U32 R71, RZ, RZ, R20 ;  /* 0x000000ffff477224 */ /* 0x000fe200078e0014 */
[----:B------:R-:W-:Y:S01]  /*14740*/  IABS R36, R36 ;  /* 0x0000002400247213 */ /* 0x000fe20000000000 */
[----:B------:R-:W1:Y:S03]  /*14750*/  LDSM.16.M88.4 R20, [R188+0xb000] ;  /* 0x00b00000bc14783b */ /* 0x000e660000000200 */
[----:B------:R3:W-:Y:S01]  /*14760*/  I2F R69, R36 ;  /* 0x0000002400457306 */ /* 0x0007e20000201400 */
[----:B------:R-:W-:Y:S01]  /*14770*/  IMAD.IADD R16, R73, 0x1, -R76 ;  /* 0x0000000149107824 */ /* 0x000fe200078e0a4c */
[----:B------:R-:W-:Y:S04]  /*14780*/  HMMA.16816.F32.BF16 R44, R32, R38, R44 ;  /* 0x00000026202c723c */ /* 0x000fe8000004182c */
[----:B------:R-:W-:-:S02]  /*14790*/  IABS R16, R16 ;  /* 0x0000001000107213 */ /* 0x000fc40000000000 */
[----:B------:R-:W-:Y:S02]  /*147a0*/  I2F R60, R60 ;  /* 0x0000003c003c7306 */ /* 0x000fe40000201400 */
[----:B------:R-:W-:Y:S01]  /*147b0*/  HMMA.16816.F32.BF16 R80, R32, R18, R80 ;  /* 0x000000122050723c */ /* 0x000fe20000041850 */
[----:B------:R-:W-:Y:S02]  /*147c0*/  IMAD.MOV.U32 R63, RZ, RZ, R16 ;  /* 0x000000ffff3f7224 */ /* 0x000fe400078e0010 */
[----:B------:R-:W4:Y:S03]  /*147d0*/  LDSM.16.M88.4 R16, [R188+0xa800] ;  /* 0x00a80000bc10783b */ /* 0x000f260000000200 */
[----:B------:R-:W-:Y:S01]  /*147e0*/  I2F R71, R71 ;  /* 0x0000004700477306 */ /* 0x000fe20000201400 */
[----:B------:R-:W-:Y:S01]  /*147f0*/  IMAD.IADD R32, R73, 0x1, -R90 ;  /* 0x0000000149207824 */ /* 0x000fe200078e0a5a */
[----:B--2---:R-:W-:Y:S01]  /*14800*/  HMMA.16816.F32.BF16 R8, R28, R24, R8 ;  /* 0x000000181c08723c */ /* 0x004fe20000041808 */
[----:B---3--:R-:W2:Y:S03]  /*14810*/  LDSM.16.M88.4 R36, [R188+0xb800] ;  /* 0x00b80000bc24783b */ /* 0x008ea60000000200 */
[----:B------:R-:W-:-:S02]  /*14820*/  IABS R32, R32 ;  /* 0x0000002000207213 */ /* 0x000fc40000000000 */
[----:B------:R-:W-:Y:S01]  /*14830*/  I2F R63, R63 ;  /* 0x0000003f003f7306 */ /* 0x000fe20000201400 */
[----:B------:R-:W-:Y:S01]  /*14840*/  IMAD.IADD R24, R73, 0x1, -R98 ;  /* 0x0000000149187824 */ /* 0x000fe200078e0a62 */
[C---:B------:R-:W-:Y:S04]  /*14850*/  HMMA.16816.F32.BF16 R4, R28.reuse, R26, R4 ;  /* 0x0000001a1c04723c */ /* 0x040fe80000041804 */
[----:B------:R-:W-:Y:S02]  /*14860*/  IABS R24, R24 ;  /* 0x0000001800187213 */ /* 0x000fe40000000000 */
[----:B------:R3:W-:Y:S02]  /*14870*/  I2F R77, R32 ;  /* 0x00000020004d7306 */ /* 0x0007e40000201400 */
[C---:B-1----:R-:W-:Y:S06]  /*14880*/  HMMA.16816.F32.BF16 R40, R28.reuse, R20, R40 ;  /* 0x000000141c28723c */ /* 0x042fec0000041828 */
[----:B------:R1:W-:Y:S01]  /*14890*/  I2F R79, R24 ;  /* 0x00000018004f7306 */ /* 0x0003e20000201400 */
[C---:B------:R-:W-:Y:S01]  /*148a0*/  IMAD.IADD R20, R89.reuse, 0x1, -R68 ;  /* 0x0000000159147824 */ /* 0x040fe200078e0a44 */
[----:B------:R-:W-:Y:S01]  /*148b0*/  HMMA.16816.F32.BF16 R80, R28, R22, R80 ;  /* 0x000000161c50723c */ /* 0x000fe20000041850 */
[----:B------:R-:W-:Y:S01]  /*148c0*/  IMAD.IADD R21, R89, 0x1, -R58 ;  /* 0x0000000159157824 */ /* 0x000fe200078e0a3a */
[----:B---3--:R-:W-:Y:S02]  /*148d0*/  LDSM.16.M88.4 R32, [R189+0x4000] ;  /* 0x00400000bd20783b */ /* 0x008fe40000000200 */
[----:B------:R-:W-:-:S04]  /*148e0*/  IABS R20, R20 ;  /* 0x0000001400147213 */ /* 0x000fc80000000000 */
[C---:B----4-:R-:W-:Y:S01]  /*148f0*/  HMMA.16816.F32.BF16 R48, R28.reuse, R16, R48 ;  /* 0x000000101c30723c */ /* 0x050fe20000041830 */
[----:B-1----:R-:W1:Y:S06]  /*14900*/  LDSM.16.M88.4 R24, [R184+0x4000] ;  /* 0x00400000b818783b */ /* 0x002e6c0000000200 */
[----:B------:R-:W-:Y:S01]  /*14910*/  IMAD.IADD R16, R73, 0x1, -R100 ;  /* 0x0000000149107824 */ /* 0x000fe200078e0a64 */
[----:B--2---:R-:W-:Y:S01]  /*14920*/  HMMA.16816.F32.BF16 R84, R28, R36, R84 ;  /* 0x000000241c54723c */ /* 0x004fe20000041854 */
[----:B------:R2:W-:Y:S01]  /*14930*/  I2F R73, R93 ;  /* 0x0000005d00497306 */ /* 0x0005e20000201400 */
[----:B------:R-:W-:-:S02]  /*14940*/  IMAD.IADD R17, R89, 0x1, -R52 ;  /* 0x0000000159117824 */ /* 0x000fc400078e0a34 */
[----:B------:R-:W-:-:S04]  /*14950*/  IABS R16, R16 ;  /* 0x0000001000107213 */ /* 0x000fc80000000000 */
[----:B------:R-:W-:Y:S01]  /*14960*/  HMMA.16816.F32.BF16 R44, R28, R18, R44 ;  /* 0x000000121c2c723c */ /* 0x000fe2000004182c */
[----:B------:R-:W-:Y:S01]  /*14970*/  IMAD.MOV.U32 R97, RZ, RZ, R16 ;  /* 0x000000ffff617224 */ /* 0x000fe200078e0010 */
[----:B------:R-:W-:-:S03]  /*14980*/  IABS R16, R17 ;  /* 0x0000001100107213 */ /* 0x000fc60000000000 */
[----:B------:R-:W-:Y:S02]  /*14990*/  I2F R91, R97 ;  /* 0x00000061005b7306 */ /* 0x000fe40000201400 */
[----:B------:R-:W-:Y:S01]  /*149a0*/  IMAD.MOV.U32 R95, RZ, RZ, R16 ;  /* 0x000000ffff5f7224 */ /* 0x000fe200078e0010 */
[----:B------:R-:W-:Y:S01]  /*149b0*/  HMMA.16816.F32.BF16 R64, R28, R38, R64 ;  /* 0x000000261c40723c */ /* 0x000fe20000041840 */
[----:B--2---:R-:W-:Y:S01]  /*149c0*/  IMAD.MOV.U32 R93, RZ, RZ, R20 ;  /* 0x000000ffff5d7224 */ /* 0x004fe200078e0014 */
[----:B------:R-:W-:Y:S01]  /*149d0*/  IABS R20, R21 ;  /* 0x0000001500147213 */ /* 0x000fe20000000000 */
[C---:B------:R-:W-:Y:S01]  /*149e0*/  IMAD.IADD R21, R89.reuse, 0x1, -R70 ;  /* 0x0000000159157824 */ /* 0x040fe200078e0a46 */
[----:B------:R-:W2:Y:S01]  /*149f0*/  LDSM.16.M88.4 R16, [R184+0x4800] ;  /* 0x00480000b810783b */ /* 0x000ea20000000200 */
[----:B------:R-:W-:Y:S02]  /*14a00*/  I2F R95, R95 ;  /* 0x0000005f005f7306 */ /* 0x000fe40000201400 */
[----:B------:R-:W-:Y:S01]  /*14a10*/  IMAD.MOV.U32 R37, RZ, RZ, R20 ;  /* 0x000000ffff257224 */ /* 0x000fe200078e0014 */
[----:B------:R-:W-:Y:S01]  /*14a20*/  IABS R20, R21 ;  /* 0x0000001500147213 */ /* 0x000fe20000000000 */
[----:B------:R-:W-:-:S04]  /*14a30*/  IMAD.IADD R31, R89, 0x1, -R74 ;  /* 0x00000001591f7824 */ /* 0x000fc800078e0a4a */
[----:B------:R3:W-:Y:S01]  /*14a40*/  I2F R36, R20 ;  /* 0x0000001400247306 */ /* 0x0007e20000201400 */
[----:B------:R-:W-:Y:S01]  /*14a50*/  IABS R31, R31 ;  /* 0x0000001f001f7213 */ /* 0x000fe20000000000 */
[C---:B-1----:R-:W-:Y:S06]  /*14a60*/  HMMA.16816.F32.BF16 R8, R32.reuse, R24, R8 ;  /* 0x000000182008723c */ /* 0x042fec0000041808 */
[----:B------:R-:W1:Y:S01]  /*14a70*/  I2F R93, R93 ;  /* 0x0000005d005d7306 */ /* 0x000e620000201400 */
[C---:B------:R-:W-:Y:S01]  /*14a80*/  IMAD.IADD R24, R89.reuse, 0x1, -R72 ;  /* 0x0000000159187824 */ /* 0x040fe200078e0a48 */
[----:B------:R-:W-:Y:S01]  /*14a90*/  HMMA.16816.F32.BF16 R4, R32, R26, R4 ;  /* 0x0000001a2004723c */ /* 0x000fe20000041804 */
[----:B------:R-:W-:Y:S01]  /*14aa0*/  IMAD.IADD R25, R89, 0x1, -R78 ;  /* 0x0000000159197824 */ /* 0x000fe200078e0a4e */
[----:B---3--:R-:W3:Y:S04]  /*14ab0*/  LDSM.16.M88.4 R20, [R184+0x5000] ;  /* 0x00500000b814783b */ /* 0x008ee80000000200 */
[----:B------:R-:W4:Y:S01]  /*14ac0*/  I2F R37, R37 ;  /* 0x0000002500257306 */ /* 0x000f220000201400 */
[----:B------:R-:W-:-:S05]  /*14ad0*/  IABS R24, R24 ;  /* 0x0000001800187213 */ /* 0x000fca0000000000 */
[----:B------:R-:W-:Y:S01]  /*14ae0*/  IMAD.MOV.U32 R29, RZ, RZ, R24 ;  /* 0x000000ffff1d7224 */ /* 0x000fe200078e0018 */
[----:B------:R-:W-:Y:S01]  /*14af0*/  IABS R24, R25 ;  /* 0x0000001900187213 */ /* 0x000fe20000000000 */
[----:B------:R-:W-:Y:S01]  /*14b00*/  IMAD.IADD R25, R89, 0x1, -R94 ;  /* 0x0000000159197824 */ /* 0x000fe200078e0a5e */
[----:B------:R-:W-:Y:S03]  /*14b10*/  I2F R31, R31 ;  /* 0x0000001f001f7306 */ /* 0x000fe60000201400 */
[----:B------:R-:W-:Y:S01]  /*14b20*/  IMAD.MOV.U32 R30, RZ, RZ, R24 ;  /* 0x000000ffff1e7224 */ /* 0x000fe200078e0018 */
[----:B------:R-:W-:Y:S01]  /*14b30*/  IABS R24, R25 ;  /* 0x0000001900187213 */ /* 0x000fe20000000000 */
[C---:B-----5:R-:W-:Y:S01]  /*14b40*/  FFMA.FTZ R8, -R0.reuse, R3, R8 ;  /* 0x0000000300087223 */ /* 0x060fe20000010108 */
[C---:B--2---:R-:W-:Y:S01]  /*14b50*/  HMMA.16816.F32.BF16 R48, R32.reuse, R16, R48 ;  /* 0x000000102030723c */ /* 0x044fe20000041830 */
[----:B-1----:R-:W-:Y:S01]  /*14b60*/  FFMA.FTZ R11, -R0, R93, R11 ;  /* 0x0000005d000b7223 */ /* 0x002fe2000001010b */
[----:B------:R-:W-:Y:S01]  /*14b70*/  I2F R29, R29 ;  /* 0x0000001d001d7306 */ /* 0x000fe20000201400 */
[----:B------:R-:W-:Y:S01]  /*14b80*/  IMAD.MOV.U32 R3, RZ, RZ, R24 ;  /* 0x000000ffff037224 */ /* 0x000fe200078e0018 */
[----:B------:R-:W-:Y:S01]  /*14b90*/  FSEL R28, R8, -INF , !P1 ;  /* 0xff800000081c7808 */ /* 0x000fe20004800000 */
[----:B------:R-:W1:Y:S01]  /*14ba0*/  LDSM.16.M88.4 R24, [R184+0x5800] ;  /* 0x00580000b818783b */ /* 0x000e620000000200 */
[C---:B------:R-:W-:Y:S01]  /*14bb0*/  FFMA.FTZ R4, -R0.reuse, R61, R4 ;  /* 0x0000003d00047223 */ /* 0x040fe20000010104 */
[----:B------:R-:W-:Y:S01]  /*14bc0*/  FSEL R17, R11, -INF , !P0 ;  /* 0xff8000000b117808 */ /* 0x000fe20004000000 */
[C---:B----4-:R-:W-:Y:S01]  /*14bd0*/  FFMA.FTZ R6, -R0.reuse, R37, R6 ;  /* 0x0000002500067223 */ /* 0x050fe20000010106 */
[----:B------:R-:W-:Y:S01]  /*14be0*/  HMMA.16816.F32.BF16 R44, R32, R18, R44 ;  /* 0x00000012202c723c */ /* 0x000fe2000004182c */
[C---:B------:R-:W-:Y:S01]  /*14bf0*/  FFMA.FTZ R5, -R0.reuse, R62, R5 ;  /* 0x0000003e00057223 */ /* 0x040fe20000010105 */
[----:B------:R-:W2:Y:S01]  /*14c00*/  I2F R3, R3 ;  /* 0x0000000300037306 */ /* 0x000ea20000201400 */
[----:B------:R-:W-:Y:S01]  /*14c10*/  FFMA.FTZ R9, -R0, R53, R9 ;  /* 0x0000003500097223 */ /* 0x000fe20000010109 */
[----:B------:R-:W-:Y:S01]  /*14c20*/  FSEL R11, R6, -INF , !P4 ;  /* 0xff800000060b7808 */ /* 0x000fe20006000000 */
[----:B------:R-:W-:Y:S01]  /*14c30*/  IMAD.IADD R6, R89, 0x1, -R90 ;  /* 0x0000000159067824 */ /* 0x000fe200078e0a5a */
[----:B------:R-:W-:-:S04]  /*14c40*/  DEPBAR.LE SB0, 0x0 ;  /* 0x000080000000791a */ /* 0x000fc80000000000 */
[----:B------:R-:W-:Y:S01]  /*14c50*/  FSEL R19, R9, -INF , !P0 ;  /* 0xff80000009137808 */ /* 0x000fe20004000000 */
[C---:B------:R-:W-:Y:S01]  /*14c60*/  IMAD.IADD R9, R89.reuse, 0x1, -R88 ;  /* 0x0000000159097824 */ /* 0x040fe200078e0a58 */
[----:B------:R-:W-:Y:S01]  /*14c70*/  I2F R30, R30 ;  /* 0x0000001e001e7306 */ /* 0x000fe20000201400 */
[----:B------:R-:W-:Y:S01]  /*14c80*/  FFMA.FTZ R7, -R0, R36, R7 ;  /* 0x0000002400077223 */ /* 0x000fe20000010107 */
[----:B------:R-:W-:Y:S01]  /*14c90*/  ISETP.GE.AND P0, PT, R76, R137, PT ;  /* 0x000000894c00720c */ /* 0x000fe20003f06270 */
[C---:B---3--:R-:W-:Y:S01]  /*14ca0*/  HMMA.16816.F32.BF16 R40, R32.reuse, R20, R40 ;  /* 0x000000142028723c */ /* 0x048fe20000041828 */
[----:B------:R-:W-:Y:S01]  /*14cb0*/  IABS R9, R9 ;  /* 0x0000000900097213 */ /* 0x000fe20000000000 */
[----:B------:R-:W-:Y:S01]  /*14cc0*/  IMAD.IADD R8, R89, 0x1, -R76 ;  /* 0x0000000159087824 */ /* 0x000fe200078e0a4c */
[----:B------:R-:W-:Y:S01]  /*14cd0*/  FSEL R18, R7, -INF , !P6 ;  /* 0xff80000007127808 */ /* 0x000fe20007000000 */
[C---:B------:R-:W-:Y:S01]  /*14ce0*/  FFMA.FTZ R10, -R0.reuse, R95, R10 ;  /* 0x0000005f000a7223 */ /* 0x040fe2000001010a */
[----:B------:R-:W3:Y:S01]  /*14cf0*/  I2F R36, R9 ;  /* 0x0000000900247306 */ /* 0x000ee20000201400 */
[----:B------:R-:W-:Y:S01]  /*14d00*/  FFMA.FTZ R7, -R0, R59, R48 ;  /* 0x0000003b00077223 */ /* 0x000fe20000010130 */
[----:B------:R-:W-:Y:S01]  /*14d10*/  FSEL R20, R4, -INF , !P4 ;  /* 0xff80000004147808 */ /* 0x000fe20006000000 */
[----:B------:R-:W-:Y:S01]  /*14d20*/  IMAD.IADD R4, R89, 0x1, -R92 ;  /* 0x0000000159047824 */ /* 0x000fe200078e0a5c */
[----:B------:R-:W-:Y:S01]  /*14d30*/  FSEL R21, R5, -INF , !P6 ;  /* 0xff80000005157808 */ /* 0x000fe20007000000 */
[C---:B------:R-:W-:Y:S01]  /*14d40*/  IMAD.IADD R5, R89.reuse, 0x1, -R98 ;  /* 0x0000000159057824 */ /* 0x040fe200078e0a62 */
[C---:B------:R-:W-:Y:S01]  /*14d50*/  HMMA.16816.F32.BF16 R80, R32.reuse, R22, R80 ;  /* 0x000000162050723c */ /* 0x040fe20000041850 */
[----:B------:R-:W-:Y:S01]  /*14d60*/  IABS R8, R8 ;  /* 0x0000000800087213 */ /* 0x000fe20000000000 */
[C---:B------:R-:W-:Y:S01]  /*14d70*/  FFMA.FTZ R44, -R0.reuse, R15, R44 ;  /* 0x0000000f002c7223 */ /* 0x040fe2000001012c */
[----:B------:R-:W-:Y:S01]  /*14d80*/  IABS R4, R4 ;  /* 0x0000000400047213 */ /* 0x000fe20000000000 */
[----:B--2---:R-:W-:Y:S01]  /*14d90*/  FFMA.FTZ R3, -R0, R3, R46 ;  /* 0x0000000300037223 */ /* 0x004fe2000001012e */
[----:B------:R-:W-:Y:S01]  /*14da0*/  IABS R5, R5 ;  /* 0x0000000500057213 */ /* 0x000fe20000000000 */
[----:B------:R2:W4:Y:S01]  /*14db0*/  I2F R37, R8 ;  /* 0x0000000800257306 */ /* 0x0005220000201400 */
[----:B------:R-:W-:Y:S01]  /*14dc0*/  ISETP.GE.AND P4, PT, R88, R137, PT ;  /* 0x000000895800720c */ /* 0x000fe20003f86270 */
[----:B------:R-:W-:Y:S01]  /*14dd0*/  IMAD.MOV.U32 R23, RZ, RZ, R4 ;  /* 0x000000ffff177224 */ /* 0x000fe200078e0004 */
[----:B------:R-:W-:Y:S01]  /*14de0*/  IABS R4, R6 ;  /* 0x0000000600047213 */ /* 0x000fe20000000000 */
[----:B------:R-:W-:Y:S01]  /*14df0*/  IMAD.IADD R6, R89, 0x1, -R96 ;  /* 0x0000000159067824 */ /* 0x000fe200078e0a60 */
[C---:B-1----:R-:W-:Y:S01]  /*14e00*/  HMMA.16816.F32.BF16 R84, R32.reuse, R24, R84 ;  /* 0x000000182054723c */ /* 0x042fe20000041854 */
[----:B------:R-:W-:Y:S01]  /*14e10*/  FSEL R16, R10, -INF , !P1 ;  /* 0xff8000000a107808 */ /* 0x000fe20004800000 */
[----:B------:R-:W-:Y:S01]  /*14e20*/  FFMA.FTZ R41, -R0, R69, R41 ;  /* 0x0000004500297223 */ /* 0x000fe20000010129 */
[----:B------:R-:W1:Y:S01]  /*14e30*/  I2F R23, R23 ;  /* 0x0000001700177306 */ /* 0x000e620000201400 */
[----:B------:R-:W-:Y:S01]  /*14e40*/  IMAD.MOV.U32 R22, RZ, RZ, R4 ;  /* 0x000000ffff167224 */ /* 0x000fe200078e0004 */
[----:B------:R-:W-:Y:S01]  /*14e50*/  ISETP.GE.AND P1, PT, R74, R137, PT ;  /* 0x000000894a00720c */ /* 0x000fe20003f26270 */
[----:B---3--:R-:W-:Y:S01]  /*14e60*/  FFMA.FTZ R36, -R0, R36, R43 ;  /* 0x0000002400247223 */ /* 0x008fe2000001012b */
[----:B------:R-:W-:Y:S01]  /*14e70*/  FSEL R164, R41, -INF , !P4 ;  /* 0xff80000029a47808 */ /* 0x000fe20006000000 */
[----:B------:R-:W-:Y:S01]  /*14e80*/  IMAD.MOV.U32 R25, RZ, RZ, R5 ;  /* 0x000000ffff197224 */ /* 0x000fe200078e0005 */
[----:B------:R-:W-:Y:S01]  /*14e90*/  IABS R5, R6 ;  /* 0x0000000600057213 */ /* 0x000fe20000000000 */
[C---:B------:R-:W-:Y:S01]  /*14ea0*/  IMAD.IADD R6, R89.reuse, 0x1, -R102 ;  /* 0x0000000159067824 */ /* 0x040fe200078e0a66 */
[----:B------:R-:W-:Y:S01]  /*14eb0*/  HMMA.16816.F32.BF16 R64, R32, R26, R64 ;  /* 0x0000001a2040723c */ /* 0x000fe20000041840 */
[----:B------:R-:W-:Y:S01]  /*14ec0*/  IMAD.IADD R89, R89, 0x1, -R100 ;  /* 0x0000000159597824 */ /* 0x000fe200078e0a64 */
[----:B------:R-:W3:Y:S01]  /*14ed0*/  I2F R22, R22 ;  /* 0x0000001600167306 */ /* 0x000ee20000201400 */
[----:B------:R-:W-:Y:S01]  /*14ee0*/  FSEL R169, R36, -INF , !P4 ;  /* 0xff80000024a97808 */ /* 0x000fe20006000000 */
[C---:B------:R-:W-:Y:S01]  /*14ef0*/  FFMA.FTZ R4, -R0.reuse, R56, R49 ;  /* 0x0000003800047223 */ /* 0x040fe20000010131 */
[----:B------:R-:W-:Y:S01]  /*14f00*/  IABS R6, R6 ;  /* 0x0000000600067213 */ /* 0x000fe20000000000 */
[C---:B------:R-:W-:Y:S01]  /*14f10*/  FFMA.FTZ R10, -R0.reuse, R29, R50 ;  /* 0x0000001d000a7223 */ /* 0x040fe20000010132 */
[----:B------:R-:W-:Y:S01]  /*14f20*/  IABS R89, R89 ;  /* 0x0000005900597213 */ /* 0x000fe20000000000 */
[----:B------:R-:W-:Y:S01]  /*14f30*/  FFMA.FTZ R9, -R0, R30, R51 ;  /* 0x0000001e00097223 */ /* 0x000fe20000010133 */
[----:B------:R-:W-:Y:S01]  /*14f40*/  ISETP.GE.AND P4, PT, R134, 0x2, PT ;  /* 0x000000028600780c */ /* 0x000fe20003f86270 */
[----:B------:R-:W-:Y:S01]  /*14f50*/  IMAD.MOV.U32 R27, RZ, RZ, R6 ;  /* 0x000000ffff1b7224 */ /* 0x000fe200078e0006 */
[----:B------:R-:W5:Y:S01]  /*14f60*/  I2F R25, R25 ;  /* 0x0000001900197306 */ /* 0x000f620000201400 */
[----:B--2---:R-:W-:Y:S01]  /*14f70*/  FSEL R8, R3, -INF , !P2 ;  /* 0xff80000003087808 */ /* 0x004fe20005000000 */
[C---:B------:R-:W-:Y:S01]  /*14f80*/  FFMA.FTZ R45, -R0.reuse, R60, R45 ;  /* 0x0000003c002d7223 */ /* 0x040fe2000001012d */
[----:B------:R-:W-:Y:S01]  /*14f90*/  FSEL R7, R7, -INF , !P5 ;  /* 0xff80000007077808 */ /* 0x000fe20006800000 */
[----:B------:R-:W-:Y:S01]  /*14fa0*/  FFMA.FTZ R3, -R0, R31, R47 ;  /* 0x0000001f00037223 */ /* 0x000fe2000001012f */
[----:B------:R-:W-:Y:S01]  /*14fb0*/  FSEL R10, R10, -INF , !P5 ;  /* 0xff8000000a0a7808 */ /* 0x000fe20006800000 */
[----:B------:R-:W-:Y:S01]  /*14fc0*/  FFMA.FTZ R40, -R0, R63, R40 ;  /* 0x0000003f00287223 */ /* 0x000fe20000010128 */
[----:B------:R-:W-:Y:S01]  /*14fd0*/  FSEL R4, R4, -INF , !P3 ;  /* 0xff80000004047808 */ /* 0x000fe20005800000 */
[----:B------:R2:W1:Y:S01]  /*14fe0*/  I2F R15, R5 ;  /* 0x00000005000f7306 */ /* 0x0004620000201400 */
[C---:B----4-:R-:W-:Y:S01]  /*14ff0*/  FFMA.FTZ R37, -R0.reuse, R37, R42 ;  /* 0x0000002500257223 */ /* 0x050fe2000001012a */
[----:B------:R-:W-:Y:S01]  /*15000*/  FSEL R9, R9, -INF , !P3 ;  /* 0xff80000009097808 */ /* 0x000fe20005800000 */
[----:B------:R-:W-:Y:S01]  /*15010*/  FFMA.FTZ R71, -R0, R71, R80 ;  /* 0x0000004700477223 */ /* 0x000fe20000010150 */
[----:B------:R-:W-:Y:S01]  /*15020*/  FSEL R6, R44, -INF , !P2 ;  /* 0xff8000002c067808 */ /* 0x000fe20005000000 */
[C---:B------:R-:W-:Y:S01]  /*15030*/  FFMA.FTZ R77, -R0.reuse, R77, R81 ;  /* 0x0000004d004d7223 */ /* 0x040fe20000010151 */
[----:B------:R-:W-:Y:S01]  /*15040*/  FSEL R3, R3, -INF , !P1 ;  /* 0xff80000003037808 */ /* 0x000fe20004800000 */
[----:B------:R-:W-:Y:S01]  /*15050*/  FFMA.FTZ R79, -R0, R79, R84 ;  /* 0x0000004f004f7223 */ /* 0x000fe20000010154 */
[----:B------:R-:W4:Y:S01]  /*15060*/  I2F R27, R27 ;  /* 0x0000001b001b7306 */ /* 0x000f220000201400 */
[----:B------:R-:W-:Y:S01]  /*15070*/  FSEL R217, R40, -INF , !P0 ;  /* 0xff80000028d97808 */ /* 0x000fe20004000000 */
[C---:B------:R-:W-:Y:S01]  /*15080*/  FFMA.FTZ R75, -R0.reuse, R75, R85 ;  /* 0x0000004b004b7223 */ /* 0x040fe20000010155 */
[----:B------:R-:W-:Y:S01]  /*15090*/  FSEL R168, R37, -INF , !P0 ;  /* 0xff80000025a87808 */ /* 0x000fe20004000000 */
[----:B------:R-:W-:Y:S01]  /*150a0*/  FFMA.FTZ R64, -R0, R73, R64 ;  /* 0x0000004900407223 */ /* 0x000fe20000010140 */
[----:B------:R-:W-:Y:S01]  /*150b0*/  ISETP.GE.AND P6, PT, R92, R137, PT ;  /* 0x000000895c00720c */ /* 0x000fe20003fc6270 */
[----:B------:R-:W-:Y:S01]  /*150c0*/  FFMA.FTZ R65, -R0, R91, R65 ;  /* 0x0000005b00417223 */ /* 0x000fe20000010141 */
[----:B------:R-:W-:Y:S01]  /*150d0*/  ISETP.GE.AND P5, PT, R90, R137, PT ;  /* 0x000000895a00720c */ /* 0x000fe20003fa6270 */
[----:B------:R-:W4:Y:S01]  /*150e0*/  I2F R24, R89 ;  /* 0x0000005900187306 */ /* 0x000f220000201400 */
[----:B--2---:R-:W-:Y:S01]  /*150f0*/  FSEL R5, R45, -INF , !P1 ;  /* 0xff8000002d057808 */ /* 0x004fe20004800000 */
[----:B-1----:R-:W-:Y:S01]  /*15100*/  FFMA.FTZ R23, -R0, R23, R82 ;  /* 0x0000001700177223 */ /* 0x002fe20000010152 */
[-C--:B------:R-:W-:Y:S01]  /*15110*/  ISETP.GE.AND P3, PT, R98, R137.reuse, PT ;  /* 0x000000896200720c */ /* 0x080fe20003f66270 */
[----:B---3--:R-:W-:Y:S01]  /*15120*/  FFMA.FTZ R22, -R0, R22, R83 ;  /* 0x0000001600167223 */ /* 0x008fe20000010153 */
[----:B------:R-:W-:Y:S01]  /*15130*/  ISETP.GE.AND P2, PT, R96, R137, PT ;  /* 0x000000896000720c */ /* 0x000fe20003f46270 */
[----:B-----5:R-:W-:Y:S01]  /*15140*/  FFMA.FTZ R25, -R0, R25, R86 ;  /* 0x0000001900197223 */ /* 0x020fe20000010156 */
[----:B------:R-:W-:Y:S01]  /*15150*/  ISETP.GE.AND P1, PT, R102, R137, PT ;  /* 0x000000896600720c */ /* 0x000fe20003f26270 */
[----:B------:R-:W-:Y:S01]  /*15160*/  FFMA.FTZ R15, -R0, R15, R87 ;  /* 0x0000000f000f7223 */ /* 0x000fe20000010157 */
[----:B------:R-:W-:Y:S01]  /*15170*/  ISETP.GE.AND P0, PT, R100, R137, PT ;  /* 0x000000896400720c */ /* 0x000fe20003f06270 */
[----:B----4-:R-:W-:Y:S01]  /*15180*/  FFMA.FTZ R27, -R0, R27, R66 ;  /* 0x0000001b001b7223 */ /* 0x010fe20000010142 */
[----:B------:R-:W-:-:S02]  /*15190*/  FSEL R215, R71, -INF , !P6 ;  /* 0xff80000047d77808 */ /* 0x000fc40007000000 */
[----:B------:R-:W-:Y:S02]  /*151a0*/  FSEL R171, R23, -INF , !P6 ;  /* 0xff80000017ab7808 */ /* 0x000fe40007000000 */
[----:B------:R-:W-:Y:S01]  /*151b0*/  FSEL R175, R77, -INF , !P5 ;  /* 0xff8000004daf7808 */ /* 0x000fe20006800000 */
[----:B------:R-:W-:Y:S01]  /*151c0*/  FFMA.FTZ R24, -R0, R24, R67 ;  /* 0x0000001800187223 */ /* 0x000fe20000010143 */
        /* <DEDUP_REMOVED lines=71> */
[----:B------:R-:W-:-:S04]  /*15640*/  IMAD.WIDE.U32 R26, R14, R26, R30 ;  /* 0x0000001a0e1a7225 */ /* 0x000fc800078e001e */
[----:B------:R-:W-:Y:S01]  /*15650*/  IMAD.MOV.U32 R14, RZ, RZ, R26 ;  /* 0x000000ffff0e7224 */ /* 0x000fe200078e001a */
[----:B------:R-:W-:Y:S01]  /*15660*/  IADD3 R15, R27, R15, RZ ;  /* 0x0000000f1b0f7210 */ /* 0x000fe20007ffe0ff */
[----:B------:R-:W-:Y:S05]  /*15670*/  BRA `(.L_x_4216) ;  /* 0x0000003000007947 */ /* 0x000fea0003800000 */
.L_x_4215:
[----:B------:R-:W2:Y:S02]  /*15680*/  LD.E R14, [R12.64+0x38] ;  /* 0x000038060c0e7980 */ /* 0x000ea4000c101900 */
[----:B--2---:R-:W-:-:S04]  /*15690*/  LEA R14, -R14, RZ, 0x6 ;  /* 0x000000ff0e0e7211 */ /* 0x004fc800078e31ff */
[----:B------:R-:W-:Y:S02]  /*156a0*/  SHF.R.S32.HI R15, RZ, 0x1f, R14 ;  /* 0x0000001fff0f7819 */ /* 0x000fe4000001140e */
.L_x_4216:
[----:B------:R-:W-:Y:S05]  /*156b0*/  BSYNC B0 ;  /* 0x0000000000007941 */ /* 0x000fea0003800000 */
.L_x_4214:
        /* <DEDUP_REMOVED lines=21> */
[C---:B------:R-:W-:Y:S01]  /*15810*/  @P3 LEA R36, P1, R22.reuse, R204, 0x1 ;  /* 0x000000cc16243211 */ /* 0x040fe200078208ff */
[----:B------:R-:W-:Y:S01]  /*15820*/  @!PT LDS RZ, [RZ] ;  /* 0x00000000fffff984 */ /* 0x000fe20000000800 */
[----:B------:R-:W-:Y:S01]  /*15830*/  @!PT LDS RZ, [RZ] ;  /* 0x00000000fffff984 */ /* 0x000fe20000000800 */
[----:B------:R-:W-:Y:S01]  /*15840*/  @!PT LDS RZ, [RZ] ;  /* 0x00000000fffff984 */ /* 0x000fe20000000800 */
[----:B------:R1:W-:Y:S01]  /*15850*/  @P3 LDGSTS.E.BYPASS.LTC128B.128 [R211+0x8000], [R24.64+0x80] ;  /* 0x0800008018d33fae */ /* 0x0003e2000b901d46 */
[----:B------:R-:W-:-:S02]  /*15860*/  @P6 LEA.HI.X R33, R22, R203, R15, 0x1, P0 ;  /* 0x000000cb16216211 */ /* 0x000fc400000f0c0f */
        /* <DEDUP_REMOVED lines=9> */
[C---:B------:R-:W-:Y:S01]  /*15900*/  @P3 LEA R40, P1, R23.reuse, R204, 0x1 ;  /* 0x000000cc17283211 */ /* 0x040fe200078208ff */
[----:B------:R1:W-:Y:S01]  /*15910*/  @!P2 STS.128 [R211+0xa000], RZ ;  /* 0x00a000ffd300a388 */ /* 0x0003e20000000c00 */
[----:B------:R-:W-:-:S02]  /*15920*/  @P6 LEA.HI.X R39, R23, R203, R14, 0x1, P5 ;  /* 0x000000cb17276211 */ /* 0x000fc400028f0c0e */
        /* <DEDUP_REMOVED lines=59> */
.L_x_4213:
[----:B------:R-:W-:Y:S05]  /*15ce0*/  BSYNC B1 ;  /* 0x0000000000017941 */ /* 0x000fea0003800000 */
.L_x_4212:
[----:B------:R2:W3:Y:S01]  /*15cf0*/  LD.E R167, [R12.64+0xdc] ;  /* 0x0000dc060ca77980 */ /* 0x0004e2000c101900 */
        /* <DEDUP_REMOVED lines=19> */
[----:B--2---:R-:W-:Y:S02]  /*15e30*/  FMNMX.FTZ R13, R217, R14, !PT ;  /* 0x0000000ed90d7209 */ /* 0x004fe40007810000 */
        /* <DEDUP_REMOVED lines=29> */
[----:B------:R-:W2:Y:S01]  /*16010*/  SHFL.BFLY PT, R13, R14, 0x2, 0x1f ;  /* 0x0c401f000e0d7f89 */ /* 0x000ea200000e0000 */
[----:B-1----:R-:W-:-:S05]  /*16020*/  FMNMX.FTZ R12, R15, R12, !PT ;  /* 0x0000000c0f0c7209 */ /* 0x002fca0007810000 */
[----:B------:R-:W1:Y:S01]  /*16030*/  SHFL.BFLY PT, R133, R12, 0x1, 0x1f ;  /* 0x0c201f000c857f89 */ /* 0x000e6200000e0000 */
[----:B--2---:R-:W-:-:S05]  /*16040*/  FMNMX.FTZ R13, R14, R13, !PT ;  /* 0x0000000d0e0d7209 */ /* 0x004fca0007810000 */
[----:B------:R-:W2:Y:S01]  /*16050*/  SHFL.BFLY PT, R132, R13, 0x1, 0x1f ;  /* 0x0c201f000d847f89 */ /* 0x000ea200000e0000 */
[----:B-1----:R-:W-:-:S04]  /*16060*/  FMNMX.FTZ R133, R12, R133, !PT ;  /* 0x000000850c857209 */ /* 0x002fc80007810000 */
[----:B------:R-:W-:Y:S02]  /*16070*/  FSETP.NEU.FTZ.AND P0, PT, R133, -INF , PT ;  /* 0xff8000008500780b */ /* 0x000fe40003f1d000 */
[----:B--2---:R-:W-:Y:S02]  /*16080*/  FMNMX.FTZ R132, R13, R132, !PT ;  /* 0x000000840d847209 */ /* 0x004fe40007810000 */
[----:B------:R-:W-:Y:S01]  /*16090*/  LDSM.16.MT88.4 R12, [R195+0xe800] ;  /* 0x00e80000c30c783b */ /* 0x000fe20000004200 */
[C---:B---3--:R-:W-:Y:S02]  /*160a0*/  FMUL.FTZ R216, R167.reuse, R133 ;  /* 0x00000085a7d87220 */ /* 0x048fe40000410000 */
[----:B------:R-:W-:-:S03]  /*160b0*/  FMUL.FTZ R166, R167, R132 ;  /* 0x00000084a7a67220 */ /* 0x000fc60000410000 */
        /* <DEDUP_REMOVED lines=12> */
[-CC-:B------:R-:W-:Y:S02]  /*16180*/  FFMA.FTZ R158, R11, R167.reuse, -R166.reuse ;  /* 0x000000a70b9e7223 */ /* 0x180fe400000108a6 */
[-C--:B------:R-:W-:Y:S01]  /*16190*/  FFMA.FTZ R151, R18, R167.reuse, -R166 ;  /* 0x000000a712977223 */ /* 0x080fe200000108a6 */
[----:B------:R-:W1:Y:S01]  /*161a0*/  MUFU.EX2 R154, R154 ;  /* 0x0000009a009a7308 */ /* 0x000e620000000800 */
[-CC-:B------:R-:W-:Y:S01]  /*161b0*/  FFMA.FTZ R152, R7, R167.reuse, -R216.reuse ;  /* 0x000000a707987223 */ /* 0x180fe200000108d8 */
[----:B------:R-:W-:Y:S01]  /*161c0*/  LDSM.16.MT88.4 R16, [R196+0xe800] ;  /* 0x00e80000c410783b */ /* 0x000fe20000004200 */
[-CC-:B------:R-:W-:Y:S02]  /*161d0*/  FFMA.FTZ R139, R4, R167.reuse, -R216.reuse ;  /* 0x000000a7048b7223 */ /* 0x180fe400000108d8 */
[-CC-:B------:R-:W-:Y:S02]  /*161e0*/  FFMA.FTZ R138, R6, R167.reuse, -R216.reuse ;  /* 0x000000a7068a7223 */ /* 0x180fe400000108d8 */
[-C--:B------:R-:W-:Y:S01]  /*161f0*/  FFMA.FTZ R135, R5, R167.reuse, -R216 ;  /* 0x000000a705877223 */ /* 0x080fe200000108d8 */
[----:B------:R-:W-:Y:S01]  /*16200*/  MUFU.EX2 R153, R153 ;  /* 0x0000009900997308 */ /* 0x000fe20000000800 */
[----:B------:R-:W2:Y:S01]  /*16210*/  LDSM.16.MT88.4 R4, [R195+0x10000] ;  /* 0x01000000c304783b */ /* 0x000ea20000004200 */
[----:B------:R-:W-:-:S02]  /*16220*/  FFMA.FTZ R149, R10, R167, -R166 ;  /* 0x000000a70a957223 */ /* 0x000fc400000108a6 */
[-CC-:B------:R-:W-:Y:S02]  /*16230*/  FFMA.FTZ R136, R9, R167.reuse, -R166.reuse ;  /* 0x000000a709887223 */ /* 0x180fe400000108a6 */
[--C-:B------:R-:W-:Y:S02]  /*16240*/  FFMA.FTZ R150, R8, R167, -R166.reuse ;  /* 0x000000a708967223 */ /* 0x100fe400000108a6 */
[----:B------:R-:W3:Y:S01]  /*16250*/  MUFU.EX2 R148, R148 ;  /* 0x0000009400947308 */ /* 0x000ee20000000800 */
[----:B------:R-:W4:Y:S01]  /*16260*/  LDSM.16.MT88.4 R8, [R198+0xe800] ;  /* 0x00e80000c608783b */ /* 0x000f220000004200 */
[----:B-1----:R-:W-:Y:S01]  /*16270*/  F2FP.BF16.PACK_AB R112, R154, R155 ;  /* 0x0000009b9a70723e */ /* 0x002fe200000010ff */
[-C--:B------:R-:W-:Y:S02]  /*16280*/  FFMA.FTZ R3, R3, R167.reuse, -R166 ;  /* 0x000000a703037223 */ /* 0x080fe400000108a6 */
[-CC-:B------:R-:W-:Y:S02]  /*16290*/  FFMA.FTZ R159, R217, R167.reuse, -R216.reuse ;  /* 0x000000a7d99f7223 */ /* 0x180fe400000108d8 */
[-CC-:B------:R-:W-:Y:S01]  /*162a0*/  FFMA.FTZ R164, R164, R167.reuse, -R216.reuse ;  /* 0x000000a7a4a47223 */ /* 0x180fe200000108d8 */
[----:B------:R-:W-:Y:S01]  /*162b0*/  MUFU.EX2 R156, R156 ;  /* 0x0000009c009c7308 */ /* 0x000fe20000000800 */
[----:B------:R-:W-:-:S02]  /*162c0*/  FFMA.FTZ R162, R215, R167, -R216 ;  /* 0x000000a7d7a27223 */ /* 0x000fc400000108d8 */
[-C--:B------:R-:W-:Y:S02]  /*162d0*/  FFMA.FTZ R163, R175, R167.reuse, -R216 ;  /* 0x000000a7afa37223 */ /* 0x080fe400000108d8 */
[-CC-:B------:R-:W-:Y:S02]  /*162e0*/  FFMA.FTZ R168, R168, R167.reuse, -R166.reuse ;  /* 0x000000a7a8a87223 */ /* 0x180fe400000108a6 */
[--C-:B------:R-:W-:Y:S01]  /*162f0*/  FFMA.FTZ R169, R169, R167, -R166.reuse ;  /* 0x000000a7a9a97223 */ /* 0x100fe200000108a6 */
[----:B------:R-:W1:Y:S01]  /*16300*/  MUFU.EX2 R157, R157 ;  /* 0x0000009d009d7308 */ /* 0x000e620000000800 */
[----:B---3--:R-:W-:Y:S01]  /*16310*/  F2FP.BF16.PACK_AB R114, R148, R153 ;  /* 0x000000999472723e */ /* 0x008fe200000010ff */
        /* <DEDUP_REMOVED lines=8> */
[----:B------:R-:W3:Y:S01]  /*163a0*/  MUFU.EX2 R151, R151 ;  /* 0x0000009700977308 */ /* 0x000ee20000000800 */
[----:B-1----:R-:W-:Y:S01]  /*163b0*/  F2FP.BF16.PACK_AB R113, R157, R156 ;  /* 0x0000009c9d71723e */ /* 0x002fe200000010ff */
        /* <DEDUP_REMOVED lines=8> */
[----:B---3--:R-:W-:-:S02]  /*16440*/  F2FP.BF16.PACK_AB R115, R151, R158 ;  /* 0x0000009e9773723e */ /* 0x008fc400000010ff */
[----:B------:R-:W1:Y:S01]  /*16450*/  MUFU.EX2 R139, R139 ;  /* 0x0000008b008b7308 */ /* 0x000e620000000800 */
        /* <DEDUP_REMOVED lines=47> */
[C---:B--2---:R-:W-:Y:S07]  /*16750*/  HMMA.16816.F32.BF16 R116, R112.reuse, R4, RZ ;  /* 0x000000047074723c */ /* 0x044fee00000418ff */
        /* <DEDUP_REMOVED lines=8> */
[----:B-----5:R-:W-:Y:S01]  /*167e0*/  F2FP.BF16.PACK_AB R7, R3, R150 ;  /* 0x000000960307723e */ /* 0x020fe200000010ff */
        /* <DEDUP_REMOVED lines=128> */
[----:B------:R-:W1:Y:S01]  /*16ff0*/  S2R R3, SR_TID.X ;  /* 0x0000000000037919 */ /* 0x000e620000002100 */
[----:B------:R-:W-:Y:S01]  /*17000*/  IADD3 R216, R134, -0x2, RZ ;  /* 0xfffffffe86d87810 */ /* 0x000fe20007ffe0ff */
[----:B------:R-:W-:Y:S01]  /*17010*/  IMAD.MOV.U32 R135, RZ, RZ, R132 ;  /* 0x000000ffff877224 */ /* 0x000fe200078e0084 */
[----:B-1----:R-:W-:-:S05]  /*17020*/  LOP3.LUT R3, R3, 0x3, RZ, 0xc0, !PT ;  /* 0x0000000303037812 */ /* 0x002fca00078ec0ff */
[----:B------:R-:W-:Y:S02]  /*17030*/  IMAD R215, R3, -0x2, R2 ;  /* 0xfffffffe03d77824 */ /* 0x000fe400078e0202 */
[----:B------:R-:W-:-:S03]  /*17040*/  IMAD.MOV.U32 R2, RZ, RZ, R133 ;  /* 0x000000ffff027224 */ /* 0x000fc600078e0085 */
[----:B------:R-:W-:-:S03]  /*17050*/  IADD3 R215, R137, R215, -R210 ;  /* 0x000000d789d77210 */ /* 0x000fc60007ffe8d2 */
.L_x_4226:
        /* <DEDUP_REMOVED lines=75> */
.L_x_4219:
[----:B------:R-:W-:Y:S02]  /*17510*/  ULDC.64 UR4, c[0x0][0x118] ;  /* 0x0000460000047ab9 */ /* 0x000fe40000000a00 */
[----:B------:R-:W2:Y:S02]  /*17520*/  LD.E R10, [R132.64+0x40] ;  /* 0x00004004840a7980 */ /* 0x000ea4000c101900 */
[----:B--2---:R-:W-:Y:S04]  /*17530*/  LEA R10, -R10, RZ, 0x6 ;  /* 0x000000ff0a0a7211 */ /* 0x004fe800078e31ff */
[----:B------:R-:W-:Y:S02]  /*17540*/  SHF.R.S32.HI R5, RZ, 0x1f, R10 ;  /* 0x0000001fff057819 */ /* 0x000fe4000001140a */
.L_x_4220:
[----:B------:R-:W-:Y:S05]  /*17550*/  BSYNC B0 ;  /* 0x0000000000007941 */ /* 0x000fea0003800000 */
.L_x_4218:
        /* <DEDUP_REMOVED lines=322> */
.L_x_4224:
[----:B------:R-:W-:Y:S02]  /*18980*/  ULDC.64 UR4, c[0x0][0x118] ;  /* 0x0000460000047ab9 */ /* 0x000fe40000000a00 */
[----:B------:R-:W2:Y:S02]  /*18990*/  LD.E R142, [R132.64+0x38] ;  /* 0x00003804848e7980 */ /* 0x000ea4000c101900 */
[----:B--2---:R-:W-:Y:S04]  /*189a0*/  LEA R142, -R142, RZ, 0x6 ;  /* 0x000000ff8e8e7211 */ /* 0x004fe800078e31ff */
[----:B------:R-:W-:Y:S02]  /*189b0*/  SHF.R.S32.HI R137, RZ, 0x1f, R142 ;  /* 0x0000001fff897819 */ /* 0x000fe4000001148e */
.L_x_4225:
[----:B------:R-:W-:Y:S05]  /*189c0*/  BSYNC B0 ;  /* 0x0000000000007941 */ /* 0x000fea0003800000 */
.L_x_4223:
        /* <DEDUP_REMOVED lines=90> */
.L_x_4222:
[----:B------:R-:W-:Y:S05]  /*18f70*/  BSYNC B1 ;  /* 0x0000000000017941 */ /* 0x000fea0003800000 */
.L_x_4221:
[----:B------:R-:W-:Y:S01]  /*18f80*/  ULDC.64 UR4, c[0x0][0x118] ;  /* 0x0000460000047ab9 */ /* 0x000fe20000000a00 */
[----:B-1----:R-:W-:Y:S01]  /*18f90*/  IMAD R150, R216, -0x40, R215 ;  /* 0xffffffc0d8967824 */ /* 0x002fe200078e02d7 */
[----:B------:R1:W2:Y:S04]  /*18fa0*/  LD.E R134, [R132.64+0xdc] ;  /* 0x0000dc0484867980 */ /* 0x0002a8000c101900 */
[C---:B------:R-:W-:Y:S01]  /*18fb0*/  IADD3 R149, R150.reuse, 0x8, RZ ;  /* 0x0000000896957810 */ /* 0x040fe20007ffe0ff */
[----:B------:R-:W-:Y:S01]  /*18fc0*/  LDSM.16.MT88.4 R152, [R197+0xe800] ;  /* 0x00e80000c598783b */ /* 0x000fe20000004200 */
[----:B------:R-:W-:Y:S02]  /*18fd0*/  IADD3 R146, R150, -0x1, RZ ;  /* 0xffffffff96927810 */ /* 0x000fe40007ffe0ff */
[----:B------:R-:W-:Y:S02]  /*18fe0*/  ISETP.GE.AND P1, PT, R149, RZ, PT ;  /* 0x000000ff9500720c */ /* 0x000fe40003f26270 */
[----:B------:R-:W-:Y:S02]  /*18ff0*/  ISETP.GE.AND P0, PT, R146, RZ, PT ;  /* 0x000000ff9200720c */ /* 0x000fe40003f06270 */
[C---:B------:R-:W-:Y:S01]  /*19000*/  IADD3 R148, R150.reuse, 0x7, RZ ;  /* 0x0000000796947810 */ /* 0x040fe20007ffe0ff */
[----:B------:R-:W-:Y:S01]  /*19010*/  LDSM.16.MT88.4 R156, [R196+0xe800] ;  /* 0x00e80000c49c783b */ /* 0x000fe20000004200 */
        /* <DEDUP_REMOVED lines=20> */
[----:B------:R-:W3:Y:S01]  /*19160*/  I2F R151, R151 ;  /* 0x0000009700977306 */ /* 0x000ee20000201400 */
[C---:B-1----:R-:W-:Y:S02]  /*19170*/  IADD3 R133, R150.reuse, -0x29, RZ ;  /* 0xffffffd796857810 */ /* 0x042fe40007ffe0ff */
[C---:B------:R-:W-:Y:S02]  /*19180*/  IADD3 R3, R150.reuse, -0x30, RZ ;  /* 0xffffffd096037810 */ /* 0x040fe40007ffe0ff */
[C---:B------:R-:W-:Y:S02]  /*19190*/  IADD3 R132, R150.reuse, -0x31, RZ ;  /* 0xffffffcf96847810 */ /* 0x040fe40007ffe0ff */
[C---:B------:R-:W-:Y:S02]  /*191a0*/  IADD3 R143, R150.reuse, -0x38, RZ ;  /* 0xffffffc8968f7810 */ /* 0x040fe40007ffe0ff */
[C---:B------:R-:W-:Y:S01]  /*191b0*/  @!P1 IADD3 R144, -R150.reuse, 0x9, RZ ;  /* 0x0000000996909810 */ /* 0x040fe20007ffe1ff */
[----:B------:R-:W1:Y:S01]  /*191c0*/  I2F R147, R147 ;  /* 0x0000009300937306 */ /* 0x000e620000201400 */
[----:B------:R-:W-:Y:S02]  /*191d0*/  @!P0 IADD3 R145, -R150, 0x10, RZ ;  /* 0x0000001096918810 */ /* 0x000fe40007ffe1ff */
[----:B------:R-:W-:Y:S02]  /*191e0*/  ISETP.GE.AND P1, PT, R142, RZ, PT ;  /* 0x000000ff8e00720c */ /* 0x000fe40003f26270 */
[----:B------:R-:W-:Y:S02]  /*191f0*/  ISETP.GE.AND P0, PT, R141, RZ, PT ;  /* 0x000000ff8d00720c */ /* 0x000fe40003f06270 */
[----:B------:R-:W-:Y:S02]  /*19200*/  IADD3 R140, R150, -0x39, RZ ;  /* 0xffffffc7968c7810 */ /* 0x000fe40007ffe0ff */
[----:B------:R-:W-:Y:S01]  /*19210*/  ISETP.GE.AND P4, PT, R133, RZ, PT ;  /* 0x000000ff8500720c */ /* 0x000fe20003f86270 */
[----:B------:R-:W4:Y:S01]  /*19220*/  I2F R144, R144 ;  /* 0x0000009000907306 */ /* 0x000f220000201400 */
[----:B------:R-:W-:Y:S02]  /*19230*/  ISETP.GE.AND P3, PT, R3, RZ, PT ;  /* 0x000000ff0300720c */ /* 0x000fe40003f66270 */
[----:B------:R-:W-:Y:S03]  /*19240*/  ISETP.GE.AND P2, PT, R132, RZ, PT ;  /* 0x000000ff8400720c */ /* 0x000fe60003f46270 */
[C---:B------:R-:W-:Y:S02]  /*19250*/  @!P1 IADD3 R142, -R150.reuse, 0x11, RZ ;  /* 0x00000011968e9810 */ /* 0x040fe40007ffe1ff */
[----:B------:R-:W-:Y:S02]  /*19260*/  @!P0 IADD3 R141, -R150, 0x18, RZ ;  /* 0x00000018968d8810 */ /* 0x000fe40007ffe1ff */
[----:B------:R-:W-:Y:S01]  /*19270*/  ISETP.GE.AND P1, PT, R138, RZ, PT ;  /* 0x000000ff8a00720c */ /* 0x000fe20003f26270 */
[----:B------:R-:W5:Y:S01]  /*19280*/  I2F R148, R148 ;  /* 0x0000009400947306 */ /* 0x000f620000201400 */
[----:B------:R-:W-:Y:S02]  /*19290*/  ISETP.GE.AND P0, PT, R139, RZ, PT ;  /* 0x000000ff8b00720c */ /* 0x000fe40003f06270 */
[C---:B------:R-:W-:Y:S02]  /*192a0*/  @!P4 IADD3 R133, -R150.reuse, 0x29, RZ ;  /* 0x000000299685c810 */ /* 0x040fe40007ffe1ff */
[C---:B------:R-:W-:Y:S02]  /*192b0*/  @!P3 IADD3 R3, -R150.reuse, 0x30, RZ ;  /* 0x000000309603b810 */ /* 0x040fe40007ffe1ff */
[C---:B------:R-:W-:Y:S03]  /*192c0*/  @!P2 IADD3 R132, -R150.reuse, 0x31, RZ ;  /* 0x000000319684a810 */ /* 0x040fe60007ffe1ff */
[----:B------:R-:W1:Y:S02]  /*192d0*/  I2F R145, R145 ;  /* 0x0000009100917306 */ /* 0x000e640000201400 */
[C---:B------:R-:W-:Y:S02]  /*192e0*/  @!P1 IADD3 R138, -R150.reuse, 0x19, RZ ;  /* 0x00000019968a9810 */ /* 0x040fe40007ffe1ff */
[----:B------:R-:W-:Y:S02]  /*192f0*/  @!P0 IADD3 R139, -R150, 0x20, RZ ;  /* 0x00000020968b8810 */ /* 0x000fe40007ffe1ff */
[----:B------:R-:W-:Y:S02]  /*19300*/  ISETP.GE.AND P1, PT, R136, RZ, PT ;  /* 0x000000ff8800720c */ /* 0x000fe40003f26270 */
[----:B------:R-:W-:Y:S02]  /*19310*/  ISETP.GE.AND P0, PT, R137, RZ, PT ;  /* 0x000000ff8900720c */ /* 0x000fe40003f06270 */
[----:B------:R-:W1:Y:S09]  /*19320*/  I2F R142, R142 ;  /* 0x0000008e008e7306 */ /* 0x000e720000201400 */
[C---:B------:R-:W-:Y:S01]  /*19330*/  @!P1 IADD3 R136, -R150.reuse, 0x21, RZ ;  /* 0x0000002196889810 */ /* 0x040fe20007ffe1ff */
[----:B------:R-:W1:Y:S01]  /*19340*/  I2F R141, R141 ;  /* 0x0000008d008d7306 */ /* 0x000e620000201400 */
[----:B------:R-:W-:Y:S02]  /*19350*/  @!P0 IADD3 R137, -R150, 0x28, RZ ;  /* 0x0000002896898810 */ /* 0x000fe40007ffe1ff */
[----:B------:R-:W-:Y:S02]  /*19360*/  ISETP.GE.AND P1, PT, R143, RZ, PT ;  /* 0x000000ff8f00720c */ /* 0x000fe40003f26270 */
[----:B------:R-:W-:Y:S05]  /*19370*/  ISETP.GE.AND P0, PT, R140, RZ, PT ;  /* 0x000000ff8c00720c */ /* 0x000fea0003f06270 */
[----:B------:R-:W1:Y:S06]  /*19380*/  I2F R138, R138 ;  /* 0x0000008a008a7306 */ /* 0x000e6c0000201400 */
[C---:B------:R-:W-:Y:S02]  /*19390*/  @!P1 IADD3 R143, -R150.reuse, 0x38, RZ ;  /* 0x00000038968f9810 */ /* 0x040fe40007ffe1ff */
[----:B------:R-:W-:Y:S02]  /*193a0*/  @!P0 IADD3 R140, -R150, 0x39, RZ ;  /* 0x00000039968c8810 */ /* 0x000fe40007ffe1ff */
[----:B------:R-:W1:Y:S10]  /*193b0*/  I2F R139, R139 ;  /* 0x0000008b008b7306 */ /* 0x000e740000201400 */
[----:B------:R-:W1:Y:S10]  /*193c0*/  I2F R136, R136 ;  /* 0x0000008800887306 */ /* 0x000e740000201400 */
[----:B------:R-:W1:Y:S10]  /*193d0*/  I2F R137, R137 ;  /* 0x0000008900897306 */ /* 0x000e740000201400 */
[----:B------:R-:W1:Y:S10]  /*193e0*/  I2F R133, R133 ;  /* 0x0000008500857306 */ /* 0x000e740000201400 */
[----:B------:R-:W1:Y:S10]  /*193f0*/  I2F R3, R3 ;  /* 0x0000000300037306 */ /* 0x000e740000201400 */
[----:B------:R-:W1:Y:S10]  /*19400*/  I2F R132, R132 ;  /* 0x0000008400847306 */ /* 0x000e740000201400 */
[----:B------:R-:W5:Y:S10]  /*19410*/  I2F R143, R143 ;  /* 0x0000008f008f7306 */ /* 0x000f740000201400 */
[----:B------:R-:W5:Y:S01]  /*19420*/  I2F R140, R140 ;  /* 0x0000008c008c7306 */ /* 0x000f620000201400 */
[C---:B---3--:R-:W-:Y:S02]  /*19430*/  FFMA.FTZ R4, -R0.reuse, R151, R4 ;  /* 0x0000009700047223 */ /* 0x048fe40000010104 */
[C---:B------:R-:W-:Y:S02]  /*19440*/  FFMA.FTZ R5, -R0.reuse, R146, R5 ;  /* 0x0000009200057223 */ /* 0x040fe40000010105 */
[----:B-1----:R-:W-:Y:S01]  /*19450*/  FFMA.FTZ R8, -R0, R147, R8 ;  /* 0x0000009300087223 */ /* 0x002fe20000010108 */
[----:B------:R-:W-:Y:S01]  /*19460*/  FMNMX.FTZ R150, R4, R2, !PT ;  /* 0x0000000204967209 */ /* 0x000fe20007810000 */
[C---:B------:R-:W-:Y:S02]  /*19470*/  FFMA.FTZ R6, -R0.reuse, R149, R6 ;  /* 0x0000009500067223 */ /* 0x040fe40000010106 */
[C---:B----4-:R-:W-:Y:S01]  /*19480*/  FFMA.FTZ R9, -R0.reuse, R144, R9 ;  /* 0x0000009000097223 */ /* 0x050fe20000010109 */
[----:B------:R-:W-:Y:S01]  /*19490*/  FMNMX.FTZ R149, R5, R150, !PT ;  /* 0x0000009605957209 */ /* 0x000fe20007810000 */
[C---:B-----5:R-:W-:Y:S02]  /*194a0*/  FFMA.FTZ R7, -R0.reuse, R148, R7 ;  /* 0x0000009400077223 */ /* 0x060fe40000010107 */
[----:B------:R-:W-:Y:S01]  /*194b0*/  FFMA.FTZ R12, -R0, R145, R12 ;  /* 0x00000091000c7223 */ /* 0x000fe2000001010c */
[----:B------:R-:W-:Y:S01]  /*194c0*/  FMNMX.FTZ R148, R8, R149, !PT ;  /* 0x0000009508947209 */ /* 0x000fe20007810000 */
[----:B------:R-:W-:Y:S01]  /*194d0*/  FFMA.FTZ R11, -R0, R146, R11 ;  /* 0x00000092000b7223 */ /* 0x000fe2000001010b */
[----:B------:R-:W-:Y:S01]  /*194e0*/  FMNMX.FTZ R146, R6, R135, !PT ;  /* 0x0000008706927209 */ /* 0x000fe20007810000 */
[C---:B------:R-:W-:Y:S01]  /*194f0*/  FFMA.FTZ R10, -R0.reuse, R151, R10 ;  /* 0x00000097000a7223 */ /* 0x040fe2000001010a */
        /* <DEDUP_REMOVED lines=49> */
[----:B------:R-:W-:Y:S03]  /*19810*/  FMNMX.FTZ R3, R31, R136, !PT ;  /* 0x000000881f037209 */ /* 0x000fe60007810000 */
[----:B------:R-:W1:Y:S01]  /*19820*/  SHFL.BFLY PT, R133, R140, 0x2, 0x1f ;  /* 0x0c401f008c857f89 */ /* 0x000e6200000e0000 */
[----:B------:R-:W-:Y:S04]  /*19830*/  FMNMX.FTZ R132, R34, R3, !PT ;  /* 0x0000000322847209 */ /* 0x000fe80007810000 */
[----:B------:R-:W-:Y:S03]  /*19840*/  FMNMX.FTZ R138, R35, R132, !PT ;  /* 0x00000084238a7209 */ /* 0x000fe60007810000 */
[----:B------:R-:W-:Y:S08]  /*19850*/  LDSM.16.MT88.4 R144, [R196+0xc000] ;  /* 0x00c00000c490783b */ /* 0x000ff00000004200 */
[----:B------:R-:W3:Y:S01]  /*19860*/  SHFL.BFLY PT, R3, R138, 0x2, 0x1f ;  /* 0x0c401f008a037f89 */ /* 0x000ee200000e0000 */
[----:B-1----:R-:W-:Y:S07]  /*19870*/  FMNMX.FTZ R142, R140, R133, !PT ;  /* 0x000000858c8e7209 */ /* 0x002fee0007810000 */
[----:B------:R-:W1:Y:S01]  /*19880*/  SHFL.BFLY PT, R133, R142, 0x1, 0x1f ;  /* 0x0c201f008e857f89 */ /* 0x000e6200000e0000 */
[----:B---3--:R-:W-:Y:S07]  /*19890*/  FMNMX.FTZ R137, R138, R3, !PT ;  /* 0x000000038a897209 */ /* 0x008fee0007810000 */
[----:B------:R-:W3:Y:S01]  /*198a0*/  SHFL.BFLY PT, R132, R137, 0x1, 0x1f ;  /* 0x0c201f0089847f89 */ /* 0x000ee200000e0000 */
[----:B-1----:R-:W-:Y:S07]  /*198b0*/  FMNMX.FTZ R133, R142, R133, !PT ;  /* 0x000000858e857209 */ /* 0x002fee0007810000 */
[----:B------:R-:W-:Y:S01]  /*198c0*/  LDSM.16.MT88.4 R140, [R197+0xc000] ;  /* 0x00c00000c58c783b */ /* 0x000fe20000004200 */
[C---:B------:R-:W-:Y:S01]  /*198d0*/  FSETP.NEU.FTZ.AND P0, PT, R133.reuse, -INF , PT ;  /* 0xff8000008500780b */ /* 0x040fe20003f1d000 */
[----:B------:R-:W-:Y:S02]  /*198e0*/  FADD.FTZ R3, -R133, R2 ;  /* 0x0000000285037221 */ /* 0x000fe40000010100 */
[C---:B--2---:R-:W-:Y:S02]  /*198f0*/  FMUL.FTZ R171, R134.reuse, R133 ;  /* 0x0000008586ab7220 */ /* 0x044fe40000410000 */
[----:B------:R-:W-:Y:S03]  /*19900*/  FMUL.FTZ R136, R134, R3 ;  /* 0x0000000386887220 */ /* 0x000fe60000410000 */
[----:B------:R-:W-:Y:S01]  /*19910*/  FSEL R171, R171, RZ, P0 ;  /* 0x000000ffabab7208 */ /* 0x000fe20000000000 */
[----:B------:R1:W2:Y:S01]  /*19920*/  MUFU.EX2 R3, R136 ;  /* 0x0000008800037308 */ /* 0x0002a20000000800 */
[----:B---3--:R-:W-:Y:S03]  /*19930*/  FMNMX.FTZ R132, R137, R132, !PT ;  /* 0x0000008489847209 */ /* 0x008fe60007810000 */
[-CC-:B------:R-:W-:Y:S02]  /*19940*/  FFMA.FTZ R168, R4, R134.reuse, -R171.reuse ;  /* 0x0000008604a87223 */ /* 0x180fe400000108ab */
[----:B------:R-:W-:Y:S01]  /*19950*/  FFMA.FTZ R167, R5, R134, -R171 ;  /* 0x0000008605a77223 */ /* 0x000fe200000108ab */
[----:B------:R-:W-:Y:S01]  /*19960*/  FSETP.NEU.FTZ.AND P0, PT, R132, -INF , PT ;  /* 0xff8000008400780b */ /* 0x000fe20003f1d000 */
[----:B------:R-:W-:Y:S02]  /*19970*/  FMUL.FTZ R169, R134, R132 ;  /* 0x0000008486a97220 */ /* 0x000fe40000410000 */
[----:B------:R-:W-:Y:S01]  /*19980*/  FADD.FTZ R135, -R132, R135 ;  /* 0x0000008784877221 */ /* 0x000fe20000010100 */
[----:B------:R-:W-:Y:S01]  /*19990*/  MUFU.EX2 R168, R168 ;  /* 0x000000a800a87308 */ /* 0x000fe20000000800 */
[-CC-:B------:R-:W-:Y:S01]  /*199a0*/  FFMA.FTZ R166, R8, R134.reuse, -R171.reuse ;  /* 0x0000008608a67223 */ /* 0x180fe200000108ab */
[----:B------:R-:W-:Y:S01]  /*199b0*/  FSEL R169, R169, RZ, P0 ;  /* 0x000000ffa9a97208 */ /* 0x000fe20000000000 */
[-C--:B------:R-:W-:Y:S01]  /*199c0*/  FFMA.FTZ R165, R9, R134.reuse, -R171 ;  /* 0x0000008609a57223 */ /* 0x080fe200000108ab */
[----:B------:R-:W-:Y:S01]  /*199d0*/  ISETP.GT.AND P0, PT, R216, RZ, PT ;  /* 0x000000ffd800720c */ /* 0x000fe20003f04270 */
[----:B------:R-:W-:Y:S02]  /*199e0*/  FMUL.FTZ R2, R134, R135 ;  /* 0x0000008786027220 */ /* 0x000fe40000410000 */
[-CC-:B------:R-:W-:Y:S02]  /*199f0*/  FFMA.FTZ R164, R6, R134.reuse, -R169.reuse ;  /* 0x0000008606a47223 */ /* 0x180fe400000108a9 */
[-CC-:B------:R-:W-:Y:S01]  /*19a00*/  FFMA.FTZ R163, R7, R134.reuse, -R169.reuse ;  /* 0x0000008607a37223 */ /* 0x180fe200000108a9 */
[----:B------:R-:W3:Y:S01]  /*19a10*/  MUFU.EX2 R167, R167 ;  /* 0x000000a700a77308 */ /* 0x000ee20000000800 */
[-CC-:B------:R-:W-:Y:S01]  /*19a20*/  FFMA.FTZ R162, R10, R134.reuse, -R169.reuse ;  /* 0x000000860aa27223 */ /* 0x180fe200000108a9 */
[----:B-1----:R-:W1:Y:S01]  /*19a30*/  LDSM.16.MT88.4 R136, [R198+0xc000] ;  /* 0x00c00000c688783b */ /* 0x002e620000004200 */
[----:B------:R-:W-:Y:S02]  /*19a40*/  FFMA.FTZ R135, R11, R134, -R169 ;  /* 0x000000860b877223 */ /* 0x000fe400000108a9 */
[C---:B--2---:R-:W-:Y:S02]  /*19a50*/  FMUL.FTZ R4, R3.reuse, R128 ;  /* 0x0000008003047220 */ /* 0x044fe40000410000 */
[C---:B------:R-:W-:Y:S03]  /*19a60*/  FMUL.FTZ R5, R3.reuse, R129 ;  /* 0x0000008103057220 */ /* 0x040fe60000410000 */
[----:B------:R-:W2:Y:S01]  /*19a70*/  MUFU.EX2 R2, R2 ;  /* 0x0000000200027308 */ /* 0x000ea20000000800 */
[C---:B------:R-:W-:Y:S02]  /*19a80*/  FMUL.FTZ R8, R3.reuse, R124 ;  /* 0x0000007c03087220 */ /* 0x040fe40000410000 */
[C---:B------:R-:W-:Y:S02]  /*19a90*/  FMUL.FTZ R9, R3.reuse, R125 ;  /* 0x0000007d03097220 */ /* 0x040fe40000410000 */
[C---:B------:R-:W-:Y:S02]  /*19aa0*/  FMUL.FTZ R36, R3.reuse, R36 ;  /* 0x0000002403247220 */ /* 0x040fe40000410000 */
[C---:B------:R-:W-:Y:S02]  /*19ab0*/  FMUL.FTZ R37, R3.reuse, R37 ;  /* 0x0000002503257220 */ /* 0x040fe40000410000 */
[C---:B------:R-:W-:Y:S01]  /*19ac0*/  FMUL.FTZ R40, R3.reuse, R40 ;  /* 0x0000002803287220 */ /* 0x040fe20000410000 */
[----:B------:R-:W-:Y:S01]  /*19ad0*/  MUFU.EX2 R166, R166 ;  /* 0x000000a600a67308 */ /* 0x000fe20000000800 */
[----:B------:R-:W-:Y:S02]  /*19ae0*/  FMUL.FTZ R41, R3, R41 ;  /* 0x0000002903297220 */ /* 0x000fe40000410000 */
[--C-:B------:R-:W-:Y:S01]  /*19af0*/  FFMA.FTZ R222, R28, R134, -R171.reuse ;  /* 0x000000861cde7223 */ /* 0x100fe200000108ab */
[----:B---3--:R-:W-:Y:S01]  /*19b00*/  F2FP.BF16.PACK_AB R128, R167, R168 ;  /* 0x000000a8a780723e */ /* 0x008fe200000010ff */
[-CC-:B------:R-:W-:Y:S02]  /*19b10*/  FFMA.FTZ R223, R29, R134.reuse, -R171.reuse ;  /* 0x000000861ddf7223 */ /* 0x180fe400000108ab */
[-C--:B------:R-:W-:Y:S02]  /*19b20*/  FFMA.FTZ R224, R32, R134.reuse, -R171 ;  /* 0x0000008620e07223 */ /* 0x080fe400000108ab */
[-CC-:B------:R-:W-:Y:S01]  /*19b30*/  FFMA.FTZ R225, R30, R134.reuse, -R169.reuse ;  /* 0x000000861ee17223 */ /* 0x180fe200000108a9 */
[----:B------:R-:W3:Y:S01]  /*19b40*/  MUFU.EX2 R165, R165 ;  /* 0x000000a500a57308 */ /* 0x000ee20000000800 */
[--C-:B------:R-:W-:Y:S02]  /*19b50*/  FFMA.FTZ R226, R31, R134, -R169.reuse ;  /* 0x000000861fe27223 */ /* 0x100fe400000108a9 */
[----:B------:R-:W-:Y:S01]  /*19b60*/  LDSM.16.MT88.4 R28, [R197+0xd800] ;  /* 0x00d80000c51c783b */ /* 0x000fe20000004200 */
[C---:B--2---:R-:W-:Y:S02]  /*19b70*/  FMUL.FTZ R6, R2.reuse, R130 ;  /* 0x0000008202067220 */ /* 0x044fe40000410000 */
[C---:B------:R-:W-:Y:S02]  /*19b80*/  FMUL.FTZ R7, R2.reuse, R131 ;  /* 0x0000008302077220 */ /* 0x040fe40000410000 */
[C---:B------:R-:W-:Y:S02]  /*19b90*/  FMUL.FTZ R10, R2.reuse, R126 ;  /* 0x0000007e020a7220 */ /* 0x040fe40000410000 */
[----:B------:R-:W-:Y:S01]  /*19ba0*/  MUFU.EX2 R164, R164 ;  /* 0x000000a400a47308 */ /* 0x000fe20000000800 */
[C---:B------:R-:W-:Y:S02]  /*19bb0*/  FMUL.FTZ R11, R2.reuse, R127 ;  /* 0x0000007f020b7220 */ /* 0x040fe40000410000 */
[----:B------:R-:W2:Y:S01]  /*19bc0*/  LDSM.16.MT88.4 R124, [R195+0xc000] ;  /* 0x00c00000c37c783b */ /* 0x000ea20000004200 */
[C---:B------:R-:W-:Y:S02]  /*19bd0*/  FMUL.FTZ R38, R2.reuse, R38 ;  /* 0x0000002602267220 */ /* 0x040fe40000410000 */
[C---:B------:R-:W-:Y:S02]  /*19be0*/  FMUL.FTZ R39, R2.reuse, R39 ;  /* 0x0000002702277220 */ /* 0x040fe40000410000 */
[C---:B------:R-:W-:Y:S02]  /*19bf0*/  FMUL.FTZ R42, R2.reuse, R42 ;  /* 0x0000002a022a7220 */ /* 0x040fe40000410000 */
[----:B------:R-:W4:Y:S01]  /*19c00*/  MUFU.EX2 R163, R163 ;  /* 0x000000a300a37308 */ /* 0x000f220000000800 */
[----:B------:R-:W-:Y:S02]  /*19c10*/  FMUL.FTZ R43, R2, R43 ;  /* 0x0000002b022b7220 */ /* 0x000fe40000410000 */
[----:B------:R-:W-:Y:S01]  /*19c20*/  FFMA.FTZ R227, R34, R134, -R169 ;  /* 0x0000008622e37223 */ /* 0x000fe200000108a9 */
[----:B---3--:R-:W-:Y:S01]  /*19c30*/  F2FP.BF16.PACK_AB R130, R165, R166 ;  /* 0x000000a6a582723e */ /* 0x008fe200000010ff */
        /* <DEDUP_REMOVED lines=9> */
[----:B------:R-:W3:Y:S01]  /*19cd0*/  MUFU.EX2 R135, R135 ;  /* 0x0000008700877308 */ /* 0x000ee20000000800 */
        /* <DEDUP_REMOVED lines=12> */
[----:B------:R-:W-:Y:S01]  /*19da0*/  MUFU.EX2 R223, R223 ;  /* 0x000000df00df7308 */ /* 0x000fe20000000800 */
[C---:B------:R-:W-:Y:S02]  /*19db0*/  FMUL.FTZ R62, R2.reuse, R62 ;  /* 0x0000003e023e7220 */ /* 0x040fe40000410000 */
[C---:B------:R-:W-:Y:S01]  /*19dc0*/  FMUL.FTZ R63, R2.reuse, R63 ;  /* 0x0000003f023f7220 */ /* 0x040fe20000410000 */
[----:B---3--:R-:W-:Y:S01]  /*19dd0*/  F2FP.BF16.PACK_AB R131, R135, R162 ;  /* 0x000000a28783723e */ /* 0x008fe200000010ff */
        /* <DEDUP_REMOVED lines=17> */
[----:B------:R-:W3:Y:S03]  /*19ef0*/  LDSM.16.MT88.4 R140, [R197+0xe000] ;  /* 0x00e00000c58c783b */ /* 0x000ee60000004200 */
        /* <DEDUP_REMOVED lines=31> */
[C---:B------:R-:W-:Y:S01]  /*1a0f0*/  FMUL.FTZ R91, R2.reuse, R91 ;  /* 0x0000005b025b7220 */ /* 0x040fe20000410000 */
[C---:B--2---:R-:W-:Y:S03]  /*1a100*/  HMMA.16816.F32.BF16 R76, R128.reuse, R124, R76 ;  /* 0x0000007c804c723c */ /* 0x044fe6000004184c */
[C---:B------:R-:W-:Y:S02]  /*1a110*/  FMUL.FTZ R92, R3.reuse, R92 ;  /* 0x0000005c035c7220 */ /* 0x040fe40000410000 */
[C---:B------:R-:W-:Y:S02]  /*1a120*/  FMUL.FTZ R93, R3.reuse, R93 ;  /* 0x0000005d035d7220 */ /* 0x040fe40000410000 */
[C---:B------:R-:W-:Y:S01]  /*1a130*/  FMUL.FTZ R94, R2.reuse, R94 ;  /* 0x0000005e025e7220 */ /* 0x040fe20000410000 */
        /* <DEDUP_REMOVED lines=18> */
[C---:B------:R-:W-:Y:S03]  /*1a260*/  FMUL.FTZ R105, R3.reuse, R105 ;  /* 0x0000006903697220 */ /* 0x040fe60000410000 */
[C---:B--2---:R-:W-:Y:S03]  /*1a270*/  HMMA.16816.F32.BF16 R100, R128.reuse, R124, R100 ;  /* 0x0000007c8064723c */ /* 0x044fe60000041864 */
[C---:B------:R-:W-:Y:S02]  /*1a280*/  FMUL.FTZ R106, R2.reuse, R106 ;  /* 0x0000006a026a7220 */ /* 0x040fe40000410000 */
[----:B------:R-:W-:Y:S02]  /*1a290*/  FMUL.FTZ R107, R2, R107 ;  /* 0x0000006b026b7220 */ /* 0x000fe40000410000 */
[--C-:B------:R-:W-:Y:S02]  /*1a2a0*/  FFMA.FTZ R170, R12, R134, -R171.reuse ;  /* 0x000000860caa7223 */ /* 0x100fe400000108ab */
[----:B------:R-:W-:Y:S03]  /*1a2b0*/  FMUL.FTZ R12, R3, R120 ;  /* 0x00000078030c7220 */ /* 0x000fe60000410000 */
[C---:B------:R-:W-:Y:S01]  /*1a2c0*/  HMMA.16816.F32.BF16 R104, R128.reuse, R126, R104 ;  /* 0x0000007e8068723c */ /* 0x040fe20000041868 */
[----:B------:R-:W-:Y:S01]  /*1a2d0*/  MUFU.EX2 R170, R170 ;  /* 0x000000aa00aa7308 */ /* 0x000fe20000000800 */
[----:B------:R-:W-:Y:S01]  /*1a2e0*/  LDSM.16.MT88.4 R124, [R197+0xc800] ;  /* 0x00c80000c57c783b */ /* 0x000fe20000004200 */
[-C--:B------:R-:W-:Y:S02]  /*1a2f0*/  FFMA.FTZ R173, R13, R134.reuse, -R171 ;  /* 0x000000860dad7223 */ /* 0x080fe400000108ab */
[----:B------:R-:W-:Y:S02]  /*1a300*/  FMUL.FTZ R13, R3, R121 ;  /* 0x00000079030d7220 */ /* 0x000fe40000410000 */
[--C-:B------:R-:W-:Y:S02]  /*1a310*/  FFMA.FTZ R174, R14, R134, -R169.reuse ;  /* 0x000000860eae7223 */ /* 0x100fe400000108a9 */
[C---:B------:R-:W-:Y:S02]  /*1a320*/  FMUL.FTZ R14, R2.reuse, R122 ;  /* 0x0000007a020e7220 */ /* 0x040fe40000410000 */
[----:B------:R-:W2:Y:S01]  /*1a330*/  MUFU.EX2 R173, R173 ;  /* 0x000000ad00ad7308 */ /* 0x000ea20000000800 */
[----:B------:R-:W-:Y:S02]  /*1a340*/  FFMA.FTZ R219, R15, R134, -R169 ;  /* 0x000000860fdb7223 */ /* 0x000fe400000108a9 */
[C---:B------:R-:W-:Y:S02]  /*1a350*/  FMUL.FTZ R15, R2.reuse, R123 ;  /* 0x0000007b020f7220 */ /* 0x040fe40000410000 */
[----:B------:R-:W4:Y:S01]  /*1a360*/  LDSM.16.MT88.4 R120, [R198+0xc800] ;  /* 0x00c80000c678783b */ /* 0x000f220000004200 */
[C---:B------:R-:W-:Y:S02]  /*1a370*/  FMUL.FTZ R108, R3.reuse, R108 ;  /* 0x0000006c036c7220 */ /* 0x040fe40000410000 */
[----:B------:R-:W-:Y:S02]  /*1a380*/  FMUL.FTZ R109, R3, R109 ;  /* 0x0000006d036d7220 */ /* 0x000fe40000410000 */
[C---:B------:R-:W-:Y:S01]  /*1a390*/  FMUL.FTZ R110, R2.reuse, R110 ;  /* 0x0000006e026e7220 */ /* 0x040fe20000410000 */
[----:B------:R-:W-:Y:S01]  /*1a3a0*/  MUFU.EX2 R174, R174 ;  /* 0x000000ae00ae7308 */ /* 0x000fe20000000800 */
[----:B------:R-:W-:Y:S02]  /*1a3b0*/  FMUL.FTZ R111, R2, R111 ;  /* 0x0000006f026f7220 */ /* 0x000fe40000410000 */
[-CC-:B------:R-:W-:Y:S02]  /*1a3c0*/  FFMA.FTZ R172, R16, R134.reuse, -R171.reuse ;  /* 0x0000008610ac7223 */ /* 0x180fe400000108ab */
[-C--:B------:R-:W-:Y:S02]  /*1a3d0*/  FFMA.FTZ R175, R17, R134.reuse, -R171 ;  /* 0x0000008611af7223 */ /* 0x080fe400000108ab */
[-CC-:B------:R-:W-:Y:S01]  /*1a3e0*/  FFMA.FTZ R220, R18, R134.reuse, -R169.reuse ;  /* 0x0000008612dc7223 */ /* 0x180fe200000108a9 */
[C---:B-1----:R-:W-:Y:S02]  /*1a3f0*/  HMMA.16816.F32.BF16 R108, R128.reuse, R136, R108 ;  /* 0x00000088806c723c */ /* 0x042fe4000004186c */
[----:B------:R-:W-:Y:S01]  /*1a400*/  MUFU.EX2 R172, R172 ;  /* 0x000000ac00ac7308 */ /* 0x000fe20000000800 */
[----:B------:R-:W-:Y:S02]  /*1a410*/  FFMA.FTZ R221, R19, R134, -R169 ;  /* 0x0000008613dd7223 */ /* 0x000fe400000108a9 */
[----:B------:R-:W-:Y:S01]  /*1a420*/  FMUL.FTZ R16, R3, R116 ;  /* 0x0000007403107220 */ /* 0x000fe20000410000 */
[----:B--2---:R-:W-:Y:S01]  /*1a430*/  F2FP.BF16.PACK_AB R116, R173, R170 ;  /* 0x000000aaad74723e */ /* 0x004fe200000010ff */
[C---:B------:R-:W-:Y:S01]  /*1a440*/  FMUL.FTZ R17, R3.reuse, R117 ;  /* 0x0000007503117220 */ /* 0x040fe20000410000 */
[C---:B------:R-:W-:Y:S01]  /*1a450*/  HMMA.16816.F32.BF16 R12, R128.reuse, R138, R12 ;  /* 0x0000008a800c723c */ /* 0x040fe2000004180c */
[----:B------:R-:W1:Y:S03]  /*1a460*/  LDSM.16.MT88.4 R136, [R196+0xc800] ;  /* 0x00c80000c488783b */ /* 0x000e660000004200 */
[----:B------:R-:W2:Y:S01]  /*1a470*/  MUFU.EX2 R175, R175 ;  /* 0x000000af00af7308 */ /* 0x000ea20000000800 */
[C---:B------:R-:W-:Y:S02]  /*1a480*/  FMUL.FTZ R18, R2.reuse, R118 ;  /* 0x0000007602127220 */ /* 0x040fe40000410000 */
[C---:B------:R-:W-:Y:S02]  /*1a490*/  FMUL.FTZ R19, R2.reuse, R119 ;  /* 0x0000007702137220 */ /* 0x040fe40000410000 */
[C---:B------:R-:W-:Y:S03]  /*1a4a0*/  FMUL.FTZ R112, R3.reuse, R112 ;  /* 0x0000007003707220 */ /* 0x040fe60000410000 */
[C---:B------:R-:W-:Y:S02]  /*1a4b0*/  FMUL.FTZ R113, R3.reuse, R113 ;  /* 0x0000007103717220 */ /* 0x040fe40000410000 */
[C---:B---3--:R-:W-:Y:S01]  /*1a4c0*/  HMMA.16816.F32.BF16 R16, R128.reuse, R140, R16 ;  /* 0x0000008c8010723c */ /* 0x048fe20000041810 */
[----:B------:R-:W3:Y:S02]  /*1a4d0*/  MUFU.EX2 R219, R219 ;  /* 0x000000db00db7308 */ /* 0x000ee40000000800 */
[C---:B------:R-:W-:Y:S02]  /*1a4e0*/  FMUL.FTZ R114, R2.reuse, R114 ;  /* 0x0000007202727220 */ /* 0x040fe40000410000 */
[C---:B------:R-:W-:Y:S02]  /*1a4f0*/  FMUL.FTZ R115, R2.reuse, R115 ;  /* 0x0000007302737220 */ /* 0x040fe40000410000 */
[----:B------:R-:W-:Y:S02]  /*1a500*/  FFMA.FTZ R168, R3, R218, R168 ;  /* 0x000000da03a87223 */ /* 0x000fe400000100a8 */
[----:B------:R-:W-:Y:S02]  /*1a510*/  FFMA.FTZ R164, R2, R217, R164 ;  /* 0x000000d902a47223 */ /* 0x000fe400000100a4 */
[----:B------:R-:W-:Y:S01]  /*1a520*/  MUFU.EX2 R220, R220 ;  /* 0x000000dc00dc7308 */ /* 0x000fe20000000800 */
[----:B------:R-:W-:Y:S01]  /*1a530*/  HMMA.16816.F32.BF16 R112, R128, R142, R112 ;  /* 0x0000008e8070723c */ /* 0x000fe20000041870 */
[----:B------:R-:W-:Y:S02]  /*1a540*/  LDSM.16.MT88.4 R128, [R197+0x10800] ;  /* 0x01080000c580783b */ /* 0x000fe40000004200 */
[----:B--2---:R-:W-:Y:S01]  /*1a550*/  F2FP.BF16.PACK_AB R118, R175, R172 ;  /* 0x000000acaf76723e */ /* 0x004fe200000010ff */
[----:B------:R-:W-:Y:S02]  /*1a560*/  FADD.FTZ R167, R167, R168 ;  /* 0x000000a8a7a77221 */ /* 0x000fe40000010000 */
[----:B------:R-:W-:Y:S02]  /*1a570*/  FADD.FTZ R163, R163, R164 ;  /* 0x000000a4a3a37221 */ /* 0x000fe40000010000 */
[----:B------:R-:W-:Y:S01]  /*1a580*/  FADD.FTZ R166, R166, R167 ;  /* 0x000000a7a6a67221 */ /* 0x000fe20000010000 */
[----:B------:R-:W2:Y:S01]  /*1a590*/  MUFU.EX2 R221, R221 ;  /* 0x000000dd00dd7308 */ /* 0x000ea20000000800 */
[----:B------:R-:W-:Y:S02]  /*1a5a0*/  LDSM.16.MT88.4 R140, [R197+0xd000] ;  /* 0x00d00000c58c783b */ /* 0x000fe40000004200 */
[----:B------:R-:W-:Y:S01]  /*1a5b0*/  FADD.FTZ R162, R162, R163 ;  /* 0x000000a3a2a27221 */ /* 0x000fe20000010000 */
[----:B---3--:R-:W-:Y:S01]  /*1a5c0*/  F2FP.BF16.PACK_AB R117, R219, R174 ;  /* 0x000000aedb75723e */ /* 0x008fe200000010ff */
[----:B------:R-:W-:Y:S02]  /*1a5d0*/  FADD.FTZ R165, R165, R166 ;  /* 0x000000a6a5a57221 */ /* 0x000fe40000010000 */
[----:B------:R-:W-:Y:S02]  /*1a5e0*/  FADD.FTZ R135, R135, R162 ;  /* 0x000000a287877221 */ /* 0x000fe40000010000 */
[----:B------:R-:W-:Y:S02]  /*1a5f0*/  FADD.FTZ R170, R170, R165 ;  /* 0x000000a5aaaa7221 */ /* 0x000fe40000010000 */
[----:B------:R-:W-:Y:S01]  /*1a600*/  FADD.FTZ R174, R174, R135 ;  /* 0x00000087aeae7221 */ /* 0x000fe20000010000 */
[----:B------:R-:W-:Y:S01]  /*1a610*/  MOV R135, R132 ;  /* 0x0000008400877202 */ /* 0x000fe20000000f00 */
[----:B------:R-:W-:Y:S02]  /*1a620*/  FADD.FTZ R173, R173, R170 ;  /* 0x000000aaadad7221 */ /* 0x000fe40000010000 */
[----:B------:R-:W-:Y:S02]  /*1a630*/  FADD.FTZ R219, R219, R174 ;  /* 0x000000aedbdb7221 */ /* 0x000fe40000010000 */
[----:B------:R-:W-:Y:S04]  /*1a640*/  FADD.FTZ R172, R172, R173 ;  /* 0x000000adacac7221 */ /* 0x000fe80000010000 */
[----:B------:R-:W-:Y:S01]  /*1a650*/  FADD.FTZ R175, R175, R172 ;  /* 0x000000acafaf7221 */ /* 0x000fe20000010000 */
[C---:B--2---:R-:W-:Y:S01]  /*1a660*/  F2FP.BF16.PACK_AB R119, R221.reuse, R220 ;  /* 0x000000dcdd77723e */ /* 0x044fe200000010ff */
        /* <DEDUP_REMOVED lines=20> */
[-CC-:B------:R-:W-:Y:S01]  /*1a7b0*/  FFMA.FTZ R153, R21, R134.reuse, -R171.reuse ;  /* 0x0000008615997223 */ /* 0x180fe200000108ab */
[----:B------:R-:W-:Y:S02]  /*1a7c0*/  MUFU.EX2 R152, R152 ;  /* 0x0000009800987308 */ /* 0x000fe40000000800 */
[-CC-:B------:R-:W-:Y:S01]  /*1a7d0*/  FFMA.FTZ R154, R24, R134.reuse, -R171.reuse ;  /* 0x00000086189a7223 */ /* 0x180fe200000108ab */
[C---:B------:R-:W-:Y:S04]  /*1a7e0*/  HMMA.16816.F32.BF16 R76, R116.reuse, R156, R76 ;  /* 0x0000009c744c723c */ /* 0x040fe8000004184c */
[-CC-:B------:R-:W-:Y:S02]  /*1a7f0*/  FFMA.FTZ R155, R25, R134.reuse, -R171.reuse ;  /* 0x00000086199b7223 */ /* 0x180fe400000108ab */
[-C--:B------:R-:W-:Y:S01]  /*1a800*/  FFMA.FTZ R171, R33, R134.reuse, -R171 ;  /* 0x0000008621ab7223 */ /* 0x080fe200000108ab */
[----:B------:R-:W4:Y:S01]  /*1a810*/  MUFU.EX2 R153, R153 ;  /* 0x0000009900997308 */ /* 0x000f220000000800 */
[C---:B------:R-:W-:Y:S04]  /*1a820*/  HMMA.16816.F32.BF16 R80, R116.reuse, R158, R80 ;  /* 0x0000009e7450723c */ /* 0x040fe80000041850 */
[-CC-:B------:R-:W-:Y:S02]  /*1a830*/  FFMA.FTZ R156, R22, R134.reuse, -R169.reuse ;  /* 0x00000086169c7223 */ /* 0x180fe400000108a9 */
[-CC-:B------:R-:W-:Y:S02]  /*1a840*/  FFMA.FTZ R157, R23, R134.reuse, -R169.reuse ;  /* 0x00000086179d7223 */ /* 0x180fe400000108a9 */
[C---:B--2---:R-:W-:Y:S01]  /*1a850*/  HMMA.16816.F32.BF16 R84, R116.reuse, R120, R84 ;  /* 0x000000787454723c */ /* 0x044fe20000041854 */
[----:B------:R-:W-:Y:S03]  /*1a860*/  MUFU.EX2 R154, R154 ;  /* 0x0000009a009a7308 */ /* 0x000fe60000000800 */
[-CC-:B------:R-:W-:Y:S02]  /*1a870*/  FFMA.FTZ R158, R26, R134.reuse, -R169.reuse ;  /* 0x000000861a9e7223 */ /* 0x180fe400000108a9 */
[-CC-:B------:R-:W-:Y:S02]  /*1a880*/  FFMA.FTZ R159, R27, R134.reuse, -R169.reuse ;  /* 0x000000861b9f7223 */ /* 0x180fe400000108a9 */
[C---:B------:R-:W-:Y:S01]  /*1a890*/  HMMA.16816.F32.BF16 R88, R116.reuse, R122, R88 ;  /* 0x0000007a7458723c */ /* 0x040fe20000041858 */
[----:B------:R-:W2:Y:S02]  /*1a8a0*/  LDSM.16.MT88.4 R120, [R195+0x10800] ;  /* 0x01080000c378783b */ /* 0x000ea40000004200 */
[----:B------:R-:W5:Y:S01]  /*1a8b0*/  MUFU.EX2 R155, R155 ;  /* 0x0000009b009b7308 */ /* 0x000f620000000800 */
[----:B------:R-:W-:Y:S01]  /*1a8c0*/  FFMA.FTZ R169, R35, R134, -R169 ;  /* 0x0000008623a97223 */ /* 0x000fe200000108a9 */
        /* <DEDUP_REMOVED lines=110> */
.L_x_4217:
        /* <DEDUP_REMOVED lines=11> */
.L_x_4240:
[----:B--23--:R-:W-:Y:S01]  /*1b060*/  FADD.FTZ R218, R5, R218 ;  /* 0x000000da05da7221 */ /* 0x00cfe20000010000 */
[----:B------:R-:W-:Y:S05]  /*1b070*/  BRA.DIV ~URZ, `(.L_x_4228) ;  /* 0x00001bf27f007947 */ /* 0x000fea000b800000 */
[----:B------:R-:W2:Y:S04]  /*1b080*/  SHFL.BFLY PT, R8, R217, 0x2, 0x1f ;  /* 0x0c401f00d9087f89 */ /* 0x000ea800000e0000 */
[----:B------:R-:W3:Y:S01]  /*1b090*/  SHFL.BFLY PT, R9, R218, 0x1, 0x1f ;  /* 0x0c201f00da097f89 */ /* 0x000ee200000e0000 */
[----:B--2---:R-:W-:Y:S02]  /*1b0a0*/  FADD.FTZ R8, R8, R217 ;  /* 0x000000d908087221 */ /* 0x004fe40000010000 */
[----:B---3--:R-:W-:-:S03]  /*1b0b0*/  FADD.FTZ R9, R218, R9 ;  /* 0x00000009da097221 */ /* 0x008fc60000010000 */
[----:B------:R2:W3:Y:S04]  /*1b0c0*/  SHFL.BFLY PT, R5, R8, 0x1, 0x1f ;  /* 0x0c201f0008057f89 */ /* 0x0004e800000e0000 */
.L_x_4241:
        /* <DEDUP_REMOVED lines=13> */
[----:B------:R-:W-:Y:S01]  /*1b1a0*/  FMUL.FTZ R124, R0, R124 ;  /* 0x0000007c007c7220 */ /* 0x000fe20000410000 */
[----:B------:R-:W-:Y:S01]  /*1b1b0*/  LOP3.LUT R8, R8, 0x3ffffffc, RZ, 0xc0, !PT ;  /* 0x3ffffffc08087812 */ /* 0x000fe200078ec0ff */
[----:B------:R-:W-:Y:S01]  /*1b1c0*/  FMUL.FTZ R125, R0, R125 ;  /* 0x0000007d007d7220 */ /* 0x000fe20000410000 */
[----:B------:R-:W-:Y:S01]  /*1b1d0*/  LEA.HI R10, R10, R11, RZ, 0x3 ;  /* 0x0000000b0a0a7211 */ /* 0x000fe200078f18ff */
[----:B------:R-:W-:Y:S01]  /*1b1e0*/  FMUL.FTZ R36, R0, R36 ;  /* 0x0000002400247220 */ /* 0x000fe20000410000 */
[----:B------:R-:W-:Y:S01]  /*1b1f0*/  IADD3 R15, -R8, R3, RZ ;  /* 0x00000003080f7210 */ /* 0x000fe20007ffe1ff */
[----:B------:R-:W-:Y:S01]  /*1b200*/  FMUL.FTZ R37, R0, R37 ;  /* 0x0000002500257220 */ /* 0x000fe20000410000 */
[----:B------:R-:W-:Y:S01]  /*1b210*/  LOP3.LUT R10, R10, 0xfffffff8, RZ, 0xc0, !PT ;  /* 0xfffffff80a0a7812 */ /* 0x000fe200078ec0ff */
[C---:B------:R-:W-:Y:S01]  /*1b220*/  FMUL.FTZ R40, R0.reuse, R40 ;  /* 0x0000002800287220 */ /* 0x040fe20000410000 */
[----:B------:R-:W-:Y:S01]  /*1b230*/  F2FP.BF16.PACK_AB R128, R129, R128 ;  /* 0x000000808180723e */ /* 0x000fe200000010ff */
        /* <DEDUP_REMOVED lines=12> */
[----:B------:R-:W-:Y:S01]  /*1b300*/  FMUL.FTZ R53, R0, R53 ;  /* 0x0000003500357220 */ /* 0x000fe20000410000 */
[----:B------:R-:W-:Y:S01]  /*1b310*/  LEA R15, R12, R15, 0x9 ;  /* 0x0000000f0c0f7211 */ /* 0x000fe200078e48ff */
[C---:B------:R-:W-:Y:S01]  /*1b320*/  FMUL.FTZ R56, R0.reuse, R56 ;  /* 0x0000003800387220 */ /* 0x040fe20000410000 */
[----:B------:R-:W-:Y:S01]  /*1b330*/  LEA.HI R14, R13, R13, RZ, 0x1d ;  /* 0x0000000d0d0e7211 */ /* 0x000fe200078fe8ff */
[----:B------:R-:W-:Y:S01]  /*1b340*/  FMUL.FTZ R57, R0, R57 ;  /* 0x0000003900397220 */ /* 0x000fe20000410000 */
[----:B------:R-:W-:Y:S01]  /*1b350*/  ISETP.NE.U32.AND P0, PT, R8, 0x1, PT ;  /* 0x000000010800780c */ /* 0x000fe20003f05070 */
[C---:B------:R-:W-:Y:S01]  /*1b360*/  FMUL.FTZ R60, R0.reuse, R60 ;  /* 0x0000003c003c7220 */ /* 0x040fe20000410000 */
[----:B------:R-:W-:Y:S01]  /*1b370*/  LEA R14, R15, R14, 0x1 ;  /* 0x0000000e0f0e7211 */ /* 0x000fe200078e08ff */
[C---:B------:R-:W-:Y:S01]  /*1b380*/  FMUL.FTZ R61, R0.reuse, R61 ;  /* 0x0000003d003d7220 */ /* 0x040fe20000410000 */
[----:B------:R-:W-:Y:S01]  /*1b390*/  R2P PR, R11, 0x6 ;  /* 0x000000060b007804 */ /* 0x000fe20000000000 */
[----:B------:R-:W-:Y:S01]  /*1b3a0*/  FMUL.FTZ R64, R0, R64 ;  /* 0x0000004000407220 */ /* 0x000fe20000410000 */
[----:B------:R-:W-:Y:S01]  /*1b3b0*/  SHF.L.U32 R13, R14, 0x1, RZ ;  /* 0x000000010e0d7819 */ /* 0x000fe200000006ff */
[C---:B------:R-:W-:Y:S01]  /*1b3c0*/  FMUL.FTZ R65, R0.reuse, R65 ;  /* 0x0000004100417220 */ /* 0x040fe20000410000 */
[----:B------:R-:W-:Y:S01]  /*1b3d0*/  MOV R8, 0x20 ;  /* 0x0000002000087802 */ /* 0x000fe20000000f00 */
[C---:B------:R-:W-:Y:S01]  /*1b3e0*/  FMUL.FTZ R68, R0.reuse, R68 ;  /* 0x0000004400447220 */ /* 0x040fe20000410000 */
[----:B------:R-:W-:Y:S01]  /*1b3f0*/  MOV R14, 0x40 ;  /* 0x00000040000e7802 */ /* 0x000fe20000000f00 */
[C---:B------:R-:W-:Y:S01]  /*1b400*/  FMUL.FTZ R69, R0.reuse, R69 ;  /* 0x0000004500457220 */ /* 0x040fe20000410000 */
[C---:B------:R-:W-:Y:S01]  /*1b410*/  IADD3 R11, R13.reuse, -0x10, RZ ;  /* 0xfffffff00d0b7810 */ /* 0x040fe20007ffe0ff */
[----:B------:R-:W-:Y:S01]  /*1b420*/  FMUL.FTZ R72, R0, R72 ;  /* 0x0000004800487220 */ /* 0x000fe20000410000 */
[----:B------:R-:W-:Y:S01]  /*1b430*/  SEL R8, R8, 0xffffffe0, !P1 ;  /* 0xffffffe008087807 */ /* 0x000fe20004800000 */
[C---:B------:R-:W-:Y:S01]  /*1b440*/  FMUL.FTZ R73, R0.reuse, R73 ;  /* 0x0000004900497220 */ /* 0x040fe20000410000 */
[----:B------:R-:W-:Y:S01]  /*1b450*/  @P0 IADD3 R11, R13, 0x10, RZ ;  /* 0x000000100d0b0810 */ /* 0x000fe20007ffe0ff */
[----:B------:R-:W-:Y:S01]  /*1b460*/  FMUL.FTZ R76, R0, R76 ;  /* 0x0000004c004c7220 */ /* 0x000fe20000410000 */
        /* <DEDUP_REMOVED lines=142> */
[----:B------:R2:W-:Y:S01]  /*1bd50*/  STS [R15+0x2000], R68 ;  /* 0x002000440f007388 */ /* 0x0005e20000000800 */
        /* <DEDUP_REMOVED lines=33> */
[----:B------:R-:W4:Y:S04]  /*1bf70*/  LD.E.U8 R8, [R6.64+0x1c8] ;  /* 0x0001c80406087980 */ /* 0x000f28000c101100 */
[----:B------:R-:W4:Y:S04]  /*1bf80*/  @!P0 LD.E.64 R26, [R6.64+0x80] ;  /* 0x00008004061a8980 */ /* 0x000f28000c101b00 */
[----:B--2---:R-:W2:Y:S01]  /*1bf90*/  LD.E.64 R68, [R6.64+0x88] ;  /* 0x0000880406447980 */ /* 0x004ea2000c101b00 */
[----:B---3--:R-:W3:Y:S08]  /*1bfa0*/  @P4 MUFU.LG2 R15, R9 ;  /* 0x00000009000f4308 */ /* 0x008ef00000000c00 */
[----:B------:R-:W1:Y:S01]  /*1bfb0*/  @P3 MUFU.LG2 R5, R5 ;  /* 0x0000000500053308 */ /* 0x000e620000000c00 */
[----:B------:R-:W-:Y:S01]  /*1bfc0*/  @!P0 SHF.R.S32.HI R14, RZ, 0x1f, R205 ;  /* 0x0000001fff0e8819 */ /* 0x000fe200000114cd */
[----:B------:R2:W5:Y:S01]  /*1bfd0*/  LD.E.64 R66, [R6.64+0x90] ;  /* 0x0000900406427980 */ /* 0x000562000c101b00 */
[----:B------:R-:W-:Y:S01]  /*1bfe0*/  BSSY B0, `(.L_x_4229) ;  /* 0x000001e000007945 */ /* 0x000fe20003800000 */
[----:B------:R-:W-:Y:S01]  /*1bff0*/  MOV R13, 0x7f800000 ;  /* 0x7f800000000d7802 */ /* 0x000fe20000000f00 */
[----:B---3--:R-:W-:-:S02]  /*1c000*/  @P4 FMUL.FTZ R15, R15, 0.69314718246459960938 ;  /* 0x3f3172180f0f4820 */ /* 0x008fc40000410000 */
[----:B-1----:R-:W-:-:S04]  /*1c010*/  @P3 FMUL.FTZ R9, R5, 0.69314718246459960938 ;  /* 0x3f31721805093820 */ /* 0x002fc80000410000 */
[----:B-----5:R-:W-:Y:S01]  /*1c020*/  @P3 FFMA.FTZ R13, R132, R2, R9 ;  /* 0x00000002840d3223 */ /* 0x020fe20000010009 */
[----:B----4-:R-:W-:Y:S01]  /*1c030*/  ISETP.NE.AND P1, PT, R8, RZ, PT ;  /* 0x000000ff0800720c */ /* 0x010fe20003f25270 */
[----:B------:R-:W-:-:S04]  /*1c040*/  @!P0 IMAD R11, R27, R205, RZ ;  /* 0x000000cd1b0b8224 */ /* 0x000fc800078e02ff */
[----:B------:R-:W-:Y:S02]  /*1c050*/  @!P0 IMAD R14, R26, R14, R11 ;  /* 0x0000000e1a0e8224 */ /* 0x000fe400078e020b */
[-C--:B--2---:R-:W-:Y:S02]  /*1c060*/  @P0 IMAD R0, R69, R209.reuse, RZ ;  /* 0x000000d145000224 */ /* 0x084fe400078e02ff */
        /* <DEDUP_REMOVED lines=16> */
.L_x_4230:
[----:B------:R-:W-:Y:S02]  /*1c170*/  ULDC.64 UR4, c[0x0][0x118] ;  /* 0x0000460000047ab9 */ /* 0x000fe40000000a00 */
[----:B------:R-:W2:Y:S04]  /*1c180*/  LD.E R2, [R6.64+0x60] ;  /* 0x0000600406027980 */ /* 0x000ea8000c101900 */
[----:B------:R-:W3:Y:S01]  /*1c190*/  LD.E R14, [R6.64+0xb4] ;  /* 0x0000b404060e7980 */ /* 0x000ee2000c101900 */
[----:B--2---:R-:W-:-:S04]  /*1c1a0*/  IMAD R205, R2, R205, R208 ;  /* 0x000000cd02cd7224 */ /* 0x004fc800078e02d0 */
[----:B---3--:R-:W-:Y:S02]  /*1c1b0*/  IMAD R14, R14, R205, RZ ;  /* 0x000000cd0e0e7224 */ /* 0x008fe400078e02ff */
.L_x_4231:
[----:B------:R-:W-:Y:S05]  /*1c1c0*/  BSYNC B0 ;  /* 0x0000000000007941 */ /* 0x000fea0003800000 */
.L_x_4229:
        /* <DEDUP_REMOVED lines=9> */
[----:B------:R-:W-:Y:S01]  /*1c260*/  LEA.HI R15, R15, R12, RZ, 0x2 ;  /* 0x0000000c0f0f7211 */ /* 0x000fe200078f10ff */
[----:B------:R-:W2:Y:S02]  /*1c270*/  S2R R2, SR_TID.X ;  /* 0x0000000000027919 */ /* 0x000ea40000002100 */
[----:B------:R-:W-:Y:S02]  /*1c280*/  LOP3.LUT P0, RZ, R9, 0x3, RZ, 0xc0, !PT ;  /* 0x0000000309ff7812 */ /* 0x000fe4000780c0ff */
[----:B------:R-:W-:Y:S01]  /*1c290*/  LOP3.LUT R15, R15, 0xffffffc, RZ, 0xc0, !PT ;  /* 0x0ffffffc0f0f7812 */ /* 0x000fe200078ec0ff */
[----:B------:R1:W3:Y:S04]  /*1c2a0*/  LDS.128 R56, [R211] ;  /* 0x00000000d3387984 */ /* 0x0002e80000000c00 */
[----:B------:R1:W4:Y:S01]  /*1c2b0*/  LDS.128 R52, [R211+0x800] ;  /* 0x00080000d3347984 */ /* 0x0003220000000c00 */
[----:B--2---:R-:W-:-:S03]  /*1c2c0*/  SHF.R.S32.HI R5, RZ, 0x1f, R2 ;  /* 0x0000001fff057819 */ /* 0x004fc60000011402 */
[----:B------:R1:W2:Y:S01]  /*1c2d0*/  LDS.128 R48, [R211+0x1000] ;  /* 0x00100000d3307984 */ /* 0x0002a20000000c00 */
[----:B------:R-:W-:-:S03]  /*1c2e0*/  LEA.HI R5, R5, R2, RZ, 0x5 ;  /* 0x0000000205057211 */ /* 0x000fc600078f28ff */
[----:B------:R1:W1:Y:S01]  /*1c2f0*/  LDS.128 R44, [R211+0x1800] ;  /* 0x00180000d32c7984 */ /* 0x0002620000000c00 */
[----:B------:R-:W-:-:S03]  /*1c300*/  LOP3.LUT R5, R5, 0xffffffe0, RZ, 0xc0, !PT ;  /* 0xffffffe005057812 */ /* 0x000fc600078ec0ff */
[----:B------:R1:W1:Y:S02]  /*1c310*/  LDS.128 R40, [R211+0x2000] ;  /* 0x00200000d3287984 */ /* 0x0002640000000c00 */
[----:B------:R-:W-:Y:S02]  /*1c320*/  IMAD.IADD R5, R2, 0x1, -R5 ;  /* 0x0000000102057824 */ /* 0x000fe400078e0a05 */
[----:B------:R1:W1:Y:S04]  /*1c330*/  LDS.128 R36, [R211+0x2800] ;  /* 0x00280000d3247984 */ /* 0x0002680000000c00 */
[----:B------:R1:W1:Y:S01]  /*1c340*/  LDS.128 R32, [R211+0x3000] ;  /* 0x00300000d3207984 */ /* 0x0002620000000c00 */
[----:B------:R-:W-:-:S03]  /*1c350*/  SHF.R.S32.HI R10, RZ, 0x1f, R5 ;  /* 0x0000001fff0a7819 */ /* 0x000fc60000011405 */
[----:B------:R1:W1:Y:S01]  /*1c360*/  LDS.128 R28, [R211+0x3800] ;  /* 0x00380000d31c7984 */ /* 0x0002620000000c00 */
[----:B------:R-:W-:Y:S01]  /*1c370*/  LEA.HI R10, R10, R5, RZ, 0x2 ;  /* 0x000000050a0a7211 */ /* 0x000fe200078f10ff */
[----:B------:R-:W-:Y:S02]  /*1c380*/  IMAD.IADD R5, R12, 0x1, -R15 ;  /* 0x000000010c057824 */ /* 0x000fe400078e0a0f */
[----:B------:R1:W1:Y:S01]  /*1c390*/  LDS.128 R24, [R211+0x4000] ;  /* 0x00400000d3187984 */ /* 0x0002620000000c00 */
[----:B------:R-:W-:-:S03]  /*1c3a0*/  SHF.R.S32.HI R10, RZ, 0x2, R10 ;  /* 0x00000002ff0a7819 */ /* 0x000fc6000001140a */
[----:B------:R1:W1:Y:S02]  /*1c3b0*/  LDS.128 R20, [R211+0x4800] ;  /* 0x00480000d3147984 */ /* 0x0002640000000c00 */
[----:B------:R-:W-:Y:S02]  /*1c3c0*/  IMAD R5, R5, 0x10, R10 ;  /* 0x0000001005057824 */ /* 0x000fe400078e020a */
[----:B------:R1:W1:Y:S04]  /*1c3d0*/  LDS.128 R16, [R211+0x5000] ;  /* 0x00500000d3107984 */ /* 0x0002680000000c00 */
[----:B------:R1:W1:Y:S01]  /*1c3e0*/  LDS.128 R60, [R211+0x5800] ;  /* 0x00580000d33c7984 */ /* 0x0002620000000c00 */
[----:B------:R-:W-:Y:S05]  /*1c3f0*/  @P0 BRA `(.L_x_4233) ;  /* 0x000000d000000947 */ /* 0x000fea0003800000 */
[----:B---34-:R-:W-:Y:S01]  /*1c400*/  IMAD R14, R207, 0x40, R14 ;  /* 0x00000040cf0e7824 */ /* 0x018fe200078e020e */
        /* <DEDUP_REMOVED lines=12> */
.L_x_4233:
[----:B---34-:R-:W-:Y:S05]  /*1c4d0*/  BSYNC B0 ;  /* 0x0000000000007941 */ /* 0x018fea0003800000 */
.L_x_4232:
        /* <DEDUP_REMOVED lines=8> */
[----:B------:R-:W-:Y:S01]  /*1c560*/  IMAD.IADD R4, R3, 0x1, -R4 ;  /* 0x0000000103047824 */ /* 0x000fe200078e0a04 */
[----:B------:R-:W-:Y:S02]  /*1c570*/  SHF.R.S32.HI R3, RZ, 0x1f, R2 ;  /* 0x0000001fff037819 */ /* 0x000fe40000011402 */
[----:B------:R-:W-:Y:S02]  /*1c580*/  IMAD R5, R68, R9, R5 ;  /* 0x0000000944057224 */ /* 0x000fe400078e0205 */
[----:B------:R-:W-:Y:S01]  /*1c590*/  IMAD.SHL.U32 R12, R4, 0x8, RZ ;  /* 0x00000008040c7824 */ /* 0x000fe200078e00ff */
[----:B------:R-:W-:-:S04]  /*1c5a0*/  LEA.HI R4, R3, R2, RZ, 0x3 ;  /* 0x0000000203047211 */ /* 0x000fc800078f18ff */
[----:B------:R-:W-:Y:S02]  /*1c5b0*/  SHF.R.S32.HI R13, RZ, 0x1f, R12 ;  /* 0x0000001fff0d7819 */ /* 0x000fe4000001140c */
[----:B------:R-:W-:Y:S02]  /*1c5c0*/  SHF.R.S32.HI R9, RZ, 0x3, R4 ;  /* 0x00000003ff097819 */ /* 0x000fe40000011404 */
[----:B------:R-:W-:Y:S01]  /*1c5d0*/  LOP3.LUT R3, R4, 0xfffffff8, RZ, 0xc0, !PT ;  /* 0xfffffff804037812 */ /* 0x000fe200078ec0ff */
[----:B------:R-:W-:-:S04]  /*1c5e0*/  IMAD.WIDE.U32 R10, R68, R207, R12 ;  /* 0x000000cf440a7225 */ /* 0x000fc800078e000c */
[----:B------:R-:W-:Y:S01]  /*1c5f0*/  IMAD.IADD R207, R210, 0x1, -R207 ;  /* 0x00000001d2cf7824 */ /* 0x000fe200078e0acf */
[----:B------:R-:W-:Y:S01]  /*1c600*/  IADD3 R10, P0, R8, R10, RZ ;  /* 0x0000000a080a7210 */ /* 0x000fe20007f1e0ff */
[----:B------:R-:W-:Y:S01]  /*1c610*/  IMAD.IADD R3, R2, 0x1, -R3 ;  /* 0x0000000102037824 */ /* 0x000fe200078e0a03 */
[----:B------:R-:W-:Y:S01]  /*1c620*/  SHF.R.S32.HI R2, RZ, 0x1f, R208 ;  /* 0x0000001fff027819 */ /* 0x000fe200000114d0 */
[----:B-1----:R-:W-:Y:S01]  /*1c630*/  IMAD R7, R67, R208, RZ ;  /* 0x000000d043077224 */ /* 0x002fe200078e02ff */
[----:B------:R-:W-:Y:S01]  /*1c640*/  IADD3.X R11, R0, R11, R5, P0, !PT ;  /* 0x0000000b000b7210 */ /* 0x000fe200007fe405 */
[----:B------:R-:W-:Y:S01]  /*1c650*/  IMAD.SHL.U32 R3, R3, 0x8, RZ ;  /* 0x0000000803037824 */ /* 0x000fe200078e00ff */
[----:B------:R-:W-:Y:S01]  /*1c660*/  ISETP.GE.AND P0, PT, R9, R207, PT ;  /* 0x000000cf0900720c */ /* 0x000fe20003f06270 */
[C---:B------:R-:W-:Y:S01]  /*1c670*/  IMAD R2, R66.reuse, R2, R7 ;  /* 0x0000000242027224 */ /* 0x040fe200078e0207 */
[----:B------:R-:W-:Y:S01]  /*1c680*/  SHF.R.S32.HI R7, RZ, 0x1f, R9 ;  /* 0x0000001fff077819 */ /* 0x000fe20000011409 */
[----:B------:R-:W-:Y:S01]  /*1c690*/  IMAD.WIDE.U32 R66, R66, R208, R10 ;  /* 0x000000d042427225 */ /* 0x000fe200078e000a */
[----:B------:R-:W-:-:S02]  /*1c6a0*/  IADD3 R5, R3, 0x40, RZ ;  /* 0x0000004003057810 */ /* 0x000fc40007ffe0ff */
        /* <DEDUP_REMOVED lines=17> */
.L_x_4235:
[----:B------:R-:W-:Y:S05]  /*1c7c0*/  BSYNC B0 ;  /* 0x0000000000007941 */ /* 0x000fea0003800000 */
.L_x_4234:
        /* <DEDUP_REMOVED lines=21> */
.L_x_4237:
[----:B------:R-:W-:Y:S05]  /*1c920*/  BSYNC B0 ;  /* 0x0000000000007941 */ /* 0x000fea0003800000 */
.L_x_4236:
        /* <DEDUP_REMOVED lines=18> */
[----:B--2---:R1:W-:Y:S04]  /*1ca50*/  @!P2 ST.E.128 [R10.64], R48 ;  /* 0x000000300a00a985 */ /* 0x0043e8000c101d04 */
[----:B------:R1:W-:Y:S04]  /*1ca60*/  @!P1 ST.E.128 [R10.64+0x80], R32 ;  /* 0x000080200a009985 */ /* 0x0003e8000c101d04 */
[----:B------:R1:W-:Y:S02]  /*1ca70*/  @!P0 ST.E.128 [R10.64+0x100], R16 ;  /* 0x000100100a008985 */ /* 0x0003e4000c101d04 */
.L_x_4239:
[----:B------:R-:W-:Y:S05]  /*1ca80*/  BSYNC B0 ;  /* 0x0000000000007941 */ /* 0x000fea0003800000 */
.L_x_4238:
[----:B------:R-:W-:-:S04]  /*1ca90*/  IADD3 R0, R9, 0x30, RZ ;  /* 0x0000003009007810 */ /* 0x000fc80007ffe0ff */
[----:B------:R-:W-:Y:S01]  /*1caa0*/  ISETP.GE.AND P0, PT, R0, R207, PT ;  /* 0x000000cf0000720c */ /* 0x000fe20003f06270 */
[----:B------:R-:W-:-:S12]  /*1cab0*/  IMAD.MOV.U32 R207, RZ, RZ, 0x0 ;  /* 0x00000000ffcf7424 */ /* 0x000fd800078e00ff */
[----:B------:R-:W-:Y:S05]  /*1cac0*/  @P0 RET.REL.NODEC R206 `(_ZN5flash24flash_fwd_splitkv_kernelI23Flash_fwd_kernel_traitsILi192ELi64ELi64ELi4ELb0ELb0EN7cutlass10bfloat16_tE19Flash_kernel_traitsILi192ELi64ELi64ELi4ES3_EELb0ELb0ELb1ELb0ELb0ELb0ELb0ELb1EEEvNS_16Flash_fwd_paramsE) ;  /* 0xfffe3530ce000950 */ /* 0x000fea0003c3ffff */
[----:B------:R-:W-:Y:S01]  /*1cad0*/  IADD3 R9, P0, R9, 0x30, RZ ;  /* 0x0000003009097810 */ /* 0x000fe20007f1e0ff */
[----:B-1----:R-:W-:Y:S01]  /*1cae0*/  IMAD.MOV.U32 R10, RZ, RZ, R66 ;  /* 0x000000ffff0a7224 */ /* 0x002fe200078e0042 */
        /* <DEDUP_REMOVED lines=15> */
[----:B------:R-:W-:Y:S05]  /*1cbe0*/  @P0 RET.REL.NODEC R206 `(_ZN5flash24flash_fwd_splitkv_kernelI23Flash_fwd_kernel_traitsILi192ELi64ELi64ELi4ELb0ELb0EN7cutlass10bfloat16_tE19Flash_kernel_traitsILi192ELi64ELi64ELi4ES3_EELb0ELb0ELb1ELb0ELb0ELb0ELb0ELb1EEEvNS_16Flash_fwd_paramsE) ;  /* 0xfffe3410ce000950 */ /* 0x000fea0003c3ffff */
[----:B------:R-:W-:Y:S01]  /*1cbf0*/  MOV R207, 0x0 ;  /* 0x0000000000cf7802 */ /* 0x000fe20000000f00 */
[----:B------:R-:W-:-:S02]  /*1cc00*/  ULDC.64 UR4, c[0x0][0x118] ;  /* 0x0000460000047ab9 */ /* 0x000fc40000000a00 */
[----:B------:R3:W-:Y:S01]  /*1cc10*/  ST.E.128 [R4.64+0x100], R60 ;  /* 0x0001003c04007985 */ /* 0x0007e2000c101d04 */
[----:B------:R-:W-:Y:S05]  /*1cc20*/  RET.REL.NODEC R206 `(_ZN5flash24flash_fwd_splitkv_kernelI23Flash_fwd_kernel_traitsILi192ELi64ELi64ELi4ELb0ELb0EN7cutlass10bfloat16_tE19Flash_kernel_traitsILi192ELi64ELi64ELi4ES3_EELb0ELb0ELb1ELb0ELb0ELb0ELb0ELb1EEEvNS_16Flash_fwd_paramsE) ;  /* 0xfffe33d0ce007950 */ /* 0x000fea0003c3ffff */
.L_x_4227:
[----:B------:R-:W-:Y:S02]  /*1cc30*/  MOV R5, 0x2 ;  /* 0x0000000200057802 */ /* 0x000fe40000000f00 */
[----:B------:R-:W-:Y:S02]  /*1cc40*/  MOV R4, 0x1cc60 ;  /* 0x0001cc6000047802 */ /* 0x000fe40000000f00 */
[----:B-1---5:R-:W-:Y:S05]  /*1cc50*/  CALL.REL.NOINC `($__internal_22_$__cuda_sm70_shflsync_bfly_p) ;  /* 0x000000f000007944 */ /* 0x022fea0003c00000 */
[----:B-12---:R-:W-:Y:S05]  /*1cc60*/  BRA `(.L_x_4240) ;  /* 0xffffe3f000007947 */ /* 0x006fea000383ffff */
.L_x_4228:
[----:B------:R-:W-:Y:S02]  /*1cc70*/  MOV R5, 0x1 ;  /* 0x0000000100057802 */ /* 0x000fe40000000f00 */
[----:B------:R-:W-:Y:S02]  /*1cc80*/  MOV R4, 0x1cca0 ;  /* 0x0001cca000047802 */ /* 0x000fe40000000f00 */
[----:B-1---5:R-:W-:Y:S05]  /*1cc90*/  CALL.REL.NOINC `($__internal_22_$__cuda_sm70_shflsync_bfly_p) ;  /* 0x000000b000007944 */ /* 0x022fea0003c00000 */
[----:B--2---:R-:W-:Y:S01]  /*1cca0*/  FADD.FTZ R9, R218, R5 ;  /* 0x00000005da097221 */ /* 0x004fe20000010000 */
[----:B-1----:R-:W-:Y:S02]  /*1ccb0*/  MOV R218, R217 ;  /* 0x000000d900da7202 */ /* 0x002fe40000000f00 */
[----:B------:R-:W-:Y:S02]  /*1ccc0*/  MOV R5, 0x2 ;  /* 0x0000000200057802 */ /* 0x000fe40000000f00 */
[----:B------:R-:W-:-:S02]  /*1ccd0*/  MOV R4, 0x1ccf0 ;  /* 0x0001ccf000047802 */ /* 0x000fc40000000f00 */
[----:B------:R-:W-:Y:S05]  /*1cce0*/  CALL.REL.NOINC `($__internal_22_$__cuda_sm70_shflsync_bfly_p) ;  /* 0x0000006000007944 */ /* 0x000fea0003c00000 */
[----:B--2---:R-:W-:Y:S01]  /*1ccf0*/  FADD.FTZ R8, R217, R5 ;  /* 0x00000005d9087221 */ /* 0x004fe20000010000 */
[----:B------:R-:W-:-:S02]  /*1cd00*/  MOV R5, 0x1 ;  /* 0x0000000100057802 */ /* 0x000fc40000000f00 */
[----:B------:R-:W-:Y:S02]  /*1cd10*/  MOV R4, 0x1cd40 ;  /* 0x0001cd4000047802 */ /* 0x000fe40000000f00 */
[----:B-1----:R-:W-:Y:S02]  /*1cd20*/  MOV R218, R8 ;  /* 0x0000000800da7202 */ /* 0x002fe40000000f00 */
[----:B------:R-:W-:Y:S05]  /*1cd30*/  CALL.REL.NOINC `($__internal_22_$__cuda_sm70_shflsync_bfly_p) ;  /* 0x0000001000007944 */ /* 0x000fea0003c00000 */
[----:B-12---:R-:W-:Y:S05]  /*1cd40*/  BRA `(.L_x_4241) ;  /* 0xffffe38000007947 */ /* 0x006fea000383ffff */
        .weak           $__internal_22_$__cuda_sm70_shflsync_bfly_p
        .type           $__internal_22_$__cuda_sm70_shflsync_bfly_p,@function
        .size           $__internal_22_$__cuda_sm70_shflsync_bfly_p,(.L_x_7799 - $__internal_22_$__cuda_sm70_shflsync_bfly_p)
$__internal_22_$__cuda_sm70_shflsync_bfly_p:
[----:B------:R-:W-:Y:S01]  /*1cd50*/  MOV R10, R4 ;  /* 0x00000004000a7202 */ /* 0x000fe20000000f00 */
[----:B------:R-:W-:Y:S04]  /*1cd60*/  WARPSYNC R0 ;  /* 0x0000000000007348 */ /* 0x000fe80003800000 */
[----:B------:R-:W-:Y:S01]  /*1cd70*/  MOV R11, 0x0 ;  /* 0x00000000000b7802 */ /* 0x000fe20000000f00 */
[----:B------:R1:W2:Y:S03]  /*1cd80*/  SHFL.BFLY PT, R5, R218, R5, R3 ;  /* 0x0c000005da057389 */ /* 0x0002a600000e0003 */
[----:B------:R-:W-:Y:S05]  /*1cd90*/  RET.REL.NODEC R10 `(_ZN5flash24flash_fwd_splitkv_kernelI23Flash_fwd_kernel_traitsILi192ELi64ELi64ELi4ELb0ELb0EN7cutlass10bfloat16_tE19Flash_kernel_traitsILi192ELi64ELi64ELi4ES3_EELb0ELb0ELb1ELb0ELb0ELb0ELb0ELb1EEEvNS_16Flash_fwd_paramsE) ;  /* 0xfffe32600a007950 */ /* 0x000fea0003c3ffff */
.L_x_4242:
        /* <DEDUP_REMOVED lines=14> */
.L_x_7799:


//--------------------- .text._ZN5flash24flash_fwd_splitkv_kernelI23Flash_fwd_kernel_traitsILi192ELi64ELi64ELi4ELb0ELb0EN7cutlass10bfloat16_tE19Flash_kernel_traitsILi192ELi64ELi64ELi4ES3_EELb0ELb0ELb1ELb0ELb0ELb1ELb0ELb1EEEvNS_16Flash_fwd_paramsE --------------------------
	.section	.text._ZN5flash24flash_fwd_splitkv_kernelI23Flash_fwd_kernel_traitsILi192ELi64ELi64ELi4ELb0ELb0EN7cutlass10bfloat16_tE19Flash_kernel_traitsILi192ELi64ELi64ELi4ES3_EELb0ELb0ELb1ELb0ELb0ELb1ELb0ELb1EEEvNS_16Flash_fwd_paramsE,"ax",@progbits
	.sectioninfo	@"SHI_REGISTERS=246"
	.align	128
        .global         _ZN5flash24flash_fwd_splitkv_kernelI23Flash_fwd_kernel_traitsILi192ELi64ELi64ELi4ELb0ELb0EN7cutlass10bfloat16_tE19Flash_kernel_traitsILi192ELi64ELi64ELi4ES3_EELb0ELb0ELb1ELb0ELb0ELb1ELb0ELb1EEEvNS_16Flash_fwd_paramsE
        .type           _ZN5flash24flash_fwd_splitkv_kernelI23Flash_fwd_kernel_traitsILi192ELi64ELi64ELi4ELb0ELb0EN7cutlass10bfloat16_tE19Flash_kernel_traitsILi192ELi64ELi64ELi4ES3_EELb0ELb0ELb1ELb0ELb0ELb1ELb0ELb1EEEvNS_16Flash_fwd_paramsE,@function
        .size           _ZN5flash24flash_fwd_splitkv_kernelI23Flash_fwd_kernel_traitsILi192ELi64ELi64ELi4ELb0ELb0EN7cutlass10bfloat16_tE19Flash_kernel_traitsILi192ELi64ELi64ELi4ES3_EELb0ELb0ELb1ELb0ELb0ELb1ELb0ELb1EEEvNS_16Flash_fwd_paramsE,(.L_x_7801 - _ZN5flash24flash_fwd_splitkv_kernelI23Flash_fwd_kernel_traitsILi192ELi64ELi64ELi4ELb0ELb0EN7cutlass10bfloat16_tE19Flash_kernel_traitsILi192ELi64ELi64ELi4ES3_EELb0ELb0ELb1ELb0ELb0ELb1ELb0ELb1EEEvNS_16Flash_fwd_paramsE)
        .other          _ZN5flash24flash_fwd_splitkv_kernelI23Flash_fwd_kernel_traitsILi192ELi64ELi64ELi4ELb0ELb0EN7cutlass10bfloat16_tE19Flash_kernel_traitsILi192ELi64ELi64ELi4ES3_EELb0ELb0ELb1ELb0ELb0ELb1ELb0ELb1EEEvNS_16Flash_fwd_paramsE,@"STO_CUDA_ENTRY STV_DEFAULT"
_ZN5flash24flash_fwd_splitkv_kernelI23Flash_fwd_kernel_traitsILi192ELi64ELi64ELi4ELb0ELb0EN7cutlass10bfloat16_tE19Flash_kernel_traitsILi192ELi64ELi64ELi4ES3_EELb0ELb0ELb1ELb0ELb0ELb1ELb0ELb1EEEvNS_16Flash_fwd_paramsE:
.text._ZN5flash24flash_fwd_splitkv_kernelI23Flash_fwd_kernel_traitsILi192ELi64ELi64ELi4ELb0ELb0EN7cutlass10bfloat16_tE19Flash_kernel_traitsILi192ELi64ELi64ELi4ES3_EELb0ELb0ELb1ELb0ELb0ELb1ELb0ELb1EEEvNS_16Flash_fwd_paramsE:
        /* <DEDUP_REMOVED lines=9> */
[----:B-123--:R-:W-:Y:S05]  /*0090*/  CALL.REL.NOINC `($_ZN5flash24flash_fwd_splitkv_kernelI23Flash_fwd_kernel_traitsILi192ELi64ELi64ELi4ELb0ELb0EN7cutlass10bfloat16_tE19Flash_kernel_traitsILi192ELi64ELi64ELi4ES3_EELb0ELb0ELb1ELb0ELb0ELb1ELb0ELb1EEEvNS_16Flash_fwd_paramsE$_ZN5flash30compute_attn_1rowblock_splitkvI23Flash_fwd_kernel_traitsILi192ELi64ELi64ELi4ELb0ELb0EN7cutlass10bfloat16_tE19Flash_kernel_traitsILi192ELi64ELi64ELi4ES3_EELb0ELb0ELb1ELb0ELb0ELb1ELb0ELb1ENS_16Flash_fwd_paramsEEEvRKT8_iiiii) ;  /* 0x0000002000007944 */ /* 0x00efea0003c00000 */
[----:B------:R-:W-:Y:S05]  /*00a0*/  BSYNC B4 ;  /* 0x0000000000047941 */ /* 0x000fea0003800000 */
.L_x_4243:
[----:B------:R-:W-:Y:S05]  /*00b0*/  EXIT ;  /* 0x000000000000794d */ /* 0x000fea0003800000 */
        .type           $_ZN5flash24flash_fwd_splitkv_kernelI23Flash_fwd_kernel_traitsILi192ELi64ELi64ELi4ELb0ELb0EN7cutlass10bfloat16_tE19Flash_kernel_traitsILi192ELi64ELi64ELi4ES3_EELb0ELb0ELb1ELb0ELb0ELb1ELb0ELb1EEEvNS_16Flash_fwd_paramsE$_ZN5flash30compute_attn_1rowblock_splitkvI23Flash_fwd_kernel_traitsILi192ELi64ELi64ELi4ELb0ELb0EN7cutlass10bfloat16_tE19Flash_kernel_traitsILi192ELi64ELi64ELi4ES3_EELb0ELb0ELb1ELb0ELb0ELb1ELb0ELb1ENS_16Flash_fwd_paramsEEEvRKT8_iiiii,@function
        .size           $_ZN5flash24flash_fwd_splitkv_kernelI23Flash_fwd_kernel_traitsILi192ELi64ELi64ELi4ELb0ELb0EN7cutlass10bfloat16_tE19Flash_kernel_traitsILi192ELi64ELi64ELi4ES3_EELb0ELb0ELb1ELb0ELb0ELb1ELb0ELb1EEEvNS_16Flash_fwd_paramsE$_ZN5flash30compute_attn_1rowblock_splitkvI23Flash_fwd_kernel_traitsILi192ELi64ELi64ELi4ELb0ELb0EN7cutlass10bfloat16_tE19Flash_kernel_traitsILi192ELi64ELi64ELi4ES3_EELb0ELb0ELb1ELb0ELb0ELb1ELb0ELb1ENS_16Flash_fwd_paramsEEEvRKT8_iiiii,($__internal_23_$__cuda_sm70_shflsync_bfly_p - $_ZN5flash24flash_fwd_splitkv_kernelI23Flash_fwd_kernel_traitsILi192ELi64ELi64ELi4ELb0ELb0EN7cutlass10bfloat16_tE19Flash_kernel_traitsILi192ELi64ELi64ELi4ES3_EELb0ELb0ELb1ELb0ELb0ELb1ELb0ELb1EEEvNS_16Flash_fwd_paramsE$_ZN5flash30compute_attn_1rowblock_splitkvI23Flash_fwd_kernel_traitsILi192ELi64ELi64ELi4ELb0ELb0EN7cutlass10bfloat16_tE19Flash_kernel_traitsILi192ELi64ELi64ELi4ES3_EELb0ELb0ELb1ELb0ELb0ELb1ELb0ELb1ENS_16Flash_fwd_paramsEEEvRKT8_iiiii)
$_ZN5flash24flash_fwd_splitkv_kernelI23Flash_fwd_kernel_traitsILi192ELi64ELi64ELi4ELb0ELb0EN7cutlass10bfloat16_tE19Flash_kernel_traitsILi192ELi64ELi64ELi4ES3_EELb0ELb0ELb1ELb0ELb0ELb1ELb0ELb1EEEvNS_16Flash_fwd_paramsE$_ZN5flash30compute_attn_1rowblock_splitkvI23Flash_fwd_kernel_traitsILi192ELi64ELi64ELi4ELb0ELb0EN7cutlass10bfloat16_tE19Flash_kernel_traitsILi192ELi64ELi64ELi4ES3_EELb0ELb0ELb1ELb0ELb0ELb1ELb0ELb1ENS_16Flash_fwd_paramsEEEvRKT8_iiiii:
        /* <DEDUP_REMOVED lines=21> */
.L_x_4245:
[----:B------:R-:W-:Y:S05]  /*0210*/  BSYNC B0 ;  /* 0x0000000000007941 */ /* 0x000fea0003800000 */
.L_x_4244:
        /* <DEDUP_REMOVED lines=17> */
.L_x_4247:
[----:B------:R4:W5:Y:S02]  /*0330*/  LD.E R0, [R12.64+0xb8] ;  /* 0x0000b8060c007980 */ /* 0x000964000c101900 */
.L_x_4248:
[----:B------:R-:W-:Y:S05]  /*0340*/  BSYNC B0 ;  /* 0x0000000000007941 */ /* 0x000fea0003800000 */
.L_x_4246:
        /* <DEDUP_REMOVED lines=10> */
.L_x_4250:
[----:B------:R-:W3:Y:S01]  /*03f0*/  LD.E.64 R2, [R12.64+0x108] ;  /* 0x000108060c027980 */ /* 0x000ee2000c101b00 */
[----:B------:R-:W-:Y:S01]  /*0400*/  BSSY B0, `(.L_x_4252) ;  /* 0x0000006000007945 */ /* 0x000fe20003800000 */
[----:B------:R-:W-:Y:S01]  /*0410*/  IMAD.MOV.U32 R0, RZ, RZ, RZ ;  /* 0x000000ffff007224 */ /* 0x000fe200078e00ff */
[----:B---3--:R-:W-:-:S04]  /*0420*/  ISETP.NE.U32.AND P0, PT, R2, RZ, PT ;  /* 0x000000ff0200720c */ /* 0x008fc80003f05070 */
[----:B------:R-:W-:-:S13]  /*0430*/  ISETP.NE.AND.EX P0, PT, R3, RZ, PT, P0 ;  /* 0x000000ff0300720c */ /* 0x000fda0003f05300 */
[----:B------:R-:W-:Y:S05]  /*0440*/  @!P0 BRA `(.L_x_4253) ;  /* 0x0000001000008947 */ /* 0x000fea0003800000 */
[----:B------:R1:W5:Y:S02]  /*0450*/  LD.E R0, [R12.64+0xbc] ;  /* 0x0000bc060c007980 */ /* 0x000364000c101900 */
.L_x_4253:
[----:B------:R-:W-:Y:S05]  /*0460*/  BSYNC B0 ;  /* 0x0000000000007941 */ /* 0x000fea0003800000 */
.L_x_4252:
[----:B-----5:R-:W-:Y:S02]  /*0470*/  IADD3 R135, R73, R0, RZ ;  /* 0x0000000049877210 */ /* 0x020fe40007ffe0ff */
.L_x_4251:
[----:B------:R-:W-:Y:S05]  /*0480*/  BSYNC B1 ;  /* 0x0000000000017941 */ /* 0x000fea0003800000 */
.L_x_4249:
[----:B------:R-:W-:Y:S01]  /*0490*/  IMAD.SHL.U32 R71, R219, 0x40, RZ ;  /* 0x00000040db477824 */ /* 0x000fe200078e00ff */
[----:B------:R-:W-:Y:S01]  /*04a0*/  MOV R2, R218 ;  /* 0x000000da00027202 */ /* 0x000fe20000000f00 */
[----:B------:R-:W-:-:S03]  /*04b0*/  IMAD.MOV.U32 R3, RZ, RZ, 0x0 ;  /* 0x00000000ff037424 */ /* 0x000fc600078e00ff */
[----:B------:R-:W-:-:S13]  /*04c0*/  ISETP.GT.AND P0, PT, R222, R71, PT ;  /* 0x00000047de00720c */ /* 0x000fda0003f04270 */
[----:B------:R-:W-:Y:S05]  /*04d0*/  @!P0 RET.REL.NODEC R2 `(_ZN5flash24flash_fwd_splitkv_kernelI23Flash_fwd_kernel_traitsILi192ELi64ELi64ELi4ELb0ELb0EN7cutlass10bfloat16_tE19Flash_kernel_traitsILi192ELi64ELi64ELi4ES3_EELb0ELb0ELb1ELb0ELb0ELb1ELb0ELb1EEEvNS_16Flash_fwd_paramsE) ;  /* 0xfffffb2002008950 */ /* 0x000fea0003c3ffff */
        /* <DEDUP_REMOVED lines=71> */
.L_x_4256:
[----:B------:R-:W-:Y:S05]  /*0950*/  BSYNC B0 ;  /* 0x0000000000007941 */ /* 0x000fea0003800000 */
.L_x_4255:
        /* <DEDUP_REMOVED lines=20> */
.L_x_4258:
[----:B------:R-:W-:Y:S05]  /*0aa0*/  BSYNC B0 ;  /* 0x0000000000007941 */ /* 0x000fea0003800000 */
.L_x_4257:
        /* <DEDUP_REMOVED lines=20> */
.L_x_4260:
[----:B------:R-:W-:Y:S05]  /*0bf0*/  BSYNC B0 ;  /* 0x0000000000007941 */ /* 0x000fea0003800000 */
.L_x_4259:
        /* <DEDUP_REMOVED lines=19> */
.L_x_4262:
[----:B------:R-:W-:Y:S05]  /*0d30*/  BSYNC B0 ;  /* 0x0000000000007941 */ /* 0x000fea0003800000 */
.L_x_4261:
        /* <DEDUP_REMOVED lines=16> */
[----:B------:R-:W-:Y:S05]  /*0e40*/  @P4 RET.REL.NODEC R218 `(_ZN5flash24flash_fwd_splitkv_kernelI23Flash_fwd_kernel_traitsILi192ELi64ELi64ELi4ELb0ELb0EN7cutlass10bfloat16_tE19Flash_kernel_traitsILi192ELi64ELi64ELi4ES3_EELb0ELb0ELb1ELb0ELb0ELb1ELb0ELb1EEEvNS_16Flash_fwd_paramsE) ;  /* 0xfffff1b0da004950 */ /* 0x000fea0003c3ffff */
[----:B-1----:R-:W-:Y:S02]  /*0e50*/  MOV R5, 0x7f800000 ;  /* 0x7f80000000057802 */ /* 0x002fe40000000f00 */
[----:B------:R-:W-:-:S03]  /*0e60*/  MOV R219, 0x0 ;  /* 0x0000000000db7802 */ /* 0x000fc60000000f00 */
[----:B------:R1:W-:Y:S01]  /*0e70*/  ST.E [R2.64+0xc0], R5 ;  /* 0x0000c00502007985 */ /* 0x0003e2000c101906 */
[----:B------:R-:W-:Y:S05]  /*0e80*/  RET.REL.NODEC R218 `(_ZN5flash24flash_fwd_splitkv_kernelI23Flash_fwd_kernel_traitsILi192ELi64ELi64ELi4ELb0ELb0EN7cutlass10bfloat16_tE19Flash_kernel_traitsILi192ELi64ELi64ELi4ES3_EELb0ELb0ELb1ELb0ELb0ELb1ELb0ELb1EEEvNS_16Flash_fwd_paramsE) ;  /* 0xfffff170da007950 */ /* 0x000fea0003c3ffff */
.L_x_4254:
        /* <DEDUP_REMOVED lines=106> */
.L_x_4264:
        /* <DEDUP_REMOVED lines=77> */
.L_x_4265:
[----:B-1----:R-:W-:Y:S05]  /*1a00*/  BSYNC B0 ;  /* 0x0000000000007941 */ /* 0x002fea0003800000 */
.L_x_4263:
        /* <DEDUP_REMOVED lines=277> */
.L_x_4360:
        /* <DEDUP_REMOVED lines=19> */
.L_x_4268:
[----:B------:R-:W-:Y:S05]  /*2c90*/  BSYNC B0 ;  /* 0x0000000000007941 */ /* 0x000fea0003800000 */
.L_x_4267:
        /* <DEDUP_REMOVED lines=18> */
.L_x_4270:
[----:B------:R-:W-:Y:S05]  /*2dc0*/  BSYNC B0 ;  /* 0x0000000000007941 */ /* 0x000fea0003800000 */
.L_x_4269:
        /* <DEDUP_REMOVED lines=18> */
.L_x_4272:
[----:B------:R-:W-:Y:S05]  /*2ef0*/  BSYNC B0 ;  /* 0x0000000000007941 */ /* 0x000fea0003800000 */
.L_x_4271:
        /* <DEDUP_REMOVED lines=18> */
.L_x_4274:
[----:B------:R-:W-:Y:S05]  /*3020*/  BSYNC B0 ;  /* 0x0000000000007941 */ /* 0x000fea0003800000 */
.L_x_4273:
        /* <DEDUP_REMOVED lines=65> */
.L_x_4281:
[----:B------:R-:W-:Y:S05]  /*3440*/  BSYNC B0 ;  /* 0x0000000000007941 */ /* 0x000fea0003800000 */
.L_x_4280:
        /* <DEDUP_REMOVED lines=50> */
.L_x_4283:
[----:B------:R-:W-:Y:S05]  /*3770*/  BSYNC B0 ;  /* 0x0000000000007941 */ /* 0x000fea0003800000 */
.L_x_4282:
        /* <DEDUP_REMOVED lines=49> */
.L_x_4279:
[----:B------:R-:W-:Y:S05]  /*3a90*/  BSYNC B1 ;  /* 0x0000000000017941 */ /* 0x000fea0003800000 */
.L_x_4278:
        /* <DEDUP_REMOVED lines=63> */
.L_x_4287:
[----:B------:R-:W-:Y:S05]  /*3e90*/  BSYNC B0 ;  /* 0x0000000000007941 */ /* 0x000fea0003800000 */
.L_x_4286:
        /* <DEDUP_REMOVED lines=53> */
.L_x_4289:
[----:B------:R-:W-:Y:S05]  /*41f0*/  BSYNC B0 ;  /* 0x0000000000007941 */ /* 0x000fea0003800000 */
.L_x_4288:
        /* <DEDUP_REMOVED lines=52> */
.L_x_4285:
[----:B------:R-:W-:Y:S05]  /*4540*/  BSYNC B1 ;  /* 0x0000000000017941 */ /* 0x000fea0003800000 */
.L_x_4284:
        /* <DEDUP_REMOVED lines=63> */
.L_x_4293:
[----:B------:R-:W-:Y:S05]  /*4940*/  BSYNC B0 ;  /* 0x0000000000007941 */ /* 0x000fea0003800000 */
.L_x_4292:
        /* <DEDUP_REMOVED lines=53> */
.L_x_4295:
[----:B------:R-:W-:Y:S05]  /*4ca0*/  BSYNC B0 ;  /* 0x0000000000007941 */ /* 0x000fea0003800000 */
.L_x_4294:
        /* <DEDUP_REMOVED lines=52> */
.L_x_4291:
[----:B------:R-:W-:Y:S05]  /*4ff0*/  BSYNC B1 ;  /* 0x0000000000017941 */ /* 0x000fea0003800000 */
.L_x_4290:
        /* <DEDUP_REMOVED lines=65> */
.L_x_4299:
[----:B------:R-:W-:Y:S05]  /*5410*/  BSYNC B0 ;  /* 0x0000000000007941 */ /* 0x000fea0003800000 */
.L_x_4298:
        /* <DEDUP_REMOVED lines=53> */
.L_x_4301:
[----:B------:R-:W-:Y:S05]  /*5770*/  BSYNC B0 ;  /* 0x0000000000007941 */ /* 0x000fea0003800000 */
.L_x_4300:
        /* <DEDUP_REMOVED lines=52> */
.L_x_4297:
[----:B------:R-:W-:Y:S05]  /*5ac0*/  BSYNC B1 ;  /* 0x0000000000017941 */ /* 0x000fea0003800000 */
.L_x_4296:
[----:B------:R-:W2:Y:S02]  /*5ad0*/  LD.E R3, [R12.64+0xd0] ;  /* 0x0000d0060c037980 */ /* 0x000ea4000c101900 */
[----:B--2---:R-:W-:Y:S05]  /*5ae0*/  IMAD.U32 R3, R3, -0x20, RZ ;  /* 0xffffffe003037824 */ /* 0x004fea00078e00ff */
[C---:B------:R-:W-:Y:S02]  /*5af0*/  LEA R18, P1, R3.reuse, R18, 0x1 ;  /* 0x0000001203127211 */ /* 0x040fe400078208ff */
[C---:B------:R-:W-:Y:S02]  /*5b00*/  LEA R58, P0, R3.reuse, R58, 0x1 ;  /* 0x0000003a033a7211 */ /* 0x040fe400078008ff */
[C---:B------:R-:W-:Y:S02]  /*5b10*/  LEA.HI.X.SX32 R19, R3.reuse, R19, 0x1, P1 ;  /* 0x0000001303137211 */ /* 0x040fe400008f0eff */
[----:B------:R-:W-:Y:S01]  /*5b20*/  LEA.HI.X.SX32 R59, R3, R59, 0x1, P0 ;  /* 0x0000003b033b7211 */ /* 0x000fe200000f0eff */
[----:B------:R-:W-:-:S05]  /*5b30*/  BRA `(.L_x_4302) ;  /* 0x00004ec000007947 */ /* 0x000fca0003800000 */
.L_x_4277:
        /* <DEDUP_REMOVED lines=89> */
.L_x_4308:
[----:B------:R-:W-:Y:S05]  /*60d0*/  BSYNC B0 ;  /* 0x0000000000007941 */ /* 0x000fea0003800000 */
.L_x_4307:
[----:B-----5:R2:W-:Y:S02]  /*60e0*/  ST.E.128 [R128.64], R48 ;  /* 0x0000003080007985 */ /* 0x0205e4000c101d06 */
.L_x_4306:
[----:B------:R-:W-:Y:S05]  /*60f0*/  BSYNC B1 ;  /* 0x0000000000017941 */ /* 0x000fea0003800000 */
.L_x_4305:
        /* <DEDUP_REMOVED lines=87> */
.L_x_4312:
[----:B------:R-:W-:Y:S05]  /*6670*/  BSYNC B0 ;  /* 0x0000000000007941 */ /* 0x000fea0003800000 */
.L_x_4311:
[----:B-----5:R3:W-:Y:S02]  /*6680*/  ST.E.128 [R128.64+0x80], R48 ;  /* 0x0000803080007985 */ /* 0x0207e4000c101d06 */
.L_x_4310:
[----:B------:R-:W-:Y:S05]  /*6690*/  BSYNC B1 ;  /* 0x0000000000017941 */ /* 0x000fea0003800000 */
.L_x_4309:
        /* <DEDUP_REMOVED lines=86> */
.L_x_4314:
[----:B------:R-:W-:Y:S05]  /*6c00*/  BSYNC B0 ;  /* 0x0000000000007941 */ /* 0x000fea0003800000 */
.L_x_4313:
[----:B-----5:R3:W-:Y:S02]  /*6c10*/  ST.E.128 [R128.64+0x100], R48 ;  /* 0x0001003080007985 */ /* 0x0207e4000c101d06 */
.L_x_4304:
[----:B------:R-:W-:Y:S05]  /*6c20*/  BSYNC B2 ;  /* 0x0000000000027941 */ /* 0x000fea0003800000 */
.L_x_4303:
        /* <DEDUP_REMOVED lines=97> */
.L_x_4320:
[----:B------:R-:W-:Y:S05]  /*7240*/  BSYNC B0 ;  /* 0x0000000000007941 */ /* 0x000fea0003800000 */
.L_x_4319:
[C---:B------:R-:W-:Y:S04]  /*7250*/  LEA R2, P0, R213.reuse, R128, 0x1 ;  /* 0x00000080d5027211 */ /* 0x040fe800078008ff */
[----:B------:R-:W-:Y:S05]  /*7260*/  LEA.HI.X R3, R213, R129, R214, 0x1, P0 ;  /* 0x00000081d5037211 */ /* 0x000fea00000f0cd6 */
[----:B-----5:R3:W-:Y:S04]  /*7270*/  ST.E.128 [R2.64], R48 ;  /* 0x0000003002007985 */ /* 0x0207e8000c101d06 */
.L_x_4318:
[----:B------:R-:W-:Y:S05]  /*7280*/  BSYNC B1 ;  /* 0x0000000000017941 */ /* 0x000fea0003800000 */
.L_x_4317:
        /* <DEDUP_REMOVED lines=92> */
.L_x_4324:
[----:B------:R-:W-:Y:S05]  /*7850*/  BSYNC B0 ;  /* 0x0000000000007941 */ /* 0x000fea0003800000 */
.L_x_4323:
[C---:B------:R-:W-:Y:S04]  /*7860*/  LEA R2, P0, R94.reuse, R128, 0x1 ;  /* 0x000000805e027211 */ /* 0x040fe800078008ff */
[----:B------:R-:W-:Y:S05]  /*7870*/  LEA.HI.X R3, R94, R129, R93, 0x1, P0 ;  /* 0x000000815e037211 */ /* 0x000fea00000f0c5d */
[----:B-----5:R3:W-:Y:S04]  /*7880*/  ST.E.128 [R2.64], R48 ;  /* 0x0000003002007985 */ /* 0x0207e8000c101d06 */
.L_x_4322:
[----:B------:R-:W-:Y:S05]  /*7890*/  BSYNC B1 ;  /* 0x0000000000017941 */ /* 0x000fea0003800000 */
.L_x_4321:
        /* <DEDUP_REMOVED lines=91> */
.L_x_4326:
[----:B------:R-:W-:Y:S05]  /*7e50*/  BSYNC B0 ;  /* 0x0000000000007941 */ /* 0x000fea0003800000 */
.L_x_4325:
[C---:B------:R-:W-:Y:S04]  /*7e60*/  LEA R2, P0, R90.reuse, R128, 0x1 ;  /* 0x000000805a027211 */ /* 0x040fe800078008ff */
[----:B------:R-:W-:Y:S05]  /*7e70*/  LEA.HI.X R3, R90, R129, R89, 0x1, P0 ;  /* 0x000000815a037211 */ /* 0x000fea00000f0c59 */
[----:B-----5:R3:W-:Y:S04]  /*7e80*/  ST.E.128 [R2.64], R48 ;  /* 0x0000003002007985 */ /* 0x0207e8000c101d06 */
.L_x_4316:
[----:B------:R-:W-:Y:S05]  /*7e90*/  BSYNC B2 ;  /* 0x0000000000027941 */ /* 0x000fea0003800000 */
.L_x_4315:
        /* <DEDUP_REMOVED lines=97> */
.L_x_4332:
[----:B------:R-:W-:Y:S05]  /*84b0*/  BSYNC B0 ;  /* 0x0000000000007941 */ /* 0x000fea0003800000 */
.L_x_4331:
[C---:B------:R-:W-:Y:S04]  /*84c0*/  LEA R2, P0, R95.reuse, R128, 0x1 ;  /* 0x000000805f027211 */ /* 0x040fe800078008ff */
[----:B------:R-:W-:Y:S05]  /*84d0*/  LEA.HI.X R3, R95, R129, R96, 0x1, P0 ;  /* 0x000000815f037211 */ /* 0x000fea00000f0c60 */
[----:B-----5:R3:W-:Y:S04]  /*84e0*/  ST.E.128 [R2.64], R48 ;  /* 0x0000003002007985 */ /* 0x0207e8000c101d06 */
.L_x_4330:
[----:B------:R-:W-:Y:S05]  /*84f0*/  BSYNC B1 ;  /* 0x0000000000017941 */ /* 0x000fea0003800000 */
.L_x_4329:
        /* <DEDUP_REMOVED lines=92> */
.L_x_4336:
[----:B------:R-:W-:Y:S05]  /*8ac0*/  BSYNC B0 ;  /* 0x0000000000007941 */ /* 0x000fea0003800000 */
.L_x_4335:
[C---:B------:R-:W-:Y:S04]  /*8ad0*/  LEA R2, P0, R92.reuse, R128, 0x1 ;  /* 0x000000805c027211 */ /* 0x040fe800078008ff */
[----:B------:R-:W-:Y:S05]  /*8ae0*/  LEA.HI.X R3, R92, R129, R91, 0x1, P0 ;  /* 0x000000815c037211 */ /* 0x000fea00000f0c5b */
[----:B-----5:R3:W-:Y:S04]  /*8af0*/  ST.E.128 [R2.64], R48 ;  /* 0x0000003002007985 */ /* 0x0207e8000c101d06 */
.L_x_4334:
[----:B------:R-:W-:Y:S05]  /*8b00*/  BSYNC B1 ;  /* 0x0000000000017941 */ /* 0x000fea0003800000 */
.L_x_4333:
        /* <DEDUP_REMOVED lines=91> */
.L_x_4338:
[----:B------:R-:W-:Y:S05]  /*90c0*/  BSYNC B0 ;  /* 0x0000000000007941 */ /* 0x000fea0003800000 */
.L_x_4337:
[C---:B------:R-:W-:Y:S04]  /*90d0*/  LEA R2, P0, R88.reuse, R128, 0x1 ;  /* 0x0000008058027211 */ /* 0x040fe800078008ff */
[----:B------:R-:W-:Y:S05]  /*90e0*/  LEA.HI.X R3, R88, R129, R87, 0x1, P0 ;  /* 0x0000008158037211 */ /* 0x000fea00000f0c57 */
[----:B-----5:R3:W-:Y:S04]  /*90f0*/  ST.E.128 [R2.64], R48 ;  /* 0x0000003002007985 */ /* 0x0207e8000c101d06 */
.L_x_4328:
[----:B------:R-:W-:Y:S05]  /*9100*/  BSYNC B2 ;  /* 0x0000000000027941 */ /* 0x000fea0003800000 */
.L_x_4327:
        /* <DEDUP_REMOVED lines=98> */
.L_x_4344:
[----:B------:R-:W-:Y:S05]  /*9730*/  BSYNC B0 ;  /* 0x0000000000007941 */ /* 0x000fea0003800000 */
.L_x_4343:
[----:B------:R-:W-:Y:S02]  /*9740*/  IMAD R0, R67, 0x60, RZ ;  /* 0x0000006043007824 */ /* 0x000fe400078e02ff */
[----:B------:R-:W-:Y:S05]  /*9750*/  IMAD.WIDE.U32 R2, R66, 0x60, R128 ;  /* 0x0000006042027825 */ /* 0x000fea00078e0080 */
[----:B------:R-:W-:Y:S05]  /*9760*/  IADD3 R3, R3, R0, RZ ;  /* 0x0000000003037210 */ /* 0x000fea0007ffe0ff */
[----:B-----5:R3:W-:Y:S02]  /*9770*/  ST.E.128 [R2.64], R48 ;  /* 0x0000003002007985 */ /* 0x0207e4000c101d06 */
.L_x_4342:
[----:B------:R-:W-:Y:S05]  /*9780*/  BSYNC B1 ;  /* 0x0000000000017941 */ /* 0x000fea0003800000 */
.L_x_4341:
        /* <DEDUP_REMOVED lines=92> */
.L_x_4348:
[----:B------:R-:W-:Y:S05]  /*9d50*/  BSYNC B0 ;  /* 0x0000000000007941 */ /* 0x000fea0003800000 */
.L_x_4347:
[C---:B------:R-:W-:Y:S04]  /*9d60*/  LEA R2, P0, R86.reuse, R128, 0x1 ;  /* 0x0000008056027211 */ /* 0x040fe800078008ff */
[----:B------:R-:W-:Y:S05]  /*9d70*/  LEA.HI.X R3, R86, R129, R85, 0x1, P0 ;  /* 0x0000008156037211 */ /* 0x000fea00000f0c55 */
[----:B-----5:R3:W-:Y:S04]  /*9d80*/  ST.E.128 [R2.64], R48 ;  /* 0x0000003002007985 */ /* 0x0207e8000c101d06 */
.L_x_4346:
[----:B------:R-:W-:Y:S05]  /*9d90*/  BSYNC B1 ;  /* 0x0000000000017941 */ /* 0x000fea0003800000 */
.L_x_4345:
        /* <DEDUP_REMOVED lines=91> */
.L_x_4350:
[----:B------:R-:W-:Y:S05]  /*a350*/  BSYNC B0 ;  /* 0x0000000000007941 */ /* 0x000fea0003800000 */
.L_x_4349:
[C---:B------:R-:W-:Y:S04]  /*a360*/  LEA R2, P0, R84.reuse, R128, 0x1 ;  /* 0x0000008054027211 */ /* 0x040fe800078008ff */
[----:B------:R-:W-:Y:S05]  /*a370*/  LEA.HI.X R3, R84, R129, R83, 0x1, P0 ;  /* 0x0000008154037211 */ /* 0x000fea00000f0c53 */
[----:B-----5:R3:W-:Y:S04]  /*a380*/  ST.E.128 [R2.64], R48 ;  /* 0x0000003002007985 */ /* 0x0207e8000c101d06 */
.L_x_4340:
[----:B------:R-:W-:Y:S05]  /*a390*/  BSYNC B2 ;  /* 0x0000000000027941 */ /* 0x000fea0003800000 */
.L_x_4339:
[----:B---3--:R-:W3:Y:S02]  /*a3a0*/  LD.E R3, [R12.64+0xd0] ;  /* 0x0000d0060c037980 */ /* 0x008ee4000c101900 */
[----:B---3--:R-:W-:Y:S05]  /*a3b0*/  IMAD.U32 R3, R3, -0x20, RZ ;  /* 0xffffffe003037824 */ /* 0x008fea00078e00ff */
[C---:B------:R-:W-:Y:S02]  /*a3c0*/  LEA R126, P1, R3.reuse, R126, 0x1 ;  /* 0x0000007e037e7211 */ /* 0x040fe400078208ff */
[C---:B------:R-:W-:Y:S02]  /*a3d0*/  LEA R124, P0, R3.reuse, R124, 0x1 ;  /* 0x0000007c037c7211 */ /* 0x040fe400078008ff */
[C---:B------:R-:W-:Y:S02]  /*a3e0*/  LEA.HI.X.SX32 R127, R3.reuse, R127, 0x1, P1 ;  /* 0x0000007f037f7211 */ /* 0x040fe400008f0eff */
[----:B------:R-:W-:Y:S01]  /*a3f0*/  LEA.HI.X.SX32 R125, R3, R125, 0x1, P0 ;  /* 0x0000007d037d7211 */ /* 0x000fe200000f0eff */
[----:B------:R-:W-:-:S05]  /*a400*/  BRA `(.L_x_4302) ;  /* 0x000005f000007947 */ /* 0x000fca0003800000 */
.L_x_4276:
        /* <DEDUP_REMOVED lines=11> */
.L_x_4352:
[----:B------:R-:W-:Y:S05]  /*a4c0*/  BSYNC B0 ;  /* 0x0000000000007941 */ /* 0x000fea0003800000 */
.L_x_4351:
        /* <DEDUP_REMOVED lines=27> */
.L_x_4354:
[----:B------:R-:W-:Y:S05]  /*a680*/  BSYNC B0 ;  /* 0x0000000000007941 */ /* 0x000fea0003800000 */
.L_x_4353:
        /* <DEDUP_REMOVED lines=27> */
.L_x_4356:
[----:B------:R-:W-:Y:S05]  /*a840*/  BSYNC B0 ;  /* 0x0000000000007941 */ /* 0x000fea0003800000 */
.L_x_4355:
        /* <DEDUP_REMOVED lines=27> */
.L_x_4302:
[----:B------:R-:W-:Y:S05]  /*aa00*/  BSYNC B3 ;  /* 0x0000000000037941 */ /* 0x000fea0003800000 */
.L_x_4275:
        /* <DEDUP_REMOVED lines=89> */
.L_x_4358:
        /* <DEDUP_REMOVED lines=8> */
.L_x_4359:
[----:B------:R-:W-:Y:S05]  /*b020*/  BSYNC B0 ;  /* 0x0000000000007941 */ /* 0x000fea0003800000 */
.L_x_4357:
[----:B------:R-:W-:Y:S04]  /*b030*/  IADD3 R11, R11, -0x1, RZ ;  /* 0xffffffff0b0b7810 */ /* 0x000fe80007ffe0ff */
[----:B------:R-:W-:Y:S11]  /*b040*/  ISETP.GT.AND P0, PT, R11, R97, PT ;  /* 0x000000610b00720c */ /* 0x000ff60003f04270 */
[----:B------:R-:W-:Y:S02]  /*b050*/  @!UPT UIADD3 URZ, URZ, URZ, URZ ;  /* 0x0000003f3f3ff290 */ /* 0x000fe4000fffe03f */
[----:B------:R-:W-:-:S05]  /*b060*/  @P0 BRA `(.L_x_4360) ;  /* 0xffff7af000000947 */ /* 0x000fca000383ffff */
.L_x_4266:
        /* <DEDUP_REMOVED lines=106> */
.L_x_4369:
[----:B------:R-:W-:Y:S05]  /*b710*/  BSYNC B0 ;  /* 0x0000000000007941 */ /* 0x000fea0003800000 */
.L_x_4368:
[----:B-----5:R3:W-:Y:S02]  /*b720*/  STS.128 [R223], R20 ;  /* 0x00000014df007388 */ /* 0x0207e40000000c00 */
.L_x_4367:
[----:B------:R-:W-:Y:S05]  /*b730*/  BSYNC B1 ;  /* 0x0000000000017941 */ /* 0x000fea0003800000 */
.L_x_4366:
        /* <DEDUP_REMOVED lines=47> */
.L_x_4373:
[----:B------:R-:W-:Y:S05]  /*ba30*/  BSYNC B0 ;  /* 0x0000000000007941 */ /* 0x000fea0003800000 */
.L_x_4372:
[----:B-----5:R1:W-:Y:S02]  /*ba40*/  STS.128 [R223+0x2000], R20 ;  /* 0x00200014df007388 */ /* 0x0203e40000000c00 */
.L_x_4371:
[----:B------:R-:W-:Y:S05]  /*ba50*/  BSYNC B1 ;  /* 0x0000000000017941 */ /* 0x000fea0003800000 */
.L_x_4370:
        /* <DEDUP_REMOVED lines=46> */
.L_x_4375:
[----:B------:R-:W-:Y:S05]  /*bd40*/  BSYNC B0 ;  /* 0x0000000000007941 */ /* 0x000fea0003800000 */
.L_x_4374:
[----:B-----5:R3:W-:Y:S02]  /*bd50*/  STS.128 [R223+0x4000], R20 ;  /* 0x00400014df007388 */ /* 0x0207e40000000c00 */
.L_x_4365:
[----:B------:R-:W-:Y:S05]  /*bd60*/  BSYNC B2 ;  /* 0x0000000000027941 */ /* 0x000fea0003800000 */
.L_x_4364:
        /* <DEDUP_REMOVED lines=52> */
.L_x_4381:
[----:B------:R-:W-:Y:S05]  /*c0b0*/  BSYNC B0 ;  /* 0x0000000000007941 */ /* 0x000fea0003800000 */
.L_x_4380:
[----:B-----5:R3:W-:Y:S02]  /*c0c0*/  STS.128 [R223+0x800], R20 ;  /* 0x00080014df007388 */ /* 0x0207e40000000c00 */
.L_x_4379:
[----:B------:R-:W-:Y:S05]  /*c0d0*/  BSYNC B1 ;  /* 0x0000000000017941 */ /* 0x000fea0003800000 */
.L_x_4378:
        /* <DEDUP_REMOVED lines=47> */
.L_x_4385:
[----:B------:R-:W-:Y:S05]  /*c3d0*/  BSYNC B0 ;  /* 0x0000000000007941 */ /* 0x000fea0003800000 */
.L_x_4384:
[----:B-----5:R3:W-:Y:S02]  /*c3e0*/  STS.128 [R223+0x2800], R20 ;  /* 0x00280014df007388 */ /* 0x0207e40000000c00 */
.L_x_4383:
[----:B------:R-:W-:Y:S05]  /*c3f0*/  BSYNC B1 ;  /* 0x0000000000017941 */ /* 0x000fea0003800000 */
.L_x_4382:
        /* <DEDUP_REMOVED lines=45> */
.L_x_4387:
[----:B------:R-:W-:Y:S05]  /*c6d0*/  BSYNC B0 ;  /* 0x0000000000007941 */ /* 0x000fea0003800000 */
.L_x_4386:
[----:B-----5:R1:W-:Y:S02]  /*c6e0*/  STS.128 [R223+0x4800], R40 ;  /* 0x00480028df007388 */ /* 0x0203e40000000c00 */
.L_x_4377:
[----:B------:R-:W-:Y:S05]  /*c6f0*/  BSYNC B2 ;  /* 0x0000000000027941 */ /* 0x000fea0003800000 */
.L_x_4376:
        /* <DEDUP_REMOVED lines=53> */
.L_x_4393:
[----:B------:R-:W-:Y:S05]  /*ca50*/  BSYNC B0 ;  /* 0x0000000000007941 */ /* 0x000fea0003800000 */
.L_x_4392:
[----:B-----5:R3:W-:Y:S02]  /*ca60*/  STS.128 [R223+0x1000], R20 ;  /* 0x00100014df007388 */ /* 0x0207e40000000c00 */
.L_x_4391:
[----:B------:R-:W-:Y:S05]  /*ca70*/  BSYNC B1 ;  /* 0x0000000000017941 */ /* 0x000fea0003800000 */
.L_x_4390:
        /* <DEDUP_REMOVED lines=48> */
.L_x_4397:
[----:B------:R-:W-:Y:S05]  /*cd80*/  BSYNC B0 ;  /* 0x0000000000007941 */ /* 0x000fea0003800000 */
.L_x_4396:
[----:B-----5:R3:W-:Y:S02]  /*cd90*/  STS.128 [R223+0x3000], R20 ;  /* 0x00300014df007388 */ /* 0x0207e40000000c00 */
.L_x_4395:
[----:B------:R-:W-:Y:S05]  /*cda0*/  BSYNC B1 ;  /* 0x0000000000017941 */ /* 0x000fea0003800000 */
.L_x_4394:
        /* <DEDUP_REMOVED lines=45> */
.L_x_4399:
[----:B------:R-:W-:Y:S05]  /*d080*/  BSYNC B0 ;  /* 0x0000000000007941 */ /* 0x000fea0003800000 */
.L_x_4398:
[----:B-----5:R1:W-:Y:S02]  /*d090*/  STS.128 [R223+0x5000], R36 ;  /* 0x00500024df007388 */ /* 0x0203e40000000c00 */
.L_x_4389:
[----:B------:R-:W-:Y:S05]  /*d0a0*/  BSYNC B2 ;  /* 0x0000000000027941 */ /* 0x000fea0003800000 */
.L_x_4388:
        /* <DEDUP_REMOVED lines=50> */
.L_x_4404:
[----:B------:R-:W-:Y:S05]  /*d3d0*/  BSYNC B0 ;  /* 0x0000000000007941 */ /* 0x000fea0003800000 */
.L_x_4403:
[----:B-----5:R1:W-:Y:S02]  /*d3e0*/  STS.128 [R223+0x1800], R20 ;  /* 0x00180014df007388 */ /* 0x0203e40000000c00 */
.L_x_4402:
[----:B------:R-:W-:Y:S05]  /*d3f0*/  BSYNC B1 ;  /* 0x0000000000017941 */ /* 0x000fea0003800000 */
.L_x_4401:
        /* <DEDUP_REMOVED lines=46> */
.L_x_4408:
[----:B------:R-:W-:Y:S05]  /*d6e0*/  BSYNC B0 ;  /* 0x0000000000007941 */ /* 0x000fea0003800000 */
.L_x_4407:
[----:B-----5:R3:W-:Y:S02]  /*d6f0*/  STS.128 [R223+0x3800], R20 ;  /* 0x00380014df007388 */ /* 0x0207e40000000c00 */
.L_x_4406:
[----:B------:R-:W-:Y:S05]  /*d700*/  BSYNC B1 ;  /* 0x0000000000017941 */ /* 0x000fea0003800000 */
.L_x_4405:
        /* <DEDUP_REMOVED lines=45> */
.L_x_4410:
[----:B------:R-:W-:Y:S05]  /*d9e0*/  BSYNC B0 ;  /* 0x0000000000007941 */ /* 0x000fea0003800000 */
.L_x_4409:
[----:B-----5:R1:W-:Y:S01]  /*d9f0*/  STS.128 [R223+0x5800], R16 ;  /* 0x00580010df007388 */ /* 0x0203e20000000c00 */
[----:B------:R-:W-:Y:S05]  /*da00*/  BRA `(.L_x_4400) ;  /* 0x00004c0000007947 */ /* 0x000fea0003800000 */
.L_x_4363:
        /* <DEDUP_REMOVED lines=89> */
.L_x_4416:
[----:B------:R-:W-:Y:S05]  /*dfa0*/  BSYNC B0 ;  /* 0x0000000000007941 */ /* 0x000fea0003800000 */
.L_x_4415:
[----:B-----5:R3:W-:Y:S02]  /*dfb0*/  STS.128 [R223], R32 ;  /* 0x00000020df007388 */ /* 0x0207e40000000c00 */
.L_x_4414:
[----:B------:R-:W-:Y:S05]  /*dfc0*/  BSYNC B1 ;  /* 0x0000000000017941 */ /* 0x000fea0003800000 */
.L_x_4413:
        /* <DEDUP_REMOVED lines=87> */
.L_x_4420:
[----:B------:R-:W-:Y:S05]  /*e540*/  BSYNC B0 ;  /* 0x0000000000007941 */ /* 0x000fea0003800000 */
.L_x_4419:
[----:B-----5:R1:W-:Y:S02]  /*e550*/  STS.128 [R223+0x2000], R32 ;  /* 0x00200020df007388 */ /* 0x0203e40000000c00 */
.L_x_4418:
[----:B------:R-:W-:Y:S05]  /*e560*/  BSYNC B1 ;  /* 0x0000000000017941 */ /* 0x000fea0003800000 */
.L_x_4417:
        /* <DEDUP_REMOVED lines=86> */
.L_x_4422:
[----:B------:R-:W-:Y:S05]  /*ead0*/  BSYNC B0 ;  /* 0x0000000000007941 */ /* 0x000fea0003800000 */
.L_x_4421:
[----:B-----5:R3:W-:Y:S02]  /*eae0*/  STS.128 [R223+0x4000], R32 ;  /* 0x00400020df007388 */ /* 0x0207e40000000c00 */
.L_x_4412:
[----:B------:R-:W-:Y:S05]  /*eaf0*/  BSYNC B2 ;  /* 0x0000000000027941 */ /* 0x000fea0003800000 */
.L_x_4411:
        /* <DEDUP_REMOVED lines=92> */
.L_x_4428:
[----:B------:R-:W-:Y:S05]  /*f0c0*/  BSYNC B0 ;  /* 0x0000000000007941 */ /* 0x000fea0003800000 */
.L_x_4427:
[----:B-----5:R3:W-:Y:S02]  /*f0d0*/  STS.128 [R223+0x800], R32 ;  /* 0x00080020df007388 */ /* 0x0207e40000000c00 */
.L_x_4426:
[----:B------:R-:W-:Y:S05]  /*f0e0*/  BSYNC B1 ;  /* 0x0000000000017941 */ /* 0x000fea0003800000 */
.L_x_4425:
        /* <DEDUP_REMOVED lines=87> */
.L_x_4432:
[----:B------:R-:W-:Y:S05]  /*f660*/  BSYNC B0 ;  /* 0x0000000000007941 */ /* 0x000fea0003800000 */
.L_x_4431:
[----:B-----5:R3:W-:Y:S02]  /*f670*/  STS.128 [R223+0x2800], R32 ;  /* 0x00280020df007388 */ /* 0x0207e40000000c00 */
.L_x_4430:
[----:B------:R-:W-:Y:S05]  /*f680*/  BSYNC B1 ;  /* 0x0000000000017941 */ /* 0x000fea0003800000 */
.L_x_4429:
        /* <DEDUP_REMOVED lines=86> */
.L_x_4434:
[----:B------:R-:W-:Y:S05]  /*fbf0*/  BSYNC B0 ;  /* 0x0000000000007941 */ /* 0x000fea0003800000 */
.L_x_4433:
[----:B-----5:R3:W-:Y:S02]  /*fc00*/  STS.128 [R223+0x4800], R32 ;  /* 0x00480020df007388 */ /* 0x0207e40000000c00 */
.L_x_4424:
[----:B------:R-:W-:Y:S05]  /*fc10*/  BSYNC B2 ;  /* 0x0000000000027941 */ /* 0x000fea0003800000 */
.L_x_4423:
        /* <DEDUP_REMOVED lines=92> */
.L_x_4440:
[----:B------:R-:W-:Y:S05]  /*101e0*/  BSYNC B0 ;  /* 0x0000000000007941 */ /* 0x000fea0003800000 */
.L_x_4439:
[----:B-----5:R3:W-:Y:S02]  /*101f0*/  STS.128 [R223+0x1000], R32 ;  /* 0x00100020df007388 */ /* 0x0207e40000000c00 */
.L_x_4438:
[----:B------:R-:W-:Y:S05]  /*10200*/  BSYNC B1 ;  /* 0x0000000000017941 */ /* 0x000fea0003800000 */
.L_x_4437:
        /* <DEDUP_REMOVED lines=87> */
.L_x_4444:
[----:B------:R-:W-:Y:S05]  /*10780*/  BSYNC B0 ;  /* 0x0000000000007941 */ /* 0x000fea0003800000 */
.L_x_4443:
[----:B-----5:R3:W-:Y:S02]  /*10790*/  STS.128 [R223+0x3000], R32 ;  /* 0x00300020df007388 */ /* 0x0207e40000000c00 */
.L_x_4442:
[----:B------:R-:W-:Y:S05]  /*107a0*/  BSYNC B1 ;  /* 0x0000000000017941 */ /* 0x000fea0003800000 */
.L_x_4441:
        /* <DEDUP_REMOVED lines=86> */
.L_x_4446:
[----:B------:R-:W-:Y:S05]  /*10d10*/  BSYNC B0 ;  /* 0x0000000000007941 */ /* 0x000fea0003800000 */
.L_x_4445:
[----:B-----5:R3:W-:Y:S02]  /*10d20*/  STS.128 [R223+0x5000], R32 ;  /* 0x00500020df007388 */ /* 0x0207e40000000c00 */
.L_x_4436:
[----:B------:R-:W-:Y:S05]  /*10d30*/  BSYNC B2 ;  /* 0x0000000000027941 */ /* 0x000fea0003800000 */
.L_x_4435:
        /* <DEDUP_REMOVED lines=92> */
.L_x_4450:
[----:B------:R-:W-:Y:S05]  /*11300*/  BSYNC B0 ;  /* 0x0000000000007941 */ /* 0x000fea0003800000 */
.L_x_4449:
[----:B-----5:R1:W-:Y:S02]  /*11310*/  STS.128 [R223+0x1800], R20 ;  /* 0x00180014df007388 */ /* 0x0203e40000000c00 */
.L_x_4448:
[----:B------:R-:W-:Y:S05]  /*11320*/  BSYNC B1 ;  /* 0x0000000000017941 */ /* 0x000fea0003800000 */
.L_x_4447:
        /* <DEDUP_REMOVED lines=87> */
.L_x_4454:
[----:B------:R-:W-:Y:S05]  /*118a0*/  BSYNC B0 ;  /* 0x0000000000007941 */ /* 0x000fea0003800000 */
.L_x_4453:
[----:B-----5:R1:W-:Y:S02]  /*118b0*/  STS.128 [R223+0x3800], R20 ;  /* 0x00380014df007388 */ /* 0x0203e40000000c00 */
.L_x_4452:
[----:B------:R-:W-:Y:S05]  /*118c0*/  BSYNC B1 ;  /* 0x0000000000017941 */ /* 0x000fea0003800000 */
.L_x_4451:
        /* <DEDUP_REMOVED lines=89> */
.L_x_4456:
[----:B------:R-:W-:Y:S05]  /*11e60*/  BSYNC B0 ;  /* 0x0000000000007941 */ /* 0x000fea0003800000 */
.L_x_4455:
[----:B-----5:R1:W-:Y:S01]  /*11e70*/  STS.128 [R223+0x5800], R20 ;  /* 0x00580014df007388 */ /* 0x0203e20000000c00 */
[----:B------:R-:W-:Y:S05]  /*11e80*/  BRA `(.L_x_4400) ;  /* 0x0000078000007947 */ /* 0x000fea0003800000 */
.L_x_4362:
        /* <DEDUP_REMOVED lines=29> */
.L_x_4458:
[----:B------:R-:W-:Y:S05]  /*12060*/  BSYNC B0 ;  /* 0x0000000000007941 */ /* 0x000fea0003800000 */
.L_x_4457:
        /* <DEDUP_REMOVED lines=29> */
.L_x_4460:
[----:B------:R-:W-:Y:S05]  /*12240*/  BSYNC B0 ;  /* 0x0000000000007941 */ /* 0x000fea0003800000 */
.L_x_4459:
        /* <DEDUP_REMOVED lines=29> */
.L_x_4462:
[----:B------:R-:W-:Y:S05]  /*12420*/  BSYNC B0 ;  /* 0x0000000000007941 */ /* 0x000fea0003800000 */
.L_x_4461:
        /* <DEDUP_REMOVED lines=30> */
.L_x_4400:
[----:B------:R-:W-:Y:S05]  /*12610*/  BSYNC B3 ;  /* 0x0000000000037941 */ /* 0x000fea0003800000 */
.L_x_4361:
        /* <DEDUP_REMOVED lines=31> */
.L_x_4465:
[----:B------:R2:W-:Y:S02]  /*12810*/  STS.128 [R223+0xa000], RZ ;  /* 0x00a000ffdf007388 */ /* 0x0005e40000000c00 */
.L_x_4464:
[----:B------:R-:W-:Y:S05]  /*12820*/  BSYNC B0 ;  /* 0x0000000000007941 */ /* 0x000fea0003800000 */
.L_x_4463:
        /* <DEDUP_REMOVED lines=31> */
.L_x_4468:
[----:B------:R1:W-:Y:S02]  /*12a20*/  STS.128 [R223+0xa800], RZ ;  /* 0x00a800ffdf007388 */ /* 0x0003e40000000c00 */
.L_x_4467:
[----:B------:R-:W-:Y:S05]  /*12a30*/  BSYNC B0 ;  /* 0x0000000000007941 */ /* 0x000fea0003800000 */
.L_x_4466:
        /* <DEDUP_REMOVED lines=33> */
.L_x_4471:
[----:B------:R1:W-:Y:S02]  /*12c50*/  STS.128 [R223+0xb000], RZ ;  /* 0x00b000ffdf007388 */ /* 0x0003e40000000c00 */
.L_x_4470:
[----:B------:R-:W-:Y:S05]  /*12c60*/  BSYNC B0 ;  /* 0x0000000000007941 */ /* 0x000fea0003800000 */
.L_x_4469:
        /* <DEDUP_REMOVED lines=35> */
.L_x_4473:
[----:B------:R-:W-:Y:S05]  /*12ea0*/  BSYNC B0 ;  /* 0x0000000000007941 */ /* 0x000fea0003800000 */
.L_x_4472:
        /* <DEDUP_REMOVED lines=43> */
.L_x_4476:
[----:B------:R2:W-:Y:S02]  /*13160*/  STS.128 [R223+0x10000], RZ ;  /* 0x010000ffdf007388 */ /* 0x0005e40000000c00 */
.L_x_4475:
[----:B-1----:R-:W-:Y:S05]  /*13170*/  BSYNC B0 ;  /* 0x0000000000007941 */ /* 0x002fea0003800000 */
.L_x_4474:
        /* <DEDUP_REMOVED lines=34> */
.L_x_4479:
[----:B------:R1:W-:Y:S02]  /*133a0*/  STS.128 [R223+0x10800], RZ ;  /* 0x010800ffdf007388 */ /* 0x0003e40000000c00 */
.L_x_4478:
[----:B------:R-:W-:Y:S05]  /*133b0*/  BSYNC B0 ;  /* 0x0000000000007941 */ /* 0x000fea0003800000 */
.L_x_4477:
        /* <DEDUP_REMOVED lines=36> */
.L_x_4482:
[----:B------:R3:W-:Y:S02]  /*13600*/  STS.128 [R223+0x11000], RZ ;  /* 0x011000ffdf007388 */ /* 0x0007e40000000c00 */
.L_x_4481:
[----:B------:R-:W-:Y:S05]  /*13610*/  BSYNC B0 ;  /* 0x0000000000007941 */ /* 0x000fea0003800000 */
.L_x_4480:
        /* <DEDUP_REMOVED lines=19> */
[----:B-1-3--:R-:W-:Y:S02]  /*13750*/  @!P3 IMAD.WIDE.U32 R4, R64, 0x60, R168 ;  /* 0x000000604004b825 */ /* 0x00afe400078e00a8 */
        /* <DEDUP_REMOVED lines=20> */
.L_x_4484:
[----:B------:R-:W-:Y:S05]  /*138a0*/  BSYNC B0 ;  /* 0x0000000000007941 */ /* 0x000fea0003800000 */
.L_x_4483:
        /* <DEDUP_REMOVED lines=12> */
[----:B------:R-:W-:Y:S02]  /*13970*/  LOP3.LUT R205, R166, R205, RZ, 0x3c, !PT ;  /* 0x000000cda6cd7212 */ /* 0x000fe400078e3cff */
[----:B------:R-:W-:Y:S01]  /*13980*/  LDSM.16.M88.4 R32, [R204] ;  /* 0x00000000cc20783b */ /* 0x000fe20000000200 */
[----:B------:R-:W-:-:S02]  /*13990*/  LEA R201, R55, R204, 0x1 ;  /* 0x000000cc37c97211 */ /* 0x000fc400078e08ff */
[----:B------:R-:W-:Y:S01]  /*139a0*/  IMAD R205, R70, 0x200, R205 ;  /* 0x0000020046cd7824 */ /* 0x000fe200078e02cd */
[----:B------:R-:W-:Y:S03]  /*139b0*/  LDSM.16.M88.4 R76, [R202] ;  /* 0x00000000ca4c783b */ /* 0x000fe60000000200 */
[----:B------:R-:W-:Y:S01]  /*139c0*/  IMAD.SHL.U32 R205, R205, 0x2, RZ ;  /* 0x00000002cdcd7824 */ /* 0x000fe200078e00ff */
[----:B------:R-:W5:Y:S04]  /*139d0*/  LD.E R3, [R12.64+0x18c] ;  /* 0x00018c060c037980 */ /* 0x000f68000c101900 */
[----:B------:R-:W1:Y:S01]  /*139e0*/  LDSM.16.M88.4 R60, [R205+0x7000] ;  /* 0x00700000cd3c783b */ /* 0x000e620000000200 */
[----:B------:R-:W-:-:S02]  /*139f0*/  IADD3 R2, R205, 0x6000, RZ ;  /* 0x00006000cd027810 */ /* 0x000fc40007ffe0ff */
[C---:B------:R-:W-:Y:S01]  /*13a00*/  IADD3 R203, R205.reuse, 0x6020, RZ ;  /* 0x00006020cdcb7810 */ /* 0x040fe20007ffe0ff */
[----:B---3--:R-:W3:Y:S01]  /*13a10*/  LDSM.16.M88.4 R4, [R205+0x6000] ;  /* 0x00600000cd04783b */ /* 0x008ee20000000200 */
[----:B------:R-:W-:Y:S01]  /*13a20*/  @P1 IADD3 R203, R2, -0x20, RZ ;  /* 0xffffffe002cb1810 */ /* 0x000fe20007ffe0ff */
[----:B------:R-:W-:Y:S02]  /*13a30*/  IMAD.MOV.U32 R2, RZ, RZ, 0x40 ;  /* 0x00000040ff027424 */ /* 0x000fe400078e00ff */
[----:B------:R-:W2:Y:S03]  /*13a40*/  LDSM.16.M88.4 R28, [R205+0x6800] ;  /* 0x00680000cd1c783b */ /* 0x000ea60000000200 */
[----:B------:R-:W-:Y:S01]  /*13a50*/  SEL R2, R2, 0xffffffc0, !P2 ;  /* 0xffffffc002027807 */ /* 0x000fe20005000000 */
[----:B------:R-:W4:Y:S04]  /*13a60*/  LDSM.16.M88.4 R64, [R205+0x7800] ;  /* 0x00780000cd40783b */ /* 0x000f280000000200 */
[----:B------:R-:W2:Y:S01]  /*13a70*/  LDSM.16.M88.4 R20, [R203+0x1000] ;  /* 0x00100000cb14783b */ /* 0x000ea20000000200 */
[----:B------:R-:W-:-:S02]  /*13a80*/  IMAD.IADD R200, R205, 0x1, R2 ;  /* 0x00000001cdc87824 */ /* 0x000fc400078e0202 */
[----:B------:R-:W-:Y:S01]  /*13a90*/  IMAD.IADD R196, R2, 0x1, R203 ;  /* 0x0000000102c47824 */ /* 0x000fe200078e02cb */
[----:B------:R-:W4:Y:S04]  /*13aa0*/  LDSM.16.M88.4 R80, [R203] ;  /* 0x00000000cb50783b */ /* 0x000f280000000200 */
[----:B------:R-:W4:Y:S04]  /*13ab0*/  LDSM.16.M88.4 R72, [R203+0x800] ;  /* 0x00080000cb48783b */ /* 0x000f280000000200 */
[----:B------:R-:W4:Y:S04]  /*13ac0*/  LDSM.16.M88.4 R44, [R203+0x1800] ;  /* 0x00180000cb2c783b */ /* 0x000f280000000200 */
[----:B------:R-:W4:Y:S04]  /*13ad0*/  LDSM.16.M88.4 R40, [R200+0x6000] ;  /* 0x00600000c828783b */ /* 0x000f280000000200 */
[----:B------:R-:W-:Y:S01]  /*13ae0*/  LDSM.16.M88.4 R84, [R196+0x1800] ;  /* 0x00180000c454783b */ /* 0x000fe20000000200 */
[C---:B-1----:R-:W-:Y:S03]  /*13af0*/  HMMA.16816.F32.BF16 R36, R24.reuse, R60, RZ ;  /* 0x0000003c1824723c */ /* 0x042fe600000418ff */
[----:B------:R-:W-:Y:S05]  /*13b00*/  LDSM.16.M88.4 R88, [R205+0xb000] ;  /* 0x00b00000cd58783b */ /* 0x000fea0000000200 */
[C---:B---3--:R-:W-:Y:S08]  /*13b10*/  HMMA.16816.F32.BF16 R8, R24.reuse, R4, RZ ;  /* 0x000000041808723c */ /* 0x048ff000000418ff */
[C---:B--2---:R-:W-:Y:S08]  /*13b20*/  HMMA.16816.F32.BF16 R16, R24.reuse, R28, RZ ;  /* 0x0000001c1810723c */ /* 0x044ff000000418ff */
[C---:B----4-:R-:W-:Y:S01]  /*13b30*/  HMMA.16816.F32.BF16 R48, R24.reuse, R64, RZ ;  /* 0x000000401830723c */ /* 0x050fe200000418ff */
[----:B------:R-:W-:Y:S01]  /*13b40*/  SHF.R.S32.HI R2, RZ, 0x1f, R15 ;  /* 0x0000001fff027819 */ /* 0x000fe2000001140f */
[----:B------:R-:W-:Y:S06]  /*13b50*/  LDSM.16.M88.4 R92, [R196+0x3800] ;  /* 0x00380000c45c783b */ /* 0x000fec0000000200 */
[C---:B------:R-:W-:Y:S08]  /*13b60*/  HMMA.16816.F32.BF16 R60, R24.reuse, R62, RZ ;  /* 0x0000003e183c723c */ /* 0x040ff000000418ff */
[C---:B------:R-:W-:Y:S08]  /*13b70*/  HMMA.16816.F32.BF16 R4, R24.reuse, R6, RZ ;  /* 0x000000061804723c */ /* 0x040ff000000418ff */
[C---:B------:R-:W-:Y:S08]  /*13b80*/  HMMA.16816.F32.BF16 R28, R24.reuse, R30, RZ ;  /* 0x0000001e181c723c */ /* 0x040ff000000418ff */
[----:B------:R-:W-:Y:S01]  /*13b90*/  HMMA.16816.F32.BF16 R24, R24, R66, RZ ;  /* 0x000000421818723c */ /* 0x000fe200000418ff */
[----:B------:R-:W1:Y:S07]  /*13ba0*/  LDSM.16.M88.4 R64, [R200+0x6800] ;  /* 0x00680000c840783b */ /* 0x000e6e0000000200 */
        /* <DEDUP_REMOVED lines=28> */
[----:B------:R-:W4:Y:S07]  /*13d70*/  LDSM.16.M88.4 R72, [R205+0x9800] ;  /* 0x00980000cd48783b */ /* 0x000f2e0000000200 */
[C---:B------:R-:W-:Y:S08]  /*13d80*/  HMMA.16816.F32.BF16 R36, R32.reuse, R40, R36 ;  /* 0x000000282024723c */ /* 0x040ff00000041824 */
[C---:B------:R-:W-:Y:S08]  /*13d90*/  HMMA.16816.F32.BF16 R16, R32.reuse, R44, R16 ;  /* 0x0000002c2010723c */ /* 0x040ff00000041810 */
[----:B------:R-:W-:Y:S01]  /*13da0*/  HMMA.16816.F32.BF16 R28, R32, R46, R28 ;  /* 0x0000002e201c723c */ /* 0x000fe2000004181c */
[----:B------:R-:W-:Y:S07]  /*13db0*/  LDSM.16.M88.4 R44, [R204+0x2000] ;  /* 0x00200000cc2c783b */ /* 0x000fee0000000200 */
[C---:B-1----:R-:W-:Y:S08]  /*13dc0*/  HMMA.16816.F32.BF16 R8, R64.reuse, R20, R8 ;  /* 0x000000144008723c */ /* 0x042ff00000041808 */
[----:B------:R-:W-:Y:S01]  /*13dd0*/  HMMA.16816.F32.BF16 R4, R64, R22, R4 ;  /* 0x000000164004723c */ /* 0x000fe20000041804 */
[----:B------:R-:W1:Y:S07]  /*13de0*/  LDSM.16.M88.4 R20, [R203+0x3000] ;  /* 0x00300000cb14783b */ /* 0x000e6e0000000200 */
[C---:B------:R-:W-:Y:S01]  /*13df0*/  HMMA.16816.F32.BF16 R60, R32.reuse, R42, R60 ;  /* 0x0000002a203c723c */ /* 0x040fe2000004183c */
[----:B------:R-:W1:Y:S07]  /*13e00*/  LDSM.16.M88.4 R40, [R203+0x2000] ;  /* 0x00200000cb28783b */ /* 0x000e6e0000000200 */
[C---:B------:R-:W-:Y:S08]  /*13e10*/  HMMA.16816.F32.BF16 R48, R32.reuse, R84, R48 ;  /* 0x000000542030723c */ /* 0x040ff00000041830 */
[----:B------:R-:W-:Y:S01]  /*13e20*/  HMMA.16816.F32.BF16 R24, R32, R86, R24 ;  /* 0x000000562018723c */ /* 0x000fe20000041818 */
[----:B------:R-:W1:Y:S01]  /*13e30*/  LDSM.16.M88.4 R32, [R203+0x2800] ;  /* 0x00280000cb20783b */ /* 0x000e620000000200 */
[----:B------:R-:W-:Y:S01]  /*13e40*/  LEA.HI R2, R2, R15, RZ, 0x2 ;  /* 0x0000000f02027211 */ /* 0x000fe200078f10ff */
[----:B------:R-:W-:-:S02]  /*13e50*/  IMAD.SHL.U32 R15, R56, 0x2, RZ ;  /* 0x00000002380f7824 */ /* 0x000fc400078e00ff */
[----:B------:R-:W-:Y:S03]  /*13e60*/  LDSM.16.M88.4 R84, [R203+0x4000] ;  /* 0x00400000cb54783b */ /* 0x000fe60000000200 */
[----:B--2---:R-:W-:Y:S01]  /*13e70*/  HMMA.16816.F32.BF16 R36, R64, R76, R36 ;  /* 0x0000004c4024723c */ /* 0x004fe20000041824 */
[----:B------:R-:W-:Y:S02]  /*13e80*/  SHF.R.S32.HI R2, RZ, 0x2, R2 ;  /* 0x00000002ff027819 */ /* 0x000fe40000011402 */
[----:B------:R-:W-:-:S05]  /*13e90*/  LOP3.LUT R15, R15, 0x6, RZ, 0xc0, !PT ;  /* 0x000000060f0f7812 */ /* 0x000fca00078ec0ff */
[----:B---3--:R-:W-:Y:S01]  /*13ea0*/  HMMA.16816.F32.BF16 R16, R64, R80, R16 ;  /* 0x000000504010723c */ /* 0x008fe20000041810 */
[----:B------:R-:W-:-:S07]  /*13eb0*/  IMAD R2, R69, 0x10, R2 ;  /* 0x0000001045027824 */ /* 0x000fce00078e0202 */
[----:B------:R-:W-:Y:S01]  /*13ec0*/  HMMA.16816.F32.BF16 R28, R64, R82, R28 ;  /* 0x00000052401c723c */ /* 0x000fe2000004181c */
[----:B------:R-:W-:Y:S01]  /*13ed0*/  IMAD R120, R134, 0x40, R15 ;  /* 0x0000004086787824 */ /* 0x000fe200078e020f */
[----:B------:R-:W-:Y:S01]  /*13ee0*/  LDSM.16.M88.4 R80, [R196+0x4000] ;  /* 0x00400000c450783b */ /* 0x000fe20000000200 */
[----:B------:R-:W-:-:S05]  /*13ef0*/  IMAD.IADD R2, R71, 0x1, R2 ;  /* 0x0000000147027824 */ /* 0x000fca00078e0202 */
[----:B------:R-:W-:Y:S01]  /*13f00*/  HMMA.16816.F32.BF16 R60, R64, R78, R60 ;  /* 0x0000004e403c723c */ /* 0x000fe2000004183c */
[----:B------:R-:W-:Y:S01]  /*13f10*/  IADD3 R149, R135, R2, -R222 ;  /* 0x0000000287957210 */ /* 0x000fe20007ffe8de */
[----:B------:R-:W-:Y:S01]  /*13f20*/  LDSM.16.M88.4 R76, [R201+0x2000] ;  /* 0x00200000c94c783b */ /* 0x000fe20000000200 */
[----:B------:R-:W-:-:S05]  /*13f30*/  IADD3 R56, R120, -0x3f, RZ ;  /* 0xffffffc178387810 */ /* 0x000fca0007ffe0ff */
[C---:B----4-:R-:W-:Y:S08]  /*13f40*/  HMMA.16816.F32.BF16 R48, R64.reuse, R72, R48 ;  /* 0x000000484030723c */ /* 0x050ff00000041830 */
[----:B------:R-:W-:Y:S01]  /*13f50*/  HMMA.16816.F32.BF16 R24, R64, R74, R24 ;  /* 0x0000004a4018723c */ /* 0x000fe20000041818 */
[----:B------:R-:W2:Y:S04]  /*13f60*/  LDSM.16.M88.4 R64, [R203+0x3800] ;  /* 0x00380000cb40783b */ /* 0x000ea80000000200 */
[----:B------:R-:W-:Y:S03]  /*13f70*/  LDSM.16.M88.4 R72, [R202+0x2000] ;  /* 0x00200000ca48783b */ /* 0x000fe60000000200 */
[C---:B-1----:R-:W-:Y:S08]  /*13f80*/  HMMA.16816.F32.BF16 R36, R44.reuse, R20, R36 ;  /* 0x000000142c24723c */ /* 0x042ff00000041824 */
[----:B------:R-:W-:Y:S01]  /*13f90*/  HMMA.16816.F32.BF16 R8, R44, R40, R8 ;  /* 0x000000282c08723c */ /* 0x000fe20000041808 */
[----:B------:R-:W-:-:S07]  /*13fa0*/  IMAD.IADD R20, R149, 0x1, -R56 ;  /* 0x0000000195147824 */ /* 0x000fce00078e0a38 */
[----:B------:R-:W-:Y:S01]  /*13fb0*/  HMMA.16816.F32.BF16 R4, R44, R42, R4 ;  /* 0x0000002a2c04723c */ /* 0x000fe20000041804 */
[----:B------:R-:W1:Y:S01]  /*13fc0*/  LDSM.16.M88.4 R40, [R200+0x8000] ;  /* 0x00800000c828783b */ /* 0x000e620000000200 */
[----:B------:R-:W-:-:S06]  /*13fd0*/  IABS R20, R20 ;  /* 0x0000001400147213 */ /* 0x000fcc0000000000 */
[C---:B------:R-:W-:Y:S01]  /*13fe0*/  HMMA.16816.F32.BF16 R16, R44.reuse, R32, R16 ;  /* 0x000000202c10723c */ /* 0x040fe20000041810 */
[----:B------:R-:W-:Y:S01]  /*13ff0*/  MOV R53, R20 ;  /* 0x0000001400357202 */ /* 0x000fe20000000f00 */
[----:B------:R-:W-:Y:S06]  /*14000*/  LDSM.16.M88.4 R68, [R206+0x4000] ;  /* 0x00400000ce44783b */ /* 0x000fec0000000200 */
[C---:B------:R-:W-:Y:S01]  /*14010*/  HMMA.16816.F32.BF16 R28, R44.reuse, R34, R28 ;  /* 0x000000222c1c723c */ /* 0x040fe2000004181c */
[----:B------:R-:W3:Y:S07]  /*14020*/  LDSM.16.M88.4 R32, [R200+0x8800] ;  /* 0x00880000c820783b */ /* 0x000eee0000000200 */
[----:B------:R-:W-:Y:S01]  /*14030*/  HMMA.16816.F32.BF16 R60, R44, R22, R60 ;  /* 0x000000162c3c723c */ /* 0x000fe2000004183c */
[----:B------:R-:W4:Y:S01]  /*14040*/  LDSM.16.M88.4 R20, [R200+0x9000] ;  /* 0x00900000c814783b */ /* 0x000f220000000200 */
[----:B------:R-:W-:-:S06]  /*14050*/  IADD3 R96, R120, -0x37, RZ ;  /* 0xffffffc978607810 */ /* 0x000fcc0007ffe0ff */
[C---:B--2---:R-:W-:Y:S08]  /*14060*/  HMMA.16816.F32.BF16 R48, R44.reuse, R64, R48 ;  /* 0x000000402c30723c */ /* 0x044ff00000041830 */
[----:B------:R-:W-:Y:S01]  /*14070*/  HMMA.16816.F32.BF16 R24, R44, R66, R24 ;  /* 0x000000422c18723c */ /* 0x000fe20000041818 */
[----:B------:R-:W-:Y:S01]  /*14080*/  IADD3 R98, R120, -0x30, RZ ;  /* 0xffffffd078627810 */ /* 0x000fe20007ffe0ff */
[----:B------:R-:W-:Y:S05]  /*14090*/  LDSM.16.M88.4 R64, [R203+0x4800] ;  /* 0x00480000cb40783b */ /* 0x000fea0000000200 */
[----:B------:R-:W-:-:S05]  /*140a0*/  IMAD.IADD R44, R149, 0x1, -R96 ;  /* 0x00000001952c7824 */ /* 0x000fca00078e0a60 */
[----:B------:R-:W-:Y:S01]  /*140b0*/  IABS R44, R44 ;  /* 0x0000002c002c7213 */ /* 0x000fe20000000000 */
[----:B-1----:R-:W-:Y:S01]  /*140c0*/  HMMA.16816.F32.BF16 R8, R72, R40, R8 ;  /* 0x000000284808723c */ /* 0x002fe20000041808 */
[----:B------:R-:W-:-:S03]  /*140d0*/  IADD3 R102, R120, -0x28, RZ ;  /* 0xffffffd878667810 */ /* 0x000fc60007ffe0ff */
[----:B------:R-:W-:Y:S02]  /*140e0*/  IMAD.MOV.U32 R97, RZ, RZ, R44 ;  /* 0x000000ffff617224 */ /* 0x000fe400078e002c */
[----:B------:R-:W1:Y:S01]  /*140f0*/  LDSM.16.M88.4 R44, [R200+0x9800] ;  /* 0x00980000c82c783b */ /* 0x000e620000000200 */
[C---:B------:R-:W-:Y:S01]  /*14100*/  IMAD.IADD R40, R149.reuse, 0x1, -R98 ;  /* 0x0000000195287824 */ /* 0x040fe200078e0a62 */
[C---:B------:R-:W-:Y:S01]  /*14110*/  IADD3 R100, R120.reuse, -0x2f, RZ ;  /* 0xffffffd178647810 */ /* 0x040fe20007ffe0ff */
[----:B---3--:R-:W-:Y:S01]  /*14120*/  HMMA.16816.F32.BF16 R16, R72, R32, R16 ;  /* 0x000000204810723c */ /* 0x008fe20000041810 */
[C---:B------:R-:W-:Y:S02]  /*14130*/  IADD3 R104, R120.reuse, -0x27, RZ ;  /* 0xffffffd978687810 */ /* 0x040fe40007ffe0ff */
[----:B------:R-:W-:Y:S01]  /*14140*/  IADD3 R106, R120, -0x20, RZ ;  /* 0xffffffe0786a7810 */ /* 0x000fe20007ffe0ff */
[----:B------:R-:W-:Y:S01]  /*14150*/  IMAD.IADD R41, R149, 0x1, -R100 ;  /* 0x0000000195297824 */ /* 0x000fe200078e0a64 */
[----:B------:R-:W-:-:S02]  /*14160*/  IABS R40, R40 ;  /* 0x0000002800287213 */ /* 0x000fc40000000000 */
[C---:B------:R-:W-:Y:S01]  /*14170*/  IMAD.IADD R32, R149.reuse, 0x1, -R102 ;  /* 0x0000000195207824 */ /* 0x040fe200078e0a66 */
[----:B----4-:R-:W-:Y:S01]  /*14180*/  HMMA.16816.F32.BF16 R36, R72, R20, R36 ;  /* 0x000000144824723c */ /* 0x010fe20000041824 */
[C---:B------:R-:W-:Y:S01]  /*14190*/  IMAD.IADD R33, R149.reuse, 0x1, -R104 ;  /* 0x0000000195217824 */ /* 0x040fe200078e0a68 */
[----:B------:R-:W-:Y:S02]  /*141a0*/  IADD3 R108, R120, -0x1f, RZ ;  /* 0xffffffe1786c7810 */ /* 0x000fe40007ffe0ff */
[----:B------:R-:W-:Y:S01]  /*141b0*/  IABS R32, R32 ;  /* 0x0000002000207213 */ /* 0x000fe20000000000 */
[----:B------:R-:W-:Y:S02]  /*141c0*/  IMAD.MOV.U32 R99, RZ, RZ, R40 ;  /* 0x000000ffff637224 */ /* 0x000fe400078e0028 */
[C---:B------:R-:W-:Y:S01]  /*141d0*/  IMAD.IADD R20, R149.reuse, 0x1, -R106 ;  /* 0x0000000195147824 */ /* 0x040fe200078e0a6a */
[----:B------:R-:W-:Y:S02]  /*141e0*/  IABS R40, R41 ;  /* 0x0000002900287213 */ /* 0x000fe40000000000 */
[----:B------:R-:W-:Y:S01]  /*141f0*/  MOV R103, R32 ;  /* 0x0000002000677202 */ /* 0x000fe20000000f00 */
[----:B------:R-:W-:Y:S01]  /*14200*/  IMAD.IADD R21, R149, 0x1, -R108 ;  /* 0x0000000195157824 */ /* 0x000fe200078e0a6c */
[----:B------:R-:W-:-:S02]  /*14210*/  IABS R32, R33 ;  /* 0x0000002100207213 */ /* 0x000fc40000000000 */
[----:B------:R-:W-:Y:S01]  /*14220*/  IABS R20, R20 ;  /* 0x0000001400147213 */ /* 0x000fe20000000000 */
[C---:B------:R-:W-:Y:S01]  /*14230*/  HMMA.16816.F32.BF16 R4, R72.reuse, R42, R4 ;  /* 0x0000002a4804723c */ /* 0x040fe20000041804 */
[----:B------:R-:W-:Y:S02]  /*14240*/  IMAD.MOV.U32 R101, RZ, RZ, R40 ;  /* 0x000000ffff657224 */ /* 0x000fe400078e0028 */
[----:B------:R-:W2:Y:S01]  /*14250*/  LDSM.16.M88.4 R40, [R196+0x2000] ;  /* 0x00200000c428783b */ /* 0x000ea20000000200 */
[----:B------:R-:W-:Y:S02]  /*14260*/  IMAD.MOV.U32 R105, RZ, RZ, R32 ;  /* 0x000000ffff697224 */ /* 0x000fe400078e0020 */
[----:B------:R-:W-:Y:S01]  /*14270*/  IMAD.MOV.U32 R107, RZ, RZ, R20 ;  /* 0x000000ffff6b7224 */ /* 0x000fe200078e0014 */
[----:B------:R-:W-:Y:S01]  /*14280*/  IABS R20, R21 ;  /* 0x0000001500147213 */ /* 0x000fe20000000000 */
[----:B------:R-:W-:Y:S01]  /*14290*/  HMMA.16816.F32.BF16 R28, R72, R34, R28 ;  /* 0x00000022481c723c */ /* 0x000fe2000004181c */
[----:B------:R-:W3:Y:S03]  /*142a0*/  LDSM.16.M88.4 R32, [R196+0x2800] ;  /* 0x00280000c420783b */ /* 0x000ee60000000200 */
[----:B------:R-:W-:-:S04]  /*142b0*/  IMAD.MOV.U32 R109, RZ, RZ, R20 ;  /* 0x000000ffff6d7224 */ /* 0x000fc800078e0014 */
[----:B------:R-:W-:Y:S01]  /*142c0*/  HMMA.16816.F32.BF16 R60, R72, R22, R60 ;  /* 0x00000016483c723c */ /* 0x000fe2000004183c */
[----:B------:R-:W4:Y:S01]  /*142d0*/  LDSM.16.M88.4 R20, [R196+0x3000] ;  /* 0x00300000c414783b */ /* 0x000f220000000200 */
[----:B------:R-:W-:-:S06]  /*142e0*/  IADD3 R110, R120, -0x18, RZ ;  /* 0xffffffe8786e7810 */ /* 0x000fcc0007ffe0ff */
[C---:B-1----:R-:W-:Y:S08]  /*142f0*/  HMMA.16816.F32.BF16 R48, R72.reuse, R44, R48 ;  /* 0x0000002c4830723c */ /* 0x042ff00000041830 */
[----:B------:R-:W-:Y:S01]  /*14300*/  HMMA.16816.F32.BF16 R72, R72, R46, R24 ;  /* 0x0000002e4848723c */ /* 0x000fe20000041818 */
[----:B------:R-:W1:Y:S01]  /*14310*/  LDSM.16.M88.4 R24, [R205+0xa000] ;  /* 0x00a00000cd18783b */ /* 0x000e620000000200 */
[----:B------:R-:W-:Y:S01]  /*14320*/  IMAD.IADD R44, R149, 0x1, -R110 ;  /* 0x00000001952c7824 */ /* 0x000fe200078e0a6e */
[----:B------:R-:W-:-:S02]  /*14330*/  IADD3 R112, R120, -0x17, RZ ;  /* 0xffffffe978707810 */ /* 0x000fc40007ffe0ff */
[C---:B------:R-:W-:Y:S02]  /*14340*/  IADD3 R52, R120.reuse, -0x40, RZ ;  /* 0xffffffc078347810 */ /* 0x040fe40007ffe0ff */
[----:B------:R-:W-:Y:S01]  /*14350*/  IABS R44, R44 ;  /* 0x0000002c002c7213 */ /* 0x000fe20000000000 */
[----:B------:R-:W-:Y:S01]  /*14360*/  IMAD.IADD R45, R149, 0x1, -R112 ;  /* 0x00000001952d7824 */ /* 0x000fe200078e0a70 */
[C---:B------:R-:W-:Y:S02]  /*14370*/  IADD3 R58, R120.reuse, -0x38, RZ ;  /* 0xffffffc8783a7810 */ /* 0x040fe40007ffe0ff */
[C---:B------:R-:W-:Y:S02]  /*14380*/  IADD3 R114, R120.reuse, -0x10, RZ ;  /* 0xfffffff078727810 */ /* 0x040fe40007ffe0ff */
[C---:B------:R-:W-:Y:S02]  /*14390*/  IADD3 R116, R120.reuse, -0xf, RZ ;  /* 0xfffffff178747810 */ /* 0x040fe40007ffe0ff */
[----:B------:R-:W-:-:S02]  /*143a0*/  IADD3 R118, R120, -0x8, RZ ;  /* 0xfffffff878767810 */ /* 0x000fc40007ffe0ff */
[----:B------:R-:W-:Y:S01]  /*143b0*/  IADD3 R120, R120, -0x7, RZ ;  /* 0xfffffff978787810 */ /* 0x000fe20007ffe0ff */
[C---:B--2---:R-:W-:Y:S01]  /*143c0*/  HMMA.16816.F32.BF16 R8, R76.reuse, R40, R8 ;  /* 0x000000284c08723c */ /* 0x044fe20000041808 */
[----:B------:R-:W-:Y:S01]  /*143d0*/  IMAD.MOV.U32 R111, RZ, RZ, R44 ;  /* 0x000000ffff6f7224 */ /* 0x000fe200078e002c */
[----:B------:R-:W-:Y:S01]  /*143e0*/  IABS R44, R45 ;  /* 0x0000002d002c7213 */ /* 0x000fe20000000000 */
[C---:B------:R-:W-:Y:S02]  /*143f0*/  IMAD.IADD R15, R149.reuse, 0x1, -R52 ;  /* 0x00000001950f7824 */ /* 0x040fe400078e0a34 */
[C---:B------:R-:W-:Y:S02]  /*14400*/  IMAD.IADD R59, R149.reuse, 0x1, -R58 ;  /* 0x00000001953b7824 */ /* 0x040fe400078e0a3a */
[C---:B------:R-:W-:Y:S01]  /*14410*/  IADD3 R40, R149.reuse, -R114, RZ ;  /* 0x8000007295287210 */ /* 0x040fe20007ffe0ff */
[----:B---3--:R-:W-:Y:S01]  /*14420*/  HMMA.16816.F32.BF16 R16, R76, R32, R16 ;  /* 0x000000204c10723c */ /* 0x008fe20000041810 */
[C---:B------:R-:W-:Y:S01]  /*14430*/  IMAD.IADD R41, R149.reuse, 0x1, -R116 ;  /* 0x0000000195297824 */ /* 0x040fe200078e0a74 */
[----:B------:R2:W-:Y:S05]  /*14440*/  I2F R113, R44 ;  /* 0x0000002c00717306 */ /* 0x0005ea0000201400 */
[----:B------:R-:W-:-:S02]  /*14450*/  IMAD.IADD R32, R149, 0x1, -R118 ;  /* 0x0000000195207824 */ /* 0x000fc400078e0a76 */
[C---:B------:R-:W-:Y:S01]  /*14460*/  IMAD.IADD R33, R149.reuse, 0x1, -R120 ;  /* 0x0000000195217824 */ /* 0x040fe200078e0a78 */
[----:B------:R-:W-:Y:S01]  /*14470*/  IADD3 R149, R149, 0x8, RZ ;  /* 0x0000000895957810 */ /* 0x000fe20007ffe0ff */
[----:B----4-:R-:W-:Y:S01]  /*14480*/  HMMA.16816.F32.BF16 R36, R76, R20, R36 ;  /* 0x000000144c24723c */ /* 0x010fe20000041824 */
[----:B--2---:R-:W2:Y:S06]  /*14490*/  LDSM.16.M88.4 R44, [R204+0x4000] ;  /* 0x00400000cc2c783b */ /* 0x004eac0000000200 */
[C---:B------:R-:W-:Y:S02]  /*144a0*/  IMAD.IADD R20, R149.reuse, 0x1, -R52 ;  /* 0x0000000195147824 */ /* 0x040fe400078e0a34 */
[----:B------:R-:W-:-:S03]  /*144b0*/  IMAD.IADD R21, R149, 0x1, -R56 ;  /* 0x0000000195157824 */ /* 0x000fc600078e0a38 */
[----:B------:R-:W-:Y:S02]  /*144c0*/  IABS R20, R20 ;  /* 0x0000001400147213 */ /* 0x000fe40000000000 */
[----:B------:R-:W-:Y:S02]  /*144d0*/  IABS R40, R40 ;  /* 0x0000002800287213 */ /* 0x000fe40000000000 */
[----:B------:R-:W-:Y:S01]  /*144e0*/  IABS R32, R32 ;  /* 0x0000002000207213 */ /* 0x000fe20000000000 */
[----:B------:R-:W-:Y:S01]  /*144f0*/  IMAD.MOV.U32 R123, RZ, RZ, R20 ;  /* 0x000000ffff7b7224 */ /* 0x000fe200078e0014 */
[----:B------:R-:W-:Y:S01]  /*14500*/  IABS R20, R21 ;  /* 0x0000001500147213 */ /* 0x000fe20000000000 */
[----:B------:R-:W-:Y:S01]  /*14510*/  IMAD.MOV.U32 R115, RZ, RZ, R40 ;  /* 0x000000ffff737224 */ /* 0x000fe200078e0028 */
[----:B------:R-:W-:Y:S01]  /*14520*/  IADD3 R21, -R58, R149, RZ ;  /* 0x000000953a157210 */ /* 0x000fe20007ffe1ff */
[----:B-1----:R-:W-:Y:S01]  /*14530*/  HMMA.16816.F32.BF16 R8, R68, R24, R8 ;  /* 0x000000184408723c */ /* 0x002fe20000041808 */
[----:B------:R-:W-:Y:S01]  /*14540*/  IABS R40, R41 ;  /* 0x0000002900287213 */ /* 0x000fe20000000000 */
[----:B------:R-:W-:Y:S01]  /*14550*/  IMAD.MOV.U32 R119, RZ, RZ, R32 ;  /* 0x000000ffff777224 */ /* 0x000fe200078e0020 */
[----:B------:R-:W-:Y:S01]  /*14560*/  IABS R32, R33 ;  /* 0x0000002100207213 */ /* 0x000fe20000000000 */
[----:B------:R-:W-:Y:S01]  /*14570*/  IMAD.MOV.U32 R125, RZ, RZ, R20 ;  /* 0x000000ffff7d7224 */ /* 0x000fe200078e0014 */
[----:B------:R-:W-:Y:S01]  /*14580*/  IABS R20, R21 ;  /* 0x0000001500147213 */ /* 0x000fe20000000000 */
[----:B------:R1:W-:Y:S02]  /*14590*/  I2F R117, R40 ;  /* 0x0000002800757306 */ /* 0x0003e40000201400 */
[C---:B------:R-:W-:Y:S06]  /*145a0*/  HMMA.16816.F32.BF16 R4, R76.reuse, R42, R4 ;  /* 0x0000002a4c04723c */ /* 0x040fec0000041804 */
[----:B------:R3:W-:Y:S02]  /*145b0*/  I2F R121, R32 ;  /* 0x0000002000797306 */ /* 0x0007e40000201400 */
[C---:B------:R-:W-:Y:S01]  /*145c0*/  HMMA.16816.F32.BF16 R48, R76.reuse, R92, R48 ;  /* 0x0000005c4c30723c */ /* 0x040fe20000041830 */
[----:B-1----:R-:W1:Y:S06]  /*145d0*/  LDSM.16.M88.4 R40, [R205+0xa800] ;  /* 0x00a80000cd28783b */ /* 0x002e6c0000000200 */
[----:B------:R-:W-:Y:S01]  /*145e0*/  IMAD.MOV.U32 R93, RZ, RZ, R20 ;  /* 0x000000ffff5d7224 */ /* 0x000fe200078e0014 */
[C---:B------:R-:W-:Y:S01]  /*145f0*/  HMMA.16816.F32.BF16 R28, R76.reuse, R34, R28 ;  /* 0x000000224c1c723c */ /* 0x040fe2000004181c */
[----:B---3--:R-:W-:Y:S07]  /*14600*/  LDSM.16.M88.4 R32, [R202+0x4000] ;  /* 0x00400000ca20783b */ /* 0x008fee0000000200 */
[----:B------:R-:W-:Y:S01]  /*14610*/  HMMA.16816.F32.BF16 R60, R76, R22, R60 ;  /* 0x000000164c3c723c */ /* 0x000fe2000004183c */
[----:B------:R-:W3:Y:S01]  /*14620*/  LDSM.16.M88.4 R20, [R200+0xa000] ;  /* 0x00a00000c814783b */ /* 0x000ee20000000200 */
[----:B------:R-:W-:-:S06]  /*14630*/  IMAD.IADD R24, R149, 0x1, -R96 ;  /* 0x0000000195187824 */ /* 0x000fcc00078e0a60 */
[----:B--2---:R-:W-:Y:S01]  /*14640*/  HMMA.16816.F32.BF16 R8, R44, R84, R8 ;  /* 0x000000542c08723c */ /* 0x004fe20000041808 */
[----:B------:R-:W-:Y:S01]  /*14650*/  IABS R24, R24 ;  /* 0x0000001800187213 */ /* 0x000fe20000000000 */
[----:B------:R-:W-:-:S06]  /*14660*/  IMAD.IADD R25, R149, 0x1, -R98 ;  /* 0x0000000195197824 */ /* 0x000fcc00078e0a62 */
[----:B------:R-:W-:Y:S01]  /*14670*/  HMMA.16816.F32.BF16 R4, R68, R26, R4 ;  /* 0x0000001a4404723c */ /* 0x000fe20000041804 */
[----:B------:R-:W-:Y:S01]  /*14680*/  IMAD.MOV.U32 R127, RZ, RZ, R24 ;  /* 0x000000ffff7f7224 */ /* 0x000fe200078e0018 */
[----:B------:R-:W-:-:S04]  /*14690*/  IABS R24, R25 ;  /* 0x0000001900187213 */ /* 0x000fc80000000000 */
[----:B------:R2:W-:Y:S02]  /*146a0*/  I2F R129, R24 ;  /* 0x0000001800817306 */ /* 0x0005e40000201400 */
[----:B-1----:R-:W-:Y:S01]  /*146b0*/  HMMA.16816.F32.BF16 R16, R68, R40, R16 ;  /* 0x000000284410723c */ /* 0x002fe20000041810 */
[----:B--2---:R-:W1:Y:S06]  /*146c0*/  LDSM.16.M88.4 R24, [R201+0x4000] ;  /* 0x00400000c918783b */ /* 0x004e6c0000000200 */
[----:B------:R-:W-:Y:S01]  /*146d0*/  IMAD.IADD R40, R149, 0x1, -R104 ;  /* 0x0000000195287824 */ /* 0x000fe200078e0a68 */
[----:B---3--:R-:W-:Y:S04]  /*146e0*/  HMMA.16816.F32.BF16 R8, R32, R20, R8 ;  /* 0x000000142008723c */ /* 0x008fe80000041808 */
[----:B------:R-:W-:-:S03]  /*146f0*/  IABS R40, R40 ;  /* 0x0000002800287213 */ /* 0x000fc60000000000 */
[C---:B------:R-:W-:Y:S01]  /*14700*/  IMAD.IADD R20, R149.reuse, 0x1, -R108 ;  /* 0x0000000195147824 */ /* 0x040fe200078e0a6c */
[----:B------:R-:W-:Y:S01]  /*14710*/  HMMA.16816.F32.BF16 R4, R44, R86, R4 ;  /* 0x000000562c04723c */ /* 0x000fe20000041804 */
[----:B------:R-:W-:Y:S01]  /*14720*/  IADD3 R41, -R106, R149, RZ ;  /* 0x000000956a297210 */ /* 0x000fe20007ffe1ff */
[C---:B------:R-:W-:Y:S01]  /*14730*/  IMAD.IADD R21, R149.reuse, 0x1, -R110 ;  /* 0x0000000195157824 */ /* 0x040fe200078e0a6e */
[----:B------:R-:W2:Y:S01]  /*14740*/  LDSM.16.M88.4 R84, [R200+0xa800] ;  /* 0x00a80000c854783b */ /* 0x000ea20000000200 */
[----:B------:R-:W-:Y:S01]  /*14750*/  IABS R20, R20 ;  /* 0x0000001400147213 */ /* 0x000fe20000000000 */
[----:B------:R-:W-:Y:S01]  /*14760*/  IMAD.MOV.U32 R137, RZ, RZ, R40 ;  /* 0x000000ffff897224 */ /* 0x000fe200078e0028 */
[----:B------:R-:W-:Y:S02]  /*14770*/  IABS R40, R41 ;  /* 0x0000002900287213 */ /* 0x000fe40000000000 */
[----:B------:R-:W-:Y:S01]  /*14780*/  HMMA.16816.F32.BF16 R28, R68, R42, R28 ;  /* 0x0000002a441c723c */ /* 0x000fe2000004181c */
[----:B------:R-:W-:Y:S01]  /*14790*/  IMAD.MOV.U32 R141, RZ, RZ, R20 ;  /* 0x000000ffff8d7224 */ /* 0x000fe200078e0014 */
[----:B------:R-:W-:Y:S01]  /*147a0*/  IABS R20, R21 ;  /* 0x0000001500147213 */ /* 0x000fe20000000000 */
[C---:B------:R-:W-:Y:S01]  /*147b0*/  IMAD.IADD R21, R149.reuse, 0x1, -R112 ;  /* 0x0000000195157824 */ /* 0x040fe200078e0a70 */
[----:B------:R3:W-:Y:S03]  /*147c0*/  I2F R139, R40 ;  /* 0x00000028008b7306 */ /* 0x0007e60000201400 */
[----:B------:R-:W-:Y:S01]  /*147d0*/  IMAD.MOV.U32 R143, RZ, RZ, R20 ;  /* 0x000000ffff8f7224 */ /* 0x000fe200078e0014 */
[----:B------:R-:W-:Y:S01]  /*147e0*/  IABS R20, R21 ;  /* 0x0000001500147213 */ /* 0x000fe20000000000 */
[C---:B------:R-:W-:Y:S01]  /*147f0*/  IMAD.IADD R21, R149.reuse, 0x1, -R114 ;  /* 0x0000000195157824 */ /* 0x040fe200078e0a72 */
[----:B------:R-:W-:Y:S02]  /*14800*/  HMMA.16816.F32.BF16 R16, R44, R64, R16 ;  /* 0x000000402c10723c */ /* 0x000fe40000041810 */
[----:B------:R-:W-:Y:S01]  /*14810*/  MOV R145, R20 ;  /* 0x0000001400917202 */ /* 0x000fe20000000f00 */
[----:B---3--:R-:W3:Y:S04]  /*14820*/  LDSM.16.M88.4 R40, [R203+0x5000] ;  /* 0x00500000cb28783b */ /* 0x008ee80000000200 */
[C---:B------:R-:W-:Y:S01]  /*14830*/  IMAD.IADD R64, R149.reuse, 0x1, -R118 ;  /* 0x0000000195407824 */ /* 0x040fe200078e0a76 */
[----:B------:R-:W-:Y:S01]  /*14840*/  IABS R20, R21 ;  /* 0x0000001500147213 */ /* 0x000fe20000000000 */
[C---:B------:R-:W-:Y:S01]  /*14850*/  IMAD.IADD R21, R149.reuse, 0x1, -R116 ;  /* 0x0000000195157824 */ /* 0x040fe200078e0a74 */
[----:B------:R-:W-:Y:S02]  /*14860*/  HMMA.16816.F32.BF16 R4, R32, R22, R4 ;  /* 0x000000162004723c */ /* 0x000fe40000041804 */
[----:B------:R-:W-:Y:S01]  /*14870*/  IABS R64, R64 ;  /* 0x0000004000407213 */ /* 0x000fe20000000000 */
[----:B------:R-:W-:Y:S01]  /*14880*/  IMAD.MOV.U32 R147, RZ, RZ, R20 ;  /* 0x000000ffff937224 */ /* 0x000fe200078e0014 */
[----:B------:R-:W-:Y:S01]  /*14890*/  IABS R20, R21 ;  /* 0x0000001500147213 */ /* 0x000fe20000000000 */
[----:B------:R-:W-:-:S02]  /*148a0*/  IMAD.IADD R133, R149, 0x1, -R100 ;  /* 0x0000000195857824 */ /* 0x000fc400078e0a64 */
[C---:B------:R-:W-:Y:S01]  /*148b0*/  IMAD.IADD R131, R149.reuse, 0x1, -R102 ;  /* 0x0000000195837824 */ /* 0x040fe200078e0a66 */
[----:B-1----:R-:W-:Y:S07]  /*148c0*/  HMMA.16816.F32.BF16 R8, R24, R80, R8 ;  /* 0x000000501808723c */ /* 0x002fee0000041808 */
[----:B------:R-:W-:Y:S01]  /*148d0*/  IMAD.IADD R80, R149, 0x1, -R120 ;  /* 0x0000000195507824 */ /* 0x000fe200078e0a78 */
[----:B------:R-:W-:Y:S01]  /*148e0*/  HMMA.16816.F32.BF16 R36, R68, R88, R36 ;  /* 0x000000584424723c */ /* 0x000fe20000041824 */
[----:B------:R-:W-:-:S07]  /*148f0*/  IMAD.MOV.U32 R149, RZ, RZ, R64 ;  /* 0x000000ffff957224 */ /* 0x000fce00078e0040 */
[----:B------:R-:W-:Y:S01]  /*14900*/  HMMA.16816.F32.BF16 R28, R44, R66, R28 ;  /* 0x000000422c1c723c */ /* 0x000fe2000004181c */
[----:B------:R-:W1:Y:S01]  /*14910*/  LDSM.16.M88.4 R64, [R205+0xb800] ;  /* 0x00b80000cd40783b */ /* 0x000e620000000200 */
[----:B------:R-:W-:-:S03]  /*14920*/  IMAD.MOV.U32 R89, RZ, RZ, R20 ;  /* 0x000000ffff597224 */ /* 0x000fc600078e0014 */
[----:B------:R-:W4:Y:S03]  /*14930*/  LDSM.16.M88.4 R20, [R196+0x4800] ;  /* 0x00480000c414783b */ /* 0x000f260000000200 */
[----:B------:R-:W-:Y:S01]  /*14940*/  HMMA.16816.F32.BF16 R72, R76, R94, R72 ;  /* 0x0000005e4c48723c */ /* 0x000fe20000041848 */
[----:B-----5:R-:W-:-:S07]  /*14950*/  FMUL.FTZ R88, R8, R3 ;  /* 0x0000000308587220 */ /* 0x020fce0000410000 */
[----:B--2---:R-:W-:Y:S08]  /*14960*/  HMMA.16816.F32.BF16 R16, R32, R84, R16 ;  /* 0x000000542010723c */ /* 0x004ff00000041810 */
[----:B------:R-:W-:Y:S01]  /*14970*/  HMMA.16816.F32.BF16 R4, R24, R82, R4 ;  /* 0x000000521804723c */ /* 0x000fe20000041804 */
[----:B------:R-:W-:-:S07]  /*14980*/  IABS R80, R80 ;  /* 0x0000005000507213 */ /* 0x000fce0000000000 */
[----:B------:R-:W-:Y:S07]  /*14990*/  HMMA.16816.F32.BF16 R60, R68, R90, R60 ;  /* 0x0000005a443c723c */ /* 0x000fee000004183c */
[-C--:B------:R-:W-:Y:S01]  /*149a0*/  FMUL.FTZ R90, R9, R3.reuse ;  /* 0x00000003095a7220 */ /* 0x080fe20000410000 */
[----:B---3--:R-:W-:Y:S07]  /*149b0*/  HMMA.16816.F32.BF16 R36, R44, R40, R36 ;  /* 0x000000282c24723c */ /* 0x008fee0000041824 */
[----:B------:R-:W-:-:S02]  /*149c0*/  FMUL.FTZ R40, R10, R3 ;  /* 0x000000030a287220 */ /* 0x000fc40000410000 */
[-C--:B------:R-:W-:Y:S02]  /*149d0*/  FMUL.FTZ R41, R11, R3.reuse ;  /* 0x000000030b297220 */ /* 0x080fe40000410000 */
[----:B------:R-:W2:Y:S01]  /*149e0*/  LDSM.16.M88.4 R8, [R203+0x5800] ;  /* 0x00580000cb08783b */ /* 0x000ea20000000200 */
[----:B------:R3:W-:Y:S01]  /*149f0*/  I2F R151, R80 ;  /* 0x0000005000977306 */ /* 0x0007e20000201400 */
[C---:B-1----:R-:W-:Y:S01]  /*14a00*/  HMMA.16816.F32.BF16 R48, R68.reuse, R64, R48 ;  /* 0x000000404430723c */ /* 0x042fe20000041830 */
[-C--:B------:R-:W-:Y:S01]  /*14a10*/  FMUL.FTZ R4, R4, R3.reuse ;  /* 0x0000000304047220 */ /* 0x080fe20000410000 */
[----:B---3--:R-:W1:Y:S06]  /*14a20*/  LDSM.16.M88.4 R80, [R200+0xb000] ;  /* 0x00b00000c850783b */ /* 0x008e6c0000000200 */
[----:B------:R-:W-:Y:S08]  /*14a30*/  HMMA.16816.F32.BF16 R72, R68, R66, R72 ;  /* 0x000000424448723c */ /* 0x000ff00000041848 */
[----:B----4-:R-:W-:Y:S01]  /*14a40*/  HMMA.16816.F32.BF16 R16, R24, R20, R16 ;  /* 0x000000141810723c */ /* 0x010fe20000041810 */
[----:B------:R3:W-:Y:S06]  /*14a50*/  MUFU.TANH R20, R4 ;  /* 0x0000000400147308 */ /* 0x0007ec0000002400 */
[-C--:B------:R-:W-:Y:S01]  /*14a60*/  FMUL.FTZ R21, R5, R3.reuse ;  /* 0x0000000305157220 */ /* 0x080fe20000410000 */
[----:B------:R-:W-:Y:S01]  /*14a70*/  HMMA.16816.F32.BF16 R28, R32, R86, R28 ;  /* 0x00000056201c723c */ /* 0x000fe2000004181c */
[----:B------:R-:W-:Y:S07]  /*14a80*/  LDSM.16.M88.4 R84, [R196+0x5000] ;  /* 0x00500000c454783b */ /* 0x000fee0000000200 */
[----:B------:R-:W-:Y:S07]  /*14a90*/  HMMA.16816.F32.BF16 R60, R44, R42, R60 ;  /* 0x0000002a2c3c723c */ /* 0x000fee000004183c */
[----:B------:R-:W-:-:S02]  /*14aa0*/  FMUL.FTZ R42, R6, R3 ;  /* 0x00000003062a7220 */ /* 0x000fc40000410000 */
[-C--:B------:R-:W-:Y:S02]  /*14ab0*/  FMUL.FTZ R43, R7, R3.reuse ;  /* 0x00000003072b7220 */ /* 0x080fe40000410000 */
[----:B---3--:R-:W3:Y:S01]  /*14ac0*/  LDSM.16.M88.4 R4, [R200+0xb800] ;  /* 0x00b80000c804783b */ /* 0x008ee20000000200 */
[----:B--2---:R-:W-:Y:S01]  /*14ad0*/  HMMA.16816.F32.BF16 R48, R44, R8, R48 ;  /* 0x000000082c30723c */ /* 0x004fe20000041830 */
[-C--:B------:R-:W-:Y:S02]  /*14ae0*/  FMUL.FTZ R16, R16, R3.reuse ;  /* 0x0000000310107220 */ /* 0x080fe40000410000 */
[----:B------:R-:W-:-:S05]  /*14af0*/  FMUL.FTZ R17, R17, R3 ;  /* 0x0000000311117220 */ /* 0x000fca0000410000 */
[----:B------:R-:W-:Y:S01]  /*14b00*/  HMMA.16816.F32.BF16 R72, R44, R10, R72 ;  /* 0x0000000a2c48723c */ /* 0x000fe20000041848 */
[-C--:B------:R-:W-:Y:S02]  /*14b10*/  FMUL.FTZ R8, R18, R3.reuse ;  /* 0x0000000312087220 */ /* 0x080fe40000410000 */
[----:B------:R-:W-:-:S05]  /*14b20*/  FMUL.FTZ R64, R19, R3 ;  /* 0x0000000313407220 */ /* 0x000fca0000410000 */
[----:B------:R-:W-:Y:S01]  /*14b30*/  HMMA.16816.F32.BF16 R28, R24, R22, R28 ;  /* 0x00000016181c723c */ /* 0x000fe2000004181c */
[----:B------:R-:W-:Y:S07]  /*14b40*/  MUFU.TANH R22, R16 ;  /* 0x0000001000167308 */ /* 0x000fee0000002400 */
[C---:B-1----:R-:W-:Y:S01]  /*14b50*/  HMMA.16816.F32.BF16 R36, R32.reuse, R80, R36 ;  /* 0x000000502024723c */ /* 0x042fe20000041824 */
[----:B------:R1:W-:Y:S02]  /*14b60*/  MUFU.TANH R23, R17 ;  /* 0x0000001100177308 */ /* 0x0003e40000002400 */
[----:B-1----:R-:W1:Y:S05]  /*14b70*/  LDSM.16.M88.4 R16, [R196+0x5800] ;  /* 0x00580000c410783b */ /* 0x002e6a0000000200 */
[C---:B------:R-:W-:Y:S08]  /*14b80*/  HMMA.16816.F32.BF16 R60, R32.reuse, R82, R60 ;  /* 0x00000052203c723c */ /* 0x040ff0000004183c */
[C---:B---3--:R-:W-:Y:S08]  /*14b90*/  HMMA.16816.F32.BF16 R48, R32.reuse, R4, R48 ;  /* 0x000000042030723c */ /* 0x048ff00000041830 */
[----:B------:R-:W-:Y:S01]  /*14ba0*/  HMMA.16816.F32.BF16 R72, R32, R6, R72 ;  /* 0x000000062048723c */ /* 0x000fe20000041848 */
[----:B------:R-:W-:Y:S01]  /*14bb0*/  IABS R15, R15 ;  /* 0x0000000f000f7213 */ /* 0x000fe20000000000 */
[----:B------:R-:W-:Y:S01]  /*14bc0*/  FMUL.FTZ R65, R28, R3 ;  /* 0x000000031c417220 */ /* 0x000fe20000410000 */
[----:B------:R-:W-:-:S05]  /*14bd0*/  IABS R131, R131 ;  /* 0x0000008300837213 */ /* 0x000fca0000000000 */
[----:B------:R-:W-:Y:S01]  /*14be0*/  HMMA.16816.F32.BF16 R36, R24, R84, R36 ;  /* 0x000000541824723c */ /* 0x000fe20000041824 */
[-C--:B------:R-:W-:Y:S01]  /*14bf0*/  FMUL.FTZ R28, R29, R3.reuse ;  /* 0x000000031d1c7220 */ /* 0x080fe20000410000 */
[----:B------:R-:W2:Y:S01]  /*14c00*/  MUFU.TANH R8, R8 ;  /* 0x0000000800087308 */ /* 0x000ea20000002400 */
[----:B------:R-:W-:Y:S01]  /*14c10*/  FMUL.FTZ R29, R30, R3 ;  /* 0x000000031e1d7220 */ /* 0x000fe20000410000 */
[----:B------:R-:W-:Y:S01]  /*14c20*/  IABS R59, R59 ;  /* 0x0000003b003b7213 */ /* 0x000fe20000000000 */
[----:B------:R-:W-:-:S04]  /*14c30*/  DEPBAR.LE SB0, 0x0 ;  /* 0x000080000000791a */ /* 0x000fc80000000000 */
[C---:B------:R-:W-:Y:S01]  /*14c40*/  HMMA.16816.F32.BF16 R60, R24.reuse, R86, R60 ;  /* 0x00000056183c723c */ /* 0x040fe2000004183c */
[----:B------:R-:W-:Y:S07]  /*14c50*/  I2F R15, R15 ;  /* 0x0000000f000f7306 */ /* 0x000fee0000201400 */
[C---:B-1----:R-:W-:Y:S01]  /*14c60*/  HMMA.16816.F32.BF16 R48, R24.reuse, R16, R48 ;  /* 0x000000101830723c */ /* 0x042fe20000041830 */
[----:B------:R-:W1:Y:S07]  /*14c70*/  MUFU.TANH R88, R88 ;  /* 0x0000005800587308 */ /* 0x000e6e0000002400 */
[----:B------:R-:W-:Y:S01]  /*14c80*/  HMMA.16816.F32.BF16 R72, R24, R18, R72 ;  /* 0x000000121848723c */ /* 0x000fe20000041848 */
[----:B------:R-:W3:Y:S01]  /*14c90*/  I2F R99, R99 ;  /* 0x0000006300637306 */ /* 0x000ee20000201400 */
[----:B------:R-:W-:-:S02]  /*14ca0*/  FMUL.FTZ R30, R37, R3 ;  /* 0x00000003251e7220 */ /* 0x000fc40000410000 */
[----:B------:R-:W-:-:S05]  /*14cb0*/  FMUL.FTZ R11, R39, R3 ;  /* 0x00000003270b7220 */ /* 0x000fca0000410000 */
[----:B------:R-:W4:Y:S08]  /*14cc0*/  I2F R101, R101 ;  /* 0x0000006500657306 */ /* 0x000f300000201400 */
[----:B------:R-:W-:Y:S08]  /*14cd0*/  I2F R131, R131 ;  /* 0x0000008300837306 */ /* 0x000ff00000201400 */
[----:B------:R-:W5:Y:S08]  /*14ce0*/  MUFU.TANH R29, R29 ;  /* 0x0000001d001d7308 */ /* 0x000f700000002400 */
[----:B------:R-:W1:Y:S08]  /*14cf0*/  I2F R59, R59 ;  /* 0x0000003b003b7306 */ /* 0x000e700000201400 */
[----:B------:R-:W-:Y:S08]  /*14d00*/  I2F R93, R93 ;  /* 0x0000005d005d7306 */ /* 0x000ff00000201400 */
[----:B------:R-:W1:Y:S01]  /*14d10*/  MUFU.TANH R42, R42 ;  /* 0x0000002a002a7308 */ /* 0x000e620000002400 */
[----:B------:R-:W-:Y:S01]  /*14d20*/  FMUL.FTZ R5, R31, R3 ;  /* 0x000000031f057220 */ /* 0x000fe20000410000 */
[----:B------:R-:W-:Y:S01]  /*14d30*/  ISETP.GE.AND P5, PT, R98, R135, PT ;  /* 0x000000876200720c */ /* 0x000fe20003fa6270 */
[----:B--2---:R-:W-:-:S05]  /*14d40*/  FFMA.FTZ R8, -R0, R129, R8 ;  /* 0x0000008100087223 */ /* 0x004fca0000010108 */
[----:B------:R-:W-:Y:S01]  /*14d50*/  I2F R105, R105 ;  /* 0x0000006900697306 */ /* 0x000fe20000201400 */
[----:B------:R-:W-:Y:S01]  /*14d60*/  FMUL.FTZ R31, R36, R3 ;  /* 0x00000003241f7220 */ /* 0x000fe20000410000 */
[----:B------:R-:W-:-:S06]  /*14d70*/  IABS R133, R133 ;  /* 0x0000008500857213 */ /* 0x000fcc0000000000 */
[----:B------:R-:W2:Y:S01]  /*14d80*/  MUFU.TANH R28, R28 ;  /* 0x0000001c001c7308 */ /* 0x000ea20000002400 */
[----:B------:R-:W-:Y:S01]  /*14d90*/  FMUL.FTZ R36, R38, R3 ;  /* 0x0000000326247220 */ /* 0x000fe20000410000 */
[----:B------:R-:W-:Y:S01]  /*14da0*/  ISETP.GE.AND P1, PT, R52, R135, PT ;  /* 0x000000873400720c */ /* 0x000fe20003f26270 */
[----:B-1----:R-:W-:-:S05]  /*14db0*/  FFMA.FTZ R15, -R0, R15, R88 ;  /* 0x0000000f000f7223 */ /* 0x002fca0000010158 */
[----:B------:R-:W-:Y:S08]  /*14dc0*/  I2F R109, R109 ;  /* 0x0000006d006d7306 */ /* 0x000ff00000201400 */
[----:B------:R-:W-:Y:S08]  /*14dd0*/  I2F R141, R141 ;  /* 0x0000008d008d7306 */ /* 0x000ff00000201400 */
[----:B------:R-:W1:Y:S08]  /*14de0*/  MUFU.TANH R30, R30 ;  /* 0x0000001e001e7308 */ /* 0x000e700000002400 */
[----:B------:R-:W1:Y:S01]  /*14df0*/  MUFU.TANH R11, R11 ;  /* 0x0000000b000b7308 */ /* 0x000e620000002400 */
[----:B------:R-:W-:Y:S01]  /*14e00*/  FSEL R9, R8, -INF , !P5 ;  /* 0xff80000008097808 */ /* 0x000fe20006800000 */
[C---:B---3--:R-:W-:Y:S01]  /*14e10*/  FFMA.FTZ R6, -R0.reuse, R99, R22 ;  /* 0x0000006300067223 */ /* 0x048fe20000010116 */
[----:B------:R-:W-:Y:S01]  /*14e20*/  FSEL R24, R15, -INF , !P1 ;  /* 0xff8000000f187808 */ /* 0x000fe20004800000 */
[----:B----4-:R-:W-:-:S04]  /*14e30*/  FFMA.FTZ R7, -R0, R101, R23 ;  /* 0x0000006500077223 */ /* 0x010fc80000010117 */
[----:B------:R-:W-:Y:S01]  /*14e40*/  I2F R53, R53 ;  /* 0x0000003500357306 */ /* 0x000fe20000201400 */
[----:B-----5:R-:W-:Y:S02]  /*14e50*/  FFMA.FTZ R8, -R0, R131, R29 ;  /* 0x0000008300087223 */ /* 0x020fe4000001011d */
[----:B------:R-:W-:-:S05]  /*14e60*/  FMUL.FTZ R16, R60, R3 ;  /* 0x000000033c107220 */ /* 0x000fca0000410000 */
[----:B------:R-:W-:Y:S01]  /*14e70*/  I2F R123, R123 ;  /* 0x0000007b007b7306 */ /* 0x000fe20000201400 */
[-C--:B------:R-:W-:Y:S02]  /*14e80*/  FMUL.FTZ R37, R61, R3.reuse ;  /* 0x000000033d257220 */ /* 0x080fe40000410000 */
[----:B------:R-:W-:-:S05]  /*14e90*/  FMUL.FTZ R32, R62, R3 ;  /* 0x000000033e207220 */ /* 0x000fca0000410000 */
[----:B------:R-:W-:Y:S01]  /*14ea0*/  I2F R125, R125 ;  /* 0x0000007d007d7306 */ /* 0x000fe20000201400 */
[-C--:B------:R-:W-:Y:S02]  /*14eb0*/  FMUL.FTZ R33, R63, R3.reuse ;  /* 0x000000033f217220 */ /* 0x080fe40000410000 */
[----:B------:R-:W-:-:S05]  /*14ec0*/  FMUL.FTZ R34, R48, R3 ;  /* 0x0000000330227220 */ /* 0x000fca0000410000 */
[----:B------:R-:W-:Y:S01]  /*14ed0*/  MUFU.TANH R90, R90 ;  /* 0x0000005a005a7308 */ /* 0x000fe20000002400 */
[-C--:B------:R-:W-:Y:S02]  /*14ee0*/  FMUL.FTZ R27, R50, R3.reuse ;  /* 0x00000003321b7220 */ /* 0x080fe40000410000 */
[----:B------:R-:W-:-:S05]  /*14ef0*/  FMUL.FTZ R35, R51, R3 ;  /* 0x0000000333237220 */ /* 0x000fca0000410000 */
[----:B------:R-:W3:Y:S01]  /*14f00*/  MUFU.TANH R40, R40 ;  /* 0x0000002800287308 */ /* 0x000ee20000002400 */
[-C--:B------:R-:W-:Y:S02]  /*14f10*/  FMUL.FTZ R22, R72, R3.reuse ;  /* 0x0000000348167220 */ /* 0x080fe40000410000 */
[----:B------:R-:W-:-:S05]  /*14f20*/  FMUL.FTZ R23, R73, R3 ;  /* 0x0000000349177220 */ /* 0x000fca0000410000 */
[----:B------:R-:W4:Y:S01]  /*14f30*/  MUFU.TANH R41, R41 ;  /* 0x0000002900297308 */ /* 0x000f220000002400 */
[----:B------:R-:W-:Y:S01]  /*14f40*/  FMUL.FTZ R29, R75, R3 ;  /* 0x000000034b1d7220 */ /* 0x000fe20000410000 */
[----:B------:R-:W-:Y:S01]  /*14f50*/  ISETP.GE.AND P4, PT, R58, R135, PT ;  /* 0x000000873a00720c */ /* 0x000fe20003f86270 */
[C---:B------:R-:W-:Y:S02]  /*14f60*/  FFMA.FTZ R20, -R0.reuse, R59, R20 ;  /* 0x0000003b00147223 */ /* 0x040fe40000010114 */
[----:B------:R-:W-:Y:S02]  /*14f70*/  FFMA.FTZ R15, -R0, R93, R42 ;  /* 0x0000005d000f7223 */ /* 0x000fe4000001012a */
[-C--:B------:R-:W-:Y:S01]  /*14f80*/  FMUL.FTZ R49, R49, R3.reuse ;  /* 0x0000000331317220 */ /* 0x080fe20000410000 */
[----:B------:R-:W-:Y:S01]  /*14f90*/  I2F R97, R97 ;  /* 0x0000006100617306 */ /* 0x000fe20000201400 */
[----:B------:R-:W-:Y:S01]  /*14fa0*/  FMUL.FTZ R74, R74, R3 ;  /* 0x000000034a4a7220 */ /* 0x000fe20000410000 */
[----:B------:R-:W-:Y:S01]  /*14fb0*/  FSEL R20, R20, -INF , !P4 ;  /* 0xff80000014147808 */ /* 0x000fe20006000000 */
[----:B--2---:R-:W-:-:S05]  /*14fc0*/  FFMA.FTZ R105, -R0, R105, R28 ;  /* 0x0000006900697223 */ /* 0x004fca000001011c */
[----:B------:R-:W-:Y:S01]  /*14fd0*/  I2F R103, R103 ;  /* 0x0000006700677306 */ /* 0x000fe20000201400 */
[----:B------:R-:W-:Y:S01]  /*14fe0*/  FSEL R15, R15, -INF , !P4 ;  /* 0xff8000000f0f7808 */ /* 0x000fe20006000000 */
[----:B-1----:R-:W-:-:S06]  /*14ff0*/  FFMA.FTZ R30, -R0, R109, R30 ;  /* 0x0000006d001e7223 */ /* 0x002fcc000001011e */
[----:B------:R-:W-:Y:S01]  /*15000*/  I2F R107, R107 ;  /* 0x0000006b006b7306 */ /* 0x000fe20000201400 */
[----:B------:R-:W-:Y:S01]  /*15010*/  FFMA.FTZ R11, -R0, R141, R11 ;  /* 0x0000008d000b7223 */ /* 0x000fe2000001010b */
[----:B------:R-:W-:-:S06]  /*15020*/  ISETP.GE.AND P4, PT, R108, R135, PT ;  /* 0x000000876c00720c */ /* 0x000fcc0003f86270 */
[----:B------:R-:W-:Y:S08]  /*15030*/  I2F R127, R127 ;  /* 0x0000007f007f7306 */ /* 0x000ff00000201400 */
[----:B------:R-:W-:Y:S08]  /*15040*/  I2F R133, R133 ;  /* 0x0000008500857306 */ /* 0x000ff00000201400 */
[----:B------:R-:W-:Y:S08]  /*15050*/  I2F R137, R137 ;  /* 0x0000008900897306 */ /* 0x000ff00000201400 */
[----:B------:R-:W1:Y:S08]  /*15060*/  MUFU.TANH R21, R21 ;  /* 0x0000001500157308 */ /* 0x000e700000002400 */
[----:B------:R-:W2:Y:S08]  /*15070*/  MUFU.TANH R43, R43 ;  /* 0x0000002b002b7308 */ /* 0x000eb00000002400 */
[----:B------:R-:W5:Y:S08]  /*15080*/  MUFU.TANH R64, R64 ;  /* 0x0000004000407308 */ /* 0x000f700000002400 */
[----:B------:R-:W1:Y:S08]  /*15090*/  MUFU.TANH R65, R65 ;  /* 0x0000004100417308 */ /* 0x000e700000002400 */
[----:B------:R-:W1:Y:S08]  /*150a0*/  MUFU.TANH R5, R5 ;  /* 0x0000000500057308 */ /* 0x000e700000002400 */
[----:B------:R-:W1:Y:S08]  /*150b0*/  MUFU.TANH R31, R31 ;  /* 0x0000001f001f7308 */ /* 0x000e700000002400 */
[----:B------:R-:W1:Y:S01]  /*150c0*/  MUFU.TANH R36, R36 ;  /* 0x0000002400247308 */ /* 0x000e620000002400 */
[----:B------:R-:W-:Y:S01]  /*150d0*/  FSEL R162, R30, -INF , !P4 ;  /* 0xff8000001ea27808 */ /* 0x000fe20006000000 */
[----:B---3--:R-:W-:Y:S01]  /*150e0*/  FFMA.FTZ R40, -R0, R123, R40 ;  /* 0x0000007b00287223 */ /* 0x008fe20000010128 */
[----:B------:R-:W-:-:S05]  /*150f0*/  FSEL R167, R11, -INF , !P4 ;  /* 0xff8000000ba77808 */ /* 0x000fca0006000000 */
[----:B------:R-:W-:Y:S01]  /*15100*/  I2F R111, R111 ;  /* 0x0000006f006f7306 */ /* 0x000fe20000201400 */
[----:B------:R-:W-:Y:S01]  /*15110*/  FFMA.FTZ R25, -R0, R53, R90 ;  /* 0x0000003500197223 */ /* 0x000fe2000001015a */
[----:B------:R-:W-:-:S06]  /*15120*/  ISETP.GE.AND P4, PT, R134, 0x2, PT ;  /* 0x000000028600780c */ /* 0x000fcc0003f86270 */
[----:B------:R-:W-:Y:S01]  /*15130*/  I2F R115, R115 ;  /* 0x0000007300737306 */ /* 0x000fe20000201400 */
[----:B----4-:R-:W-:-:S07]  /*15140*/  FFMA.FTZ R19, -R0, R125, R41 ;  /* 0x0000007d00137223 */ /* 0x010fce0000010129 */
[----:B------:R-:W-:Y:S01]  /*15150*/  I2F R119, R119 ;  /* 0x0000007700777306 */ /* 0x000fe20000201400 */
[----:B------:R-:W-:-:S07]  /*15160*/  ISETP.GE.AND P0, PT, R56, R135, PT ;  /* 0x000000873800720c */ /* 0x000fce0003f06270 */
[----:B------:R-:W-:Y:S08]  /*15170*/  I2F R143, R143 ;  /* 0x0000008f008f7306 */ /* 0x000ff00000201400 */
[----:B------:R-:W-:Y:S08]  /*15180*/  I2F R145, R145 ;  /* 0x0000009100917306 */ /* 0x000ff00000201400 */
[----:B------:R-:W-:Y:S08]  /*15190*/  I2F R147, R147 ;  /* 0x0000009300937306 */ /* 0x000ff00000201400 */
[----:B------:R-:W-:Y:S08]  /*151a0*/  I2F R89, R89 ;  /* 0x0000005900597306 */ /* 0x000ff00000201400 */
[----:B------:R-:W-:Y:S08]  /*151b0*/  I2F R149, R149 ;  /* 0x0000009500957306 */ /* 0x000ff00000201400 */
[----:B------:R-:W3:Y:S08]  /*151c0*/  MUFU.TANH R16, R16 ;  /* 0x0000001000107308 */ /* 0x000ef00000002400 */
[----:B------:R-:W4:Y:S08]  /*151d0*/  MUFU.TANH R37, R37 ;  /* 0x0000002500257308 */ /* 0x000f300000002400 */
[----:B------:R-:W-:Y:S08]  /*151e0*/  MUFU.TANH R32, R32 ;  /* 0x0000002000207308 */ /* 0x000ff00000002400 */
[----:B------:R-:W-:Y:S08]  /*151f0*/  MUFU.TANH R33, R33 ;  /* 0x0000002100217308 */ /* 0x000ff00000002400 */
[----:B------:R-:W1:Y:S08]  /*15200*/  MUFU.TANH R34, R34 ;  /* 0x0000002200227308 */ /* 0x000e700000002400 */
[----:B------:R-:W1:Y:S08]  /*15210*/  MUFU.TANH R26, R49 ;  /* 0x00000031001a7308 */ /* 0x000e700000002400 */
[----:B------:R-:W-:Y:S08]  /*15220*/  MUFU.TANH R27, R27 ;  /* 0x0000001b001b7308 */ /* 0x000ff00000002400 */
[----:B------:R-:W-:Y:S08]  /*15230*/  MUFU.TANH R35, R35 ;  /* 0x0000002300237308 */ /* 0x000ff00000002400 */
[----:B------:R-:W1:Y:S08]  /*15240*/  MUFU.TANH R22, R22 ;  /* 0x0000001600167308 */ /* 0x000e700000002400 */
[----:B------:R-:W1:Y:S08]  /*15250*/  MUFU.TANH R23, R23 ;  /* 0x0000001700177308 */ /* 0x000e700000002400 */
[----:B------:R-:W3:Y:S08]  /*15260*/  MUFU.TANH R28, R74 ;  /* 0x0000004a001c7308 */ /* 0x000ef00000002400 */
[----:B------:R-:W3:Y:S01]  /*15270*/  MUFU.TANH R29, R29 ;  /* 0x0000001d001d7308 */ /* 0x000ee20000002400 */
[----:B------:R-:W-:Y:S01]  /*15280*/  FSEL R18, R40, -INF , !P1 ;  /* 0xff80000028127808 */ /* 0x000fe20004800000 */
[C---:B-1----:R-:W-:Y:S01]  /*15290*/  FFMA.FTZ R21, -R0.reuse, R97, R21 ;  /* 0x0000006100157223 */ /* 0x042fe20000010115 */
[----:B------:R-:W-:Y:S01]  /*152a0*/  FSEL R25, R25, -INF , !P0 ;  /* 0xff80000019197808 */ /* 0x000fe20004000000 */
[C---:B--2---:R-:W-:Y:S01]  /*152b0*/  FFMA.FTZ R17, -R0.reuse, R127, R43 ;  /* 0x0000007f00117223 */ /* 0x044fe2000001012b */
[----:B------:R-:W-:Y:S01]  /*152c0*/  FSEL R19, R19, -INF , !P0 ;  /* 0xff80000013137808 */ /* 0x000fe20004000000 */
[----:B-----5:R-:W-:Y:S01]  /*152d0*/  FFMA.FTZ R10, -R0, R133, R64 ;  /* 0x00000085000a7223 */ /* 0x020fe20000010140 */
[----:B------:R-:W-:Y:S01]  /*152e0*/  ISETP.GE.AND P6, PT, R96, R135, PT ;  /* 0x000000876000720c */ /* 0x000fe20003fc6270 */
[----:B------:R-:W-:Y:S01]  /*152f0*/  FFMA.FTZ R4, -R0, R103, R65 ;  /* 0x0000006700047223 */ /* 0x000fe20000010141 */
[----:B------:R-:W-:Y:S01]  /*15300*/  ISETP.GE.AND P3, PT, R100, R135, PT ;  /* 0x000000876400720c */ /* 0x000fe20003f66270 */
[----:B------:R-:W-:Y:S01]  /*15310*/  FFMA.FTZ R137, -R0, R137, R5 ;  /* 0x0000008900897223 */ /* 0x000fe20000010105 */
[----:B------:R-:W-:Y:S01]  /*15320*/  ISETP.GE.AND P2, PT, R102, R135, PT ;  /* 0x000000876600720c */ /* 0x000fe20003f46270 */
[----:B------:R-:W-:Y:S01]  /*15330*/  FFMA.FTZ R31, -R0, R107, R31 ;  /* 0x0000006b001f7223 */ /* 0x000fe2000001011f */
[----:B------:R-:W-:Y:S01]  /*15340*/  ISETP.GE.AND P1, PT, R104, R135, PT ;  /* 0x000000876800720c */ /* 0x000fe20003f26270 */
[----:B------:R-:W-:Y:S01]  /*15350*/  FFMA.FTZ R36, -R0, R139, R36 ;  /* 0x0000008b00247223 */ /* 0x000fe20000010124 */
[----:B------:R-:W-:Y:S01]  /*15360*/  ISETP.GE.AND P0, PT, R106, R135, PT ;  /* 0x000000876a00720c */ /* 0x000fe20003f06270 */
[C---:B---3--:R-:W-:Y:S01]  /*15370*/  FFMA.FTZ R16, -R0.reuse, R111, R16 ;  /* 0x0000006f00107223 */ /* 0x048fe20000010110 */
[----:B------:R-:W-:Y:S01]  /*15380*/  FSEL R21, R21, -INF , !P6 ;  /* 0xff80000015157808 */ /* 0x000fe20007000000 */
[C---:B----4-:R-:W-:Y:S01]  /*15390*/  FFMA.FTZ R37, -R0.reuse, R113, R37 ;  /* 0x0000007100257223 */ /* 0x050fe20000010125 */
[----:B------:R-:W-:Y:S01]  /*153a0*/  FSEL R17, R17, -INF , !P6 ;  /* 0xff80000011117808 */ /* 0x000fe20007000000 */
[----:B------:R-:W-:Y:S01]  /*153b0*/  FFMA.FTZ R34, -R0, R115, R34 ;  /* 0x0000007300227223 */ /* 0x000fe20000010122 */
[----:B------:R-:W-:Y:S01]  /*153c0*/  FSEL R6, R6, -INF , !P5 ;  /* 0xff80000006067808 */ /* 0x000fe20006800000 */
[C---:B------:R-:W-:Y:S01]  /*153d0*/  FFMA.FTZ R26, -R0.reuse, R117, R26 ;  /* 0x00000075001a7223 */ /* 0x040fe2000001011a */
[----:B------:R-:W-:Y:S01]  /*153e0*/  FSEL R7, R7, -INF , !P3 ;  /* 0xff80000007077808 */ /* 0x000fe20005800000 */
[----:B------:R-:W-:Y:S01]  /*153f0*/  FFMA.FTZ R22, -R0, R119, R22 ;  /* 0x0000007700167223 */ /* 0x000fe20000010116 */
[----:B------:R-:W-:Y:S01]  /*15400*/  FSEL R10, R10, -INF , !P3 ;  /* 0xff8000000a0a7808 */ /* 0x000fe20005800000 */
[----:B------:R-:W-:Y:S01]  /*15410*/  FFMA.FTZ R23, -R0, R121, R23 ;  /* 0x0000007900177223 */ /* 0x000fe20000010117 */
[----:B------:R-:W-:Y:S01]  /*15420*/  FSEL R4, R4, -INF , !P2 ;  /* 0xff80000004047808 */ /* 0x000fe20005000000 */
[----:B------:R-:W-:Y:S01]  /*15430*/  FFMA.FTZ R32, -R0, R143, R32 ;  /* 0x0000008f00207223 */ /* 0x000fe20000010120 */
[----:B------:R-:W-:Y:S01]  /*15440*/  FSEL R8, R8, -INF , !P2 ;  /* 0xff80000008087808 */ /* 0x000fe20005000000 */
[C---:B------:R-:W-:Y:S01]  /*15450*/  FFMA.FTZ R33, -R0.reuse, R145, R33 ;  /* 0x0000009100217223 */ /* 0x040fe20000010121 */
[----:B------:R-:W-:Y:S01]  /*15460*/  FSEL R5, R105, -INF , !P1 ;  /* 0xff80000069057808 */ /* 0x000fe20004800000 */
[C---:B------:R-:W-:Y:S01]  /*15470*/  FFMA.FTZ R27, -R0.reuse, R147, R27 ;  /* 0x00000093001b7223 */ /* 0x040fe2000001011b */
[----:B------:R-:W-:Y:S01]  /*15480*/  FSEL R3, R137, -INF , !P1 ;  /* 0xff80000089037808 */ /* 0x000fe20004800000 */
[C---:B------:R-:W-:Y:S01]  /*15490*/  FFMA.FTZ R35, -R0.reuse, R89, R35 ;  /* 0x0000005900237223 */ /* 0x040fe20000010123 */
[----:B------:R-:W-:Y:S01]  /*154a0*/  FSEL R178, R31, -INF , !P0 ;  /* 0xff8000001fb27808 */ /* 0x000fe20004000000 */
[----:B------:R-:W-:Y:S01]  /*154b0*/  FFMA.FTZ R28, -R0, R149, R28 ;  /* 0x00000095001c7223 */ /* 0x000fe2000001011c */
[----:B------:R-:W-:Y:S01]  /*154c0*/  FSEL R166, R36, -INF , !P0 ;  /* 0xff80000024a67808 */ /* 0x000fe20004000000 */
[----:B------:R-:W-:Y:S01]  /*154d0*/  FFMA.FTZ R29, -R0, R151, R29 ;  /* 0x00000097001d7223 */ /* 0x000fe2000001011d */
[-C--:B------:R-:W-:Y:S01]  /*154e0*/  ISETP.GE.AND P6, PT, R110, R135.reuse, PT ;  /* 0x000000876e00720c */ /* 0x080fe20003fc6270 */
[----:B------:R-:W-:Y:S01]  /*154f0*/  BSSY B1, `(.L_x_4485) ;  /* 0x00000c5000017945 */ /* 0x000fe20003800000 */
[----:B------:R-:W-:-:S02]  /*15500*/  ISETP.GE.AND P5, PT, R112, R135, PT ;  /* 0x000000877000720c */ /* 0x000fc40003fa6270 */
[-C--:B------:R-:W-:Y:S02]  /*15510*/  ISETP.GE.AND P3, PT, R114, R135.reuse, PT ;  /* 0x000000877200720c */ /* 0x080fe40003f66270 */
[-C--:B------:R-:W-:Y:S02]  /*15520*/  ISETP.GE.AND P2, PT, R116, R135.reuse, PT ;  /* 0x000000877400720c */ /* 0x080fe40003f46270 */
[-C--:B------:R-:W-:Y:S02]  /*15530*/  ISETP.GE.AND P1, PT, R118, R135.reuse, PT ;  /* 0x000000877600720c */ /* 0x080fe40003f26270 */
[----:B------:R-:W-:Y:S02]  /*15540*/  ISETP.GE.AND P0, PT, R120, R135, PT ;  /* 0x000000877800720c */ /* 0x000fe40003f06270 */
        /* <DEDUP_REMOVED lines=10> */
[----:B------:R-:W-:Y:S02]  /*155f0*/  IADD3 R188, R203, 0x5800, RZ ;  /* 0x00005800cbbc7810 */ /* 0x000fe40007ffe0ff */
        /* <DEDUP_REMOVED lines=74> */
[----:B------:R-:W-:-:S05]  /*15aa0*/  IMAD R14, R30, R14, R23 ;  /* 0x0000000e1e0e7224 */ /* 0x000fca00078e0217 */
[----:B------:R-:W-:Y:S01]  /*15ab0*/  IADD3 R11, R29, R14, RZ ;  /* 0x0000000e1d0b7210 */ /* 0x000fe20007ffe0ff */
[----:B------:R-:W-:Y:S01]  /*15ac0*/  IMAD.MOV.U32 R14, RZ, RZ, R28 ;  /* 0x000000ffff0e7224 */ /* 0x000fe200078e001c */
[----:B------:R-:W-:Y:S05]  /*15ad0*/  BRA `(.L_x_4489) ;  /* 0x0000003000007947 */ /* 0x000fea0003800000 */
.L_x_4488:
[----:B------:R-:W2:Y:S02]  /*15ae0*/  LD.E R14, [R12.64+0x38] ;  /* 0x000038060c0e7980 */ /* 0x000ea4000c101900 */
[----:B--2---:R-:W-:-:S04]  /*15af0*/  LEA R14, -R14, RZ, 0x6 ;  /* 0x000000ff0e0e7211 */ /* 0x004fc800078e31ff */
[----:B------:R-:W-:Y:S02]  /*15b00*/  SHF.R.S32.HI R11, RZ, 0x1f, R14 ;  /* 0x0000001fff0b7819 */ /* 0x000fe4000001140e */
.L_x_4489:
[----:B------:R-:W-:Y:S05]  /*15b10*/  BSYNC B0 ;  /* 0x0000000000007941 */ /* 0x000fea0003800000 */
.L_x_4487:
        /* <DEDUP_REMOVED lines=98> */
.L_x_4486:
[----:B------:R-:W-:Y:S05]  /*16140*/  BSYNC B1 ;  /* 0x0000000000017941 */ /* 0x000fea0003800000 */
.L_x_4485:
[----:B------:R2:W3:Y:S01]  /*16150*/  LD.E R165, [R12.64+0xdc] ;  /* 0x0000dc060ca57980 */ /* 0x0004e2000c101900 */
        /* <DEDUP_REMOVED lines=46> */
[----:B------:R-:W-:-:S04]  /*16440*/  FMNMX.FTZ R11, R141, R14, !PT ;  /* 0x0000000e8d0b7209 */ /* 0x000fc80007810000 */
        /* <DEDUP_REMOVED lines=30> */
[-CC-:B------:R-:W-:Y:S01]  /*16630*/  FFMA.FTZ R147, R4, R165.reuse, -R176.reuse ;  /* 0x000000a504937223 */ /* 0x180fe200000108b0 */
[----:B------:R-:W-:Y:S01]  /*16640*/  LDSM.16.MT88.4 R12, [R207+0xe800] ;  /* 0x00e80000cf0c783b */ /* 0x000fe20000004200 */
[-C--:B------:R-:W-:Y:S01]  /*16650*/  FFMA.FTZ R144, R5, R165.reuse, -R176 ;  /* 0x000000a505907223 */ /* 0x080fe200000108b0 */
[----:B------:R-:W-:Y:S01]  /*16660*/  MUFU.EX2 R153, R153 ;  /* 0x0000009900997308 */ /* 0x000fe20000000800 */
[-CC-:B------:R-:W-:Y:S01]  /*16670*/  FFMA.FTZ R152, R9, R165.reuse, -R164.reuse ;  /* 0x000000a509987223 */ /* 0x180fe200000108a4 */
[----:B------:R-:W2:Y:S01]  /*16680*/  LDSM.16.MT88.4 R4, [R207+0x10000] ;  /* 0x01000000cf04783b */ /* 0x000ea20000004200 */
[----:B------:R-:W-:-:S02]  /*16690*/  FFMA.FTZ R145, R10, R165, -R164 ;  /* 0x000000a50a917223 */ /* 0x000fc400000108a4 */
[--C-:B------:R-:W-:Y:S02]  /*166a0*/  FFMA.FTZ R150, R8, R165, -R164.reuse ;  /* 0x000000a508967223 */ /* 0x100fe400000108a4 */
[----:B------:R-:W3:Y:S01]  /*166b0*/  LDSM.16.MT88.4 R8, [R210+0xe800] ;  /* 0x00e80000d208783b */ /* 0x000ee20000004200 */
[----:B------:R-:W4:Y:S01]  /*166c0*/  MUFU.EX2 R148, R148 ;  /* 0x0000009400947308 */ /* 0x000f220000000800 */
[----:B-1----:R-:W-:Y:S01]  /*166d0*/  F2FP.BF16.PACK_AB R96, R154, R155 ;  /* 0x0000009b9a60723e */ /* 0x002fe200000010ff */
[-C--:B------:R-:W-:Y:S02]  /*166e0*/  FFMA.FTZ R3, R3, R165.reuse, -R164 ;  /* 0x000000a503037223 */ /* 0x080fe400000108a4 */
[-CC-:B------:R-:W-:Y:S02]  /*166f0*/  FFMA.FTZ R159, R178, R165.reuse, -R176.reuse ;  /* 0x000000a5b29f7223 */ /* 0x180fe400000108b0 */
[-CC-:B------:R-:W-:Y:S02]  /*16700*/  FFMA.FTZ R162, R162, R165.reuse, -R176.reuse ;  /* 0x000000a5a2a27223 */ /* 0x180fe400000108b0 */
[----:B------:R-:W-:Y:S01]  /*16710*/  MUFU.EX2 R156, R156 ;  /* 0x0000009c009c7308 */ /* 0x000fe20000000800 */
[----:B------:R-:W-:-:S02]  /*16720*/  FFMA.FTZ R160, R177, R165, -R176 ;  /* 0x000000a5b1a07223 */ /* 0x000fc400000108b0 */
[-C--:B------:R-:W-:Y:S02]  /*16730*/  FFMA.FTZ R161, R175, R165.reuse, -R176 ;  /* 0x000000a5afa17223 */ /* 0x080fe400000108b0 */
[-CC-:B------:R-:W-:Y:S02]  /*16740*/  FFMA.FTZ R166, R166, R165.reuse, -R164.reuse ;  /* 0x000000a5a6a67223 */ /* 0x180fe400000108a4 */
[--C-:B------:R-:W-:Y:S01]  /*16750*/  FFMA.FTZ R167, R167, R165, -R164.reuse ;  /* 0x000000a5a7a77223 */ /* 0x100fe200000108a4 */
[----:B------:R-:W1:Y:S01]  /*16760*/  MUFU.EX2 R157, R157 ;  /* 0x0000009d009d7308 */ /* 0x000e620000000800 */
        /* <DEDUP_REMOVED lines=67> */
[----:B------:R-:W3:Y:S06]  /*16ba0*/  MUFU.EX2 R229, R229 ;  /* 0x000000e500e57308 */ /* 0x000eec0000000800 */
[C---:B--2---:R-:W-:Y:S07]  /*16bb0*/  HMMA.16816.F32.BF16 R92, R96.reuse, R4, RZ ;  /* 0x00000004605c723c */ /* 0x044fee00000418ff */
[----:B-1----:R-:W-:Y:S01]  /*16bc0*/  F2FP.BF16.PACK_AB R4, R146, R151 ;  /* 0x000000979204723e */ /* 0x002fe200000010ff */
[----:B------:R-:W-:Y:S01]  /*16bd0*/  HMMA.16816.F32.BF16 R96, R96, R6, RZ ;  /* 0x000000066060723c */ /* 0x000fe200000418ff */
[----:B----4-:R-:W-:Y:S01]  /*16be0*/  F2FP.BF16.PACK_AB R5, R145, R152 ;  /* 0x000000989105723e */ /* 0x010fe200000010ff */
        /* <DEDUP_REMOVED lines=141> */
.L_x_4499:
        /* <DEDUP_REMOVED lines=75> */
.L_x_4492:
[----:B------:R-:W-:Y:S02]  /*17970*/  ULDC.64 UR4, c[0x0][0x118] ;  /* 0x0000460000047ab9 */ /* 0x000fe40000000a00 */
[----:B------:R-:W2:Y:S02]  /*17980*/  LD.E R10, [R132.64+0x40] ;  /* 0x00004004840a7980 */ /* 0x000ea4000c101900 */
[----:B--2---:R-:W-:Y:S04]  /*17990*/  LEA R10, -R10, RZ, 0x6 ;  /* 0x000000ff0a0a7211 */ /* 0x004fe800078e31ff */
[----:B------:R-:W-:Y:S02]  /*179a0*/  SHF.R.S32.HI R5, RZ, 0x1f, R10 ;  /* 0x0000001fff057819 */ /* 0x000fe4000001140a */
.L_x_4493:
[----:B------:R-:W-:Y:S05]  /*179b0*/  BSYNC B0 ;  /* 0x0000000000007941 */ /* 0x000fea0003800000 */
.L_x_4491:
        /* <DEDUP_REMOVED lines=250> */
[-C--:B------:R-:W-:Y:S02]  /*18960*/  FMUL.FTZ R167, R7, R3.reuse ;  /* 0x0000000307a77220 */ /* 0x080fe40000410000 */
[----:B------:R-:W2:Y:S02]  /*18970*/  LDSM.16.M88.4 R4, [R196+0x5000] ;  /* 0x00500000c404783b */ /* 0x000ea40000000200 */
[-C--:B------:R-:W-:Y:S02]  /*18980*/  FMUL.FTZ R9, R9, R3.reuse ;  /* 0x0000000309097220 */ /* 0x080fe40000410000 */
[-C--:B------:R-:W-:Y:S01]  /*18990*/  FMUL.FTZ R10, R10, R3.reuse ;  /* 0x000000030a0a7220 */ /* 0x080fe20000410000 */
[----:B------:R-:W3:Y:S01]  /*189a0*/  MUFU.TANH R163, R163 ;  /* 0x000000a300a37308 */ /* 0x000ee20000002400 */
[-C--:B------:R-:W-:Y:S02]  /*189b0*/  FMUL.FTZ R11, R11, R3.reuse ;  /* 0x000000030b0b7220 */ /* 0x080fe40000410000 */
[-C--:B------:R-:W-:Y:S02]  /*189c0*/  FMUL.FTZ R171, R8, R3.reuse ;  /* 0x0000000308ab7220 */ /* 0x080fe40000410000 */
[-C--:B------:R-:W-:Y:S02]  /*189d0*/  FMUL.FTZ R8, R12, R3.reuse ;  /* 0x000000030c087220 */ /* 0x080fe40000410000 */
[-C--:B------:R-:W-:Y:S02]  /*189e0*/  FMUL.FTZ R13, R13, R3.reuse ;  /* 0x000000030d0d7220 */ /* 0x080fe40000410000 */
[-C--:B------:R-:W-:Y:S01]  /*189f0*/  FMUL.FTZ R14, R14, R3.reuse ;  /* 0x000000030e0e7220 */ /* 0x080fe20000410000 */
[----:B------:R-:W4:Y:S01]  /*18a00*/  MUFU.TANH R173, R9 ;  /* 0x0000000900ad7308 */ /* 0x000f220000002400 */
[-C--:B------:R-:W-:Y:S02]  /*18a10*/  FMUL.FTZ R15, R15, R3.reuse ;  /* 0x000000030f0f7220 */ /* 0x080fe40000410000 */
[-C--:B------:R-:W-:Y:S02]  /*18a20*/  FMUL.FTZ R12, R16, R3.reuse ;  /* 0x00000003100c7220 */ /* 0x080fe40000410000 */
[-C--:B------:R-:W-:Y:S02]  /*18a30*/  FMUL.FTZ R17, R17, R3.reuse ;  /* 0x0000000311117220 */ /* 0x080fe40000410000 */
[-C--:B------:R-:W-:Y:S02]  /*18a40*/  FMUL.FTZ R18, R18, R3.reuse ;  /* 0x0000000312127220 */ /* 0x080fe40000410000 */
[-C--:B------:R-:W-:Y:S01]  /*18a50*/  FMUL.FTZ R19, R19, R3.reuse ;  /* 0x0000000313137220 */ /* 0x080fe20000410000 */
[----:B------:R-:W1:Y:S10]  /*18a60*/  MUFU.TANH R175, R10 ;  /* 0x0000000a00af7308 */ /* 0x000e740000002400 */
[----:B------:R-:W1:Y:S01]  /*18a70*/  MUFU.TANH R177, R11 ;  /* 0x0000000b00b17308 */ /* 0x000e620000002400 */
[C---:B--2---:R-:W-:Y:S09]  /*18a80*/  HMMA.16816.F32.BF16 R20, R180.reuse, R4, R20 ;  /* 0x00000004b414723c */ /* 0x044ff20000041814 */
[----:B------:R2:W1:Y:S01]  /*18a90*/  MUFU.TANH R147, R8 ;  /* 0x0000000800937308 */ /* 0x0004620000002400 */
[C---:B------:R-:W-:Y:S09]  /*18aa0*/  HMMA.16816.F32.BF16 R24, R180.reuse, R6, R24 ;  /* 0x00000006b418723c */ /* 0x040ff20000041818 */
[----:B------:R-:W1:Y:S05]  /*18ab0*/  MUFU.TANH R165, R165 ;  /* 0x000000a500a57308 */ /* 0x000e6a0000002400 */
[-C--:B------:R-:W-:Y:S05]  /*18ac0*/  FMUL.FTZ R160, R20, R3.reuse ;  /* 0x0000000314a07220 */ /* 0x080fea0000410000 */
[----:B------:R-:W1:Y:S01]  /*18ad0*/  MUFU.TANH R167, R167 ;  /* 0x000000a700a77308 */ /* 0x000e620000002400 */
[-C--:B------:R-:W-:Y:S02]  /*18ae0*/  FMUL.FTZ R21, R21, R3.reuse ;  /* 0x0000000315157220 */ /* 0x080fe40000410000 */
[-C--:B------:R-:W-:Y:S01]  /*18af0*/  FMUL.FTZ R22, R22, R3.reuse ;  /* 0x0000000316167220 */ /* 0x080fe20000410000 */
[----:B--2---:R-:W2:Y:S01]  /*18b00*/  LDSM.16.M88.4 R8, [R196+0x5800] ;  /* 0x00580000c408783b */ /* 0x004ea20000000200 */
[----:B------:R-:W-:Y:S04]  /*18b10*/  DEPBAR.LE SB0, 0x0 ;  /* 0x000080000000791a */ /* 0x000fe80000000000 */
[-C--:B------:R-:W-:Y:S01]  /*18b20*/  FMUL.FTZ R5, R24, R3.reuse ;  /* 0x0000000318057220 */ /* 0x080fe20000410000 */
[----:B------:R-:W1:Y:S01]  /*18b30*/  MUFU.TANH R171, R171 ;  /* 0x000000ab00ab7308 */ /* 0x000e620000002400 */
[----:B------:R-:W-:Y:S01]  /*18b40*/  BAR.SYNC.DEFER_BLOCKING 0x0 ;  /* 0x0000000000007b1d */ /* 0x000fe20000010000 */
[-C--:B------:R-:W-:Y:S02]  /*18b50*/  FMUL.FTZ R23, R23, R3.reuse ;  /* 0x0000000317177220 */ /* 0x080fe40000410000 */
[-C--:B------:R-:W-:Y:S02]  /*18b60*/  FMUL.FTZ R25, R25, R3.reuse ;  /* 0x0000000319197220 */ /* 0x080fe40000410000 */
[-C--:B------:R-:W-:Y:S02]  /*18b70*/  FMUL.FTZ R26, R26, R3.reuse ;  /* 0x000000031a1a7220 */ /* 0x080fe40000410000 */
[-C--:B------:R-:W-:Y:S02]  /*18b80*/  FMUL.FTZ R27, R27, R3.reuse ;  /* 0x000000031b1b7220 */ /* 0x080fe40000410000 */
[----:B------:R5:W1:Y:S10]  /*18b90*/  MUFU.TANH R158, R5 ;  /* 0x00000005009e7308 */ /* 0x000a740000002400 */
[----:B------:R1:W1:Y:S10]  /*18ba0*/  MUFU.TANH R146, R13 ;  /* 0x0000000d00927308 */ /* 0x0002740000002400 */
[----:B------:R1:W1:Y:S01]  /*18bb0*/  MUFU.TANH R143, R14 ;  /* 0x0000000e008f7308 */ /* 0x0002620000002400 */
[C---:B--2---:R-:W-:Y:S09]  /*18bc0*/  HMMA.16816.F32.BF16 R28, R180.reuse, R8, R28 ;  /* 0x00000008b41c723c */ /* 0x044ff2000004181c */
[----:B------:R2:W1:Y:S01]  /*18bd0*/  MUFU.TANH R142, R15 ;  /* 0x0000000f008e7308 */ /* 0x0004620000002400 */
[----:B------:R-:W-:Y:S09]  /*18be0*/  HMMA.16816.F32.BF16 R32, R180, R10, R32 ;  /* 0x0000000ab420723c */ /* 0x000ff20000041820 */
[----:B------:R2:W1:Y:S05]  /*18bf0*/  MUFU.TANH R145, R12 ;  /* 0x0000000c00917308 */ /* 0x00046a0000002400 */
[-C--:B------:R-:W-:Y:S05]  /*18c00*/  FMUL.FTZ R4, R28, R3.reuse ;  /* 0x000000031c047220 */ /* 0x080fea0000410000 */
[----:B------:R2:W1:Y:S01]  /*18c10*/  MUFU.TANH R144, R17 ;  /* 0x0000001100907308 */ /* 0x0004620000002400 */
[-C--:B------:R-:W-:Y:S02]  /*18c20*/  FMUL.FTZ R29, R29, R3.reuse ;  /* 0x000000031d1d7220 */ /* 0x080fe40000410000 */
[-C--:B------:R-:W-:Y:S02]  /*18c30*/  FMUL.FTZ R30, R30, R3.reuse ;  /* 0x000000031e1e7220 */ /* 0x080fe40000410000 */
[-C--:B------:R-:W-:Y:S02]  /*18c40*/  FMUL.FTZ R31, R31, R3.reuse ;  /* 0x000000031f1f7220 */ /* 0x080fe40000410000 */
[-C--:B-----5:R-:W-:Y:S02]  /*18c50*/  FMUL.FTZ R5, R32, R3.reuse ;  /* 0x0000000320057220 */ /* 0x0a0fe40000410000 */
[-C--:B------:R-:W-:Y:S01]  /*18c60*/  FMUL.FTZ R33, R33, R3.reuse ;  /* 0x0000000321217220 */ /* 0x080fe20000410000 */
[----:B------:R2:W1:Y:S01]  /*18c70*/  MUFU.TANH R141, R18 ;  /* 0x00000012008d7308 */ /* 0x0004620000002400 */
[-C--:B------:R-:W-:Y:S02]  /*18c80*/  FMUL.FTZ R34, R34, R3.reuse ;  /* 0x0000000322227220 */ /* 0x080fe40000410000 */
[----:B------:R-:W-:Y:S07]  /*18c90*/  FMUL.FTZ R35, R35, R3 ;  /* 0x0000000323237220 */ /* 0x000fee0000410000 */
[----:B------:R2:W1:Y:S10]  /*18ca0*/  MUFU.TANH R140, R19 ;  /* 0x00000013008c7308 */ /* 0x0004740000002400 */
[----:B------:R-:W1:Y:S10]  /*18cb0*/  MUFU.TANH R160, R160 ;  /* 0x000000a000a07308 */ /* 0x000e740000002400 */
[----:B------:R2:W1:Y:S10]  /*18cc0*/  MUFU.TANH R159, R21 ;  /* 0x00000015009f7308 */ /* 0x0004740000002400 */
        /* <DEDUP_REMOVED lines=12> */
[----:B------:R2:W1:Y:S01]  /*18d90*/  MUFU.TANH R135, R35 ;  /* 0x0000002300877308 */ /* 0x0004620000002400 */
[----:B------:R-:W-:-:S05]  /*18da0*/  @!P0 BRA `(.L_x_4495) ;  /* 0x00000a3000008947 */ /* 0x000fca0003800000 */
[----:B---34-:R-:W-:Y:S01]  /*18db0*/  ISETP.NE.U32.AND P0, PT, R224, RZ, PT ;  /* 0x000000ffe000720c */ /* 0x018fe20003f05070 */
[----:B------:R-:W-:Y:S03]  /*18dc0*/  BSSY B0, `(.L_x_4496) ;  /* 0x0000047000007945 */ /* 0x000fe60003800000 */
[----:B------:R-:W-:Y:S11]  /*18dd0*/  ISETP.NE.AND.EX P0, PT, R225, RZ, PT, P0 ;  /* 0x000000ffe100720c */ /* 0x000ff60003f05300 */
[----:B------:R-:W-:Y:S02]  /*18de0*/  @!UPT UIADD3 URZ, URZ, URZ, URZ ;  /* 0x0000003f3f3ff290 */ /* 0x000fe4000fffe03f */
[----:B------:R-:W-:-:S05]  /*18df0*/  @!P0 BRA `(.L_x_4497) ;  /* 0x000003f000008947 */ /* 0x000fca0003800000 */
[----:B------:R-:W-:Y:S02]  /*18e00*/  ULDC.64 UR4, c[0x0][0x118] ;  /* 0x0000460000047ab9 */ /* 0x000fe40000000a00 */
[----:B--2---:R-:W2:Y:S02]  /*18e10*/  LD.E R12, [R132.64+0x170] ;  /* 0x00017004840c7980 */ /* 0x004ea4000c101900 */
        /* <DEDUP_REMOVED lines=10> */
[-C--:B------:R-:W-:Y:S01]  /*18ec0*/  LOP3.LUT R3, R3, R12.reuse, RZ, 0x3c, !PT ;  /* 0x0000000c03037212 */ /* 0x080fe200078e3cff */
[--C-:B--2---:R-:W-:Y:S02]  /*18ed0*/  IMAD.MOV R4, RZ, RZ, -R11.reuse ;  /* 0x000000ffff047224 */ /* 0x104fe400078e0a0b */
[----:B------:R-:W-:Y:S02]  /*18ee0*/  IMAD.MOV.U32 R10, RZ, RZ, RZ ;  /* 0x000000ffff0a7224 */ /* 0x000fe400078e00ff */
[----:B-1----:R-:W-:Y:S01]  /*18ef0*/  IMAD R13, R4, R7, RZ ;  /* 0x00000007040d7224 */ /* 0x002fe200078e02ff */
[----:B------:R-:W-:Y:S02]  /*18f00*/  IABS R4, R9 ;  /* 0x0000000900047213 */ /* 0x000fe40000000000 */
[----:B------:R-:W-:Y:S01]  /*18f10*/  LOP3.LUT R9, R9, R12, RZ, 0x3c, !PT ;  /* 0x0000000c09097212 */ /* 0x000fe200078e3cff */
[----:B------:R-:W-:Y:S06]  /*18f20*/  IMAD.HI.U32 R11, R11, R13, R10 ;  /* 0x0000000d0b0b7227 */ /* 0x000fec00078e000a */
[C---:B------:R-:W-:Y:S04]  /*18f30*/  IMAD.HI.U32 R8, R11.reuse, R4, RZ ;  /* 0x000000040b087227 */ /* 0x040fe800078e00ff */
[----:B------:R-:W-:Y:S04]  /*18f40*/  IMAD.HI.U32 R10, R11, R6, RZ ;  /* 0x000000060b0a7227 */ /* 0x000fe800078e00ff */
        /* <DEDUP_REMOVED lines=15> */
[C---:B------:R-:W-:Y:S01]  /*19040*/  ISETP.NE.AND P2, PT, R12.reuse, RZ, PT ;  /* 0x000000ff0c00720c */ /* 0x040fe20003f45270 */
[----:B------:R-:W-:Y:S02]  /*19050*/  @!P0 IMAD.MOV R8, RZ, RZ, -R8 ;  /* 0x000000ffff088224 */ /* 0x000fe400078e0a08 */
[----:B------:R-:W-:Y:S03]  /*19060*/  @!P1 IMAD.MOV R10, RZ, RZ, -R10 ;  /* 0x000000ffff0a9224 */ /* 0x000fe600078e0a0a */
[C---:B------:R-:W-:Y:S02]  /*19070*/  SEL R7, R5.reuse, R8, !P2 ;  /* 0x0000000805077207 */ /* 0x040fe40005000000 */
[----:B------:R-:W-:Y:S01]  /*19080*/  SEL R5, R5, R10, !P2 ;  /* 0x0000000a05057207 */ /* 0x000fe20005000000 */
[----:B------:R-:W2:Y:S01]  /*19090*/  LD.E.64 R8, [R132.64+0x38] ;  /* 0x0000380484087980 */ /* 0x000ea2000c101b00 */
[-C--:B------:R-:W-:Y:S02]  /*190a0*/  LEA R16, P1, R7, R224.reuse, 0x2 ;  /* 0x000000e007107211 */ /* 0x080fe400078210ff */
[----:B------:R-:W-:Y:S02]  /*190b0*/  LEA R14, P0, R5, R224, 0x2 ;  /* 0x000000e0050e7211 */ /* 0x000fe400078010ff */
[-C--:B------:R-:W-:Y:S01]  /*190c0*/  LEA.HI.X.SX32 R17, R7, R225.reuse, 0x2, P1 ;  /* 0x000000e107117211 */ /* 0x080fe200008f16ff */
[----:B------:R-:W3:Y:S01]  /*190d0*/  LD.E.64 R10, [R132.64+0x20] ;  /* 0x00002004840a7980 */ /* 0x000ee2000c101b00 */
[C---:B------:R-:W-:Y:S01]  /*190e0*/  LEA.HI.X.SX32 R15, R5.reuse, R225, 0x2, P0 ;  /* 0x000000e1050f7211 */ /* 0x040fe200000f16ff */
[----:B------:R-:W-:Y:S04]  /*190f0*/  IMAD.IADD R5, R5, 0x1, -R7 ;  /* 0x0000000105057824 */ /* 0x000fe800078e0a07 */
        /* <DEDUP_REMOVED lines=15> */
.L_x_4497:
[----:B------:R-:W-:Y:S02]  /*191f0*/  ULDC.64 UR4, c[0x0][0x118] ;  /* 0x0000460000047ab9 */ /* 0x000fe40000000a00 */
[----:B--2---:R-:W2:Y:S02]  /*19200*/  LD.E R12, [R132.64+0x38] ;  /* 0x00003804840c7980 */ /* 0x004ea4000c101900 */
[----:B--2---:R-:W-:Y:S04]  /*19210*/  LEA R12, -R12, RZ, 0x6 ;  /* 0x000000ff0c0c7211 */ /* 0x004fe800078e31ff */
[----:B------:R-:W-:Y:S02]  /*19220*/  SHF.R.S32.HI R5, RZ, 0x1f, R12 ;  /* 0x0000001fff057819 */ /* 0x000fe4000001140c */
.L_x_4498:
[----:B------:R-:W-:Y:S05]  /*19230*/  BSYNC B0 ;  /* 0x0000000000007941 */ /* 0x000fea0003800000 */
.L_x_4496:
        /* <DEDUP_REMOVED lines=11> */
[CC--:B-1----:R-:W-:Y:S02]  /*192f0*/  @P3 LEA R14, P0, R3.reuse, R216.reuse, 0x1 ;  /* 0x000000d8030e3211 */ /* 0x0c2fe400078008ff */
        /* <DEDUP_REMOVED lines=78> */
.L_x_4495:
[----:B---34-:R-:W-:Y:S05]  /*197e0*/  BSYNC B1 ;  /* 0x0000000000017941 */ /* 0x018fea0003800000 */
.L_x_4494:
[----:B------:R-:W-:Y:S01]  /*197f0*/  ULDC.64 UR4, c[0x0][0x118] ;  /* 0x0000460000047ab9 */ /* 0x000fe20000000a00 */
[----:B--2---:R-:W-:Y:S01]  /*19800*/  IMAD R20, R228, -0x40, R227 ;  /* 0xffffffc0e4147824 */ /* 0x004fe200078e02e3 */
[----:B------:R2:W3:Y:S04]  /*19810*/  LD.E R134, [R132.64+0xdc] ;  /* 0x0000dc0484867980 */ /* 0x0004e8000c101900 */
[C---:B------:R-:W-:Y:S01]  /*19820*/  IADD3 R18, R20.reuse, 0x8, RZ ;  /* 0x0000000814127810 */ /* 0x040fe20007ffe0ff */
[----:B------:R-:W-:Y:S01]  /*19830*/  LDSM.16.MT88.4 R28, [R208+0xc000] ;  /* 0x00c00000d01c783b */ /* 0x000fe20000004200 */
[----:B------:R-:W-:Y:S02]  /*19840*/  IADD3 R8, R20, -0x1, RZ ;  /* 0xffffffff14087810 */ /* 0x000fe40007ffe0ff */
[----:B------:R-:W-:Y:S02]  /*19850*/  ISETP.GE.AND P1, PT, R18, RZ, PT ;  /* 0x000000ff1200720c */ /* 0x000fe40003f26270 */
[----:B------:R-:W-:Y:S02]  /*19860*/  ISETP.GE.AND P0, PT, R8, RZ, PT ;  /* 0x000000ff0800720c */ /* 0x000fe40003f06270 */
[C---:B------:R-:W-:Y:S02]  /*19870*/  IADD3 R16, R20.reuse, 0x7, RZ ;  /* 0x0000000714107810 */ /* 0x040fe40007ffe0ff */
[C---:B-1----:R-:W-:Y:S02]  /*19880*/  IADD3 R14, R20.reuse, -0x8, RZ ;  /* 0xfffffff8140e7810 */ /* 0x042fe40007ffe0ff */
[C---:B------:R-:W-:Y:S02]  /*19890*/  IADD3 R21, R20.reuse, -0x9, RZ ;  /* 0xfffffff714157810 */ /* 0x040fe40007ffe0ff */
[C---:B------:R-:W-:Y:S02]  /*198a0*/  IADD3 R12, R20.reuse, -0x10, RZ ;  /* 0xfffffff0140c7810 */ /* 0x040fe40007ffe0ff */
[C---:B------:R-:W-:Y:S02]  /*198b0*/  IADD3 R19, R20.reuse, -0x11, RZ ;  /* 0xffffffef14137810 */ /* 0x040fe40007ffe0ff */
[----:B------:R-:W-:Y:S02]  /*198c0*/  @!P1 IADD3 R18, -R20, -0x8, RZ ;  /* 0xfffffff814129810 */ /* 0x000fe40007ffe1ff */
[----:B------:R-:W-:Y:S02]  /*198d0*/  ISETP.GE.AND P1, PT, R16, RZ, PT ;  /* 0x000000ff1000720c */ /* 0x000fe40003f26270 */
[----:B------:R-:W-:Y:S02]  /*198e0*/  @!P0 IADD3 R8, -R20, 0x1, RZ ;  /* 0x0000000114088810 */ /* 0x000fe40007ffe1ff */
[----:B------:R-:W-:Y:S01]  /*198f0*/  ISETP.GE.AND P0, PT, R14, RZ, PT ;  /* 0x000000ff0e00720c */ /* 0x000fe20003f06270 */
[----:B------:R-:W-:Y:S01]  /*19900*/  I2F R18, R18 ;  /* 0x0000001200127306 */ /* 0x000fe20000201400 */
[C---:B------:R-:W-:Y:S02]  /*19910*/  IADD3 R17, R20.reuse, -0x18, RZ ;  /* 0xffffffe814117810 */ /* 0x040fe40007ffe0ff */
[----:B------:R-:W-:Y:S02]  /*19920*/  IABS R9, R20 ;  /* 0x0000001400097213 */ /* 0x000fe40000000000 */
[C---:B------:R-:W-:Y:S02]  /*19930*/  IADD3 R15, R20.reuse, -0x19, RZ ;  /* 0xffffffe7140f7810 */ /* 0x040fe40007ffe0ff */
[C---:B------:R-:W-:Y:S02]  /*19940*/  IADD3 R13, R20.reuse, -0x20, RZ ;  /* 0xffffffe0140d7810 */ /* 0x040fe40007ffe0ff */
[C---:B------:R-:W-:Y:S01]  /*19950*/  @!P1 IADD3 R16, -R20.reuse, -0x7, RZ ;  /* 0xfffffff914109810 */ /* 0x040fe20007ffe1ff */
[----:B------:R-:W1:Y:S01]  /*19960*/  I2F R9, R9 ;  /* 0x0000000900097306 */ /* 0x000e620000201400 */
[----:B------:R-:W-:Y:S02]  /*19970*/  ISETP.GE.AND P1, PT, R21, RZ, PT ;  /* 0x000000ff1500720c */ /* 0x000fe40003f26270 */
[----:B------:R-:W-:Y:S02]  /*19980*/  @!P0 IADD3 R14, -R20, 0x8, RZ ;  /* 0x00000008140e8810 */ /* 0x000fe40007ffe1ff */
[----:B------:R-:W-:Y:S02]  /*19990*/  ISETP.GE.AND P0, PT, R12, RZ, PT ;  /* 0x000000ff0c00720c */ /* 0x000fe40003f06270 */
[C---:B------:R-:W-:Y:S02]  /*199a0*/  IADD3 R11, R20.reuse, -0x21, RZ ;  /* 0xffffffdf140b7810 */ /* 0x040fe40007ffe0ff */
[C---:B------:R-:W-:Y:S01]  /*199b0*/  IADD3 R7, R20.reuse, -0x28, RZ ;  /* 0xffffffd814077810 */ /* 0x040fe20007ffe0ff */
[----:B------:R-:W4:Y:S01]  /*199c0*/  I2F R8, R8 ;  /* 0x0000000800087306 */ /* 0x000f220000201400 */
[C---:B------:R-:W-:Y:S02]  /*199d0*/  IADD3 R5, R20.reuse, -0x29, RZ ;  /* 0xffffffd714057810 */ /* 0x040fe40007ffe0ff */
[C---:B------:R-:W-:Y:S02]  /*199e0*/  IADD3 R4, R20.reuse, -0x30, RZ ;  /* 0xffffffd014047810 */ /* 0x040fe40007ffe0ff */
[C---:B------:R-:W-:Y:S02]  /*199f0*/  @!P1 IADD3 R21, -R20.reuse, 0x9, RZ ;  /* 0x0000000914159810 */ /* 0x040fe40007ffe1ff */
[----:B------:R-:W-:Y:S02]  /*19a00*/  ISETP.GE.AND P1, PT, R19, RZ, PT ;  /* 0x000000ff1300720c */ /* 0x000fe40003f26270 */
[C---:B------:R-:W-:Y:S01]  /*19a10*/  @!P0 IADD3 R12, -R20.reuse, 0x10, RZ ;  /* 0x00000010140c8810 */ /* 0x040fe20007ffe1ff */
[----:B------:R-:W5:Y:S01]  /*19a20*/  I2F R16, R16 ;  /* 0x0000001000107306 */ /* 0x000f620000201400 */
[----:B------:R-:W-:Y:S02]  /*19a30*/  ISETP.GE.AND P0, PT, R17, RZ, PT ;  /* 0x000000ff1100720c */ /* 0x000fe40003f06270 */
[----:B------:R-:W-:Y:S02]  /*19a40*/  ISETP.GE.AND P4, PT, R5, RZ, PT ;  /* 0x000000ff0500720c */ /* 0x000fe40003f86270 */
[----:B------:R-:W-:Y:S02]  /*19a50*/  IADD3 R3, R20, -0x31, RZ ;  /* 0xffffffcf14037810 */ /* 0x000fe40007ffe0ff */
[----:B------:R-:W-:Y:S02]  /*19a60*/  ISETP.GE.AND P3, PT, R4, RZ, PT ;  /* 0x000000ff0400720c */ /* 0x000fe40003f66270 */
[C---:B------:R-:W-:Y:S01]  /*19a70*/  IADD3 R10, R20.reuse, -0x38, RZ ;  /* 0xffffffc8140a7810 */ /* 0x040fe20007ffe0ff */
[----:B------:R-:W1:Y:S01]  /*19a80*/  I2F R14, R14 ;  /* 0x0000000e000e7306 */ /* 0x000e620000201400 */
[C---:B------:R-:W-:Y:S02]  /*19a90*/  @!P1 IADD3 R19, -R20.reuse, 0x11, RZ ;  /* 0x0000001114139810 */ /* 0x040fe40007ffe1ff */
[----:B------:R-:W-:Y:S02]  /*19aa0*/  ISETP.GE.AND P1, PT, R15, RZ, PT ;  /* 0x000000ff0f00720c */ /* 0x000fe40003f26270 */
[C---:B------:R-:W-:Y:S02]  /*19ab0*/  @!P0 IADD3 R17, -R20.reuse, 0x18, RZ ;  /* 0x0000001814118810 */ /* 0x040fe40007ffe1ff */
[----:B------:R-:W-:Y:S02]  /*19ac0*/  ISETP.GE.AND P0, PT, R13, RZ, PT ;  /* 0x000000ff0d00720c */ /* 0x000fe40003f06270 */
[----:B------:R-:W-:Y:S01]  /*19ad0*/  ISETP.GE.AND P2, PT, R3, RZ, PT ;  /* 0x000000ff0300720c */ /* 0x000fe20003f46270 */
[----:B------:R-:W1:Y:S01]  /*19ae0*/  I2F R21, R21 ;  /* 0x0000001500157306 */ /* 0x000e620000201400 */
[C---:B------:R-:W-:Y:S02]  /*19af0*/  IADD3 R6, R20.reuse, -0x39, RZ ;  /* 0xffffffc714067810 */ /* 0x040fe40007ffe0ff */
[C---:B------:R-:W-:Y:S02]  /*19b00*/  @!P4 IADD3 R5, -R20.reuse, 0x29, RZ ;  /* 0x000000291405c810 */ /* 0x040fe40007ffe1ff */
[C---:B------:R-:W-:Y:S02]  /*19b10*/  @!P3 IADD3 R4, -R20.reuse, 0x30, RZ ;  /* 0x000000301404b810 */ /* 0x040fe40007ffe1ff */
[C---:B------:R-:W-:Y:S02]  /*19b20*/  @!P1 IADD3 R15, -R20.reuse, 0x19, RZ ;  /* 0x00000019140f9810 */ /* 0x040fe40007ffe1ff */
[----:B------:R-:W-:Y:S01]  /*19b30*/  ISETP.GE.AND P1, PT, R11, RZ, PT ;  /* 0x000000ff0b00720c */ /* 0x000fe20003f26270 */
[----:B------:R-:W1:Y:S01]  /*19b40*/  I2F R12, R12 ;  /* 0x0000000c000c7306 */ /* 0x000e620000201400 */
[C---:B------:R-:W-:Y:S02]  /*19b50*/  @!P0 IADD3 R13, -R20.reuse, 0x20, RZ ;  /* 0x00000020140d8810 */ /* 0x040fe40007ffe1ff */
[----:B------:R-:W-:Y:S02]  /*19b60*/  ISETP.GE.AND P0, PT, R7, RZ, PT ;  /* 0x000000ff0700720c */ /* 0x000fe40003f06270 */
[C---:B------:R-:W-:Y:S05]  /*19b70*/  @!P2 IADD3 R3, -R20.reuse, 0x31, RZ ;  /* 0x000000311403a810 */ /* 0x040fea0007ffe1ff */
[----:B------:R-:W1:Y:S02]  /*19b80*/  I2F R19, R19 ;  /* 0x0000001300137306 */ /* 0x000e640000201400 */
[----:B------:R-:W-:Y:S02]  /*19b90*/  @!P1 IADD3 R11, -R20, 0x21, RZ ;  /* 0x00000021140b9810 */ /* 0x000fe40007ffe1ff */
[----:B------:R-:W-:Y:S02]  /*19ba0*/  ISETP.GE.AND P1, PT, R10, RZ, PT ;  /* 0x000000ff0a00720c */ /* 0x000fe40003f26270 */
[----:B------:R-:W-:Y:S02]  /*19bb0*/  @!P0 IADD3 R7, -R20, 0x28, RZ ;  /* 0x0000002814078810 */ /* 0x000fe40007ffe1ff */
[----:B------:R-:W-:Y:S02]  /*19bc0*/  ISETP.GE.AND P0, PT, R6, RZ, PT ;  /* 0x000000ff0600720c */ /* 0x000fe40003f06270 */
[----:B------:R-:W1:Y:S07]  /*19bd0*/  I2F R17, R17 ;  /* 0x0000001100117306 */ /* 0x000e6e0000201400 */
[C---:B------:R-:W-:Y:S03]  /*19be0*/  @!P1 IADD3 R10, -R20.reuse, 0x38, RZ ;  /* 0x00000038140a9810 */ /* 0x040fe60007ffe1ff */
[----:B------:R-:W1:Y:S01]  /*19bf0*/  I2F R15, R15 ;  /* 0x0000000f000f7306 */ /* 0x000e620000201400 */
[----:B------:R-:W-:Y:S09]  /*19c00*/  @!P0 IADD3 R6, -R20, 0x39, RZ ;  /* 0x0000003914068810 */ /* 0x000ff20007ffe1ff */
[----:B------:R-:W1:Y:S10]  /*19c10*/  I2F R13, R13 ;  /* 0x0000000d000d7306 */ /* 0x000e740000201400 */
[----:B------:R-:W1:Y:S10]  /*19c20*/  I2F R11, R11 ;  /* 0x0000000b000b7306 */ /* 0x000e740000201400 */
[----:B------:R-:W1:Y:S10]  /*19c30*/  I2F R7, R7 ;  /* 0x0000000700077306 */ /* 0x000e740000201400 */
[----:B------:R-:W1:Y:S10]  /*19c40*/  I2F R5, R5 ;  /* 0x0000000500057306 */ /* 0x000e740000201400 */
[----:B------:R-:W1:Y:S10]  /*19c50*/  I2F R4, R4 ;  /* 0x0000000400047306 */ /* 0x000e740000201400 */
[----:B------:R-:W2:Y:S10]  /*19c60*/  I2F R3, R3 ;  /* 0x0000000300037306 */ /* 0x000eb40000201400 */
[----:B------:R-:W2:Y:S10]  /*19c70*/  I2F R10, R10 ;  /* 0x0000000a000a7306 */ /* 0x000eb40000201400 */
[----:B------:R-:W2:Y:S01]  /*19c80*/  I2F R6, R6 ;  /* 0x0000000600067306 */ /* 0x000ea20000201400 */
[C---:B-1----:R-:W-:Y:S02]  /*19c90*/  FFMA.FTZ R161, -R0.reuse, R9, R161 ;  /* 0x0000000900a17223 */ /* 0x042fe400000101a1 */
[C---:B------:R-:W-:Y:S02]  /*19ca0*/  FFMA.FTZ R165, -R0.reuse, R18, R165 ;  /* 0x0000001200a57223 */ /* 0x040fe400000101a5 */
[C---:B----4-:R-:W-:Y:S01]  /*19cb0*/  FFMA.FTZ R163, -R0.reuse, R8, R163 ;  /* 0x0000000800a37223 */ /* 0x050fe200000101a3 */
[----:B------:R-:W-:Y:S01]  /*19cc0*/  FMNMX.FTZ R18, R161, R2, !PT ;  /* 0x00000002a1127209 */ /* 0x000fe20007810000 */
[C---:B-----5:R-:W-:Y:S01]  /*19cd0*/  FFMA.FTZ R167, -R0.reuse, R16, R167 ;  /* 0x0000001000a77223 */ /* 0x060fe200000101a7 */
[----:B------:R-:W-:Y:S01]  /*19ce0*/  FMNMX.FTZ R16, R165, R139, !PT ;  /* 0x0000008ba5107209 */ /* 0x000fe20007810000 */
[C---:B------:R-:W-:Y:S01]  /*19cf0*/  FFMA.FTZ R171, -R0.reuse, R14, R171 ;  /* 0x0000000e00ab7223 */ /* 0x040fe200000101ab */
[----:B------:R-:W-:Y:S01]  /*19d00*/  FMNMX.FTZ R18, R163, R18, !PT ;  /* 0x00000012a3127209 */ /* 0x000fe20007810000 */
[C---:B------:R-:W-:Y:S01]  /*19d10*/  FFMA.FTZ R9, -R0.reuse, R9, R175 ;  /* 0x0000000900097223 */ /* 0x040fe200000101af */
[----:B------:R-:W-:Y:S01]  /*19d20*/  FMNMX.FTZ R16, R167, R16, !PT ;  /* 0x00000010a7107209 */ /* 0x000fe20007810000 */
[CC--:B------:R-:W-:Y:S01]  /*19d30*/  FFMA.FTZ R173, -R0.reuse, R21.reuse, R173 ;  /* 0x0000001500ad7223 */ /* 0x0c0fe200000101ad */
        /* <DEDUP_REMOVED lines=10> */
[C---:B------:R-:W-:Y:S02]  /*19de0*/  FFMA.FTZ R145, -R0.reuse, R17, R145 ;  /* 0x0000001100917223 */ /* 0x040fe40000010191 */
        /* <DEDUP_REMOVED lines=22> */
[----:B------:R-:W-:Y:S01]  /*19f50*/  FFMA.FTZ R148, -R0, R11, R148 ;  /* 0x0000000b00947223 */ /* 0x000fe20000010194 */
[----:B------:R-:W-:Y:S01]  /*19f60*/  FMNMX.FTZ R19, R152, R19, !PT ;  /* 0x0000001398137209 */ /* 0x000fe20007810000 */
[----:B--2---:R-:W-:Y:S01]  /*19f70*/  FFMA.FTZ R153, -R0, R3, R153 ;  /* 0x0000000300997223 */ /* 0x004fe20000010199 */
        /* <DEDUP_REMOVED lines=18> */
[----:B------:R-:W-:Y:S07]  /*1a0a0*/  FMNMX.FTZ R6, R135, R4, !PT ;  /* 0x0000000487067209 */ /* 0x000fee0007810000 */
[----:B------:R-:W2:Y:S01]  /*1a0b0*/  SHFL.BFLY PT, R3, R6, 0x2, 0x1f ;  /* 0x0c401f0006037f89 */ /* 0x000ea200000e0000 */
[----:B-1----:R-:W-:Y:S07]  /*1a0c0*/  FMNMX.FTZ R10, R7, R12, !PT ;  /* 0x0000000c070a7209 */ /* 0x002fee0007810000 */
[----:B------:R-:W-:Y:S01]  /*1a0d0*/  LDSM.16.MT88.4 R12, [R210+0xc000] ;  /* 0x00c00000d20c783b */ /* 0x000fe20000004200 */
[----:B--2---:R-:W-:Y:S07]  /*1a0e0*/  FMNMX.FTZ R5, R6, R3, !PT ;  /* 0x0000000306057209 */ /* 0x004fee0007810000 */
[----:B------:R-:W1:Y:S08]  /*1a0f0*/  SHFL.BFLY PT, R133, R10, 0x1, 0x1f ;  /* 0x0c201f000a857f89 */ /* 0x000e7000000e0000 */
[----:B------:R-:W2:Y:S01]  /*1a100*/  SHFL.BFLY PT, R132, R5, 0x1, 0x1f ;  /* 0x0c201f0005847f89 */ /* 0x000ea200000e0000 */
[----:B-1----:R-:W-:Y:S04]  /*1a110*/  FMNMX.FTZ R133, R10, R133, !PT ;  /* 0x000000850a857209 */ /* 0x002fe80007810000 */
[C---:B------:R-:W-:Y:S01]  /*1a120*/  FSETP.NEU.FTZ.AND P0, PT, R133.reuse, -INF , PT ;  /* 0xff8000008500780b */ /* 0x040fe20003f1d000 */
[C---:B---3--:R-:W-:Y:S02]  /*1a130*/  FMUL.FTZ R157, R134.reuse, R133 ;  /* 0x00000085869d7220 */ /* 0x048fe40000410000 */
[----:B------:R-:W-:Y:S01]  /*1a140*/  FADD.FTZ R3, -R133, R2 ;  /* 0x0000000285037221 */ /* 0x000fe20000010100 */
[----:B--2---:R-:W-:Y:S02]  /*1a150*/  FMNMX.FTZ R132, R5, R132, !PT ;  /* 0x0000008405847209 */ /* 0x004fe40007810000 */
[----:B------:R-:W-:Y:S01]  /*1a160*/  FSEL R157, R157, RZ, P0 ;  /* 0x000000ff9d9d7208 */ /* 0x000fe20000000000 */
[----:B------:R-:W-:Y:S01]  /*1a170*/  FMUL.FTZ R4, R134, R3 ;  /* 0x0000000386047220 */ /* 0x000fe20000410000 */
[C---:B------:R-:W-:Y:S01]  /*1a180*/  FSETP.NEU.FTZ.AND P0, PT, R132.reuse, -INF , PT ;  /* 0xff8000008400780b */ /* 0x040fe20003f1d000 */
[----:B------:R-:W-:Y:S02]  /*1a190*/  FADD.FTZ R7, -R132, R139 ;  /* 0x0000008b84077221 */ /* 0x000fe40000010100 */
[----:B------:R-:W-:Y:S01]  /*1a1a0*/  FMUL.FTZ R139, R134, R132 ;  /* 0x00000084868b7220 */ /* 0x000fe20000410000 */
[----:B------:R-:W1:Y:S01]  /*1a1b0*/  MUFU.EX2 R3, R4 ;  /* 0x0000000400037308 */ /* 0x000e620000000800 */
[-CC-:B------:R-:W-:Y:S02]  /*1a1c0*/  FFMA.FTZ R177, R161, R134.reuse, -R157.reuse ;  /* 0x00000086a1b17223 */ /* 0x180fe4000001089d */
[-CC-:B------:R-:W-:Y:S01]  /*1a1d0*/  FFMA.FTZ R176, R163, R134.reuse, -R157.reuse ;  /* 0x00000086a3b07223 */ /* 0x180fe2000001089d */
[----:B------:R-:W-:Y:S01]  /*1a1e0*/  FSEL R139, R139, RZ, P0 ;  /* 0x000000ff8b8b7208 */ /* 0x000fe20000000000 */
[-CC-:B------:R-:W-:Y:S01]  /*1a1f0*/  FFMA.FTZ R175, R171, R134.reuse, -R157.reuse ;  /* 0x00000086abaf7223 */ /* 0x180fe2000001089d */
[----:B------:R-:W-:Y:S01]  /*1a200*/  ISETP.GT.AND P0, PT, R228, RZ, PT ;  /* 0x000000ffe400720c */ /* 0x000fe20003f04270 */
[-C--:B------:R-:W-:Y:S02]  /*1a210*/  FFMA.FTZ R174, R173, R134.reuse, -R157 ;  /* 0x00000086adae7223 */ /* 0x080fe4000001089d */
[-CC-:B------:R-:W-:Y:S01]  /*1a220*/  FFMA.FTZ R173, R165, R134.reuse, -R139.reuse ;  /* 0x00000086a5ad7223 */ /* 0x180fe2000001088b */
[----:B------:R-:W-:Y:S01]  /*1a230*/  MUFU.EX2 R177, R177 ;  /* 0x000000b100b17308 */ /* 0x000fe20000000800 */
[-CC-:B------:R-:W-:Y:S02]  /*1a240*/  FFMA.FTZ R172, R167, R134.reuse, -R139.reuse ;  /* 0x00000086a7ac7223 */ /* 0x180fe4000001088b */
[-CC-:B------:R-:W-:Y:S01]  /*1a250*/  FFMA.FTZ R171, R9, R134.reuse, -R139.reuse ;  /* 0x0000008609ab7223 */ /* 0x180fe2000001088b */
[----:B------:R-:W-:Y:S01]  /*1a260*/  LDSM.16.MT88.4 R164, [R210+0x11800] ;  /* 0x01180000d2a4783b */ /* 0x000fe20000004200 */
[-C--:B------:R-:W-:Y:S02]  /*1a270*/  FFMA.FTZ R170, R8, R134.reuse, -R139 ;  /* 0x0000008608aa7223 */ /* 0x080fe4000001088b */
[----:B------:R-:W-:Y:S02]  /*1a280*/  FMUL.FTZ R2, R134, R7 ;  /* 0x0000000786027220 */ /* 0x000fe40000410000 */
[-CC-:B------:R-:W-:Y:S01]  /*1a290*/  FFMA.FTZ R178, R147, R134.reuse, -R157.reuse ;  /* 0x0000008693b27223 */ /* 0x180fe2000001089d */
[----:B------:R-:W2:Y:S01]  /*1a2a0*/  MUFU.EX2 R176, R176 ;  /* 0x000000b000b07308 */ /* 0x000ea20000000800 */
[-CC-:B------:R-:W-:Y:S02]  /*1a2b0*/  FFMA.FTZ R179, R146, R134.reuse, -R157.reuse ;  /* 0x0000008692b37223 */ /* 0x180fe4000001089d */
[--C-:B------:R-:W-:Y:S02]  /*1a2c0*/  FFMA.FTZ R180, R145, R134, -R157.reuse ;  /* 0x0000008691b47223 */ /* 0x100fe4000001089d */
        /* <DEDUP_REMOVED lines=13> */
[-C--:B------:R-:W-:Y:S02]  /*1a3a0*/  FFMA.FTZ R181, R144, R134.reuse, -R157 ;  /* 0x0000008690b57223 */ /* 0x080fe4000001089d */
[----:B------:R-:W-:Y:S01]  /*1a3b0*/  LDSM.16.MT88.4 R144, [R208+0xe800] ;  /* 0x00e80000d090783b */ /* 0x000fe20000004200 */
[-CC-:B------:R-:W-:Y:S02]  /*1a3c0*/  FFMA.FTZ R182, R143, R134.reuse, -R139.reuse ;  /* 0x000000868fb67223 */ /* 0x180fe4000001088b */
[----:B------:R-:W2:Y:S01]  /*1a3d0*/  MUFU.EX2 R174, R174 ;  /* 0x000000ae00ae7308 */ /* 0x000ea20000000800 */
[-CC-:B------:R-:W-:Y:S02]  /*1a3e0*/  FFMA.FTZ R183, R142, R134.reuse, -R139.reuse ;  /* 0x000000868eb77223 */ /* 0x180fe4000001088b */
[--C-:B------:R-:W-:Y:S02]  /*1a3f0*/  FFMA.FTZ R184, R141, R134, -R139.reuse ;  /* 0x000000868db87223 */ /* 0x100fe4000001088b */
        /* <DEDUP_REMOVED lines=15> */
[-C--:B------:R-:W-:Y:S02]  /*1a4f0*/  FFMA.FTZ R185, R140, R134.reuse, -R139 ;  /* 0x000000868cb97223 */ /* 0x080fe4000001088b */
[-CC-:B------:R-:W-:Y:S02]  /*1a500*/  FFMA.FTZ R186, R160, R134.reuse, -R157.reuse ;  /* 0x00000086a0ba7223 */ /* 0x180fe4000001089d */
[-CC-:B------:R-:W-:Y:S01]  /*1a510*/  FFMA.FTZ R187, R159, R134.reuse, -R157.reuse ;  /* 0x000000869fbb7223 */ /* 0x180fe2000001089d */
[----:B------:R-:W-:Y:S01]  /*1a520*/  MUFU.EX2 R171, R171 ;  /* 0x000000ab00ab7308 */ /* 0x000fe20000000800 */
[----:B------:R-:W-:Y:S01]  /*1a530*/  LDSM.16.MT88.4 R100, [R208+0xe000] ;  /* 0x00e00000d064783b */ /* 0x000fe20000004200 */
[-CC-:B------:R-:W-:Y:S02]  /*1a540*/  FFMA.FTZ R231, R158, R134.reuse, -R157.reuse ;  /* 0x000000869ee77223 */ /* 0x180fe4000001089d */
[-C--:B------:R-:W-:Y:S02]  /*1a550*/  FFMA.FTZ R232, R156, R134.reuse, -R157 ;  /* 0x000000869ce87223 */ /* 0x080fe4000001089d */
[-CC-:B------:R-:W-:Y:S02]  /*1a560*/  FFMA.FTZ R233, R154, R134.reuse, -R139.reuse ;  /* 0x000000869ae97223 */ /* 0x180fe4000001088b */
[-CC-:B------:R-:W-:Y:S01]  /*1a570*/  FFMA.FTZ R234, R152, R134.reuse, -R139.reuse ;  /* 0x0000008698ea7223 */ /* 0x180fe2000001088b */
[----:B------:R-:W-:Y:S01]  /*1a580*/  LDSM.16.MT88.4 R116, [R209+0xc800] ;  /* 0x00c80000d174783b */ /* 0x000fe20000004200 */
[----:B------:R-:W2:Y:S01]  /*1a590*/  MUFU.EX2 R170, R170 ;  /* 0x000000aa00aa7308 */ /* 0x000ea20000000800 */
[-CC-:B------:R-:W-:Y:S02]  /*1a5a0*/  FFMA.FTZ R235, R150, R134.reuse, -R139.reuse ;  /* 0x0000008696eb7223 */ /* 0x180fe4000001088b */
[-C--:B------:R-:W-:Y:S01]  /*1a5b0*/  FFMA.FTZ R236, R148, R134.reuse, -R139 ;  /* 0x0000008694ec7223 */ /* 0x080fe2000001088b */
[----:B-1----:R-:W-:Y:S01]  /*1a5c0*/  F2FP.BF16.PACK_AB R129, R172, R173 ;  /* 0x000000adac81723e */ /* 0x002fe200000010ff */
[-CC-:B------:R-:W-:Y:S02]  /*1a5d0*/  FFMA.FTZ R237, R155, R134.reuse, -R157.reuse ;  /* 0x000000869bed7223 */ /* 0x180fe4000001089d */
[----:B------:R-:W-:Y:S01]  /*1a5e0*/  LDSM.16.MT88.4 R140, [R209+0xe800] ;  /* 0x00e80000d18c783b */ /* 0x000fe20000004200 */
[-CC-:B------:R-:W-:Y:S02]  /*1a5f0*/  FFMA.FTZ R238, R153, R134.reuse, -R157.reuse ;  /* 0x0000008699ee7223 */ /* 0x180fe4000001089d */
[-CC-:B------:R-:W-:Y:S01]  /*1a600*/  FFMA.FTZ R239, R151, R134.reuse, -R157.reuse ;  /* 0x0000008697ef7223 */ /* 0x180fe2000001089d */
[----:B------:R-:W-:Y:S01]  /*1a610*/  MUFU.EX2 R178, R178 ;  /* 0x000000b200b27308 */ /* 0x000fe20000000800 */
[----:B------:R-:W-:Y:S02]  /*1a620*/  FFMA.FTZ R157, R149, R134, -R157 ;  /* 0x00000086959d7223 */ /* 0x000fe4000001089d */
[C---:B------:R-:W-:Y:S01]  /*1a630*/  FMUL.FTZ R36, R3.reuse, R36 ;  /* 0x0000002403247220 */ /* 0x040fe20000410000 */
[----:B------:R-:W-:Y:S01]  /*1a640*/  LDSM.16.MT88.4 R148, [R210+0xf800] ;  /* 0x00f80000d294783b */ /* 0x000fe20000004200 */
[C---:B------:R-:W-:Y:S02]  /*1a650*/  FMUL.FTZ R37, R3.reuse, R37 ;  /* 0x0000002503257220 */ /* 0x040fe40000410000 */
[C---:B------:R-:W-:Y:S02]  /*1a660*/  FMUL.FTZ R38, R2.reuse, R38 ;  /* 0x0000002602267220 */ /* 0x040fe40000410000 */
[----:B------:R-:W-:Y:S01]  /*1a670*/  FMUL.FTZ R39, R2, R39 ;  /* 0x0000002702277220 */ /* 0x000fe20000410000 */
        /* <DEDUP_REMOVED lines=8> */
[----:B------:R-:W-:Y:S01]  /*1a700*/  LDSM.16.MT88.4 R160, [R207+0xf800] ;  /* 0x00f80000cfa0783b */ /* 0x000fe20000004200 */
[----:B------:R-:W2:Y:S03]  /*1a710*/  MUFU.EX2 R179, R179 ;  /* 0x000000b300b37308 */ /* 0x000ea60000000800 */
[C---:B------:R-:W-:Y:S02]  /*1a720*/  FMUL.FTZ R44, R3.reuse, R44 ;  /* 0x0000002c032c7220 */ /* 0x040fe40000410000 */
[C---:B------:R-:W-:Y:S01]  /*1a730*/  FMUL.FTZ R12, R3.reuse, R120 ;  /* 0x00000078030c7220 */ /* 0x040fe20000410000 */
[C---:B------:R-:W-:Y:S04]  /*1a740*/  HMMA.16816.F32.BF16 R8, R128.reuse, R14, R8 ;  /* 0x0000000e8008723c */ /* 0x040fe80000041808 */
[C---:B------:R-:W-:Y:S01]  /*1a750*/  FMUL.FTZ R13, R3.reuse, R121 ;  /* 0x00000079030d7220 */ /* 0x040fe20000410000 */
[----:B------:R-:W-:Y:S01]  /*1a760*/  MUFU.EX2 R180, R180 ;  /* 0x000000b400b47308 */ /* 0x000fe20000000800 */
[----:B-1----:R-:W-:Y:S01]  /*1a770*/  LDSM.16.MT88.4 R156, [R208+0xf800] ;  /* 0x00f80000d09c783b */ /* 0x002fe20000004200 */
[C---:B------:R-:W-:Y:S02]  /*1a780*/  FMUL.FTZ R14, R2.reuse, R122 ;  /* 0x0000007a020e7220 */ /* 0x040fe40000410000 */
[C---:B------:R-:W-:Y:S03]  /*1a790*/  FMUL.FTZ R15, R2.reuse, R123 ;  /* 0x0000007b020f7220 */ /* 0x040fe60000410000 */
[C---:B------:R-:W-:Y:S02]  /*1a7a0*/  FMUL.FTZ R45, R3.reuse, R45 ;  /* 0x0000002d032d7220 */ /* 0x040fe40000410000 */
[----:B------:R-:W1:Y:S01]  /*1a7b0*/  LDSM.16.MT88.4 R120, [R207+0xc000] ;  /* 0x00c00000cf78783b */ /* 0x000e620000004200 */
[C---:B------:R-:W-:Y:S01]  /*1a7c0*/  FMUL.FTZ R46, R2.reuse, R46 ;  /* 0x0000002e022e7220 */ /* 0x040fe20000410000 */
[C---:B------:R-:W-:Y:S01]  /*1a7d0*/  HMMA.16816.F32.BF16 R12, R128.reuse, R20, R12 ;  /* 0x00000014800c723c */ /* 0x040fe2000004180c */
[----:B------:R-:W-:Y:S02]  /*1a7e0*/  MUFU.EX2 R181, R181 ;  /* 0x000000b500b57308 */ /* 0x000fe40000000800 */
[C---:B------:R-:W-:Y:S02]  /*1a7f0*/  FMUL.FTZ R47, R2.reuse, R47 ;  /* 0x0000002f022f7220 */ /* 0x040fe40000410000 */
[C---:B------:R-:W-:Y:S02]  /*1a800*/  FMUL.FTZ R48, R3.reuse, R48 ;  /* 0x0000003003307220 */ /* 0x040fe40000410000 */
[C---:B------:R-:W-:Y:S01]  /*1a810*/  FMUL.FTZ R20, R3.reuse, R112 ;  /* 0x0000007003147220 */ /* 0x040fe20000410000 */
[C---:B------:R-:W-:Y:S03]  /*1a820*/  HMMA.16816.F32.BF16 R16, R128.reuse, R22, R16 ;  /* 0x000000168010723c */ /* 0x040fe60000041810 */
[----:B------:R-:W-:Y:S01]  /*1a830*/  MUFU.EX2 R182, R182 ;  /* 0x000000b600b67308 */ /* 0x000fe20000000800 */
[C---:B------:R-:W-:Y:S02]  /*1a840*/  FMUL.FTZ R21, R3.reuse, R113 ;  /* 0x0000007103157220 */ /* 0x040fe40000410000 */
[C---:B------:R-:W-:Y:S02]  /*1a850*/  FMUL.FTZ R49, R3.reuse, R49 ;  /* 0x0000003103317220 */ /* 0x040fe40000410000 */
[C---:B------:R-:W-:Y:S04]  /*1a860*/  FMUL.FTZ R22, R2.reuse, R114 ;  /* 0x0000007202167220 */ /* 0x040fe80000410000 */
[C---:B------:R-:W-:Y:S01]  /*1a870*/  FMUL.FTZ R23, R2.reuse, R115 ;  /* 0x0000007302177220 */ /* 0x040fe20000410000 */
[----:B------:R-:W3:Y:S01]  /*1a880*/  MUFU.EX2 R183, R183 ;  /* 0x000000b700b77308 */ /* 0x000ee20000000800 */
[----:B------:R-:W4:Y:S01]  /*1a890*/  LDSM.16.MT88.4 R112, [R210+0xe000] ;  /* 0x00e00000d270783b */ /* 0x000f220000004200 */
[C---:B------:R-:W-:Y:S02]  /*1a8a0*/  FMUL.FTZ R50, R2.reuse, R50 ;  /* 0x0000003202327220 */ /* 0x040fe40000410000 */
[C---:B------:R-:W-:Y:S02]  /*1a8b0*/  FMUL.FTZ R51, R2.reuse, R51 ;  /* 0x0000003302337220 */ /* 0x040fe40000410000 */
[C---:B------:R-:W-:Y:S03]  /*1a8c0*/  HMMA.16816.F32.BF16 R20, R128.reuse, R28, R20 ;  /* 0x0000001c8014723c */ /* 0x040fe60000041814 */
[C---:B------:R-:W-:Y:S01]  /*1a8d0*/  FMUL.FTZ R52, R3.reuse, R52 ;  /* 0x0000003403347220 */ /* 0x040fe20000410000 */
[----:B------:R-:W-:Y:S01]  /*1a8e0*/  MUFU.EX2 R184, R184 ;  /* 0x000000b800b87308 */ /* 0x000fe20000000800 */
[C---:B------:R-:W-:Y:S02]  /*1a8f0*/  FMUL.FTZ R53, R3.reuse, R53 ;  /* 0x0000003503357220 */ /* 0x040fe40000410000 */
[C---:B------:R-:W-:Y:S01]  /*1a900*/  FMUL.FTZ R28, R3.reuse, R104 ;  /* 0x00000068031c7220 */ /* 0x040fe20000410000 */
[C---:B------:R-:W-:Y:S04]  /*1a910*/  HMMA.16816.F32.BF16 R24, R128.reuse, R30, R24 ;  /* 0x0000001e8018723c */ /* 0x040fe80000041818 */
[C---:B------:R-:W-:Y:S02]  /*1a920*/  FMUL.FTZ R29, R3.reuse, R105 ;  /* 0x00000069031d7220 */ /* 0x040fe40000410000 */
[C---:B------:R-:W-:Y:S01]  /*1a930*/  FMUL.FTZ R54, R2.reuse, R54 ;  /* 0x0000003602367220 */ /* 0x040fe20000410000 */
[----:B------:R-:W5:Y:S01]  /*1a940*/  MUFU.EX2 R185, R185 ;  /* 0x000000b900b97308 */ /* 0x000f620000000800 */
[C---:B------:R-:W-:Y:S04]  /*1a950*/  FMUL.FTZ R30, R2.reuse, R106 ;  /* 0x0000006a021e7220 */ /* 0x040fe80000410000 */
[C---:B------:R-:W-:Y:S02]  /*1a960*/  FMUL.FTZ R31, R2.reuse, R107 ;  /* 0x0000006b021f7220 */ /* 0x040fe40000410000 */
[----:B------:R-:W2:Y:S01]  /*1a970*/  LDSM.16.MT88.4 R104, [R209+0xe000] ;  /* 0x00e00000d168783b */ /* 0x000ea20000004200 */
[C---:B------:R-:W-:Y:S02]  /*1a980*/  FMUL.FTZ R55, R2.reuse, R55 ;  /* 0x0000003702377220 */ /* 0x040fe40000410000 */
[C---:B------:R-:W-:Y:S01]  /*1a990*/  FMUL.FTZ R56, R3.reuse, R56 ;  /* 0x0000003803387220 */ /* 0x040fe20000410000 */
[----:B------:R-:W-:Y:S01]  /*1a9a0*/  MUFU.EX2 R186, R186 ;  /* 0x000000ba00ba7308 */ /* 0x000fe20000000800 */
[C---:B-1----:R-:W-:Y:S03]  /*1a9b0*/  HMMA.16816.F32.BF16 R28, R128.reuse, R120, R28 ;  /* 0x00000078801c723c */ /* 0x042fe6000004181c */
[C---:B------:R-:W-:Y:S02]  /*1a9c0*/  FMUL.FTZ R57, R3.reuse, R57 ;  /* 0x0000003903397220 */ /* 0x040fe40000410000 */
[C---:B------:R-:W-:Y:S02]  /*1a9d0*/  FMUL.FTZ R58, R2.reuse, R58 ;  /* 0x0000003a023a7220 */ /* 0x040fe40000410000 */
[C---:B------:R-:W-:Y:S01]  /*1a9e0*/  FMUL.FTZ R59, R2.reuse, R59 ;  /* 0x0000003b023b7220 */ /* 0x040fe20000410000 */
[C---:B------:R-:W-:Y:S01]  /*1a9f0*/  HMMA.16816.F32.BF16 R32, R128.reuse, R122, R32 ;  /* 0x0000007a8020723c */ /* 0x040fe20000041820 */
[----:B------:R-:W-:Y:S01]  /*1aa00*/  LDSM.16.MT88.4 R120, [R207+0xc800] ;  /* 0x00c80000cf78783b */ /* 0x000fe20000004200 */
[----:B------:R-:W-:Y:S02]  /*1aa10*/  MUFU.EX2 R187, R187 ;  /* 0x000000bb00bb7308 */ /* 0x000fe40000000800 */
        /* <DEDUP_REMOVED lines=10> */
[----:B------:R-:W-:Y:S01]  /*1aac0*/  MUFU.EX2 R232, R232 ;  /* 0x000000e800e87308 */ /* 0x000fe20000000800 */
[C---:B------:R-:W-:Y:S01]  /*1aad0*/  FMUL.FTZ R66, R2.reuse, R66 ;  /* 0x0000004202427220 */ /* 0x040fe20000410000 */
[C---:B--2---:R-:W-:Y:S03]  /*1aae0*/  HMMA.16816.F32.BF16 R44, R128.reuse, R104, R44 ;  /* 0x00000068802c723c */ /* 0x044fe6000004182c */
[C---:B------:R-:W-:Y:S02]  /*1aaf0*/  FMUL.FTZ R67, R2.reuse, R67 ;  /* 0x0000004302437220 */ /* 0x040fe40000410000 */
[C---:B------:R-:W-:Y:S03]  /*1ab00*/  FMUL.FTZ R68, R3.reuse, R68 ;  /* 0x0000004403447220 */ /* 0x040fe60000410000 */
[----:B------:R-:W-:Y:S01]  /*1ab10*/  MUFU.EX2 R233, R233 ;  /* 0x000000e900e97308 */ /* 0x000fe20000000800 */
[C---:B------:R-:W-:Y:S01]  /*1ab20*/  FMUL.FTZ R69, R3.reuse, R69 ;  /* 0x0000004503457220 */ /* 0x040fe20000410000 */
[C---:B------:R-:W-:Y:S01]  /*1ab30*/  HMMA.16816.F32.BF16 R48, R128.reuse, R106, R48 ;  /* 0x0000006a8030723c */ /* 0x040fe20000041830 */
[----:B------:R-:W1:Y:S02]  /*1ab40*/  LDSM.16.MT88.4 R104, [R210+0x10000] ;  /* 0x01000000d268783b */ /* 0x000e640000004200 */
[C---:B------:R-:W-:Y:S02]  /*1ab50*/  FMUL.FTZ R70, R2.reuse, R70 ;  /* 0x0000004602467220 */ /* 0x040fe40000410000 */
[C---:B------:R-:W-:Y:S03]  /*1ab60*/  FMUL.FTZ R71, R2.reuse, R71 ;  /* 0x0000004702477220 */ /* 0x040fe60000410000 */
[C---:B------:R-:W-:Y:S01]  /*1ab70*/  HMMA.16816.F32.BF16 R52, R128.reuse, R100, R52 ;  /* 0x000000648034723c */ /* 0x040fe20000041834 */
[----:B------:R-:W-:Y:S03]  /*1ab80*/  MUFU.EX2 R234, R234 ;  /* 0x000000ea00ea7308 */ /* 0x000fe60000000800 */
[C---:B------:R-:W-:Y:S02]  /*1ab90*/  FMUL.FTZ R72, R3.reuse, R72 ;  /* 0x0000004803487220 */ /* 0x040fe40000410000 */
[C---:B------:R-:W-:Y:S02]  /*1aba0*/  FMUL.FTZ R73, R3.reuse, R73 ;  /* 0x0000004903497220 */ /* 0x040fe40000410000 */
[C---:B------:R-:W-:Y:S01]  /*1abb0*/  HMMA.16816.F32.BF16 R56, R128.reuse, R102, R56 ;  /* 0x000000668038723c */ /* 0x040fe20000041838 */
[----:B------:R-:W2:Y:S02]  /*1abc0*/  LDSM.16.MT88.4 R100, [R209+0x10000] ;  /* 0x01000000d164783b */ /* 0x000ea40000004200 */
[----:B------:R-:W-:Y:S01]  /*1abd0*/  MUFU.EX2 R235, R235 ;  /* 0x000000eb00eb7308 */ /* 0x000fe20000000800 */
[C---:B------:R-:W-:Y:S02]  /*1abe0*/  FMUL.FTZ R74, R2.reuse, R74 ;  /* 0x0000004a024a7220 */ /* 0x040fe40000410000 */
[C---:B------:R-:W-:Y:S02]  /*1abf0*/  FMUL.FTZ R75, R2.reuse, R75 ;  /* 0x0000004b024b7220 */ /* 0x040fe40000410000 */
[C---:B------:R-:W-:Y:S04]  /*1ac00*/  HMMA.16816.F32.BF16 R60, R128.reuse, R108, R60 ;  /* 0x0000006c803c723c */ /* 0x040fe8000004183c */
[C---:B------:R-:W-:Y:S01]  /*1ac10*/  FMUL.FTZ R76, R3.reuse, R76 ;  /* 0x0000004c034c7220 */ /* 0x040fe20000410000 */
[----:B------:R-:W-:Y:S01]  /*1ac20*/  MUFU.EX2 R236, R236 ;  /* 0x000000ec00ec7308 */ /* 0x000fe20000000800 */
[C---:B------:R-:W-:Y:S02]  /*1ac30*/  FMUL.FTZ R77, R3.reuse, R77 ;  /* 0x0000004d034d7220 */ /* 0x040fe40000410000 */
[C---:B------:R-:W-:Y:S01]  /*1ac40*/  HMMA.16816.F32.BF16 R64, R128.reuse, R110, R64 ;  /* 0x0000006e8040723c */ /* 0x040fe20000041840 */
[----:B------:R-:W4:Y:S03]  /*1ac50*/  LDSM.16.MT88.4 R108, [R208+0x10000] ;  /* 0x01000000d06c783b */ /* 0x000f260000004200 */
[C---:B------:R-:W-:Y:S02]  /*1ac60*/  FMUL.FTZ R78, R2.reuse, R78 ;  /* 0x0000004e024e7220 */ /* 0x040fe40000410000 */
[C---:B------:R-:W-:Y:S01]  /*1ac70*/  FMUL.FTZ R79, R2.reuse, R79 ;  /* 0x0000004f024f7220 */ /* 0x040fe20000410000 */
[----:B------:R-:W-:Y:S01]  /*1ac80*/  MUFU.EX2 R237, R237 ;  /* 0x000000ed00ed7308 */ /* 0x000fe20000000800 */
[C---:B------:R-:W-:Y:S01]  /*1ac90*/  FMUL.FTZ R80, R3.reuse, R80 ;  /* 0x0000005003507220 */ /* 0x040fe20000410000 */
[C---:B-1----:R-:W-:Y:S03]  /*1aca0*/  HMMA.16816.F32.BF16 R68, R128.reuse, R104, R68 ;  /* 0x000000688044723c */ /* 0x042fe60000041844 */
[C---:B------:R-:W-:Y:S02]  /*1acb0*/  FMUL.FTZ R81, R3.reuse, R81 ;  /* 0x0000005103517220 */ /* 0x040fe40000410000 */
[C---:B------:R-:W-:Y:S02]  /*1acc0*/  FMUL.FTZ R82, R2.reuse, R82 ;  /* 0x0000005202527220 */ /* 0x040fe40000410000 */
[C---:B------:R-:W-:Y:S01]  /*1acd0*/  FMUL.FTZ R83, R2.reuse, R83 ;  /* 0x0000005302537220 */ /* 0x040fe20000410000 */
[C---:B------:R-:W-:Y:S01]  /*1ace0*/  HMMA.16816.F32.BF16 R72, R128.reuse, R106, R72 ;  /* 0x0000006a8048723c */ /* 0x040fe20000041848 */
[----:B------:R-:W1:Y:S01]  /*1acf0*/  LDSM.16.MT88.4 R104, [R207+0x10000] ;  /* 0x01000000cf68783b */ /* 0x000e620000004200 */
[----:B------:R-:W-:Y:S02]  /*1ad00*/  MUFU.EX2 R238, R238 ;  /* 0x000000ee00ee7308 */ /* 0x000fe40000000800 */
[C---:B------:R-:W-:Y:S02]  /*1ad10*/  FMUL.FTZ R84, R3.reuse, R84 ;  /* 0x0000005403547220 */ /* 0x040fe40000410000 */
[----:B------:R-:W-:Y:S02]  /*1ad20*/  FMUL.FTZ R85, R3, R85 ;  /* 0x0000005503557220 */ /* 0x000fe40000410000 */
[C---:B--2---:R-:W-:Y:S04]  /*1ad30*/  HMMA.16816.F32.BF16 R76, R128.reuse, R100, R76 ;  /* 0x00000064804c723c */ /* 0x044fe8000004184c */
[C---:B------:R-:W-:Y:S01]  /*1ad40*/  FMUL.FTZ R86, R2.reuse, R86 ;  /* 0x0000005602567220 */ /* 0x040fe20000410000 */
[----:B------:R-:W2:Y:S01]  /*1ad50*/  MUFU.EX2 R239, R239 ;  /* 0x000000ef00ef7308 */ /* 0x000ea20000000800 */
[C---:B------:R-:W-:Y:S01]  /*1ad60*/  FMUL.FTZ R87, R2.reuse, R87 ;  /* 0x0000005702577220 */ /* 0x040fe20000410000 */
[----:B------:R-:W-:Y:S01]  /*1ad70*/  F2FP.BF16.PACK_AB R100, R179, R178 ;  /* 0x000000b2b364723e */ /* 0x000fe200000010ff */
[C---:B------:R-:W-:Y:S04]  /*1ad80*/  HMMA.16816.F32.BF16 R80, R128.reuse, R102, R80 ;  /* 0x000000668050723c */ /* 0x040fe80000041850 */
[----:B------:R-:W-:Y:S01]  /*1ad90*/  FMUL.FTZ R88, R3, R88 ;  /* 0x0000005803587220 */ /* 0x000fe20000410000 */
[----:B---3--:R-:W-:Y:S01]  /*1ada0*/  F2FP.BF16.PACK_AB R101, R183, R182 ;  /* 0x000000b6b765723e */ /* 0x008fe200000010ff */
[----:B------:R-:W-:Y:S01]  /*1adb0*/  FMUL.FTZ R89, R3, R89 ;  /* 0x0000005903597220 */ /* 0x000fe20000410000 */
[----:B------:R-:W-:Y:S01]  /*1adc0*/  F2FP.BF16.PACK_AB R102, R181, R180 ;  /* 0x000000b4b566723e */ /* 0x000fe200000010ff */
[C---:B----4-:R-:W-:Y:S04]  /*1add0*/  HMMA.16816.F32.BF16 R84, R128.reuse, R108, R84 ;  /* 0x0000006c8054723c */ /* 0x050fe80000041854 */
[C---:B------:R-:W-:Y:S01]  /*1ade0*/  FMUL.FTZ R90, R2.reuse, R90 ;  /* 0x0000005a025a7220 */ /* 0x040fe20000410000 */
[----:B-----5:R-:W-:Y:S01]  /*1adf0*/  F2FP.BF16.PACK_AB R103, R185, R184 ;  /* 0x000000b8b967723e */ /* 0x020fe200000010ff */
[C---:B------:R-:W-:Y:S02]  /*1ae00*/  FMUL.FTZ R91, R2.reuse, R91 ;  /* 0x0000005b025b7220 */ /* 0x040fe40000410000 */
[C---:B------:R-:W-:Y:S04]  /*1ae10*/  FMUL.FTZ R92, R3.reuse, R92 ;  /* 0x0000005c035c7220 */ /* 0x040fe80000410000 */
[C---:B------:R-:W-:Y:S01]  /*1ae20*/  FMUL.FTZ R93, R3.reuse, R93 ;  /* 0x0000005d035d7220 */ /* 0x040fe20000410000 */
[C---:B------:R-:W-:Y:S01]  /*1ae30*/  HMMA.16816.F32.BF16 R88, R128.reuse, R110, R88 ;  /* 0x0000006e8058723c */ /* 0x040fe20000041858 */
[----:B------:R-:W3:Y:S02]  /*1ae40*/  LDSM.16.MT88.4 R108, [R208+0xc800] ;  /* 0x00c80000d06c783b */ /* 0x000ee40000004200 */
[C---:B------:R-:W-:Y:S02]  /*1ae50*/  FMUL.FTZ R94, R2.reuse, R94 ;  /* 0x0000005e025e7220 */ /* 0x040fe40000410000 */
[C---:B------:R-:W-:Y:S02]  /*1ae60*/  FMUL.FTZ R95, R2.reuse, R95 ;  /* 0x0000005f025f7220 */ /* 0x040fe40000410000 */
[C---:B------:R-:W-:Y:S02]  /*1ae70*/  FMUL.FTZ R96, R3.reuse, R96 ;  /* 0x0000006003607220 */ /* 0x040fe40000410000 */
[----:B------:R-:W-:Y:S03]  /*1ae80*/  FMUL.FTZ R97, R3, R97 ;  /* 0x0000006103617220 */ /* 0x000fe60000410000 */
[C---:B-1----:R-:W-:Y:S03]  /*1ae90*/  HMMA.16816.F32.BF16 R92, R128.reuse, R104, R92 ;  /* 0x00000068805c723c */ /* 0x042fe6000004185c */
[C---:B------:R-:W-:Y:S02]  /*1aea0*/  FMUL.FTZ R98, R2.reuse, R98 ;  /* 0x0000006202627220 */ /* 0x040fe40000410000 */
[----:B------:R-:W-:Y:S02]  /*1aeb0*/  FMUL.FTZ R99, R2, R99 ;  /* 0x0000006302637220 */ /* 0x000fe40000410000 */
[-CC-:B------:R-:W-:Y:S01]  /*1aec0*/  FFMA.FTZ R241, R138, R134.reuse, -R139.reuse ;  /* 0x000000868af17223 */ /* 0x180fe2000001088b */
[----:B--2---:R-:W-:Y:S01]  /*1aed0*/  F2FP.BF16.PACK_AB R138, R240, R239 ;  /* 0x000000eff08a723e */ /* 0x004fe200000010ff */
[-CC-:B------:R-:W-:Y:S03]  /*1aee0*/  FFMA.FTZ R242, R136, R134.reuse, -R139.reuse ;  /* 0x0000008688f27223 */ /* 0x180fe6000001088b */
[----:B------:R-:W-:Y:S01]  /*1aef0*/  HMMA.16816.F32.BF16 R96, R128, R106, R96 ;  /* 0x0000006a8060723c */ /* 0x000fe20000041860 */
[----:B------:R-:W1:Y:S01]  /*1af00*/  LDSM.16.MT88.4 R104, [R207+0xe800] ;  /* 0x00e80000cf68783b */ /* 0x000e620000004200 */
[----:B------:R-:W-:Y:S01]  /*1af10*/  MUFU.EX2 R241, R241 ;  /* 0x000000f100f17308 */ /* 0x000fe20000000800 */
[----:B------:R-:W-:Y:S01]  /*1af20*/  F2FP.BF16.PACK_AB R136, R238, R237 ;  /* 0x000000edee88723e */ /* 0x000fe200000010ff */
[-CC-:B------:R-:W-:Y:S02]  /*1af30*/  FFMA.FTZ R243, R137, R134.reuse, -R139.reuse ;  /* 0x0000008689f37223 */ /* 0x180fe4000001088b */
[----:B------:R-:W-:Y:S02]  /*1af40*/  FFMA.FTZ R139, R135, R134, -R139 ;  /* 0x00000086878b7223 */ /* 0x000fe4000001088b */
[C---:B------:R-:W-:Y:S01]  /*1af50*/  HMMA.16816.F32.BF16 R4, R100.reuse, R112, R4 ;  /* 0x000000706404723c */ /* 0x040fe20000041804 */
[----:B------:R-:W-:Y:S03]  /*1af60*/  LDSM.16.MT88.4 R128, [R209+0xf000] ;  /* 0x00f00000d180783b */ /* 0x000fe60000004200 */
[----:B------:R-:W2:Y:S01]  /*1af70*/  MUFU.EX2 R242, R242 ;  /* 0x000000f200f27308 */ /* 0x000ea20000000800 */
[----:B------:R-:W-:Y:S02]  /*1af80*/  FFMA.FTZ R177, R3, R230, R177 ;  /* 0x000000e603b17223 */ /* 0x000fe400000100b1 */
[----:B------:R-:W-:Y:S01]  /*1af90*/  FFMA.FTZ R173, R2, R229, R173 ;  /* 0x000000e502ad7223 */ /* 0x000fe200000100ad */
[C---:B------:R-:W-:Y:S01]  /*1afa0*/  HMMA.16816.F32.BF16 R8, R100.reuse, R114, R8 ;  /* 0x000000726408723c */ /* 0x040fe20000041808 */
[----:B------:R-:W-:Y:S03]  /*1afb0*/  LDSM.16.MT88.4 R112, [R209+0x10800] ;  /* 0x01080000d170783b */ /* 0x000fe60000004200 */
[----:B------:R-:W-:Y:S02]  /*1afc0*/  FADD.FTZ R176, R176, R177 ;  /* 0x000000b1b0b07221 */ /* 0x000fe40000010000 */
[----:B------:R-:W-:Y:S01]  /*1afd0*/  MUFU.EX2 R243, R243 ;  /* 0x000000f300f37308 */ /* 0x000fe20000000800 */
[----:B------:R-:W-:Y:S01]  /*1afe0*/  FADD.FTZ R172, R172, R173 ;  /* 0x000000adacac7221 */ /* 0x000fe20000010000 */
[C---:B------:R-:W-:Y:S04]  /*1aff0*/  HMMA.16816.F32.BF16 R12, R100.reuse, R116, R12 ;  /* 0x00000074640c723c */ /* 0x040fe8000004180c */
[----:B------:R-:W-:Y:S02]  /*1b000*/  FADD.FTZ R175, R175, R176 ;  /* 0x000000b0afaf7221 */ /* 0x000fe40000010000 */
[----:B------:R-:W-:Y:S02]  /*1b010*/  FADD.FTZ R3, R171, R172 ;  /* 0x000000acab037221 */ /* 0x000fe40000010000 */
[C---:B------:R-:W-:Y:S01]  /*1b020*/  HMMA.16816.F32.BF16 R16, R100.reuse, R118, R16 ;  /* 0x000000766410723c */ /* 0x040fe20000041810 */
[----:B------:R-:W-:Y:S01]  /*1b030*/  LDSM.16.MT88.4 R116, [R208+0x10800] ;  /* 0x01080000d074783b */ /* 0x000fe20000004200 */
[----:B------:R-:W4:Y:S02]  /*1b040*/  MUFU.EX2 R134, R139 ;  /* 0x0000008b00867308 */ /* 0x000f240000000800 */
[----:B--2---:R-:W-:Y:S01]  /*1b050*/  F2FP.BF16.PACK_AB R137, R242, R241 ;  /* 0x000000f1f289723e */ /* 0x004fe200000010ff */
[----:B------:R-:W-:Y:S02]  /*1b060*/  FADD.FTZ R175, R174, R175 ;  /* 0x000000afaeaf7221 */ /* 0x000fe40000010000 */
[----:B------:R-:W-:Y:S01]  /*1b070*/  FADD.FTZ R3, R170, R3 ;  /* 0x00000003aa037221 */ /* 0x000fe20000010000 */
[C---:B---3--:R-:W-:Y:S04]  /*1b080*/  HMMA.16816.F32.BF16 R20, R100.reuse, R108, R20 ;  /* 0x0000006c6414723c */ /* 0x048fe80000041814 */
[----:B------:R-:W-:Y:S02]  /*1b090*/  FADD.FTZ R178, R178, R175 ;  /* 0x000000afb2b27221 */ /* 0x000fe40000010000 */
[----:B------:R-:W-:Y:S02]  /*1b0a0*/  FADD.FTZ R182, R182, R3 ;  /* 0x00000003b6b67221 */ /* 0x000fe40000010000 */
[C---:B------:R-:W-:Y:S01]  /*1b0b0*/  HMMA.16816.F32.BF16 R24, R100.reuse, R110, R24 ;  /* 0x0000006e6418723c */ /* 0x040fe20000041818 */
[----:B------:R-:W2:Y:S03]  /*1b0c0*/  LDSM.16.MT88.4 R108, [R210+0x10800] ;  /* 0x01080000d26c783b */ /* 0x000ea60000004200 */
[----:B------:R-:W-:Y:S02]  /*1b0d0*/  FADD.FTZ R179, R179, R178 ;  /* 0x000000b2b3b37221 */ /* 0x000fe40000010000 */
[----:B------:R-:W-:Y:S02]  /*1b0e0*/  FADD.FTZ R183, R183, R182 ;  /* 0x000000b6b7b77221 */ /* 0x000fe40000010000 */
[C---:B------:R-:W-:Y:S04]  /*1b0f0*/  HMMA.16816.F32.BF16 R28, R100.reuse, R120, R28 ;  /* 0x00000078641c723c */ /* 0x040fe8000004181c */
[----:B----4-:R-:W-:Y:S01]  /*1b100*/  F2FP.BF16.PACK_AB R139, R134, R243 ;  /* 0x000000f3868b723e */ /* 0x010fe200000010ff */
[----:B------:R-:W-:Y:S02]  /*1b110*/  FADD.FTZ R180, R180, R179 ;  /* 0x000000b3b4b47221 */ /* 0x000fe40000010000 */
[----:B------:R-:W-:Y:S01]  /*1b120*/  FADD.FTZ R2, R184, R183 ;  /* 0x000000b7b8027221 */ /* 0x000fe20000010000 */
[C---:B------:R-:W-:Y:S01]  /*1b130*/  HMMA.16816.F32.BF16 R32, R100.reuse, R122, R32 ;  /* 0x0000007a6420723c */ /* 0x040fe20000041820 */
[----:B------:R-:W-:Y:S03]  /*1b140*/  LDSM.16.MT88.4 R120, [R209+0xd000] ;  /* 0x00d00000d178783b */ /* 0x000fe60000004200 */
[----:B------:R-:W-:Y:S02]  /*1b150*/  FADD.FTZ R181, R181, R180 ;  /* 0x000000b4b5b57221 */ /* 0x000fe40000010000 */
[----:B------:R-:W-:Y:S02]  /*1b160*/  FADD.FTZ R2, R185, R2 ;  /* 0x00000002b9027221 */ /* 0x000fe40000010000 */
        /* <DEDUP_REMOVED lines=35> */
[C---:B--2---:R-:W-:Y:S03]  /*1b3a0*/  HMMA.16816.F32.BF16 R4, R100.reuse, R108, R4 ;  /* 0x0000006c6404723c */ /* 0x044fe60000041804 */
[----:B------:R-:W-:Y:S01]  /*1b3b0*/  FADD.FTZ R235, R235, R234 ;  /* 0x000000eaebeb7221 */ /* 0x000fe20000010000 */
[----:B------:R-:W-:Y:S01]  /*1b3c0*/  MOV R2, R133 ;  /* 0x0000008500027202 */ /* 0x000fe20000000f00 */
[----:B------:R-:W-:Y:S02]  /*1b3d0*/  FADD.FTZ R232, R232, R231 ;  /* 0x000000e7e8e87221 */ /* 0x000fe40000010000 */
[----:B------:R-:W-:Y:S01]  /*1b3e0*/  FADD.FTZ R236, R236, R235 ;  /* 0x000000ebecec7221 */ /* 0x000fe20000010000 */
[C---:B------:R-:W-:Y:S01]  /*1b3f0*/  HMMA.16816.F32.BF16 R8, R100.reuse, R110, R8 ;  /* 0x0000006e6408723c */ /* 0x040fe20000041808 */
[----:B------:R-:W2:Y:S03]  /*1b400*/  LDSM.16.MT88.4 R108, [R210+0x11000] ;  /* 0x01100000d26c783b */ /* 0x000ea60000004200 */
[----:B------:R-:W-:Y:S02]  /*1b410*/  FADD.FTZ R237, R237, R232 ;  /* 0x000000e8eded7221 */ /* 0x000fe40000010000 */
[----:B------:R-:W-:Y:S02]  /*1b420*/  FADD.FTZ R241, R241, R236 ;  /* 0x000000ecf1f17221 */ /* 0x000fe40000010000 */
[C---:B------:R-:W-:Y:S04]  /*1b430*/  HMMA.16816.F32.BF16 R12, R100.reuse, R120, R12 ;  /* 0x00000078640c723c */ /* 0x040fe8000004180c */
[----:B------:R-:W-:Y:S02]  /*1b440*/  FADD.FTZ R238, R238, R237 ;  /* 0x000000edeeee7221 */ /* 0x000fe40000010000 */
[----:B------:R-:W-:Y:S02]  /*1b450*/  FADD.FTZ R242, R242, R241 ;  /* 0x000000f1f2f27221 */ /* 0x000fe40000010000 */
[C---:B------:R-:W-:Y:S04]  /*1b460*/  HMMA.16816.F32.BF16 R16, R100.reuse, R122, R16 ;  /* 0x0000007a6410723c */ /* 0x040fe80000041810 */
[----:B------:R-:W-:Y:S02]  /*1b470*/  FADD.FTZ R239, R239, R238 ;  /* 0x000000eeefef7221 */ /* 0x000fe40000010000 */
[----:B------:R-:W-:Y:S02]  /*1b480*/  FADD.FTZ R229, R243, R242 ;  /* 0x000000f2f3e57221 */ /* 0x000fe40000010000 */
[C---:B---3--:R-:W-:Y:S04]  /*1b490*/  HMMA.16816.F32.BF16 R20, R100.reuse, R112, R20 ;  /* 0x000000706414723c */ /* 0x048fe80000041814 */
[----:B------:R-:W-:Y:S02]  /*1b4a0*/  FADD.FTZ R230, R240, R239 ;  /* 0x000000eff0e67221 */ /* 0x000fe40000010000 */
[----:B------:R-:W-:Y:S02]  /*1b4b0*/  FADD.FTZ R229, R134, R229 ;  /* 0x000000e586e57221 */ /* 0x000fe40000010000 */
        /* <DEDUP_REMOVED lines=51> */
[----:B------:R-:W-:Y:S07]  /*1b7f0*/  HMMA.16816.F32.BF16 R96, R136, R14, R96 ;  /* 0x0000000e8860723c */ /* 0x000fee0000041860 */
[----:B------:R-:W-:Y:S01]  /*1b800*/  MOV R139, R132 ;  /* 0x00000084008b7202 */ /* 0x000fe20000000f00 */
[----:B------:R-:W-:-:S05]  /*1b810*/  @P0 BRA `(.L_x_4499) ;  /* 0xffffbca000000947 */ /* 0x000fca000383ffff */
.L_x_4490:
        /* <DEDUP_REMOVED lines=11> */
.L_x_4513:
[----:B--23--:R-:W-:Y:S01]  /*1b8d0*/  FADD.FTZ R230, R5, R230 ;  /* 0x000000e605e67221 */ /* 0x00cfe20000010000 */
[----:B------:R-:W-:Y:S05]  /*1b8e0*/  BRA.DIV ~URZ, `(.L_x_4501) ;  /* 0x00001bf27f007947 */ /* 0x000fea000b800000 */
[----:B------:R-:W2:Y:S04]  /*1b8f0*/  SHFL.BFLY PT, R8, R229, 0x2, 0x1f ;  /* 0x0c401f00e5087f89 */ /* 0x000ea800000e0000 */
[----:B------:R-:W3:Y:S01]  /*1b900*/  SHFL.BFLY PT, R9, R230, 0x1, 0x1f ;  /* 0x0c201f00e6097f89 */ /* 0x000ee200000e0000 */
[----:B--2---:R-:W-:Y:S02]  /*1b910*/  FADD.FTZ R8, R8, R229 ;  /* 0x000000e508087221 */ /* 0x004fe40000010000 */
[----:B---3--:R-:W-:-:S03]  /*1b920*/  FADD.FTZ R9, R230, R9 ;  /* 0x00000009e6097221 */ /* 0x008fc60000010000 */
[----:B------:R2:W3:Y:S04]  /*1b930*/  SHFL.BFLY PT, R5, R8, 0x1, 0x1f ;  /* 0x0c201f0008057f89 */ /* 0x0004e800000e0000 */
.L_x_4514:
        /* <DEDUP_REMOVED lines=266> */
.L_x_4503:
[----:B------:R-:W-:Y:S02]  /*1c9e0*/  ULDC.64 UR4, c[0x0][0x118] ;  /* 0x0000460000047ab9 */ /* 0x000fe40000000a00 */
[----:B------:R-:W2:Y:S04]  /*1c9f0*/  LD.E R2, [R6.64+0x60] ;  /* 0x0000600406027980 */ /* 0x000ea8000c101900 */
[----:B------:R-:W3:Y:S01]  /*1ca00*/  LD.E R14, [R6.64+0xb4] ;  /* 0x0000b404060e7980 */ /* 0x000ee2000c101900 */
[----:B--2---:R-:W-:-:S04]  /*1ca10*/  IMAD R217, R2, R217, R220 ;  /* 0x000000d902d97224 */ /* 0x004fc800078e02dc */
[----:B---3--:R-:W-:Y:S02]  /*1ca20*/  IMAD R14, R14, R217, RZ ;  /* 0x000000d90e0e7224 */ /* 0x008fe400078e02ff */
.L_x_4504:
[----:B------:R-:W-:Y:S05]  /*1ca30*/  BSYNC B0 ;  /* 0x0000000000007941 */ /* 0x000fea0003800000 */
.L_x_4502:
        /* <DEDUP_REMOVED lines=48> */
.L_x_4506:
[----:B---34-:R-:W-:Y:S05]  /*1cd40*/  BSYNC B0 ;  /* 0x0000000000007941 */ /* 0x018fea0003800000 */
.L_x_4505:
        /* <DEDUP_REMOVED lines=46> */
.L_x_4508:
[----:B------:R-:W-:Y:S05]  /*1d030*/  BSYNC B0 ;  /* 0x0000000000007941 */ /* 0x000fea0003800000 */
.L_x_4507:
        /* <DEDUP_REMOVED lines=21> */
.L_x_4510:
[----:B------:R-:W-:Y:S05]  /*1d190*/  BSYNC B0 ;  /* 0x0000000000007941 */ /* 0x000fea0003800000 */
.L_x_4509:
        /* <DEDUP_REMOVED lines=21> */
.L_x_4512:
[----:B------:R-:W-:Y:S05]  /*1d2f0*/  BSYNC B0 ;  /* 0x0000000000007941 */ /* 0x000fea0003800000 */
.L_x_4511:
[----:B------:R-:W-:-:S04]  /*1d300*/  IADD3 R0, R9, 0x30, RZ ;  /* 0x0000003009007810 */ /* 0x000fc80007ffe0ff */
[----:B------:R-:W-:Y:S01]  /*1d310*/  ISETP.GE.AND P0, PT, R0, R219, PT ;  /* 0x000000db0000720c */ /* 0x000fe20003f06270 */
[----:B------:R-:W-:-:S12]  /*1d320*/  IMAD.MOV.U32 R219, RZ, RZ, 0x0 ;  /* 0x00000000ffdb7424 */ /* 0x000fd800078e00ff */
[----:B------:R-:W-:Y:S05]  /*1d330*/  @P0 RET.REL.NODEC R218 `(_ZN5flash24flash_fwd_splitkv_kernelI23Flash_fwd_kernel_traitsILi192ELi64ELi64ELi4ELb0ELb0EN7cutlass10bfloat16_tE19Flash_kernel_traitsILi192ELi64ELi64ELi4ES3_EELb0ELb0ELb1ELb0ELb0ELb1ELb0ELb1EEEvNS_16Flash_fwd_paramsE) ;  /* 0xfffe2cc0da000950 */ /* 0x000fea0003c3ffff */
        /* <DEDUP_REMOVED lines=17> */
[----:B------:R-:W-:Y:S05]  /*1d450*/  @P0 RET.REL.NODEC R218 `(_ZN5flash24flash_fwd_splitkv_kernelI23Flash_fwd_kernel_traitsILi192ELi64ELi64ELi4ELb0ELb0EN7cutlass10bfloat16_tE19Flash_kernel_traitsILi192ELi64ELi64ELi4ES3_EELb0ELb0ELb1ELb0ELb0ELb1ELb0ELb1EEEvNS_16Flash_fwd_paramsE) ;  /* 0xfffe2ba0da000950 */ /* 0x000fea0003c3ffff */
[----:B------:R-:W-:Y:S01]  /*1d460*/  MOV R219, 0x0 ;  /* 0x0000000000db7802 */ /* 0x000fe20000000f00 */
[----:B------:R-:W-:-:S02]  /*1d470*/  ULDC.64 UR4, c[0x0][0x118] ;  /* 0x0000460000047ab9 */ /* 0x000fc40000000a00 */
[----:B------:R3:W-:Y:S01]  /*1d480*/  ST.E.128 [R4.64+0x100], R60 ;  /* 0x0001003c04007985 */ /* 0x0007e2000c101d04 */
[----:B------:R-:W-:Y:S05]  /*1d490*/  RET.REL.NODEC R218 `(_ZN5flash24flash_fwd_splitkv_kernelI23Flash_fwd_kernel_traitsILi192ELi64ELi64ELi4ELb0ELb0EN7cutlass10bfloat16_tE19Flash_kernel_traitsILi192ELi64ELi64ELi4ES3_EELb0ELb0ELb1ELb0ELb0ELb1ELb0ELb1EEEvNS_16Flash_fwd_paramsE) ;  /* 0xfffe2b60da007950 */ /* 0x000fea0003c3ffff */
.L_x_4500:
[----:B------:R-:W-:Y:S02]  /*1d4a0*/  MOV R5, 0x2 ;  /* 0x0000000200057802 */ /* 0x000fe40000000f00 */
[----:B------:R-:W-:Y:S02]  /*1d4b0*/  MOV R4, 0x1d4d0 ;  /* 0x0001d4d000047802 */ /* 0x000fe40000000f00 */
[----:B-1---5:R-:W-:Y:S05]  /*1d4c0*/  CALL.REL.NOINC `($__internal_23_$__cuda_sm70_shflsync_bfly_p) ;  /* 0x000000f000007944 */ /* 0x022fea0003c00000 */
[----:B-12---:R-:W-:Y:S05]  /*1d4d0*/  BRA `(.L_x_4513) ;  /* 0xffffe3f000007947 */ /* 0x006fea000383ffff */
.L_x_4501:
[----:B------:R-:W-:Y:S02]  /*1d4e0*/  MOV R5, 0x1 ;  /* 0x0000000100057802 */ /* 0x000fe40000000f00 */
[----:B------:R-:W-:Y:S02]  /*1d4f0*/  MOV R4, 0x1d510 ;  /* 0x0001d51000047802 */ /* 0x000fe40000000f00 */
[----:B-1---5:R-:W-:Y:S05]  /*1d500*/  CALL.REL.NOINC `($__internal_23_$__cuda_sm70_shflsync_bfly_p) ;  /* 0x000000b000007944 */ /* 0x022fea0003c00000 */
[----:B--2---:R-:W-:Y:S01]  /*1d510*/  FADD.FTZ R9, R230, R5 ;  /* 0x00000005e6097221 */ /* 0x004fe20000010000 */
[----:B-1----:R-:W-:Y:S02]  /*1d520*/  MOV R230, R229 ;  /* 0x000000e500e67202 */ /* 0x002fe40000000f00 */
[----:B------:R-:W-:Y:S02]  /*1d530*/  MOV R5, 0x2 ;  /* 0x0000000200057802 */ /* 0x000fe40000000f00 */
[----:B------:R-:W-:-:S02]  /*1d540*/  MOV R4, 0x1d560 ;  /* 0x0001d56000047802 */ /* 0x000fc40000000f00 */
[----:B------:R-:W-:Y:S05]  /*1d550*/  CALL.REL.NOINC `($__internal_23_$__cuda_sm70_shflsync_bfly_p) ;  /* 0x0000006000007944 */ /* 0x000fea0003c00000 */
[----:B--2---:R-:W-:Y:S01]  /*1d560*/  FADD.FTZ R8, R229, R5 ;  /* 0x00000005e5087221 */ /* 0x004fe20000010000 */
[----:B------:R-:W-:-:S02]  /*1d570*/  MOV R5, 0x1 ;  /* 0x0000000100057802 */ /* 0x000fc40000000f00 */
[----:B------:R-:W-:Y:S02]  /*1d580*/  MOV R4, 0x1d5b0 ;  /* 0x0001d5b000047802 */ /* 0x000fe40000000f00 */
[----:B-1----:R-:W-:Y:S02]  /*1d590*/  MOV R230, R8 ;  /* 0x0000000800e67202 */ /* 0x002fe40000000f00 */
[----:B------:R-:W-:Y:S05]  /*1d5a0*/  CALL.REL.NOINC `($__internal_23_$__cuda_sm70_shflsync_bfly_p) ;  /* 0x0000001000007944 */ /* 0x000fea0003c00000 */
[----:B-12---:R-:W-:Y:S05]  /*1d5b0*/  BRA `(.L_x_4514) ;  /* 0xffffe38000007947 */ /* 0x006fea000383ffff */
        .weak           $__internal_23_$__cuda_sm70_shflsync_bfly_p
        .type           $__internal_23_$__cuda_sm70_shflsync_bfly_p,@function
        .size           $__internal_23_$__cuda_sm70_shflsync_bfly_p,(.L_x_7801 - $__internal_23_$__cuda_sm70_shflsync_bfly_p)
$__internal_23_$__cuda_sm70_shflsync_bfly_p:
[----:B------:R-:W-:Y:S01]  /*1d5c0*/  MOV R10, R4 ;  /* 0x00000004000a7202 */ /* 0x000fe20000000f00 */
[----:B------:R-:W-:Y:S04]  /*1d5d0*/  WARPSYNC R0 ;  /* 0x0000000000007348 */ /* 0x000fe80003800000 */
[----:B------:R-:W-:Y:S01]  /*1d5e0*/  MOV R11, 0x0 ;  /* 0x00000000000b7802 */ /* 0x000fe20000000f00 */
[----:B------:R1:W2:Y:S03]  /*1d5f0*/  SHFL.BFLY PT, R5, R230, R5, R3 ;  /* 0x0c000005e6057389 */ /* 0x0002a600000e0003 */
[----:B------:R-:W-:Y:S05]  /*1d600*/  RET.REL.NODEC R10 `(_ZN5flash24flash_fwd_splitkv_kernelI23Flash_fwd_kernel_traitsILi192ELi64ELi64ELi4ELb0ELb0EN7cutlass10bfloat16_tE19Flash_kernel_traitsILi192ELi64ELi64ELi4ES3_EELb0ELb0ELb1ELb0ELb0ELb1ELb0ELb1EEEvNS_16Flash_fwd_paramsE) ;  /* 0xfffe29f00a007950 */ /* 0x000fea0003c3ffff */
.L_x_4515:
        /* <DEDUP_REMOVED lines=15> */
.L_x_7801:


//--------------------- .text._ZN5flash24flash_fwd_splitkv_kernelI23Flash_fwd_kernel_traitsILi192ELi64ELi64ELi4ELb0ELb0EN7cutlass10bfloat16_tE19Flash_kernel_traitsILi192ELi64ELi64ELi4ES3_EELb0ELb0ELb0ELb0ELb1ELb0ELb1ELb0EEEvNS_16Flash_fwd_paramsE --------------------------
	.section	.text._ZN5flash24flash_fwd_splitkv_kernelI23Flash_fwd_kernel_traitsILi192ELi64ELi64ELi4ELb0ELb0EN7cutlass10bfloat16_tE19Flash_kernel_traitsILi192ELi64ELi64ELi4ES3_EELb0ELb0ELb0ELb0ELb1ELb0ELb1ELb0EEEvNS_16Flash_fwd_paramsE,"ax",@progbits
	.sectioninfo	@"SHI_REGISTERS=222"
	.align	128
        .global         _ZN5flash24flash_fwd_splitkv_kernelI23Flash_fwd_kernel_traitsILi192ELi64ELi64ELi4ELb0ELb0EN7cutlass10bfloat16_tE19Flash_kernel_traitsILi192ELi64ELi64ELi4ES3_EELb0ELb0ELb0ELb0ELb1ELb0ELb1ELb0EEEvNS_16Flash_fwd_paramsE
        .type           _ZN5flash24flash_fwd_splitkv_kernelI23Flash_fwd_kernel_traitsILi192ELi64ELi64ELi4ELb0ELb0EN7cutlass10bfloat16_tE19Flash_kernel_traitsILi192ELi64ELi64ELi4ES3_EELb0ELb0ELb0ELb0ELb1ELb0ELb1ELb0EEEvNS_16Flash_fwd_paramsE,@function
        .size           _ZN5flash24flash_fwd_splitkv_kernelI23Flash_fwd_kernel_traitsILi192ELi64ELi64ELi4ELb0ELb0EN7cutlass10bfloat16_tE19Flash_kernel_traitsILi192ELi64ELi64ELi4ES3_EELb0ELb0ELb0ELb0ELb1ELb0ELb1ELb0EEEvNS_16Flash_fwd_paramsE,(.L_x_7860 - _ZN5flash24flash_fwd_splitkv_kernelI23Flash_fwd_kernel_traitsILi192ELi64ELi64ELi4ELb0ELb0EN7cutlass10bfloat16_tE19Flash_kernel_traitsILi192ELi64ELi64ELi4ES3_EELb0ELb0ELb0ELb0ELb1ELb0ELb1ELb0EEEvNS_16Flash_fwd_paramsE)
        .other          _ZN5flash24flash_fwd_splitkv_kernelI23Flash_fwd_kernel_traitsILi192ELi64ELi64ELi4ELb0ELb0EN7cutlass10bfloat16_tE19Flash_kernel_traitsILi192ELi64ELi64ELi4ES3_EELb0ELb0ELb0ELb0ELb1ELb0ELb1ELb0EEEvNS_16Flash_fwd_paramsE,@"STO_CUDA_ENTRY STV_DEFAULT"
_ZN5flash24flash_fwd_splitkv_kernelI23Flash_fwd_kernel_traitsILi192ELi64ELi64ELi4ELb0ELb0EN7cutlass10bfloat16_tE19Flash_kernel_traitsILi192ELi64ELi64ELi4ES3_EELb0ELb0ELb0ELb0ELb1ELb0ELb1ELb0EEEvNS_16Flash_fwd_paramsE:
.text._ZN5flash24flash_fwd_splitkv_kernelI23Flash_fwd_kernel_traitsILi192ELi64ELi64ELi4ELb0ELb0EN7cutlass10bfloat16_tE19Flash_kernel_traitsILi192ELi64ELi64ELi4ES3_EELb0ELb0ELb0ELb0ELb1ELb0ELb1ELb0EEEvNS_16Flash_fwd_paramsE:
[----:B------:R-:W-:Y:S02]  /*0000*/  MOV R1, c[0x0][0x28] ;  /* 0x00000a0000017a02 */ /* 0x000fe40000000f00 */
[----:B------:R-:W1:Y:S01]  /*0010*/  I2F.U32.RP R4, c[0x0][0x1c0] ;  /* 0x0000700000047b06 */ /* 0x000e620000209000 */
[----:B------:R-:W2:Y:S01]  /*0020*/  S2R R9, SR_CTAID.Z ;  /* 0x0000000000097919 */ /* 0x000ea20000002700 */
[----:B------:R-:W-:Y:S01]  /*0030*/  IMAD.MOV.U32 R2, RZ, RZ, RZ ;  /* 0x000000ffff027224 */ /* 0x000fe200078e00ff */
[----:B------:R-:W-:Y:S01]  /*0040*/  ISETP.NE.U32.AND P1, PT, RZ, c[0x0][0x1c0], PT ;  /* 0x00007000ff007a0c */ /* 0x000fe20003f25070 */
[----:B------:R-:W-:Y:S01]  /*0050*/  IMAD.MOV.U32 R19, RZ, RZ, -0x1 ;  /* 0xffffffffff137424 */ /* 0x000fe200078e00ff */
[----:B------:R-:W-:-:S03]  /*0060*/  ULDC.64 UR12, c[0x0][0x118] ;  /* 0x00004600000c7ab9 */ /* 0x000fc60000000a00 */
[----:B-1----:R-:W1:Y:S02]  /*0070*/  MUFU.RCP R3, R4 ;  /* 0x0000000400037308 */ /* 0x002e640000001000 */
[----:B-1----:R-:W-:-:S06]  /*0080*/  IADD3 R3, R3, 0xffffffe, RZ ;  /* 0x0ffffffe03037810 */ /* 0x002fcc0007ffe0ff */
[----:B------:R-:W1:Y:S02]  /*0090*/  F2I.FTZ.U32.TRUNC.NTZ R3, R3 ;  /* 0x0000000300037305 */ /* 0x000e64000021f000 */
[----:B-1----:R-:W-:-:S04]  /*00a0*/  IMAD.MOV R0, RZ, RZ, -R3 ;  /* 0x000000ffff007224 */ /* 0x002fc800078e0a03 */
[----:B------:R-:W-:Y:S02]  /*00b0*/  IMAD R5, R0, c[0x0][0x1c0], RZ ;  /* 0x0000700000057a24 */ /* 0x000fe400078e02ff */
[----:B------:R-:W1:Y:S02]  /*00c0*/  LDC.U8 R0, c[0x0][0x312] ;  /* 0x0000c480ff007b82 */ /* 0x000e640000000000 */
[----:B------:R-:W-:-:S04]  /*00d0*/  IMAD.HI.U32 R2, R3, R5, R2 ;  /* 0x0000000503027227 */ /* 0x000fc800078e0002 */
[----:B------:R-:W-:Y:S02]  /*00e0*/  IMAD.MOV.U32 R3, RZ, RZ, 0x4 ;  /* 0x00000004ff037424 */ /* 0x000fe400078e00ff */
        /* <DEDUP_REMOVED lines=39> */
.L_x_4516:
[----:B-1-34-:R-:W-:Y:S02]  /*0360*/  MOV R0, c[0x0][0x218] ;  /* 0x0000860000007a02 */ /* 0x01afe40000000f00 */
.L_x_4517:
        /* <DEDUP_REMOVED lines=34> */
[----:B------:R-:W-:Y:S02]  /*0590*/  ISETP.GT.U32.AND P1, PT, R6, R9, PT ;  /* 0x000000090600720c */ /* 0x000fe40003f24070 */
[----:B------:R-:W-:-:S04]  /*05a0*/  SHF.R.S32.HI R7, RZ, 0x1f, R0 ;  /* 0x0000001fff077819 */ /* 0x000fc80000011400 */
[----:B------:R-:W-:-:S04]  /*05b0*/  LEA.HI R7, R7, R0, RZ, 0x6 ;  /* 0x0000000007077211 */ /* 0x000fc800078f30ff */
[----:B------:R-:W-:-:S03]  /*05c0*/  SHF.R.S32.HI R7, RZ, 0x6, R7 ;  /* 0x00000006ff077819 */ /* 0x000fc60000011407 */
[----:B------:R-:W-:Y:S01]  /*05d0*/  @!P1 IMAD.IADD R9, R9, 0x1, -R6 ;  /* 0x0000000109099824 */ /* 0x000fe200078e0a06 */
[----:B------:R-:W-:Y:S02]  /*05e0*/  @!P1 IADD3 R2, R2, 0x1, RZ ;  /* 0x0000000102029810 */ /* 0x000fe40007ffe0ff */
[----:B------:R-:W-:Y:S02]  /*05f0*/  ISETP.NE.AND P1, PT, RZ, c[0x0][0x10], PT ;  /* 0x00000400ff007a0c */ /* 0x000fe40003f25270 */
[----:B------:R-:W-:-:S13]  /*0600*/  ISETP.GE.U32.AND P2, PT, R9, R6, PT ;  /* 0x000000060900720c */ /* 0x000fda0003f46070 */
        /* <DEDUP_REMOVED lines=10> */
[----:B------:R-:W-:Y:S02]  /*06b0*/  LOP3.LUT P6, RZ, R84, 0xf, RZ, 0xc0, !PT ;  /* 0x0000000f54ff7812 */ /* 0x000fe400078cc0ff */
[----:B------:R-:W-:Y:S01]  /*06c0*/  LEA.HI R0, R3, R84, RZ, 0x4 ;  /* 0x0000005403007211 */ /* 0x000fe200078f20ff */
[----:B------:R-:W-:-:S03]  /*06d0*/  IMAD R18, R5, c[0x0][0x1c0], R18 ;  /* 0x0000700005127a24 */ /* 0x000fc600078e0212 */
[----:B------:R-:W-:Y:S02]  /*06e0*/  LOP3.LUT R3, R0, 0x3ffffff0, RZ, 0xc0, !PT ;  /* 0x3ffffff000037812 */ /* 0x000fe400078ec0ff */
[----:B------:R-:W-:-:S03]  /*06f0*/  SHF.R.S32.HI R0, RZ, 0x4, R0 ;  /* 0x00000004ff007819 */ /* 0x000fc60000011400 */
[----:B------:R-:W-:Y:S01]  /*0700*/  IMAD.IADD R3, R84, 0x1, -R3 ;  /* 0x0000000154037824 */ /* 0x000fe200078e0a03 */
[----:B------:R-:W-:-:S03]  /*0710*/  IADD3 R10, R0, 0x38, RZ ;  /* 0x00000038000a7810 */ /* 0x000fc60007ffe0ff */
[----:B------:R-:W-:Y:S02]  /*0720*/  IMAD.SHL.U32 R6, R3, 0x4, RZ ;  /* 0x0000000403067824 */ /* 0x000fe400078e00ff */
[--C-:B------:R-:W-:Y:S02]  /*0730*/  IMAD R3, R18, c[0x0][0x214], R199.reuse ;  /* 0x0000850012037a24 */ /* 0x100fe400078e02c7 */
[----:B------:R-:W-:Y:S01]  /*0740*/  IMAD.IADD R199, R8, 0x1, -R199 ;  /* 0x0000000108c77824 */ /* 0x000fe200078e0ac7 */
[--C-:B------:R-:W-:Y:S01]  /*0750*/  SHF.R.S32.HI R7, RZ, 0x1f, R6.reuse ;  /* 0x0000001fff077819 */ /* 0x100fe20000011406 */
[----:B------:R-:W-:Y:S01]  /*0760*/  IMAD R4, R3, c[0x0][0x22c], RZ ;  /* 0x00008b0003047a24 */ /* 0x000fe200078e02ff */
[C---:B------:R-:W-:Y:S02]  /*0770*/  IADD3 R8, R0.reuse, 0x18, RZ ;  /* 0x0000001800087810 */ /* 0x040fe40007ffe0ff */
[C---:B------:R-:W-:Y:S01]  /*0780*/  ISETP.GE.AND P3, PT, R0.reuse, R199, PT ;  /* 0x000000c70000720c */ /* 0x040fe20003f66270 */
[----:B------:R-:W-:Y:S01]  /*0790*/  IMAD.WIDE R6, R0, 0xc0, R6 ;  /* 0x000000c000067825 */ /* 0x000fe200078e0206 */
[----:B------:R-:W-:-:S04]  /*07a0*/  SHF.R.S32.HI R5, RZ, 0x1f, R3 ;  /* 0x0000001fff057819 */ /* 0x000fc80000011403 */
[----:B------:R-:W-:Y:S02]  /*07b0*/  IADD3 R2, P0, R4, R6, RZ ;  /* 0x0000000604027210 */ /* 0x000fe40007f1e0ff */
[----:B------:R-:W-:Y:S02]  /*07c0*/  IADD3 R6, R0, 0x8, RZ ;  /* 0x0000000800067810 */ /* 0x000fe40007ffe0ff */
[----:B------:R-:W-:Y:S02]  /*07d0*/  LEA.HI.X.SX32 R7, R4, R7, 0x1, P0 ;  /* 0x0000000704077211 */ /* 0x000fe400000f0eff */
[----:B------:R-:W-:Y:S02]  /*07e0*/  LEA R12, P0, R2, c[0x0][0x1d8], 0x2 ;  /* 0x00007600020c7a11 */ /* 0x000fe400078010ff */
[----:B------:R-:W-:Y:S02]  /*07f0*/  ISETP.GE.AND P2, PT, R6, R199, PT ;  /* 0x000000c70600720c */ /* 0x000fe40003f46270 */
[----:B------:R-:W-:-:S02]  /*0800*/  LEA.HI.X R13, R2, c[0x0][0x1dc], R7, 0x2, P0 ;  /* 0x00007700020d7a11 */ /* 0x000fc400000f1407 */
[-C--:B------:R-:W-:Y:S02]  /*0810*/  ISETP.GE.OR P5, PT, R6, R199.reuse, P6 ;  /* 0x000000c70600720c */ /* 0x080fe400037a6670 */
[C---:B------:R-:W-:Y:S01]  /*0820*/  IADD3 R4, R0.reuse, 0x10, RZ ;  /* 0x0000001000047810 */ /* 0x040fe20007ffe0ff */
[----:B------:R-:W-:Y:S01]  /*0830*/  @!P3 STG.E.128 [R12.64], RZ ;  /* 0x000000ff0c00b986 */ /* 0x000fe2000c101d0c */
[----:B------:R-:W-:Y:S02]  /*0840*/  IADD3 R6, R0, 0x20, RZ ;  /* 0x0000002000067810 */ /* 0x000fe40007ffe0ff */
[-C--:B------:R-:W-:Y:S01]  /*0850*/  ISETP.GE.AND P0, PT, R8, R199.reuse, PT ;  /* 0x000000c70800720c */ /* 0x080fe20003f06270 */
[----:B------:R-:W-:Y:S01]  /*0860*/  @!P3 STG.E.128 [R12.64+0x100], RZ ;  /* 0x000100ff0c00b986 */ /* 0x000fe2000c101d0c */
[CC--:B------:R-:W-:Y:S02]  /*0870*/  ISETP.GE.AND P1, PT, R4.reuse, R199.reuse, PT ;  /* 0x000000c70400720c */ /* 0x0c0fe40003f26270 */
[-C--:B------:R-:W-:Y:S01]  /*0880*/  ISETP.GE.OR P4, PT, R4, R199.reuse, P6 ;  /* 0x000000c70400720c */ /* 0x080fe20003786670 */
[----:B------:R-:W-:Y:S01]  /*0890*/  @!P3 STG.E.128 [R12.64+0x200], RZ ;  /* 0x000200ff0c00b986 */ /* 0x000fe2000c101d0c */
[----:B------:R-:W-:-:S02]  /*08a0*/  ISETP.GE.AND P3, PT, R6, R199, PT ;  /* 0x000000c70600720c */ /* 0x000fc40003f66270 */
[C---:B------:R-:W-:Y:S01]  /*08b0*/  IADD3 R4, R0.reuse, 0x28, RZ ;  /* 0x0000002800047810 */ /* 0x040fe20007ffe0ff */
[----:B------:R-:W-:Y:S01]  /*08c0*/  @!P2 STG.E.128 [R12.64+0x1800], RZ ;  /* 0x001800ff0c00a986 */ /* 0x000fe2000c101d0c */
[----:B------:R-:W-:-:S03]  /*08d0*/  IADD3 R2, R0, 0x30, RZ ;  /* 0x0000003000027810 */ /* 0x000fc60007ffe0ff */
[----:B------:R-:W-:Y:S04]  /*08e0*/  @!P0 STG.E.128 [R12.64+0x4800], RZ ;  /* 0x004800ff0c008986 */ /* 0x000fe8000c101d0c */
[----:B------:R-:W-:Y:S01]  /*08f0*/  @!P0 STG.E.128 [R12.64+0x4900], RZ ;  /* 0x004900ff0c008986 */ /* 0x000fe2000c101d0c */
[----:B------:R-:W-:-:S03]  /*0900*/  @!P4 IMAD.MOV.U32 R15, RZ, RZ, -0x800000 ;  /* 0xff800000ff0fc424 */ /* 0x000fc600078e00ff */
[----:B------:R-:W-:Y:S01]  /*0910*/  @!P0 STG.E.128 [R12.64+0x4a00], RZ ;  /* 0x004a00ff0c008986 */ /* 0x000fe2000c101d0c */
[----:B------:R-:W-:-:S03]  /*0920*/  IADD3 R3, P0, R3, R0, RZ ;  /* 0x0000000003037210 */ /* 0x000fc60007f1e0ff */
[----:B------:R-:W-:Y:S01]  /*0930*/  @!P2 STG.E.128 [R12.64+0x1900], RZ ;  /* 0x001900ff0c00a986 */ /* 0x000fe2000c101d0c */
[----:B------:R-:W-:Y:S02]  /*0940*/  LEA.HI.X.SX32 R14, R0, R5, 0x1, P0 ;  /* 0x00000005000e7211 */ /* 0x000fe400000f0eff */
[C---:B------:R-:W-:Y:S01]  /*0950*/  LEA R16, P0, R3.reuse, c[0x0][0x208], 0x2 ;  /* 0x0000820003107a11 */ /* 0x040fe200078010ff */
[----:B------:R-:W-:Y:S01]  /*0960*/  @!P2 STG.E.128 [R12.64+0x1a00], RZ ;  /* 0x001a00ff0c00a986 */ /* 0x000fe2000c101d0c */
[-C--:B------:R-:W-:Y:S02]  /*0970*/  ISETP.GE.AND P2, PT, R4, R199.reuse, PT ;  /* 0x000000c70400720c */ /* 0x080fe40003f46270 */
[----:B------:R-:W-:Y:S01]  /*0980*/  LEA.HI.X R17, R3, c[0x0][0x20c], R14, 0x2, P0 ;  /* 0x0000830003117a11 */ /* 0x000fe200000f140e */
[----:B------:R-:W-:Y:S01]  /*0990*/  @!P1 STG.E.128 [R12.64+0x3000], RZ ;  /* 0x003000ff0c009986 */ /* 0x000fe2000c101d0c */
[----:B------:R-:W-:Y:S01]  /*09a0*/  @!P5 IMAD.MOV.U32 R3, RZ, RZ, -0x800000 ;  /* 0xff800000ff03d424 */ /* 0x000fe200078e00ff */
[----:B------:R-:W-:-:S02]  /*09b0*/  ISETP.GE.OR P0, PT, R2, R199, P6 ;  /* 0x000000c70200720c */ /* 0x000fc40003706670 */
[----:B------:R-:W-:Y:S04]  /*09c0*/  @!P1 STG.E.128 [R12.64+0x3100], RZ ;  /* 0x003100ff0c009986 */ /* 0x000fe8000c101d0c */
[----:B------:R-:W-:Y:S01]  /*09d0*/  @!P1 STG.E.128 [R12.64+0x3200], RZ ;  /* 0x003200ff0c009986 */ /* 0x000fe2000c101d0c */
[----:B------:R-:W-:-:S03]  /*09e0*/  ISETP.GE.AND P1, PT, R2, R199, PT ;  /* 0x000000c70200720c */ /* 0x000fc60003f26270 */
[----:B------:R-:W-:Y:S03]  /*09f0*/  @!P3 STG.E.128 [R12.64+0x6000], RZ ;  /* 0x006000ff0c00b986 */ /* 0x000fe6000c101d0c */
[----:B------:R-:W-:Y:S01]  /*0a00*/  @!P0 IMAD.MOV.U32 R5, RZ, RZ, -0x800000 ;  /* 0xff800000ff058424 */ /* 0x000fe200078e00ff */
[----:B------:R-:W-:Y:S04]  /*0a10*/  @!P3 STG.E.128 [R12.64+0x6100], RZ ;  /* 0x006100ff0c00b986 */ /* 0x000fe8000c101d0c */
[----:B------:R-:W-:Y:S01]  /*0a20*/  @!P3 STG.E.128 [R12.64+0x6200], RZ ;  /* 0x006200ff0c00b986 */ /* 0x000fe2000c101d0c */
[----:B------:R-:W-:-:S03]  /*0a30*/  ISETP.GE.AND P3, PT, R10, R199, PT ;  /* 0x000000c70a00720c */ /* 0x000fc60003f66270 */
[----:B------:R-:W-:Y:S04]  /*0a40*/  @!P2 STG.E.128 [R12.64+0x7800], RZ ;  /* 0x007800ff0c00a986 */ /* 0x000fe8000c101d0c */
[----:B------:R-:W-:Y:S04]  /*0a50*/  @!P2 STG.E.128 [R12.64+0x7900], RZ ;  /* 0x007900ff0c00a986 */ /* 0x000fe8000c101d0c */
[----:B------:R-:W-:Y:S01]  /*0a60*/  @!P2 STG.E.128 [R12.64+0x7a00], RZ ;  /* 0x007a00ff0c00a986 */ /* 0x000fe2000c101d0c */
[----:B------:R-:W-:-:S03]  /*0a70*/  ISETP.GE.OR P2, PT, R8, R199, P6 ;  /* 0x000000c70800720c */ /* 0x000fc60003746670 */
[----:B------:R-:W-:Y:S04]  /*0a80*/  @!P1 STG.E.128 [R12.64+0x9000], RZ ;  /* 0x009000ff0c009986 */ /* 0x000fe8000c101d0c */
[----:B------:R-:W-:Y:S04]  /*0a90*/  @!P1 STG.E.128 [R12.64+0x9100], RZ ;  /* 0x009100ff0c009986 */ /* 0x000fe8000c101d0c */
[----:B------:R-:W-:Y:S01]  /*0aa0*/  @!P1 STG.E.128 [R12.64+0x9200], RZ ;  /* 0x009200ff0c009986 */ /* 0x000fe2000c101d0c */
[----:B------:R-:W-:Y:S01]  /*0ab0*/  ISETP.GE.OR P1, PT, R6, R199, P6 ;  /* 0x000000c70600720c */ /* 0x000fe20003726670 */
[----:B------:R-:W-:-:S02]  /*0ac0*/  @!P2 IMAD.MOV.U32 R11, RZ, RZ, -0x800000 ;  /* 0xff800000ff0ba424 */ /* 0x000fc400078e00ff */
[----:B------:R-:W-:Y:S04]  /*0ad0*/  @!P3 STG.E.128 [R12.64+0xa800], RZ ;  /* 0x00a800ff0c00b986 */ /* 0x000fe8000c101d0c */
[----:B------:R-:W-:Y:S04]  /*0ae0*/  @!P3 STG.E.128 [R12.64+0xa900], RZ ;  /* 0x00a900ff0c00b986 */ /* 0x000fe8000c101d0c */
[----:B------:R1:W-:Y:S01]  /*0af0*/  @!P3 STG.E.128 [R12.64+0xaa00], RZ ;  /* 0x00aa00ff0c00b986 */ /* 0x0003e2000c101d0c */
[----:B------:R-:W-:Y:S01]  /*0b00*/  ISETP.GE.OR P3, PT, R4, R199, P6 ;  /* 0x000000c70400720c */ /* 0x000fe20003766670 */
[----:B------:R-:W-:-:S02]  /*0b10*/  @!P1 IMAD.MOV.U32 R9, RZ, RZ, -0x800000 ;  /* 0xff800000ff099424 */ /* 0x000fc400078e00ff */
[----:B------:R2:W-:Y:S01]  /*0b20*/  @!P5 STG.E [R16.64+0x20], R3 ;  /* 0x000020031000d986 */ /* 0x0005e2000c10190c */
[-C--:B------:R-:W-:Y:S02]  /*0b30*/  ISETP.GE.OR P5, PT, R0, R199.reuse, P6 ;  /* 0x000000c70000720c */ /* 0x080fe400037a6670 */
[----:B------:R-:W-:Y:S01]  /*0b40*/  ISETP.GE.OR P6, PT, R10, R199, P6 ;  /* 0x000000c70a00720c */ /* 0x000fe200037c6670 */
[----:B------:R2:W-:Y:S04]  /*0b50*/  @!P4 STG.E [R16.64+0x40], R15 ;  /* 0x0000400f1000c986 */ /* 0x0005e8000c10190c */
[----:B------:R2:W-:Y:S02]  /*0b60*/  @!P2 STG.E [R16.64+0x60], R11 ;  /* 0x0000600b1000a986 */ /* 0x0005e4000c10190c */
[----:B------:R-:W-:-:S02]  /*0b70*/  @!P3 IMAD.MOV.U32 R7, RZ, RZ, -0x800000 ;  /* 0xff800000ff07b424 */ /* 0x000fc400078e00ff */
[----:B------:R2:W-:Y:S04]  /*0b80*/  @!P1 STG.E [R16.64+0x80], R9 ;  /* 0x0000800910009986 */ /* 0x0005e8000c10190c */
[----:B------:R2:W-:Y:S04]  /*0b90*/  @!P3 STG.E [R16.64+0xa0], R7 ;  /* 0x0000a0071000b986 */ /* 0x0005e8000c10190c */
[----:B------:R2:W-:Y:S01]  /*0ba0*/  @!P0 STG.E [R16.64+0xc0], R5 ;  /* 0x0000c00510008986 */ /* 0x0005e2000c10190c */
[----:B-1----:R-:W-:-:S05]  /*0bb0*/  @!P5 IMAD.MOV.U32 R13, RZ, RZ, -0x800000 ;  /* 0xff800000ff0dd424 */ /* 0x002fca00078e00ff */
[----:B------:R2:W-:Y:S01]  /*0bc0*/  @!P5 STG.E [R16.64], R13 ;  /* 0x0000000d1000d986 */ /* 0x0005e2000c10190c */
[----:B------:R-:W-:Y:S05]  /*0bd0*/  @P6 EXIT ;  /* 0x000000000000694d */ /* 0x000fea0003800000 */
[----:B--2---:R-:W-:-:S05]  /*0be0*/  MOV R3, 0xff800000 ;  /* 0xff80000000037802 */ /* 0x004fca0000000f00 */
[----:B------:R-:W-:Y:S01]  /*0bf0*/  STG.E [R16.64+0xe0], R3 ;  /* 0x0000e00310007986 */ /* 0x000fe2000c10190c */
[----:B------:R-:W-:Y:S05]  /*0c00*/  EXIT ;  /* 0x000000000000794d */ /* 0x000fea0003800000 */
.L_x_4518:
        /* <DEDUP_REMOVED lines=12> */
[----:B------:R-:W-:-:S03]  /*0cd0*/  @P2 LEA R208, P1, R6, c[0x0][0x2c0], 0x2 ;  /* 0x0000b00006d02a11 */ /* 0x000fc600078210ff */
[----:B------:R-:W-:-:S04]  /*0ce0*/  @P2 IMAD R3, R206, c[0x0][0x2cc], R3 ;  /* 0x0000b300ce032a24 */ /* 0x000fc800078e0203 */
[----:B------:R-:W-:-:S05]  /*0cf0*/  @P2 IMAD.IADD R3, R7, 0x1, R3 ;  /* 0x0000000107032824 */ /* 0x000fca00078e0203 */
[----:B------:R-:W-:Y:S02]  /*0d00*/  @P2 SHF.L.U64.HI R3, R6, 0x2, R3 ;  /* 0x0000000206032819 */ /* 0x000fe40000010203 */
[----:B------:R-:W-:Y:S02]  /*0d10*/  IABS R6, c[0x0][0x2d0] ;  /* 0x0000b40000067a13 */ /* 0x000fe40000000000 */
        /* <DEDUP_REMOVED lines=68> */
[----:B------:R-:W-:-:S04]  /*1160*/  IMAD.WIDE.U32 R80, R5, c[0x0][0x198], R10 ;  /* 0x0000660005507a25 */ /* 0x000fc800078e000a */
[----:B------:R-:W-:Y:S02]  /*1170*/  IMAD.IADD R81, R81, 0x1, R3 ;  /* 0x0000000151517824 */ /* 0x000fe400078e0203 */
[----:B------:R-:W-:Y:S02]  /*1180*/  IMAD R3, R13, c[0x0][0x1b0], RZ ;  /* 0x00006c000d037a24 */ /* 0x000fe400078e02ff */
[----:B------:R-:W-:-:S04]  /*1190*/  IMAD.WIDE.U32 R80, R22, c[0x0][0x1b0], R80 ;  /* 0x00006c0016507a25 */ /* 0x000fc800078e0050 */
[----:B------:R-:W-:-:S04]  /*11a0*/  IMAD R3, R22, c[0x0][0x1b4], R3 ;  /* 0x00006d0016037a24 */ /* 0x000fc800078e0203 */
[----:B------:R-:W-:Y:S01]  /*11b0*/  IMAD.IADD R3, R81, 0x1, R3 ;  /* 0x0000000151037824 */ /* 0x000fe200078e0203 */
[----:B------:R-:W-:Y:S05]  /*11c0*/  BRA `(.L_x_4520) ;  /* 0x0000040000007947 */ /* 0x000fea0003800000 */
.L_x_4519:
        /* <DEDUP_REMOVED lines=15> */
.L_x_4521:
        /* <DEDUP_REMOVED lines=28> */
[----:B------:R-:W-:-:S05]  /*1480*/  IMAD R3, R5, c[0x0][0x19c], R12 ;  /* 0x0000670005037a24 */ /* 0x000fca00078e020c */
[----:B------:R-:W-:-:S03]  /*1490*/  IADD3 R11, R11, R3, RZ ;  /* 0x000000030b0b7210 */ /* 0x000fc60007ffe0ff */
        /* <DEDUP_REMOVED lines=19> */
.L_x_4520:
[----:B------:R-:W-:Y:S01]  /*15d0*/  ISETP.NE.AND P1, PT, R19, -0x1, PT ;  /* 0xffffffff1300780c */ /* 0x000fe20003f25270 */
[----:B------:R-:W-:Y:S01]  /*15e0*/  IMAD R13, R13, c[0x0][0x1b8], RZ ;  /* 0x00006e000d0d7a24 */ /* 0x000fe200078e02ff */
[----:B------:R-:W-:Y:S01]  /*15f0*/  SHF.R.S32.HI R9, RZ, 0x1f, R84 ;  /* 0x0000001fff097819 */ /* 0x000fe20000011454 */
[----:B------:R-:W-:Y:S01]  /*1600*/  IMAD.IADD R199, R8, 0x1, -R199 ;  /* 0x0000000108c77824 */ /* 0x000fe200078e0ac7 */
[----:B------:R-:W-:Y:S01]  /*1610*/  IADD3 R134, R2, -0x1, RZ ;  /* 0xffffffff02867810 */ /* 0x000fe20007ffe0ff */
[----:B------:R-:W-:Y:S01]  /*1620*/  IMAD R30, R22, c[0x0][0x1bc], R13 ;  /* 0x00006f00161e7a24 */ /* 0x000fe200078e020d */
[CC--:B------:R-:W-:Y:S02]  /*1630*/  LEA.HI R14, R9.reuse, R84.reuse, RZ, 0x3 ;  /* 0x00000054090e7211 */ /* 0x0c0fe400078f18ff */
[----:B------:R-:W-:Y:S02]  /*1640*/  LEA.HI R200, R9, R84, RZ, 0x4 ;  /* 0x0000005409c87211 */ /* 0x000fe400078f20ff */
[----:B------:R-:W-:-:S02]  /*1650*/  LOP3.LUT R17, R14, 0xfffffff8, RZ, 0xc0, !PT ;  /* 0xfffffff80e117812 */ /* 0x000fc400078ec0ff */
[----:B------:R-:W-:Y:S01]  /*1660*/  SHF.R.S32.HI R14, RZ, 0x3, R14 ;  /* 0x00000003ff0e7819 */ /* 0x000fe2000001140e */
[----:B------:R-:W-:Y:S01]  /*1670*/  @!P1 IMAD.WIDE.U32 R24, R206, c[0x0][0x178], RZ ;  /* 0x00005e00ce189a25 */ /* 0x000fe200078e00ff */
[----:B------:R-:W-:Y:S02]  /*1680*/  @!P1 SHF.R.S32.HI R7, RZ, 0x1f, R206 ;  /* 0x0000001fff079819 */ /* 0x000fe400000114ce */
[----:B------:R-:W-:Y:S01]  /*1690*/  IADD3 R12, R14, 0x10, RZ ;  /* 0x000000100e0c7810 */ /* 0x000fe20007ffe0ff */
[----:B-----5:R-:W-:Y:S01]  /*16a0*/  IMAD.IADD R0, R84, 0x1, -R17 ;  /* 0x0000000154007824 */ /* 0x020fe200078e0a11 */
[----:B------:R-:W-:Y:S01]  /*16b0*/  IADD3 R8, R14, 0x20, RZ ;  /* 0x000000200e087810 */ /* 0x000fe20007ffe0ff */
[----:B------:R-:W-:Y:S01]  /*16c0*/  @!P1 IMAD R7, R7, c[0x0][0x178], RZ ;  /* 0x00005e0007079a24 */ /* 0x000fe200078e02ff */
[-C--:B------:R-:W-:Y:S01]  /*16d0*/  ISETP.GE.AND P5, PT, R12, R199.reuse, PT ;  /* 0x000000c70c00720c */ /* 0x080fe20003fa6270 */
[----:B------:R-:W-:Y:S01]  /*16e0*/  @P1 IMAD.WIDE.U32 R10, R19, c[0x0][0x190], RZ ;  /* 0x00006400130a1a25 */ /* 0x000fe200078e00ff */
[----:B------:R-:W-:-:S03]  /*16f0*/  ISETP.GE.AND P6, PT, R14, R199, PT ;  /* 0x000000c70e00720c */ /* 0x000fc60003fc6270 */
[----:B------:R-:W-:Y:S01]  /*1700*/  @!P1 IMAD R4, R206, c[0x0][0x17c], R7 ;  /* 0x00005f00ce049a24 */ /* 0x000fe200078e0207 */
[----:B------:R-:W-:Y:S01]  /*1710*/  SHF.R.S32.HI R7, RZ, 0x1f, R18 ;  /* 0x0000001fff077819 */ /* 0x000fe20000011412 */
[----:B------:R-:W-:Y:S02]  /*1720*/  IMAD.SHL.U32 R16, R0, 0x8, RZ ;  /* 0x0000000800107824 */ /* 0x000fe400078e00ff */
[----:B------:R-:W-:Y:S02]  /*1730*/  @!P1 IMAD.MOV.U32 R10, RZ, RZ, R24 ;  /* 0x000000ffff0a9224 */ /* 0x000fe400078e0018 */
[----:B------:R-:W-:Y:S01]  /*1740*/  @P1 IMAD R11, R19, c[0x0][0x194], R11 ;  /* 0x00006500130b1a24 */ /* 0x000fe200078e020b */
[C---:B------:R-:W-:Y:S01]  /*1750*/  IADD3 R20, P2, R16.reuse, R20, RZ ;  /* 0x0000001410147210 */ /* 0x040fe20007f5e0ff */
[----:B------:R-:W-:Y:S01]  /*1760*/  @!P1 IMAD.IADD R11, R25, 0x1, R4 ;  /* 0x00000001190b9824 */ /* 0x000fe200078e0204 */
[----:B------:R-:W-:Y:S01]  /*1770*/  SHF.R.S32.HI R4, RZ, 0x1f, R16 ;  /* 0x0000001fff047819 */ /* 0x000fe20000011410 */
[----:B------:R-:W-:Y:S01]  /*1780*/  IMAD R7, R7, c[0x0][0x1a8], RZ ;  /* 0x00006a0007077a24 */ /* 0x000fe200078e02ff */
[----:B------:R-:W-:Y:S01]  /*1790*/  IADD3 R10, P1, R16, R10, RZ ;  /* 0x0000000a100a7210 */ /* 0x000fe20007f3e0ff */
[----:B------:R-:W-:Y:S01]  /*17a0*/  IMAD.SHL.U32 R197, R0, 0x40, RZ ;  /* 0x0000004000c57824 */ /* 0x000fe200078e00ff */
[----:B------:R-:W-:Y:S01]  /*17b0*/  IADD3 R80, P4, R16, R80, RZ ;  /* 0x0000005010507210 */ /* 0x000fe20007f9e0ff */
[C---:B------:R-:W-:Y:S01]  /*17c0*/  IMAD.X R21, R4.reuse, 0x1, R15, P2 ;  /* 0x0000000104157824 */ /* 0x040fe200010e060f */
[----:B------:R-:W-:Y:S01]  /*17d0*/  SHF.R.S32.HI R15, RZ, 0x1f, R14 ;  /* 0x0000001fff0f7819 */ /* 0x000fe2000001140e */
[----:B------:R-:W-:Y:S01]  /*17e0*/  IMAD.X R11, R4, 0x1, R11, P1 ;  /* 0x00000001040b7824 */ /* 0x000fe200008e060b */
[----:B------:R-:W-:Y:S01]  /*17f0*/  IADD3 R24, P2, R14, R5, RZ ;  /* 0x000000050e187210 */ /* 0x000fe20007f5e0ff */
[----:B------:R-:W-:Y:S01]  /*1800*/  IMAD.WIDE.U32 R22, R22, c[0x0][0x1b8], R20 ;  /* 0x00006e0016167a25 */ /* 0x000fe200078e0014 */
[----:B------:R-:W-:-:S02]  /*1810*/  ISETP.GE.AND P1, PT, R8, R199, PT ;  /* 0x000000c70800720c */ /* 0x000fc40003f26270 */
[----:B------:R-:W-:Y:S01]  /*1820*/  LOP3.LUT R197, R197, 0x1c0, RZ, 0xc0, !PT ;  /* 0x000001c0c5c57812 */ /* 0x000fe200078ec0ff */
[C---:B------:R-:W-:Y:S02]  /*1830*/  IMAD R20, R18.reuse, c[0x0][0x1ac], R7 ;  /* 0x00006b0012147a24 */ /* 0x040fe400078e0207 */
[----:B------:R-:W-:Y:S01]  /*1840*/  IMAD.WIDE.U32 R18, R18, c[0x0][0x1a8], R10 ;  /* 0x00006a0012127a25 */ /* 0x000fe200078e000a */
[----:B------:R-:W-:-:S03]  /*1850*/  IADD3 R10, R14, 0x30, RZ ;  /* 0x000000300e0a7810 */ /* 0x000fc60007ffe0ff */
[----:B------:R-:W-:Y:S01]  /*1860*/  IMAD.SHL.U32 R11, R14, 0x40, RZ ;  /* 0x000000400e0b7824 */ /* 0x000fe200078e00ff */
[----:B------:R-:W-:Y:S01]  /*1870*/  ISETP.GE.AND P3, PT, R10, R199, PT ;  /* 0x000000c70a00720c */ /* 0x000fe20003f66270 */
[----:B------:R-:W-:-:S03]  /*1880*/  IMAD.WIDE R32, R33, 0x40, R14 ;  /* 0x0000004021207825 */ /* 0x000fc600078e020e */
[----:B------:R-:W-:Y:S01]  /*1890*/  LOP3.LUT R11, R11, 0x1c0, RZ, 0xc0, !PT ;  /* 0x000001c00b0b7812 */ /* 0x000fe200078ec0ff */
[----:B------:R-:W-:Y:S01]  /*18a0*/  IMAD.X R203, R15, 0x1, R203, P2 ;  /* 0x000000010fcb7824 */ /* 0x000fe200010e06cb */
[----:B------:R-:W-:Y:S01]  /*18b0*/  @!P5 IADD3 R13, P2, R32, 0x10, RZ ;  /* 0x00000010200dd810 */ /* 0x000fe20007f5e0ff */
[----:B------:R-:W-:Y:S01]  /*18c0*/  IMAD.IADD R31, R23, 0x1, R30 ;  /* 0x00000001171f7824 */ /* 0x000fe200078e021e */
[----:B------:R-:W-:Y:S01]  /*18d0*/  LOP3.LUT R16, R11, 0x38, R16, 0xf8, !PT ;  /* 0x000000380b107812 */ /* 0x000fe200078ef810 */
[----:B------:R-:W-:Y:S01]  /*18e0*/  IMAD R203, R203, c[0x0][0x1a0], RZ ;  /* 0x00006800cbcb7a24 */ /* 0x000fe200078e02ff */
[----:B------:R-:W-:Y:S01]  /*18f0*/  SHF.R.U32.HI R11, RZ, 0x3, R11 ;  /* 0x00000003ff0b7819 */ /* 0x000fe2000001160b */
[----:B------:R-:W-:Y:S02]  /*1900*/  IMAD.MOV.U32 R30, RZ, RZ, R22 ;  /* 0x000000ffff1e7224 */ /* 0x000fe400078e0016 */
[----:B------:R-:W-:Y:S01]  /*1910*/  @!P5 IMAD.X R26, RZ, RZ, R33, P2 ;  /* 0x000000ffff1ad224 */ /* 0x000fe200010e0621 */
[----:B------:R-:W-:Y:S01]  /*1920*/  LOP3.LUT R11, R16, R11, RZ, 0x3c, !PT ;  /* 0x0000000b100b7212 */ /* 0x000fe200078e3cff */
[----:B------:R-:W-:Y:S01]  /*1930*/  IMAD.IADD R21, R19, 0x1, R20 ;  /* 0x0000000113157824 */ /* 0x000fe200078e0214 */
[----:B------:R-:W-:Y:S01]  /*1940*/  @!P3 IADD3 R16, P2, R32, 0x30, RZ ;  /* 0x000000302010b810 */ /* 0x000fe20007f5e0ff */
[----:B------:R-:W-:-:S02]  /*1950*/  IMAD R203, R24, c[0x0][0x1a4], R203 ;  /* 0x0000690018cb7a24 */ /* 0x000fc400078e02cb */
[----:B------:R-:W-:Y:S01]  /*1960*/  IMAD.X R81, R4, 0x1, R3, P4 ;  /* 0x0000000104517824 */ /* 0x000fe200020e0603 */
[----:B------:R-:W-:Y:S01]  /*1970*/  @!P1 IADD3 R17, P4, R32, 0x20, RZ ;  /* 0x0000002020119810 */ /* 0x000fe20007f9e0ff */
[----:B------:R-:W-:Y:S02]  /*1980*/  @!P5 IMAD R26, R26, c[0x0][0x190], RZ ;  /* 0x000064001a1ada24 */ /* 0x000fe400078e02ff */
[----:B------:R-:W-:-:S04]  /*1990*/  IMAD.WIDE.U32 R24, R24, c[0x0][0x1a0], R30 ;  /* 0x0000680018187a25 */ /* 0x000fc800078e001e */
[--C-:B------:R-:W-:Y:S02]  /*19a0*/  @!P6 IMAD.MOV.U32 R20, RZ, RZ, R18.reuse ;  /* 0x000000ffff14e224 */ /* 0x100fe400078e0012 */
[----:B------:R-:W-:Y:S02]  /*19b0*/  @!P5 IMAD.MOV.U32 R28, RZ, RZ, R18 ;  /* 0x000000ffff1cd224 */ /* 0x000fe400078e0012 */
[----:B------:R-:W-:Y:S02]  /*19c0*/  @!P5 IMAD.MOV.U32 R29, RZ, RZ, R21 ;  /* 0x000000ffff1dd224 */ /* 0x000fe400078e0015 */
[----:B------:R-:W-:Y:S02]  /*19d0*/  @!P6 IMAD R7, R33, c[0x0][0x190], RZ ;  /* 0x000064002107ea24 */ /* 0x000fe400078e02ff */
[----:B------:R-:W-:Y:S01]  /*19e0*/  @!P3 IMAD.X R3, RZ, RZ, R33, P2 ;  /* 0x000000ffff03b224 */ /* 0x000fe200010e0621 */
[----:B------:R-:W-:Y:S01]  /*19f0*/  LEA R202, P2, R24, c[0x0][0x170], 0x1 ;  /* 0x00005c0018ca7a11 */ /* 0x000fe200078408ff */
[----:B------:R-:W-:-:S02]  /*1a00*/  @!P1 IMAD.MOV.U32 R23, RZ, RZ, R21 ;  /* 0x000000ffff179224 */ /* 0x000fc400078e0015 */
[----:B------:R-:W-:Y:S02]  /*1a10*/  @!P3 IMAD.MOV.U32 R19, RZ, RZ, R21 ;  /* 0x000000ffff13b224 */ /* 0x000fe400078e0015 */
[----:B------:R-:W-:Y:S02]  /*1a20*/  @!P5 IMAD R5, R13, c[0x0][0x194], R26 ;  /* 0x000065000d05da24 */ /* 0x000fe400078e021a */
[----:B------:R-:W-:Y:S02]  /*1a30*/  IMAD.IADD R203, R25, 0x1, R203 ;  /* 0x0000000119cb7824 */ /* 0x000fe400078e02cb */
[C---:B------:R-:W-:Y:S02]  /*1a40*/  @!P6 IMAD R7, R32.reuse, c[0x0][0x194], R7 ;  /* 0x000065002007ea24 */ /* 0x040fe400078e0207 */
[----:B------:R-:W-:Y:S01]  /*1a50*/  @!P6 IMAD.WIDE.U32 R20, R32, c[0x0][0x190], R20 ;  /* 0x000064002014ea25 */ /* 0x000fe200078e0014 */
[----:B------:R-:W-:-:S03]  /*1a60*/  LEA.HI.X R203, R24, c[0x0][0x174], R203, 0x1, P2 ;  /* 0x00005d0018cb7a11 */ /* 0x000fc600010f0ccb */
[----:B------:R-:W-:Y:S01]  /*1a70*/  @!P5 IMAD.WIDE.U32 R26, R13, c[0x0][0x190], R28 ;  /* 0x000064000d1ada25 */ /* 0x000fe200078e001c */
[CC--:B------:R-:W-:Y:S02]  /*1a80*/  LEA.HI R13, R9.reuse, R84.reuse, RZ, 0x6 ;  /* 0x00000054090d7211 */ /* 0x0c0fe400078f30ff */
[----:B------:R-:W-:Y:S01]  /*1a90*/  LEA.HI R9, R9, R84, RZ, 0x5 ;  /* 0x0000005409097211 */ /* 0x000fe200078f28ff */
[----:B------:R-:W-:Y:S01]  /*1aa0*/  @!P1 IMAD.X R4, RZ, RZ, R33, P4 ;  /* 0x000000ffff049224 */ /* 0x000fe200020e0621 */
[----:B------:R-:W-:Y:S01]  /*1ab0*/  @!P6 LEA R30, P4, R20, c[0x0][0x160], 0x1 ;  /* 0x00005800141eea11 */ /* 0x000fe200078808ff */
[----:B------:R-:W-:Y:S01]  /*1ac0*/  @!P3 IMAD R3, R3, c[0x0][0x190], RZ ;  /* 0x000064000303ba24 */ /* 0x000fe200078e02ff */
[----:B------:R-:W-:Y:S01]  /*1ad0*/  @!P5 LEA R24, P2, R26, c[0x0][0x160], 0x1 ;  /* 0x000058001a18da11 */ /* 0x000fe200078408ff */
[----:B------:R-:W-:Y:S01]  /*1ae0*/  @!P1 IMAD.MOV.U32 R22, RZ, RZ, R18 ;  /* 0x000000ffff169224 */ /* 0x000fe200078e0012 */
[----:B------:R-:W-:Y:S01]  /*1af0*/  SHF.R.S32.HI R9, RZ, 0x5, R9 ;  /* 0x00000005ff097819 */ /* 0x000fe20000011409 */
[----:B------:R-:W-:-:S02]  /*1b00*/  @!P6 IMAD.IADD R7, R21, 0x1, R7 ;  /* 0x000000011507e824 */ /* 0x000fc400078e0207 */
[----:B------:R-:W-:Y:S02]  /*1b10*/  @!P5 IMAD.IADD R5, R27, 0x1, R5 ;  /* 0x000000011b05d824 */ /* 0x000fe400078e0205 */
[----:B------:R-:W-:Y:S01]  /*1b20*/  @!P1 IMAD R4, R4, c[0x0][0x190], RZ ;  /* 0x0000640004049a24 */ /* 0x000fe200078e02ff */
[----:B------:R-:W-:Y:S01]  /*1b30*/  @!P6 LEA.HI.X R31, R20, c[0x0][0x164], R7, 0x1, P4 ;  /* 0x00005900141fea11 */ /* 0x000fe200020f0c07 */
[----:B------:R-:W-:Y:S01]  /*1b40*/  @!P3 IMAD R3, R16, c[0x0][0x194], R3 ;  /* 0x000065001003ba24 */ /* 0x000fe200078e0203 */
[----:B------:R-:W-:Y:S01]  /*1b50*/  @!P5 LEA.HI.X R25, R26, c[0x0][0x164], R5, 0x1, P2 ;  /* 0x000059001a19da11 */ /* 0x000fe200010f0c05 */
[----:B------:R-:W-:-:S04]  /*1b60*/  @!P3 IMAD.WIDE.U32 R18, R16, c[0x0][0x190], R18 ;  /* 0x000064001012ba25 */ /* 0x000fc800078e0012 */
[----:B------:R-:W-:Y:S01]  /*1b70*/  @!P1 IMAD.WIDE.U32 R28, R17, c[0x0][0x190], R22 ;  /* 0x00006400111c9a25 */ /* 0x000fe200078e0016 */
[----:B------:R-:W-:-:S03]  /*1b80*/  @!P3 LEA R20, P2, R18, c[0x0][0x160], 0x1 ;  /* 0x000058001214ba11 */ /* 0x000fc600078408ff */
[----:B------:R-:W-:Y:S01]  /*1b90*/  IMAD.SHL.U32 R22, R13, 0x8, RZ ;  /* 0x000000080d167824 */ /* 0x000fe200078e00ff */
[----:B------:R-:W-:Y:S01]  /*1ba0*/  @!P1 LEA R26, P4, R28, c[0x0][0x160], 0x1 ;  /* 0x000058001c1a9a11 */ /* 0x000fe200078808ff */
[----:B------:R-:W-:Y:S02]  /*1bb0*/  @!P1 IMAD R4, R17, c[0x0][0x194], R4 ;  /* 0x0000650011049a24 */ /* 0x000fe400078e0204 */
[----:B------:R-:W-:Y:S01]  /*1bc0*/  @!P3 IMAD.IADD R3, R19, 0x1, R3 ;  /* 0x000000011303b824 */ /* 0x000fe200078e0203 */
[----:B------:R-:W-:Y:S01]  /*1bd0*/  LOP3.LUT R11, R11, 0xfffffe00, R22, 0xf8, !PT ;  /* 0xfffffe000b0b7812 */ /* 0x000fe200078ef816 */
[----:B------:R-:W-:Y:S02]  /*1be0*/  @!P1 IMAD.IADD R5, R29, 0x1, R4 ;  /* 0x000000011d059824 */ /* 0x000fe400078e0204 */
[----:B------:R-:W-:Y:S01]  /*1bf0*/  IMAD R83, R15, c[0x0][0x198], RZ ;  /* 0x000066000f537a24 */ /* 0x000fe200078e02ff */
[----:B------:R-:W-:Y:S01]  /*1c00*/  @!P3 LEA.HI.X R21, R18, c[0x0][0x164], R3, 0x1, P2 ;  /* 0x000059001215ba11 */ /* 0x000fe200010f0c03 */
[----:B------:R-:W-:Y:S01]  /*1c10*/  IMAD.SHL.U32 R3, R134, 0x40, RZ ;  /* 0x0000004086037824 */ /* 0x000fe200078e00ff */
[----:B------:R-:W-:Y:S01]  /*1c20*/  @!P1 LEA.HI.X R27, R28, c[0x0][0x164], R5, 0x1, P4 ;  /* 0x000059001c1b9a11 */ /* 0x000fe200020f0c05 */
[----:B------:R-:W-:-:S02]  /*1c30*/  IMAD.SHL.U32 R205, R11, 0x2, RZ ;  /* 0x000000020bcd7824 */ /* 0x000fc400078e00ff */
[----:B------:R-:W-:Y:S02]  /*1c40*/  IMAD.IADD R5, R88, 0x1, -R3 ;  /* 0x0000000158057824 */ /* 0x000fe400078e0a03 */
[C---:B------:R-:W-:Y:S01]  /*1c50*/  IMAD R83, R14.reuse, c[0x0][0x19c], R83 ;  /* 0x000067000e537a24 */ /* 0x040fe200078e0253 */
[----:B------:R-:W-:Y:S01]  /*1c60*/  @!PT LDS RZ, [RZ] ;  /* 0x00000000fffff984 */ /* 0x000fe20000000800 */
[----:B------:R-:W-:Y:S01]  /*1c70*/  @!PT LDS RZ, [RZ] ;  /* 0x00000000fffff984 */ /* 0x000fe20000000800 */
[----:B------:R-:W-:Y:S01]  /*1c80*/  @!PT LDS RZ, [RZ] ;  /* 0x00000000fffff984 */ /* 0x000fe20000000800 */
[----:B------:R1:W-:Y:S01]  /*1c90*/  @!P6 LDGSTS.E.BYPASS.LTC128B.128 [R205], [R30.64] ;  /* 0x000000001ecdefae */ /* 0x0003e2000b901d4c */
[C---:B------:R-:W-:Y:S01]  /*1ca0*/  IMAD.WIDE.U32 R80, R14.reuse, c[0x0][0x198], R80 ;  /* 0x000066000e507a25 */ /* 0x040fe200078e0050 */
[-C--:B------:R-:W-:Y:S02]  /*1cb0*/  ISETP.GE.AND P2, PT, R14, R5.reuse, PT ;  /* 0x000000050e00720c */ /* 0x080fe40003f46270 */
[----:B------:R1:W-:Y:S01]  /*1cc0*/  @!P6 LDGSTS.E.BYPASS.LTC128B.128 [R205+0x2000], [R30.64+0x80] ;  /* 0x020000801ecdefae */ /* 0x0003e2000b901d4c */
[-C--:B------:R-:W-:Y:S01]  /*1cd0*/  ISETP.GE.AND P4, PT, R8, R5.reuse, PT ;  /* 0x000000050800720c */ /* 0x080fe20003f86270 */
[----:B------:R-:W-:Y:S02]  /*1ce0*/  IMAD.MOV.U32 R4, RZ, RZ, c[0x0][0x198] ;  /* 0x00006600ff047624 */ /* 0x000fe400078e00ff */
[----:B------:R1:W-:Y:S01]  /*1cf0*/  @!P6 LDGSTS.E.BYPASS.LTC128B.128 [R205+0x4000], [R30.64+0x100] ;  /* 0x040001001ecdefae */ /* 0x0003e2000b901d4c */
[----:B------:R-:W-:Y:S01]  /*1d00*/  ISETP.GE.AND P6, PT, R12, R5, PT ;  /* 0x000000050c00720c */ /* 0x000fe20003fc6270 */
[----:B------:R-:W-:-:S02]  /*1d10*/  IMAD.IADD R83, R81, 0x1, R83 ;  /* 0x0000000151537824 */ /* 0x000fc400078e0253 */
[----:B------:R2:W-:Y:S01]  /*1d20*/  @!P5 LDGSTS.E.BYPASS.LTC128B.128 [R205+0x800], [R24.64] ;  /* 0x0080000018cddfae */ /* 0x0005e2000b901d4c */
[----:B------:R-:W-:-:S03]  /*1d30*/  IMAD.MOV.U32 R7, RZ, RZ, c[0x0][0x19c] ;  /* 0x00006700ff077624 */ /* 0x000fc600078e00ff */
[----:B------:R2:W-:Y:S01]  /*1d40*/  @!P5 LDGSTS.E.BYPASS.LTC128B.128 [R205+0x2800], [R24.64+0x80] ;  /* 0x0280008018cddfae */ /* 0x0005e2000b901d4c */
[----:B------:R-:W-:-:S03]  /*1d50*/  IMAD.SHL.U32 R13, R7, 0x20, RZ ;  /* 0x00000020070d7824 */ /* 0x000fc600078e00ff */
[----:B------:R2:W-:Y:S01]  /*1d60*/  @!P5 LDGSTS.E.BYPASS.LTC128B.128 [R205+0x4800], [R24.64+0x100] ;  /* 0x0480010018cddfae */ /* 0x0005e2000b901d4c */
[----:B------:R-:W-:-:S03]  /*1d70*/  @!P2 LEA R18, P5, R80, c[0x0][0x168], 0x1 ;  /* 0x00005a005012aa11 */ /* 0x000fc600078a08ff */
[----:B------:R3:W-:Y:S01]  /*1d80*/  @!P1 LDGSTS.E.BYPASS.LTC128B.128 [R205+0x1000], [R26.64] ;  /* 0x010000001acd9fae */ /* 0x0007e2000b901d4c */
[----:B------:R-:W-:-:S03]  /*1d90*/  @!P2 LEA.HI.X R19, R80, c[0x0][0x16c], R83, 0x1, P5 ;  /* 0x00005b005013aa11 */ /* 0x000fc600028f0c53 */
[----:B------:R3:W-:Y:S04]  /*1da0*/  @!P1 LDGSTS.E.BYPASS.LTC128B.128 [R205+0x3000], [R26.64+0x80] ;  /* 0x030000801acd9fae */ /* 0x0007e8000b901d4c */
[----:B------:R3:W-:Y:S01]  /*1db0*/  @!P1 LDGSTS.E.BYPASS.LTC128B.128 [R205+0x5000], [R26.64+0x100] ;  /* 0x050001001acd9fae */ /* 0x0007e2000b901d4c */
[----:B------:R-:W-:-:S03]  /*1dc0*/  @!P6 LEA R16, P1, R4, R80, 0x4 ;  /* 0x000000500410e211 */ /* 0x000fc600078220ff */
[----:B------:R4:W-:Y:S01]  /*1dd0*/  @!P3 LDGSTS.E.BYPASS.LTC128B.128 [R205+0x1800], [R20.64] ;  /* 0x0180000014cdbfae */ /* 0x0009e2000b901d4c */
[----:B------:R-:W-:Y:S02]  /*1de0*/  @!P6 LEA.HI.X R15, R4, R83, R7, 0x4, P1 ;  /* 0x00000053040fe211 */ /* 0x000fe400008f2407 */
[C---:B------:R-:W-:Y:S01]  /*1df0*/  @!P6 LEA R22, P5, R16.reuse, c[0x0][0x168], 0x1 ;  /* 0x00005a001016ea11 */ /* 0x040fe200078a08ff */
[----:B------:R4:W-:Y:S03]  /*1e00*/  @!P3 LDGSTS.E.BYPASS.LTC128B.128 [R205+0x3800], [R20.64+0x80] ;  /* 0x0380008014cdbfae */ /* 0x0009e6000b901d4c */
[----:B------:R-:W-:Y:S01]  /*1e10*/  @!P6 LEA.HI.X R23, R16, c[0x0][0x16c], R15, 0x1, P5 ;  /* 0x00005b001017ea11 */ /* 0x000fe200028f0c0f */
[----:B------:R4:W-:Y:S01]  /*1e20*/  @!P3 LDGSTS.E.BYPASS.LTC128B.128 [R205+0x5800], [R20.64+0x100] ;  /* 0x0580010014cdbfae */ /* 0x0009e2000b901d4c */
[----:B------:R-:W-:Y:S01]  /*1e30*/  ISETP.GE.AND P5, PT, R12, R5, PT ;  /* 0x000000050c00720c */ /* 0x000fe20003fa6270 */
[----:B--2---:R-:W-:-:S02]  /*1e40*/  IMAD.WIDE.U32 R24, R4, 0x20, RZ ;  /* 0x0000002004187825 */ /* 0x004fc400078e00ff */
[----:B------:R2:W-:Y:S01]  /*1e50*/  @!P2 LDGSTS.E.BYPASS.LTC128B.128 [R205+0x6000], [R18.64] ;  /* 0x0600000012cdafae */ /* 0x0005e2000b901d4c */
[----:B------:R-:W-:Y:S02]  /*1e60*/  ISETP.GE.AND P3, PT, R10, R5, PT ;  /* 0x000000050a00720c */ /* 0x000fe40003f66270 */
[----:B------:R-:W-:Y:S01]  /*1e70*/  @!P4 IADD3 R11, P1, R80, R24, RZ ;  /* 0x00000018500bc210 */ /* 0x000fe20007f3e0ff */
[----:B------:R2:W-:Y:S03]  /*1e80*/  @!P2 LDGSTS.E.BYPASS.LTC128B.128 [R205+0x8000], [R18.64+0x80] ;  /* 0x0800008012cdafae */ /* 0x0005e6000b901d4c */
[----:B------:R-:W-:Y:S01]  /*1e90*/  @!P4 IADD3.X R12, R83, R25, R13, P1, !PT ;  /* 0x00000019530cc210 */ /* 0x000fe20000ffe40d */
[----:B------:R2:W-:Y:S01]  /*1ea0*/  @!P2 LDGSTS.E.BYPASS.LTC128B.128 [R205+0xa000], [R18.64+0x100] ;  /* 0x0a00010012cdafae */ /* 0x0005e2000b901d4c */
[----:B------:R-:W-:Y:S02]  /*1eb0*/  ISETP.GE.AND P1, PT, R10, R5, PT ;  /* 0x000000050a00720c */ /* 0x000fe40003f26270 */
[C---:B------:R-:W-:Y:S01]  /*1ec0*/  @!P4 LEA R16, P2, R11.reuse, c[0x0][0x168], 0x1 ;  /* 0x00005a000b10ca11 */ /* 0x040fe200078408ff */
[----:B------:R4:W-:Y:S03]  /*1ed0*/  @!P6 LDGSTS.E.BYPASS.LTC128B.128 [R205+0x6800], [R22.64] ;  /* 0x0680000016cdefae */ /* 0x0009e6000b901d4c */
[----:B------:R-:W-:Y:S01]  /*1ee0*/  @!P4 LEA.HI.X R17, R11, c[0x0][0x16c], R12, 0x1, P2 ;  /* 0x00005b000b11ca11 */ /* 0x000fe200010f0c0c */
[----:B------:R4:W-:Y:S01]  /*1ef0*/  @!P6 LDGSTS.E.BYPASS.LTC128B.128 [R205+0x8800], [R22.64+0x80] ;  /* 0x0880008016cdefae */ /* 0x0009e2000b901d4c */
[----:B------:R-:W-:Y:S01]  /*1f00*/  IMAD.SHL.U32 R12, R14, 0x8, RZ ;  /* 0x000000080e0c7824 */ /* 0x000fe200078e00ff */
[----:B------:R-:W-:-:S02]  /*1f10*/  LOP3.LUT R11, R200, 0xfffffff0, RZ, 0xc0, !PT ;  /* 0xfffffff0c80b7812 */ /* 0x000fc400078ec0ff */
[----:B------:R4:W-:Y:S01]  /*1f20*/  @!P6 LDGSTS.E.BYPASS.LTC128B.128 [R205+0xa800], [R22.64+0x100] ;  /* 0x0a80010016cdefae */ /* 0x0009e2000b901d4c */
[----:B------:R-:W-:Y:S01]  /*1f30*/  ISETP.GE.AND P6, PT, R14, R5, PT ;  /* 0x000000050e00720c */ /* 0x000fe20003fc6270 */
[----:B------:R-:W-:Y:S01]  /*1f40*/  @!P1 IMAD.MOV.U32 R82, RZ, RZ, R80 ;  /* 0x000000ffff529224 */ /* 0x000fe200078e0050 */
[----:B------:R-:W-:Y:S01]  /*1f50*/  SHF.R.S32.HI R200, RZ, 0x4, R200 ;  /* 0x00000004ffc87819 */ /* 0x000fe200000114c8 */
[----:B------:R-:W-:Y:S01]  /*1f60*/  @!P1 IMAD R7, R7, 0x30, RZ ;  /* 0x0000003007079824 */ /* 0x000fe200078e02ff */
[----:B------:R1:W-:Y:S01]  /*1f70*/  @!P4 LDGSTS.E.BYPASS.LTC128B.128 [R205+0x7000], [R16.64] ;  /* 0x0700000010cdcfae */ /* 0x0003e2000b901d4c */
[----:B------:R-:W-:Y:S01]  /*1f80*/  IMAD.IADD R204, R84, 0x1, -R11 ;  /* 0x0000000154cc7824 */ /* 0x000fe200078e0a0b */
[----:B------:R-:W-:Y:S01]  /*1f90*/  LEA.HI R11, R200, R200, RZ, 0x1 ;  /* 0x000000c8c80b7211 */ /* 0x000fe200078f08ff */
[----:B------:R-:W-:Y:S01]  /*1fa0*/  IMAD.SHL.U32 R84, R84, 0x2, RZ ;  /* 0x0000000254547824 */ /* 0x000fe200078e00ff */
[----:B------:R1:W-:Y:S01]  /*1fb0*/  @!P4 LDGSTS.E.BYPASS.LTC128B.128 [R205+0x9000], [R16.64+0x80] ;  /* 0x0900008010cdcfae */ /* 0x0003e2000b901d4c */
[----:B------:R-:W-:-:S02]  /*1fc0*/  LOP3.LUT R12, R197, 0x8, R12, 0xf8, !PT ;  /* 0x00000008c50c7812 */ /* 0x000fc400078ef80c */
[----:B------:R-:W-:Y:S01]  /*1fd0*/  SHF.R.S32.HI R13, RZ, 0x1f, R204 ;  /* 0x0000001fff0d7819 */ /* 0x000fe200000114cc */
[----:B------:R1:W-:Y:S01]  /*1fe0*/  @!P4 LDGSTS.E.BYPASS.LTC128B.128 [R205+0xb000], [R16.64+0x100] ;  /* 0x0b00010010cdcfae */ /* 0x0003e2000b901d4c */
[----:B------:R-:W-:Y:S01]  /*1ff0*/  SHF.R.U32.HI R197, RZ, 0x3, R197 ;  /* 0x00000003ffc57819 */ /* 0x000fe200000116c5 */
[----:B--2---:R-:W-:Y:S01]  /*2000*/  @!P1 IMAD.WIDE.U32 R18, R4, 0x30, R82 ;  /* 0x0000003004129825 */ /* 0x004fe200078e0052 */
[----:B------:R-:W-:Y:S02]  /*2010*/  LEA.HI R10, R13, R204, RZ, 0x3 ;  /* 0x000000cc0d0a7211 */ /* 0x000fe400078f18ff */
[----:B------:R-:W-:Y:S01]  /*2020*/  LOP3.LUT R11, R11, 0xfffffffe, RZ, 0xc0, !PT ;  /* 0xfffffffe0b0b7812 */ /* 0x000fe200078ec0ff */
[----:B------:R-:W-:Y:S01]  /*2030*/  @!P1 IMAD.IADD R7, R19, 0x1, R7 ;  /* 0x0000000113079824 */ /* 0x000fe200078e0207 */
[----:B------:R-:W-:Y:S01]  /*2040*/  @!P1 LEA R14, P2, R18, c[0x0][0x168], 0x1 ;  /* 0x00005a00120e9a11 */ /* 0x000fe200078408ff */
[C---:B------:R-:W-:Y:S01]  /*2050*/  IMAD.SHL.U32 R86, R10.reuse, 0x40, RZ ;  /* 0x000000400a567824 */ /* 0x040fe200078e00ff */
[----:B------:R-:W-:-:S02]  /*2060*/  LOP3.LUT R13, R10, 0xfffffff8, RZ, 0xc0, !PT ;  /* 0xfffffff80a0d7812 */ /* 0x000fc400078ec0ff */
[----:B------:R-:W-:Y:S01]  /*2070*/  @!P1 LEA.HI.X R15, R18, c[0x0][0x16c], R7, 0x1, P2 ;  /* 0x00005b00120f9a11 */ /* 0x000fe200010f0c07 */
[----:B------:R-:W-:Y:S01]  /*2080*/  @!P3 IMAD.MOV.U32 R18, RZ, RZ, c[0x0][0x1a0] ;  /* 0x00006800ff12b624 */ /* 0x000fe200078e00ff */
[----:B------:R-:W-:Y:S01]  /*2090*/  LOP3.LUT R197, R12, R197, RZ, 0x3c, !PT ;  /* 0x000000c50cc57212 */ /* 0x000fe200078e3cff */
[----:B------:R-:W-:Y:S01]  /*20a0*/  IMAD.IADD R7, R204, 0x1, -R13 ;  /* 0x00000001cc077824 */ /* 0x000fe200078e0a0d */
[----:B------:R-:W-:Y:S01]  /*20b0*/  ISETP.GE.AND P4, PT, R8, R5, PT ;  /* 0x000000050800720c */ /* 0x000fe20003f86270 */
[----:B------:R2:W-:Y:S01]  /*20c0*/  @!P1 LDGSTS.E.BYPASS.LTC128B.128 [R205+0x7800], [R14.64] ;  /* 0x078000000ecd9fae */ /* 0x0005e2000b901d4c */
[----:B------:R-:W-:Y:S01]  /*20d0*/  IMAD.IADD R12, R200, 0x1, -R11 ;  /* 0x00000001c80c7824 */ /* 0x000fe200078e0a0b */
[----:B------:R-:W-:Y:S01]  /*20e0*/  LOP3.LUT R86, R86, 0xfffffe00, RZ, 0xc0, !PT ;  /* 0xfffffe0056567812 */ /* 0x000fe200078ec0ff */
[----:B------:R-:W-:Y:S01]  /*20f0*/  IMAD.SHL.U32 R11, R7, 0x40, RZ ;  /* 0x00000040070b7824 */ /* 0x000fe200078e00ff */
[----:B------:R2:W-:Y:S01]  /*2100*/  @!P1 LDGSTS.E.BYPASS.LTC128B.128 [R205+0x9800], [R14.64+0x80] ;  /* 0x098000800ecd9fae */ /* 0x0005e2000b901d4c */
[----:B------:R-:W-:Y:S01]  /*2110*/  IMAD R197, R12, 0x200, R197 ;  /* 0x000002000cc57824 */ /* 0x000fe200078e02c5 */
[----:B------:R-:W-:Y:S01]  /*2120*/  LOP3.LUT R84, R84, 0x6, RZ, 0xc0, !PT ;  /* 0x0000000654547812 */ /* 0x000fe200078ec0ff */
[----:B------:R-:W-:Y:S01]  /*2130*/  IMAD.SHL.U32 R12, R12, 0x8, RZ ;  /* 0x000000080c0c7824 */ /* 0x000fe200078e00ff */
[----:B------:R2:W-:Y:S01]  /*2140*/  @!P1 LDGSTS.E.BYPASS.LTC128B.128 [R205+0xb800], [R14.64+0x100] ;  /* 0x0b8001000ecd9fae */ /* 0x0005e2000b901d4c */
[----:B------:R-:W-:Y:S01]  /*2150*/  LOP3.LUT R11, R11, 0x1c0, RZ, 0xc0, !PT ;  /* 0x000001c00b0b7812 */ /* 0x000fe200078ec0ff */
[----:B------:R-:W-:-:S02]  /*2160*/  IMAD.MOV.U32 R5, RZ, RZ, 0x20 ;  /* 0x00000020ff057424 */ /* 0x000fc400078e00ff */
[----:B------:R-:W0:Y:S01]  /*2170*/  LDGDEPBAR ;  /* 0x00000000000079af */ /* 0x000e220000000000 */
[----:B------:R-:W-:Y:S01]  /*2180*/  LOP3.LUT R12, R11, 0x8, R12, 0xf8, !PT ;  /* 0x000000080b0c7812 */ /* 0x000fe200078ef80c */
[----:B-1----:R-:W-:Y:S01]  /*2190*/  IMAD.WIDE.U32 R16, R5, c[0x0][0x1a0], RZ ;  /* 0x0000680005107a25 */ /* 0x002fe200078e00ff */
[----:B------:R-:W-:-:S03]  /*21a0*/  SHF.R.U32.HI R85, RZ, 0x3, R11 ;  /* 0x00000003ff557819 */ /* 0x000fc6000001160b */
[----:B------:R-:W-:Y:S01]  /*21b0*/  @!P4 IMAD.MOV.U32 R11, RZ, RZ, c[0x0][0x1a0] ;  /* 0x00006800ff0bc624 */ /* 0x000fe200078e00ff */
[----:B------:R-:W-:Y:S01]  /*21c0*/  LOP3.LUT R85, R12, R85, RZ, 0x3c, !PT ;  /* 0x000000550c557212 */ /* 0x000fe200078e3cff */
[----:B------:R-:W-:Y:S01]  /*21d0*/  IMAD R12, R5, c[0x0][0x1a4], RZ ;  /* 0x00006900050c7a24 */ /* 0x000fe200078e02ff */
[----:B------:R-:W-:Y:S01]  /*21e0*/  @!P5 IADD3 R16, P2, R202, R16, RZ ;  /* 0x00000010ca10d210 */ /* 0x000fe20007f5e0ff */
[----:B------:R-:W-:Y:S02]  /*21f0*/  @!P4 IMAD.MOV.U32 R8, RZ, RZ, c[0x0][0x1a4] ;  /* 0x00006900ff08c624 */ /* 0x000fe400078e00ff */
[----:B------:R-:W-:Y:S01]  /*2200*/  @!P3 IMAD.MOV.U32 R13, RZ, RZ, c[0x0][0x1a4] ;  /* 0x00006900ff0db624 */ /* 0x000fe200078e00ff */
[----:B------:R-:W-:Y:S01]  /*2210*/  @!P5 IADD3.X R17, R203, R17, R12, P2, !PT ;  /* 0x00000011cb11d210 */ /* 0x000fe200017fe40c */
[----:B------:R-:W-:Y:S02]  /*2220*/  IMAD R198, R9, 0x400, R86 ;  /* 0x0000040009c67824 */ /* 0x000fe400078e0256 */
[----:B------:R-:W-:-:S04]  /*2230*/  @!P3 IMAD.WIDE.U32 R18, R18, 0x60, R202 ;  /* 0x000000601212b825 */ /* 0x000fc800078e00ca */
[----:B------:R-:W-:Y:S02]  /*2240*/  @!P3 IMAD R13, R13, 0x60, RZ ;  /* 0x000000600d0db824 */ /* 0x000fe400078e02ff */
[----:B------:R-:W-:Y:S01]  /*2250*/  IMAD.IADD R198, R85, 0x1, R198 ;  /* 0x0000000155c67824 */ /* 0x000fe200078e02c6 */
[----:B--2---:R-:W-:Y:S01]  /*2260*/  @!P4 LEA R14, P1, R11, R202, 0x6 ;  /* 0x000000ca0b0ec211 */ /* 0x004fe200078230ff */
[----:B------:R-:W-:-:S04]  /*2270*/  DEPBAR.LE SB0, 0x0 ;  /* 0x000080000000791a */ /* 0x000fc80000000000 */
[----:B------:R-:W-:Y:S01]  /*2280*/  BAR.SYNC.DEFER_BLOCKING 0x0 ;  /* 0x0000000000007b1d */ /* 0x000fe20000010000 */
[----:B------:R-:W-:Y:S01]  /*2290*/  @!P4 LEA.HI.X R15, R11, R203, R8, 0x6, P1 ;  /* 0x000000cb0b0fc211 */ /* 0x000fe200008f3408 */
[----:B------:R-:W-:Y:S02]  /*22a0*/  @!P3 IMAD.IADD R13, R19, 0x1, R13 ;  /* 0x00000001130db824 */ /* 0x000fe400078e020d */
[----:B------:R-:W-:Y:S02]  /*22b0*/  @!P3 IMAD.MOV.U32 R12, RZ, RZ, R18 ;  /* 0x000000ffff0cb224 */ /* 0x000fe400078e0012 */
[----:B------:R-:W-:Y:S02]  /*22c0*/  IMAD.SHL.U32 R197, R197, 0x2, RZ ;  /* 0x00000002c5c57824 */ /* 0x000fe400078e00ff */
[----:B------:R-:W-:Y:S01]  /*22d0*/  IMAD.SHL.U32 R198, R198, 0x2, RZ ;  /* 0x00000002c6c67824 */ /* 0x000fe200078e00ff */
[----:B------:R-:W-:Y:S01]  /*22e0*/  R2P PR, R7, 0x6 ;  /* 0x0000000607007804 */ /* 0x000fe20000000000 */
[----:B------:R-:W-:Y:S01]  /*22f0*/  IMAD.MOV.U32 R7, RZ, RZ, 0x10 ;  /* 0x00000010ff077424 */ /* 0x000fe200078e00ff */
[----:B------:R-:W-:-:S03]  /*2300*/  IADD3 R195, R197, 0x6020, RZ ;  /* 0x00006020c5c37810 */ /* 0x000fc60007ffe0ff */
[----:B------:R-:W-:Y:S02]  /*2310*/  SEL R5, R5, 0xffffffe0, !P2 ;  /* 0xffffffe005057807 */ /* 0x000fe40005000000 */
[----:B------:R-:W-:Y:S02]  /*2320*/  SEL R7, R7, 0xfffffff0, !P1 ;  /* 0xfffffff007077807 */ /* 0x000fe40004800000 */
[----:B------:R-:W-:Y:S01]  /*2330*/  R2P PR, R0, 0x6 ;  /* 0x0000000600007804 */ /* 0x000fe20000000000 */
[--C-:B------:R-:W-:Y:S01]  /*2340*/  IMAD R194, R5, 0x2, R198.reuse ;  /* 0x0000000205c27824 */ /* 0x100fe200078e02c6 */
[----:B------:R-:W-:Y:S01]  /*2350*/  IADD3 R0, R197, 0x6000, RZ ;  /* 0x00006000c5007810 */ /* 0x000fe20007ffe0ff */
[----:B------:R-:W-:Y:S01]  /*2360*/  IMAD R196, R7, 0x2, R198 ;  /* 0x0000000207c47824 */ /* 0x000fe200078e02c6 */
[----:B------:R-:W-:Y:S03]  /*2370*/  @P6 STS.128 [R205+0xc000], RZ ;  /* 0x00c000ffcd006388 */ /* 0x000fe60000000c00 */
[----:B------:R-:W-:Y:S01]  /*2380*/  IMAD R193, R5, 0x2, R196 ;  /* 0x0000000205c17824 */ /* 0x000fe200078e02c4 */
[----:B------:R-:W-:Y:S05]  /*2390*/  @P6 STS.128 [R205+0xe000], RZ ;  /* 0x00e000ffcd006388 */ /* 0x000fea0000000c00 */
[----:B------:R-:W-:Y:S01]  /*23a0*/  @P1 IADD3 R195, R0, -0x20, RZ ;  /* 0xffffffe000c31810 */ /* 0x000fe20007ffe0ff */
[----:B------:R-:W-:Y:S01]  /*23b0*/  @P6 STS.128 [R205+0x10000], RZ ;  /* 0x010000ffcd006388 */ /* 0x000fe20000000c00 */
[----:B------:R-:W-:-:S02]  /*23c0*/  IMAD.MOV.U32 R0, RZ, RZ, 0x40 ;  /* 0x00000040ff007424 */ /* 0x000fc400078e00ff */
[C---:B------:R-:W-:Y:S01]  /*23d0*/  IADD3 R187, R195.reuse, 0x800, RZ ;  /* 0x00000800c3bb7810 */ /* 0x040fe20007ffe0ff */
[----:B------:R-:W-:Y:S01]  /*23e0*/  @!PT LDS RZ, [RZ] ;  /* 0x00000000fffff984 */ /* 0x000fe20000000800 */
[----:B------:R-:W-:Y:S01]  /*23f0*/  @!PT LDS RZ, [RZ] ;  /* 0x00000000fffff984 */ /* 0x000fe20000000800 */
[----:B------:R-:W-:Y:S01]  /*2400*/  @!PT LDS RZ, [RZ] ;  /* 0x00000000fffff984 */ /* 0x000fe20000000800 */
[----:B------:R1:W-:Y:S01]  /*2410*/  @!P6 LDGSTS.E.BYPASS.LTC128B.128 [R205+0xc000], [R202.64] ;  /* 0x0c000000cacdefae */ /* 0x0003e2000b901d4c */
[C---:B------:R-:W-:Y:S02]  /*2420*/  IADD3 R186, R195.reuse, 0x1000, RZ ;  /* 0x00001000c3ba7810 */ /* 0x040fe40007ffe0ff */
[----:B------:R-:W-:Y:S01]  /*2430*/  SEL R0, R0, 0xffffffc0, !P2 ;  /* 0xffffffc000007807 */ /* 0x000fe20005000000 */
[----:B------:R1:W-:Y:S01]  /*2440*/  @!P6 LDGSTS.E.BYPASS.LTC128B.128 [R205+0xe000], [R202.64+0x80] ;  /* 0x0e000080cacdefae */ /* 0x0003e2000b901d4c */
[C---:B------:R-:W-:Y:S02]  /*2450*/  IADD3 R185, R195.reuse, 0x1800, RZ ;  /* 0x00001800c3b97810 */ /* 0x040fe40007ffe0ff */
[----:B------:R-:W-:Y:S01]  /*2460*/  IADD3 R183, R195, 0x2000, RZ ;  /* 0x00002000c3b77810 */ /* 0x000fe20007ffe0ff */
[----:B------:R1:W-:Y:S01]  /*2470*/  @!P6 LDGSTS.E.BYPASS.LTC128B.128 [R205+0x10000], [R202.64+0x100] ;  /* 0x10000100cacdefae */ /* 0x0003e2000b901d4c */
[----:B------:R-:W-:Y:S01]  /*2480*/  IMAD.IADD R191, R197, 0x1, R0 ;  /* 0x00000001c5bf7824 */ /* 0x000fe200078e0200 */
[----:B------:R-:W-:Y:S01]  /*2490*/  IADD3 R182, R195, 0x2800, RZ ;  /* 0x00002800c3b67810 */ /* 0x000fe20007ffe0ff */
[----:B------:R-:W-:Y:S01]  /*24a0*/  IMAD.IADD R184, R0, 0x1, R195 ;  /* 0x0000000100b87824 */ /* 0x000fe200078e02c3 */
[----:B------:R-:W-:Y:S01]  /*24b0*/  @P5 STS.128 [R205+0xc800], RZ ;  /* 0x00c800ffcd005388 */ /* 0x000fe20000000c00 */
[----:B------:R-:W-:-:S02]  /*24c0*/  LOP3.LUT R0, R85, R86, RZ, 0xfc, !PT ;  /* 0x0000005655007212 */ /* 0x000fc400078efcff */
[C---:B------:R-:W-:Y:S01]  /*24d0*/  IADD3 R181, R195.reuse, 0x3000, RZ ;  /* 0x00003000c3b57810 */ /* 0x040fe20007ffe0ff */
[----:B------:R-:W-:Y:S01]  /*24e0*/  @P5 STS.128 [R205+0xe800], RZ ;  /* 0x00e800ffcd005388 */ /* 0x000fe20000000c00 */
[C---:B------:R-:W-:Y:S02]  /*24f0*/  IADD3 R180, R195.reuse, 0x3800, RZ ;  /* 0x00003800c3b47810 */ /* 0x040fe40007ffe0ff */
        /* <DEDUP_REMOVED lines=8> */
[----:B------:R-:W-:-:S03]  /*2580*/  IADD3 R176, R195, 0x5800, RZ ;  /* 0x00005800c3b07810 */ /* 0x000fc60007ffe0ff */
        /* <DEDUP_REMOVED lines=158> */
[----:B------:R-:W4:Y:S07]  /*2f70*/  LDSM.16.M88.4 R8, [R184+0x4800] ;  /* 0x00480000b808783b */ /* 0x000f2e0000000200 */
[C---:B-1----:R-:W-:Y:S08]  /*2f80*/  HMMA.16816.F32.BF16 R32, R40.reuse, R12, R32 ;  /* 0x0000000c2820723c */ /* 0x042ff00000041820 */
        /* <DEDUP_REMOVED lines=11> */
[----:B------:R-:W-:Y:S01]  /*3040*/  IMAD.IADD R41, R3, 0x1, R84 ;  /* 0x0000000103297824 */ /* 0x000fe200078e0254 */
[----:B------:R-:W-:Y:S04]  /*3050*/  HMMA.16816.F32.BF16 R28, R60, R58, R28 ;  /* 0x0000003a3c1c723c */ /* 0x000fe8000004181c */
[----:B------:R-:W-:-:S02]  /*3060*/  IADD3 R43, R41, 0x1, RZ ;  /* 0x00000001292b7810 */ /* 0x000fc40007ffe0ff */
[CC--:B------:R-:W-:Y:S02]  /*3070*/  ISETP.GE.AND P5, PT, R41.reuse, R88.reuse, PT ;  /* 0x000000582900720c */ /* 0x0c0fe40003fa6270 */
[C---:B------:R-:W-:Y:S01]  /*3080*/  HMMA.16816.F32.BF16 R24, R60.reuse, R8, R24 ;  /* 0x000000083c18723c */ /* 0x040fe20000041818 */
[----:B------:R-:W-:Y:S02]  /*3090*/  IADD3 R47, R41, 0x8, RZ ;  /* 0x00000008292f7810 */ /* 0x000fe40007ffe0ff */
[----:B------:R-:W-:Y:S02]  /*30a0*/  ISETP.GE.AND P4, PT, R43, R88, PT ;  /* 0x000000582b00720c */ /* 0x000fe40003f86270 */
[----:B------:R-:W-:Y:S02]  /*30b0*/  FSEL R34, R34, -INF , !P5 ;  /* 0xff80000022227808 */ /* 0x000fe40006800000 */
[----:B------:R-:W-:Y:S01]  /*30c0*/  IADD3 R9, R41, 0x11, RZ ;  /* 0x0000001129097810 */ /* 0x000fe20007ffe0ff */
[----:B-1----:R-:W-:Y:S01]  /*30d0*/  HMMA.16816.F32.BF16 R64, R60, R14, R64 ;  /* 0x0000000e3c40723c */ /* 0x002fe20000041840 */
[----:B------:R-:W-:-:S02]  /*30e0*/  FSEL R40, R32, -INF , !P5 ;  /* 0xff80000020287808 */ /* 0x000fc40006800000 */
[-C--:B------:R-:W-:Y:S02]  /*30f0*/  ISETP.GE.AND P3, PT, R47, R88.reuse, PT ;  /* 0x000000582f00720c */ /* 0x080fe40003f66270 */
[----:B------:R-:W-:Y:S02]  /*3100*/  ISETP.GE.AND P6, PT, R9, R88, PT ;  /* 0x000000580900720c */ /* 0x000fe40003fc6270 */
[C---:B------:R-:W-:Y:S01]  /*3110*/  IADD3 R45, R41.reuse, 0x9, RZ ;  /* 0x00000009292d7810 */ /* 0x040fe20007ffe0ff */
[----:B------:R-:W-:Y:S01]  /*3120*/  HMMA.16816.F32.BF16 R20, R60, R10, R20 ;  /* 0x0000000a3c14723c */ /* 0x000fe20000041814 */
[C---:B------:R-:W-:Y:S02]  /*3130*/  IADD3 R43, R41.reuse, 0x10, RZ ;  /* 0x00000010292b7810 */ /* 0x040fe40007ffe0ff */
[----:B------:R-:W-:Y:S02]  /*3140*/  IADD3 R9, R41, 0x19, RZ ;  /* 0x0000001929097810 */ /* 0x000fe40007ffe0ff */
[----:B------:R-:W-:-:S02]  /*3150*/  FSEL R32, R33, -INF , !P4 ;  /* 0xff80000021207808 */ /* 0x000fc40006000000 */
[----:B------:R-:W-:Y:S01]  /*3160*/  IADD3 R11, R41, 0x18, RZ ;  /* 0x00000018290b7810 */ /* 0x000fe20007ffe0ff */
[C---:B------:R-:W-:Y:S01]  /*3170*/  HMMA.16816.F32.BF16 R16, R60.reuse, R12, R16 ;  /* 0x0000000c3c10723c */ /* 0x040fe20000041810 */
[----:B------:R-:W-:Y:S02]  /*3180*/  FSEL R35, R35, -INF , !P4 ;  /* 0xff80000023237808 */ /* 0x000fe40006000000 */
[----:B------:R-:W-:Y:S02]  /*3190*/  ISETP.GE.AND P5, PT, R11, R88, PT ;  /* 0x000000580b00720c */ /* 0x000fe40003fa6270 */
[----:B------:R-:W-:Y:S02]  /*31a0*/  IADD3 R11, R41, 0x20, RZ ;  /* 0x00000020290b7810 */ /* 0x000fe40007ffe0ff */
[----:B------:R-:W-:Y:S01]  /*31b0*/  FSEL R33, R30, -INF , !P3 ;  /* 0xff8000001e217808 */ /* 0x000fe20005800000 */
[----:B--2---:R-:W-:Y:S01]  /*31c0*/  HMMA.16816.F32.BF16 R68, R60, R36, R68 ;  /* 0x000000243c44723c */ /* 0x004fe20000041844 */
[----:B------:R-:W-:-:S02]  /*31d0*/  FSEL R28, R28, -INF , !P3 ;  /* 0xff8000001c1c7808 */ /* 0x000fc40005800000 */
[-C--:B------:R-:W-:Y:S02]  /*31e0*/  ISETP.GE.AND P2, PT, R45, R88.reuse, PT ;  /* 0x000000582d00720c */ /* 0x080fe40003f46270 */
[-C--:B------:R-:W-:Y:S02]  /*31f0*/  ISETP.GE.AND P1, PT, R43, R88.reuse, PT ;  /* 0x000000582b00720c */ /* 0x080fe40003f26270 */
[-C--:B------:R-:W-:Y:S01]  /*3200*/  ISETP.GE.AND P4, PT, R9, R88.reuse, PT ;  /* 0x000000580900720c */ /* 0x080fe20003f86270 */
[----:B------:R-:W-:Y:S01]  /*3210*/  HMMA.16816.F32.BF16 R72, R60, R38, R72 ;  /* 0x000000263c48723c */ /* 0x000fe20000041848 */
[----:B------:R-:W-:Y:S02]  /*3220*/  ISETP.GE.AND P3, PT, R11, R88, PT ;  /* 0x000000580b00720c */ /* 0x000fe40003f66270 */
[C---:B------:R-:W-:Y:S02]  /*3230*/  IADD3 R9, R41.reuse, 0x21, RZ ;  /* 0x0000002129097810 */ /* 0x040fe40007ffe0ff */
[----:B------:R-:W-:-:S02]  /*3240*/  IADD3 R11, R41, 0x28, RZ ;  /* 0x00000028290b7810 */ /* 0x000fc40007ffe0ff */
[----:B------:R-:W-:Y:S02]  /*3250*/  FSEL R31, R31, -INF , !P2 ;  /* 0xff8000001f1f7808 */ /* 0x000fe40005000000 */
[----:B------:R-:W-:Y:S02]  /*3260*/  FSEL R12, R29, -INF , !P2 ;  /* 0xff8000001d0c7808 */ /* 0x000fe40005000000 */
[----:B------:R-:W-:Y:S02]  /*3270*/  FSEL R13, R26, -INF , !P1 ;  /* 0xff8000001a0d7808 */ /* 0x000fe40004800000 */
[----:B------:R-:W-:Y:S02]  /*3280*/  FSEL R24, R24, -INF , !P1 ;  /* 0xff80000018187808 */ /* 0x000fe40004800000 */
[-C--:B------:R-:W-:Y:S02]  /*3290*/  ISETP.GE.AND P2, PT, R9, R88.reuse, PT ;  /* 0x000000580900720c */ /* 0x080fe40003f46270 */
[----:B------:R-:W-:-:S02]  /*32a0*/  ISETP.GE.AND P1, PT, R11, R88, PT ;  /* 0x000000580b00720c */ /* 0x000fc40003f26270 */
[----:B------:R-:W-:Y:S02]  /*32b0*/  IADD3 R9, R41, 0x29, RZ ;  /* 0x0000002929097810 */ /* 0x000fe40007ffe0ff */
[----:B------:R-:W-:Y:S02]  /*32c0*/  FSEL R27, R27, -INF , !P6 ;  /* 0xff8000001b1b7808 */ /* 0x000fe40007000000 */
[----:B------:R-:W-:Y:S02]  /*32d0*/  FSEL R10, R25, -INF , !P6 ;  /* 0xff800000190a7808 */ /* 0x000fe40007000000 */
[----:B------:R-:W-:Y:S02]  /*32e0*/  FSEL R165, R66, -INF , !P1 ;  /* 0xff80000042a57808 */ /* 0x000fe40004800000 */
[----:B------:R-:W-:Y:S02]  /*32f0*/  FSEL R158, R64, -INF , !P1 ;  /* 0xff800000409e7808 */ /* 0x000fe40004800000 */
[----:B------:R-:W-:-:S02]  /*3300*/  ISETP.GE.AND P6, PT, R9, R88, PT ;  /* 0x000000580900720c */ /* 0x000fc40003fc6270 */
[----:B------:R-:W-:Y:S02]  /*3310*/  ISETP.GT.AND P1, PT, R134, R201, PT ;  /* 0x000000c98600720c */ /* 0x000fe40003f24270 */
[C---:B------:R-:W-:Y:S02]  /*3320*/  IADD3 R9, R41.reuse, 0x30, RZ ;  /* 0x0000003029097810 */ /* 0x040fe40007ffe0ff */
[----:B------:R-:W-:Y:S02]  /*3330*/  IADD3 R15, R41, 0x31, RZ ;  /* 0x00000031290f7810 */ /* 0x000fe40007ffe0ff */
[----:B------:R-:W-:Y:S02]  /*3340*/  FSEL R11, R22, -INF , !P5 ;  /* 0xff800000160b7808 */ /* 0x000fe40006800000 */
[----:B------:R-:W-:Y:S02]  /*3350*/  FSEL R20, R20, -INF , !P5 ;  /* 0xff80000014147808 */ /* 0x000fe40006800000 */
[----:B------:R-:W-:-:S02]  /*3360*/  ISETP.GE.AND P5, PT, R9, R88, PT ;  /* 0x000000580900720c */ /* 0x000fc40003fa6270 */
        /* <DEDUP_REMOVED lines=9> */
[----:B------:R-:W-:Y:S02]  /*3400*/  FSEL R143, R71, -INF , !P4 ;  /* 0xff800000478f7808 */ /* 0x000fe40006000000 */
[----:B------:R-:W-:Y:S01]  /*3410*/  FSEL R168, R69, -INF , !P4 ;  /* 0xff80000045a87808 */ /* 0x000fe20006000000 */
[----:B------:R-:W-:Y:S01]  /*3420*/  BAR.SYNC.DEFER_BLOCKING 0x0 ;  /* 0x0000000000007b1d */ /* 0x000fe20000010000 */
[----:B------:R-:W-:-:S02]  /*3430*/  ISETP.GE.AND P3, PT, R15, R88, PT ;  /* 0x000000580f00720c */ /* 0x000fc40003f66270 */
[----:B------:R-:W-:Y:S02]  /*3440*/  ISETP.GE.AND P2, PT, R41, R88, PT ;  /* 0x000000582900720c */ /* 0x000fe40003f46270 */
[----:B------:R-:W-:Y:S02]  /*3450*/  @!P1 LEA R210, P4, R80, c[0x0][0x168], 0x1 ;  /* 0x00005a0050d29a11 */ /* 0x000fe400078808ff */
        /* <DEDUP_REMOVED lines=8> */
[----:B------:R-:W-:Y:S01]  /*34e0*/  @!P1 LEA.HI.X R207, R80, c[0x0][0x16c], R83, 0x1, P4 ;  /* 0x00005b0050cf9a11 */ /* 0x000fe200020f0c53 */
        /* <DEDUP_REMOVED lines=59> */
.L_x_4523:
[----:B------:R-:W-:-:S04]  /*38a0*/  LEA R6, -R4, RZ, 0x6 ;  /* 0x000000ff04067211 */ /* 0x000fc800078e31ff */
[----:B------:R-:W-:Y:S02]  /*38b0*/  SHF.R.S32.HI R3, RZ, 0x1f, R6 ;  /* 0x0000001fff037819 */ /* 0x000fe40000011406 */
.L_x_4524:
        /* <DEDUP_REMOVED lines=9> */
[--C-:B------:R-:W-:Y:S02]  /*3950*/  IMAD.MOV.U32 R211, RZ, RZ, R207.reuse ;  /* 0x000000ffffd37224 */ /* 0x100fe400078e00cf */
[C---:B------:R-:W-:Y:S01]  /*3960*/  IMAD.X R17, R4.reuse, 0x1, R207, P1 ;  /* 0x0000000104117824 */ /* 0x040fe200008e06cf */
[----:B------:R-:W-:Y:S02]  /*3970*/  IADD3 R18, P1, R15, R14, RZ ;  /* 0x0000000e0f127210 */ /* 0x000fe40007f3e0ff */
[----:B------:R-:W-:Y:S01]  /*3980*/  @!PT LDS RZ, [RZ] ;  /* 0x00000000fffff984 */ /* 0x000fe20000000800 */
[----:B------:R-:W-:Y:S01]  /*3990*/  @!PT LDS RZ, [RZ] ;  /* 0x00000000fffff984 */ /* 0x000fe20000000800 */
[----:B------:R-:W-:Y:S01]  /*39a0*/  @!PT LDS RZ, [RZ] ;  /* 0x00000000fffff984 */ /* 0x000fe20000000800 */
[----:B------:R1:W-:Y:S01]  /*39b0*/  LDGSTS.E.BYPASS.LTC128B.128 [R205+0x6000], [R210.64] ;  /* 0x06000000d2cd7fae */ /* 0x0003e2000b901d4c */
[----:B------:R-:W-:-:S03]  /*39c0*/  IMAD.X R15, R4, 0x1, R17, P2 ;  /* 0x00000001040f7824 */ /* 0x000fc600010e0611 */
[----:B------:R1:W-:Y:S01]  /*39d0*/  LDGSTS.E.BYPASS.LTC128B.128 [R205+0x8000], [R210.64+0x80] ;  /* 0x08000080d2cd7fae */ /* 0x0003e2000b901d4c */
[----:B------:R-:W-:-:S03]  /*39e0*/  IMAD.X R19, R4, 0x1, R15, P1 ;  /* 0x0000000104137824 */ /* 0x000fc600008e060f */
        /* <DEDUP_REMOVED lines=11> */
.L_x_4522:
        /* <DEDUP_REMOVED lines=29> */
[----:B-1----:R-:W-:Y:S02]  /*3c70*/  FMNMX.FTZ R17, R161, R4, !PT ;  /* 0x00000004a1117209 */ /* 0x002fe40007810000 */
        /* <DEDUP_REMOVED lines=25> */
[----:B------:R-:W-:Y:S01]  /*3e10*/  FMUL.FTZ R162, R3, c[0x0][0x23c] ;  /* 0x00008f0003a27a20 */ /* 0x000fe20000410000 */
        /* <DEDUP_REMOVED lines=8> */
[----:B------:R-:W-:Y:S01]  /*3ea0*/  ISETP.GT.AND P1, PT, R134, R201, PT ;  /* 0x000000c98600720c */ /* 0x000fe20003f24270 */
[----:B------:R-:W-:Y:S01]  /*3eb0*/  FFMA.FTZ R147, R12, c[0x0][0x23c], -R169 ;  /* 0x00008f000c937a23 */ /* 0x000fe200000108a9 */
[----:B------:R-:W-:Y:S01]  /*3ec0*/  MUFU.EX2 R154, R154 ;  /* 0x0000009a009a7308 */ /* 0x000fe20000000800 */
[--C-:B------:R-:W-:Y:S01]  /*3ed0*/  FFMA.FTZ R153, R34, c[0x0][0x23c], -R162.reuse ;  /* 0x00008f0022997a23 */ /* 0x100fe200000108a2 */
[----:B------:R-:W-:Y:S01]  /*3ee0*/  LDSM.16.MT88.4 R136, [R190+0xc800] ;  /* 0x00c80000be88783b */ /* 0x000fe20000004200 */
[----:B------:R-:W-:-:S02]  /*3ef0*/  FFMA.FTZ R156, R35, c[0x0][0x23c], -R162 ;  /* 0x00008f00239c7a23 */ /* 0x000fc400000108a2 */
[--C-:B------:R-:W-:Y:S02]  /*3f00*/  FFMA.FTZ R155, R33, c[0x0][0x23c], -R162.reuse ;  /* 0x00008f00219b7a23 */ /* 0x100fe400000108a2 */
        /* <DEDUP_REMOVED lines=10> */
[----:B------:R-:W1:Y:S01]  /*3fb0*/  LDSM.16.MT88.4 R8, [R192+0xe800] ;  /* 0x00e80000c008783b */ /* 0x000e620000004200 */
[----:B------:R-:W-:-:S02]  /*3fc0*/  FFMA.FTZ R146, R20, c[0x0][0x23c], -R169 ;  /* 0x00008f0014927a23 */ /* 0x000fc400000108a9 */
[--C-:B------:R-:W-:Y:S01]  /*3fd0*/  FFMA.FTZ R149, R13, c[0x0][0x23c], -R162.reuse ;  /* 0x00008f000d957a23 */ /* 0x100fe200000108a2 */
[----:B------:R-:W1:Y:S01]  /*3fe0*/  LDSM.16.MT88.4 R20, [R192+0xc800] ;  /* 0x00c80000c014783b */ /* 0x000e620000004200 */
[----:B------:R-:W-:Y:S01]  /*3ff0*/  FFMA.FTZ R144, R27, c[0x0][0x23c], -R162 ;  /* 0x00008f001b907a23 */ /* 0x000fe200000108a2 */
[----:B------:R-:W3:Y:S01]  /*4000*/  MUFU.EX2 R147, R147 ;  /* 0x0000009300937308 */ /* 0x000ee20000000800 */
        /* <DEDUP_REMOVED lines=230> */
.L_x_4529:
        /* <DEDUP_REMOVED lines=64> */
.L_x_4526:
        /* <DEDUP_REMOVED lines=15> */
[----:B------:R-:W-:Y:S01]  /*5360*/  ISETP.GT.AND P1, PT, R214, R201, PT ;  /* 0x000000c9d600720c */ /* 0x000fe20003f24270 */
        /* <DEDUP_REMOVED lines=233> */
.L_x_4528:
        /* <DEDUP_REMOVED lines=27> */
.L_x_4527:
        /* <DEDUP_REMOVED lines=410> */
.L_x_4525:
[----:B------:R-:W1:Y:S01]  /*7d50*/  SHFL.BFLY PT, R2, R217, 0x2, 0x1f ;  /* 0x0c401f00d9027f89 */ /* 0x000e6200000e0000 */
[----:B------:R-:W-:Y:S01]  /*7d60*/  LEA.HI R11, R204, R204, RZ, 0x1 ;  /* 0x000000cccc0b7211 */ /* 0x000fe200078f08ff */
[----:B------:R-:W-:Y:S01]  /*7d70*/  BSSY B0, `(.L_x_4530) ;  /* 0x0000109000007945 */ /* 0x000fe20003800000 */
[----:B------:R-:W-:Y:S01]  /*7d80*/  MOV R7, 0x3f800000 ;  /* 0x3f80000000077802 */ /* 0x000fe20000000f00 */
[----:B------:R-:W2:Y:S01]  /*7d90*/  SHFL.BFLY PT, R0, R215, 0x2, 0x1f ;  /* 0x0c401f00d7007f89 */ /* 0x000ea200000e0000 */
[----:B------:R-:W-:-:S02]  /*7da0*/  SHF.L.U32 R12, R11, 0x2, RZ ;  /* 0x000000020b0c7819 */ /* 0x000fc400000006ff */
[----:B------:R-:W-:Y:S01]  /*7db0*/  LOP3.LUT R11, R11, 0xffffffe, RZ, 0xc0, !PT ;  /* 0x0ffffffe0b0b7812 */ /* 0x000fe200078ec0ff */
[----:B------:R-:W-:Y:S01]  /*7dc0*/  BAR.SYNC.DEFER_BLOCKING 0x0 ;  /* 0x0000000000007b1d */ /* 0x000fe20000010000 */
[----:B------:R-:W-:Y:S01]  /*7dd0*/  MOV R6, 0x3f800000 ;  /* 0x3f80000000067802 */ /* 0x000fe20000000f00 */
[----:B-1----:R-:W-:Y:S02]  /*7de0*/  FADD.FTZ R5, R2, R217 ;  /* 0x000000d902057221 */ /* 0x002fe40000010000 */
[----:B--2---:R-:W-:-:S03]  /*7df0*/  FADD.FTZ R13, R0, R215 ;  /* 0x000000d7000d7221 */ /* 0x004fc60000010000 */
[----:B------:R-:W1:Y:S04]  /*7e00*/  SHFL.BFLY PT, R4, R5, 0x1, 0x1f ;  /* 0x0c201f0005047f89 */ /* 0x000e6800000e0000 */
[----:B------:R-:W2:Y:S04]  /*7e10*/  S2R R0, SR_TID.X ;  /* 0x0000000000007919 */ /* 0x000ea80000002100 */
[----:B------:R-:W3:Y:S01]  /*7e20*/  SHFL.BFLY PT, R2, R13, 0x1, 0x1f ;  /* 0x0c201f000d027f89 */ /* 0x000ee200000e0000 */
[----:B-1----:R-:W-:Y:S01]  /*7e30*/  FADD.FTZ R4, R5, R4 ;  /* 0x0000000405047221 */ /* 0x002fe20000010000 */
[----:B------:R-:W-:-:S02]  /*7e40*/  SHF.L.U32 R5, R200, 0x6, RZ ;  /* 0x00000006c8057819 */ /* 0x000fc400000006ff */
[----:B--2---:R-:W-:Y:S02]  /*7e50*/  SHF.R.S32.HI R9, RZ, 0x1f, R0 ;  /* 0x0000001fff097819 */ /* 0x004fe40000011400 */
[----:B------:R-:W-:Y:S02]  /*7e60*/  LOP3.LUT R5, R5, 0x1c0, RZ, 0xc0, !PT ;  /* 0x000001c005057812 */ /* 0x000fe400078ec0ff */
[----:B------:R-:W-:Y:S01]  /*7e70*/  LEA.HI R10, R9, R0, RZ, 0x2 ;  /* 0x00000000090a7211 */ /* 0x000fe200078f10ff */
[----:B---3--:R-:W-:Y:S01]  /*7e80*/  FADD.FTZ R2, R13, R2 ;  /* 0x000000020d027221 */ /* 0x008fe20000010000 */
[----:B------:R-:W-:Y:S02]  /*7e90*/  FSETP.NE.FTZ.AND P4, PT, R4, RZ, PT ;  /* 0x000000ff0400720b */ /* 0x000fe40003f95000 */
[--C-:B------:R-:W-:Y:S02]  /*7ea0*/  SHF.R.S32.HI R8, RZ, 0x2, R10.reuse ;  /* 0x00000002ff087819 */ /* 0x100fe4000001140a */
[----:B------:R-:W-:-:S02]  /*7eb0*/  SHF.R.S32.HI R13, RZ, 0x1f, R10 ;  /* 0x0000001fff0d7819 */ /* 0x000fc4000001140a */
[----:B------:R-:W-:Y:S02]  /*7ec0*/  FSETP.NE.FTZ.AND P3, PT, R2, RZ, PT ;  /* 0x000000ff0200720b */ /* 0x000fe40003f75000 */
[----:B------:R-:W-:Y:S02]  /*7ed0*/  LEA.HI R13, R13, R8, RZ, 0x3 ;  /* 0x000000080d0d7211 */ /* 0x000fe400078f18ff */
[----:B------:R-:W-:Y:S02]  /*7ee0*/  LOP3.LUT R12, R5, 0x38, R12, 0xf8, !PT ;  /* 0x00000038050c7812 */ /* 0x000fe400078ef80c */
[----:B------:R-:W-:Y:S01]  /*7ef0*/  SHF.R.U32.HI R5, RZ, 0x3, R5 ;  /* 0x00000003ff057819 */ /* 0x000fe20000011605 */
[----:B------:R-:W1:Y:S01]  /*7f00*/  @P4 MUFU.RCP R7, R4 ;  /* 0x0000000400074308 */ /* 0x000e620000001000 */
[----:B------:R-:W-:Y:S02]  /*7f10*/  LOP3.LUT R13, R13, 0xfffffff8, RZ, 0xc0, !PT ;  /* 0xfffffff80d0d7812 */ /* 0x000fe400078ec0ff */
[----:B------:R-:W-:-:S02]  /*7f20*/  LOP3.LUT R5, R12, R5, RZ, 0x3c, !PT ;  /* 0x000000050c057212 */ /* 0x000fc400078e3cff */
[----:B------:R-:W-:Y:S02]  /*7f30*/  IADD3 R12, R204, -R11, RZ ;  /* 0x8000000bcc0c7210 */ /* 0x000fe40007ffe0ff */
[----:B------:R-:W-:Y:S01]  /*7f40*/  IADD3 R8, R8, -R13, RZ ;  /* 0x8000000d08087210 */ /* 0x000fe20007ffe0ff */
[----:B------:R-:W2:Y:S01]  /*7f50*/  @P3 MUFU.RCP R6, R2 ;  /* 0x0000000200063308 */ /* 0x000ea20000001000 */
[----:B------:R-:W-:Y:S02]  /*7f60*/  LEA R5, R12, R5, 0x2 ;  /* 0x000000050c057211 */ /* 0x000fe400078e10ff */
[----:B------:R-:W-:Y:S02]  /*7f70*/  LEA.HI R9, R9, R0, RZ, 0x5 ;  /* 0x0000000009097211 */ /* 0x000fe400078f28ff */
[----:B------:R-:W-:Y:S02]  /*7f80*/  LOP3.LUT R11, R10, 0x1ffffffc, RZ, 0xc0, !PT ;  /* 0x1ffffffc0a0b7812 */ /* 0x000fe400078ec0ff */
[----:B------:R-:W-:Y:S01]  /*7f90*/  SHF.L.U32 R12, R8, 0x6, RZ ;  /* 0x00000006080c7819 */ /* 0x000fe200000006ff */
[C---:B-1----:R-:W-:Y:S01]  /*7fa0*/  FMUL.FTZ R128, R7.reuse, R128 ;  /* 0x0000008007807220 */ /* 0x042fe20000410000 */
[----:B------:R-:W-:Y:S01]  /*7fb0*/  SHF.R.S32.HI R10, RZ, 0x5, R9 ;  /* 0x00000005ff0a7819 */ /* 0x000fe20000011409 */
[----:B------:R-:W-:Y:S01]  /*7fc0*/  FMUL.FTZ R129, R7, R129 ;  /* 0x0000008107817220 */ /* 0x000fe20000410000 */
[----:B------:R-:W-:Y:S01]  /*7fd0*/  IADD3 R11, -R11, R0, RZ ;  /* 0x000000000b0b7210 */ /* 0x000fe20007ffe1ff */
        /* <DEDUP_REMOVED lines=19> */
[C---:B------:R-:W-:Y:S01]  /*8110*/  IADD3 R12, R8.reuse, -0x20, RZ ;  /* 0xffffffe0080c7810 */ /* 0x040fe20007ffe0ff */
[C---:B------:R-:W-:Y:S01]  /*8120*/  FMUL.FTZ R56, R7.reuse, R56 ;  /* 0x0000003807387220 */ /* 0x040fe20000410000 */
[----:B------:R-:W-:Y:S01]  /*8130*/  @P4 MUFU.LG2 R4, R4 ;  /* 0x0000000400044308 */ /* 0x000fe20000000c00 */
[C---:B------:R-:W-:Y:S01]  /*8140*/  FMUL.FTZ R57, R7.reuse, R57 ;  /* 0x0000003907397220 */ /* 0x040fe20000410000 */
[----:B------:R-:W-:Y:S01]  /*8150*/  @P0 IADD3 R12, R8, 0x20, RZ ;  /* 0x00000020080c0810 */ /* 0x000fe20007ffe0ff */
[----:B------:R-:W-:-:S02]  /*8160*/  FMUL.FTZ R60, R7, R60 ;  /* 0x0000003c073c7220 */ /* 0x000fc40000410000 */
[C---:B------:R-:W-:Y:S02]  /*8170*/  FMUL.FTZ R61, R7.reuse, R61 ;  /* 0x0000003d073d7220 */ /* 0x040fe40000410000 */
[C---:B------:R-:W-:Y:S01]  /*8180*/  FMUL.FTZ R64, R7.reuse, R64 ;  /* 0x0000004007407220 */ /* 0x040fe20000410000 */
[----:B------:R-:W1:Y:S01]  /*8190*/  @P3 MUFU.LG2 R2, R2 ;  /* 0x0000000200023308 */ /* 0x000e620000000c00 */
        /* <DEDUP_REMOVED lines=30> */
[----:B------:R-:W-:Y:S01]  /*8380*/  FMUL.FTZ R117, R7, R117 ;  /* 0x0000007507757220 */ /* 0x000fe20000410000 */
[----:B------:R-:W-:Y:S01]  /*8390*/  MOV R7, 0x40 ;  /* 0x0000004000077802 */ /* 0x000fe20000000f00 */
[C---:B--2---:R-:W-:Y:S02]  /*83a0*/  FMUL.FTZ R131, R6.reuse, R131 ;  /* 0x0000008306837220 */ /* 0x044fe40000410000 */
[C---:B------:R-:W-:Y:S01]  /*83b0*/  FMUL.FTZ R130, R6.reuse, R130 ;  /* 0x0000008206827220 */ /* 0x040fe20000410000 */
[----:B------:R-:W-:Y:S01]  /*83c0*/  SEL R7, R7, 0xffffffc0, !P1 ;  /* 0xffffffc007077807 */ /* 0x000fe20004800000 */
[----:B------:R-:W-:-:S02]  /*83d0*/  FMUL.FTZ R39, R6, R39 ;  /* 0x0000002706277220 */ /* 0x000fc40000410000 */
[----:B------:R-:W-:Y:S01]  /*83e0*/  FMUL.FTZ R38, R6, R38 ;  /* 0x0000002606267220 */ /* 0x000fe20000410000 */
[----:B------:R-:W-:Y:S01]  /*83f0*/  IADD3 R13, R8, R7, RZ ;  /* 0x00000007080d7210 */ /* 0x000fe20007ffe0ff */
[C---:B------:R-:W-:Y:S01]  /*8400*/  FMUL.FTZ R43, R6.reuse, R43 ;  /* 0x0000002b062b7220 */ /* 0x040fe20000410000 */
[----:B------:R-:W-:Y:S01]  /*8410*/  IADD3 R14, R7, R12, RZ ;  /* 0x0000000c070e7210 */ /* 0x000fe20007ffe0ff */
[C---:B------:R-:W-:Y:S01]  /*8420*/  FMUL.FTZ R42, R6.reuse, R42 ;  /* 0x0000002a062a7220 */ /* 0x040fe20000410000 */
[----:B------:R-:W-:Y:S01]  /*8430*/  STS.64 [R11.X4+0x800], R130 ;  /* 0x000800820b007388 */ /* 0x000fe20000004a00 */
[C---:B------:R-:W-:Y:S02]  /*8440*/  FMUL.FTZ R47, R6.reuse, R47 ;  /* 0x0000002f062f7220 */ /* 0x040fe40000410000 */
[C---:B------:R-:W-:Y:S01]  /*8450*/  FMUL.FTZ R46, R6.reuse, R46 ;  /* 0x0000002e062e7220 */ /* 0x040fe20000410000 */
[----:B------:R-:W-:Y:S01]  /*8460*/  STS.64 [R12], R36 ;  /* 0x000000240c007388 */ /* 0x000fe20000000a00 */
[----:B------:R-:W-:-:S02]  /*8470*/  FMUL.FTZ R51, R6, R51 ;  /* 0x0000003306337220 */ /* 0x000fc40000410000 */
[C---:B------:R-:W-:Y:S01]  /*8480*/  FMUL.FTZ R50, R6.reuse, R50 ;  /* 0x0000003206327220 */ /* 0x040fe20000410000 */
[----:B------:R-:W-:Y:S01]  /*8490*/  STS.64 [R12+0x800], R38 ;  /* 0x000800260c007388 */ /* 0x000fe20000000a00 */
        /* <DEDUP_REMOVED lines=13> */
[C---:B------:R-:W-:Y:S01]  /*8570*/  FMUL.FTZ R70, R6.reuse, R70 ;  /* 0x0000004606467220 */ /* 0x040fe20000410000 */
[----:B------:R-:W2:Y:S01]  /*8580*/  S2R R7, SR_CTAID.Y ;  /* 0x0000000000077919 */ /* 0x000ea20000002600 */
        /* <DEDUP_REMOVED lines=29> */
[----:B--2---:R-:W-:Y:S02]  /*8760*/  IMAD R7, R7, c[0x0][0x210], R206 ;  /* 0x0000840007077a24 */ /* 0x004fe400078e02ce */
[----:B-1----:R-:W-:Y:S01]  /*8770*/  @P3 FMUL.FTZ R2, R2, 0.69314718246459960938 ;  /* 0x3f31721802023820 */ /* 0x002fe20000410000 */
[----:B------:R-:W-:Y:S02]  /*8780*/  SEL R15, R6, 0xffffff80, !P2 ;  /* 0xffffff80060f7807 */ /* 0x000fe40005000000 */
[----:B------:R-:W1:Y:S02]  /*8790*/  S2R R6, SR_CTAID.Z ;  /* 0x0000000000067919 */ /* 0x000e640000002700 */
[----:B------:R-:W-:-:S02]  /*87a0*/  IADD3 R8, R8, R15, RZ ;  /* 0x0000000f08087210 */ /* 0x000fc40007ffe0ff */
[----:B------:R-:W-:Y:S02]  /*87b0*/  IADD3 R16, R15, R12, RZ ;  /* 0x0000000c0f107210 */ /* 0x000fe40007ffe0ff */
[-C--:B------:R-:W-:Y:S01]  /*87c0*/  IADD3 R17, R13, R15.reuse, RZ ;  /* 0x0000000f0d117210 */ /* 0x080fe20007ffe0ff */
[----:B------:R-:W-:Y:S01]  /*87d0*/  STS.64 [R8], R48 ;  /* 0x0000003008007388 */ /* 0x000fe20000000a00 */
[----:B------:R-:W-:-:S03]  /*87e0*/  IADD3 R15, R14, R15, RZ ;  /* 0x0000000f0e0f7210 */ /* 0x000fc60007ffe0ff */
        /* <DEDUP_REMOVED lines=29> */
[----:B------:R-:W-:Y:S04]  /*89c0*/  STS.64 [R14+0x8000], R124 ;  /* 0x0080007c0e007388 */ /* 0x000fe80000000a00 */
[----:B------:R-:W-:Y:S01]  /*89d0*/  STS.64 [R14+0x8800], R126 ;  /* 0x0088007e0e007388 */ /* 0x000fe20000000a00 */
[----:B--2---:R-:W-:-:S03]  /*89e0*/  IADD3 R11, -R206, RZ, RZ ;  /* 0x000000ffce0b7210 */ /* 0x004fc60007ffe1ff */
[----:B------:R2:W-:Y:S04]  /*89f0*/  STS.64 [R8+0x8000], R108 ;  /* 0x0080006c08007388 */ /* 0x0005e80000000a00 */
[----:B------:R3:W-:Y:S01]  /*8a00*/  STS.64 [R8+0x8800], R110 ;  /* 0x0088006e08007388 */ /* 0x0007e20000000a00 */
[----:B-1----:R-:W-:Y:S02]  /*8a10*/  IMAD R6, R11, c[0x0][0x1c0], R6 ;  /* 0x000070000b067a24 */ /* 0x002fe400078e0206 */
[----:B------:R-:W-:Y:S01]  /*8a20*/  @P4 FMUL.FTZ R11, R4, 0.69314718246459960938 ;  /* 0x3f317218040b4820 */ /* 0x000fe20000410000 */
[----:B------:R-:W-:Y:S01]  /*8a30*/  STS.64 [R16+0x8000], R112 ;  /* 0x0080007010007388 */ /* 0x000fe20000000a00 */
[----:B------:R-:W-:-:S03]  /*8a40*/  IMAD R6, R7, c[0x0][0x1c0], R6 ;  /* 0x0000700007067a24 */ /* 0x000fc600078e0206 */
[----:B------:R-:W-:Y:S04]  /*8a50*/  STS.64 [R16+0x8800], R114 ;  /* 0x0088007210007388 */ /* 0x000fe80000000a00 */
[----:B------:R-:W-:Y:S04]  /*8a60*/  STS.64 [R17+0x8000], R120 ;  /* 0x0080007811007388 */ /* 0x000fe80000000a00 */
[----:B------:R-:W-:Y:S04]  /*8a70*/  STS.64 [R17+0x8800], R122 ;  /* 0x0088007a11007388 */ /* 0x000fe80000000a00 */
[----:B------:R-:W-:Y:S01]  /*8a80*/  STS.64 [R15+0x8000], R116 ;  /* 0x008000740f007388 */ /* 0x000fe20000000a00 */
[----:B--2---:R-:W-:-:S03]  /*8a90*/  LOP3.LUT R109, R9, 0xffffffe0, RZ, 0xc0, !PT ;  /* 0xffffffe0096d7812 */ /* 0x004fc600078ec0ff */
[----:B------:R-:W-:Y:S01]  /*8aa0*/  STS.64 [R15+0x8800], R118 ;  /* 0x008800760f007388 */ /* 0x000fe20000000a00 */
[----:B------:R-:W-:Y:S02]  /*8ab0*/  SHF.R.S32.HI R9, RZ, 0x1f, R10 ;  /* 0x0000001fff097819 */ /* 0x000fe4000001140a */
[----:B------:R-:W-:Y:S01]  /*8ac0*/  IADD3 R109, -R109, R0, RZ ;  /* 0x000000006d6d7210 */ /* 0x000fe20007ffe1ff */
[----:B---3--:R-:W1:Y:S01]  /*8ad0*/  S2R R8, SR_CTAID.X ;  /* 0x0000000000087919 */ /* 0x008e620000002500 */
[----:B------:R-:W-:-:S03]  /*8ae0*/  LEA.HI R9, R9, R10, RZ, 0x2 ;  /* 0x0000000a09097211 */ /* 0x000fc600078f10ff */
[----:B------:R-:W-:Y:S01]  /*8af0*/  BAR.SYNC.DEFER_BLOCKING 0x0 ;  /* 0x0000000000007b1d */ /* 0x000fe20000010000 */
[----:B------:R-:W-:Y:S02]  /*8b00*/  LOP3.LUT P0, RZ, R109, 0x3, RZ, 0xc0, !PT ;  /* 0x000000036dff7812 */ /* 0x000fe4000780c0ff */
[----:B------:R-:W-:Y:S02]  /*8b10*/  SHF.R.S32.HI R0, RZ, 0x1f, R109 ;  /* 0x0000001fff007819 */ /* 0x000fe4000001146d */
[----:B------:R-:W-:Y:S02]  /*8b20*/  LOP3.LUT R9, R9, 0xffffffc, RZ, 0xc0, !PT ;  /* 0x0ffffffc09097812 */ /* 0x000fe400078ec0ff */
[----:B------:R-:W-:Y:S02]  /*8b30*/  LEA.HI R0, R0, R109, RZ, 0x2 ;  /* 0x0000006d00007211 */ /* 0x000fe400078f10ff */
[----:B------:R-:W-:Y:S02]  /*8b40*/  IADD3 R9, -R9, R10, RZ ;  /* 0x0000000a09097210 */ /* 0x000fe40007ffe1ff */
[----:B------:R-:W-:-:S04]  /*8b50*/  SHF.R.S32.HI R0, RZ, 0x2, R0 ;  /* 0x00000002ff007819 */ /* 0x000fc80000011400 */
[----:B------:R-:W-:Y:S02]  /*8b60*/  LEA R9, R9, R0, 0x4 ;  /* 0x0000000009097211 */ /* 0x000fe400078e20ff */
[----:B-1----:R-:W-:Y:S02]  /*8b70*/  SHF.L.U32 R7, R8, 0x6, RZ ;  /* 0x0000000608077819 */ /* 0x002fe400000006ff */
[----:B------:R-:W-:Y:S01]  /*8b80*/  MOV R8, 0xff800000 ;  /* 0xff80000000087802 */ /* 0x000fe20000000f00 */
[----:B------:R-:W-:Y:S01]  /*8b90*/  @P3 FFMA.FTZ R8, R3, c[0x0][0x238], R2 ;  /* 0x00008e0003083a23 */ /* 0x000fe20000010002 */
[----:B------:R-:W1:Y:S01]  /*8ba0*/  LDS.128 R100, [R5.X4] ;  /* 0x0000000005647984 */ /* 0x000e620000004c00 */
[----:B------:R-:W-:-:S03]  /*8bb0*/  IMAD R6, R6, c[0x0][0x214], R7 ;  /* 0x0000850006067a24 */ /* 0x000fc600078e0207 */
        /* <DEDUP_REMOVED lines=28> */
[----:B------:R-:W-:Y:S02]  /*8d80*/  IADD3 R0, P0, R6, R9, RZ ;  /* 0x0000000906007210 */ /* 0x000fe40007f1e0ff */
[-C--:B------:R-:W-:Y:S02]  /*8d90*/  ISETP.GE.AND P2, PT, R9, R199.reuse, PT ;  /* 0x000000c70900720c */ /* 0x080fe40003f46270 */
[----:B------:R-:W-:Y:S02]  /*8da0*/  ISETP.GE.AND P1, PT, R2, R199, PT ;  /* 0x000000c70200720c */ /* 0x000fe40003f26270 */
[----:B------:R-:W-:Y:S02]  /*8db0*/  LEA.HI.X.SX32 R3, R6, R3, 0x1, P0 ;  /* 0x0000000306037211 */ /* 0x000fe400000f0eff */
[----:B------:R-:W-:-:S04]  /*8dc0*/  LEA R2, P0, R0, c[0x0][0x208], 0x2 ;  /* 0x0000820000027a11 */ /* 0x000fc800078010ff */
[----:B------:R-:W-:-:S05]  /*8dd0*/  LEA.HI.X R3, R0, c[0x0][0x20c], R3, 0x2, P0 ;  /* 0x0000830000037a11 */ /* 0x000fca00000f1403 */
[----:B------:R2:W-:Y:S04]  /*8de0*/  @!P2 STG.E [R2.64], R5 ;  /* 0x000000050200a986 */ /* 0x0005e8000c10190c */
[----:B------:R2:W-:Y:S02]  /*8df0*/  @!P1 STG.E [R2.64+0x20], R8 ;  /* 0x0000200802009986 */ /* 0x0005e4000c10190c */
.L_x_4531:
[----:B--234-:R-:W-:Y:S05]  /*8e00*/  BSYNC B0 ;  /* 0x0000000000007941 */ /* 0x01cfea0003800000 */
.L_x_4530:
[----:B------:R-:W-:Y:S01]  /*8e10*/  IMAD.SHL.U32 R4, R204, 0x4, RZ ;  /* 0x00000004cc047824 */ /* 0x000fe200078e00ff */
[----:B------:R-:W-:Y:S01]  /*8e20*/  IADD3 R0, R200, 0x10, RZ ;  /* 0x00000010c8007810 */ /* 0x000fe20007ffe0ff */
[----:B------:R-:W-:Y:S01]  /*8e30*/  IMAD R6, R6, c[0x0][0x22c], RZ ;  /* 0x00008b0006067a24 */ /* 0x000fe200078e02ff */
[----:B------:R-:W-:Y:S02]  /*8e40*/  IADD3 R2, R200, 0x8, RZ ;  /* 0x00000008c8027810 */ /* 0x000fe40007ffe0ff */
[----:B------:R-:W-:Y:S02]  /*8e50*/  SHF.R.S32.HI R5, RZ, 0x1f, R4 ;  /* 0x0000001fff057819 */ /* 0x000fe40000011404 */
[----:B------:R-:W-:-:S02]  /*8e60*/  ISETP.GE.AND P4, PT, R0, R199, PT ;  /* 0x000000c70000720c */ /* 0x000fc40003f86270 */
[C---:B------:R-:W-:Y:S01]  /*8e70*/  IADD3 R0, R200.reuse, 0x30, RZ ;  /* 0x00000030c8007810 */ /* 0x040fe20007ffe0ff */
[----:B------:R-:W-:Y:S01]  /*8e80*/  IMAD.WIDE R4, R200, 0xc0, R4 ;  /* 0x000000c0c8047825 */ /* 0x000fe200078e0204 */
[-C--:B------:R-:W-:Y:S02]  /*8e90*/  ISETP.GE.AND P5, PT, R2, R199.reuse, PT ;  /* 0x000000c70200720c */ /* 0x080fe40003fa6270 */
[----:B------:R-:W-:Y:S02]  /*8ea0*/  ISETP.GE.AND P6, PT, R200, R199, PT ;  /* 0x000000c7c800720c */ /* 0x000fe40003fc6270 */
[----:B------:R-:W-:Y:S02]  /*8eb0*/  IADD3 R3, P0, R6, R4, RZ ;  /* 0x0000000406037210 */ /* 0x000fe40007f1e0ff */
[----:B------:R-:W-:Y:S02]  /*8ec0*/  IADD3 R4, R200, 0x20, RZ ;  /* 0x00000020c8047810 */ /* 0x000fe40007ffe0ff */
[----:B------:R-:W-:-:S02]  /*8ed0*/  LEA.HI.X.SX32 R6, R6, R5, 0x1, P0 ;  /* 0x0000000506067211 */ /* 0x000fc400000f0eff */
[C---:B------:R-:W-:Y:S02]  /*8ee0*/  LEA R8, P0, R3.reuse, c[0x0][0x1d8], 0x2 ;  /* 0x0000760003087a11 */ /* 0x040fe400078010ff */
[----:B------:R-:W-:Y:S02]  /*8ef0*/  IADD3 R2, R200, 0x28, RZ ;  /* 0x00000028c8027810 */ /* 0x000fe40007ffe0ff */
[----:B------:R-:W-:Y:S02]  /*8f00*/  LEA.HI.X R9, R3, c[0x0][0x1dc], R6, 0x2, P0 ;  /* 0x0000770003097a11 */ /* 0x000fe400000f1406 */
[----:B------:R-:W-:Y:S02]  /*8f10*/  ISETP.GE.AND P0, PT, R0, R199, PT ;  /* 0x000000c70000720c */ /* 0x000fe40003f06270 */
[C---:B------:R-:W-:Y:S01]  /*8f20*/  IADD3 R6, R200.reuse, 0x18, RZ ;  /* 0x00000018c8067810 */ /* 0x040fe20007ffe0ff */
[----:B-1----:R1:W-:Y:S01]  /*8f30*/  @!P6 STG.E.128 [R8.64+0x100], R68 ;  /* 0x000100440800e986 */ /* 0x0023e2000c101d0c */
[----:B------:R-:W-:-:S02]  /*8f40*/  IADD3 R200, R200, 0x38, RZ ;  /* 0x00000038c8c87810 */ /* 0x000fc40007ffe0ff */
[-C--:B------:R-:W-:Y:S01]  /*8f50*/  ISETP.GE.AND P3, PT, R6, R199.reuse, PT ;  /* 0x000000c70600720c */ /* 0x080fe20003f66270 */
[----:B------:R1:W-:Y:S01]  /*8f60*/  @!P6 STG.E.128 [R8.64+0x200], R36 ;  /* 0x000200240800e986 */ /* 0x0003e2000c101d0c */
[-C--:B------:R-:W-:Y:S02]  /*8f70*/  ISETP.GE.AND P2, PT, R4, R199.reuse, PT ;  /* 0x000000c70400720c */ /* 0x080fe40003f46270 */
[-C--:B------:R-:W-:Y:S01]  /*8f80*/  ISETP.GE.AND P1, PT, R2, R199.reuse, PT ;  /* 0x000000c70200720c */ /* 0x080fe20003f26270 */
[----:B------:R1:W-:Y:S04]  /*8f90*/  @!P5 STG.E.128 [R8.64+0x1800], R96 ;  /* 0x001800600800d986 */ /* 0x0003e8000c101d0c */
[----:B------:R1:W-:Y:S04]  /*8fa0*/  @!P0 STG.E.128 [R8.64+0x9000], R76 ;  /* 0x0090004c08008986 */ /* 0x0003e8000c101d0c */
[----:B------:R1:W-:Y:S04]  /*8fb0*/  @!P0 STG.E.128 [R8.64+0x9100], R44 ;  /* 0x0091002c08008986 */ /* 0x0003e8000c101d0c */
[----:B------:R1:W-:Y:S01]  /*8fc0*/  @!P0 STG.E.128 [R8.64+0x9200], R12 ;  /* 0x0092000c08008986 */ /* 0x0003e2000c101d0c */
[----:B------:R-:W-:-:S03]  /*8fd0*/  ISETP.GE.AND P0, PT, R200, R199, PT ;  /* 0x000000c7c800720c */ /* 0x000fc60003f06270 */
[----:B------:R1:W-:Y:S04]  /*8fe0*/  @!P5 STG.E.128 [R8.64+0x1900], R64 ;  /* 0x001900400800d986 */ /* 0x0003e8000c101d0c */
        /* <DEDUP_REMOVED lines=13> */
[----:B------:R1:W-:Y:S04]  /*90c0*/  @!P6 STG.E.64 [R8.64], R100 ;  /* 0x000000640800e986 */ /* 0x0003e8000c101b0c */
[----:B------:R1:W-:Y:S01]  /*90d0*/  @!P6 STG.E.64 [R8.64+0x8], R102 ;  /* 0x000008660800e986 */ /* 0x0003e2000c101b0c */
[----:B------:R-:W-:Y:S05]  /*90e0*/  @P0 EXIT ;  /* 0x000000000000094d */ /* 0x000fea0003800000 */
[----:B------:R-:W-:Y:S04]  /*90f0*/  STG.E.128 [R8.64+0xa800], R72 ;  /* 0x00a8004808007986 */ /* 0x000fe8000c101d0c */
[----:B------:R-:W-:Y:S04]  /*9100*/  STG.E.128 [R8.64+0xa900], R40 ;  /* 0x00a9002808007986 */ /* 0x000fe8000c101d0c */
[----:B------:R-:W-:Y:S01]  /*9110*/  STG.E.128 [R8.64+0xaa00], R104 ;  /* 0x00aa006808007986 */ /* 0x000fe2000c101d0c */
[----:B------:R-:W-:Y:S05]  /*9120*/  EXIT ;  /* 0x000000000000794d */ /* 0x000fea0003800000 */
.L_x_4532:
        /* <DEDUP_REMOVED lines=13> */
.L_x_7860:


//--------------------- .text._ZN5flash24flash_fwd_splitkv_kernelI23Flash_fwd_kernel_traitsILi192ELi64ELi64ELi4ELb0ELb0EN7cutlass10bfloat16_tE19Flash_kernel_traitsILi192ELi64ELi64ELi4ES3_EELb0ELb0ELb0ELb0ELb1ELb1ELb1ELb0EEEvNS_16Flash_fwd_paramsE --------------------------
	.section	.text._ZN5flash24flash_fwd_splitkv_kernelI23Flash_fwd_kernel_traitsILi192ELi64ELi64ELi4ELb0ELb0EN7cutlass10bfloat16_tE19Flash_kernel_traitsILi192ELi64ELi64ELi4ES3_EELb0ELb0ELb0ELb0ELb1ELb1ELb1ELb0EEEvNS_16Flash_fwd_paramsE,"ax",@progbits
	.sectioninfo	@"SHI_REGISTERS=255"
	.align	128
        .global         _ZN5flash24flash_fwd_splitkv_kernelI23Flash_fwd_kernel_traitsILi192ELi64ELi64ELi4ELb0ELb0EN7cutlass10bfloat16_tE19Flash_kernel_traitsILi192ELi64ELi64ELi4ES3_EELb0ELb0ELb0ELb0ELb1ELb1ELb1ELb0EEEvNS_16Flash_fwd_paramsE
        .type           _ZN5flash24flash_fwd_splitkv_kernelI23Flash_fwd_kernel_traitsILi192ELi64ELi64ELi4ELb0ELb0EN7cutlass10bfloat16_tE19Flash_kernel_traitsILi192ELi64ELi64ELi4ES3_EELb0ELb0ELb0ELb0ELb1ELb1ELb1ELb0EEEvNS_16Flash_fwd_paramsE,@function
        .size           _ZN5flash24flash_fwd_splitkv_kernelI23Flash_fwd_kernel_traitsILi192ELi64ELi64ELi4ELb0ELb0EN7cutlass10bfloat16_tE19Flash_kernel_traitsILi192ELi64ELi64ELi4ES3_EELb0ELb0ELb0ELb0ELb1ELb1ELb1ELb0EEEvNS_16Flash_fwd_paramsE,(.L_x_7861 - _ZN5flash24flash_fwd_splitkv_kernelI23Flash_fwd_kernel_traitsILi192ELi64ELi64ELi4ELb0ELb0EN7cutlass10bfloat16_tE19Flash_kernel_traitsILi192ELi64ELi64ELi4ES3_EELb0ELb0ELb0ELb0ELb1ELb1ELb1ELb0EEEvNS_16Flash_fwd_paramsE)
        .other          _ZN5flash24flash_fwd_splitkv_kernelI23Flash_fwd_kernel_traitsILi192ELi64ELi64ELi4ELb0ELb0EN7cutlass10bfloat16_tE19Flash_kernel_traitsILi192ELi64ELi64ELi4ES3_EELb0ELb0ELb0ELb0ELb1ELb1ELb1ELb0EEEvNS_16Flash_fwd_paramsE,@"STO_CUDA_ENTRY STV_DEFAULT"
_ZN5flash24flash_fwd_splitkv_kernelI23Flash_fwd_kernel_traitsILi192ELi64ELi64ELi4ELb0ELb0EN7cutlass10bfloat16_tE19Flash_kernel_traitsILi192ELi64ELi64ELi4ES3_EELb0ELb0ELb0ELb0ELb1ELb1ELb1ELb0EEEvNS_16Flash_fwd_paramsE:
.text._ZN5flash24flash_fwd_splitkv_kernelI23Flash_fwd_kernel_traitsILi192ELi64ELi64ELi4ELb0ELb0EN7cutlass10bfloat16_tE19Flash_kernel_traitsILi192ELi64ELi64ELi4ES3_EELb0ELb0ELb0ELb0ELb1ELb1ELb1ELb0EEEvNS_16Flash_fwd_paramsE:
        /* <DEDUP_REMOVED lines=54> */
.L_x_4533:
[----:B-1-34-:R-:W-:Y:S02]  /*0360*/  MOV R0, c[0x0][0x218] ;  /* 0x0000860000007a02 */ /* 0x01afe40000000f00 */
.L_x_4534:
        /* <DEDUP_REMOVED lines=138> */
.L_x_4535:
        /* <DEDUP_REMOVED lines=92> */
.L_x_4536:
        /* <DEDUP_REMOVED lines=15> */
.L_x_4538:
        /* <DEDUP_REMOVED lines=49> */
.L_x_4537:
        /* <DEDUP_REMOVED lines=81> */
[----:B------:R-:W-:Y:S02]  /*1ae0*/  @!P1 IMAD.MOV.U32 R22, RZ, RZ, R18 ;  /* 0x000000ffff169224 */ /* 0x000fe400078e0012 */
        /* <DEDUP_REMOVED lines=73> */
[----:B------:R-:W-:Y:S02]  /*1f80*/  LEA.HI R11, R208, R208, RZ, 0x1 ;  /* 0x000000d0d00b7211 */ /* 0x000fe400078f08ff */
        /* <DEDUP_REMOVED lines=22> */
[----:B------:R-:W-:-:S02]  /*20f0*/  IMAD R205, R12, 0x200, R205 ;  /* 0x000002000ccd7824 */ /* 0x000fc400078e02cd */
[----:B------:R-:W-:Y:S01]  /*2100*/  IMAD.SHL.U32 R12, R12, 0x8, RZ ;  /* 0x000000080c0c7824 */ /* 0x000fe200078e00ff */
[----:B------:R2:W-:Y:S01]  /*2110*/  @!P1 LDGSTS.E.BYPASS.LTC128B.128 [R213+0xb800], [R14.64+0x100] ;  /* 0x0b8001000ed59fae */ /* 0x0005e2000b901d4c */
[----:B------:R-:W-:Y:S01]  /*2120*/  LOP3.LUT R11, R11, 0x1c0, RZ, 0xc0, !PT ;  /* 0x000001c00b0b7812 */ /* 0x000fe200078ec0ff */
[----:B------:R-:W-:Y:S02]  /*2130*/  IMAD.MOV.U32 R5, RZ, RZ, 0x20 ;  /* 0x00000020ff057424 */ /* 0x000fe400078e00ff */
[----:B------:R-:W0:Y:S01]  /*2140*/  LDGDEPBAR ;  /* 0x00000000000079af */ /* 0x000e220000000000 */
[----:B------:R-:W-:Y:S01]  /*2150*/  LOP3.LUT R12, R11, 0x8, R12, 0xf8, !PT ;  /* 0x000000080b0c7812 */ /* 0x000fe200078ef80c */
[----:B-1----:R-:W-:Y:S01]  /*2160*/  IMAD.WIDE.U32 R16, R5, c[0x0][0x1a0], RZ ;  /* 0x0000680005107a25 */ /* 0x002fe200078e00ff */
[----:B------:R-:W-:-:S03]  /*2170*/  SHF.R.U32.HI R11, RZ, 0x3, R11 ;  /* 0x00000003ff0b7819 */ /* 0x000fc6000001160b */
[----:B------:R-:W-:Y:S01]  /*2180*/  @!P4 IMAD.MOV.U32 R8, RZ, RZ, c[0x0][0x1a4] ;  /* 0x00006900ff08c624 */ /* 0x000fe200078e00ff */
[----:B------:R-:W-:Y:S01]  /*2190*/  LOP3.LUT R100, R12, R11, RZ, 0x3c, !PT ;  /* 0x0000000b0c647212 */ /* 0x000fe200078e3cff */
[----:B------:R-:W-:Y:S01]  /*21a0*/  @!P4 IMAD.MOV.U32 R11, RZ, RZ, c[0x0][0x1a0] ;  /* 0x00006800ff0bc624 */ /* 0x000fe200078e00ff */
[----:B------:R-:W-:Y:S01]  /*21b0*/  @!P5 IADD3 R16, P2, R210, R16, RZ ;  /* 0x00000010d210d210 */ /* 0x000fe20007f5e0ff */
[----:B------:R-:W-:Y:S01]  /*21c0*/  IMAD R12, R5, c[0x0][0x1a4], RZ ;  /* 0x00006900050c7a24 */ /* 0x000fe200078e02ff */
[----:B------:R-:W-:Y:S01]  /*21d0*/  LOP3.LUT R200, R100, R101, RZ, 0xfc, !PT ;  /* 0x0000006564c87212 */ /* 0x000fe200078efcff */
[----:B------:R-:W-:Y:S02]  /*21e0*/  @!P3 IMAD.MOV.U32 R13, RZ, RZ, c[0x0][0x1a4] ;  /* 0x00006900ff0db624 */ /* 0x000fe400078e00ff */
[----:B------:R-:W-:Y:S01]  /*21f0*/  @!P3 IMAD.WIDE.U32 R18, R18, 0x60, R210 ;  /* 0x000000601212b825 */ /* 0x000fe200078e00d2 */
[----:B------:R-:W-:-:S03]  /*2200*/  @!P5 IADD3.X R17, R211, R17, R12, P2, !PT ;  /* 0x00000011d311d210 */ /* 0x000fc600017fe40c */
[----:B------:R-:W-:Y:S02]  /*2210*/  @!P3 IMAD R13, R13, 0x60, RZ ;  /* 0x000000600d0db824 */ /* 0x000fe400078e02ff */
[----:B------:R-:W-:Y:S02]  /*2220*/  @!P3 IMAD.MOV.U32 R12, RZ, RZ, R18 ;  /* 0x000000ffff0cb224 */ /* 0x000fe400078e0012 */
[----:B------:R-:W-:Y:S01]  /*2230*/  @!P3 IMAD.IADD R13, R19, 0x1, R13 ;  /* 0x00000001130db824 */ /* 0x000fe200078e020d */
[----:B--2---:R-:W-:Y:S01]  /*2240*/  @!P4 LEA R14, P1, R11, R210, 0x6 ;  /* 0x000000d20b0ec211 */ /* 0x004fe200078230ff */
[----:B------:R-:W-:-:S04]  /*2250*/  DEPBAR.LE SB0, 0x0 ;  /* 0x000080000000791a */ /* 0x000fc80000000000 */
[----:B------:R-:W-:Y:S01]  /*2260*/  BAR.SYNC.DEFER_BLOCKING 0x0 ;  /* 0x0000000000007b1d */ /* 0x000fe20000010000 */
[----:B------:R-:W-:Y:S01]  /*2270*/  @!P4 LEA.HI.X R15, R11, R211, R8, 0x6, P1 ;  /* 0x000000d30b0fc211 */ /* 0x000fe200008f3408 */
[----:B------:R-:W-:Y:S01]  /*2280*/  IMAD.SHL.U32 R205, R205, 0x2, RZ ;  /* 0x00000002cdcd7824 */ /* 0x000fe200078e00ff */
[----:B------:R-:W-:-:S04]  /*2290*/  SHF.R.S32.HI R8, RZ, 0x5, R9 ;  /* 0x00000005ff087819 */ /* 0x000fc80000011409 */
[----:B------:R-:W-:Y:S01]  /*22a0*/  IADD3 R203, R205, 0x6020, RZ ;  /* 0x00006020cdcb7810 */ /* 0x000fe20007ffe0ff */
[----:B------:R-:W-:Y:S01]  /*22b0*/  IMAD R9, R8, 0x400, R101 ;  /* 0x0000040008097824 */ /* 0x000fe200078e0265 */
[----:B------:R-:W-:Y:S01]  /*22c0*/  R2P PR, R7, 0x6 ;  /* 0x0000000607007804 */ /* 0x000fe20000000000 */
[----:B------:R-:W-:Y:S02]  /*22d0*/  IMAD.MOV.U32 R7, RZ, RZ, 0x10 ;  /* 0x00000010ff077424 */ /* 0x000fe400078e00ff */
[----:B------:R-:W-:Y:S02]  /*22e0*/  IMAD.IADD R206, R100, 0x1, R9 ;  /* 0x0000000164ce7824 */ /* 0x000fe400078e0209 */
[----:B------:R-:W-:Y:S02]  /*22f0*/  SEL R5, R5, 0xffffffe0, !P2 ;  /* 0xffffffe005057807 */ /* 0x000fe40005000000 */
[----:B------:R-:W-:Y:S01]  /*2300*/  IMAD.SHL.U32 R206, R206, 0x2, RZ ;  /* 0x00000002cece7824 */ /* 0x000fe200078e00ff */
[----:B------:R-:W-:-:S02]  /*2310*/  SEL R7, R7, 0xfffffff0, !P1 ;  /* 0xfffffff007077807 */ /* 0x000fc40004800000 */
[----:B------:R-:W-:Y:S01]  /*2320*/  R2P PR, R0, 0x6 ;  /* 0x0000000600007804 */ /* 0x000fe20000000000 */
[--C-:B------:R-:W-:Y:S01]  /*2330*/  IMAD R202, R5, 0x2, R206.reuse ;  /* 0x0000000205ca7824 */ /* 0x100fe200078e02ce */
[----:B------:R-:W-:Y:S01]  /*2340*/  IADD3 R0, R205, 0x6000, RZ ;  /* 0x00006000cd007810 */ /* 0x000fe20007ffe0ff */
[----:B------:R-:W-:Y:S01]  /*2350*/  IMAD R204, R7, 0x2, R206 ;  /* 0x0000000207cc7824 */ /* 0x000fe200078e02ce */
[----:B------:R-:W-:Y:S03]  /*2360*/  @P6 STS.128 [R213+0xc000], RZ ;  /* 0x00c000ffd5006388 */ /* 0x000fe60000000c00 */
[----:B------:R-:W-:Y:S01]  /*2370*/  IMAD R201, R5, 0x2, R204 ;  /* 0x0000000205c97824 */ /* 0x000fe200078e02cc */
[----:B------:R-:W-:Y:S04]  /*2380*/  @P6 STS.128 [R213+0xe000], RZ ;  /* 0x00e000ffd5006388 */ /* 0x000fe80000000c00 */
[----:B------:R-:W-:Y:S01]  /*2390*/  @P6 STS.128 [R213+0x10000], RZ ;  /* 0x010000ffd5006388 */ /* 0x000fe20000000c00 */
[----:B------:R-:W-:Y:S01]  /*23a0*/  @P1 IADD3 R203, R0, -0x20, RZ ;  /* 0xffffffe000cb1810 */ /* 0x000fe20007ffe0ff */
[----:B------:R-:W-:-:S02]  /*23b0*/  IMAD.MOV.U32 R0, RZ, RZ, 0x40 ;  /* 0x00000040ff007424 */ /* 0x000fc400078e00ff */
        /* <DEDUP_REMOVED lines=48> */
[----:B--2---:R-:W4:Y:S04]  /*26c0*/  LDSM.16.M88.4 R16, [R205+0x6000] ;  /* 0x00600000cd10783b */ /* 0x004f280000000200 */
[----:B------:R-:W2:Y:S04]  /*26d0*/  LDSM.16.M88.4 R44, [R205+0x6800] ;  /* 0x00680000cd2c783b */ /* 0x000ea80000000200 */
[----:B------:R-:W-:Y:S04]  /*26e0*/  LDSM.16.M88.4 R48, [R204] ;  /* 0x00000000cc30783b */ /* 0x000fe80000000200 */
[----:B---3--:R-:W3:Y:S04]  /*26f0*/  LDSM.16.M88.4 R24, [R203] ;  /* 0x00000000cb18783b */ /* 0x008ee80000000200 */
[----:B------:R-:W2:Y:S04]  /*2700*/  LDSM.16.M88.4 R60, [R205+0x7000] ;  /* 0x00700000cd3c783b */ /* 0x000ea80000000200 */
[----:B------:R-:W3:Y:S04]  /*2710*/  LDSM.16.M88.4 R68, [R205+0x7800] ;  /* 0x00780000cd44783b */ /* 0x000ee80000000200 */
[----:B-1----:R-:W1:Y:S04]  /*2720*/  LDSM.16.M88.4 R12, [R203+0x800] ;  /* 0x00080000cb0c783b */ /* 0x002e680000000200 */
[----:B------:R-:W-:Y:S04]  /*2730*/  LDSM.16.M88.4 R76, [R202] ;  /* 0x00000000ca4c783b */ /* 0x000fe80000000200 */
[----:B------:R-:W1:Y:S04]  /*2740*/  LDSM.16.M88.4 R36, [R199+0x6000] ;  /* 0x00600000c724783b */ /* 0x000e680000000200 */
[----:B------:R-:W1:Y:S01]  /*2750*/  LDSM.16.M88.4 R28, [R203+0x1000] ;  /* 0x00100000cb1c783b */ /* 0x000e620000000200 */
[C---:B----4-:R-:W-:Y:S03]  /*2760*/  HMMA.16816.F32.BF16 R20, R52.reuse, R16, RZ ;  /* 0x000000103414723c */ /* 0x050fe600000418ff */
[----:B------:R-:W4:Y:S04]  /*2770*/  LDSM.16.M88.4 R72, [R203+0x1800] ;  /* 0x00180000cb48783b */ /* 0x000f280000000200 */
[----:B------:R-:W1:Y:S01]  /*2780*/  LDSM.16.M88.4 R8, [R199+0x6800] ;  /* 0x00680000c708783b */ /* 0x000e620000000200 */
[C---:B------:R-:W-:Y:S03]  /*2790*/  HMMA.16816.F32.BF16 R16, R52.reuse, R18, RZ ;  /* 0x000000123410723c */ /* 0x040fe600000418ff */
[----:B------:R-:W-:Y:S04]  /*27a0*/  LDSM.16.M88.4 R40, [R199+0x7000] ;  /* 0x00700000c728783b */ /* 0x000fe80000000200 */
[----:B------:R-:W-:Y:S01]  /*27b0*/  LDSM.16.M88.4 R80, [R199+0x7800] ;  /* 0x00780000c750783b */ /* 0x000fe20000000200 */
[C---:B--2---:R-:W-:Y:S03]  /*27c0*/  HMMA.16816.F32.BF16 R32, R52.reuse, R44, RZ ;  /* 0x0000002c3420723c */ /* 0x044fe600000418ff */
[----:B------:R-:W-:Y:S04]  /*27d0*/  LDSM.16.M88.4 R92, [R192+0x2800] ;  /* 0x00280000c05c783b */ /* 0x000fe80000000200 */
[----:B------:R-:W-:Y:S01]  /*27e0*/  LDSM.16.M88.4 R84, [R205+0xa800] ;  /* 0x00a80000cd54783b */ /* 0x000fe20000000200 */
[----:B------:R-:W-:Y:S03]  /*27f0*/  HMMA.16816.F32.BF16 R44, R52, R46, RZ ;  /* 0x0000002e342c723c */ /* 0x000fe600000418ff */
[----:B------:R-:W-:Y:S04]  /*2800*/  LDSM.16.M88.4 R88, [R199+0x9800] ;  /* 0x00980000c758783b */ /* 0x000fe80000000200 */
[----:B------:R-:W0:Y:S01]  /*2810*/  LDGDEPBAR ;  /* 0x00000000000079af */ /* 0x000e220000000000 */
[C---:B---3--:R-:W-:Y:S08]  /*2820*/  HMMA.16816.F32.BF16 R20, R48.reuse, R24, R20 ;  /* 0x000000183014723c */ /* 0x048ff00000041814 */
[----:B------:R-:W-:Y:S01]  /*2830*/  HMMA.16816.F32.BF16 R16, R48, R26, R16 ;  /* 0x0000001a3010723c */ /* 0x000fe20000041810 */
[----:B------:R-:W-:Y:S07]  /*2840*/  LDSM.16.M88.4 R24, [R192] ;  /* 0x00000000c018783b */ /* 0x000fee0000000200 */
[C---:B------:R-:W-:Y:S08]  /*2850*/  HMMA.16816.F32.BF16 R64, R52.reuse, R60, RZ ;  /* 0x0000003c3440723c */ /* 0x040ff000000418ff */
[C---:B------:R-:W-:Y:S08]  /*2860*/  HMMA.16816.F32.BF16 R60, R52.reuse, R62, RZ ;  /* 0x0000003e343c723c */ /* 0x040ff000000418ff */
[C---:B------:R-:W-:Y:S08]  /*2870*/  HMMA.16816.F32.BF16 R56, R52.reuse, R68, RZ ;  /* 0x000000443438723c */ /* 0x040ff000000418ff */
[----:B------:R-:W-:Y:S01]  /*2880*/  HMMA.16816.F32.BF16 R52, R52, R70, RZ ;  /* 0x000000463434723c */ /* 0x000fe200000418ff */
[----:B------:R-:W2:Y:S07]  /*2890*/  LDSM.16.M88.4 R68, [R201] ;  /* 0x00000000c944783b */ /* 0x000eae0000000200 */
[C---:B-1----:R-:W-:Y:S08]  /*28a0*/  HMMA.16816.F32.BF16 R32, R48.reuse, R12, R32 ;  /* 0x0000000c3020723c */ /* 0x042ff00000041820 */
[----:B------:R-:W-:Y:S01]  /*28b0*/  HMMA.16816.F32.BF16 R44, R48, R14, R44 ;  /* 0x0000000e302c723c */ /* 0x000fe2000004182c */
[----:B------:R-:W1:Y:S07]  /*28c0*/  LDSM.16.M88.4 R12, [R192+0x800] ;  /* 0x00080000c00c783b */ /* 0x000e6e0000000200 */
[C---:B------:R-:W-:Y:S08]  /*28d0*/  HMMA.16816.F32.BF16 R20, R76.reuse, R36, R20 ;  /* 0x000000244c14723c */ /* 0x040ff00000041814 */
[----:B------:R-:W-:Y:S01]  /*28e0*/  HMMA.16816.F32.BF16 R16, R76, R38, R16 ;  /* 0x000000264c10723c */ /* 0x000fe20000041810 */
[----:B------:R-:W-:Y:S07]  /*28f0*/  LDSM.16.M88.4 R36, [R205+0x8000] ;  /* 0x00800000cd24783b */ /* 0x000fee0000000200 */
[C---:B------:R-:W-:Y:S08]  /*2900*/  HMMA.16816.F32.BF16 R64, R48.reuse, R28, R64 ;  /* 0x0000001c3040723c */ /* 0x040ff00000041840 */
[C---:B------:R-:W-:Y:S01]  /*2910*/  HMMA.16816.F32.BF16 R60, R48.reuse, R30, R60 ;  /* 0x0000001e303c723c */ /* 0x040fe2000004183c */
[----:B------:R-:W-:Y:S07]  /*2920*/  LDSM.16.M88.4 R28, [R192+0x1000] ;  /* 0x00100000c01c783b */ /* 0x000fee0000000200 */
[C---:B----4-:R-:W-:Y:S08]  /*2930*/  HMMA.16816.F32.BF16 R56, R48.reuse, R72, R56 ;  /* 0x000000483038723c */ /* 0x050ff00000041838 */
[----:B------:R-:W-:Y:S01]  /*2940*/  HMMA.16816.F32.BF16 R52, R48, R74, R52 ;  /* 0x0000004a3034723c */ /* 0x000fe20000041834 */
[----:B------:R-:W3:Y:S04]  /*2950*/  LDSM.16.M88.4 R48, [R206+0x2000] ;  /* 0x00200000ce30783b */ /* 0x000ee80000000200 */
[----:B------:R-:W-:Y:S03]  /*2960*/  LDSM.16.M88.4 R72, [R192+0x1800] ;  /* 0x00180000c048783b */ /* 0x000fe60000000200 */
[C---:B------:R-:W-:Y:S08]  /*2970*/  HMMA.16816.F32.BF16 R32, R76.reuse, R8, R32 ;  /* 0x000000084c20723c */ /* 0x040ff00000041820 */
[----:B------:R-:W-:Y:S01]  /*2980*/  HMMA.16816.F32.BF16 R44, R76, R10, R44 ;  /* 0x0000000a4c2c723c */ /* 0x000fe2000004182c */
[----:B------:R-:W4:Y:S07]  /*2990*/  LDSM.16.M88.4 R8, [R205+0x8800] ;  /* 0x00880000cd08783b */ /* 0x000f2e0000000200 */
[C---:B--2---:R-:W-:Y:S08]  /*29a0*/  HMMA.16816.F32.BF16 R20, R68.reuse, R24, R20 ;  /* 0x000000184414723c */ /* 0x044ff00000041814 */
[----:B------:R-:W-:Y:S01]  /*29b0*/  HMMA.16816.F32.BF16 R16, R68, R26, R16 ;  /* 0x0000001a4410723c */ /* 0x000fe20000041810 */
[----:B------:R-:W-:Y:S07]  /*29c0*/  LDSM.16.M88.4 R24, [R203+0x2000] ;  /* 0x00200000cb18783b */ /* 0x000fee0000000200 */
[C---:B------:R-:W-:Y:S08]  /*29d0*/  HMMA.16816.F32.BF16 R64, R76.reuse, R40, R64 ;  /* 0x000000284c40723c */ /* 0x040ff00000041840 */
        /* <DEDUP_REMOVED lines=90> */
[----:B------:R-:W-:-:S06]  /*2f80*/  FMUL.FTZ R76, R19, c[0x0][0x2ec] ;  /* 0x0000bb00134c7a20 */ /* 0x000fcc0000410000 */
[----:B------:R-:W-:Y:S01]  /*2f90*/  MUFU.TANH R76, R76 ;  /* 0x0000004c004c7308 */ /* 0x000fe20000002400 */
[----:B------:R-:W-:Y:S01]  /*2fa0*/  HMMA.16816.F32.BF16 R20, R12, R8, R20 ;  /* 0x000000080c14723c */ /* 0x000fe20000041814 */
[----:B------:R-:W3:Y:S07]  /*2fb0*/  LDSM.16.M88.4 R8, [R199+0xb000] ;  /* 0x00b00000c708783b */ /* 0x000eee0000000200 */
[----:B-1----:R-:W-:Y:S08]  /*2fc0*/  HMMA.16816.F32.BF16 R56, R52, R36, R56 ;  /* 0x000000243438723c */ /* 0x002ff00000041838 */
[----:B------:R-:W-:Y:S01]  /*2fd0*/  HMMA.16816.F32.BF16 R32, R12, R60, R32 ;  /* 0x0000003c0c20723c */ /* 0x000fe20000041820 */
[----:B------:R-:W-:Y:S07]  /*2fe0*/  MUFU.TANH R60, R17 ;  /* 0x00000011003c7308 */ /* 0x000fee0000002400 */
[----:B------:R-:W-:Y:S01]  /*2ff0*/  HMMA.16816.F32.BF16 R80, R52, R38, R80 ;  /* 0x000000263450723c */ /* 0x000fe20000041850 */
[----:B------:R1:W-:Y:S01]  /*3000*/  MUFU.TANH R61, R18 ;  /* 0x00000012003d7308 */ /* 0x0003e20000002400 */
[----:B------:R-:W-:-:S02]  /*3010*/  FMUL.FTZ R21, R21, c[0x0][0x2ec] ;  /* 0x0000bb0015157a20 */ /* 0x000fc40000410000 */
[----:B------:R-:W-:Y:S02]  /*3020*/  FMUL.FTZ R0, R20, c[0x0][0x2ec] ;  /* 0x0000bb0014007a20 */ /* 0x000fe40000410000 */
[----:B------:R-:W-:Y:S02]  /*3030*/  FMUL.FTZ R49, R22, c[0x0][0x2ec] ;  /* 0x0000bb0016317a20 */ /* 0x000fe40000410000 */
[----:B--2---:R-:W-:Y:S01]  /*3040*/  HMMA.16816.F32.BF16 R56, R40, R24, R56 ;  /* 0x000000182838723c */ /* 0x004fe20000041838 */
[----:B------:R2:W-:Y:S01]  /*3050*/  MUFU.TANH R48, R21 ;  /* 0x0000001500307308 */ /* 0x0005e20000002400 */
[----:B------:R-:W-:-:S06]  /*3060*/  FMUL.FTZ R50, R23, c[0x0][0x2ec] ;  /* 0x0000bb0017327a20 */ /* 0x000fcc0000410000 */
[C---:B------:R-:W-:Y:S01]  /*3070*/  HMMA.16816.F32.BF16 R44, R28.reuse, R78, R44 ;  /* 0x0000004e1c2c723c */ /* 0x040fe2000004182c */
[----:B-1----:R-:W1:Y:S01]  /*3080*/  LDSM.16.M88.4 R16, [R199+0xb800] ;  /* 0x00b80000c710783b */ /* 0x002e620000000200 */
[----:B------:R-:W-:Y:S01]  /*3090*/  MUFU.TANH R0, R0 ;  /* 0x0000000000007308 */ /* 0x000fe20000002400 */
[----:B------:R-:W-:Y:S02]  /*30a0*/  FMUL.FTZ R32, R32, c[0x0][0x2ec] ;  /* 0x0000bb0020207a20 */ /* 0x000fe40000410000 */
[----:B------:R-:W-:Y:S02]  /*30b0*/  FMUL.FTZ R34, R34, c[0x0][0x2ec] ;  /* 0x0000bb0022227a20 */ /* 0x000fe40000410000 */
[----:B------:R-:W-:Y:S01]  /*30c0*/  FMUL.FTZ R33, R33, c[0x0][0x2ec] ;  /* 0x0000bb0021217a20 */ /* 0x000fe20000410000 */
[----:B---3--:R-:W-:Y:S01]  /*30d0*/  HMMA.16816.F32.BF16 R64, R28, R8, R64 ;  /* 0x000000081c40723c */ /* 0x008fe20000041840 */
[----:B--2---:R-:W2:Y:S01]  /*30e0*/  LDSM.16.M88.4 R20, [R192+0x5000] ;  /* 0x00500000c014783b */ /* 0x004ea20000000200 */
[----:B------:R-:W3:Y:S01]  /*30f0*/  MUFU.TANH R49, R49 ;  /* 0x0000003100317308 */ /* 0x000ee20000002400 */
[----:B------:R-:W-:-:S05]  /*3100*/  FMUL.FTZ R35, R35, c[0x0][0x2ec] ;  /* 0x0000bb0023237a20 */ /* 0x000fca0000410000 */
[----:B------:R-:W-:Y:S01]  /*3110*/  HMMA.16816.F32.BF16 R68, R28, R10, R68 ;  /* 0x0000000a1c44723c */ /* 0x000fe20000041844 */
[----:B------:R-:W4:Y:S01]  /*3120*/  LDSM.16.M88.4 R8, [R192+0x5800] ;  /* 0x00580000c008783b */ /* 0x000f220000000200 */
[----:B------:R-:W1:Y:S01]  /*3130*/  MUFU.TANH R50, R50 ;  /* 0x0000003200327308 */ /* 0x000e620000002400 */
[----:B------:R-:W-:-:S05]  /*3140*/  DEPBAR.LE SB0, 0x0 ;  /* 0x000080000000791a */ /* 0x000fca0000000000 */
[----:B------:R-:W-:Y:S02]  /*3150*/  HMMA.16816.F32.BF16 R80, R40, R26, R80 ;  /* 0x0000001a2850723c */ /* 0x000fe40000041850 */
[----:B------:R-:W-:Y:S06]  /*3160*/  MUFU.TANH R32, R32 ;  /* 0x0000002000207308 */ /* 0x000fec0000002400 */
[----:B------:R-:W-:Y:S02]  /*3170*/  HMMA.16816.F32.BF16 R44, R12, R62, R44 ;  /* 0x0000003e0c2c723c */ /* 0x000fe4000004182c */
[----:B------:R-:W-:Y:S06]  /*3180*/  MUFU.TANH R34, R34 ;  /* 0x0000002200227308 */ /* 0x000fec0000002400 */
[----:B-1----:R-:W-:Y:S02]  /*3190*/  HMMA.16816.F32.BF16 R56, R28, R16, R56 ;  /* 0x000000101c38723c */ /* 0x002fe40000041838 */
[----:B------:R-:W-:Y:S05]  /*31a0*/  MUFU.TANH R33, R33 ;  /* 0x0000002100217308 */ /* 0x000fea0000002400 */
[----:B------:R-:W-:Y:S01]  /*31b0*/  IMAD.SHL.U32 R16, R102, 0x2, RZ ;  /* 0x0000000266107824 */ /* 0x000fe200078e00ff */
[----:B--2---:R-:W-:Y:S02]  /*31c0*/  HMMA.16816.F32.BF16 R64, R12, R20, R64 ;  /* 0x000000140c40723c */ /* 0x004fe40000041840 */
[----:B------:R-:W-:Y:S02]  /*31d0*/  MUFU.TANH R35, R35 ;  /* 0x0000002300237308 */ /* 0x000fe40000002400 */
[----:B------:R-:W-:-:S04]  /*31e0*/  LOP3.LUT R16, R16, 0x6, RZ, 0xc0, !PT ;  /* 0x0000000610107812 */ /* 0x000fc800078ec0ff */
[----:B------:R-:W-:Y:S01]  /*31f0*/  FMUL.FTZ R21, R45, c[0x0][0x2ec] ;  /* 0x0000bb002d157a20 */ /* 0x000fe20000410000 */
[C---:B------:R-:W-:Y:S01]  /*3200*/  HMMA.16816.F32.BF16 R68, R12.reuse, R22, R68 ;  /* 0x000000160c44723c */ /* 0x040fe20000041844 */
[----:B------:R-:W-:Y:S02]  /*3210*/  IMAD.IADD R37, R3, 0x1, R16 ;  /* 0x0000000103257824 */ /* 0x000fe400078e0210 */
[----:B------:R-:W-:Y:S02]  /*3220*/  FMUL.FTZ R20, R44, c[0x0][0x2ec] ;  /* 0x0000bb002c147a20 */ /* 0x000fe40000410000 */
[----:B------:R-:W-:Y:S01]  /*3230*/  FMUL.FTZ R24, R46, c[0x0][0x2ec] ;  /* 0x0000bb002e187a20 */ /* 0x000fe20000410000 */
[----:B------:R-:W-:Y:S01]  /*3240*/  IADD3 R17, R37, 0x1, RZ ;  /* 0x0000000125117810 */ /* 0x000fe20007ffe0ff */
[----:B------:R-:W-:Y:S01]  /*3250*/  FMUL.FTZ R25, R47, c[0x0][0x2ec] ;  /* 0x0000bb002f197a20 */ /* 0x000fe20000410000 */
[----:B----4-:R-:W-:Y:S01]  /*3260*/  HMMA.16816.F32.BF16 R56, R12, R8, R56 ;  /* 0x000000080c38723c */ /* 0x010fe20000041838 */
[-C--:B------:R-:W-:Y:S01]  /*3270*/  ISETP.GE.AND P6, PT, R37, R104.reuse, PT ;  /* 0x000000682500720c */ /* 0x080fe20003fc6270 */
[----:B------:R-:W-:Y:S01]  /*3280*/  MUFU.TANH R21, R21 ;  /* 0x0000001500157308 */ /* 0x000fe20000002400 */
[----:B------:R-:W-:-:S02]  /*3290*/  ISETP.GE.AND P5, PT, R17, R104, PT ;  /* 0x000000681100720c */ /* 0x000fc40003fa6270 */
[----:B---3--:R-:W-:Y:S02]  /*32a0*/  FSEL R49, R49, -INF , !P6 ;  /* 0xff80000031317808 */ /* 0x008fe40007000000 */
[----:B------:R-:W-:Y:S01]  /*32b0*/  IADD3 R9, R37, 0x8, RZ ;  /* 0x0000000825097810 */ /* 0x000fe20007ffe0ff */
[----:B------:R-:W-:Y:S01]  /*32c0*/  HMMA.16816.F32.BF16 R16, R28, R18, R80 ;  /* 0x000000121c10723c */ /* 0x000fe20000041850 */
[----:B------:R-:W-:Y:S01]  /*32d0*/  FMUL.FTZ R64, R64, c[0x0][0x2ec] ;  /* 0x0000bb0040407a20 */ /* 0x000fe20000410000 */
[----:B------:R-:W-:Y:S01]  /*32e0*/  FSEL R22, R0, -INF , !P6 ;  /* 0xff80000000167808 */ /* 0x000fe20007000000 */
        /* <DEDUP_REMOVED lines=10> */
[----:B------:R-:W1:Y:S01]  /*3390*/  MUFU.TANH R163, R66 ;  /* 0x0000004200a37308 */ /* 0x000e620000002400 */
[----:B------:R-:W-:Y:S01]  /*33a0*/  FSEL R48, R48, -INF , !P5 ;  /* 0xff80000030307808 */ /* 0x000fe20006800000 */
[----:B------:R-:W-:Y:S01]  /*33b0*/  FMUL.FTZ R69, R69, c[0x0][0x2ec] ;  /* 0x0000bb0045457a20 */ /* 0x000fe20000410000 */
[-C--:B------:R-:W-:Y:S01]  /*33c0*/  ISETP.GE.AND P1, PT, R9, R104.reuse, PT ;  /* 0x000000680900720c */ /* 0x080fe20003f26270 */
[----:B------:R-:W-:Y:S01]  /*33d0*/  FMUL.FTZ R70, R70, c[0x0][0x2ec] ;  /* 0x0000bb0046467a20 */ /* 0x000fe20000410000 */
[----:B------:R-:W-:Y:S01]  /*33e0*/  IADD3 R9, R37, 0x18, RZ ;  /* 0x0000001825097810 */ /* 0x000fe20007ffe0ff */
[----:B------:R-:W-:Y:S01]  /*33f0*/  FMUL.FTZ R71, R71, c[0x0][0x2ec] ;  /* 0x0000bb0047477a20 */ /* 0x000fe20000410000 */
[----:B------:R-:W-:Y:S01]  /*3400*/  IADD3 R23, R37, 0x10, RZ ;  /* 0x0000001025177810 */ /* 0x000fe20007ffe0ff */
[----:B------:R-:W-:Y:S01]  /*3410*/  MUFU.TANH R20, R20 ;  /* 0x0000001400147308 */ /* 0x000fe20000002400 */
[-C--:B------:R-:W-:Y:S01]  /*3420*/  ISETP.GE.AND P6, PT, R9, R104.reuse, PT ;  /* 0x000000680900720c */ /* 0x080fe20003fc6270 */
[----:B------:R-:W-:Y:S01]  /*3430*/  FMUL.FTZ R56, R56, c[0x0][0x2ec] ;  /* 0x0000bb0038387a20 */ /* 0x000fe20000410000 */
[----:B------:R-:W-:Y:S01]  /*3440*/  HMMA.16816.F32.BF16 R16, R12, R10, R16 ;  /* 0x0000000a0c10723c */ /* 0x000fe20000041810 */
[----:B------:R-:W-:Y:S01]  /*3450*/  IADD3 R9, R37, 0x19, RZ ;  /* 0x0000001925097810 */ /* 0x000fe20007ffe0ff */
[----:B------:R-:W-:Y:S01]  /*3460*/  FMUL.FTZ R58, R58, c[0x0][0x2ec] ;  /* 0x0000bb003a3a7a20 */ /* 0x000fe20000410000 */
[----:B------:R-:W-:Y:S01]  /*3470*/  FSEL R61, R61, -INF , !P2 ;  /* 0xff8000003d3d7808 */ /* 0x000fe20005000000 */
[----:B------:R-:W-:Y:S01]  /*3480*/  FMUL.FTZ R57, R57, c[0x0][0x2ec] ;  /* 0x0000bb0039397a20 */ /* 0x000fe20000410000 */
[----:B------:R-:W-:Y:S01]  /*3490*/  ISETP.GE.AND P5, PT, R9, R104, PT ;  /* 0x000000680900720c */ /* 0x000fe20003fa6270 */
[----:B------:R-:W2:Y:S01]  /*34a0*/  MUFU.TANH R24, R24 ;  /* 0x0000001800187308 */ /* 0x000ea20000002400 */
[----:B------:R-:W-:Y:S01]  /*34b0*/  IADD3 R9, R37, 0x20, RZ ;  /* 0x0000002025097810 */ /* 0x000fe20007ffe0ff */
[----:B------:R-:W-:Y:S01]  /*34c0*/  FMUL.FTZ R59, R59, c[0x0][0x2ec] ;  /* 0x0000bb003b3b7a20 */ /* 0x000fe20000410000 */
[----:B------:R-:W-:-:S02]  /*34d0*/  FSEL R26, R51, -INF , !P2 ;  /* 0xff800000331a7808 */ /* 0x000fc40005000000 */
[-C--:B------:R-:W-:Y:S02]  /*34e0*/  ISETP.GE.AND P2, PT, R9, R104.reuse, PT ;  /* 0x000000680900720c */ /* 0x080fe40003f46270 */
[----:B------:R-:W-:Y:S01]  /*34f0*/  IADD3 R9, R37, 0x21, RZ ;  /* 0x0000002125097810 */ /* 0x000fe20007ffe0ff */
[----:B------:R-:W3:Y:S01]  /*3500*/  MUFU.TANH R25, R25 ;  /* 0x0000001900197308 */ /* 0x000ee20000002400 */
[-C--:B------:R-:W-:Y:S02]  /*3510*/  ISETP.GE.AND P3, PT, R23, R104.reuse, PT ;  /* 0x000000681700720c */ /* 0x080fe40003f66270 */
[----:B------:R-:W-:Y:S02]  /*3520*/  FSEL R23, R76, -INF , !P4 ;  /* 0xff8000004c177808 */ /* 0x000fe40006000000 */
[----:B------:R-:W-:Y:S02]  /*3530*/  FSEL R60, R60, -INF , !P4 ;  /* 0xff8000003c3c7808 */ /* 0x000fe40006000000 */
[----:B------:R-:W-:Y:S01]  /*3540*/  ISETP.GE.AND P4, PT, R9, R104, PT ;  /* 0x000000680900720c */ /* 0x000fe20003f86270 */
[----:B------:R-:W-:Y:S01]  /*3550*/  MUFU.TANH R160, R65 ;  /* 0x0000004100a07308 */ /* 0x000fe20000002400 */
[----:B------:R-:W-:Y:S01]  /*3560*/  IADD3 R9, R37, 0x28, RZ ;  /* 0x0000002825097810 */ /* 0x000fe20007ffe0ff */
[----:B------:R-:W-:Y:S01]  /*3570*/  FMUL.FTZ R16, R16, c[0x0][0x2ec] ;  /* 0x0000bb0010107a20 */ /* 0x000fe20000410000 */
[----:B-1----:R-:W-:Y:S01]  /*3580*/  FSEL R163, R163, -INF , !P2 ;  /* 0xff800000a3a37808 */ /* 0x002fe20005000000 */
[----:B------:R-:W-:Y:S01]  /*3590*/  FMUL.FTZ R18, R18, c[0x0][0x2ec] ;  /* 0x0000bb0012127a20 */ /* 0x000fe20000410000 */
[----:B------:R-:W-:Y:S01]  /*35a0*/  FSEL R166, R166, -INF , !P2 ;  /* 0xff800000a6a67808 */ /* 0x000fe20005000000 */
[----:B------:R-:W-:Y:S01]  /*35b0*/  FMUL.FTZ R19, R19, c[0x0][0x2ec] ;  /* 0x0000bb0013137a20 */ /* 0x000fe20000410000 */
[----:B------:R-:W-:Y:S01]  /*35c0*/  FSEL R15, R34, -INF , !P3 ;  /* 0xff800000220f7808 */ /* 0x000fe20005800000 */
[----:B------:R-:W1:Y:S01]  /*35d0*/  MUFU.TANH R173, R67 ;  /* 0x0000004300ad7308 */ /* 0x000e620000002400 */
[----:B------:R-:W-:Y:S01]  /*35e0*/  FMUL.FTZ R17, R17, c[0x0][0x2ec] ;  /* 0x0000bb0011117a20 */ /* 0x000fe20000410000 */
[----:B------:R-:W-:-:S02]  /*35f0*/  FSEL R12, R32, -INF , !P3 ;  /* 0xff800000200c7808 */ /* 0x000fc40005800000 */
[----:B------:R-:W-:Y:S02]  /*3600*/  ISETP.GT.AND P2, PT, R134, R209, PT ;  /* 0x000000d18600720c */ /* 0x000fe40003f44270 */
[-C--:B------:R-:W-:Y:S02]  /*3610*/  ISETP.GE.AND P3, PT, R9, R104.reuse, PT ;  /* 0x000000680900720c */ /* 0x080fe40003f66270 */
[----:B------:R-:W4:Y:S01]  /*3620*/  MUFU.TANH R158, R68 ;  /* 0x00000044009e7308 */ /* 0x000f220000002400 */
[----:B------:R-:W-:Y:S02]  /*3630*/  IADD3 R9, R37, 0x29, RZ ;  /* 0x0000002925097810 */ /* 0x000fe40007ffe0ff */
[----:B------:R-:W-:Y:S02]  /*3640*/  FSEL R13, R35, -INF , !P1 ;  /* 0xff800000230d7808 */ /* 0x000fe40004800000 */
[----:B------:R-:W-:Y:S02]  /*3650*/  FSEL R10, R33, -INF , !P1 ;  /* 0xff800000210a7808 */ /* 0x000fe40004800000 */
[----:B------:R-:W-:Y:S01]  /*3660*/  ISETP.GE.AND P1, PT, R9, R104, PT ;  /* 0x000000680900720c */ /* 0x000fe20003f26270 */
[----:B------:R-:W-:Y:S01]  /*3670*/  MUFU.TANH R164, R69 ;  /* 0x0000004500a47308 */ /* 0x000fe20000002400 */
[----:B------:R-:W-:-:S02]  /*3680*/  IADD3 R9, R37, 0x30, RZ ;  /* 0x0000003025097810 */ /* 0x000fc40007ffe0ff */
[----:B------:R-:W-:Y:S02]  /*3690*/  FSEL R0, R21, -INF , !P5 ;  /* 0xff80000015007808 */ /* 0x000fe40006800000 */
[C---:B------:R-:W-:Y:S02]  /*36a0*/  IADD3 R29, R37.reuse, 0x31, RZ ;  /* 0x00000031251d7810 */ /* 0x040fe40007ffe0ff */
[C---:B------:R-:W-:Y:S01]  /*36b0*/  IADD3 R21, R37.reuse, 0x38, RZ ;  /* 0x0000003825157810 */ /* 0x040fe20007ffe0ff */
[----:B------:R-:W4:Y:S01]  /*36c0*/  MUFU.TANH R165, R70 ;  /* 0x0000004600a57308 */ /* 0x000f220000002400 */
[----:B------:R-:W-:Y:S02]  /*36d0*/  IADD3 R37, R37, 0x39, RZ ;  /* 0x0000003925257810 */ /* 0x000fe40007ffe0ff */
[----:B--2---:R-:W-:Y:S02]  /*36e0*/  FSEL R11, R24, -INF , !P6 ;  /* 0xff800000180b7808 */ /* 0x004fe40007000000 */
[----:B------:R-:W-:-:S02]  /*36f0*/  FSEL R8, R20, -INF , !P6 ;  /* 0xff80000014087808 */ /* 0x000fc40007000000 */
[----:B------:R-:W-:Y:S01]  /*3700*/  ISETP.GE.AND P6, PT, R9, R104, PT ;  /* 0x000000680900720c */ /* 0x000fe20003fc6270 */
[----:B------:R-:W2:Y:S01]  /*3710*/  MUFU.TANH R171, R71 ;  /* 0x0000004700ab7308 */ /* 0x000ea20000002400 */
[----:B---3--:R-:W-:Y:S02]  /*3720*/  FSEL R9, R25, -INF , !P5 ;  /* 0xff80000019097808 */ /* 0x008fe40006800000 */
[----:B-1----:R-:W-:Y:S02]  /*3730*/  FSEL R173, R173, -INF , !P4 ;  /* 0xff800000adad7808 */ /* 0x002fe40006000000 */
[----:B------:R-:W-:Y:S02]  /*3740*/  FSEL R160, R160, -INF , !P4 ;  /* 0xff800000a0a07808 */ /* 0x000fe40006000000 */
[----:B----4-:R-:W-:Y:S01]  /*3750*/  FSEL R158, R158, -INF , !P3 ;  /* 0xff8000009e9e7808 */ /* 0x010fe20005800000 */
[----:B------:R-:W1:Y:S01]  /*3760*/  MUFU.TANH R170, R56 ;  /* 0x0000003800aa7308 */ /* 0x000e620000002400 */
[----:B------:R-:W-:-:S02]  /*3770*/  FSEL R165, R165, -INF , !P3 ;  /* 0xff800000a5a57808 */ /* 0x000fc40005800000 */
[----:B------:R-:W-:Y:S02]  /*3780*/  FSEL R164, R164, -INF , !P1 ;  /* 0xff800000a4a47808 */ /* 0x000fe40004800000 */
[-C--:B------:R-:W-:Y:S02]  /*3790*/  ISETP.GE.AND P5, PT, R29, R104.reuse, PT ;  /* 0x000000681d00720c */ /* 0x080fe40003fa6270 */
[-C--:B------:R-:W-:Y:S01]  /*37a0*/  ISETP.GE.AND P4, PT, R21, R104.reuse, PT ;  /* 0x000000681500720c */ /* 0x080fe20003f86270 */
[----:B------:R-:W3:Y:S01]  /*37b0*/  MUFU.TANH R167, R58 ;  /* 0x0000003a00a77308 */ /* 0x000ee20000002400 */
[----:B--2---:R-:W-:Y:S02]  /*37c0*/  FSEL R171, R171, -INF , !P1 ;  /* 0xff800000abab7808 */ /* 0x004fe40004800000 */
[----:B------:R-:W-:Y:S02]  /*37d0*/  ISETP.GE.AND P3, PT, R37, R104, PT ;  /* 0x000000682500720c */ /* 0x000fe40003f66270 */
[----:B------:R-:W-:-:S03]  /*37e0*/  @!P2 LEA R218, P1, R96, c[0x0][0x168], 0x1 ;  /* 0x00005a0060daaa11 */ /* 0x000fc600078208ff */
[----:B------:R-:W2:Y:S01]  /*37f0*/  MUFU.TANH R168, R57 ;  /* 0x0000003900a87308 */ /* 0x000ea20000002400 */
[----:B------:R-:W-:Y:S02]  /*3800*/  @!P2 LEA.HI.X R215, R96, c[0x0][0x16c], R99, 0x1, P1 ;  /* 0x00005b0060d7aa11 */ /* 0x000fe400008f0c63 */
[----:B-1----:R-:W-:-:S05]  /*3810*/  FSEL R170, R170, -INF , !P6 ;  /* 0xff800000aaaa7808 */ /* 0x002fca0007000000 */
        /* <DEDUP_REMOVED lines=44> */
[----:B------:R-:W-:-:S02]  /*3ae0*/  ISETP.NE.AND P2, PT, RZ, c[0x0][0x2d0], PT ;  /* 0x0000b400ff007a0c */ /* 0x000fc40003f45270 */
[----:B------:R-:W-:-:S05]  /*3af0*/  LOP3.LUT R6, RZ, c[0x0][0x2d0], RZ, 0x33, !PT ;  /* 0x0000b400ff067a12 */ /* 0x000fca00078e33ff */
        /* <DEDUP_REMOVED lines=26> */
.L_x_4540:
[----:B------:R-:W-:-:S04]  /*3ca0*/  LEA R3, -R4, RZ, 0x6 ;  /* 0x000000ff04037211 */ /* 0x000fc800078e31ff */
[----:B------:R-:W-:Y:S02]  /*3cb0*/  SHF.R.S32.HI R17, RZ, 0x1f, R3 ;  /* 0x0000001fff117819 */ /* 0x000fe40000011403 */
.L_x_4541:
        /* <DEDUP_REMOVED lines=30> */
.L_x_4539:
        /* <DEDUP_REMOVED lines=55> */
[----:B------:R-:W-:Y:S01]  /*4210*/  FMUL.FTZ R162, R3, c[0x0][0x23c] ;  /* 0x00008f0003a27a20 */ /* 0x000fe20000410000 */
        /* <DEDUP_REMOVED lines=23> */
[--C-:B------:R-:W-:Y:S01]  /*4390*/  FFMA.FTZ R135, R11, c[0x0][0x23c], -R162.reuse ;  /* 0x00008f000b877a23 */ /* 0x100fe200000108a2 */
[----:B------:R-:W-:Y:S01]  /*43a0*/  MUFU.EX2 R152, R152 ;  /* 0x0000009800987308 */ /* 0x000fe20000000800 */
[----:B------:R-:W-:Y:S01]  /*43b0*/  FFMA.FTZ R0, R9, c[0x0][0x23c], -R162 ;  /* 0x00008f0009007a23 */ /* 0x000fe200000108a2 */
[----:B------:R-:W-:Y:S01]  /*43c0*/  LDSM.16.MT88.4 R24, [R198+0xe800] ;  /* 0x00e80000c618783b */ /* 0x000fe20000004200 */
[----:B------:R-:W-:-:S02]  /*43d0*/  FFMA.FTZ R150, R12, c[0x0][0x23c], -R169 ;  /* 0x00008f000c967a23 */ /* 0x000fc400000108a9 */
[--C-:B------:R-:W-:Y:S01]  /*43e0*/  FFMA.FTZ R149, R15, c[0x0][0x23c], -R162.reuse ;  /* 0x00008f000f957a23 */ /* 0x100fe200000108a2 */
[----:B------:R-:W4:Y:S01]  /*43f0*/  LDSM.16.MT88.4 R8, [R200+0xe800] ;  /* 0x00e80000c808783b */ /* 0x000f220000004200 */
        /* <DEDUP_REMOVED lines=231> */
.L_x_4546:
        /* <DEDUP_REMOVED lines=64> */
.L_x_4543:
        /* <DEDUP_REMOVED lines=14> */
[----:B------:R-:W-:Y:S03]  /*5750*/  ISETP.GT.AND P1, PT, R222, R209, PT ;  /* 0x000000d1de00720c */ /* 0x000fe60003f24270 */
        /* <DEDUP_REMOVED lines=298> */
.L_x_4545:
        /* <DEDUP_REMOVED lines=27> */
.L_x_4544:
        /* <DEDUP_REMOVED lines=410> */
.L_x_4542:
        /* <DEDUP_REMOVED lines=202> */
[----:B------:R-:W-:Y:S04]  /*91f0*/  STS.64 [R8+0x8000], R84 ;  /* 0x0080005408007388 */ /* 0x000fe80000000a00 */
        /* <DEDUP_REMOVED lines=8> */
[----:B------:R1:W-:Y:S04]  /*9280*/  STS.64 [R15+0x8000], R96 ;  /* 0x008000600f007388 */ /* 0x0003e80000000a00 */
[----:B------:R-:W-:Y:S04]  /*9290*/  STS.64 [R15+0x8800], R98 ;  /* 0x008800620f007388 */ /* 0x000fe80000000a00 */
[----:B--2---:R-:W2:Y:S04]  /*92a0*/  S2R R8, SR_CTAID.X ;  /* 0x0000000000087919 */ /* 0x004ea80000002500 */
[----:B------:R-:W-:Y:S01]  /*92b0*/  BAR.SYNC.DEFER_BLOCKING 0x0 ;  /* 0x0000000000007b1d */ /* 0x000fe20000010000 */
[----:B-1----:R-:W-:-:S02]  /*92c0*/  LOP3.LUT R97, R9, 0xffffffe0, RZ, 0xc0, !PT ;  /* 0xffffffe009617812 */ /* 0x002fc400078ec0ff */
[----:B------:R-:W-:Y:S02]  /*92d0*/  SHF.R.S32.HI R9, RZ, 0x1f, R10 ;  /* 0x0000001fff097819 */ /* 0x000fe4000001140a */
[----:B------:R-:W-:Y:S02]  /*92e0*/  IADD3 R97, -R97, R0, RZ ;  /* 0x0000000061617210 */ /* 0x000fe40007ffe1ff */
[----:B------:R-:W-:Y:S02]  /*92f0*/  LEA.HI R9, R9, R10, RZ, 0x2 ;  /* 0x0000000a09097211 */ /* 0x000fe400078f10ff */
[----:B------:R-:W-:Y:S01]  /*9300*/  LOP3.LUT P0, RZ, R97, 0x3, RZ, 0xc0, !PT ;  /* 0x0000000361ff7812 */ /* 0x000fe2000780c0ff */
[----:B------:R-:W1:Y:S01]  /*9310*/  LDS.128 R108, [R5.X4] ;  /* 0x00000000056c7984 */ /* 0x000e620000004c00 */
[----:B------:R-:W-:Y:S02]  /*9320*/  SHF.R.S32.HI R0, RZ, 0x1f, R97 ;  /* 0x0000001fff007819 */ /* 0x000fe40000011461 */
[----:B------:R-:W-:Y:S01]  /*9330*/  LOP3.LUT R9, R9, 0xffffffc, RZ, 0xc0, !PT ;  /* 0x0ffffffc09097812 */ /* 0x000fe200078ec0ff */
[----:B------:R-:W3:Y:S01]  /*9340*/  LDS.128 R104, [R5.X4+0x800] ;  /* 0x0008000005687984 */ /* 0x000ee20000004c00 */
[----:B------:R-:W-:-:S02]  /*9350*/  LEA.HI R0, R0, R97, RZ, 0x2 ;  /* 0x0000006100007211 */ /* 0x000fc400078f10ff */
[----:B--2---:R-:W-:Y:S01]  /*9360*/  SHF.L.U32 R7, R8, 0x6, RZ ;  /* 0x0000000608077819 */ /* 0x004fe200000006ff */
[----:B------:R-:W2:Y:S01]  /*9370*/  LDS.128 R100, [R5.X4+0x1000] ;  /* 0x0010000005647984 */ /* 0x000ea20000004c00 */
[----:B------:R-:W-:Y:S02]  /*9380*/  IADD3 R9, -R9, R10, RZ ;  /* 0x0000000a09097210 */ /* 0x000fe40007ffe1ff */
[----:B------:R-:W-:Y:S01]  /*9390*/  SHF.R.S32.HI R0, RZ, 0x2, R0 ;  /* 0x00000002ff007819 */ /* 0x000fe20000011400 */
[----:B------:R-:W4:Y:S01]  /*93a0*/  LDS.128 R88, [R5.X4+0x1800] ;  /* 0x0018000005587984 */ /* 0x000f220000004c00 */
[----:B------:R-:W-:Y:S01]  /*93b0*/  MOV R8, 0xff800000 ;  /* 0xff80000000087802 */ /* 0x000fe20000000f00 */
[----:B------:R-:W-:Y:S01]  /*93c0*/  IMAD R6, R6, c[0x0][0x214], R7 ;  /* 0x0000850006067a24 */ /* 0x000fe200078e0207 */
[----:B------:R-:W-:Y:S01]  /*93d0*/  LEA R9, R9, R0, 0x4 ;  /* 0x0000000009097211 */ /* 0x000fe200078e20ff */
[----:B------:R-:W1:Y:S01]  /*93e0*/  LDS.128 R84, [R5.X4+0x2000] ;  /* 0x0020000005547984 */ /* 0x000e620000004c00 */
        /* <DEDUP_REMOVED lines=33> */
.L_x_4548:
[----:B--234-:R-:W-:Y:S05]  /*9600*/  BSYNC B0 ;  /* 0x0000000000007941 */ /* 0x01cfea0003800000 */
.L_x_4547:
        /* <DEDUP_REMOVED lines=50> */
.L_x_4549:
        /* <DEDUP_REMOVED lines=13> */
.L_x_7861:


//--------------------- .text._ZN5flash24flash_fwd_splitkv_kernelI23Flash_fwd_kernel_traitsILi192ELi64ELi64ELi4ELb0ELb0EN7cutlass10bfloat16_tE19Flash_kernel_traitsILi192ELi64ELi64ELi4ES3_EELb0ELb0ELb1ELb0ELb0ELb0ELb1ELb0EEEvNS_16Flash_fwd_paramsE --------------------------
	.section	.text._ZN5flash24flash_fwd_splitkv_kernelI23Flash_fwd_kernel_traitsILi192ELi64ELi64ELi4ELb0ELb0EN7cutlass10bfloat16_tE19Flash_kernel_traitsILi192ELi64ELi64ELi4ES3_EELb0ELb0ELb1ELb0ELb0ELb0ELb1ELb0EEEvNS_16Flash_fwd_paramsE,"ax",@progbits
	.sectioninfo	@"SHI_REGISTERS=232"
	.align	128
        .global         _ZN5flash24flash_fwd_splitkv_kernelI23Flash_fwd_kernel_traitsILi192ELi64ELi64ELi4ELb0ELb0EN7cutlass10bfloat16_tE19Flash_kernel_traitsILi192ELi64ELi64ELi4ES3_EELb0ELb0ELb1ELb0ELb0ELb0ELb1ELb0EEEvNS_16Flash_fwd_paramsE
        .type           _ZN5flash24flash_fwd_splitkv_kernelI23Flash_fwd_kernel_traitsILi192ELi64ELi64ELi4ELb0ELb0EN7cutlass10bfloat16_tE19Flash_kernel_traitsILi192ELi64ELi64ELi4ES3_EELb0ELb0ELb1ELb0ELb0ELb0ELb1ELb0EEEvNS_16Flash_fwd_paramsE,@function
        .size           _ZN5flash24flash_fwd_splitkv_kernelI23Flash_fwd_kernel_traitsILi192ELi64ELi64ELi4ELb0ELb0EN7cutlass10bfloat16_tE19Flash_kernel_traitsILi192ELi64ELi64ELi4ES3_EELb0ELb0ELb1ELb0ELb0ELb0ELb1ELb0EEEvNS_16Flash_fwd_paramsE,(.L_x_7862 - _ZN5flash24flash_fwd_splitkv_kernelI23Flash_fwd_kernel_traitsILi192ELi64ELi64ELi4ELb0ELb0EN7cutlass10bfloat16_tE19Flash_kernel_traitsILi192ELi64ELi64ELi4ES3_EELb0ELb0ELb1ELb0ELb0ELb0ELb1ELb0EEEvNS_16Flash_fwd_paramsE)
        .other          _ZN5flash24flash_fwd_splitkv_kernelI23Flash_fwd_kernel_traitsILi192ELi64ELi64ELi4ELb0ELb0EN7cutlass10bfloat16_tE19Flash_kernel_traitsILi192ELi64ELi64ELi4ES3_EELb0ELb0ELb1ELb0ELb0ELb0ELb1ELb0EEEvNS_16Flash_fwd_paramsE,@"STO_CUDA_ENTRY STV_DEFAULT"
_ZN5flash24flash_fwd_splitkv_kernelI23Flash_fwd_kernel_traitsILi192ELi64ELi64ELi4ELb0ELb0EN7cutlass10bfloat16_tE19Flash_kernel_traitsILi192ELi64ELi64ELi4ES3_EELb0ELb0ELb1ELb0ELb0ELb0ELb1ELb0EEEvNS_16Flash_fwd_paramsE:
.text._ZN5flash24flash_fwd_splitkv_kernelI23Flash_fwd_kernel_traitsILi192ELi64ELi64ELi4ELb0ELb0EN7cutlass10bfloat16_tE19Flash_kernel_traitsILi192ELi64ELi64ELi4ES3_EELb0ELb0ELb1ELb0ELb0ELb0ELb1ELb0EEEvNS_16Flash_fwd_paramsE:
[----:B------:R-:W-:Y:S02]  /*0000*/  MOV R1, c[0x0][0x28] ;  /* 0x00000a0000017a02 */ /* 0x000fe40000000f00 */
[----:B------:R-:W1:Y:S01]  /*0010*/  I2F.U32.RP R2, c[0x0][0x1c0] ;  /* 0x0000700000027b06 */ /* 0x000e620000209000 */
[----:B------:R-:W2:Y:S01]  /*0020*/  S2UR UR4, SR_CTAID.Z ;  /* 0x00000000000479c3 */ /* 0x000ea20000002700 */
[----:B------:R-:W-:Y:S02]  /*0030*/  ULDC UR16, c[0x0][0x1c0] ;  /* 0x0000700000107ab9 */ /* 0x000fe40000000800 */
[----:B------:R-:W-:Y:S02]  /*0040*/  UMOV UR6, URZ ;  /* 0x0000003f00067c82 */ /* 0x000fe40008000000 */
[----:B------:R-:W-:Y:S02]  /*0050*/  UISETP.NE.U32.AND UP1, UPT, URZ, UR16, UPT ;  /* 0x000000103f00728c */ /* 0x000fe4000bf25070 */
[----:B------:R-:W-:Y:S02]  /*0060*/  UMOV UR12, 0x4 ;  /* 0x00000004000c7882 */ /* 0x000fe40000000000 */
[----:B------:R-:W-:-:S02]  /*0070*/  ULDC.64 UR14, c[0x0][0x240] ;  /* 0x00009000000e7ab9 */ /* 0x000fc40000000a00 */
[----:B------:R-:W-:Y:S01]  /*0080*/  ULDC.64 UR8, c[0x0][0x248] ;  /* 0x0000920000087ab9 */ /* 0x000fe20000000a00 */
[----:B-1----:R-:W1:Y:S02]  /*0090*/  MUFU.RCP R0, R2 ;  /* 0x0000000200007308 */ /* 0x002e640000001000 */
[----:B-1----:R-:W-:-:S06]  /*00a0*/  IADD3 R0, R0, 0xffffffe, RZ ;  /* 0x0ffffffe00007810 */ /* 0x002fcc0007ffe0ff */
[----:B------:R-:W1:Y:S02]  /*00b0*/  F2I.FTZ.U32.TRUNC.NTZ R0, R0 ;  /* 0x0000000000007305 */ /* 0x000e64000021f000 */
[----:B-1----:R-:W1:Y:S02]  /*00c0*/  R2UR UR7, R0 ;  /* 0x00000000000773c2 */ /* 0x002e6400000e0000 */
[----:B-1----:R-:W-:-:S04]  /*00d0*/  UIADD3 UR5, URZ, -UR7, URZ ;  /* 0x800000073f057290 */ /* 0x002fc8000fffe03f */
[----:B------:R-:W-:-:S04]  /*00e0*/  UIMAD UR5, UR5, UR16, URZ ;  /* 0x00000010050572a4 */ /* 0x000fc8000f8e023f */
[----:B------:R-:W-:-:S04]  /*00f0*/  UIMAD.WIDE.U32 UR6, UR7, UR5, UR6 ;  /* 0x00000005070672a5 */ /* 0x000fc8000f8e0006 */
[----:B--2---:R-:W-:-:S03]  /*0100*/  UIMAD.WIDE.U32 UR10, UR7, UR4, URZ ;  /* 0x00000004070a72a5 */ /* 0x004fc6000f8e003f */
[----:B------:R-:W-:Y:S02]  /*0110*/  ULDC.64 UR6, c[0x0][0x240] ;  /* 0x0000900000067ab9 */ /* 0x000fe40000000a00 */
[----:B------:R-:W-:Y:S02]  /*0120*/  UIADD3 UR5, -UR11, URZ, URZ ;  /* 0x0000003f0b057290 */ /* 0x000fe4000fffe13f */
[----:B------:R-:W-:Y:S02]  /*0130*/  UISETP.NE.U32.AND UP0, UPT, URZ, UR6, UPT ;  /* 0x000000063f00728c */ /* 0x000fe4000bf05070 */
[----:B------:R-:W-:Y:S02]  /*0140*/  UIMAD UR5, UR5, UR16, UR4 ;  /* 0x00000010050572a4 */ /* 0x000fe4000f8e0204 */
[----:B------:R-:W-:Y:S02]  /*0150*/  UISETP.NE.AND.EX UP0, UPT, URZ, UR7, UPT, UP0 ;  /* 0x000000073f00728c */ /* 0x000fe4000bf05300 */
[----:B------:R-:W-:-:S02]  /*0160*/  UISETP.GE.U32.AND UP3, UPT, UR5, UR16, UPT ;  /* 0x000000100500728c */ /* 0x000fc4000bf66070 */
[----:B------:R-:W-:Y:S02]  /*0170*/  ULDC.64 UR6, c[0x0][0x250] ;  /* 0x0000940000067ab9 */ /* 0x000fe40000000a00 */
[----:B------:R-:W-:-:S07]  /*0180*/  PLOP3.LUT P2, PT, PT, PT, UP0, 0x80, 0x0 ;  /* 0x000000000000781c */ /* 0x000fce0003f4f008 */
[----:B------:R-:W-:Y:S02]  /*0190*/  @UP3 UIADD3 UR5, UR5, -UR16, URZ ;  /* 0x8000001005053290 */ /* 0x000fe4000fffe03f */
[----:B------:R-:W-:Y:S02]  /*01a0*/  @UP3 UIADD3 UR11, UR11, 0x1, URZ ;  /* 0x000000010b0b3890 */ /* 0x000fe4000fffe03f */
[----:B------:R-:W-:-:S03]  /*01b0*/  UISETP.GE.U32.AND UP2, UPT, UR5, UR16, UPT ;  /* 0x000000100500728c */ /* 0x000fc6000bf46070 */
[----:B------:R-:W-:Y:S02]  /*01c0*/  ULDC.U8 UR5, c[0x0][0x312] ;  /* 0x0000c48000057ab9 */ /* 0x000fe40000000000 */
[----:B------:R-:W-:-:S06]  /*01d0*/  UISETP.NE.AND UP3, UPT, UR5, URZ, UPT ;  /* 0x0000003f0500728c */ /* 0x000fcc000bf65270 */
[----:B------:R-:W-:Y:S02]  /*01e0*/  @UP2 UIADD3 UR11, UR11, 0x1, URZ ;  /* 0x000000010b0b2890 */ /* 0x000fe4000fffe03f */
[----:B------:R-:W-:Y:S02]  /*01f0*/  @!UP1 ULOP3.LUT UR11, URZ, UR16, URZ, 0x33, !UPT ;  /* 0x000000103f0b9292 */ /* 0x000fe4000f8e333f */
[----:B------:R-:W-:Y:S02]  /*0200*/  UISETP.NE.U32.AND UP1, UPT, URZ, UR6, UPT ;  /* 0x000000063f00728c */ /* 0x000fe4000bf25070 */
[----:B------:R-:W-:Y:S02]  /*0210*/  UIMAD.WIDE UR14, UR11, UR12, UR14 ;  /* 0x0000000c0b0e72a5 */ /* 0x000fe4000f8e020e */
[----:B------:R-:W-:Y:S02]  /*0220*/  UISETP.NE.AND.EX UP1, UPT, URZ, UR7, UPT, UP1 ;  /* 0x000000073f00728c */ /* 0x000fe4000bf25310 */
[----:B------:R-:W-:-:S02]  /*0230*/  UISETP.EQ.U32.AND UP2, UPT, URZ, UR8, UPT ;  /* 0x000000083f00728c */ /* 0x000fc4000bf42070 */
[----:B------:R-:W-:Y:S02]  /*0240*/  IMAD.U32 R10, RZ, RZ, UR14 ;  /* 0x0000000eff0a7e24 */ /* 0x000fe4000f8e00ff */
[----:B------:R-:W-:Y:S01]  /*0250*/  IMAD.U32 R11, RZ, RZ, UR15 ;  /* 0x0000000fff0b7e24 */ /* 0x000fe2000f8e00ff */
[----:B------:R-:W-:Y:S01]  /*0260*/  ULDC.64 UR14, c[0x0][0x118] ;  /* 0x00004600000e7ab9 */ /* 0x000fe20000000a00 */
[----:B------:R-:W-:Y:S01]  /*0270*/  PLOP3.LUT P0, PT, PT, PT, UP1, 0x80, 0x0 ;  /* 0x000000000000781c */ /* 0x000fe20003f0f018 */
[----:B------:R-:W-:Y:S02]  /*0280*/  ULDC.64 UR6, c[0x0][0x250] ;  /* 0x0000940000067ab9 */ /* 0x000fe40000000a00 */
[----:B------:R-:W2:Y:S01]  /*0290*/  @P2 LDG.E R6, [R10.64] ;  /* 0x0000000e0a062981 */ /* 0x000ea2000c1e1900 */
[----:B------:R-:W-:Y:S02]  /*02a0*/  @UP1 UIMAD.WIDE UR6, UR11, UR12, UR6 ;  /* 0x0000000c0b0612a5 */ /* 0x000fe4000f8e0206 */
[----:B------:R-:W-:Y:S01]  /*02b0*/  UISETP.EQ.OR.EX UP2, UPT, URZ, UR9, !UP3, UP2 ;  /* 0x000000093f00728c */ /* 0x000fe2000df42720 */
[----:B------:R-:W3:Y:S02]  /*02c0*/  @P2 LDG.E R0, [R10.64+0x4] ;  /* 0x0000040e0a002981 */ /* 0x000ee4000c1e1900 */
[----:B------:R-:W-:Y:S01]  /*02d0*/  ULDC.64 UR8, c[0x0][0x248] ;  /* 0x0000920000087ab9 */ /* 0x000fe20000000a00 */
[----:B------:R-:W-:-:S02]  /*02e0*/  IMAD.U32 R8, RZ, RZ, UR6 ;  /* 0x00000006ff087e24 */ /* 0x000fc4000f8e00ff */
[----:B------:R-:W-:Y:S01]  /*02f0*/  IMAD.U32 R9, RZ, RZ, UR7 ;  /* 0x00000007ff097e24 */ /* 0x000fe2000f8e00ff */
[----:B------:R-:W-:-:S04]  /*0300*/  PLOP3.LUT P1, PT, PT, PT, UP2, 0x80, 0x0 ;  /* 0x000000000000781c */ /* 0x000fc80003f2f028 */
[----:B------:R-:W4:Y:S01]  /*0310*/  @P0 LDG.E R4, [R8.64] ;  /* 0x0000000e08040981 */ /* 0x000f22000c1e1900 */
[----:B------:R-:W-:-:S06]  /*0320*/  UIMAD.WIDE UR8, UR11, UR12, UR8 ;  /* 0x0000000c0b0872a5 */ /* 0x000fcc000f8e0208 */
[----:B------:R-:W-:Y:S02]  /*0330*/  IMAD.U32 R2, RZ, RZ, UR8 ;  /* 0x00000008ff027e24 */ /* 0x000fe4000f8e00ff */
[----:B------:R-:W-:-:S05]  /*0340*/  IMAD.U32 R3, RZ, RZ, UR9 ;  /* 0x00000009ff037e24 */ /* 0x000fca000f8e00ff */
[----:B------:R-:W5:Y:S01]  /*0350*/  @!P1 LDG.E R5, [R2.64] ;  /* 0x0000000e02059981 */ /* 0x000f62000c1e1900 */
[----:B------:R-:W-:Y:S02]  /*0360*/  UMOV UR13, 0xffffffff ;  /* 0xffffffff000d7882 */ /* 0x000fe40000000000 */
[----:B------:R-:W-:Y:S01]  /*0370*/  UMOV UR17, URZ ;  /* 0x0000003f00117c82 */ /* 0x000fe20008000000 */
[----:B------:R-:W1:Y:S01]  /*0380*/  S2R R83, SR_TID.X ;  /* 0x0000000000537919 */ /* 0x000e620000002100 */
[----:B------:R-:W-:Y:S02]  /*0390*/  UMOV UR18, 0xffffffff ;  /* 0xffffffff00127882 */ /* 0x000fe40000000000 */
[----:B------:R-:W-:Y:S01]  /*03a0*/  UIADD3 UR5, -UR11, URZ, URZ ;  /* 0x0000003f0b057290 */ /* 0x000fe2000fffe13f */
[----:B------:R-:W1:Y:S03]  /*03b0*/  S2UR UR8, SR_CTAID.X ;  /* 0x00000000000879c3 */ /* 0x000e660000002500 */
[----:B------:R-:W-:-:S05]  /*03c0*/  UIMAD UR16, UR5, UR16, UR4 ;  /* 0x00000010051072a4 */ /* 0x000fca000f8e0204 */
[----:B------:R-:W1:Y:S08]  /*03d0*/  S2UR UR6, SR_CTAID.Y ;  /* 0x00000000000679c3 */ /* 0x000e700000002600 */
[----:B--2---:R-:W2:Y:S08]  /*03e0*/  @P2 R2UR UR13, R6 ;  /* 0x00000000060d23c2 */ /* 0x004eb000000e0000 */
[----:B---3--:R-:W2:Y:S08]  /*03f0*/  @P2 R2UR UR10, R0 ;  /* 0x00000000000a23c2 */ /* 0x008eb000000e0000 */
[----:B----4-:R3:W4:Y:S01]  /*0400*/  @P0 R2UR UR17, R4 ;  /* 0x00000000041103c2 */ /* 0x01072200000e0000 */
[----:B------:R-:W-:-:S04]  /*0410*/  ISETP.NE.U32.AND P0, PT, RZ, c[0x0][0x248], PT ;  /* 0x00009200ff007a0c */ /* 0x000fc80003f05070 */
[----:B------:R-:W-:Y:S01]  /*0420*/  ISETP.NE.AND.EX P0, PT, RZ, c[0x0][0x24c], PT, P0 ;  /* 0x00009300ff007a0c */ /* 0x000fe20003f05300 */
[----:B--2---:R-:W-:Y:S02]  /*0430*/  @UP0 UIADD3 UR10, UR10, -UR13, URZ ;  /* 0x8000000d0a0a0290 */ /* 0x004fe4000fffe03f */
[----:B-----5:R3:W2:Y:S05]  /*0440*/  @!P1 R2UR UR18, R5 ;  /* 0x00000000051293c2 */ /* 0x0206aa00000e0000 */
[----:B------:R-:W-:-:S05]  /*0450*/  @!UP0 ULDC UR10, c[0x0][0x214] ;  /* 0x00008500000a8ab9 */ /* 0x000fca0000000800 */
[----:B-1234-:R-:W-:Y:S05]  /*0460*/  @!P0 BRA `(.L_x_4550) ;  /* 0x0000007000008947 */ /* 0x01efea0003800000 */
[----:B------:R-:W-:-:S13]  /*0470*/  PLOP3.LUT P0, PT, PT, PT, UP3, 0x80, 0x0 ;  /* 0x000000000000781c */ /* 0x000fda0003f0f038 */
[----:B------:R-:W2:Y:S04]  /*0480*/  @P0 LDG.E R0, [R2.64+0x4] ;  /* 0x0000040e02000981 */ /* 0x000ea8000c1e1900 */
[----:B------:R-:W3:Y:S01]  /*0490*/  @!P0 LDG.E R4, [R2.64] ;  /* 0x0000000e02048981 */ /* 0x000ee2000c1e1900 */
[----:B--2---:R-:W1:Y:S02]  /*04a0*/  @P0 R2UR UR7, R0 ;  /* 0x00000000000703c2 */ /* 0x004e6400000e0000 */
[----:B-1----:R-:W-:-:S11]  /*04b0*/  @UP3 UIADD3 UR7, UR7, -UR18, URZ ;  /* 0x8000001207073290 */ /* 0x002fd6000fffe03f */
[----:B---3--:R1:W2:Y:S02]  /*04c0*/  @!P0 R2UR UR7, R4 ;  /* 0x00000000040783c2 */ /* 0x0082a400000e0000 */
[----:B-12---:R-:W-:Y:S05]  /*04d0*/  BRA `(.L_x_4551) ;  /* 0x0000001000007947 */ /* 0x006fea0003800000 */
.L_x_4550:
[----:B------:R-:W-:Y:S02]  /*04e0*/  ULDC UR7, c[0x0][0x218] ;  /* 0x0000860000077ab9 */ /* 0x000fe40000000800 */
.L_x_4551:
        /* <DEDUP_REMOVED lines=21> */
[----:B------:R-:W-:Y:S01]  /*0640*/  IABS R3, c[0x0][0x10] ;  /* 0x0000040000037a13 */ /* 0x000fe20000000000 */
[----:B------:R-:W-:Y:S01]  /*0650*/  IMAD.MOV.U32 R5, RZ, RZ, c[0x0][0x218] ;  /* 0x00008600ff057624 */ /* 0x000fe200078e00ff */
[----:B------:R-:W-:Y:S02]  /*0660*/  UIADD3 UR5, UR9, 0x3f, URZ ;  /* 0x0000003f09057890 */ /* 0x000fe4000fffe03f */
[----:B------:R-:W1:Y:S02]  /*0670*/  I2F.RP R0, R3 ;  /* 0x0000000300007306 */ /* 0x000e640000209400 */
[----:B------:R-:W-:Y:S01]  /*0680*/  IADD3 R5, R5, 0x3f, RZ ;  /* 0x0000003f05057810 */ /* 0x000fe20007ffe0ff */
[----:B------:R-:W-:-:S03]  /*0690*/  USHF.R.S32.HI UR4, URZ, 0x1f, UR5 ;  /* 0x0000001f3f047899 */ /* 0x000fc60008011405 */
[----:B------:R-:W-:Y:S01]  /*06a0*/  SHF.R.S32.HI R4, RZ, 0x1f, R5 ;  /* 0x0000001fff047819 */ /* 0x000fe20000011405 */
[----:B------:R-:W-:-:S03]  /*06b0*/  ULEA.HI UR4, UR4, UR5, URZ, 0x6 ;  /* 0x0000000504047291 */ /* 0x000fc6000f8f303f */
[----:B------:R-:W-:Y:S01]  /*06c0*/  LEA.HI R4, R4, R5, RZ, 0x6 ;  /* 0x0000000504047211 */ /* 0x000fe200078f30ff */
[----:B------:R-:W-:-:S03]  /*06d0*/  USHF.R.S32.HI UR4, URZ, 0x6, UR4 ;  /* 0x000000063f047899 */ /* 0x000fc60008011404 */
[----:B------:R-:W-:Y:S01]  /*06e0*/  LEA.HI.SX32 R4, R4, c[0x0][0x10], 0x1a ;  /* 0x0000040004047a11 */ /* 0x000fe200078fd2ff */
[----:B-1----:R-:W1:Y:S03]  /*06f0*/  MUFU.RCP R6, R0 ;  /* 0x0000000000067308 */ /* 0x002e660000001000 */
[----:B------:R-:W-:Y:S02]  /*0700*/  IADD3 R4, R4, -0x1, RZ ;  /* 0xffffffff04047810 */ /* 0x000fe40007ffe0ff */
[----:B-1----:R-:W-:Y:S02]  /*0710*/  IADD3 R6, R6, 0xffffffe, RZ ;  /* 0x0ffffffe06067810 */ /* 0x002fe40007ffe0ff */
[----:B------:R-:W-:Y:S02]  /*0720*/  IABS R0, R4 ;  /* 0x0000000400007213 */ /* 0x000fe40000000000 */
[----:B------:R-:W1:Y:S01]  /*0730*/  F2I.FTZ.U32.TRUNC.NTZ R7, R6 ;  /* 0x0000000600077305 */ /* 0x000e62000021f000 */
[----:B------:R-:W-:-:S04]  /*0740*/  LOP3.LUT R4, R4, c[0x0][0x10], RZ, 0x3c, !PT ;  /* 0x0000040004047a12 */ /* 0x000fc800078e3cff */
[----:B------:R-:W-:Y:S01]  /*0750*/  ISETP.GE.AND P0, PT, R4, RZ, PT ;  /* 0x000000ff0400720c */ /* 0x000fe20003f06270 */
[----:B-1----:R-:W-:Y:S02]  /*0760*/  IMAD.MOV R2, RZ, RZ, -R7 ;  /* 0x000000ffff027224 */ /* 0x002fe400078e0a07 */
        /* <DEDUP_REMOVED lines=15> */
[----:B------:R-:W-:-:S04]  /*0860*/  IMAD R199, R5, UR6, RZ ;  /* 0x0000000605c77c24 */ /* 0x000fc8000f8e02ff */
[----:B------:R-:W-:-:S05]  /*0870*/  IMAD.IADD R134, R5, 0x1, R199 ;  /* 0x0000000105867824 */ /* 0x000fca00078e02c7 */
[----:B------:R-:W-:-:S04]  /*0880*/  IMNMX R134, R134, UR4, PT ;  /* 0x0000000486867c17 */ /* 0x000fc8000b800200 */
[----:B------:R-:W-:-:S13]  /*0890*/  ISETP.GE.AND P0, PT, R199, R134, PT ;  /* 0x00000086c700720c */ /* 0x000fda0003f06270 */
[----:B------:R-:W-:Y:S05]  /*08a0*/  @!P0 BRA `(.L_x_4552) ;  /* 0x000008e000008947 */ /* 0x000fea0003800000 */
[----:B------:R-:W-:Y:S01]  /*08b0*/  SHF.R.S32.HI R10, RZ, 0x1f, R83 ;  /* 0x0000001fff0a7819 */ /* 0x000fe20000011453 */
[----:B------:R-:W-:Y:S01]  /*08c0*/  ULDC.64 UR4, c[0x0][0x210] ;  /* 0x0000840000047ab9 */ /* 0x000fe20000000a00 */
[----:B------:R-:W-:Y:S01]  /*08d0*/  BSSY B0, `(.L_x_4553) ;  /* 0x000001e000007945 */ /* 0x000fe20003800000 */
[----:B------:R-:W-:Y:S01]  /*08e0*/  UIMAD UR6, UR6, UR4, UR11 ;  /* 0x00000004060672a4 */ /* 0x000fe2000f8e020b */
[----:B------:R-:W-:Y:S02]  /*08f0*/  LEA.HI R10, R10, R83, RZ, 0x4 ;  /* 0x000000530a0a7211 */ /* 0x000fe400078f20ff */
[----:B------:R-:W-:Y:S02]  /*0900*/  ULDC UR4, c[0x0][0x1c0] ;  /* 0x0000700000047ab9 */ /* 0x000fe40000000800 */
[----:B------:R-:W-:Y:S01]  /*0910*/  LOP3.LUT R0, R10, 0xfffffff0, RZ, 0xc0, !PT ;  /* 0xfffffff00a007812 */ /* 0x000fe200078ec0ff */
[----:B------:R-:W-:Y:S01]  /*0920*/  UIMAD UR4, UR6, UR4, UR16 ;  /* 0x00000004060472a4 */ /* 0x000fe2000f8e0210 */
[----:B------:R-:W-:-:S03]  /*0930*/  SHF.R.S32.HI R10, RZ, 0x4, R10 ;  /* 0x00000004ff0a7819 */ /* 0x000fc6000001140a */
[----:B------:R-:W-:Y:S01]  /*0940*/  IMAD.IADD R83, R83, 0x1, -R0 ;  /* 0x0000000153537824 */ /* 0x000fe200078e0a00 */
[----:B------:R-:W-:Y:S02]  /*0950*/  UIMAD UR5, UR4, UR5, UR8 ;  /* 0x00000005040572a4 */ /* 0x000fe4000f8e0208 */
[----:B------:R-:W-:Y:S01]  /*0960*/  UIADD3 UR8, -UR8, UR10, URZ ;  /* 0x0000000a08087290 */ /* 0x000fe2000fffe13f */
[----:B------:R-:W-:Y:S01]  /*0970*/  IMAD.SHL.U32 R14, R83, 0x4, RZ ;  /* 0x00000004530e7824 */ /* 0x000fe200078e00ff */
[----:B------:R-:W-:Y:S02]  /*0980*/  ULDC UR4, c[0x0][0x22c] ;  /* 0x00008b0000047ab9 */ /* 0x000fe40000000800 */
[----:B------:R-:W-:Y:S02]  /*0990*/  UIMAD UR4, UR5, UR4, URZ ;  /* 0x00000004050472a4 */ /* 0x000fe4000f8e023f */
[----:B------:R-:W-:Y:S02]  /*09a0*/  SHF.R.S32.HI R15, RZ, 0x1f, R14 ;  /* 0x0000001fff0f7819 */ /* 0x000fe4000001140e */
[----:B------:R-:W-:-:S02]  /*09b0*/  ISETP.GE.AND P1, PT, R10, UR8, PT ;  /* 0x000000080a007c0c */ /* 0x000fc4000bf26270 */
[----:B------:R-:W-:Y:S01]  /*09c0*/  IMAD.U32 R0, RZ, RZ, UR4 ;  /* 0x00000004ff007e24 */ /* 0x000fe2000f8e00ff */
[----:B------:R-:W-:Y:S01]  /*09d0*/  IADD3 R9, R14, 0x40, RZ ;  /* 0x000000400e097810 */ /* 0x000fe20007ffe0ff */
[----:B------:R-:W-:Y:S01]  /*09e0*/  IMAD.WIDE R4, R10, 0xc0, R14 ;  /* 0x000000c00a047825 */ /* 0x000fe200078e020e */
[----:B------:R-:W-:-:S04]  /*09f0*/  IADD3 R8, R14, 0x80, RZ ;  /* 0x000000800e087810 */ /* 0x000fc80007ffe0ff */
[----:B------:R-:W-:-:S04]  /*0a00*/  IADD3 R3, P0, R4, UR4, RZ ;  /* 0x0000000404037c10 */ /* 0x000fc8000ff1e0ff */
[----:B------:R-:W-:Y:S02]  /*0a10*/  LEA.HI.X.SX32 R0, R0, R5, 0x1, P0 ;  /* 0x0000000500007211 */ /* 0x000fe400000f0eff */
[----:B------:R-:W-:-:S04]  /*0a20*/  LEA R12, P0, R3, c[0x0][0x1d8], 0x2 ;  /* 0x00007600030c7a11 */ /* 0x000fc800078010ff */
[----:B------:R-:W-:Y:S01]  /*0a30*/  LEA.HI.X R13, R3, c[0x0][0x1dc], R0, 0x2, P0 ;  /* 0x00007700030d7a11 */ /* 0x000fe200000f1400 */
[----:B------:R-:W-:Y:S05]  /*0a40*/  @P1 BRA `(.L_x_4554) ;  /* 0x0000006000001947 */ /* 0x000fea0003800000 */
[----:B------:R-:W-:Y:S02]  /*0a50*/  ISETP.GE.AND P2, PT, R14, c[0x0][0x220], PT ;  /* 0x000088000e007a0c */ /* 0x000fe40003f46270 */
[----:B------:R-:W-:Y:S02]  /*0a60*/  ISETP.GE.AND P1, PT, R9, c[0x0][0x220], PT ;  /* 0x0000880009007a0c */ /* 0x000fe40003f26270 */
[----:B------:R-:W-:-:S09]  /*0a70*/  ISETP.GE.AND P0, PT, R8, c[0x0][0x220], PT ;  /* 0x0000880008007a0c */ /* 0x000fd20003f06270 */
[----:B------:R1:W-:Y:S04]  /*0a80*/  @!P2 STG.E.128 [R12.64], RZ ;  /* 0x000000ff0c00a986 */ /* 0x0003e8000c101d0e */
[----:B------:R1:W-:Y:S04]  /*0a90*/  @!P1 STG.E.128 [R12.64+0x100], RZ ;  /* 0x000100ff0c009986 */ /* 0x0003e8000c101d0e */
[----:B------:R1:W-:Y:S02]  /*0aa0*/  @!P0 STG.E.128 [R12.64+0x200], RZ ;  /* 0x000200ff0c008986 */ /* 0x0003e4000c101d0e */
.L_x_4554:
[----:B------:R-:W-:Y:S05]  /*0ab0*/  BSYNC B0 ;  /* 0x0000000000007941 */ /* 0x000fea0003800000 */
.L_x_4553:
[----:B------:R-:W-:Y:S01]  /*0ac0*/  IADD3 R7, R10, 0x8, RZ ;  /* 0x000000080a077810 */ /* 0x000fe20007ffe0ff */
[----:B------:R-:W-:Y:S03]  /*0ad0*/  BSSY B0, `(.L_x_4555) ;  /* 0x0000009000007945 */ /* 0x000fe60003800000 */
[----:B------:R-:W-:-:S13]  /*0ae0*/  ISETP.GE.AND P0, PT, R7, UR8, PT ;  /* 0x0000000807007c0c */ /* 0x000fda000bf06270 */
[----:B------:R-:W-:Y:S05]  /*0af0*/  @P0 BRA `(.L_x_4556) ;  /* 0x0000006000000947 */ /* 0x000fea0003800000 */
[----:B------:R-:W-:Y:S02]  /*0b00*/  ISETP.GE.AND P2, PT, R14, c[0x0][0x220], PT ;  /* 0x000088000e007a0c */ /* 0x000fe40003f46270 */
[----:B------:R-:W-:Y:S02]  /*0b10*/  ISETP.GE.AND P1, PT, R9, c[0x0][0x220], PT ;  /* 0x0000880009007a0c */ /* 0x000fe40003f26270 */
[----:B------:R-:W-:-:S09]  /*0b20*/  ISETP.GE.AND P0, PT, R8, c[0x0][0x220], PT ;  /* 0x0000880008007a0c */ /* 0x000fd20003f06270 */
[----:B------:R2:W-:Y:S04]  /*0b30*/  @!P2 STG.E.128 [R12.64+0x1800], RZ ;  /* 0x001800ff0c00a986 */ /* 0x0005e8000c101d0e */
[----:B------:R2:W-:Y:S04]  /*0b40*/  @!P1 STG.E.128 [R12.64+0x1900], RZ ;  /* 0x001900ff0c009986 */ /* 0x0005e8000c101d0e */
[----:B------:R2:W-:Y:S02]  /*0b50*/  @!P0 STG.E.128 [R12.64+0x1a00], RZ ;  /* 0x001a00ff0c008986 */ /* 0x0005e4000c101d0e */
.L_x_4556:
[----:B------:R-:W-:Y:S05]  /*0b60*/  BSYNC B0 ;  /* 0x0000000000007941 */ /* 0x000fea0003800000 */
.L_x_4555:
        /* <DEDUP_REMOVED lines=10> */
.L_x_4558:
[----:B------:R-:W-:Y:S05]  /*0c10*/  BSYNC B0 ;  /* 0x0000000000007941 */ /* 0x000fea0003800000 */
.L_x_4557:
        /* <DEDUP_REMOVED lines=10> */
.L_x_4560:
[----:B------:R-:W-:Y:S05]  /*0cc0*/  BSYNC B0 ;  /* 0x0000000000007941 */ /* 0x000fea0003800000 */
.L_x_4559:
        /* <DEDUP_REMOVED lines=10> */
.L_x_4562:
[----:B------:R-:W-:Y:S05]  /*0d70*/  BSYNC B0 ;  /* 0x0000000000007941 */ /* 0x000fea0003800000 */
.L_x_4561:
        /* <DEDUP_REMOVED lines=10> */
.L_x_4564:
[----:B------:R-:W-:Y:S05]  /*0e20*/  BSYNC B0 ;  /* 0x0000000000007941 */ /* 0x000fea0003800000 */
.L_x_4563:
        /* <DEDUP_REMOVED lines=10> */
.L_x_4566:
[----:B------:R-:W-:Y:S05]  /*0ed0*/  BSYNC B0 ;  /* 0x0000000000007941 */ /* 0x000fea0003800000 */
.L_x_4565:
        /* <DEDUP_REMOVED lines=10> */
.L_x_4568:
[----:B------:R-:W-:Y:S05]  /*0f80*/  BSYNC B0 ;  /* 0x0000000000007941 */ /* 0x000fea0003800000 */
.L_x_4567:
[----:B------:R-:W-:Y:S01]  /*0f90*/  ISETP.NE.AND P6, PT, R83, RZ, PT ;  /* 0x000000ff5300720c */ /* 0x000fe20003fc5270 */
[----:B------:R-:W-:Y:S01]  /*0fa0*/  USHF.R.S32.HI UR4, URZ, 0x1f, UR5 ;  /* 0x0000001f3f047899 */ /* 0x000fe20008011405 */
[----:B------:R-:W-:-:S02]  /*0fb0*/  IADD3 R8, P1, R10, UR5, RZ ;  /* 0x000000050a087c10 */ /* 0x000fc4000ff3e0ff */
[C---:B------:R-:W-:Y:S02]  /*0fc0*/  ISETP.GE.OR P0, PT, R10.reuse, UR8, P6 ;  /* 0x000000080a007c0c */ /* 0x040fe4000b706670 */
[----:B------:R-:W-:Y:S02]  /*0fd0*/  ISETP.GE.OR P5, PT, R7, UR8, P6 ;  /* 0x0000000807007c0c */ /* 0x000fe4000b7a6670 */
[----:B------:R-:W-:Y:S02]  /*0fe0*/  LEA.HI.X.SX32 R9, R10, UR4, 0x1, P1 ;  /* 0x000000040a097c11 */ /* 0x000fe400088f0eff */
[----:B------:R-:W-:Y:S02]  /*0ff0*/  LEA R10, P1, R8, c[0x0][0x208], 0x2 ;  /* 0x00008200080a7a11 */ /* 0x000fe400078210ff */
[----:B------:R-:W-:Y:S02]  /*1000*/  ISETP.GE.OR P4, PT, R6, UR8, P6 ;  /* 0x0000000806007c0c */ /* 0x000fe4000b786670 */
[----:B------:R-:W-:-:S02]  /*1010*/  LEA.HI.X R11, R8, c[0x0][0x20c], R9, 0x2, P1 ;  /* 0x00008300080b7a11 */ /* 0x000fc400008f1409 */
[----:B------:R-:W-:Y:S01]  /*1020*/  ISETP.GE.OR P3, PT, R5, UR8, P6 ;  /* 0x0000000805007c0c */ /* 0x000fe2000b766670 */
[----:B------:R-:W-:Y:S01]  /*1030*/  @!P0 IMAD.MOV.U32 R15, RZ, RZ, -0x800000 ;  /* 0xff800000ff0f8424 */ /* 0x000fe200078e00ff */
[----:B------:R-:W-:Y:S01]  /*1040*/  ISETP.GE.OR P2, PT, R4, UR8, P6 ;  /* 0x0000000804007c0c */ /* 0x000fe2000b746670 */
[----:B------:R-:W-:Y:S01]  /*1050*/  @!P5 IMAD.MOV.U32 R17, RZ, RZ, -0x800000 ;  /* 0xff800000ff11d424 */ /* 0x000fe200078e00ff */
[----:B------:R-:W-:Y:S02]  /*1060*/  ISETP.GE.OR P1, PT, R3, UR8, P6 ;  /* 0x0000000803007c0c */ /* 0x000fe4000b726670 */
[----:B------:R1:W-:Y:S01]  /*1070*/  @!P0 STG.E [R10.64], R15 ;  /* 0x0000000f0a008986 */ /* 0x0003e2000c10190e */
[----:B------:R-:W-:Y:S02]  /*1080*/  ISETP.GE.OR P0, PT, R2, UR8, P6 ;  /* 0x0000000802007c0c */ /* 0x000fe4000b706670 */
[----:B------:R-:W-:Y:S01]  /*1090*/  ISETP.GE.OR P6, PT, R0, UR8, P6 ;  /* 0x0000000800007c0c */ /* 0x000fe2000b7c6670 */
[----:B-1234-:R-:W-:Y:S01]  /*10a0*/  @!P4 IMAD.MOV.U32 R13, RZ, RZ, -0x800000 ;  /* 0xff800000ff0dc424 */ /* 0x01efe200078e00ff */
[----:B------:R1:W-:Y:S02]  /*10b0*/  @!P5 STG.E [R10.64+0x20], R17 ;  /* 0x000020110a00d986 */ /* 0x0003e4000c10190e */
[----:B------:R-:W-:-:S02]  /*10c0*/  @!P3 IMAD.MOV.U32 R9, RZ, RZ, -0x800000 ;  /* 0xff800000ff09b424 */ /* 0x000fc400078e00ff */
[----:B------:R-:W-:Y:S01]  /*10d0*/  @!P2 IMAD.MOV.U32 R7, RZ, RZ, -0x800000 ;  /* 0xff800000ff07a424 */ /* 0x000fe200078e00ff */
[----:B------:R1:W-:Y:S01]  /*10e0*/  @!P4 STG.E [R10.64+0x40], R13 ;  /* 0x0000400d0a00c986 */ /* 0x0003e2000c10190e */
[----:B------:R-:W-:-:S03]  /*10f0*/  @!P1 IMAD.MOV.U32 R5, RZ, RZ, -0x800000 ;  /* 0xff800000ff059424 */ /* 0x000fc600078e00ff */
        /* <DEDUP_REMOVED lines=9> */
.L_x_4552:
[----:B------:R-:W-:Y:S02]  /*1190*/  ULDC.64 UR4, c[0x0][0x2b8] ;  /* 0x0000ae0000047ab9 */ /* 0x000fe40000000a00 */
        /* <DEDUP_REMOVED lines=13> */
[----:B------:R-:W-:-:S09]  /*1270*/  UPLOP3.LUT UP2, UPT, UPT, UPT, UPT, 0x40, 0x0 ;  /* 0x000000000000789c */ /* 0x000fd20003f4e870 */
[----:B------:R-:W-:Y:S02]  /*1280*/  @UP1 USHF.R.S32.HI UR19, URZ, 0x1f, UR11 ;  /* 0x0000001f3f131899 */ /* 0x000fe4000801140b */
[----:B------:R-:W-:Y:S02]  /*1290*/  @UP1 UIMAD.WIDE.U32 UR20, UR11, UR4, URZ ;  /* 0x000000040b1412a5 */ /* 0x000fe4000f8e003f */
[----:B------:R-:W-:-:S03]  /*12a0*/  @UP1 UIMAD UR19, UR19, UR4, URZ ;  /* 0x00000004131312a4 */ /* 0x000fc6000f8e023f */
[----:B------:R-:W-:Y:S02]  /*12b0*/  UMOV UR4, URZ ;  /* 0x0000003f00047c82 */ /* 0x000fe40008000000 */
[----:B------:R-:W-:Y:S02]  /*12c0*/  @UP1 UIMAD UR5, UR11, UR5, UR19 ;  /* 0x000000050b0512a4 */ /* 0x000fe4000f8e0213 */
[----:B------:R-:W-:Y:S02]  /*12d0*/  @UP1 ULEA UR4, UP0, UR20, UR6, 0x2 ;  /* 0x0000000614041291 */ /* 0x000fe4000f80103f */
[----:B------:R-:W-:Y:S02]  /*12e0*/  @UP1 UIADD3 UR5, UR21, UR5, URZ ;  /* 0x0000000515051290 */ /* 0x000fe4000fffe03f */
[----:B------:R-:W-:Y:S02]  /*12f0*/  UMOV UR6, UR11 ;  /* 0x0000000b00067c82 */ /* 0x000fe40008000000 */
[----:B------:R-:W-:Y:S01]  /*1300*/  @UP1 USHF.L.U64.HI UR20, UR20, 0x2, UR5 ;  /* 0x0000000214141899 */ /* 0x000fe20008010205 */
[----:B------:R-:W-:-:S02]  /*1310*/  MOV R202, UR4 ;  /* 0x0000000400ca7c02 */ /* 0x000fc40008000f00 */
[----:B------:R-:W-:Y:S02]  /*1320*/  UMOV UR5, URZ ;  /* 0x0000003f00057c82 */ /* 0x000fe40008000000 */
[----:B------:R-:W-:Y:S02]  /*1330*/  @UP1 UIADD3.X UR5, UR20, UR7, URZ, UP0, !UPT ;  /* 0x0000000714051290 */ /* 0x000fe400087fe43f */
[----:B------:R-:W-:-:S04]  /*1340*/  @UP1 UISETP.NE.U32.AND UP0, UPT, UR4, URZ, UPT ;  /* 0x0000003f0400128c */ /* 0x000fc8000bf05070 */
[----:B------:R-:W-:Y:S01]  /*1350*/  @UP1 UISETP.NE.AND.EX UP2, UPT, UR5, URZ, UPT, UP0 ;  /* 0x0000003f0500128c */ /* 0x000fe2000bf45300 */
[----:B------:R-:W-:Y:S01]  /*1360*/  IMAD.U32 R203, RZ, RZ, UR5 ;  /* 0x00000005ffcb7e24 */ /* 0x000fe2000f8e00ff */
[----:B--2---:R1:W2:Y:S09]  /*1370*/  @P0 R2UR UR6, R2 ;  /* 0x00000000020603c2 */ /* 0x0042b200000e0000 */
[----:B------:R-:W-:-:S13]  /*1380*/  PLOP3.LUT P0, PT, PT, PT, UP2, 0x40, 0x0 ;  /* 0x000000000000781c */ /* 0x000fda0003f0e828 */
[----:B-12---:R-:W-:Y:S05]  /*1390*/  @P0 BRA `(.L_x_4569) ;  /* 0x0000050000000947 */ /* 0x006fea0003800000 */
[----:B------:R-:W1:Y:S01]  /*13a0*/  I2F.RP R5, R4 ;  /* 0x0000000400057306 */ /* 0x000e620000209400 */
[----:B------:R-:W-:Y:S01]  /*13b0*/  LEA R7, R134, 0xffffffc0, 0x6 ;  /* 0xffffffc086077811 */ /* 0x000fe200078e30ff */
[----:B------:R-:W-:Y:S01]  /*13c0*/  IMAD.MOV.U32 R10, RZ, RZ, RZ ;  /* 0x000000ffff0a7224 */ /* 0x000fe200078e00ff */
[----:B------:R-:W-:Y:S02]  /*13d0*/  ULDC UR17, c[0x0][0x1c8] ;  /* 0x0000720000117ab9 */ /* 0x000fe40000000800 */
[----:B------:R-:W-:Y:S01]  /*13e0*/  IABS R0, R7 ;  /* 0x0000000700007213 */ /* 0x000fe20000000000 */
[----:B------:R-:W-:Y:S02]  /*13f0*/  ULDC.64 UR4, c[0x0][0x180] ;  /* 0x0000600000047ab9 */ /* 0x000fe40000000a00 */
        /* <DEDUP_REMOVED lines=19> */
[----:B------:R-:W-:-:S05]  /*1530*/  @!P1 LOP3.LUT R9, RZ, c[0x0][0x2d0], RZ, 0x33, !PT ;  /* 0x0000b400ff099a12 */ /* 0x000fca00078e33ff */
[----:B------:R-:W-:-:S05]  /*1540*/  IMAD.WIDE R12, R9, 0x4, R202 ;  /* 0x00000004090c7825 */ /* 0x000fca00078e02ca */
[----:B------:R-:W2:Y:S01]  /*1550*/  LDG.E R2, [R12.64] ;  /* 0x0000000e0c027981 */ /* 0x000ea2000c1e1900 */
[----:B------:R-:W-:Y:S01]  /*1560*/  IABS R5, c[0x0][0x1c8] ;  /* 0x0000720000057a13 */ /* 0x000fe20000000000 */
[----:B------:R-:W-:Y:S01]  /*1570*/  IMAD.U32 R0, RZ, RZ, UR16 ;  /* 0x00000010ff007e24 */ /* 0x000fe2000f8e00ff */
[----:B------:R-:W-:Y:S02]  /*1580*/  ULOP3.LUT UR17, UR16, UR17, URZ, 0x3c, !UPT ;  /* 0x0000001110117292 */ /* 0x000fe4000f8e3c3f */
[----:B------:R-:W1:Y:S02]  /*1590*/  I2F.RP R8, R5 ;  /* 0x0000000500087306 */ /* 0x000e640000209400 */
[----:B------:R-:W-:Y:S02]  /*15a0*/  IABS R0, R0 ;  /* 0x0000000000007213 */ /* 0x000fe40000000000 */
[----:B------:R-:W-:-:S04]  /*15b0*/  ISETP.LE.AND P0, PT, RZ, UR17, PT ;  /* 0x00000011ff007c0c */ /* 0x000fc8000bf03270 */
[----:B-1----:R-:W1:Y:S02]  /*15c0*/  MUFU.RCP R11, R8 ;  /* 0x00000008000b7308 */ /* 0x002e640000001000 */
[----:B-1----:R-:W-:-:S06]  /*15d0*/  IADD3 R11, R11, 0xffffffe, RZ ;  /* 0x0ffffffe0b0b7810 */ /* 0x002fcc0007ffe0ff */
[----:B------:R-:W1:Y:S02]  /*15e0*/  F2I.FTZ.U32.TRUNC.NTZ R11, R11 ;  /* 0x0000000b000b7305 */ /* 0x000e64000021f000 */
[----:B-1----:R-:W-:-:S05]  /*15f0*/  IADD3 R6, RZ, -R11, RZ ;  /* 0x8000000bff067210 */ /* 0x002fca0007ffe0ff */
        /* <DEDUP_REMOVED lines=11> */
[----:B------:R-:W-:-:S05]  /*16b0*/  IADD3 R6, -R9, RZ, RZ ;  /* 0x000000ff09067210 */ /* 0x000fca0007ffe1ff */
[----:B------:R-:W-:-:S05]  /*16c0*/  IMAD R7, R6, c[0x0][0x2d0], R7 ;  /* 0x0000b40006077a24 */ /* 0x000fca00078e0207 */
[----:B------:R-:W-:Y:S02]  /*16d0*/  SHF.R.S32.HI R19, RZ, 0x1f, R7 ;  /* 0x0000001fff137819 */ /* 0x000fe40000011407 */
[----:B------:R-:W-:-:S05]  /*16e0*/  @P2 IADD3 R0, R0, 0x1, RZ ;  /* 0x0000000100002810 */ /* 0x000fca0007ffe0ff */
[----:B------:R-:W-:Y:S01]  /*16f0*/  @!P0 IMAD.MOV R0, RZ, RZ, -R0 ;  /* 0x000000ffff008224 */ /* 0x000fe200078e0a00 */
[----:B------:R-:W-:-:S04]  /*1700*/  @!P1 LOP3.LUT R0, RZ, c[0x0][0x1c8], RZ, 0x33, !PT ;  /* 0x00007200ff009a12 */ /* 0x000fc800078e33ff */
[----:B------:R-:W-:-:S05]  /*1710*/  SHF.R.S32.HI R6, RZ, 0x1f, R0 ;  /* 0x0000001fff067819 */ /* 0x000fca0000011400 */
[----:B------:R-:W-:-:S04]  /*1720*/  IMAD R3, R6, c[0x0][0x1b0], RZ ;  /* 0x00006c0006037a24 */ /* 0x000fc800078e02ff */
[----:B------:R-:W-:Y:S01]  /*1730*/  IMAD R3, R0, c[0x0][0x1b4], R3 ;  /* 0x00006d0000037a24 */ /* 0x000fe200078e0203 */
[----:B--2---:R1:W2:Y:S02]  /*1740*/  R2UR UR7, R2 ;  /* 0x00000000020773c2 */ /* 0x0042a400000e0000 */
[----:B-1----:R-:W-:Y:S01]  /*1750*/  IMAD R2, R19, c[0x0][0x198], RZ ;  /* 0x0000660013027a24 */ /* 0x002fe200078e02ff */
[----:B--2---:R-:W-:Y:S02]  /*1760*/  USHF.R.S32.HI UR6, URZ, 0x1f, UR7 ;  /* 0x0000001f3f067899 */ /* 0x004fe40008011407 */
[----:B------:R-:W-:Y:S01]  /*1770*/  UIMAD.WIDE.U32 UR18, UR7, UR4, URZ ;  /* 0x00000004071272a5 */ /* 0x000fe2000f8e003f */
[----:B------:R-:W-:Y:S01]  /*1780*/  IMAD R2, R7, c[0x0][0x19c], R2 ;  /* 0x0000670007027a24 */ /* 0x000fe200078e0202 */
[----:B------:R-:W-:-:S04]  /*1790*/  UIMAD UR17, UR6, UR4, URZ ;  /* 0x00000004061172a4 */ /* 0x000fc8000f8e023f */
[----:B------:R-:W-:Y:S01]  /*17a0*/  UIMAD UR5, UR7, UR5, UR17 ;  /* 0x00000005070572a4 */ /* 0x000fe2000f8e0211 */
[----:B------:R-:W-:Y:S01]  /*17b0*/  MOV R9, UR19 ;  /* 0x0000001300097c02 */ /* 0x000fe20008000f00 */
[----:B------:R-:W-:Y:S02]  /*17c0*/  IMAD.U32 R8, RZ, RZ, UR18 ;  /* 0x00000012ff087e24 */ /* 0x000fe4000f8e00ff */
[----:B------:R-:W-:-:S06]  /*17d0*/  UIADD3 UR5, UR19, UR5, URZ ;  /* 0x0000000513057290 */ /* 0x000fcc000fffe03f */
[----:B------:R-:W-:Y:S01]  /*17e0*/  IMAD.U32 R9, RZ, RZ, UR5 ;  /* 0x00000005ff097e24 */ /* 0x000fe2000f8e00ff */
[----:B------:R-:W-:Y:S02]  /*17f0*/  ULDC.64 UR4, c[0x0][0x188] ;  /* 0x0000620000047ab9 */ /* 0x000fe40000000a00 */
[----:B------:R-:W-:Y:S01]  /*1800*/  UIMAD UR6, UR6, UR4, URZ ;  /* 0x00000004060672a4 */ /* 0x000fe2000f8e023f */
[----:B------:R-:W-:Y:S01]  /*1810*/  IMAD.WIDE.U32 R8, R7, c[0x0][0x198], R8 ;  /* 0x0000660007087a25 */ /* 0x000fe200078e0008 */
[----:B------:R-:W-:Y:S02]  /*1820*/  UIMAD.WIDE.U32 UR20, UR7, UR4, URZ ;  /* 0x00000004071472a5 */ /* 0x000fe4000f8e003f */
[----:B------:R-:W-:Y:S02]  /*1830*/  UIMAD UR5, UR7, UR5, UR6 ;  /* 0x00000005070572a4 */ /* 0x000fe4000f8e0206 */
[----:B------:R-:W-:Y:S02]  /*1840*/  IADD3 R9, R9, R2, RZ ;  /* 0x0000000209097210 */ /* 0x000fe40007ffe0ff */
[----:B------:R-:W-:-:S03]  /*1850*/  UIADD3 UR18, UR21, UR5, URZ ;  /* 0x0000000515127290 */ /* 0x000fc6000fffe03f */
[----:B------:R-:W-:Y:S01]  /*1860*/  IMAD.WIDE.U32 R22, R0, c[0x0][0x1b0], R8 ;  /* 0x00006c0000167a25 */ /* 0x000fe200078e0008 */
[----:B------:R-:W-:-:S03]  /*1870*/  MOV R8, R0 ;  /* 0x0000000000087202 */ /* 0x000fc60000000f00 */
[----:B------:R-:W-:Y:S01]  /*1880*/  IMAD.IADD R5, R23, 0x1, R3 ;  /* 0x0000000117057824 */ /* 0x000fe200078e0203 */
[----:B------:R-:W-:Y:S05]  /*1890*/  BRA `(.L_x_4570) ;  /* 0x000004b000007947 */ /* 0x000fea0003800000 */
.L_x_4569:
[----:B------:R-:W-:Y:S02]  /*18a0*/  UISETP.NE.AND UP0, UPT, UR18, -0x1, UPT ;  /* 0xffffffff1200788c */ /* 0x000fe4000bf05270 */
        /* <DEDUP_REMOVED lines=18> */
.L_x_4571:
[----:B------:R-:W-:Y:S01]  /*19d0*/  IABS R3, c[0x0][0x1c8] ;  /* 0x0000720000037a13 */ /* 0x000fe20000000000 */
[----:B------:R-:W-:Y:S01]  /*19e0*/  IMAD.U32 R0, RZ, RZ, UR16 ;  /* 0x00000010ff007e24 */ /* 0x000fe2000f8e00ff */
[----:B------:R-:W-:Y:S02]  /*19f0*/  ULDC UR4, c[0x0][0x1c8] ;  /* 0x0000720000047ab9 */ /* 0x000fe40000000800 */
[----:B------:R-:W1:Y:S01]  /*1a00*/  I2F.RP R5, R3 ;  /* 0x0000000300057306 */ /* 0x000e620000209400 */
[----:B------:R-:W-:Y:S01]  /*1a10*/  ULOP3.LUT UR4, UR16, UR4, URZ, 0x3c, !UPT ;  /* 0x0000000410047292 */ /* 0x000fe2000f8e3c3f */
[----:B------:R-:W-:Y:S01]  /*1a20*/  IABS R0, R0 ;  /* 0x0000000000007213 */ /* 0x000fe20000000000 */
[----:B------:R-:W-:-:S04]  /*1a30*/  @UP0 UIADD3 UR18, UR17, UR18, URZ ;  /* 0x0000001211120290 */ /* 0x000fc8000fffe03f */
[----:B------:R-:W-:Y:S01]  /*1a40*/  ISETP.LE.AND P2, PT, RZ, UR4, PT ;  /* 0x00000004ff007c0c */ /* 0x000fe2000bf43270 */
[----:B-1----:R-:W1:Y:S02]  /*1a50*/  MUFU.RCP R6, R5 ;  /* 0x0000000500067308 */ /* 0x002e640000001000 */
[----:B-1----:R-:W-:-:S06]  /*1a60*/  IADD3 R6, R6, 0xffffffe, RZ ;  /* 0x0ffffffe06067810 */ /* 0x002fcc0007ffe0ff */
[----:B------:R-:W1:Y:S02]  /*1a70*/  F2I.FTZ.U32.TRUNC.NTZ R7, R6 ;  /* 0x0000000600077305 */ /* 0x000e64000021f000 */
[----:B-1----:R-:W-:Y:S01]  /*1a80*/  IMAD.MOV R2, RZ, RZ, -R7 ;  /* 0x000000ffff027224 */ /* 0x002fe200078e0a07 */
[----:B------:R-:W-:-:S03]  /*1a90*/  MOV R6, RZ ;  /* 0x000000ff00067202 */ /* 0x000fc60000000f00 */
[----:B------:R-:W-:-:S04]  /*1aa0*/  IMAD R2, R2, R3, RZ ;  /* 0x0000000302027224 */ /* 0x000fc800078e02ff */
[----:B------:R-:W-:-:S04]  /*1ab0*/  IMAD.HI.U32 R7, R7, R2, R6 ;  /* 0x0000000207077227 */ /* 0x000fc800078e0006 */
[----:B------:R-:W-:-:S04]  /*1ac0*/  IMAD.MOV.U32 R2, RZ, RZ, R0 ;  /* 0x000000ffff027224 */ /* 0x000fc800078e0000 */
[----:B------:R-:W-:Y:S01]  /*1ad0*/  IMAD.HI.U32 R8, R7, R2, RZ ;  /* 0x0000000207087227 */ /* 0x000fe200078e00ff */
[----:B------:R-:W-:-:S04]  /*1ae0*/  LEA R7, R134, 0xffffffc0, 0x6 ;  /* 0xffffffc086077811 */ /* 0x000fc800078e30ff */
[----:B------:R-:W-:Y:S02]  /*1af0*/  IADD3 R0, -R8, RZ, RZ ;  /* 0x000000ff08007210 */ /* 0x000fe40007ffe1ff */
[----:B------:R-:W-:-:S03]  /*1b00*/  SHF.R.S32.HI R19, RZ, 0x1f, R7 ;  /* 0x0000001fff137819 */ /* 0x000fc60000011407 */
[----:B------:R-:W-:Y:S01]  /*1b10*/  IMAD R0, R3, R0, R2 ;  /* 0x0000000003007224 */ /* 0x000fe200078e0202 */
[----:B------:R-:W-:-:S04]  /*1b20*/  MOV R2, UR20 ;  /* 0x0000001400027c02 */ /* 0x000fc80008000f00 */
[----:B------:R-:W-:-:S13]  /*1b30*/  ISETP.GT.U32.AND P1, PT, R3, R0, PT ;  /* 0x000000000300720c */ /* 0x000fda0003f24070 */
[----:B------:R-:W-:Y:S01]  /*1b40*/  @!P1 IMAD.IADD R0, R0, 0x1, -R3 ;  /* 0x0000000100009824 */ /* 0x000fe200078e0a03 */
[----:B------:R-:W-:Y:S02]  /*1b50*/  @!P1 IADD3 R8, R8, 0x1, RZ ;  /* 0x0000000108089810 */ /* 0x000fe40007ffe0ff */
[----:B------:R-:W-:Y:S02]  /*1b60*/  ISETP.NE.AND P1, PT, RZ, c[0x0][0x1c8], PT ;  /* 0x00007200ff007a0c */ /* 0x000fe40003f25270 */
[----:B------:R-:W-:Y:S01]  /*1b70*/  ISETP.GE.U32.AND P3, PT, R0, R3, PT ;  /* 0x000000030000720c */ /* 0x000fe20003f66070 */
[----:B------:R-:W-:Y:S01]  /*1b80*/  IMAD.U32 R3, RZ, RZ, UR5 ;  /* 0x00000005ff037e24 */ /* 0x000fe2000f8e00ff */
[----:B------:R-:W-:Y:S01]  /*1b90*/  ULDC.64 UR4, c[0x0][0x1a0] ;  /* 0x0000680000047ab9 */ /* 0x000fe20000000a00 */
[----:B------:R-:W-:Y:S01]  /*1ba0*/  IMAD R0, R19, c[0x0][0x198], RZ ;  /* 0x0000660013007a24 */ /* 0x000fe200078e02ff */
[----:B------:R-:W-:Y:S01]  /*1bb0*/  @UP0 UIMAD.WIDE.U32 UR20, UR18, UR4, URZ ;  /* 0x00000004121402a5 */ /* 0x000fe2000f8e003f */
[----:B------:R-:W-:-:S03]  /*1bc0*/  IMAD.WIDE.U32 R2, R7, c[0x0][0x198], R2 ;  /* 0x0000660007027a25 */ /* 0x000fc600078e0002 */
[----:B------:R-:W-:Y:S01]  /*1bd0*/  @UP0 UIMAD UR18, UR18, UR5, UR21 ;  /* 0x00000005121202a4 */ /* 0x000fe2000f8e0215 */
[----:B------:R-:W-:-:S04]  /*1be0*/  IMAD R0, R7, c[0x0][0x19c], R0 ;  /* 0x0000670007007a24 */ /* 0x000fc800078e0200 */
[----:B------:R-:W-:Y:S01]  /*1bf0*/  @P3 IADD3 R8, R8, 0x1, RZ ;  /* 0x0000000108083810 */ /* 0x000fe20007ffe0ff */
[----:B------:R-:W-:-:S03]  /*1c00*/  IMAD.IADD R3, R3, 0x1, R0 ;  /* 0x0000000103037824 */ /* 0x000fc600078e0200 */
[----:B------:R-:W-:Y:S02]  /*1c10*/  @!P2 IADD3 R8, -R8, RZ, RZ ;  /* 0x000000ff0808a210 */ /* 0x000fe40007ffe1ff */
        /* <DEDUP_REMOVED lines=19> */
.L_x_4570:
[----:B------:R-:W-:Y:S01]  /*1d50*/  SHF.R.S32.HI R14, RZ, 0x1f, R83 ;  /* 0x0000001fff0e7819 */ /* 0x000fe20000011453 */
[----:B------:R-:W-:Y:S01]  /*1d60*/  UISETP.NE.AND UP0, UPT, UR13, -0x1, UPT ;  /* 0xffffffff0d00788c */ /* 0x000fe2000bf05270 */
[----:B------:R-:W1:Y:S01]  /*1d70*/  S2R R25, SR_CTAID.X ;  /* 0x0000000000197919 */ /* 0x000e620000002500 */
[----:B------:R-:W-:Y:S01]  /*1d80*/  ULDC.64 UR6, c[0x0][0x190] ;  /* 0x0000640000067ab9 */ /* 0x000fe20000000a00 */
[CC--:B------:R-:W-:Y:S01]  /*1d90*/  LEA.HI R0, R14.reuse, R83.reuse, RZ, 0x4 ;  /* 0x000000530e007211 */ /* 0x0c0fe200078f20ff */
[----:B------:R-:W-:Y:S01]  /*1da0*/  ULDC.64 UR4, c[0x0][0x178] ;  /* 0x00005e0000047ab9 */ /* 0x000fe20000000a00 */
[----:B------:R-:W-:Y:S01]  /*1db0*/  LEA.HI R20, R14, R83, RZ, 0x3 ;  /* 0x000000530e147211 */ /* 0x000fe200078f18ff */
[----:B------:R-:W-:Y:S01]  /*1dc0*/  USHF.R.S32.HI UR21, URZ, 0x1f, UR16 ;  /* 0x0000001f3f157899 */ /* 0x000fe20008011410 */
[----:B------:R-:W-:Y:S01]  /*1dd0*/  SHF.R.S32.HI R197, RZ, 0x4, R0 ;  /* 0x00000004ffc57819 */ /* 0x000fe20000011400 */
[----:B------:R-:W-:Y:S01]  /*1de0*/  BSSY B0, `(.L_x_4572) ;  /* 0x0000072000007945 */ /* 0x000fe20003800000 */
[----:B------:R-:W-:-:S02]  /*1df0*/  LOP3.LUT R2, R20, 0xfffffff8, RZ, 0xc0, !PT ;  /* 0xfffffff814027812 */ /* 0x000fc400078ec0ff */
[C---:B------:R-:W-:Y:S01]  /*1e00*/  LEA.HI R10, R0.reuse, R197, RZ, 0x1 ;  /* 0x000000c5000a7211 */ /* 0x040fe200078f08ff */
[----:B------:R-:W-:Y:S01]  /*1e10*/  @UP0 UIMAD.WIDE.U32 UR24, UR13, UR6, URZ ;  /* 0x000000060d1802a5 */ /* 0x000fe2000f8e003f */
[----:B------:R-:W-:Y:S01]  /*1e20*/  LOP3.LUT R0, R0, 0xfffffff0, RZ, 0xc0, !PT ;  /* 0xfffffff000007812 */ /* 0x000fe200078ec0ff */
[C---:B------:R-:W-:Y:S01]  /*1e30*/  IMAD.IADD R2, R83.reuse, 0x1, -R2 ;  /* 0x0000000153027824 */ /* 0x040fe200078e0a02 */
[----:B------:R-:W-:Y:S01]  /*1e40*/  SHF.R.S32.HI R20, RZ, 0x3, R20 ;  /* 0x00000003ff147819 */ /* 0x000fe20000011414 */
[----:B------:R-:W-:Y:S01]  /*1e50*/  @!UP0 USHF.R.S32.HI UR6, URZ, 0x1f, UR11 ;  /* 0x0000001f3f068899 */ /* 0x000fe2000801140b */
[----:B------:R-:W-:Y:S01]  /*1e60*/  LOP3.LUT R10, R10, 0xfffffffe, RZ, 0xc0, !PT ;  /* 0xfffffffe0a0a7812 */ /* 0x000fe200078ec0ff */
[----:B------:R-:W-:Y:S01]  /*1e70*/  IMAD.IADD R0, R83, 0x1, -R0 ;  /* 0x0000000153007824 */ /* 0x000fe200078e0a00 */
[----:B------:R-:W-:Y:S01]  /*1e80*/  @!UP0 UIMAD.WIDE.U32 UR22, UR11, UR4, URZ ;  /* 0x000000040b1682a5 */ /* 0x000fe2000f8e003f */
[----:B------:R-:W-:Y:S01]  /*1e90*/  IMAD.SHL.U32 R200, R20, 0x40, RZ ;  /* 0x0000004014c87824 */ /* 0x000fe200078e00ff */
[----:B------:R-:W-:Y:S01]  /*1ea0*/  @!UP0 UIMAD UR6, UR6, UR4, URZ ;  /* 0x00000004060682a4 */ /* 0x000fe2000f8e023f */
[----:B------:R-:W-:Y:S01]  /*1eb0*/  IMAD.SHL.U32 R201, R2, 0x8, RZ ;  /* 0x0000000802c97824 */ /* 0x000fe200078e00ff */
[----:B------:R-:W-:Y:S01]  /*1ec0*/  SHF.R.S32.HI R3, RZ, 0x1f, R0 ;  /* 0x0000001fff037819 */ /* 0x000fe20000011400 */
[----:B------:R-:W-:Y:S01]  /*1ed0*/  IMAD.IADD R197, R197, 0x1, -R10 ;  /* 0x00000001c5c57824 */ /* 0x000fe200078e0a0a */
[----:B------:R-:W-:Y:S01]  /*1ee0*/  LOP3.LUT R200, R200, 0x1c0, RZ, 0xc0, !PT ;  /* 0x000001c0c8c87812 */ /* 0x000fe200078ec0ff */
[----:B------:R-:W-:Y:S01]  /*1ef0*/  @!UP0 UMOV UR24, UR22 ;  /* 0x0000001600188c82 */ /* 0x000fe20008000000 */
[----:B------:R-:W-:Y:S01]  /*1f00*/  LEA.HI R3, R3, R0, RZ, 0x3 ;  /* 0x0000000003037211 */ /* 0x000fe200078f18ff */
[----:B------:R-:W-:Y:S01]  /*1f10*/  @!UP0 UIMAD UR5, UR11, UR5, UR6 ;  /* 0x000000050b0582a4 */ /* 0x000fe2000f8e0206 */
[----:B------:R-:W-:Y:S01]  /*1f20*/  LOP3.LUT R9, R200, 0x38, R201, 0xf8, !PT ;  /* 0x00000038c8097812 */ /* 0x000fe200078ef8c9 */
[----:B------:R-:W-:Y:S01]  /*1f30*/  @UP0 UIMAD UR7, UR13, UR7, UR25 ;  /* 0x000000070d0702a4 */ /* 0x000fe2000f8e0219 */
[----:B------:R-:W-:Y:S01]  /*1f40*/  SHF.R.U32.HI R200, RZ, 0x3, R200 ;  /* 0x00000003ffc87819 */ /* 0x000fe200000116c8 */
[----:B------:R-:W-:Y:S01]  /*1f50*/  @!UP0 UIADD3 UR7, UR23, UR5, URZ ;  /* 0x0000000517078290 */ /* 0x000fe2000fffe03f */
[----:B------:R-:W-:Y:S01]  /*1f60*/  LOP3.LUT R11, R3, 0xfffffff8, RZ, 0xc0, !PT ;  /* 0xfffffff8030b7812 */ /* 0x000fe200078ec0ff */
[----:B------:R-:W-:Y:S01]  /*1f70*/  UIADD3 UR13, -UR8, UR10, URZ ;  /* 0x0000000a080d7290 */ /* 0x000fe2000fffe13f */
[----:B------:R-:W-:Y:S01]  /*1f80*/  SHF.R.S32.HI R21, RZ, 0x1f, R20 ;  /* 0x0000001fff157819 */ /* 0x000fe20000011414 */
[----:B------:R-:W-:Y:S01]  /*1f90*/  ULDC.64 UR4, c[0x0][0x1a8] ;  /* 0x00006a0000047ab9 */ /* 0x000fe20000000a00 */
[----:B------:R-:W-:Y:S01]  /*1fa0*/  LOP3.LUT R200, R9, R200, RZ, 0x3c, !PT ;  /* 0x000000c809c87212 */ /* 0x000fe200078e3cff */
[----:B------:R-:W-:Y:S01]  /*1fb0*/  IMAD.IADD R0, R0, 0x1, -R11 ;  /* 0x0000000100007824 */ /* 0x000fe200078e0a0b */
[----:B------:R-:W-:Y:S01]  /*1fc0*/  IADD3 R16, P2, R20, R7, RZ ;  /* 0x0000000714107210 */ /* 0x000fe20007f5e0ff */
[----:B------:R-:W-:Y:S01]  /*1fd0*/  UIMAD UR4, UR21, UR4, URZ ;  /* 0x00000004150472a4 */ /* 0x000fe2000f8e023f */
[-C--:B------:R-:W-:Y:S01]  /*1fe0*/  LEA.HI R9, R14, R83.reuse, RZ, 0x6 ;  /* 0x000000530e097211 */ /* 0x080fe200078f30ff */
[C---:B------:R-:W-:Y:S01]  /*1ff0*/  IMAD R133, R21.reuse, c[0x0][0x198], RZ ;  /* 0x0000660015857a24 */ /* 0x040fe200078e02ff */
[----:B------:R-:W-:Y:S01]  /*2000*/  SHF.R.S32.HI R10, RZ, 0x1f, R201 ;  /* 0x0000001fff0a7819 */ /* 0x000fe200000114c9 */
[----:B------:R-:W-:Y:S01]  /*2010*/  IMAD.X R19, R21, 0x1, R19, P2 ;  /* 0x0000000115137824 */ /* 0x000fe200010e0613 */
[----:B------:R-:W-:Y:S01]  /*2020*/  IADD3 R26, P1, R201, UR20, RZ ;  /* 0x00000014c91a7c10 */ /* 0x000fe2000ff3e0ff */
[----:B------:R-:W-:Y:S01]  /*2030*/  IMAD.SHL.U32 R11, R9, 0x8, RZ ;  /* 0x00000008090b7824 */ /* 0x000fe200078e00ff */
[C---:B------:R-:W-:Y:S01]  /*2040*/  IADD3 R22, P3, R201.reuse, R22, RZ ;  /* 0x00000016c9167210 */ /* 0x040fe20007f7e0ff */
[----:B------:R-:W-:Y:S01]  /*2050*/  IMAD R9, R6, c[0x0][0x1b8], RZ ;  /* 0x00006e0006097a24 */ /* 0x000fe200078e02ff */
[----:B------:R-:W-:Y:S01]  /*2060*/  IADD3 R12, P0, R201, UR24, RZ ;  /* 0x00000018c90c7c10 */ /* 0x000fe2000ff1e0ff */
[----:B------:R-:W-:Y:S01]  /*2070*/  IMAD R19, R19, c[0x0][0x1a0], RZ ;  /* 0x0000680013137a24 */ /* 0x000fe200078e02ff */
[C---:B------:R-:W-:Y:S01]  /*2080*/  IADD3.X R27, R10.reuse, UR18, RZ, P1, !PT ;  /* 0x000000120a1b7c10 */ /* 0x040fe20008ffe4ff */
[----:B------:R-:W-:Y:S01]  /*2090*/  IMAD.X R23, R10, 0x1, R5, P3 ;  /* 0x000000010a177824 */ /* 0x000fe200018e0605 */
[C---:B------:R-:W-:Y:S01]  /*20a0*/  R2P PR, R0.reuse, 0x6 ;  /* 0x0000000600007804 */ /* 0x040fe20000000000 */
[----:B------:R-:W-:Y:S01]  /*20b0*/  IMAD.SHL.U32 R0, R0, 0x40, RZ ;  /* 0x0000004000007824 */ /* 0x000fe200078e00ff */
[----:B------:R-:W-:Y:S01]  /*20c0*/  IADD3.X R13, R10, UR7, RZ, P0, !PT ;  /* 0x000000070a0d7c10 */ /* 0x000fe200087fe4ff */
[----:B------:R-:W-:Y:S01]  /*20d0*/  IMAD R6, R8, c[0x0][0x1bc], R9 ;  /* 0x00006f0008067a24 */ /* 0x000fe200078e0209 */
[----:B------:R-:W-:Y:S01]  /*20e0*/  ISETP.GE.AND P0, PT, R20, UR13, PT ;  /* 0x0000000d14007c0c */ /* 0x000fe2000bf06270 */
[----:B------:R-:W-:Y:S01]  /*20f0*/  IMAD.SHL.U32 R5, R197, 0x8, RZ ;  /* 0x00000008c5057824 */ /* 0x000fe200078e00ff */
[----:B------:R-:W-:Y:S01]  /*2100*/  LOP3.LUT R0, R0, 0x1c0, RZ, 0xc0, !PT ;  /* 0x000001c000007812 */ /* 0x000fe200078ec0ff */
[----:B------:R-:W-:Y:S01]  /*2110*/  IMAD.WIDE.U32 R8, R8, c[0x0][0x1b8], R26 ;  /* 0x00006e0008087a25 */ /* 0x000fe200078e001a */
[----:B------:R-:W-:Y:S01]  /*2120*/  LOP3.LUT R200, R200, 0xfffffe00, R11, 0xf8, !PT ;  /* 0xfffffe00c8c87812 */ /* 0x000fe200078ef80b */
[----:B------:R-:W-:Y:S01]  /*2130*/  UIMAD UR5, UR16, UR5, UR4 ;  /* 0x00000005100572a4 */ /* 0x000fe2000f8e0204 */
[----:B------:R-:W-:Y:S01]  /*2140*/  LOP3.LUT R5, R0, 0x8, R5, 0xf8, !PT ;  /* 0x0000000800057812 */ /* 0x000fe200078ef805 */
[----:B------:R-:W-:Y:S01]  /*2150*/  IMAD.U32 R10, RZ, RZ, UR16 ;  /* 0x00000010ff0a7e24 */ /* 0x000fe2000f8e00ff */
[----:B------:R-:W-:Y:S01]  /*2160*/  SHF.R.U32.HI R0, RZ, 0x3, R0 ;  /* 0x00000003ff007819 */ /* 0x000fe20000011600 */
[----:B------:R-:W-:Y:S01]  /*2170*/  IMAD.IADD R7, R9, 0x1, R6 ;  /* 0x0000000109077824 */ /* 0x000fe200078e0206 */
[----:B------:R-:W-:Y:S01]  /*2180*/  ULDC.64 UR18, c[0x0][0x1a0] ;  /* 0x0000680000127ab9 */ /* 0x000fe20000000a00 */
[----:B------:R-:W-:Y:S01]  /*2190*/  IMAD.MOV.U32 R6, RZ, RZ, R8 ;  /* 0x000000ffff067224 */ /* 0x000fe200078e0008 */
[----:B------:R-:W-:Y:S01]  /*21a0*/  LOP3.LUT R0, R5, R0, RZ, 0x3c, !PT ;  /* 0x0000000005007212 */ /* 0x000fe200078e3cff */
[----:B------:R-:W-:Y:S01]  /*21b0*/  IMAD.WIDE.U32 R10, R10, c[0x0][0x1a8], R12 ;  /* 0x00006a000a0a7a25 */ /* 0x000fe200078e000c */
[----:B------:R-:W-:Y:S01]  /*21c0*/  LEA.HI R14, R14, R83, RZ, 0x5 ;  /* 0x000000530e0e7211 */ /* 0x000fe200078f28ff */
[----:B------:R-:W-:Y:S01]  /*21d0*/  USHF.L.U64.HI UR19, UR18, UR12, UR19 ;  /* 0x0000000c12137299 */ /* 0x000fe20008010213 */
[----:B------:R-:W-:Y:S01]  /*21e0*/  IADD3 R80, R201, 0x40, RZ ;  /* 0x00000040c9507810 */ /* 0x000fe20007ffe0ff */
[C---:B------:R-:W-:Y:S01]  /*21f0*/  IMAD R19, R16.reuse, c[0x0][0x1a4], R19 ;  /* 0x0000690010137a24 */ /* 0x040fe200078e0213 */
[----:B------:R-:W-:Y:S01]  /*2200*/  USHF.L.U32 UR17, UR18, 0x4, URZ ;  /* 0x0000000412117899 */ /* 0x000fe2000800063f */
[----:B------:R-:W-:Y:S01]  /*2210*/  IMAD.WIDE.U32 R16, R16, c[0x0][0x1a0], R6 ;  /* 0x0000680010107a25 */ /* 0x000fe200078e0006 */
[----:B------:R-:W-:-:S02]  /*2220*/  SHF.R.S32.HI R85, RZ, 0x5, R14 ;  /* 0x00000005ff557819 */ /* 0x000fc4000001140e */
[----:B------:R-:W-:Y:S01]  /*2230*/  IADD3 R6, R201, 0x80, RZ ;  /* 0x00000080c9067810 */ /* 0x000fe20007ffe0ff */
[----:B------:R-:W-:Y:S02]  /*2240*/  IMAD.SHL.U32 R3, R3, 0x40, RZ ;  /* 0x0000004003037824 */ /* 0x000fe400078e00ff */
[----:B------:R-:W-:Y:S02]  /*2250*/  IMAD.MOV.U32 R7, RZ, RZ, 0x10 ;  /* 0x00000010ff077424 */ /* 0x000fe400078e00ff */
[----:B------:R-:W-:Y:S01]  /*2260*/  IMAD.MOV.U32 R5, RZ, RZ, 0x20 ;  /* 0x00000020ff057424 */ /* 0x000fe200078e00ff */
[----:B------:R-:W-:Y:S01]  /*2270*/  LOP3.LUT R0, R0, 0xfffffe00, R3, 0xf8, !PT ;  /* 0xfffffe0000007812 */ /* 0x000fe200078ef803 */
[C---:B------:R-:W-:Y:S01]  /*2280*/  IMAD R133, R20.reuse, c[0x0][0x19c], R133 ;  /* 0x0000670014857a24 */ /* 0x040fe200078e0285 */
[----:B------:R-:W-:Y:S01]  /*2290*/  SEL R7, R7, 0xfffffff0, !P1 ;  /* 0xfffffff007077807 */ /* 0x000fe20004800000 */
[----:B------:R-:W-:Y:S01]  /*22a0*/  IMAD.WIDE.U32 R144, R20, c[0x0][0x198], R22 ;  /* 0x0000660014907a25 */ /* 0x000fe200078e0016 */
[----:B------:R-:W-:-:S02]  /*22b0*/  IADD3 R23, R11, UR5, RZ ;  /* 0x000000050b177c10 */ /* 0x000fc4000fffe0ff */
[----:B------:R-:W-:Y:S01]  /*22c0*/  SEL R5, R5, 0xffffffe0, !P2 ;  /* 0xffffffe005057807 */ /* 0x000fe20005000000 */
[----:B-1----:R-:W-:-:S04]  /*22d0*/  IMAD.WIDE R24, R25, 0x40, R20 ;  /* 0x0000004019187825 */ /* 0x002fc800078e0214 */
[----:B------:R-:W-:Y:S02]  /*22e0*/  IMAD.IADD R133, R145, 0x1, R133 ;  /* 0x0000000191857824 */ /* 0x000fe400078e0285 */
        /* <DEDUP_REMOVED lines=33> */
.L_x_4573:
[----:B------:R-:W-:Y:S05]  /*2500*/  BSYNC B0 ;  /* 0x0000000000007941 */ /* 0x000fea0003800000 */
.L_x_4572:
        /* <DEDUP_REMOVED lines=37> */
.L_x_4575:
[----:B------:R-:W-:Y:S05]  /*2760*/  BSYNC B0 ;  /* 0x0000000000007941 */ /* 0x000fea0003800000 */
.L_x_4574:
        /* <DEDUP_REMOVED lines=37> */
.L_x_4577:
[----:B------:R-:W-:Y:S05]  /*29c0*/  BSYNC B0 ;  /* 0x0000000000007941 */ /* 0x000fea0003800000 */
.L_x_4576:
        /* <DEDUP_REMOVED lines=36> */
.L_x_4579:
[----:B------:R-:W-:Y:S05]  /*2c10*/  BSYNC B0 ;  /* 0x0000000000007941 */ /* 0x000fea0003800000 */
.L_x_4578:
[----:B------:R-:W-:Y:S01]  /*2c20*/  IADD3 R82, R134, -0x1, RZ ;  /* 0xffffffff86527810 */ /* 0x000fe20007ffe0ff */
[----:B------:R-:W-:Y:S04]  /*2c30*/  BSSY B0, `(.L_x_4580) ;  /* 0x000001e000007945 */ /* 0x000fe80003800000 */
[----:B------:R-:W-:-:S05]  /*2c40*/  IMAD.SHL.U32 R3, R82, 0x40, RZ ;  /* 0x0000004052037824 */ /* 0x000fca00078e00ff */
[----:B------:R-:W-:-:S04]  /*2c50*/  IADD3 R12, -R3, UR9, RZ ;  /* 0x00000009030c7c10 */ /* 0x000fc8000fffe1ff */
        /* <DEDUP_REMOVED lines=27> */
.L_x_4581:
[----:B------:R-:W-:Y:S05]  /*2e10*/  BSYNC B0 ;  /* 0x0000000000007941 */ /* 0x000fea0003800000 */
.L_x_4580:
[----:B------:R-:W-:Y:S01]  /*2e20*/  ISETP.GE.AND P0, PT, R9, R12, PT ;  /* 0x0000000c0900720c */ /* 0x000fe20003f06270 */
[----:B------:R-:W-:Y:S01]  /*2e30*/  ULDC.64 UR6, c[0x0][0x198] ;  /* 0x0000660000067ab9 */ /* 0x000fe20000000a00 */
[----:B------:R-:W-:Y:S01]  /*2e40*/  BSSY B0, `(.L_x_4582) ;  /* 0x000001f000007945 */ /* 0x000fe20003800000 */
[----:B------:R-:W-:Y:S02]  /*2e50*/  USHF.L.U64.HI UR7, UR6, UR12, UR7 ;  /* 0x0000000c06077299 */ /* 0x000fe40008010207 */
[----:B------:R-:W-:-:S08]  /*2e60*/  USHF.L.U32 UR12, UR6, 0x4, URZ ;  /* 0x00000004060c7899 */ /* 0x000fd0000800063f */
[----:B------:R-:W-:Y:S05]  /*2e70*/  @P0 BRA `(.L_x_4583) ;  /* 0x000001b000000947 */ /* 0x000fea0003800000 */
[----:B------:R-:W-:Y:S02]  /*2e80*/  ISETP.GE.AND P3, PT, R201, c[0x0][0x220], PT ;  /* 0x00008800c9007a0c */ /* 0x000fe40003f66270 */
[----:B------:R-:W-:Y:S02]  /*2e90*/  ISETP.GE.AND P2, PT, R80, c[0x0][0x220], PT ;  /* 0x0000880050007a0c */ /* 0x000fe40003f46270 */
[----:B-1----:R-:W-:Y:S02]  /*2ea0*/  IADD3 R11, P1, R144, UR12, RZ ;  /* 0x0000000c900b7c10 */ /* 0x002fe4000ff3e0ff */
        /* <DEDUP_REMOVED lines=24> */
.L_x_4583:
[----:B------:R-:W-:Y:S05]  /*3030*/  BSYNC B0 ;  /* 0x0000000000007941 */ /* 0x000fea0003800000 */
.L_x_4582:
[----:B------:R-:W-:Y:S01]  /*3040*/  ISETP.GE.AND P0, PT, R15, R12, PT ;  /* 0x0000000c0f00720c */ /* 0x000fe20003f06270 */
        /* <DEDUP_REMOVED lines=31> */
.L_x_4585:
[----:B------:R-:W-:Y:S05]  /*3240*/  BSYNC B0 ;  /* 0x0000000000007941 */ /* 0x000fea0003800000 */
.L_x_4584:
[----:B------:R-:W-:Y:S01]  /*3250*/  ISETP.GE.AND P0, PT, R13, R12, PT ;  /* 0x0000000c0d00720c */ /* 0x000fe20003f06270 */
[----:B------:R-:W-:-:S12]  /*3260*/  BSSY B0, `(.L_x_4586) ;  /* 0x0000020000007945 */ /* 0x000fd80003800000 */
[----:B------:R-:W-:Y:S05]  /*3270*/  @P0 BRA `(.L_x_4587) ;  /* 0x000001e000000947 */ /* 0x000fea0003800000 */
[----:B------:R-:W-:Y:S01]  /*3280*/  ISETP.GE.AND P4, PT, R201, c[0x0][0x220], PT ;  /* 0x00008800c9007a0c */ /* 0x000fe20003f86270 */
[----:B------:R-:W-:Y:S01]  /*3290*/  IMAD.MOV.U32 R8, RZ, RZ, c[0x0][0x198] ;  /* 0x00006600ff087624 */ /* 0x000fe200078e00ff */
[----:B------:R-:W-:Y:S01]  /*32a0*/  ISETP.GE.AND P3, PT, R80, c[0x0][0x220], PT ;  /* 0x0000880050007a0c */ /* 0x000fe20003f66270 */
[----:B------:R-:W-:Y:S01]  /*32b0*/  IMAD.MOV.U32 R132, RZ, RZ, R144 ;  /* 0x000000ffff847224 */ /* 0x000fe200078e0090 */
[----:B------:R-:W-:Y:S01]  /*32c0*/  ISETP.GE.AND P1, PT, R6, c[0x0][0x220], PT ;  /* 0x0000880006007a0c */ /* 0x000fe20003f26270 */
[----:B------:R-:W-:Y:S02]  /*32d0*/  ULDC UR4, c[0x0][0x19c] ;  /* 0x0000670000047ab9 */ /* 0x000fe40000000800 */
[----:B------:R-:W-:Y:S01]  /*32e0*/  UIMAD UR4, UR4, 0x30, URZ ;  /* 0x00000030040478a4 */ /* 0x000fe2000f8e023f */
[----:B-1----:R-:W-:-:S05]  /*32f0*/  IMAD.WIDE.U32 R24, R8, 0x30, R132 ;  /* 0x0000003008187825 */ /* 0x002fca00078e0084 */
[----:B------:R-:W-:Y:S01]  /*3300*/  IADD3 R8, R25, UR4, RZ ;  /* 0x0000000419087c10 */ /* 0x000fe2000fffe0ff */
[----:B------:R1:W-:Y:S01]  /*3310*/  @P4 STS.128 [R200+0x7800], RZ ;  /* 0x007800ffc8004388 */ /* 0x0003e20000000c00 */
[C---:B------:R-:W-:Y:S02]  /*3320*/  @!P4 LEA R26, P5, R24.reuse, c[0x0][0x168], 0x1 ;  /* 0x00005a00181aca11 */ /* 0x040fe400078a08ff */
[C---:B------:R-:W-:Y:S02]  /*3330*/  @!P3 LEA R22, P2, R24.reuse, c[0x0][0x168], 0x1 ;  /* 0x00005a001816ba11 */ /* 0x040fe400078408ff */
[C---:B--2---:R-:W-:Y:S02]  /*3340*/  @!P1 LEA R10, P0, R24.reuse, c[0x0][0x168], 0x1 ;  /* 0x00005a00180a9a11 */ /* 0x044fe400078008ff */
        /* <DEDUP_REMOVED lines=17> */
.L_x_4587:
[----:B------:R-:W-:Y:S05]  /*3460*/  BSYNC B0 ;  /* 0x0000000000007941 */ /* 0x000fea0003800000 */
.L_x_4586:
[----:B------:R-:W-:Y:S01]  /*3470*/  USHF.R.S32.HI UR20, URZ, 0x1f, UR11 ;  /* 0x0000001f3f147899 */ /* 0x000fe2000801140b */
[----:B------:R-:W0:Y:S01]  /*3480*/  LDGDEPBAR ;  /* 0x00000000000079af */ /* 0x000e220000000000 */
[----:B------:R-:W-:-:S02]  /*3490*/  ULDC.64 UR4, c[0x0][0x320] ;  /* 0x0000c80000047ab9 */ /* 0x000fc40000000a00 */
[----:B------:R-:W-:Y:S02]  /*34a0*/  UIMAD UR20, UR20, UR4, URZ ;  /* 0x00000004141472a4 */ /* 0x000fe4000f8e023f */
[----:B------:R-:W-:Y:S02]  /*34b0*/  UMOV UR22, UR16 ;  /* 0x0000001000167c82 */ /* 0x000fe40008000000 */
[----:B------:R-:W-:Y:S02]  /*34c0*/  UMOV UR23, UR21 ;  /* 0x0000001500177c82 */ /* 0x000fe40008000000 */
[----:B------:R-:W-:Y:S02]  /*34d0*/  UIMAD.WIDE.U32 UR22, UR11, UR4, UR22 ;  /* 0x000000040b1672a5 */ /* 0x000fe4000f8e0016 */
[----:B------:R-:W-:-:S03]  /*34e0*/  UIMAD UR20, UR11, UR5, UR20 ;  /* 0x000000050b1472a4 */ /* 0x000fc6000f8e0214 */
[----:B------:R-:W-:Y:S02]  /*34f0*/  ULDC.64 UR4, c[0x0][0x318] ;  /* 0x0000c60000047ab9 */ /* 0x000fe40000000a00 */
[----:B------:R-:W-:Y:S02]  /*3500*/  ULEA UR4, UP0, UR22, UR4, 0x2 ;  /* 0x0000000416047291 */ /* 0x000fe4000f80103f */
[----:B------:R-:W-:-:S04]  /*3510*/  UIADD3 UR20, UR23, UR20, URZ ;  /* 0x0000001417147290 */ /* 0x000fc8000fffe03f */
[----:B------:R-:W-:Y:S01]  /*3520*/  ULEA.HI.X UR5, UR22, UR5, UR20, 0x2, UP0 ;  /* 0x0000000516057291 */ /* 0x000fe200080f1414 */
[----:B-12---:R-:W-:Y:S01]  /*3530*/  IMAD.U32 R10, RZ, RZ, UR4 ;  /* 0x00000004ff0a7e24 */ /* 0x006fe2000f8e00ff */
[----:B------:R-:W-:-:S04]  /*3540*/  DEPBAR.LE SB0, 0x0 ;  /* 0x000080000000791a */ /* 0x000fc80000000000 */
[----:B------:R-:W-:-:S06]  /*3550*/  IMAD.U32 R11, RZ, RZ, UR5 ;  /* 0x00000005ff0b7e24 */ /* 0x000fcc000f8e00ff */
[----:B------:R-:W2:Y:S04]  /*3560*/  LDG.E R11, [R10.64] ;  /* 0x0000000e0a0b7981 */ /* 0x000ea8000c1e1900 */
[----:B------:R-:W-:Y:S01]  /*3570*/  BAR.SYNC.DEFER_BLOCKING 0x0 ;  /* 0x0000000000007b1d */ /* 0x000fe20000010000 */
[----:B------:R-:W-:Y:S02]  /*3580*/  ISETP.GE.AND P1, PT, R20, R12, PT ;  /* 0x0000000c1400720c */ /* 0x000fe40003f26270 */
[----:B------:R-:W-:-:S03]  /*3590*/  LEA R212, P0, R16, c[0x0][0x170], 0x1 ;  /* 0x00005c0010d47a11 */ /* 0x000fc600078008ff */
[----:B------:R-:W2:Y:S01]  /*35a0*/  MUFU.RCP R8, c[0x0][0x238] ;  /* 0x00008e0000087b08 */ /* 0x000ea20000001000 */
[----:B------:R-:W-:Y:S01]  /*35b0*/  BSSY B0, `(.L_x_4588) ;  /* 0x000001d000007945 */ /* 0x000fe20003800000 */
[----:B------:R-:W-:-:S06]  /*35c0*/  LEA.HI.X R213, R16, c[0x0][0x174], R19, 0x1, P0 ;  /* 0x00005d0010d57a11 */ /* 0x000fcc00000f0c13 */
[----:B------:R1:W-:Y:S04]  /*35d0*/  @P1 STS.128 [R200+0xc000], RZ ;  /* 0x00c000ffc8001388 */ /* 0x0003e80000000c00 */
[----:B------:R1:W-:Y:S04]  /*35e0*/  @P1 STS.128 [R200+0xe000], RZ ;  /* 0x00e000ffc8001388 */ /* 0x0003e80000000c00 */
[----:B------:R1:W-:Y:S01]  /*35f0*/  @P1 STS.128 [R200+0x10000], RZ ;  /* 0x010000ffc8001388 */ /* 0x0003e20000000c00 */
[----:B--2---:R-:W-:-:S04]  /*3600*/  FMUL.FTZ R8, R11, R8 ;  /* 0x000000080b087220 */ /* 0x004fc80000410000 */
[----:B------:R1:W2:Y:S01]  /*3610*/  R2UR UR4, R8 ;  /* 0x00000000080473c2 */ /* 0x0002a200000e0000 */
[----:B------:R-:W-:Y:S05]  /*3620*/  @P1 BRA `(.L_x_4589) ;  /* 0x0000015000001947 */ /* 0x000fea0003800000 */
[----:B------:R-:W-:Y:S02]  /*3630*/  ISETP.GE.AND P2, PT, R201, c[0x0][0x220], PT ;  /* 0x00008800c9007a0c */ /* 0x000fe40003f46270 */
[----:B------:R-:W-:Y:S02]  /*3640*/  ISETP.GE.AND P1, PT, R80, c[0x0][0x220], PT ;  /* 0x0000880050007a0c */ /* 0x000fe40003f26270 */
        /* <DEDUP_REMOVED lines=19> */
.L_x_4589:
[----:B------:R-:W-:Y:S05]  /*3780*/  BSYNC B0 ;  /* 0x0000000000007941 */ /* 0x000fea0003800000 */
.L_x_4588:
[----:B------:R-:W-:Y:S01]  /*3790*/  ISETP.GE.AND P0, PT, R9, R12, PT ;  /* 0x0000000c0900720c */ /* 0x000fe20003f06270 */
[----:B------:R-:W-:-:S12]  /*37a0*/  BSSY B0, `(.L_x_4590) ;  /* 0x0000023000007945 */ /* 0x000fd80003800000 */
[----:B------:R1:W-:Y:S04]  /*37b0*/  @P0 STS.128 [R200+0xc800], RZ ;  /* 0x00c800ffc8000388 */ /* 0x0003e80000000c00 */
[----:B------:R1:W-:Y:S04]  /*37c0*/  @P0 STS.128 [R200+0xe800], RZ ;  /* 0x00e800ffc8000388 */ /* 0x0003e80000000c00 */
[----:B------:R1:W-:Y:S01]  /*37d0*/  @P0 STS.128 [R200+0x10800], RZ ;  /* 0x010800ffc8000388 */ /* 0x0003e20000000c00 */
[----:B------:R-:W-:Y:S05]  /*37e0*/  @P0 BRA `(.L_x_4591) ;  /* 0x000001e000000947 */ /* 0x000fea0003800000 */
[----:B------:R-:W-:Y:S01]  /*37f0*/  ISETP.GE.AND P2, PT, R201, c[0x0][0x220], PT ;  /* 0x00008800c9007a0c */ /* 0x000fe20003f46270 */
[----:B---3--:R-:W-:Y:S01]  /*3800*/  IMAD.U32 R11, RZ, RZ, UR17 ;  /* 0x00000011ff0b7e24 */ /* 0x008fe2000f8e00ff */
[----:B------:R-:W-:Y:S01]  /*3810*/  ISETP.GE.AND P1, PT, R80, c[0x0][0x220], PT ;  /* 0x0000880050007a0c */ /* 0x000fe20003f26270 */
[----:B------:R-:W-:Y:S01]  /*3820*/  IMAD.U32 R9, RZ, RZ, UR17 ;  /* 0x00000011ff097e24 */ /* 0x000fe2000f8e00ff */
[----:B------:R-:W-:Y:S01]  /*3830*/  IADD3 R10, P3, R16, UR17, RZ ;  /* 0x00000011100a7c10 */ /* 0x000fe2000ff7e0ff */
[----:B-1----:R-:W-:Y:S01]  /*3840*/  IMAD.U32 R8, RZ, RZ, UR19 ;  /* 0x00000013ff087e24 */ /* 0x002fe2000f8e00ff */
[----:B------:R-:W-:-:S07]  /*3850*/  ISETP.GE.AND P0, PT, R6, c[0x0][0x220], PT ;  /* 0x0000880006007a0c */ /* 0x000fce0003f06270 */
[----:B------:R-:W-:Y:S01]  /*3860*/  @!P2 LEA R24, P4, R11, R212, 0x1 ;  /* 0x000000d40b18a211 */ /* 0x000fe200078808ff */
[----:B------:R1:W-:Y:S01]  /*3870*/  @P2 STS.128 [R200+0xc800], RZ ;  /* 0x00c800ffc8002388 */ /* 0x0003e20000000c00 */
[----:B------:R-:W-:Y:S02]  /*3880*/  IADD3.X R11, R19, UR19, RZ, P3, !PT ;  /* 0x00000013130b7c10 */ /* 0x000fe40009ffe4ff */
        /* <DEDUP_REMOVED lines=20> */
.L_x_4591:
[----:B------:R-:W-:Y:S05]  /*39d0*/  BSYNC B0 ;  /* 0x0000000000007941 */ /* 0x000fea0003800000 */
.L_x_4590:
[----:B------:R-:W-:Y:S01]  /*39e0*/  ISETP.GE.AND P0, PT, R15, R12, PT ;  /* 0x0000000c0f00720c */ /* 0x000fe20003f06270 */
[----:B------:R-:W-:-:S12]  /*39f0*/  BSSY B0, `(.L_x_4592) ;  /* 0x0000026000007945 */ /* 0x000fd80003800000 */
[----:B------:R1:W-:Y:S04]  /*3a00*/  @P0 STS.128 [R200+0xd000], RZ ;  /* 0x00d000ffc8000388 */ /* 0x0003e80000000c00 */
[----:B------:R1:W-:Y:S04]  /*3a10*/  @P0 STS.128 [R200+0xf000], RZ ;  /* 0x00f000ffc8000388 */ /* 0x0003e80000000c00 */
[----:B------:R1:W-:Y:S01]  /*3a20*/  @P0 STS.128 [R200+0x11000], RZ ;  /* 0x011000ffc8000388 */ /* 0x0003e20000000c00 */
[----:B------:R-:W-:Y:S05]  /*3a30*/  @P0 BRA `(.L_x_4593) ;  /* 0x0000021000000947 */ /* 0x000fea0003800000 */
[----:B------:R-:W-:Y:S01]  /*3a40*/  ISETP.GE.AND P2, PT, R201, c[0x0][0x220], PT ;  /* 0x00008800c9007a0c */ /* 0x000fe20003f46270 */
[----:B------:R-:W-:Y:S01]  /*3a50*/  USHF.L.U32 UR20, UR18, 0x5, URZ ;  /* 0x0000000512147899 */ /* 0x000fe2000800063f */
[----:B------:R-:W-:Y:S01]  /*3a60*/  ISETP.GE.AND P1, PT, R80, c[0x0][0x220], PT ;  /* 0x0000880050007a0c */ /* 0x000fe20003f26270 */
[----:B------:R-:W-:Y:S01]  /*3a70*/  UMOV UR16, 0x5 ;  /* 0x0000000500107882 */ /* 0x000fe20000000000 */
[----:B------:R-:W-:Y:S01]  /*3a80*/  ISETP.GE.AND P0, PT, R6, c[0x0][0x220], PT ;  /* 0x0000880006007a0c */ /* 0x000fe20003f06270 */
[----:B------:R-:W-:-:S02]  /*3a90*/  ULDC UR5, c[0x0][0x1a4] ;  /* 0x0000690000057ab9 */ /* 0x000fc40000000800 */
[----:B------:R-:W-:Y:S01]  /*3aa0*/  USHF.L.U64.HI UR5, UR18, UR16, UR5 ;  /* 0x0000001012057299 */ /* 0x000fe20008010205 */
[----:B---3--:R-:W-:Y:S01]  /*3ab0*/  IMAD.U32 R9, RZ, RZ, UR20 ;  /* 0x00000014ff097e24 */ /* 0x008fe2000f8e00ff */
[----:B------:R-:W-:-:S04]  /*3ac0*/  IADD3 R11, P3, R16, UR20, RZ ;  /* 0x00000014100b7c10 */ /* 0x000fc8000ff7e0ff */
[----:B-1----:R-:W-:Y:S01]  /*3ad0*/  IMAD.U32 R8, RZ, RZ, UR5 ;  /* 0x00000005ff087e24 */ /* 0x002fe2000f8e00ff */
[----:B------:R-:W-:Y:S01]  /*3ae0*/  @!P2 LEA R24, P4, R9, R212, 0x1 ;  /* 0x000000d40918a211 */ /* 0x000fe200078808ff */
[----:B------:R1:W-:Y:S01]  /*3af0*/  @P2 STS.128 [R200+0xd000], RZ ;  /* 0x00d000ffc8002388 */ /* 0x0003e20000000c00 */
[----:B------:R-:W-:Y:S02]  /*3b00*/  IADD3.X R10, R19, UR5, RZ, P3, !PT ;  /* 0x00000005130a7c10 */ /* 0x000fe40009ffe4ff */
[----:B------:R-:W-:Y:S02]  /*3b10*/  @!P1 LEA R22, P3, R11, c[0x0][0x170], 0x1 ;  /* 0x00005c000b169a11 */ /* 0x000fe400078608ff */
        /* <DEDUP_REMOVED lines=19> */
.L_x_4593:
[----:B------:R-:W-:Y:S05]  /*3c50*/  BSYNC B0 ;  /* 0x0000000000007941 */ /* 0x000fea0003800000 */
.L_x_4592:
        /* <DEDUP_REMOVED lines=9> */
[----:B---3--:R-:W-:Y:S01]  /*3cf0*/  IMAD.MOV.U32 R9, RZ, RZ, c[0x0][0x1a0] ;  /* 0x00006800ff097624 */ /* 0x008fe200078e00ff */
[----:B------:R-:W-:Y:S01]  /*3d00*/  ISETP.GE.AND P1, PT, R80, c[0x0][0x220], PT ;  /* 0x0000880050007a0c */ /* 0x000fe20003f26270 */
[----:B------:R-:W-:Y:S01]  /*3d10*/  IMAD.MOV.U32 R18, RZ, RZ, R16 ;  /* 0x000000ffff127224 */ /* 0x000fe200078e0010 */
[----:B-1----:R-:W-:-:S02]  /*3d20*/  MOV R8, c[0x0][0x1a4] ;  /* 0x0000690000087a02 */ /* 0x002fc40000000f00 */
[----:B------:R-:W-:Y:S01]  /*3d30*/  ISETP.GE.AND P0, PT, R6, c[0x0][0x220], PT ;  /* 0x0000880006007a0c */ /* 0x000fe20003f06270 */
[----:B------:R-:W-:-:S04]  /*3d40*/  IMAD.WIDE.U32 R18, R9, 0x30, R18 ;  /* 0x0000003009127825 */ /* 0x000fc800078e0012 */
[----:B------:R-:W-:Y:S02]  /*3d50*/  IMAD R10, R8, 0x30, RZ ;  /* 0x00000030080a7824 */ /* 0x000fe400078e02ff */
[----:B------:R-:W-:Y:S01]  /*3d60*/  @!P2 IMAD.WIDE.U32 R12, R9, 0x60, R212 ;  /* 0x00000060090ca825 */ /* 0x000fe200078e00d4 */
[----:B------:R1:W-:Y:S01]  /*3d70*/  @P2 STS.128 [R200+0xd800], RZ ;  /* 0x00d800ffc8002388 */ /* 0x0003e20000000c00 */
[----:B------:R-:W-:Y:S02]  /*3d80*/  @!P1 LEA R14, P3, R18, c[0x0][0x170], 0x1 ;  /* 0x00005c00120e9a11 */ /* 0x000fe400078608ff */
[----:B------:R-:W-:Y:S01]  /*3d90*/  @!P2 IMAD R8, R8, 0x60, RZ ;  /* 0x000000600808a824 */ /* 0x000fe200078e02ff */
[----:B------:R-:W-:-:S03]  /*3da0*/  IADD3 R10, R19, R10, RZ ;  /* 0x0000000a130a7210 */ /* 0x000fc60007ffe0ff */
        /* <DEDUP_REMOVED lines=19> */
.L_x_4595:
[----:B------:R-:W-:Y:S05]  /*3ee0*/  BSYNC B0 ;  /* 0x0000000000007941 */ /* 0x000fea0003800000 */
.L_x_4594:
[C---:B-1-3--:R-:W-:Y:S01]  /*3ef0*/  IMAD.SHL.U32 R8, R2.reuse, 0x40, RZ ;  /* 0x0000004002087824 */ /* 0x04afe200078e00ff */
        /* <DEDUP_REMOVED lines=19> */
[----:B------:R-:W-:Y:S04]  /*4030*/  LDSM.16.M88.4 R76, [R194+0x2000] ;  /* 0x00200000c24c783b */ /* 0x000fe80000000200 */
        /* <DEDUP_REMOVED lines=9> */
[----:B------:R-:W4:Y:S01]  /*40d0*/  LDSM.16.M88.4 R68, [R197+0x7800] ;  /* 0x00780000c544783b */ /* 0x000f220000000200 */
[----:B------:R-:W-:-:S02]  /*40e0*/  IADD3 R186, R195, 0x1000, RZ ;  /* 0x00001000c3ba7810 */ /* 0x000fc40007ffe0ff */
[----:B------:R-:W-:Y:S01]  /*40f0*/  IADD3 R185, R195, 0x1800, RZ ;  /* 0x00001800c3b97810 */ /* 0x000fe20007ffe0ff */
[----:B------:R-:W2:Y:S01]  /*4100*/  LDSM.16.M88.4 R48, [R195] ;  /* 0x00000000c330783b */ /* 0x000ea20000000200 */
        /* <DEDUP_REMOVED lines=16> */
[----:B------:R-:W2:Y:S01]  /*4210*/  LDSM.16.M88.4 R72, [R191+0x6800] ;  /* 0x00680000bf48783b */ /* 0x000ea20000000200 */
[----:B------:R-:W-:-:S02]  /*4220*/  IADD3 R177, R195, 0x5000, RZ ;  /* 0x00005000c3b17810 */ /* 0x000fc40007ffe0ff */
[----:B------:R-:W-:Y:S01]  /*4230*/  IADD3 R2, R2, UR8, RZ ;  /* 0x0000000802027c10 */ /* 0x000fe2000fffe0ff */
[----:B-1----:R-:W-:Y:S01]  /*4240*/  HMMA.16816.F32.BF16 R28, R36, R24, RZ ;  /* 0x00000018241c723c */ /* 0x002fe200000418ff */
[----:B------:R-:W-:-:S07]  /*4250*/  IADD3 R176, R195, 0x5800, RZ ;  /* 0x00005800c3b07810 */ /* 0x000fce0007ffe0ff */
[C---:B------:R-:W-:Y:S08]  /*4260*/  HMMA.16816.F32.BF16 R24, R36.reuse, R26, RZ ;  /* 0x0000001a2418723c */ /* 0x040ff000000418ff */
[C---:B---3--:R-:W-:Y:S08]  /*4270*/  HMMA.16816.F32.BF16 R20, R36.reuse, R16, RZ ;  /* 0x000000102414723c */ /* 0x048ff000000418ff */
[C---:B-----5:R-:W-:Y:S08]  /*4280*/  HMMA.16816.F32.BF16 R64, R36.reuse, R60, RZ ;  /* 0x0000003c2440723c */ /* 0x060ff000000418ff */
[C---:B------:R-:W-:Y:S08]  /*4290*/  HMMA.16816.F32.BF16 R16, R36.reuse, R18, RZ ;  /* 0x000000122410723c */ /* 0x040ff000000418ff */
[C---:B------:R-:W-:Y:S08]  /*42a0*/  HMMA.16816.F32.BF16 R60, R36.reuse, R62, RZ ;  /* 0x0000003e243c723c */ /* 0x040ff000000418ff */
[C---:B----4-:R-:W-:Y:S08]  /*42b0*/  HMMA.16816.F32.BF16 R56, R36.reuse, R68, RZ ;  /* 0x000000442438723c */ /* 0x050ff000000418ff */
[----:B------:R-:W-:Y:S01]  /*42c0*/  HMMA.16816.F32.BF16 R36, R36, R70, RZ ;  /* 0x000000462424723c */ /* 0x000fe200000418ff */
[----:B------:R-:W1:Y:S07]  /*42d0*/  LDSM.16.M88.4 R68, [R191+0x7000] ;  /* 0x00700000bf44783b */ /* 0x000e6e0000000200 */
[C---:B--2---:R-:W-:Y:S08]  /*42e0*/  HMMA.16816.F32.BF16 R28, R12.reuse, R48, R28 ;  /* 0x000000300c1c723c */ /* 0x044ff0000004181c */
[C---:B------:R-:W-:Y:S01]  /*42f0*/  HMMA.16816.F32.BF16 R24, R12.reuse, R50, R24 ;  /* 0x000000320c18723c */ /* 0x040fe20000041818 */
[----:B------:R-:W2:Y:S07]  /*4300*/  LDSM.16.M88.4 R48, [R191+0x7800] ;  /* 0x00780000bf30783b */ /* 0x000eae0000000200 */
[C---:B------:R-:W-:Y:S08]  /*4310*/  HMMA.16816.F32.BF16 R20, R12.reuse, R40, R20 ;  /* 0x000000280c14723c */ /* 0x040ff00000041814 */
[C---:B------:R-:W-:Y:S01]  /*4320*/  HMMA.16816.F32.BF16 R16, R12.reuse, R42, R16 ;  /* 0x0000002a0c10723c */ /* 0x040fe20000041810 */
[----:B------:R-:W-:Y:S07]  /*4330*/  LDSM.16.M88.4 R40, [R193] ;  /* 0x00000000c128783b */ /* 0x000fee0000000200 */
[C---:B------:R-:W-:Y:S08]  /*4340*/  HMMA.16816.F32.BF16 R64, R12.reuse, R8, R64 ;  /* 0x000000080c40723c */ /* 0x040ff00000041840 */
[C---:B------:R-:W-:Y:S01]  /*4350*/  HMMA.16816.F32.BF16 R60, R12.reuse, R10, R60 ;  /* 0x0000000a0c3c723c */ /* 0x040fe2000004183c */
[----:B------:R-:W3:Y:S07]  /*4360*/  LDSM.16.M88.4 R8, [R184] ;  /* 0x00000000b808783b */ /* 0x000eee0000000200 */
        /* <DEDUP_REMOVED lines=9> */
[----:B------:R-:W-:Y:S07]  /*4400*/  LDSM.16.M88.4 R72, [R197+0x8000] ;  /* 0x00800000c548783b */ /* 0x000fee0000000200 */
[C---:B-1----:R-:W-:Y:S08]  /*4410*/  HMMA.16816.F32.BF16 R64, R52.reuse, R68, R64 ;  /* 0x000000443440723c */ /* 0x042ff00000041840 */
[C---:B------:R-:W-:Y:S01]  /*4420*/  HMMA.16816.F32.BF16 R60, R52.reuse, R70, R60 ;  /* 0x00000046343c723c */ /* 0x040fe2000004183c */
[----:B------:R-:W-:Y:S07]  /*4430*/  LDSM.16.M88.4 R68, [R197+0x8800] ;  /* 0x00880000c544783b */ /* 0x000fee0000000200 */
[C---:B--2---:R-:W-:Y:S08]  /*4440*/  HMMA.16816.F32.BF16 R56, R52.reuse, R48, R56 ;  /* 0x000000303438723c */ /* 0x044ff00000041838 */
[----:B------:R-:W-:Y:S01]  /*4450*/  HMMA.16816.F32.BF16 R52, R52, R50, R36 ;  /* 0x000000323434723c */ /* 0x000fe20000041824 */
[----:B------:R-:W-:Y:S04]  /*4460*/  LDSM.16.M88.4 R36, [R197+0x9000] ;  /* 0x00900000c524783b */ /* 0x000fe80000000200 */
[----:B------:R-:W-:Y:S03]  /*4470*/  LDSM.16.M88.4 R48, [R195+0x2000] ;  /* 0x00200000c330783b */ /* 0x000fe60000000200 */
[C---:B---3--:R-:W-:Y:S08]  /*4480*/  HMMA.16816.F32.BF16 R28, R40.reuse, R8, R28 ;  /* 0x00000008281c723c */ /* 0x048ff0000004181c */
[C---:B------:R-:W-:Y:S01]  /*4490*/  HMMA.16816.F32.BF16 R24, R40.reuse, R10, R24 ;  /* 0x0000000a2818723c */ /* 0x040fe20000041818 */
[----:B------:R-:W1:Y:S07]  /*44a0*/  LDSM.16.M88.4 R8, [R198+0x2000] ;  /* 0x00200000c608783b */ /* 0x000e6e0000000200 */
[C---:B----4-:R-:W-:Y:S08]  /*44b0*/  HMMA.16816.F32.BF16 R20, R40.reuse, R12, R20 ;  /* 0x0000000c2814723c */ /* 0x050ff00000041814 */
[C---:B------:R-:W-:Y:S01]  /*44c0*/  HMMA.16816.F32.BF16 R16, R40.reuse, R14, R16 ;  /* 0x0000000e2810723c */ /* 0x040fe20000041810 */
[----:B------:R-:W2:Y:S07]  /*44d0*/  LDSM.16.M88.4 R12, [R197+0x9800] ;  /* 0x00980000c50c783b */ /* 0x000eae0000000200 */
[C---:B-----5:R-:W-:Y:S08]  /*44e0*/  HMMA.16816.F32.BF16 R64, R40.reuse, R32, R64 ;  /* 0x000000202840723c */ /* 0x060ff00000041840 */
[C---:B------:R-:W-:Y:S01]  /*44f0*/  HMMA.16816.F32.BF16 R60, R40.reuse, R34, R60 ;  /* 0x00000022283c723c */ /* 0x040fe2000004183c */
[----:B------:R-:W3:Y:S07]  /*4500*/  LDSM.16.M88.4 R32, [R196+0x2000] ;  /* 0x00200000c420783b */ /* 0x000eee0000000200 */
[C---:B------:R-:W-:Y:S08]  /*4510*/  HMMA.16816.F32.BF16 R56, R40.reuse, R44, R56 ;  /* 0x0000002c2838723c */ /* 0x040ff00000041838 */
[----:B------:R-:W-:Y:S01]  /*4520*/  HMMA.16816.F32.BF16 R52, R40, R46, R52 ;  /* 0x0000002e2834723c */ /* 0x000fe20000041834 */
[----:B------:R-:W4:Y:S04]  /*4530*/  LDSM.16.M88.4 R44, [R195+0x2800] ;  /* 0x00280000c32c783b */ /* 0x000f280000000200 */
[----:B------:R-:W5:Y:S03]  /*4540*/  LDSM.16.M88.4 R40, [R195+0x3000] ;  /* 0x00300000c328783b */ /* 0x000f660000000200 */
[C---:B-1----:R-:W-:Y:S08]  /*4550*/  HMMA.16816.F32.BF16 R28, R8.reuse, R72, R28 ;  /* 0x00000048081c723c */ /* 0x042ff0000004181c */
[C---:B------:R-:W-:Y:S01]  /*4560*/  HMMA.16816.F32.BF16 R24, R8.reuse, R74, R24 ;  /* 0x0000004a0818723c */ /* 0x040fe20000041818 */
[----:B------:R-:W-:Y:S07]  /*4570*/  LDSM.16.M88.4 R72, [R191+0x9000] ;  /* 0x00900000bf48783b */ /* 0x000fee0000000200 */
[C---:B------:R-:W-:Y:S08]  /*4580*/  HMMA.16816.F32.BF16 R64, R8.reuse, R36, R64 ;  /* 0x000000240840723c */ /* 0x040ff00000041840 */
[C---:B------:R-:W-:Y:S01]  /*4590*/  HMMA.16816.F32.BF16 R60, R8.reuse, R38, R60 ;  /* 0x00000026083c723c */ /* 0x040fe2000004183c */
[----:B------:R-:W1:Y:S07]  /*45a0*/  LDSM.16.M88.4 R36, [R195+0x3800] ;  /* 0x00380000c324783b */ /* 0x000e6e0000000200 */
[C---:B------:R-:W-:Y:S08]  /*45b0*/  HMMA.16816.F32.BF16 R20, R8.reuse, R68, R20 ;  /* 0x000000440814723c */ /* 0x040ff00000041814 */
[C---:B------:R-:W-:Y:S01]  /*45c0*/  HMMA.16816.F32.BF16 R16, R8.reuse, R70, R16 ;  /* 0x000000460810723c */ /* 0x040fe20000041810 */
[----:B------:R-:W-:Y:S07]  /*45d0*/  LDSM.16.M88.4 R68, [R191+0x9800] ;  /* 0x00980000bf44783b */ /* 0x000fee0000000200 */
[C---:B--2---:R-:W-:Y:S08]  /*45e0*/  HMMA.16816.F32.BF16 R56, R8.reuse, R12, R56 ;  /* 0x0000000c0838723c */ /* 0x044ff00000041838 */
        /* <DEDUP_REMOVED lines=9> */
[C---:B-----5:R-:W-:Y:S08]  /*4680*/  HMMA.16816.F32.BF16 R64, R32.reuse, R40, R64 ;  /* 0x000000282040723c */ /* 0x060ff00000041840 */
[C---:B-1----:R-:W-:Y:S08]  /*4690*/  HMMA.16816.F32.BF16 R56, R32.reuse, R36, R56 ;  /* 0x000000242038723c */ /* 0x042ff00000041838 */
[----:B------:R-:W-:Y:S01]  /*46a0*/  HMMA.16816.F32.BF16 R52, R32, R38, R52 ;  /* 0x000000262034723c */ /* 0x000fe20000041834 */
[----:B------:R-:W1:Y:S07]  /*46b0*/  LDSM.16.M88.4 R36, [R184+0x3000] ;  /* 0x00300000b824783b */ /* 0x000e6e0000000200 */
[C---:B--2---:R-:W-:Y:S08]  /*46c0*/  HMMA.16816.F32.BF16 R28, R76.reuse, R12, R28 ;  /* 0x0000000c4c1c723c */ /* 0x044ff0000004181c */
[----:B------:R-:W-:Y:S01]  /*46d0*/  HMMA.16816.F32.BF16 R24, R76, R14, R24 ;  /* 0x0000000e4c18723c */ /* 0x000fe20000041818 */
[----:B------:R-:W-:Y:S07]  /*46e0*/  LDSM.16.M88.4 R12, [R197+0xa000] ;  /* 0x00a00000c50c783b */ /* 0x000fee0000000200 */
[----:B------:R-:W-:Y:S01]  /*46f0*/  HMMA.16816.F32.BF16 R60, R32, R42, R60 ;  /* 0x0000002a203c723c */ /* 0x000fe2000004183c */
[----:B------:R-:W2:Y:S04]  /*4700*/  LDSM.16.M88.4 R32, [R184+0x3800] ;  /* 0x00380000b820783b */ /* 0x000ea80000000200 */
[----:B------:R-:W-:Y:S03]  /*4710*/  LDSM.16.M88.4 R40, [R184+0x2800] ;  /* 0x00280000b828783b */ /* 0x000fe60000000200 */
[C---:B------:R-:W-:Y:S08]  /*4720*/  HMMA.16816.F32.BF16 R20, R76.reuse, R8, R20 ;  /* 0x000000084c14723c */ /* 0x040ff00000041814 */
[C---:B------:R-:W-:Y:S01]  /*4730*/  HMMA.16816.F32.BF16 R16, R76.reuse, R10, R16 ;  /* 0x0000000a4c10723c */ /* 0x040fe20000041810 */
[----:B------:R-:W4:Y:S07]  /*4740*/  LDSM.16.M88.4 R8, [R198+0x4000] ;  /* 0x00400000c608783b */ /* 0x000f2e0000000200 */
[C---:B------:R-:W-:Y:S08]  /*4750*/  HMMA.16816.F32.BF16 R64, R76.reuse, R72, R64 ;  /* 0x000000484c40723c */ /* 0x040ff00000041840 */
[C---:B------:R-:W-:Y:S08]  /*4760*/  HMMA.16816.F32.BF16 R56, R76.reuse, R68, R56 ;  /* 0x000000444c38723c */ /* 0x040ff00000041838 */
[----:B------:R-:W-:Y:S01]  /*4770*/  HMMA.16816.F32.BF16 R68, R76, R70, R52 ;  /* 0x000000464c44723c */ /* 0x000fe20000041834 */
[----:B------:R-:W-:Y:S07]  /*4780*/  LDSM.16.M88.4 R52, [R197+0xa800] ;  /* 0x00a80000c534783b */ /* 0x000fee0000000200 */
[C---:B---3--:R-:W-:Y:S08]  /*4790*/  HMMA.16816.F32.BF16 R28, R48.reuse, R44, R28 ;  /* 0x0000002c301c723c */ /* 0x048ff0000004181c */
[----:B------:R-:W-:Y:S01]  /*47a0*/  HMMA.16816.F32.BF16 R44, R48, R46, R24 ;  /* 0x0000002e302c723c */ /* 0x000fe20000041818 */
[----:B------:R-:W3:Y:S07]  /*47b0*/  LDSM.16.M88.4 R24, [R197+0xb000] ;  /* 0x00b00000c518783b */ /* 0x000eee0000000200 */
[----:B------:R-:W-:Y:S08]  /*47c0*/  HMMA.16816.F32.BF16 R60, R76, R74, R60 ;  /* 0x0000004a4c3c723c */ /* 0x000ff0000004183c */
[C---:B-1----:R-:W-:Y:S08]  /*47d0*/  HMMA.16816.F32.BF16 R64, R48.reuse, R36, R64 ;  /* 0x000000243040723c */ /* 0x042ff00000041840 */
[C---:B--2---:R-:W-:Y:S08]  /*47e0*/  HMMA.16816.F32.BF16 R56, R48.reuse, R32, R56 ;  /* 0x000000203038723c */ /* 0x044ff00000041838 */
[C---:B------:R-:W-:Y:S01]  /*47f0*/  HMMA.16816.F32.BF16 R68, R48.reuse, R34, R68 ;  /* 0x000000223044723c */ /* 0x040fe20000041844 */
[----:B------:R-:W1:Y:S07]  /*4800*/  LDSM.16.M88.4 R32, [R197+0xb800] ;  /* 0x00b80000c520783b */ /* 0x000e6e0000000200 */
[----:B------:R-:W-:Y:S01]  /*4810*/  HMMA.16816.F32.BF16 R60, R48, R38, R60 ;  /* 0x00000026303c723c */ /* 0x000fe2000004183c */
[----:B------:R-:W-:Y:S07]  /*4820*/  LDSM.16.M88.4 R36, [R196+0x4000] ;  /* 0x00400000c424783b */ /* 0x000fee0000000200 */
[C---:B----4-:R-:W-:Y:S08]  /*4830*/  HMMA.16816.F32.BF16 R28, R8.reuse, R12, R28 ;  /* 0x0000000c081c723c */ /* 0x050ff0000004181c */
[----:B------:R-:W-:Y:S01]  /*4840*/  HMMA.16816.F32.BF16 R44, R8, R14, R44 ;  /* 0x0000000e082c723c */ /* 0x000fe2000004182c */
[----:B------:R-:W2:Y:S07]  /*4850*/  LDSM.16.M88.4 R12, [R195+0x4000] ;  /* 0x00400000c30c783b */ /* 0x000eae0000000200 */
[C---:B------:R-:W-:Y:S08]  /*4860*/  HMMA.16816.F32.BF16 R20, R48.reuse, R40, R20 ;  /* 0x000000283014723c */ /* 0x040ff00000041814 */
[----:B------:R-:W-:Y:S01]  /*4870*/  HMMA.16816.F32.BF16 R16, R48, R42, R16 ;  /* 0x0000002a3010723c */ /* 0x000fe20000041810 */
[----:B------:R-:W4:Y:S06]  /*4880*/  LDSM.16.M88.4 R40, [R195+0x4800] ;  /* 0x00480000c328783b */ /* 0x000f2c0000000200 */
[----:B------:R-:W-:Y:S01]  /*4890*/  LOP3.LUT R48, R83, 0x6, RZ, 0xc0, !PT ;  /* 0x0000000653307812 */ /* 0x000fe200078ec0ff */
[----:B---3--:R-:W-:Y:S04]  /*48a0*/  HMMA.16816.F32.BF16 R64, R8, R24, R64 ;  /* 0x000000180840723c */ /* 0x008fe80000041840 */
[----:B------:R-:W-:-:S03]  /*48b0*/  IMAD.IADD R48, R3, 0x1, R48 ;  /* 0x0000000103307824 */ /* 0x000fc600078e0230 */
[----:B------:R-:W-:Y:S01]  /*48c0*/  IMAD.U32 R25, RZ, RZ, UR9 ;  /* 0x00000009ff197e24 */ /* 0x000fe2000f8e00ff */
[C---:B------:R-:W-:Y:S01]  /*48d0*/  HMMA.16816.F32.BF16 R20, R8.reuse, R52, R20 ;  /* 0x000000340814723c */ /* 0x040fe20000041814 */
[C---:B------:R-:W-:Y:S02]  /*48e0*/  IADD3 R73, R48.reuse, 0x8, RZ ;  /* 0x0000000830497810 */ /* 0x040fe40007ffe0ff */
[C---:B------:R-:W-:Y:S02]  /*48f0*/  IADD3 R79, R48.reuse, 0x9, RZ ;  /* 0x00000009304f7810 */ /* 0x040fe40007ffe0ff */
[----:B------:R-:W-:Y:S02]  /*4900*/  IADD3 R74, R25, -UR10, R2 ;  /* 0x8000000a194a7c10 */ /* 0x000fe4000fffe002 */
[C---:B------:R-:W-:Y:S01]  /*4910*/  IADD3 R53, R48.reuse, 0x1, RZ ;  /* 0x0000000130357810 */ /* 0x040fe20007ffe0ff */
[----:B------:R-:W-:Y:S01]  /*4920*/  HMMA.16816.F32.BF16 R16, R8, R54, R16 ;  /* 0x000000360810723c */ /* 0x000fe20000041810 */
[----:B------:R-:W-:Y:S01]  /*4930*/  IADD3 R91, R48, 0x10, RZ ;  /* 0x00000010305b7810 */ /* 0x000fe20007ffe0ff */
[----:B------:R-:W-:Y:S01]  /*4940*/  IMAD.IADD R24, R74, 0x1, -R48 ;  /* 0x000000014a187824 */ /* 0x000fe200078e0a30 */
[----:B------:R-:W-:-:S02]  /*4950*/  IADD3 R83, R48, 0x11, RZ ;  /* 0x0000001130537810 */ /* 0x000fc40007ffe0ff */
[C---:B------:R-:W-:Y:S02]  /*4960*/  IADD3 R81, R48.reuse, 0x19, RZ ;  /* 0x0000001930517810 */ /* 0x040fe40007ffe0ff */
[----:B------:R-:W-:Y:S01]  /*4970*/  IABS R24, R24 ;  /* 0x0000001800187213 */ /* 0x000fe20000000000 */
[C---:B------:R-:W-:Y:S01]  /*4980*/  HMMA.16816.F32.BF16 R60, R8.reuse, R26, R60 ;  /* 0x0000001a083c723c */ /* 0x040fe2000004183c */
[C---:B------:R-:W-:Y:S02]  /*4990*/  IADD3 R89, R48.reuse, 0x18, RZ ;  /* 0x0000001830597810 */ /* 0x040fe40007ffe0ff */
[C---:B------:R-:W-:Y:S01]  /*49a0*/  IADD3 R95, R48.reuse, 0x21, RZ ;  /* 0x00000021305f7810 */ /* 0x040fe20007ffe0ff */
[----:B------:R-:W-:Y:S01]  /*49b0*/  IMAD.MOV.U32 R49, RZ, RZ, R24 ;  /* 0x000000ffff317224 */ /* 0x000fe200078e0018 */
[C---:B------:R-:W-:Y:S01]  /*49c0*/  IADD3 R87, R48.reuse, 0x20, RZ ;  /* 0x0000002030577810 */ /* 0x040fe20007ffe0ff */
[----:B------:R-:W3:Y:S01]  /*49d0*/  LDSM.16.M88.4 R24, [R195+0x5000] ;  /* 0x00500000c318783b */ /* 0x000ee20000000200 */
[C---:B------:R-:W-:Y:S01]  /*49e0*/  IADD3 R93, R48.reuse, 0x28, RZ ;  /* 0x00000028305d7810 */ /* 0x040fe20007ffe0ff */
[----:B-1----:R-:W-:Y:S01]  /*49f0*/  HMMA.16816.F32.BF16 R56, R8, R32, R56 ;  /* 0x000000200838723c */ /* 0x002fe20000041838 */
[C---:B------:R-:W-:Y:S01]  /*4a00*/  IADD3 R105, R48.reuse, 0x30, RZ ;  /* 0x0000003030697810 */ /* 0x040fe20007ffe0ff */
[----:B------:R-:W-:Y:S01]  /*4a10*/  I2F R49, R49 ;  /* 0x0000003100317306 */ /* 0x000fe20000201400 */
[----:B------:R-:W-:-:S02]  /*4a20*/  IADD3 R103, R48, 0x38, RZ ;  /* 0x0000003830677810 */ /* 0x000fc40007ffe0ff */
[----:B------:R-:W-:Y:S02]  /*4a30*/  IADD3 R101, R48, 0x29, RZ ;  /* 0x0000002930657810 */ /* 0x000fe40007ffe0ff */
[----:B------:R-:W-:Y:S01]  /*4a40*/  IMAD.IADD R32, R74, 0x1, -R53 ;  /* 0x000000014a207824 */ /* 0x000fe200078e0a35 */
[----:B------:R-:W-:Y:S01]  /*4a50*/  HMMA.16816.F32.BF16 R68, R8, R34, R68 ;  /* 0x000000220844723c */ /* 0x000fe20000041844 */
[----:B------:R-:W-:Y:S01]  /*4a60*/  IADD3 R97, R48, 0x31, RZ ;  /* 0x0000003130617810 */ /* 0x000fe20007ffe0ff */
[----:B------:R-:W-:Y:S01]  /*4a70*/  IMAD.IADD R78, R74, 0x1, -R101 ;  /* 0x000000014a4e7824 */ /* 0x000fe200078e0a65 */
[----:B------:R-:W-:Y:S02]  /*4a80*/  IADD3 R107, R48, 0x39, RZ ;  /* 0x00000039306b7810 */ /* 0x000fe40007ffe0ff */
[----:B------:R-:W-:Y:S01]  /*4a90*/  IABS R32, R32 ;  /* 0x0000002000207213 */ /* 0x000fe20000000000 */
[----:B------:R-:W-:Y:S01]  /*4aa0*/  IMAD.IADD R84, R74, 0x1, -R97 ;  /* 0x000000014a547824 */ /* 0x000fe200078e0a61 */
[----:B------:R-:W-:Y:S01]  /*4ab0*/  ISETP.GE.AND P3, PT, R48, UR9, PT ;  /* 0x0000000930007c0c */ /* 0x000fe2000bf66270 */
[----:B------:R-:W-:Y:S01]  /*4ac0*/  IMAD.IADD R8, R74, 0x1, -R73 ;  /* 0x000000014a087824 */ /* 0x000fe200078e0a49 */
[----:B--2---:R-:W-:Y:S01]  /*4ad0*/  HMMA.16816.F32.BF16 R28, R36, R12, R28 ;  /* 0x0000000c241c723c */ /* 0x004fe2000004181c */
[----:B------:R1:W-:Y:S01]  /*4ae0*/  I2F R50, R32 ;  /* 0x0000002000327306 */ /* 0x0003e20000201400 */
[----:B------:R-:W-:-:S02]  /*4af0*/  ISETP.GE.AND P2, PT, R53, UR9, PT ;  /* 0x0000000935007c0c */ /* 0x000fc4000bf46270 */
[----:B------:R-:W-:Y:S02]  /*4b00*/  IABS R8, R8 ;  /* 0x0000000800087213 */ /* 0x000fe40000000000 */
[----:B------:R-:W-:Y:S01]  /*4b10*/  ISETP.GE.AND P1, PT, R73, UR9, PT ;  /* 0x0000000949007c0c */ /* 0x000fe2000bf26270 */
[C---:B------:R-:W-:Y:S01]  /*4b20*/  IMAD.IADD R12, R74.reuse, 0x1, -R79 ;  /* 0x000000014a0c7824 */ /* 0x040fe200078e0a4f */
[C---:B------:R-:W-:Y:S01]  /*4b30*/  HMMA.16816.F32.BF16 R44, R36.reuse, R14, R44 ;  /* 0x0000000e242c723c */ /* 0x040fe2000004182c */
[----:B------:R-:W-:Y:S01]  /*4b40*/  IMAD.MOV.U32 R51, RZ, RZ, R8 ;  /* 0x000000ffff337224 */ /* 0x000fe200078e0008 */
[----:B------:R-:W-:Y:S01]  /*4b50*/  ISETP.GE.AND P6, PT, R91, UR9, PT ;  /* 0x000000095b007c0c */ /* 0x000fe2000bfc6270 */
[----:B------:R-:W2:Y:S01]  /*4b60*/  LDSM.16.M88.4 R8, [R195+0x5800] ;  /* 0x00580000c308783b */ /* 0x000ea20000000200 */
[----:B------:R-:W-:Y:S01]  /*4b70*/  IABS R12, R12 ;  /* 0x0000000c000c7213 */ /* 0x000fe20000000000 */
[----:B------:R-:W-:Y:S01]  /*4b80*/  IMAD.IADD R13, R74, 0x1, -R91 ;  /* 0x000000014a0d7824 */ /* 0x000fe200078e0a5b */
[----:B------:R-:W-:Y:S01]  /*4b90*/  IABS R78, R78 ;  /* 0x0000004e004e7213 */ /* 0x000fe20000000000 */
[----:B------:R-:W-:Y:S01]  /*4ba0*/  I2F R51, R51 ;  /* 0x0000003300337306 */ /* 0x000fe20000201400 */
[----:B----4-:R-:W-:Y:S01]  /*4bb0*/  HMMA.16816.F32.BF16 R20, R36, R40, R20 ;  /* 0x000000282414723c */ /* 0x010fe20000041814 */
[----:B------:R-:W-:Y:S01]  /*4bc0*/  IMAD.MOV.U32 R54, RZ, RZ, R12 ;  /* 0x000000ffff367224 */ /* 0x000fe200078e000c */
[----:B------:R-:W-:Y:S01]  /*4bd0*/  IABS R12, R13 ;  /* 0x0000000d000c7213 */ /* 0x000fe20000000000 */
[----:B-1----:R-:W-:Y:S01]  /*4be0*/  LDSM.16.M88.4 R32, [R194+0x4000] ;  /* 0x00400000c220783b */ /* 0x002fe20000000200 */
[----:B------:R-:W-:-:S02]  /*4bf0*/  IABS R84, R84 ;  /* 0x0000005400547213 */ /* 0x000fc40000000000 */
[----:B------:R-:W-:Y:S01]  /*4c00*/  ISETP.GE.AND P4, PT, R83, UR9, PT ;  /* 0x0000000953007c0c */ /* 0x000fe2000bf86270 */
[----:B------:R-:W-:Y:S01]  /*4c10*/  IMAD.MOV.U32 R55, RZ, RZ, R12 ;  /* 0x000000ffff377224 */ /* 0x000fe200078e000c */
[C---:B---3--:R-:W-:Y:S01]  /*4c20*/  HMMA.16816.F32.BF16 R64, R36.reuse, R24, R64 ;  /* 0x000000182440723c */ /* 0x048fe20000041840 */
[----:B------:R-:W1:Y:S01]  /*4c30*/  LDSM.16.M88.4 R12, [R191+0xa000] ;  /* 0x00a00000bf0c783b */ /* 0x000e620000000200 */
[C---:B------:R-:W-:Y:S01]  /*4c40*/  IMAD.IADD R40, R74.reuse, 0x1, -R83 ;  /* 0x000000014a287824 */ /* 0x040fe200078e0a53 */
[----:B------:R-:W-:Y:S01]  /*4c50*/  I2F R54, R54 ;  /* 0x0000003600367306 */ /* 0x000fe20000201400 */
[C---:B------:R-:W-:Y:S01]  /*4c60*/  IMAD.IADD R41, R74.reuse, 0x1, -R89 ;  /* 0x000000014a297824 */ /* 0x040fe200078e0a59 */
[----:B------:R-:W-:Y:S02]  /*4c70*/  ISETP.GE.AND P0, PT, R79, UR9, PT ;  /* 0x000000094f007c0c */ /* 0x000fe4000bf06270 */
[----:B------:R-:W-:Y:S01]  /*4c80*/  IMAD.IADD R24, R74, 0x1, -R81 ;  /* 0x000000014a187824 */ /* 0x000fe200078e0a51 */
[----:B------:R-:W-:Y:S01]  /*4c90*/  IABS R40, R40 ;  /* 0x0000002800287213 */ /* 0x000fe20000000000 */
[----:B------:R-:W-:Y:S02]  /*4ca0*/  HMMA.16816.F32.BF16 R60, R36, R26, R60 ;  /* 0x0000001a243c723c */ /* 0x000fe4000004183c */
[----:B------:R-:W-:Y:S01]  /*4cb0*/  I2F R55, R55 ;  /* 0x0000003700377306 */ /* 0x000fe20000201400 */
[----:B------:R-:W-:Y:S01]  /*4cc0*/  IABS R24, R24 ;  /* 0x0000001800187213 */ /* 0x000fe20000000000 */
[----:B------:R-:W-:Y:S01]  /*4cd0*/  IMAD.MOV.U32 R52, RZ, RZ, R40 ;  /* 0x000000ffff347224 */ /* 0x000fe200078e0028 */
[----:B------:R-:W-:-:S03]  /*4ce0*/  IABS R40, R41 ;  /* 0x0000002900287213 */ /* 0x000fc60000000000 */
[----:B------:R-:W-:Y:S01]  /*4cf0*/  IMAD.MOV.U32 R72, RZ, RZ, R24 ;  /* 0x000000ffff487224 */ /* 0x000fe200078e0018 */
[----:B------:R-:W-:Y:S01]  /*4d00*/  HMMA.16816.F32.BF16 R16, R36, R42, R16 ;  /* 0x0000002a2410723c */ /* 0x000fe20000041810 */
[----:B------:R-:W3:Y:S01]  /*4d10*/  LDSM.16.M88.4 R24, [R191+0xa800] ;  /* 0x00a80000bf18783b */ /* 0x000ee20000000200 */
[----:B------:R-:W-:Y:S01]  /*4d20*/  IMAD.MOV.U32 R75, RZ, RZ, R40 ;  /* 0x000000ffff4b7224 */ /* 0x000fe200078e0028 */
[----:B------:R-:W-:Y:S01]  /*4d30*/  I2F R52, R52 ;  /* 0x0000003400347306 */ /* 0x000fe20000201400 */
[----:B------:R-:W-:-:S04]  /*4d40*/  IMAD.IADD R40, R74, 0x1, -R87 ;  /* 0x000000014a287824 */ /* 0x000fc800078e0a57 */
[C---:B--2---:R-:W-:Y:S01]  /*4d50*/  HMMA.16816.F32.BF16 R56, R36.reuse, R8, R56 ;  /* 0x000000082438723c */ /* 0x044fe20000041838 */
[----:B------:R-:W-:Y:S02]  /*4d60*/  IABS R40, R40 ;  /* 0x0000002800287213 */ /* 0x000fe40000000000 */
[----:B------:R-:W-:Y:S04]  /*4d70*/  I2F R75, R75 ;  /* 0x0000004b004b7306 */ /* 0x000fe80000201400 */
[----:B------:R-:W-:Y:S01]  /*4d80*/  IMAD.IADD R8, R74, 0x1, -R95 ;  /* 0x000000014a087824 */ /* 0x000fe200078e0a5f */
[----:B------:R-:W-:Y:S03]  /*4d90*/  HMMA.16816.F32.BF16 R68, R36, R10, R68 ;  /* 0x0000000a2444723c */ /* 0x000fe60000041844 */
[----:B------:R2:W-:Y:S01]  /*4da0*/  I2F R77, R40 ;  /* 0x00000028004d7306 */ /* 0x0005e20000201400 */
[----:B------:R-:W-:-:S03]  /*4db0*/  IABS R8, R8 ;  /* 0x0000000800087213 */ /* 0x000fc60000000000 */
[C---:B------:R-:W-:Y:S01]  /*4dc0*/  IMAD.IADD R36, R74.reuse, 0x1, -R93 ;  /* 0x000000014a247824 */ /* 0x040fe200078e0a5d */
[C---:B-1----:R-:W-:Y:S01]  /*4dd0*/  HMMA.16816.F32.BF16 R28, R32.reuse, R12, R28 ;  /* 0x0000000c201c723c */ /* 0x042fe2000004181c */
[----:B------:R-:W-:Y:S02]  /*4de0*/  IMAD.MOV.U32 R76, RZ, RZ, R8 ;  /* 0x000000ffff4c7224 */ /* 0x000fe400078e0008 */
[----:B------:R-:W-:Y:S01]  /*4df0*/  I2F R72, R72 ;  /* 0x0000004800487306 */ /* 0x000fe20000201400 */
[----:B------:R-:W1:Y:S01]  /*4e00*/  LDSM.16.M88.4 R8, [R191+0xb000] ;  /* 0x00b00000bf08783b */ /* 0x000e620000000200 */
[----:B------:R-:W-:Y:S02]  /*4e10*/  IABS R36, R36 ;  /* 0x0000002400247213 */ /* 0x000fe40000000000 */
[----:B------:R-:W-:Y:S01]  /*4e20*/  IMAD.IADD R12, R74, 0x1, -R105 ;  /* 0x000000014a0c7824 */ /* 0x000fe200078e0a69 */
[----:B------:R-:W-:Y:S03]  /*4e30*/  HMMA.16816.F32.BF16 R44, R32, R14, R44 ;  /* 0x0000000e202c723c */ /* 0x000fe6000004182c */
[----:B------:R4:W-:Y:S01]  /*4e40*/  I2F R85, R36 ;  /* 0x0000002400557306 */ /* 0x0009e20000201400 */
[----:B--2---:R-:W-:Y:S01]  /*4e50*/  LDSM.16.M88.4 R40, [R193+0x4000] ;  /* 0x00400000c128783b */ /* 0x004fe20000000200 */
[----:B------:R-:W-:-:S03]  /*4e60*/  IABS R12, R12 ;  /* 0x0000000c000c7213 */ /* 0x000fc60000000000 */
[C---:B---3--:R-:W-:Y:S03]  /*4e70*/  HMMA.16816.F32.BF16 R20, R32.reuse, R24, R20 ;  /* 0x000000182014723c */ /* 0x048fe60000041814 */
[----:B------:R2:W-:Y:S04]  /*4e80*/  I2F R99, R12 ;  /* 0x0000000c00637306 */ /* 0x0005e80000201400 */
[C---:B------:R-:W-:Y:S01]  /*4e90*/  IMAD.IADD R24, R74.reuse, 0x1, -R103 ;  /* 0x000000014a187824 */ /* 0x040fe200078e0a67 */
[C---:B------:R-:W-:Y:S01]  /*4ea0*/  HMMA.16816.F32.BF16 R16, R32.reuse, R26, R16 ;  /* 0x0000001a2010723c */ /* 0x040fe20000041810 */
[C---:B------:R-:W-:Y:S01]  /*4eb0*/  IMAD.IADD R25, R74.reuse, 0x1, -R107 ;  /* 0x000000014a197824 */ /* 0x040fe200078e0a6b */
[----:B----4-:R-:W3:Y:S01]  /*4ec0*/  LDSM.16.M88.4 R36, [R184+0x4000] ;  /* 0x00400000b824783b */ /* 0x010ee20000000200 */
[----:B------:R-:W-:Y:S01]  /*4ed0*/  IADD3 R74, R74, 0x8, RZ ;  /* 0x000000084a4a7810 */ /* 0x000fe20007ffe0ff */
[----:B------:R-:W-:Y:S01]  /*4ee0*/  I2F R76, R76 ;  /* 0x0000004c004c7306 */ /* 0x000fe20000201400 */
[----:B------:R-:W-:Y:S01]  /*4ef0*/  IABS R24, R24 ;  /* 0x0000001800187213 */ /* 0x000fe20000000000 */
[----:B--2---:R-:W2:Y:S04]  /*4f00*/  LDSM.16.M88.4 R12, [R191+0xb800] ;  /* 0x00b80000bf0c783b */ /* 0x004ea80000000200 */
[----:B------:R-:W-:Y:S01]  /*4f10*/  IMAD.MOV.U32 R109, RZ, RZ, R24 ;  /* 0x000000ffff6d7224 */ /* 0x000fe200078e0018 */
[----:B------:R-:W-:Y:S01]  /*4f20*/  IABS R24, R25 ;  /* 0x0000001900187213 */ /* 0x000fe20000000000 */
[C---:B------:R-:W-:Y:S01]  /*4f30*/  IMAD.IADD R25, R74.reuse, 0x1, -R48 ;  /* 0x000000014a197824 */ /* 0x040fe200078e0a30 */
[----:B------:R-:W-:Y:S04]  /*4f40*/  I2F R78, R78 ;  /* 0x0000004e004e7306 */ /* 0x000fe80000201400 */
[----:B------:R-:W-:Y:S01]  /*4f50*/  IABS R111, R25 ;  /* 0x00000019006f7213 */ /* 0x000fe20000000000 */
[C---:B-1----:R-:W-:Y:S03]  /*4f60*/  HMMA.16816.F32.BF16 R64, R32.reuse, R8, R64 ;  /* 0x000000082040723c */ /* 0x042fe60000041840 */
[----:B------:R1:W-:Y:S04]  /*4f70*/  I2F R86, R24 ;  /* 0x0000001800567306 */ /* 0x0003e80000201400 */
[C---:B------:R-:W-:Y:S01]  /*4f80*/  IMAD.IADD R8, R74.reuse, 0x1, -R53 ;  /* 0x000000014a087824 */ /* 0x040fe200078e0a35 */
[----:B------:R-:W-:Y:S03]  /*4f90*/  HMMA.16816.F32.BF16 R60, R32, R10, R60 ;  /* 0x0000000a203c723c */ /* 0x000fe6000004183c */
[----:B------:R-:W4:Y:S01]  /*4fa0*/  I2F R111, R111 ;  /* 0x0000006f006f7306 */ /* 0x000f220000201400 */
[----:B-1----:R-:W1:Y:S07]  /*4fb0*/  LDSM.16.M88.4 R24, [R184+0x4800] ;  /* 0x00480000b818783b */ /* 0x002e6e0000000200 */
[----:B------:R-:W-:Y:S01]  /*4fc0*/  I2F R84, R84 ;  /* 0x0000005400547306 */ /* 0x000fe20000201400 */
[----:B---3--:R-:W-:Y:S07]  /*4fd0*/  HMMA.16816.F32.BF16 R28, R40, R36, R28 ;  /* 0x00000024281c723c */ /* 0x008fee000004181c */
[----:B------:R-:W-:Y:S01]  /*4fe0*/  I2F R109, R109 ;  /* 0x0000006d006d7306 */ /* 0x000fe20000201400 */
[----:B------:R-:W-:Y:S01]  /*4ff0*/  IABS R36, R8 ;  /* 0x0000000800247213 */ /* 0x000fe20000000000 */
[C---:B------:R-:W-:Y:S01]  /*5000*/  IMAD.IADD R8, R74.reuse, 0x1, -R73 ;  /* 0x000000014a087824 */ /* 0x040fe200078e0a49 */
[----:B--2---:R-:W-:Y:S04]  /*5010*/  HMMA.16816.F32.BF16 R56, R32, R12, R56 ;  /* 0x0000000c2038723c */ /* 0x004fe80000041838 */
[----:B------:R-:W-:Y:S01]  /*5020*/  IABS R37, R8 ;  /* 0x0000000800257213 */ /* 0x000fe20000000000 */
[C---:B------:R-:W-:Y:S01]  /*5030*/  IMAD.IADD R8, R74.reuse, 0x1, -R79 ;  /* 0x000000014a087824 */ /* 0x040fe200078e0a4f */
[----:B------:R-:W2:Y:S01]  /*5040*/  I2F R36, R36 ;  /* 0x0000002400247306 */ /* 0x000ea20000201400 */
[C---:B------:R-:W-:Y:S01]  /*5050*/  IMAD.IADD R13, R74.reuse, 0x1, -R83 ;  /* 0x000000014a0d7824 */ /* 0x040fe200078e0a53 */
[----:B------:R-:W-:Y:S02]  /*5060*/  HMMA.16816.F32.BF16 R44, R40, R38, R44 ;  /* 0x00000026282c723c */ /* 0x000fe4000004182c */
[----:B------:R-:W-:Y:S01]  /*5070*/  IABS R12, R8 ;  /* 0x00000008000c7213 */ /* 0x000fe20000000000 */
[----:B------:R-:W-:Y:S01]  /*5080*/  IMAD.IADD R8, R74, 0x1, -R91 ;  /* 0x000000014a087824 */ /* 0x000fe200078e0a5b */
[----:B------:R-:W-:-:S02]  /*5090*/  IABS R13, R13 ;  /* 0x0000000d000d7213 */ /* 0x000fc40000000000 */
[----:B------:R3:W5:Y:S01]  /*50a0*/  I2F R38, R12 ;  /* 0x0000000c00267306 */ /* 0x0007620000201400 */
[----:B----4-:R-:W-:Y:S01]  /*50b0*/  FFMA.FTZ R30, R111, -UR4, R30 ;  /* 0x800000046f1e7c23 */ /* 0x010fe2000801001e */
[----:B------:R-:W-:Y:S01]  /*50c0*/  IABS R39, R8 ;  /* 0x0000000800277213 */ /* 0x000fe20000000000 */
[----:B------:R-:W-:Y:S01]  /*50d0*/  HMMA.16816.F32.BF16 R68, R32, R14, R68 ;  /* 0x0000000e2044723c */ /* 0x000fe20000041844 */
[----:B------:R-:W4:Y:S01]  /*50e0*/  LDSM.16.M88.4 R8, [R184+0x5000] ;  /* 0x00500000b808783b */ /* 0x000f220000000200 */
[----:B------:R-:W-:Y:S02]  /*50f0*/  FFMA.FTZ R29, R50, -UR4, R29 ;  /* 0x80000004321d7c23 */ /* 0x000fe4000801001d */
[----:B------:R-:W-:Y:S01]  /*5100*/  FFMA.FTZ R28, R49, -UR4, R28 ;  /* 0x80000004311c7c23 */ /* 0x000fe2000801001c */
[----:B------:R5:W-:Y:S02]  /*5110*/  I2F R34, R13 ;  /* 0x0000000d00227306 */ /* 0x000be40000201400 */
[----:B------:R-:W-:Y:S01]  /*5120*/  IMAD.IADD R14, R74, 0x1, -R89 ;  /* 0x000000014a0e7824 */ /* 0x000fe200078e0a59 */
[----:B------:R-:W-:Y:S01]  /*5130*/  FSEL R33, R30, -INF , !P3 ;  /* 0xff8000001e217808 */ /* 0x000fe20005800000 */
[C---:B-1----:R-:W-:Y:S01]  /*5140*/  HMMA.16816.F32.BF16 R20, R40.reuse, R24, R20 ;  /* 0x000000182814723c */ /* 0x042fe20000041814 */
[----:B------:R-:W-:Y:S01]  /*5150*/  FSEL R30, R29, -INF , !P2 ;  /* 0xff8000001d1e7808 */ /* 0x000fe20005000000 */
[----:B------:R-:W-:Y:S01]  /*5160*/  IMAD.IADD R29, R74, 0x1, -R95 ;  /* 0x000000014a1d7824 */ /* 0x000fe200078e0a5f */
[----:B---3--:R-:W-:Y:S01]  /*5170*/  IABS R12, R14 ;  /* 0x0000000e000c7213 */ /* 0x008fe20000000000 */
[----:B------:R-:W1:Y:S02]  /*5180*/  I2F R37, R37 ;  /* 0x0000002500257306 */ /* 0x000e640000201400 */
[----:B------:R-:W-:Y:S01]  /*5190*/  FFMA.FTZ R44, R51, -UR4, R44 ;  /* 0x80000004332c7c23 */ /* 0x000fe2000801002c */
[----:B------:R-:W-:Y:S01]  /*51a0*/  FSEL R28, R28, -INF , !P3 ;  /* 0xff8000001c1c7808 */ /* 0x000fe20005800000 */
[----:B--2---:R-:W-:Y:S01]  /*51b0*/  FFMA.FTZ R25, R36, -UR4, R31 ;  /* 0x8000000424197c23 */ /* 0x004fe2000801001f */
[----:B------:R-:W-:Y:S01]  /*51c0*/  HMMA.16816.F32.BF16 R16, R40, R26, R16 ;  /* 0x0000001a2810723c */ /* 0x000fe20000041810 */
[----:B------:R-:W-:Y:S01]  /*51d0*/  IMAD.MOV.U32 R32, RZ, RZ, R12 ;  /* 0x000000ffff207224 */ /* 0x000fe200078e000c */
[----:B------:R-:W-:Y:S01]  /*51e0*/  ISETP.GE.AND P3, PT, R89, UR9, PT ;  /* 0x0000000959007c0c */ /* 0x000fe2000bf66270 */
[----:B-----5:R-:W2:Y:S01]  /*51f0*/  LDSM.16.M88.4 R12, [R184+0x5800] ;  /* 0x00580000b80c783b */ /* 0x020ea20000000200 */
[----:B------:R-:W3:Y:S01]  /*5200*/  I2F R39, R39 ;  /* 0x0000002700277306 */ /* 0x000ee20000201400 */
[----:B------:R-:W-:Y:S01]  /*5210*/  IMAD.IADD R24, R74, 0x1, -R81 ;  /* 0x000000014a187824 */ /* 0x000fe200078e0a51 */
[----:B------:R-:W-:-:S04]  /*5220*/  DEPBAR.LE SB0, 0x0 ;  /* 0x000080000000791a */ /* 0x000fc80000000000 */
[----:B------:R-:W-:Y:S01]  /*5230*/  IABS R36, R24 ;  /* 0x0000001800247213 */ /* 0x000fe20000000000 */
[----:B------:R-:W-:Y:S01]  /*5240*/  FFMA.FTZ R38, R38, -UR4, R47 ;  /* 0x8000000426267c23 */ /* 0x000fe2000801002f */
[----:B------:R5:W-:Y:S01]  /*5250*/  I2F R31, R32 ;  /* 0x00000020001f7306 */ /* 0x000be20000201400 */
[----:B-1----:R-:W-:Y:S01]  /*5260*/  FFMA.FTZ R37, R37, -UR4, R46 ;  /* 0x8000000425257c23 */ /* 0x002fe2000801002e */
[----:B------:R-:W-:Y:S01]  /*5270*/  FSEL R24, R25, -INF , !P2 ;  /* 0xff80000019187808 */ /* 0x000fe20005000000 */
[----:B------:R-:W-:Y:S01]  /*5280*/  IMAD.IADD R25, R74, 0x1, -R87 ;  /* 0x000000014a197824 */ /* 0x000fe200078e0a57 */
[----:B------:R-:W-:Y:S01]  /*5290*/  FSEL R26, R44, -INF , !P1 ;  /* 0xff8000002c1a7808 */ /* 0x000fe20004800000 */
[----:B------:R-:W-:Y:S01]  /*52a0*/  FFMA.FTZ R55, R55, -UR4, R20 ;  /* 0x8000000437377c23 */ /* 0x000fe20008010014 */
[----:B------:R-:W-:Y:S01]  /*52b0*/  FSEL R27, R37, -INF , !P1 ;  /* 0xff800000251b7808 */ /* 0x000fe20004800000 */
[----:B------:R-:W-:Y:S01]  /*52c0*/  IMAD.IADD R37, R74, 0x1, -R93 ;  /* 0x000000014a257824 */ /* 0x000fe200078e0a5d */
[----:B------:R-:W-:Y:S01]  /*52d0*/  IABS R25, R25 ;  /* 0x0000001900197213 */ /* 0x000fe20000000000 */
[----:B---3--:R-:W-:Y:S01]  /*52e0*/  FFMA.FTZ R22, R39, -UR4, R22 ;  /* 0x8000000427167c23 */ /* 0x008fe20008010016 */
[----:B------:R-:W1:Y:S01]  /*52f0*/  I2F R36, R36 ;  /* 0x0000002400247306 */ /* 0x000e620000201400 */
[----:B----4-:R-:W-:Y:S01]  /*5300*/  HMMA.16816.F32.BF16 R64, R40, R8, R64 ;  /* 0x000000082840723c */ /* 0x010fe20000041840 */
[----:B------:R-:W-:Y:S01]  /*5310*/  FFMA.FTZ R21, R52, -UR4, R21 ;  /* 0x8000000434157c23 */ /* 0x000fe20008010015 */
[----:B------:R-:W-:Y:S01]  /*5320*/  ISETP.GE.AND P2, PT, R81, UR9, PT ;  /* 0x0000000951007c0c */ /* 0x000fe2000bf46270 */
[----:B------:R-:W-:Y:S01]  /*5330*/  FFMA.FTZ R17, R72, -UR4, R17 ;  /* 0x8000000448117c23 */ /* 0x000fe20008010011 */
[----:B------:R-:W-:Y:S01]  /*5340*/  ISETP.GE.AND P1, PT, R87, UR9, PT ;  /* 0x0000000957007c0c */ /* 0x000fe2000bf26270 */
[----:B-----5:R-:W-:-:S02]  /*5350*/  FFMA.FTZ R32, R54, -UR4, R45 ;  /* 0x8000000436207c23 */ /* 0x020fc4000801002d */
[----:B------:R-:W-:Y:S01]  /*5360*/  IABS R8, R29 ;  /* 0x0000001d00087213 */ /* 0x000fe20000000000 */
[C---:B------:R-:W-:Y:S01]  /*5370*/  HMMA.16816.F32.BF16 R60, R40.reuse, R10, R60 ;  /* 0x0000000a283c723c */ /* 0x040fe2000004183c */
[----:B------:R3:W4:Y:S01]  /*5380*/  I2F R35, R25 ;  /* 0x0000001900237306 */ /* 0x0007220000201400 */
[----:B------:R-:W-:Y:S02]  /*5390*/  FSEL R32, R32, -INF , !P0 ;  /* 0xff80000020207808 */ /* 0x000fe40004000000 */
[----:B------:R-:W-:Y:S01]  /*53a0*/  IMAD.MOV.U32 R9, RZ, RZ, R8 ;  /* 0x000000ffff097224 */ /* 0x000fe200078e0008 */
[----:B------:R-:W-:Y:S02]  /*53b0*/  IABS R8, R37 ;  /* 0x0000002500087213 */ /* 0x000fe40000000000 */
[----:B------:R-:W-:Y:S01]  /*53c0*/  IMAD.IADD R11, R74, 0x1, -R101 ;  /* 0x000000014a0b7824 */ /* 0x000fe200078e0a65 */
[----:B------:R-:W-:Y:S01]  /*53d0*/  FSEL R29, R38, -INF , !P0 ;  /* 0xff800000261d7808 */ /* 0x000fe20004000000 */
[----:B------:R5:W4:Y:S01]  /*53e0*/  I2F R20, R9 ;  /* 0x0000000900147306 */ /* 0x000b220000201400 */
[----:B------:R-:W-:Y:S01]  /*53f0*/  IMAD.MOV.U32 R37, RZ, RZ, R8 ;  /* 0x000000ffff257224 */ /* 0x000fe200078e0008 */
[----:B------:R-:W-:Y:S01]  /*5400*/  ISETP.GE.AND P0, PT, R95, UR9, PT ;  /* 0x000000095f007c0c */ /* 0x000fe2000bf06270 */
[C---:B--2---:R-:W-:Y:S01]  /*5410*/  HMMA.16816.F32.BF16 R56, R40.reuse, R12, R56 ;  /* 0x0000000c2838723c */ /* 0x044fe20000041838 */
[----:B------:R-:W-:Y:S01]  /*5420*/  IABS R8, R11 ;  /* 0x0000000b00087213 */ /* 0x000fe20000000000 */
[----:B-1----:R-:W-:Y:S01]  /*5430*/  FFMA.FTZ R19, R36, -UR4, R19 ;  /* 0x8000000424137c23 */ /* 0x002fe20008010013 */
[----:B------:R-:W-:Y:S01]  /*5440*/  FSEL R10, R55, -INF , !P6 ;  /* 0xff800000370a7808 */ /* 0x000fe20007000000 */
[----:B------:R-:W-:Y:S01]  /*5450*/  FFMA.FTZ R64, R77, -UR4, R64 ;  /* 0x800000044d407c23 */ /* 0x000fe20008010040 */
[----:B---3--:R-:W-:Y:S01]  /*5460*/  FSEL R25, R22, -INF , !P6 ;  /* 0xff80000016197808 */ /* 0x008fe20007000000 */
[----:B------:R-:W-:Y:S01]  /*5470*/  IMAD.MOV.U32 R22, RZ, RZ, R8 ;  /* 0x000000ffff167224 */ /* 0x000fe200078e0008 */
[----:B------:R-:W1:Y:S01]  /*5480*/  I2F R37, R37 ;  /* 0x0000002500257306 */ /* 0x000e620000201400 */
[----:B------:R-:W-:Y:S01]  /*5490*/  IMAD.IADD R12, R74, 0x1, -R97 ;  /* 0x000000014a0c7824 */ /* 0x000fe200078e0a61 */
[----:B------:R-:W-:Y:S01]  /*54a0*/  HMMA.16816.F32.BF16 R68, R40, R14, R68 ;  /* 0x0000000e2844723c */ /* 0x000fe20000041844 */
[----:B------:R-:W-:Y:S01]  /*54b0*/  FFMA.FTZ R8, R75, -UR4, R16 ;  /* 0x800000044b087c23 */ /* 0x000fe20008010010 */
[----:B------:R-:W-:Y:S01]  /*54c0*/  FSEL R16, R21, -INF , !P4 ;  /* 0xff80000015107808 */ /* 0x000fe20006000000 */
[----:B------:R-:W-:Y:S01]  /*54d0*/  FFMA.FTZ R13, R34, -UR4, R23 ;  /* 0x80000004220d7c23 */ /* 0x000fe20008010017 */
[----:B------:R-:W-:Y:S01]  /*54e0*/  FSEL R168, R64, -INF , !P1 ;  /* 0xff80000040a87808 */ /* 0x000fe20004800000 */
[----:B-----5:R-:W-:Y:S01]  /*54f0*/  IMAD.IADD R9, R74, 0x1, -R105 ;  /* 0x000000014a097824 */ /* 0x020fe200078e0a69 */
[----:B------:R-:W2:Y:S01]  /*5500*/  I2F R22, R22 ;  /* 0x0000001600167306 */ /* 0x000ea20000201400 */
[----:B----4-:R-:W-:Y:S01]  /*5510*/  FFMA.FTZ R35, R35, -UR4, R66 ;  /* 0x8000000423237c23 */ /* 0x010fe20008010042 */
[----:B------:R-:W-:Y:S01]  /*5520*/  FSEL R13, R13, -INF , !P4 ;  /* 0xff8000000d0d7808 */ /* 0x000fe20006000000 */
[----:B------:R-:W-:Y:S01]  /*5530*/  FFMA.FTZ R65, R76, -UR4, R65 ;  /* 0x800000044c417c23 */ /* 0x000fe20008010041 */
[----:B------:R-:W-:Y:S01]  /*5540*/  IABS R11, R9 ;  /* 0x00000009000b7213 */ /* 0x000fe20000000000 */
[----:B------:R-:W-:Y:S01]  /*5550*/  FFMA.FTZ R9, R31, -UR4, R18 ;  /* 0x800000041f097c23 */ /* 0x000fe20008010012 */
[----:B------:R-:W-:Y:S01]  /*5560*/  FSEL R8, R8, -INF , !P3 ;  /* 0xff80000008087808 */ /* 0x000fe20005800000 */
[----:B------:R-:W-:Y:S01]  /*5570*/  FFMA.FTZ R20, R20, -UR4, R67 ;  /* 0x8000000414147c23 */ /* 0x000fe20008010043 */
[----:B------:R-:W-:Y:S01]  /*5580*/  FSEL R165, R35, -INF , !P1 ;  /* 0xff80000023a57808 */ /* 0x000fe20004800000 */
[----:B------:R-:W-:Y:S01]  /*5590*/  IMAD.MOV.U32 R18, RZ, RZ, R11 ;  /* 0x000000ffff127224 */ /* 0x000fe200078e000b */
[----:B------:R-:W-:Y:S01]  /*55a0*/  IABS R11, R12 ;  /* 0x0000000c000b7213 */ /* 0x000fe20000000000 */
[C---:B------:R-:W-:Y:S01]  /*55b0*/  IMAD.IADD R12, R74.reuse, 0x1, -R103 ;  /* 0x000000014a0c7824 */ /* 0x040fe200078e0a67 */
[----:B------:R-:W-:Y:S01]  /*55c0*/  FSEL R9, R9, -INF , !P3 ;  /* 0xff80000009097808 */ /* 0x000fe20005800000 */
[----:B------:R-:W-:Y:S01]  /*55d0*/  IMAD.IADD R74, R74, 0x1, -R107 ;  /* 0x000000014a4a7824 */ /* 0x000fe200078e0a6b */
[----:B------:R-:W3:Y:S01]  /*55e0*/  I2F R21, R18 ;  /* 0x0000001200157306 */ /* 0x000ee20000201400 */
[----:B------:R-:W-:Y:S01]  /*55f0*/  FSEL R162, R65, -INF , !P0 ;  /* 0xff80000041a27808 */ /* 0x000fe20004000000 */
[----:B------:R-:W-:Y:S01]  /*5600*/  FFMA.FTZ R60, R85, -UR4, R60 ;  /* 0x80000004553c7c23 */ /* 0x000fe2000801003c */
[----:B------:R-:W-:Y:S01]  /*5610*/  IABS R12, R12 ;  /* 0x0000000c000c7213 */ /* 0x000fe20000000000 */
[----:B------:R-:W-:Y:S01]  /*5620*/  FFMA.FTZ R61, R78, -UR4, R61 ;  /* 0x800000044e3d7c23 */ /* 0x000fe2000801003d */
[----:B------:R-:W-:Y:S01]  /*5630*/  IABS R74, R74 ;  /* 0x0000004a004a7213 */ /* 0x000fe20000000000 */
[----:B------:R-:W-:Y:S01]  /*5640*/  FFMA.FTZ R56, R99, -UR4, R56 ;  /* 0x8000000463387c23 */ /* 0x000fe20008010038 */
[----:B------:R-:W-:Y:S01]  /*5650*/  FSEL R175, R20, -INF , !P0 ;  /* 0xff80000014af7808 */ /* 0x000fe20004000000 */
[----:B------:R-:W-:Y:S01]  /*5660*/  IMAD.MOV.U32 R15, RZ, RZ, R12 ;  /* 0x000000ffff0f7224 */ /* 0x000fe200078e000c */
[----:B------:R4:W5:Y:S01]  /*5670*/  I2F R14, R11 ;  /* 0x0000000b000e7306 */ /* 0x0009620000201400 */
[----:B------:R-:W-:Y:S01]  /*5680*/  FSEL R12, R17, -INF , !P2 ;  /* 0xff800000110c7808 */ /* 0x000fe20005000000 */
[----:B------:R-:W-:Y:S01]  /*5690*/  FFMA.FTZ R57, R84, -UR4, R57 ;  /* 0x8000000454397c23 */ /* 0x000fe20008010039 */
[----:B------:R-:W-:Y:S01]  /*56a0*/  ISETP.GE.AND P6, PT, R93, UR9, PT ;  /* 0x000000095d007c0c */ /* 0x000fe2000bfc6270 */
[----:B------:R-:W-:Y:S01]  /*56b0*/  FFMA.FTZ R68, R109, -UR4, R68 ;  /* 0x800000046d447c23 */ /* 0x000fe20008010044 */
[----:B------:R-:W-:Y:S01]  /*56c0*/  ISETP.GE.AND P4, PT, R101, UR9, PT ;  /* 0x0000000965007c0c */ /* 0x000fe2000bf86270 */
[----:B------:R-:W-:Y:S01]  /*56d0*/  FFMA.FTZ R69, R86, -UR4, R69 ;  /* 0x8000000456457c23 */ /* 0x000fe20008010045 */
[----:B------:R-:W-:Y:S01]  /*56e0*/  ISETP.GE.AND P3, PT, R105, UR9, PT ;  /* 0x0000000969007c0c */ /* 0x000fe2000bf66270 */
[----:B------:R-:W5:Y:S01]  /*56f0*/  I2F R15, R15 ;  /* 0x0000000f000f7306 */ /* 0x000f620000201400 */
[----:B-1----:R-:W-:Y:S01]  /*5700*/  FFMA.FTZ R37, R37, -UR4, R62 ;  /* 0x8000000425257c23 */ /* 0x002fe2000801003e */
[----:B------:R-:W-:Y:S01]  /*5710*/  ISETP.GE.AND P1, PT, R103, UR9, PT ;  /* 0x0000000967007c0c */ /* 0x000fe2000bf26270 */
[----:B--2---:R-:W-:Y:S01]  /*5720*/  FFMA.FTZ R22, R22, -UR4, R63 ;  /* 0x8000000416167c23 */ /* 0x004fe2000801003f */
[----:B------:R-:W-:Y:S01]  /*5730*/  ISETP.GE.AND P0, PT, R107, UR9, PT ;  /* 0x000000096b007c0c */ /* 0x000fe2000bf06270 */
[----:B---3--:R-:W-:Y:S01]  /*5740*/  FFMA.FTZ R21, R21, -UR4, R58 ;  /* 0x8000000415157c23 */ /* 0x008fe2000801003a */
[----:B------:R-:W-:-:S02]  /*5750*/  FSEL R160, R60, -INF , !P6 ;  /* 0xff8000003ca07808 */ /* 0x000fc40007000000 */
[----:B------:R-:W1:Y:S01]  /*5760*/  I2F R18, R74 ;  /* 0x0000004a00127306 */ /* 0x000e620000201400 */
[----:B----4-:R-:W-:Y:S01]  /*5770*/  FSEL R11, R19, -INF , !P2 ;  /* 0xff800000130b7808 */ /* 0x010fe20005000000 */
[----:B-----5:R-:W-:Y:S01]  /*5780*/  FFMA.FTZ R14, R14, -UR4, R59 ;  /* 0x800000040e0e7c23 */ /* 0x020fe2000801003b */
[----:B------:R-:W-:Y:S02]  /*5790*/  ISETP.GE.AND P2, PT, R97, UR9, PT ;  /* 0x0000000961007c0c */ /* 0x000fe4000bf46270 */
[----:B------:R-:W-:Y:S02]  /*57a0*/  FSEL R167, R37, -INF , !P6 ;  /* 0xff80000025a77808 */ /* 0x000fe40007000000 */
[----:B------:R-:W-:Y:S01]  /*57b0*/  FSEL R166, R61, -INF , !P4 ;  /* 0xff8000003da67808 */ /* 0x000fe20006000000 */
[----:B------:R-:W-:Y:S01]  /*57c0*/  FFMA.FTZ R15, R15, -UR4, R70 ;  /* 0x800000040f0f7c23 */ /* 0x000fe20008010046 */
[----:B------:R-:W-:Y:S02]  /*57d0*/  FSEL R173, R22, -INF , !P4 ;  /* 0xff80000016ad7808 */ /* 0x000fe40006000000 */
[----:B------:R-:W-:-:S02]  /*57e0*/  FSEL R172, R56, -INF , !P3 ;  /* 0xff80000038ac7808 */ /* 0x000fc40005800000 */
[----:B------:R-:W-:Y:S02]  /*57f0*/  FSEL R169, R21, -INF , !P3 ;  /* 0xff80000015a97808 */ /* 0x000fe40005800000 */
[----:B------:R-:W-:Y:S01]  /*5800*/  FSEL R170, R57, -INF , !P2 ;  /* 0xff80000039aa7808 */ /* 0x000fe20005000000 */
[----:B-1----:R-:W-:Y:S01]  /*5810*/  FFMA.FTZ R18, R18, -UR4, R71 ;  /* 0x8000000412127c23 */ /* 0x002fe20008010047 */
[----:B------:R-:W-:Y:S02]  /*5820*/  FSEL R143, R14, -INF , !P2 ;  /* 0xff8000000e8f7808 */ /* 0x000fe40005000000 */
[----:B------:R-:W-:Y:S02]  /*5830*/  FSEL R142, R68, -INF , !P1 ;  /* 0xff800000448e7808 */ /* 0x000fe40004800000 */
[----:B------:R-:W-:Y:S02]  /*5840*/  FSEL R141, R15, -INF , !P1 ;  /* 0xff8000000f8d7808 */ /* 0x000fe40004800000 */
[----:B------:R-:W-:-:S02]  /*5850*/  FSEL R140, R69, -INF , !P0 ;  /* 0xff800000458c7808 */ /* 0x000fc40004000000 */
[----:B------:R-:W-:Y:S01]  /*5860*/  FSEL R163, R18, -INF , !P0 ;  /* 0xff80000012a37808 */ /* 0x000fe20004000000 */
[----:B------:R-:W-:Y:S06]  /*5870*/  BAR.SYNC.DEFER_BLOCKING 0x0 ;  /* 0x0000000000007b1d */ /* 0x000fec0000010000 */
[----:B------:R-:W-:Y:S05]  /*5880*/  @!P5 BRA `(.L_x_4596) ;  /* 0x00000ba00000d947 */ /* 0x000fea0003800000 */
[----:B------:R-:W-:-:S13]  /*5890*/  PLOP3.LUT P0, PT, PT, PT, UP2, 0x40, 0x0 ;  /* 0x000000000000781c */ /* 0x000fda0003f0e828 */
[----:B------:R-:W-:Y:S05]  /*58a0*/  @P0 BRA `(.L_x_4597) ;  /* 0x0000039000000947 */ /* 0x000fea0003800000 */
[----:B------:R-:W1:Y:S01]  /*58b0*/  I2F.RP R15, R4 ;  /* 0x00000004000f7306 */ /* 0x000e620000209400 */
[C---:B------:R-:W-:Y:S02]  /*58c0*/  IADD3 R20, R3.reuse, -0x40, RZ ;  /* 0xffffffc003147810 */ /* 0x040fe40007ffe0ff */
[----:B------:R-:W-:Y:S02]  /*58d0*/  IABS R18, R3 ;  /* 0x0000000300127213 */ /* 0x000fe40000000000 */
[----:B------:R-:W-:Y:S02]  /*58e0*/  IABS R14, R20 ;  /* 0x00000014000e7213 */ /* 0x000fe40000000000 */
[----:B------:R-:W-:Y:S02]  /*58f0*/  LOP3.LUT R3, R3, c[0x0][0x2d0], RZ, 0x3c, !PT ;  /* 0x0000b40003037a12 */ /* 0x000fe400078e3cff */
[----:B------:R-:W-:Y:S02]  /*5900*/  LOP3.LUT R20, R20, c[0x0][0x2d0], RZ, 0x3c, !PT ;  /* 0x0000b40014147a12 */ /* 0x000fe400078e3cff */
[----:B------:R-:W-:-:S02]  /*5910*/  ISETP.GE.AND P2, PT, R3, RZ, PT ;  /* 0x000000ff0300720c */ /* 0x000fc40003f46270 */
        /* <DEDUP_REMOVED lines=50> */
.L_x_4597:
[----:B------:R-:W-:-:S04]  /*5c40*/  ULEA UR6, -UR6, URZ, 0x6 ;  /* 0x0000003f06067291 */ /* 0x000fc8000f8e313f */
[----:B------:R-:W-:Y:S02]  /*5c50*/  USHF.R.S32.HI UR5, URZ, 0x1f, UR6 ;  /* 0x0000001f3f057899 */ /* 0x000fe40008011406 */
[----:B------:R-:W-:-:S04]  /*5c60*/  MOV R3, UR6 ;  /* 0x0000000600037c02 */ /* 0x000fc80008000f00 */
[----:B------:R-:W-:Y:S02]  /*5c70*/  MOV R4, UR5 ;  /* 0x0000000500047c02 */ /* 0x000fe40008000f00 */
.L_x_4598:
        /* <DEDUP_REMOVED lines=119> */
.L_x_4600:
[----:B------:R-:W-:Y:S05]  /*63f0*/  BSYNC B0 ;  /* 0x0000000000007941 */ /* 0x000fea0003800000 */
.L_x_4599:
[----:B------:R-:W0:Y:S01]  /*6400*/  LDGDEPBAR ;  /* 0x00000000000079af */ /* 0x000e220000000000 */
[----:B------:R-:W-:-:S04]  /*6410*/  IADD3 R144, P0, R3, R144, RZ ;  /* 0x0000009003907210 */ /* 0x000fc80007f1e0ff */
[----:B------:R-:W-:Y:S02]  /*6420*/  IADD3.X R133, R4, R133, RZ, P0, !PT ;  /* 0x0000008504857210 */ /* 0x000fe400007fe4ff */
.L_x_4596:
        /* <DEDUP_REMOVED lines=31> */
[----:B------:R-:W3:Y:S03]  /*6620*/  SHFL.BFLY PT, R15, R6, 0x2, 0x1f ;  /* 0x0c401f00060f7f89 */ /* 0x000ee600000e0000 */
[-C--:B------:R-:W-:Y:S01]  /*6630*/  LEA R189, R5, R192.reuse, 0x1 ;  /* 0x000000c005bd7211 */ /* 0x080fe200078e08ff */
[----:B------:R-:W4:Y:S01]  /*6640*/  SHFL.BFLY PT, R4, R17, 0x2, 0x1f ;  /* 0x0c401f0011047f89 */ /* 0x000f2200000e0000 */
[----:B------:R-:W-:-:S03]  /*6650*/  LEA R190, R7, R192, 0x1 ;  /* 0x000000c007be7211 */ /* 0x000fc600078e08ff */
[----:B------:R-:W-:Y:S01]  /*6660*/  LDSM.16.MT88.4 R64, [R192+0xe000] ;  /* 0x00e00000c040783b */ /* 0x000fe20000004200 */
[----:B------:R-:W-:-:S03]  /*6670*/  LEA R188, R5, R190, 0x1 ;  /* 0x000000be05bc7211 */ /* 0x000fc600078e08ff */
[----:B------:R-:W-:Y:S04]  /*6680*/  LDSM.16.MT88.4 R80, [R189+0xe000] ;  /* 0x00e00000bd50783b */ /* 0x000fe80000004200 */
[----:B------:R-:W-:Y:S04]  /*6690*/  LDSM.16.MT88.4 R124, [R192+0xc000] ;  /* 0x00c00000c07c783b */ /* 0x000fe80000004200 */
[----:B-1----:R-:W-:Y:S01]  /*66a0*/  LDSM.16.MT88.4 R40, [R190+0xc000] ;  /* 0x00c00000be28783b */ /* 0x002fe20000004200 */
[----:B---3--:R-:W-:-:S03]  /*66b0*/  FMNMX.FTZ R15, R6, R15, !PT ;  /* 0x0000000f060f7209 */ /* 0x008fc60007810000 */
[----:B------:R-:W-:Y:S01]  /*66c0*/  LDSM.16.MT88.4 R48, [R189+0xc000] ;  /* 0x00c00000bd30783b */ /* 0x000fe20000004200 */
[----:B----4-:R-:W-:-:S03]  /*66d0*/  FMNMX.FTZ R4, R17, R4, !PT ;  /* 0x0000000411047209 */ /* 0x010fc60007810000 */
[----:B------:R-:W1:Y:S04]  /*66e0*/  SHFL.BFLY PT, R132, R15, 0x1, 0x1f ;  /* 0x0c201f000f847f89 */ /* 0x000e6800000e0000 */
[----:B------:R-:W3:Y:S04]  /*66f0*/  SHFL.BFLY PT, R3, R4, 0x1, 0x1f ;  /* 0x0c201f0004037f89 */ /* 0x000ee800000e0000 */
[----:B------:R-:W4:Y:S04]  /*6700*/  LDSM.16.MT88.4 R56, [R188+0xc000] ;  /* 0x00c00000bc38783b */ /* 0x000f280000004200 */
[----:B------:R-:W5:Y:S04]  /*6710*/  LDSM.16.MT88.4 R72, [R190+0xe000] ;  /* 0x00e00000be48783b */ /* 0x000f680000004200 */
[----:B------:R-:W2:Y:S04]  /*6720*/  LDSM.16.MT88.4 R88, [R188+0xe000] ;  /* 0x00e00000bc58783b */ /* 0x000ea80000004200 */
[----:B------:R-:W2:Y:S01]  /*6730*/  LDSM.16.MT88.4 R96, [R192+0x10000] ;  /* 0x01000000c060783b */ /* 0x000ea20000004200 */
[----:B-1----:R-:W-:-:S03]  /*6740*/  FMNMX.FTZ R132, R15, R132, !PT ;  /* 0x000000840f847209 */ /* 0x002fc60007810000 */
[----:B------:R-:W1:Y:S01]  /*6750*/  LDSM.16.MT88.4 R104, [R190+0x10000] ;  /* 0x01000000be68783b */ /* 0x000e620000004200 */
[----:B---3--:R-:W-:Y:S01]  /*6760*/  FMNMX.FTZ R3, R4, R3, !PT ;  /* 0x0000000304037209 */ /* 0x008fe20007810000 */
[C---:B------:R-:W-:Y:S01]  /*6770*/  FMUL.FTZ R171, R132.reuse, c[0x0][0x23c] ;  /* 0x00008f0084ab7a20 */ /* 0x040fe20000410000 */
[----:B------:R-:W-:Y:S01]  /*6780*/  FSETP.NEU.FTZ.AND P0, PT, R132, -INF , PT ;  /* 0xff8000008400780b */ /* 0x000fe20003f1d000 */
[----:B------:R-:W3:Y:S02]  /*6790*/  LDSM.16.MT88.4 R120, [R189+0x10000] ;  /* 0x01000000bd78783b */ /* 0x000ee40000004200 */
        /* <DEDUP_REMOVED lines=24> */
[----:B--2---:R-:W-:Y:S01]  /*6920*/  LDSM.16.MT88.4 R16, [R189+0xe800] ;  /* 0x00e80000bd10783b */ /* 0x004fe20000004200 */
[--C-:B------:R-:W-:Y:S01]  /*6930*/  FFMA.FTZ R145, R9, c[0x0][0x23c], -R164.reuse ;  /* 0x00008f0009917a23 */ /* 0x100fe200000108a4 */
[----:B------:R-:W-:Y:S01]  /*6940*/  MUFU.EX2 R154, R154 ;  /* 0x0000009a009a7308 */ /* 0x000fe20000000800 */
[--C-:B------:R-:W-:Y:S02]  /*6950*/  FFMA.FTZ R0, R11, c[0x0][0x23c], -R164.reuse ;  /* 0x00008f000b007a23 */ /* 0x100fe400000108a4 */
[----:B------:R-:W2:Y:S01]  /*6960*/  LDSM.16.MT88.4 R8, [R192+0xe800] ;  /* 0x00e80000c008783b */ /* 0x000ea20000004200 */
[--C-:B------:R-:W-:Y:S02]  /*6970*/  FFMA.FTZ R135, R12, c[0x0][0x23c], -R171.reuse ;  /* 0x00008f000c877a23 */ /* 0x100fe400000108ab */
[--C-:B------:R-:W-:Y:S02]  /*6980*/  FFMA.FTZ R151, R25, c[0x0][0x23c], -R164.reuse ;  /* 0x00008f0019977a23 */ /* 0x100fe400000108a4 */
[----:B------:R-:W1:Y:S01]  /*6990*/  MUFU.EX2 R149, R149 ;  /* 0x0000009500957308 */ /* 0x000e620000000800 */
[----:B------:R-:W-:Y:S01]  /*69a0*/  F2FP.BF16.PACK_AB R112, R153, R156 ;  /* 0x0000009c9970723e */ /* 0x000fe200000010ff */
[----:B------:R-:W-:Y:S01]  /*69b0*/  FFMA.FTZ R146, R13, c[0x0][0x23c], -R164 ;  /* 0x00008f000d927a23 */ /* 0x000fe200000108a4 */
[----:B------:R-:W-:Y:S01]  /*69c0*/  LDSM.16.MT88.4 R24, [R190+0xe800] ;  /* 0x00e80000be18783b */ /* 0x000fe20000004200 */
[----:B------:R-:W-:-:S02]  /*69d0*/  FFMA.FTZ R159, R168, c[0x0][0x23c], -R171 ;  /* 0x00008f00a89f7a23 */ /* 0x000fc400000108ab */
[--C-:B------:R-:W-:Y:S01]  /*69e0*/  FFMA.FTZ R161, R166, c[0x0][0x23c], -R171.reuse ;  /* 0x00008f00a6a17a23 */ /* 0x100fe200000108ab */
[----:B------:R-:W2:Y:S01]  /*69f0*/  LDSM.16.MT88.4 R12, [R188+0xe800] ;  /* 0x00e80000bc0c783b */ /* 0x000ea20000004200 */
[----:B------:R-:W-:Y:S01]  /*6a00*/  MUFU.EX2 R155, R155 ;  /* 0x0000009b009b7308 */ /* 0x000fe20000000800 */
[--C-:B------:R-:W-:Y:S02]  /*6a10*/  FFMA.FTZ R162, R162, c[0x0][0x23c], -R171.reuse ;  /* 0x00008f00a2a27a23 */ /* 0x100fe400000108ab */
[----:B------:R-:W-:Y:S02]  /*6a20*/  FFMA.FTZ R160, R160, c[0x0][0x23c], -R171 ;  /* 0x00008f00a0a07a23 */ /* 0x000fe400000108ab */
[--C-:B------:R-:W-:Y:S02]  /*6a30*/  FFMA.FTZ R165, R165, c[0x0][0x23c], -R164.reuse ;  /* 0x00008f00a5a57a23 */ /* 0x100fe400000108a4 */
[--C-:B------:R-:W-:Y:S01]  /*6a40*/  FFMA.FTZ R166, R175, c[0x0][0x23c], -R164.reuse ;  /* 0x00008f00afa67a23 */ /* 0x100fe200000108a4 */
[----:B------:R-:W3:Y:S01]  /*6a50*/  MUFU.EX2 R158, R158 ;  /* 0x0000009e009e7308 */ /* 0x000ee20000000800 */
[----:B-1----:R-:W-:Y:S01]  /*6a60*/  F2FP.BF16.PACK_AB R114, R149, R154 ;  /* 0x0000009a9572723e */ /* 0x002fe200000010ff */
        /* <DEDUP_REMOVED lines=18> */
[----:B-1----:R-:W-:-:S02]  /*6b90*/  F2FP.BF16.PACK_AB R115, R150, R157 ;  /* 0x0000009d9673723e */ /* 0x002fc400000010ff */
        /* <DEDUP_REMOVED lines=18> */
[C---:B----4-:R-:W-:Y:S02]  /*6cc0*/  HMMA.16816.F32.BF16 R52, R112.reuse, R56, RZ ;  /* 0x000000387034723c */ /* 0x050fe400000418ff */
[----:B------:R-:W4:Y:S06]  /*6cd0*/  MUFU.EX2 R162, R162 ;  /* 0x000000a200a27308 */ /* 0x000f2c0000000800 */
[C---:B-----5:R-:W-:Y:S02]  /*6ce0*/  HMMA.16816.F32.BF16 R68, R112.reuse, R72, RZ ;  /* 0x000000487044723c */ /* 0x060fe400000418ff */
        /* <DEDUP_REMOVED lines=40> */
[----:B--2---:R-:W-:Y:S01]  /*6f70*/  HMMA.16816.F32.BF16 R60, R4, R8, R60 ;  /* 0x00000008043c723c */ /* 0x004fe2000004183c */
        /* <DEDUP_REMOVED lines=33> */
[C---:B------:R-:W-:Y:S08]  /*7190*/  HMMA.16816.F32.BF16 R116, R4.reuse, R12, R116 ;  /* 0x0000000c0474723c */ /* 0x040ff00000041874 */
[----:B------:R-:W-:Y:S01]  /*71a0*/  HMMA.16816.F32.BF16 R112, R4, R14, R112 ;  /* 0x0000000e0470723c */ /* 0x000fe20000041870 */
[----:B------:R-:W3:Y:S06]  /*71b0*/  LDSM.16.MT88.4 R12, [R192+0xf000] ;  /* 0x00f00000c00c783b */ /* 0x000eec0000004200 */
[----:B----4-:R-:W-:Y:S01]  /*71c0*/  F2FP.BF16.PACK_AB R4, R162, R159 ;  /* 0x0000009fa204723e */ /* 0x010fe200000010ff */
        /* <DEDUP_REMOVED lines=88> */
[----:B------:R-:W-:Y:S01]  /*7750*/  ULDC UR5, c[0x0][0x1a0] ;  /* 0x0000680000057ab9 */ /* 0x000fe20000000800 */
[----:B------:R-:W-:Y:S01]  /*7760*/  IMAD.U32 R206, RZ, RZ, UR9 ;  /* 0x00000009ffce7e24 */ /* 0x000fe2000f8e00ff */
[----:B------:R-:W-:Y:S01]  /*7770*/  ULEA UR5, -UR5, URZ, 0x6 ;  /* 0x0000003f05057291 */ /* 0x000fe2000f8e313f */
[----:B------:R-:W-:Y:S01]  /*7780*/  IADD3 R210, R134, -0x2, RZ ;  /* 0xfffffffe86d27810 */ /* 0x000fe20007ffe0ff */
[----:B------:R-:W-:Y:S01]  /*7790*/  IMAD.MOV.U32 R133, RZ, RZ, R132 ;  /* 0x000000ffff857224 */ /* 0x000fe200078e0084 */
[----:B------:R-:W-:-:S02]  /*77a0*/  ULDC.64 UR8, c[0x0][0x118] ;  /* 0x0000460000087ab9 */ /* 0x000fc40000000a00 */
[----:B------:R-:W-:Y:S01]  /*77b0*/  USHF.R.S32.HI UR6, URZ, 0x1f, UR5 ;  /* 0x0000001f3f067899 */ /* 0x000fe20008011405 */
[----:B------:R-:W-:-:S05]  /*77c0*/  MOV R205, UR5 ;  /* 0x0000000500cd7c02 */ /* 0x000fca0008000f00 */
[----:B------:R-:W-:Y:S01]  /*77d0*/  IMAD.U32 R204, RZ, RZ, UR6 ;  /* 0x00000006ffcc7e24 */ /* 0x000fe2000f8e00ff */
[----:B-1----:R-:W-:Y:S02]  /*77e0*/  LOP3.LUT R5, R0, 0x3, RZ, 0xc0, !PT ;  /* 0x0000000300057812 */ /* 0x002fe400078ec0ff */
[----:B------:R-:W-:-:S03]  /*77f0*/  MOV R0, R3 ;  /* 0x0000000300007202 */ /* 0x000fc60000000f00 */
[----:B------:R-:W-:-:S05]  /*7800*/  IMAD R5, R5, -0x2, R2 ;  /* 0xfffffffe05057824 */ /* 0x000fca00078e0202 */
[----:B------:R-:W-:Y:S02]  /*7810*/  IADD3 R206, R206, -UR10, R5 ;  /* 0x8000000acece7c10 */ /* 0x000fe4000fffe005 */
.L_x_4605:
[----:B------:R-:W-:Y:S01]  /*7820*/  PLOP3.LUT P0, PT, PT, PT, UP2, 0x40, 0x0 ;  /* 0x000000000000781c */ /* 0x000fe20003f0e828 */
[----:B------:R-:W-:Y:S04]  /*7830*/  DEPBAR.LE SB0, 0x0 ;  /* 0x000080000000791a */ /* 0x000fe80000000000 */
[----:B------:R-:W-:Y:S01]  /*7840*/  BAR.SYNC.DEFER_BLOCKING 0x0 ;  /* 0x0000000000007b1d */ /* 0x000fe20000010000 */
[----:B------:R-:W-:Y:S01]  /*7850*/  MOV R132, R204 ;  /* 0x000000cc00847202 */ /* 0x000fe20000000f00 */
[----:B------:R-:W-:Y:S06]  /*7860*/  IMAD.MOV.U32 R135, RZ, RZ, R205 ;  /* 0x000000ffff877224 */ /* 0x000fec00078e00cd */
[----:B------:R-:W-:-:S05]  /*7870*/  @P0 BRA `(.L_x_4602) ;  /* 0x000003c000000947 */ /* 0x000fca0003800000 */
        /* <DEDUP_REMOVED lines=55> */
[----:B------:R-:W-:Y:S03]  /*7bf0*/  SHF.R.S32.HI R3, RZ, 0x1f, R5 ;  /* 0x0000001fff037819 */ /* 0x000fe60000011405 */
[----:B------:R-:W-:Y:S02]  /*7c00*/  IMAD.MOV.U32 R135, RZ, RZ, R6 ;  /* 0x000000ffff877224 */ /* 0x000fe400078e0006 */
[----:B------:R-:W-:Y:S04]  /*7c10*/  IMAD R2, R3, c[0x0][0x188], RZ ;  /* 0x0000620003027a24 */ /* 0x000fe800078e02ff */
[----:B------:R-:W-:Y:S04]  /*7c20*/  IMAD R2, R5, c[0x0][0x18c], R2 ;  /* 0x0000630005027a24 */ /* 0x000fe800078e0202 */
[----:B------:R-:W-:Y:S02]  /*7c30*/  IMAD.IADD R132, R7, 0x1, R2 ;  /* 0x0000000107847824 */ /* 0x000fe400078e0202 */
.L_x_4602:
[C---:B------:R-:W-:Y:S02]  /*7c40*/  ISETP.GE.AND P5, PT, R201.reuse, c[0x0][0x220], PT ;  /* 0x00008800c9007a0c */ /* 0x040fe40003fa6270 */
[----:B------:R-:W-:Y:S02]  /*7c50*/  IADD3 R214, R201, 0x40, RZ ;  /* 0x00000040c9d67810 */ /* 0x000fe40007ffe0ff */
[CC--:B------:R-:W-:Y:S02]  /*7c60*/  LEA R2, P0, R135.reuse, R212.reuse, 0x1 ;  /* 0x000000d487027211 */ /* 0x0c0fe400078008ff */
[----:B------:R-:W-:Y:S02]  /*7c70*/  ISETP.GE.AND P4, PT, R214, c[0x0][0x220], PT ;  /* 0x00008800d6007a0c */ /* 0x000fe40003f86270 */
[-C--:B------:R-:W-:Y:S02]  /*7c80*/  LEA.HI.X R3, R135, R213.reuse, R132, 0x1, P0 ;  /* 0x000000d587037211 */ /* 0x080fe400000f0c84 */
[----:B------:R-:W-:Y:S02]  /*7c90*/  IADD3 R134, R201, 0x80, RZ ;  /* 0x00000080c9867810 */ /* 0x000fe40007ffe0ff */
[----:B------:R-:W-:Y:S01]  /*7ca0*/  IADD3 R135, P0, R135, UR17, RZ ;  /* 0x0000001187877c10 */ /* 0x000fe2000ff1e0ff */
[----:B------:R-:W-:Y:S01]  /*7cb0*/  @P5 STS.128 [R200+0xc000], RZ ;  /* 0x00c000ffc8005388 */ /* 0x000fe20000000c00 */
[----:B------:R-:W-:Y:S02]  /*7cc0*/  ISETP.GE.AND P3, PT, R134, c[0x0][0x220], PT ;  /* 0x0000880086007a0c */ /* 0x000fe40003f66270 */
[CC--:B------:R-:W-:Y:S01]  /*7cd0*/  @!P5 LEA R228, P6, R135.reuse, R212.reuse, 0x1 ;  /* 0x000000d487e4d211 */ /* 0x0c0fe200078c08ff */
[----:B------:R-:W-:Y:S01]  /*7ce0*/  @!PT LDS RZ, [RZ] ;  /* 0x00000000fffff984 */ /* 0x000fe20000000800 */
[----:B------:R-:W-:Y:S01]  /*7cf0*/  @!PT LDS RZ, [RZ] ;  /* 0x00000000fffff984 */ /* 0x000fe20000000800 */
[----:B------:R-:W-:Y:S01]  /*7d00*/  @!PT LDS RZ, [RZ] ;  /* 0x00000000fffff984 */ /* 0x000fe20000000800 */
[----:B------:R1:W-:Y:S01]  /*7d10*/  @!P5 LDGSTS.E.BYPASS.LTC128B.128 [R200+0xc000], [R2.64] ;  /* 0x0c00000002c8dfae */ /* 0x0003e2000b901d48 */
[----:B------:R-:W-:Y:S02]  /*7d20*/  IADD3.X R134, R132, UR19, RZ, P0, !PT ;  /* 0x0000001384867c10 */ /* 0x000fe400087fe4ff */
[CC--:B------:R-:W-:Y:S01]  /*7d30*/  @!P4 LEA R222, P1, R135.reuse, R212.reuse, 0x1 ;  /* 0x000000d487dec211 */ /* 0x0c0fe200078208ff */
[----:B------:R-:W-:Y:S01]  /*7d40*/  @P4 STS.128 [R200+0xe000], RZ ;  /* 0x00e000ffc8004388 */ /* 0x000fe20000000c00 */
[CCC-:B------:R-:W-:Y:S02]  /*7d50*/  @!P5 LEA.HI.X R229, R135.reuse, R213.reuse, R134.reuse, 0x1, P6 ;  /* 0x000000d587e5d211 */ /* 0x1c0fe400030f0c86 */
[CCC-:B------:R-:W-:Y:S01]  /*7d60*/  @!P4 LEA.HI.X R223, R135.reuse, R213.reuse, R134.reuse, 0x1, P1 ;  /* 0x000000d587dfc211 */ /* 0x1c0fe200008f0c86 */
[----:B------:R-:W-:Y:S01]  /*7d70*/  @!PT LDS RZ, [RZ] ;  /* 0x00000000fffff984 */ /* 0x000fe20000000800 */
[----:B------:R-:W-:Y:S01]  /*7d80*/  @!PT LDS RZ, [RZ] ;  /* 0x00000000fffff984 */ /* 0x000fe20000000800 */
[----:B------:R-:W-:Y:S01]  /*7d90*/  @!PT LDS RZ, [RZ] ;  /* 0x00000000fffff984 */ /* 0x000fe20000000800 */
[----:B------:R1:W-:Y:S01]  /*7da0*/  @!P4 LDGSTS.E.BYPASS.LTC128B.128 [R200+0xe000], [R2.64+0x80] ;  /* 0x0e00008002c8cfae */ /* 0x0003e2000b901d48 */
[C---:B------:R-:W-:Y:S02]  /*7db0*/  IADD3 R215, P2, R135.reuse, UR17, RZ ;  /* 0x0000001187d77c10 */ /* 0x040fe4000ff5e0ff */
[-C--:B------:R-:W-:Y:S01]  /*7dc0*/  @!P3 LEA R220, P0, R135, R212.reuse, 0x1 ;  /* 0x000000d487dcb211 */ /* 0x080fe200078008ff */
[----:B------:R-:W-:Y:S01]  /*7dd0*/  @P3 STS.128 [R200+0x10000], RZ ;  /* 0x010000ffc8003388 */ /* 0x000fe20000000c00 */
[-C--:B------:R-:W-:Y:S02]  /*7de0*/  @!P5 LEA R226, P1, R215, R212.reuse, 0x1 ;  /* 0x000000d4d7e2d211 */ /* 0x080fe400078208ff */
[-C--:B------:R-:W-:Y:S01]  /*7df0*/  @!P3 LEA.HI.X R221, R135, R213.reuse, R134, 0x1, P0 ;  /* 0x000000d587ddb211 */ /* 0x080fe200000f0c86 */
[----:B------:R-:W-:Y:S01]  /*7e00*/  @!PT LDS RZ, [RZ] ;  /* 0x00000000fffff984 */ /* 0x000fe20000000800 */
[----:B------:R-:W-:Y:S01]  /*7e10*/  @!PT LDS RZ, [RZ] ;  /* 0x00000000fffff984 */ /* 0x000fe20000000800 */
[----:B------:R-:W-:Y:S01]  /*7e20*/  @!PT LDS RZ, [RZ] ;  /* 0x00000000fffff984 */ /* 0x000fe20000000800 */
[----:B------:R1:W-:Y:S01]  /*7e30*/  @!P3 LDGSTS.E.BYPASS.LTC128B.128 [R200+0x10000], [R2.64+0x100] ;  /* 0x1000010002c8bfae */ /* 0x0003e2000b901d48 */
        /* <DEDUP_REMOVED lines=8> */
[----:B------:R1:W-:Y:S01]  /*7ec0*/  @!P5 LDGSTS.E.BYPASS.LTC128B.128 [R200+0xc800], [R228.64] ;  /* 0x0c800000e4c8dfae */ /* 0x0003e2000b901d48 */
[CC--:B------:R-:W-:Y:S02]  /*7ed0*/  @!P3 LEA R216, P2, R215.reuse, R212.reuse, 0x1 ;  /* 0x000000d4d7d8b211 */ /* 0x0c0fe400078408ff */
[C---:B------:R-:W-:Y:S01]  /*7ee0*/  IADD3 R135, P6, R215.reuse, UR17, RZ ;  /* 0x00000011d7877c10 */ /* 0x040fe2000ffde0ff */
[----:B------:R-:W-:Y:S01]  /*7ef0*/  @P4 STS.128 [R200+0xe800], RZ ;  /* 0x00e800ffc8004388 */ /* 0x000fe20000000c00 */
[-C--:B------:R-:W-:Y:S02]  /*7f00*/  @!P3 LEA.HI.X R217, R215, R213.reuse, R134, 0x1, P2 ;  /* 0x000000d5d7d9b211 */ /* 0x080fe400010f0c86 */
[----:B------:R-:W-:Y:S01]  /*7f10*/  IADD3.X R132, R134, UR19, RZ, P6, !PT ;  /* 0x0000001386847c10 */ /* 0x000fe2000b7fe4ff */
[----:B------:R-:W-:Y:S01]  /*7f20*/  @!PT LDS RZ, [RZ] ;  /* 0x00000000fffff984 */ /* 0x000fe20000000800 */
[----:B------:R-:W-:Y:S01]  /*7f30*/  @!PT LDS RZ, [RZ] ;  /* 0x00000000fffff984 */ /* 0x000fe20000000800 */
[----:B------:R-:W-:Y:S01]  /*7f40*/  @!PT LDS RZ, [RZ] ;  /* 0x00000000fffff984 */ /* 0x000fe20000000800 */
[----:B------:R1:W-:Y:S01]  /*7f50*/  @!P4 LDGSTS.E.BYPASS.LTC128B.128 [R200+0xe800], [R222.64+0x80] ;  /* 0x0e800080dec8cfae */ /* 0x0003e2000b901d48 */
[CC--:B------:R-:W-:Y:S02]  /*7f60*/  @!P5 LEA R224, P6, R135.reuse, R212.reuse, 0x1 ;  /* 0x000000d487e0d211 */ /* 0x0c0fe400078c08ff */
        /* <DEDUP_REMOVED lines=8> */
[C---:B------:R-:W-:Y:S03]  /*7ff0*/  @!P3 LEA R212, P0, R135.reuse, R212, 0x1 ;  /* 0x000000d487d4b211 */ /* 0x040fe600078008ff */
[----:B------:R-:W-:Y:S01]  /*8000*/  @P5 STS.128 [R200+0xd000], RZ ;  /* 0x00d000ffc8005388 */ /* 0x000fe20000000c00 */
[----:B------:R-:W-:Y:S02]  /*8010*/  @!P3 LEA.HI.X R213, R135, R213, R132, 0x1, P0 ;  /* 0x000000d587d5b211 */ /* 0x000fe400000f0c84 */
[----:B------:R-:W-:Y:S01]  /*8020*/  ISETP.GT.AND P0, PT, R210, R199, PT ;  /* 0x000000c7d200720c */ /* 0x000fe20003f04270 */
        /* <DEDUP_REMOVED lines=191> */
[----:B------:R-:W-:Y:S01]  /*8c20*/  ULDC UR6, c[0x0][0x198] ;  /* 0x0000660000067ab9 */ /* 0x000fe20000000800 */
[----:B------:R-:W-:Y:S01]  /*8c30*/  PLOP3.LUT P0, PT, PT, PT, UP2, 0x40, 0x0 ;  /* 0x000000000000781c */ /* 0x000fe20003f0e828 */
[----:B------:R-:W-:Y:S04]  /*8c40*/  ULEA UR6, -UR6, URZ, 0x6 ;  /* 0x0000003f06067291 */ /* 0x000fe8000f8e313f */
[----:B------:R-:W-:Y:S02]  /*8c50*/  USHF.R.S32.HI UR5, URZ, 0x1f, UR6 ;  /* 0x0000001f3f057899 */ /* 0x000fe40008011406 */
[----:B------:R-:W-:Y:S04]  /*8c60*/  IMAD.U32 R2, RZ, RZ, UR6 ;  /* 0x00000006ff027e24 */ /* 0x000fe8000f8e00ff */
[----:B------:R-:W-:Y:S02]  /*8c70*/  MOV R132, UR5 ;  /* 0x0000000500847c02 */ /* 0x000fe40008000f00 */
        /* <DEDUP_REMOVED lines=8> */
[C---:B------:R-:W-:Y:S02]  /*8d00*/  IADD3 R138, R3.reuse, -0x40, RZ ;  /* 0xffffffc0038a7810 */ /* 0x040fe40007ffe0ff */
[----:B------:R-:W-:Y:S02]  /*8d10*/  LOP3.LUT R3, R3, c[0x0][0x2d0], RZ, 0x3c, !PT ;  /* 0x0000b40003037a12 */ /* 0x000fe400078e3cff */
[----:B------:R-:W-:Y:S02]  /*8d20*/  IABS R132, R138 ;  /* 0x0000008a00847213 */ /* 0x000fe40000000000 */
[----:B------:R-:W-:Y:S01]  /*8d30*/  LOP3.LUT R138, R138, c[0x0][0x2d0], RZ, 0x3c, !PT ;  /* 0x0000b4008a8a7a12 */ /* 0x000fe200078e3cff */
        /* <DEDUP_REMOVED lines=9> */
[C---:B------:R-:W-:Y:S02]  /*8dd0*/  IMAD R134, R2.reuse, R137, R134 ;  /* 0x0000008902867224 */ /* 0x040fe400078e0286 */
[----:B------:R-:W-:Y:S01]  /*8de0*/  IMAD.MOV.U32 R135, RZ, RZ, 0x40 ;  /* 0x00000040ff877424 */ /* 0x000fe200078e00ff */
        /* <DEDUP_REMOVED lines=10> */
[----:B------:R-:W-:Y:S07]  /*8e90*/  LOP3.LUT R2, RZ, c[0x0][0x2d0], RZ, 0x33, !PT ;  /* 0x0000b400ff027a12 */ /* 0x000fee00078e33ff */
[----:B------:R-:W-:Y:S02]  /*8ea0*/  @P2 IADD3 R136, R136, 0x1, RZ ;  /* 0x0000000188882810 */ /* 0x000fe40007ffe0ff */
[----:B------:R-:W-:Y:S02]  /*8eb0*/  @P6 IADD3 R139, R139, 0x1, RZ ;  /* 0x000000018b8b6810 */ /* 0x000fe40007ffe0ff */
[----:B------:R-:W-:Y:S01]  /*8ec0*/  ISETP.NE.AND P2, PT, RZ, c[0x0][0x2d0], PT ;  /* 0x0000b400ff007a0c */ /* 0x000fe20003f45270 */
        /* <DEDUP_REMOVED lines=9> */
[----:B------:R-:W-:Y:S02]  /*8f60*/  IMAD R135, R2, c[0x0][0x2d0], -R135 ;  /* 0x0000b40002877a24 */ /* 0x000fe400078e0a87 */
[----:B------:R-:W2:Y:S02]  /*8f70*/  LDG.E R134, [R142.64] ;  /* 0x000000088e867981 */ /* 0x000ea4000c1e1900 */
[C---:B------:R-:W-:Y:S01]  /*8f80*/  IMAD.WIDE.U32 R2, R135.reuse, c[0x0][0x198], RZ ;  /* 0x0000660087027a25 */ /* 0x040fe200078e00ff */
[----:B------:R-:W-:Y:S01]  /*8f90*/  SHF.R.S32.HI R132, RZ, 0x1f, R135 ;  /* 0x0000001fff847819 */ /* 0x000fe20000011487 */
[----:B------:R-:W2:Y:S04]  /*8fa0*/  LDG.E R137, [R140.64] ;  /* 0x000000088c897981 */ /* 0x000ea8000c1e1900 */
        /* <DEDUP_REMOVED lines=9> */
.L_x_4604:
        /* <DEDUP_REMOVED lines=89> */
.L_x_4603:
        /* <DEDUP_REMOVED lines=73> */
[----:B-1----:R-:W-:Y:S02]  /*9a60*/  FFMA.FTZ R33, R138, -UR4, R33 ;  /* 0x800000048a217c23 */ /* 0x002fe40008010021 */
[----:B------:R-:W-:Y:S02]  /*9a70*/  FFMA.FTZ R4, R149, -UR4, R4 ;  /* 0x8000000495047c23 */ /* 0x000fe40008010004 */
[----:B------:R-:W-:Y:S02]  /*9a80*/  FFMA.FTZ R5, R144, -UR4, R5 ;  /* 0x8000000490057c23 */ /* 0x000fe40008010005 */
[----:B------:R-:W-:Y:S01]  /*9a90*/  FFMA.FTZ R6, R147, -UR4, R6 ;  /* 0x8000000493067c23 */ /* 0x000fe20008010006 */
[----:B------:R-:W-:Y:S01]  /*9aa0*/  FMNMX.FTZ R148, R4, R133, !PT ;  /* 0x0000008504947209 */ /* 0x000fe20007810000 */
[----:B------:R-:W-:Y:S02]  /*9ab0*/  FFMA.FTZ R8, R145, -UR4, R8 ;  /* 0x8000000491087c23 */ /* 0x000fe40008010008 */
[----:B------:R-:W-:Y:S01]  /*9ac0*/  FFMA.FTZ R7, R146, -UR4, R7 ;  /* 0x8000000492077c23 */ /* 0x000fe20008010007 */
[----:B------:R-:W-:Y:S01]  /*9ad0*/  FMNMX.FTZ R147, R5, R148, !PT ;  /* 0x0000009405937209 */ /* 0x000fe20007810000 */
[----:B------:R-:W-:Y:S01]  /*9ae0*/  FFMA.FTZ R11, R144, -UR4, R11 ;  /* 0x80000004900b7c23 */ /* 0x000fe2000801000b */
[----:B------:R-:W-:Y:S01]  /*9af0*/  FMNMX.FTZ R144, R6, R0, !PT ;  /* 0x0000000006907209 */ /* 0x000fe20007810000 */
        /* <DEDUP_REMOVED lines=63> */
[----:B-1----:R-:W-:Y:S07]  /*9ef0*/  FMNMX.FTZ R132, R139, R132, !PT ;  /* 0x000000848b847209 */ /* 0x002fee0007810000 */
[----:B------:R-:W1:Y:S01]  /*9f00*/  LDSM.16.MT88.4 R136, [R192+0xc000] ;  /* 0x00c00000c088783b */ /* 0x000e620000004200 */
[C---:B------:R-:W-:Y:S01]  /*9f10*/  FSETP.NEU.FTZ.AND P0, PT, R132.reuse, -INF , PT ;  /* 0xff8000008400780b */ /* 0x040fe20003f1d000 */
[C---:B------:R-:W-:Y:S02]  /*9f20*/  FADD.FTZ R2, -R132.reuse, R133 ;  /* 0x0000008584027221 */ /* 0x040fe40000010100 */
[----:B------:R-:W-:Y:S01]  /*9f30*/  FMUL.FTZ R166, R132, c[0x0][0x23c] ;  /* 0x00008f0084a67a20 */ /* 0x000fe20000410000 */
[----:B--2---:R-:W-:Y:S01]  /*9f40*/  FMNMX.FTZ R3, R134, R3, !PT ;  /* 0x0000000386037209 */ /* 0x004fe20007810000 */
[----:B------:R-:W-:Y:S03]  /*9f50*/  FMUL.FTZ R135, R2, c[0x0][0x23c] ;  /* 0x00008f0002877a20 */ /* 0x000fe60000410000 */
[----:B------:R-:W-:Y:S01]  /*9f60*/  FSEL R166, R166, RZ, P0 ;  /* 0x000000ffa6a67208 */ /* 0x000fe20000000000 */
[----:B------:R2:W3:Y:S01]  /*9f70*/  MUFU.EX2 R2, R135 ;  /* 0x0000008700027308 */ /* 0x0004e20000000800 */
[C---:B------:R-:W-:Y:S01]  /*9f80*/  FMUL.FTZ R165, R3.reuse, c[0x0][0x23c] ;  /* 0x00008f0003a57a20 */ /* 0x040fe20000410000 */
[C---:B------:R-:W-:Y:S01]  /*9f90*/  FSETP.NEU.FTZ.AND P0, PT, R3.reuse, -INF , PT ;  /* 0xff8000000300780b */ /* 0x040fe20003f1d000 */
[----:B------:R-:W-:Y:S02]  /*9fa0*/  FADD.FTZ R133, -R3, R0 ;  /* 0x0000000003857221 */ /* 0x000fe40000010100 */
[--C-:B------:R-:W-:Y:S01]  /*9fb0*/  FFMA.FTZ R164, R4, c[0x0][0x23c], -R166.reuse ;  /* 0x00008f0004a47a23 */ /* 0x100fe200000108a6 */
[----:B------:R-:W-:Y:S01]  /*9fc0*/  FSEL R165, R165, RZ, P0 ;  /* 0x000000ffa5a57208 */ /* 0x000fe20000000000 */
[--C-:B------:R-:W-:Y:S01]  /*9fd0*/  FFMA.FTZ R163, R5, c[0x0][0x23c], -R166.reuse ;  /* 0x00008f0005a37a23 */ /* 0x100fe200000108a6 */
[----:B------:R-:W-:Y:S01]  /*9fe0*/  ISETP.GT.AND P0, PT, R210, R199, PT ;  /* 0x000000c7d200720c */ /* 0x000fe20003f04270 */
[--C-:B------:R-:W-:Y:S02]  /*9ff0*/  FFMA.FTZ R162, R8, c[0x0][0x23c], -R166.reuse ;  /* 0x00008f0008a27a23 */ /* 0x100fe400000108a6 */
[--C-:B------:R-:W-:Y:S01]  /*a000*/  FFMA.FTZ R161, R9, c[0x0][0x23c], -R166.reuse ;  /* 0x00008f0009a17a23 */ /* 0x100fe200000108a6 */
[----:B------:R-:W-:Y:S01]  /*a010*/  MUFU.EX2 R164, R164 ;  /* 0x000000a400a47308 */ /* 0x000fe20000000800 */
[--C-:B------:R-:W-:Y:S02]  /*a020*/  FFMA.FTZ R160, R6, c[0x0][0x23c], -R165.reuse ;  /* 0x00008f0006a07a23 */ /* 0x100fe400000108a5 */
[--C-:B------:R-:W-:Y:S02]  /*a030*/  FFMA.FTZ R134, R10, c[0x0][0x23c], -R165.reuse ;  /* 0x00008f000a867a23 */ /* 0x100fe400000108a5 */
[----:B------:R-:W-:Y:S02]  /*a040*/  FMUL.FTZ R0, R133, c[0x0][0x23c] ;  /* 0x00008f0085007a20 */ /* 0x000fe40000410000 */
[--C-:B------:R-:W-:Y:S02]  /*a050*/  FFMA.FTZ R133, R11, c[0x0][0x23c], -R165.reuse ;  /* 0x00008f000b857a23 */ /* 0x100fe400000108a5 */
[--C-:B------:R-:W-:Y:S01]  /*a060*/  FFMA.FTZ R175, R28, c[0x0][0x23c], -R166.reuse ;  /* 0x00008f001caf7a23 */ /* 0x100fe200000108a6 */
[----:B------:R-:W4:Y:S01]  /*a070*/  MUFU.EX2 R163, R163 ;  /* 0x000000a300a37308 */ /* 0x000f220000000800 */
[--C-:B------:R-:W-:Y:S02]  /*a080*/  FFMA.FTZ R214, R29, c[0x0][0x23c], -R166.reuse ;  /* 0x00008f001dd67a23 */ /* 0x100fe400000108a6 */
[--C-:B--2---:R-:W-:Y:S02]  /*a090*/  FFMA.FTZ R135, R7, c[0x0][0x23c], -R165.reuse ;  /* 0x00008f0007877a23 */ /* 0x104fe400000108a5 */
[C---:B---3--:R-:W-:Y:S02]  /*a0a0*/  FMUL.FTZ R4, R2.reuse, R128 ;  /* 0x0000008002047220 */ /* 0x048fe40000410000 */
[C---:B------:R-:W-:Y:S02]  /*a0b0*/  FMUL.FTZ R5, R2.reuse, R129 ;  /* 0x0000008102057220 */ /* 0x040fe40000410000 */
[C---:B------:R-:W-:Y:S01]  /*a0c0*/  FMUL.FTZ R8, R2.reuse, R124 ;  /* 0x0000007c02087220 */ /* 0x040fe20000410000 */
[----:B------:R-:W2:Y:S01]  /*a0d0*/  MUFU.EX2 R0, R0 ;  /* 0x0000000000007308 */ /* 0x000ea20000000800 */
[C---:B------:R-:W-:Y:S02]  /*a0e0*/  FMUL.FTZ R9, R2.reuse, R125 ;  /* 0x0000007d02097220 */ /* 0x040fe40000410000 */
[C---:B------:R-:W-:Y:S02]  /*a0f0*/  FMUL.FTZ R36, R2.reuse, R36 ;  /* 0x0000002402247220 */ /* 0x040fe40000410000 */
[C---:B------:R-:W-:Y:S02]  /*a100*/  FMUL.FTZ R37, R2.reuse, R37 ;  /* 0x0000002502257220 */ /* 0x040fe40000410000 */
[C---:B------:R-:W-:Y:S02]  /*a110*/  FMUL.FTZ R40, R2.reuse, R40 ;  /* 0x0000002802287220 */ /* 0x040fe40000410000 */
[----:B------:R-:W-:Y:S01]  /*a120*/  FMUL.FTZ R41, R2, R41 ;  /* 0x0000002902297220 */ /* 0x000fe20000410000 */
[----:B------:R-:W-:Y:S01]  /*a130*/  MUFU.EX2 R162, R162 ;  /* 0x000000a200a27308 */ /* 0x000fe20000000800 */
[--C-:B------:R-:W-:Y:S02]  /*a140*/  FFMA.FTZ R215, R32, c[0x0][0x23c], -R166.reuse ;  /* 0x00008f0020d77a23 */ /* 0x100fe400000108a6 */
[--C-:B------:R-:W-:Y:S01]  /*a150*/  FFMA.FTZ R216, R30, c[0x0][0x23c], -R165.reuse ;  /* 0x00008f001ed87a23 */ /* 0x100fe200000108a5 */
[----:B----4-:R-:W-:Y:S01]  /*a160*/  F2FP.BF16.PACK_AB R128, R163, R164 ;  /* 0x000000a4a380723e */ /* 0x010fe200000010ff */
[--C-:B------:R-:W-:Y:S02]  /*a170*/  FFMA.FTZ R217, R31, c[0x0][0x23c], -R165.reuse ;  /* 0x00008f001fd97a23 */ /* 0x100fe400000108a5 */
[----:B------:R-:W-:Y:S01]  /*a180*/  LDSM.16.MT88.4 R28, [R190+0xd800] ;  /* 0x00d80000be1c783b */ /* 0x000fe20000004200 */
[--C-:B------:R-:W-:Y:S02]  /*a190*/  FFMA.FTZ R218, R34, c[0x0][0x23c], -R165.reuse ;  /* 0x00008f0022da7a23 */ /* 0x100fe400000108a5 */
[----:B------:R-:W3:Y:S01]  /*a1a0*/  MUFU.EX2 R161, R161 ;  /* 0x000000a100a17308 */ /* 0x000ee20000000800 */
[C---:B------:R-:W-:Y:S02]  /*a1b0*/  FMUL.FTZ R44, R2.reuse, R44 ;  /* 0x0000002c022c7220 */ /* 0x040fe40000410000 */
[----:B------:R-:W-:Y:S02]  /*a1c0*/  FMUL.FTZ R45, R2, R45 ;  /* 0x0000002d022d7220 */ /* 0x000fe40000410000 */
[C---:B--2---:R-:W-:Y:S02]  /*a1d0*/  FMUL.FTZ R6, R0.reuse, R130 ;  /* 0x0000008200067220 */ /* 0x044fe40000410000 */
[C---:B------:R-:W-:Y:S02]  /*a1e0*/  FMUL.FTZ R7, R0.reuse, R131 ;  /* 0x0000008300077220 */ /* 0x040fe40000410000 */
[C---:B------:R-:W-:Y:S01]  /*a1f0*/  FMUL.FTZ R10, R0.reuse, R126 ;  /* 0x0000007e000a7220 */ /* 0x040fe20000410000 */
[----:B------:R-:W-:Y:S01]  /*a200*/  MUFU.EX2 R160, R160 ;  /* 0x000000a000a07308 */ /* 0x000fe20000000800 */
[C---:B------:R-:W-:Y:S02]  /*a210*/  FMUL.FTZ R11, R0.reuse, R127 ;  /* 0x0000007f000b7220 */ /* 0x040fe40000410000 */
[----:B------:R-:W2:Y:S01]  /*a220*/  LDSM.16.MT88.4 R124, [R188+0xc000] ;  /* 0x00c00000bc7c783b */ /* 0x000ea20000004200 */
[C---:B------:R-:W-:Y:S02]  /*a230*/  FMUL.FTZ R38, R0.reuse, R38 ;  /* 0x0000002600267220 */ /* 0x040fe40000410000 */
[C---:B------:R-:W-:Y:S02]  /*a240*/  FMUL.FTZ R39, R0.reuse, R39 ;  /* 0x0000002700277220 */ /* 0x040fe40000410000 */
[C---:B------:R-:W-:Y:S02]  /*a250*/  FMUL.FTZ R42, R0.reuse, R42 ;  /* 0x0000002a002a7220 */ /* 0x040fe40000410000 */
[----:B------:R-:W4:Y:S01]  /*a260*/  MUFU.EX2 R135, R135 ;  /* 0x0000008700877308 */ /* 0x000f220000000800 */
[C---:B------:R-:W-:Y:S02]  /*a270*/  FMUL.FTZ R43, R0.reuse, R43 ;  /* 0x0000002b002b7220 */ /* 0x040fe40000410000 */
[C---:B------:R-:W-:Y:S01]  /*a280*/  FMUL.FTZ R46, R0.reuse, R46 ;  /* 0x0000002e002e7220 */ /* 0x040fe20000410000 */
[----:B---3--:R-:W-:Y:S01]  /*a290*/  F2FP.BF16.PACK_AB R130, R161, R162 ;  /* 0x000000a2a182723e */ /* 0x008fe200000010ff */
[----:B------:R-:W-:Y:S02]  /*a2a0*/  FMUL.FTZ R47, R0, R47 ;  /* 0x0000002f002f7220 */ /* 0x000fe40000410000 */
[C---:B------:R-:W-:Y:S02]  /*a2b0*/  FMUL.FTZ R48, R2.reuse, R48 ;  /* 0x0000003002307220 */ /* 0x040fe40000410000 */
[----:B------:R-:W-:Y:S01]  /*a2c0*/  FMUL.FTZ R49, R2, R49 ;  /* 0x0000003102317220 */ /* 0x000fe20000410000 */
[----:B------:R-:W-:Y:S01]  /*a2d0*/  MUFU.EX2 R134, R134 ;  /* 0x0000008600867308 */ /* 0x000fe20000000800 */
[C---:B------:R-:W-:Y:S02]  /*a2e0*/  FMUL.FTZ R50, R0.reuse, R50 ;  /* 0x0000003200327220 */ /* 0x040fe40000410000 */
[----:B------:R-:W-:Y:S02]  /*a2f0*/  FMUL.FTZ R51, R0, R51 ;  /* 0x0000003300337220 */ /* 0x000fe40000410000 */
[C---:B------:R-:W-:Y:S02]  /*a300*/  FMUL.FTZ R52, R2.reuse, R52 ;  /* 0x0000003402347220 */ /* 0x040fe40000410000 */
[----:B------:R-:W-:Y:S02]  /*a310*/  FMUL.FTZ R53, R2, R53 ;  /* 0x0000003502357220 */ /* 0x000fe40000410000 */
[C---:B------:R-:W-:Y:S01]  /*a320*/  FMUL.FTZ R54, R0.reuse, R54 ;  /* 0x0000003600367220 */ /* 0x040fe20000410000 */
[----:B------:R-:W3:Y:S01]  /*a330*/  MUFU.EX2 R133, R133 ;  /* 0x0000008500857308 */ /* 0x000ee20000000800 */
[----:B------:R-:W-:Y:S02]  /*a340*/  FMUL.FTZ R55, R0, R55 ;  /* 0x0000003700377220 */ /* 0x000fe40000410000 */
[C---:B------:R-:W-:Y:S01]  /*a350*/  FMUL.FTZ R56, R2.reuse, R56 ;  /* 0x0000003802387220 */ /* 0x040fe20000410000 */
[----:B----4-:R-:W-:Y:S01]  /*a360*/  F2FP.BF16.PACK_AB R129, R135, R160 ;  /* 0x000000a08781723e */ /* 0x010fe200000010ff */
        /* <DEDUP_REMOVED lines=9> */
[----:B------:R-:W-:Y:S01]  /*a400*/  MUFU.EX2 R214, R214 ;  /* 0x000000d600d67308 */ /* 0x000fe20000000800 */
[----:B------:R-:W-:Y:S02]  /*a410*/  FMUL.FTZ R65, R2, R65 ;  /* 0x0000004102417220 */ /* 0x000fe40000410000 */
[C---:B------:R-:W-:Y:S01]  /*a420*/  FMUL.FTZ R66, R0.reuse, R66 ;  /* 0x0000004200427220 */ /* 0x040fe20000410000 */
[----:B---3--:R-:W-:Y:S01]  /*a430*/  F2FP.BF16.PACK_AB R131, R133, R134 ;  /* 0x000000868583723e */ /* 0x008fe200000010ff */
[----:B------:R-:W-:Y:S02]  /*a440*/  FMUL.FTZ R67, R0, R67 ;  /* 0x0000004300437220 */ /* 0x000fe40000410000 */
[C---:B------:R-:W-:Y:S02]  /*a450*/  FMUL.FTZ R68, R2.reuse, R68 ;  /* 0x0000004402447220 */ /* 0x040fe40000410000 */
[----:B------:R-:W-:Y:S01]  /*a460*/  FMUL.FTZ R69, R2, R69 ;  /* 0x0000004502457220 */ /* 0x000fe20000410000 */
[----:B------:R-:W-:Y:S01]  /*a470*/  MUFU.EX2 R215, R215 ;  /* 0x000000d700d77308 */ /* 0x000fe20000000800 */
[C---:B-1----:R-:W-:Y:S05]  /*a480*/  HMMA.16816.F32.BF16 R4, R128.reuse, R136, R4 ;  /* 0x000000888004723c */ /* 0x042fea0000041804 */
[C---:B------:R-:W-:Y:S02]  /*a490*/  FMUL.FTZ R70, R0.reuse, R70 ;  /* 0x0000004600467220 */ /* 0x040fe40000410000 */
[----:B------:R-:W-:Y:S01]  /*a4a0*/  FMUL.FTZ R71, R0, R71 ;  /* 0x0000004700477220 */ /* 0x000fe20000410000 */
[C---:B------:R-:W-:Y:S01]  /*a4b0*/  HMMA.16816.F32.BF16 R8, R128.reuse, R138, R8 ;  /* 0x0000008a8008723c */ /* 0x040fe20000041808 */
[----:B------:R-:W1:Y:S01]  /*a4c0*/  LDSM.16.MT88.4 R136, [R192+0xe000] ;  /* 0x00e00000c088783b */ /* 0x000e620000004200 */
        /* <DEDUP_REMOVED lines=8> */
[----:B------:R-:W3:Y:S03]  /*a550*/  LDSM.16.MT88.4 R140, [R190+0xe000] ;  /* 0x00e00000be8c783b */ /* 0x000ee60000004200 */
[C---:B------:R-:W-:Y:S02]  /*a560*/  FMUL.FTZ R76, R2.reuse, R76 ;  /* 0x0000004c024c7220 */ /* 0x040fe40000410000 */
[----:B------:R-:W-:Y:S01]  /*a570*/  FMUL.FTZ R77, R2, R77 ;  /* 0x0000004d024d7220 */ /* 0x000fe20000410000 */
[----:B------:R-:W-:Y:S01]  /*a580*/  MUFU.EX2 R218, R218 ;  /* 0x000000da00da7308 */ /* 0x000fe20000000800 */
[C---:B------:R-:W-:Y:S04]  /*a590*/  HMMA.16816.F32.BF16 R44, R128.reuse, R144, R44 ;  /* 0x00000090802c723c */ /* 0x040fe8000004182c */
[C---:B------:R-:W-:Y:S02]  /*a5a0*/  FMUL.FTZ R78, R0.reuse, R78 ;  /* 0x0000004e004e7220 */ /* 0x040fe40000410000 */
[----:B------:R-:W-:Y:S02]  /*a5b0*/  FMUL.FTZ R79, R0, R79 ;  /* 0x0000004f004f7220 */ /* 0x000fe40000410000 */
        /* <DEDUP_REMOVED lines=8> */
[----:B------:R-:W2:Y:S03]  /*a640*/  LDSM.16.MT88.4 R124, [R189+0xe000] ;  /* 0x00e00000bd7c783b */ /* 0x000ea60000004200 */
[C---:B------:R-:W-:Y:S02]  /*a650*/  FMUL.FTZ R84, R2.reuse, R84 ;  /* 0x0000005402547220 */ /* 0x040fe40000410000 */
[----:B------:R-:W-:Y:S02]  /*a660*/  FMUL.FTZ R85, R2, R85 ;  /* 0x0000005502557220 */ /* 0x000fe40000410000 */
[C---:B-1----:R-:W-:Y:S04]  /*a670*/  HMMA.16816.F32.BF16 R60, R128.reuse, R136, R60 ;  /* 0x00000088803c723c */ /* 0x042fe8000004183c */
[C---:B------:R-:W-:Y:S02]  /*a680*/  FMUL.FTZ R86, R0.reuse, R86 ;  /* 0x0000005600567220 */ /* 0x040fe40000410000 */
[----:B------:R-:W-:Y:S02]  /*a690*/  FMUL.FTZ R87, R0, R87 ;  /* 0x0000005700577220 */ /* 0x000fe40000410000 */
[C---:B------:R-:W-:Y:S01]  /*a6a0*/  HMMA.16816.F32.BF16 R64, R128.reuse, R138, R64 ;  /* 0x0000008a8040723c */ /* 0x040fe20000041840 */
[----:B------:R-:W1:Y:S03]  /*a6b0*/  LDSM.16.MT88.4 R136, [R188+0xe000] ;  /* 0x00e00000bc88783b */ /* 0x000e660000004200 */
[C---:B------:R-:W-:Y:S02]  /*a6c0*/  FMUL.FTZ R88, R2.reuse, R88 ;  /* 0x0000005802587220 */ /* 0x040fe40000410000 */
[----:B------:R-:W-:Y:S02]  /*a6d0*/  FMUL.FTZ R89, R2, R89 ;  /* 0x0000005902597220 */ /* 0x000fe40000410000 */
[C---:B---3--:R-:W-:Y:S04]  /*a6e0*/  HMMA.16816.F32.BF16 R68, R128.reuse, R140, R68 ;  /* 0x0000008c8044723c */ /* 0x048fe80000041844 */
[C---:B------:R-:W-:Y:S02]  /*a6f0*/  FMUL.FTZ R90, R0.reuse, R90 ;  /* 0x0000005a005a7220 */ /* 0x040fe40000410000 */
[----:B------:R-:W-:Y:S02]  /*a700*/  FMUL.FTZ R91, R0, R91 ;  /* 0x0000005b005b7220 */ /* 0x000fe40000410000 */
[C---:B------:R-:W-:Y:S01]  /*a710*/  HMMA.16816.F32.BF16 R72, R128.reuse, R142, R72 ;  /* 0x0000008e8048723c */ /* 0x040fe20000041848 */
[----:B------:R-:W3:Y:S03]  /*a720*/  LDSM.16.MT88.4 R140, [R192+0x10000] ;  /* 0x01000000c08c783b */ /* 0x000ee60000004200 */
[C---:B------:R-:W-:Y:S02]  /*a730*/  FMUL.FTZ R92, R2.reuse, R92 ;  /* 0x0000005c025c7220 */ /* 0x040fe40000410000 */
[----:B------:R-:W-:Y:S02]  /*a740*/  FMUL.FTZ R93, R2, R93 ;  /* 0x0000005d025d7220 */ /* 0x000fe40000410000 */
[C---:B------:R-:W-:Y:S01]  /*a750*/  FMUL.FTZ R94, R0.reuse, R94 ;  /* 0x0000005e005e7220 */ /* 0x040fe20000410000 */
[C---:B--2---:R-:W-:Y:S03]  /*a760*/  HMMA.16816.F32.BF16 R76, R128.reuse, R124, R76 ;  /* 0x0000007c804c723c */ /* 0x044fe6000004184c */
[----:B------:R-:W-:Y:S02]  /*a770*/  FMUL.FTZ R95, R0, R95 ;  /* 0x0000005f005f7220 */ /* 0x000fe40000410000 */
[C---:B------:R-:W-:Y:S02]  /*a780*/  FMUL.FTZ R96, R2.reuse, R96 ;  /* 0x0000006002607220 */ /* 0x040fe40000410000 */
[----:B------:R-:W-:Y:S01]  /*a790*/  FMUL.FTZ R97, R2, R97 ;  /* 0x0000006102617220 */ /* 0x000fe20000410000 */
        /* <DEDUP_REMOVED lines=18> */
[--C-:B------:R-:W-:Y:S01]  /*a8c0*/  FFMA.FTZ R167, R12, c[0x0][0x23c], -R166.reuse ;  /* 0x00008f000ca77a23 */ /* 0x100fe200000108a6 */
[C---:B--2---:R-:W-:Y:S03]  /*a8d0*/  HMMA.16816.F32.BF16 R100, R128.reuse, R124, R100 ;  /* 0x0000007c8064723c */ /* 0x044fe60000041864 */
[C---:B------:R-:W-:Y:S02]  /*a8e0*/  FMUL.FTZ R12, R2.reuse, R120 ;  /* 0x00000078020c7220 */ /* 0x040fe40000410000 */
[--C-:B------:R-:W-:Y:S01]  /*a8f0*/  FFMA.FTZ R168, R13, c[0x0][0x23c], -R166.reuse ;  /* 0x00008f000da87a23 */ /* 0x100fe200000108a6 */
[----:B------:R-:W-:Y:S01]  /*a900*/  MUFU.EX2 R167, R167 ;  /* 0x000000a700a77308 */ /* 0x000fe20000000800 */
[----:B------:R-:W-:Y:S01]  /*a910*/  FMUL.FTZ R13, R2, R121 ;  /* 0x00000079020d7220 */ /* 0x000fe20000410000 */
[C---:B------:R-:W-:Y:S01]  /*a920*/  HMMA.16816.F32.BF16 R104, R128.reuse, R126, R104 ;  /* 0x0000007e8068723c */ /* 0x040fe20000041868 */
[----:B------:R-:W-:Y:S03]  /*a930*/  LDSM.16.MT88.4 R124, [R190+0xc800] ;  /* 0x00c80000be7c783b */ /* 0x000fe60000004200 */
[--C-:B------:R-:W-:Y:S02]  /*a940*/  FFMA.FTZ R171, R14, c[0x0][0x23c], -R165.reuse ;  /* 0x00008f000eab7a23 */ /* 0x100fe400000108a5 */
[C---:B------:R-:W-:Y:S02]  /*a950*/  FMUL.FTZ R14, R0.reuse, R122 ;  /* 0x0000007a000e7220 */ /* 0x040fe40000410000 */
[--C-:B------:R-:W-:Y:S01]  /*a960*/  FFMA.FTZ R172, R15, c[0x0][0x23c], -R165.reuse ;  /* 0x00008f000fac7a23 */ /* 0x100fe200000108a5 */
[----:B------:R-:W2:Y:S03]  /*a970*/  MUFU.EX2 R168, R168 ;  /* 0x000000a800a87308 */ /* 0x000ea60000000800 */
[----:B------:R-:W-:Y:S02]  /*a980*/  FMUL.FTZ R15, R0, R123 ;  /* 0x0000007b000f7220 */ /* 0x000fe40000410000 */
[----:B------:R-:W4:Y:S01]  /*a990*/  LDSM.16.MT88.4 R120, [R192+0xc800] ;  /* 0x00c80000c078783b */ /* 0x000f220000004200 */
        /* <DEDUP_REMOVED lines=12> */
[----:B--2---:R-:W-:Y:S01]  /*aa60*/  F2FP.BF16.PACK_AB R116, R168, R167 ;  /* 0x000000a7a874723e */ /* 0x004fe200000010ff */
[----:B------:R-:W-:Y:S01]  /*aa70*/  FMUL.FTZ R17, R2, R117 ;  /* 0x0000007502117220 */ /* 0x000fe20000410000 */
[C---:B------:R-:W-:Y:S01]  /*aa80*/  HMMA.16816.F32.BF16 R12, R128.reuse, R138, R12 ;  /* 0x0000008a800c723c */ /* 0x040fe2000004180c */
[----:B------:R-:W1:Y:S03]  /*aa90*/  LDSM.16.MT88.4 R136, [R189+0xc800] ;  /* 0x00c80000bd88783b */ /* 0x000e660000004200 */
[----:B------:R-:W2:Y:S01]  /*aaa0*/  MUFU.EX2 R170, R170 ;  /* 0x000000aa00aa7308 */ /* 0x000ea20000000800 */
[C---:B------:R-:W-:Y:S02]  /*aab0*/  FMUL.FTZ R18, R0.reuse, R118 ;  /* 0x0000007600127220 */ /* 0x040fe40000410000 */
[----:B------:R-:W-:Y:S02]  /*aac0*/  FMUL.FTZ R19, R0, R119 ;  /* 0x0000007700137220 */ /* 0x000fe40000410000 */
[C---:B------:R-:W-:Y:S03]  /*aad0*/  FMUL.FTZ R112, R2.reuse, R112 ;  /* 0x0000007002707220 */ /* 0x040fe60000410000 */
[----:B------:R-:W-:Y:S02]  /*aae0*/  FMUL.FTZ R113, R2, R113 ;  /* 0x0000007102717220 */ /* 0x000fe40000410000 */
[C---:B---3--:R-:W-:Y:S01]  /*aaf0*/  HMMA.16816.F32.BF16 R16, R128.reuse, R140, R16 ;  /* 0x0000008c8010723c */ /* 0x048fe20000041810 */
[----:B------:R-:W3:Y:S02]  /*ab00*/  MUFU.EX2 R172, R172 ;  /* 0x000000ac00ac7308 */ /* 0x000ee40000000800 */
[C---:B------:R-:W-:Y:S02]  /*ab10*/  FMUL.FTZ R114, R0.reuse, R114 ;  /* 0x0000007200727220 */ /* 0x040fe40000410000 */
[----:B------:R-:W-:Y:S02]  /*ab20*/  FMUL.FTZ R115, R0, R115 ;  /* 0x0000007300737220 */ /* 0x000fe40000410000 */
        /* <DEDUP_REMOVED lines=14> */
[----:B------:R-:W-:Y:S01]  /*ac10*/  FADD.FTZ R0, R133, R0 ;  /* 0x0000000085007221 */ /* 0x000fe20000010000 */
[----:B------:R-:W-:Y:S01]  /*ac20*/  MOV R133, R132 ;  /* 0x0000008400857202 */ /* 0x000fe20000000f00 */
[----:B------:R-:W-:Y:S02]  /*ac30*/  FADD.FTZ R167, R167, R162 ;  /* 0x000000a2a7a77221 */ /* 0x000fe40000010000 */
[----:B------:R-:W-:Y:S01]  /*ac40*/  FADD.FTZ R171, R171, R0 ;  /* 0x00000000abab7221 */ /* 0x000fe20000010000 */
[----:B------:R-:W-:Y:S01]  /*ac50*/  IADD3 R0, R210, -0x1, RZ ;  /* 0xffffffffd2007810 */ /* 0x000fe20007ffe0ff */
[----:B------:R-:W-:Y:S02]  /*ac60*/  FADD.FTZ R168, R168, R167 ;  /* 0x000000a7a8a87221 */ /* 0x000fe40000010000 */
[----:B------:R-:W-:Y:S01]  /*ac70*/  FADD.FTZ R172, R172, R171 ;  /* 0x000000abacac7221 */ /* 0x000fe20000010000 */
[----:B------:R-:W-:Y:S01]  /*ac80*/  MOV R210, R0 ;  /* 0x0000000000d27202 */ /* 0x000fe20000000f00 */
[----:B------:R-:W-:Y:S01]  /*ac90*/  FADD.FTZ R169, R169, R168 ;  /* 0x000000a8a9a97221 */ /* 0x000fe20000010000 */
[----:B------:R-:W-:Y:S03]  /*aca0*/  MOV R0, R3 ;  /* 0x0000000300007202 */ /* 0x000fe60000000f00 */
[----:B------:R-:W-:Y:S01]  /*acb0*/  FADD.FTZ R169, R170, R169 ;  /* 0x000000a9aaa97221 */ /* 0x000fe20000010000 */
[----:B--2---:R-:W-:Y:S07]  /*acc0*/  F2FP.BF16.PACK_AB R119, R174, R173 ;  /* 0x000000adae77723e */ /* 0x004fee00000010ff */
        /* <DEDUP_REMOVED lines=55> */
[----:B----4-:R-:W-:Y:S03]  /*b040*/  F2FP.BF16.PACK_AB R21, R157, R156 ;  /* 0x0000009c9d15723e */ /* 0x010fe600000010ff */
[C---:B------:R-:W-:Y:S01]  /*b050*/  HMMA.16816.F32.BF16 R12, R116.reuse, R138, R12 ;  /* 0x0000008a740c723c */ /* 0x040fe2000004180c */
[----:B------:R-:W4:Y:S05]  /*b060*/  LDSM.16.MT88.4 R136, [R192+0xf000] ;  /* 0x00f00000c088783b */ /* 0x000f2a0000004200 */
[----:B------:R-:W4:Y:S02]  /*b070*/  MUFU.EX2 R166, R166 ;  /* 0x000000a600a67308 */ /* 0x000f240000000800 */
[C---:B--2---:R-:W-:Y:S08]  /*b080*/  HMMA.16816.F32.BF16 R16, R116.reuse, R120, R16 ;  /* 0x000000787410723c */ /* 0x044ff00000041810 */
[----:B------:R-:W-:Y:S01]  /*b090*/  HMMA.16816.F32.BF16 R112, R116, R122, R112 ;  /* 0x0000007a7470723c */ /* 0x000fe20000041870 */
[----:B------:R-:W2:Y:S01]  /*b0a0*/  LDSM.16.MT88.4 R116, [R188+0xf000] ;  /* 0x00f00000bc74783b */ /* 0x000ea20000004200 */
[----:B------:R-:W2:Y:S02]  /*b0b0*/  MUFU.EX2 R165, R165 ;  /* 0x000000a500a57308 */ /* 0x000ea40000000800 */
[----:B-1----:R-:W-:Y:S05]  /*b0c0*/  F2FP.BF16.PACK_AB R23, R159, R158 ;  /* 0x0000009e9f17723e */ /* 0x002fea00000010ff */
[----:B------:R-:W-:Y:S02]  /*b0d0*/  LDSM.16.MT88.4 R120, [R190+0x11000] ;  /* 0x01100000be78783b */ /* 0x000fe40000004200 */
[C---:B---3--:R-:W-:Y:S08]  /*b0e0*/  HMMA.16816.F32.BF16 R4, R20.reuse, R124, R4 ;  /* 0x0000007c1404723c */ /* 0x048ff00000041804 */
        /* <DEDUP_REMOVED lines=38> */
[----:B------:R-:W-:Y:S03]  /*b350*/  F2FP.BF16.PACK_AB R23, R165, R218 ;  /* 0x000000daa517723e */ /* 0x000fe600000010ff */
[----:B------:R-:W-:Y:S04]  /*b360*/  FADD.FTZ R211, R215, R214 ;  /* 0x000000d6d7d37221 */ /* 0x000fe80000010000 */
[C---:B-1----:R-:W-:Y:S01]  /*b370*/  HMMA.16816.F32.BF16 R128, R20.reuse, R24, R4 ;  /* 0x000000181480723c */ /* 0x042fe20000041804 */
[----:B------:R-:W1:Y:S02]  /*b380*/  LDSM.16.MT88.4 R4, [R190+0x11800] ;  /* 0x01180000be04783b */ /* 0x000e640000004200 */
[----:B------:R-:W-:Y:S05]  /*b390*/  FADD.FTZ R211, R166, R211 ;  /* 0x000000d3a6d37221 */ /* 0x000fea0000010000 */
        /* <DEDUP_REMOVED lines=27> */
[C---:B------:R-:W-:Y:S04]  /*b550*/  HMMA.16816.F32.BF16 R116, R20.reuse, R8, R16 ;  /* 0x000000081474723c */ /* 0x040fe80000041810 */
        /* <DEDUP_REMOVED lines=8> */
.L_x_4601:
[----:B------:R-:W1:Y:S01]  /*b5e0*/  SHFL.BFLY PT, R0, R209, 0x2, 0x1f ;  /* 0x0c401f00d1007f89 */ /* 0x000e6200000e0000 */
[----:B------:R-:W-:Y:S01]  /*b5f0*/  MOV R7, 0x3f800000 ;  /* 0x3f80000000077802 */ /* 0x000fe20000000f00 */
[----:B------:R-:W2:Y:S01]  /*b600*/  S2UR UR9, SR_CTAID.Z ;  /* 0x00000000000979c3 */ /* 0x000ea20000002700 */
[----:B------:R-:W-:Y:S01]  /*b610*/  MOV R6, 0x3f800000 ;  /* 0x3f80000000067802 */ /* 0x000fe20000000f00 */
[----:B------:R-:W3:Y:S01]  /*b620*/  SHFL.BFLY PT, R2, R211, 0x2, 0x1f ;  /* 0x0c401f00d3027f89 */ /* 0x000ee200000e0000 */
[----:B------:R-:W-:Y:S01]  /*b630*/  UIADD3 UR8, -UR11, URZ, URZ ;  /* 0x0000003f0b087290 */ /* 0x000fe2000fffe13f */
[----:B------:R-:W-:Y:S01]  /*b640*/  BSSY B0, `(.L_x_4606) ;  /* 0x0000115000007945 */ /* 0x000fe20003800000 */
[----:B------:R-:W-:Y:S01]  /*b650*/  ULDC UR6, c[0x0][0x1c0] ;  /* 0x0000700000067ab9 */ /* 0x000fe20000000800 */
[----:B------:R-:W-:Y:S06]  /*b660*/  BAR.SYNC.DEFER_BLOCKING 0x0 ;  /* 0x0000000000007b1d */ /* 0x000fec0000010000 */
[----:B------:R-:W4:Y:S01]  /*b670*/  S2UR UR7, SR_CTAID.Y ;  /* 0x00000000000779c3 */ /* 0x000f220000002600 */
[----:B------:R-:W-:-:S07]  /*b680*/  ULDC.64 UR4, c[0x0][0x210] ;  /* 0x0000840000047ab9 */ /* 0x000fce0000000a00 */
[----:B------:R-:W5:Y:S01]  /*b690*/  S2UR UR10, SR_CTAID.X ;  /* 0x00000000000a79c3 */ /* 0x000f620000002500 */
[----:B-1----:R-:W-:Y:S02]  /*b6a0*/  FADD.FTZ R5, R0, R209 ;  /* 0x000000d100057221 */ /* 0x002fe40000010000 */
[----:B------:R-:W1:Y:S01]  /*b6b0*/  S2R R0, SR_TID.X ;  /* 0x0000000000007919 */ /* 0x000e620000002100 */
[----:B--2---:R-:W-:Y:S01]  /*b6c0*/  UIMAD UR8, UR8, UR6, UR9 ;  /* 0x00000006080872a4 */ /* 0x004fe2000f8e0209 */
[----:B---3--:R-:W-:Y:S02]  /*b6d0*/  FADD.FTZ R11, R2, R211 ;  /* 0x000000d3020b7221 */ /* 0x008fe40000010000 */
[----:B------:R-:W2:Y:S04]  /*b6e0*/  SHFL.BFLY PT, R2, R5, 0x1, 0x1f ;  /* 0x0c201f0005027f89 */ /* 0x000ea800000e0000 */
[----:B------:R-:W3:Y:S01]  /*b6f0*/  SHFL.BFLY PT, R4, R11, 0x1, 0x1f ;  /* 0x0c201f000b047f89 */ /* 0x000ee200000e0000 */
[----:B----4-:R-:W-:-:S04]  /*b700*/  UIMAD UR4, UR7, UR4, UR11 ;  /* 0x00000004070472a4 */ /* 0x010fc8000f8e020b */
[----:B------:R-:W-:-:S03]  /*b710*/  UIMAD UR4, UR4, UR6, UR8 ;  /* 0x00000006040472a4 */ /* 0x000fc6000f8e0208 */
[----:B------:R-:W-:Y:S02]  /*b720*/  ULDC.64 UR6, c[0x0][0x118] ;  /* 0x0000460000067ab9 */ /* 0x000fe40000000a00 */
[----:B-----5:R-:W-:Y:S01]  /*b730*/  USHF.L.U32 UR10, UR10, 0x6, URZ ;  /* 0x000000060a0a7899 */ /* 0x020fe2000800063f */
[----:B-1----:R-:W-:-:S03]  /*b740*/  SHF.R.S32.HI R9, RZ, 0x1f, R0 ;  /* 0x0000001fff097819 */ /* 0x002fc60000011400 */
[----:B------:R-:W-:Y:S01]  /*b750*/  UIMAD UR5, UR4, UR5, UR10 ;  /* 0x00000005040572a4 */ /* 0x000fe2000f8e020a */
        /* <DEDUP_REMOVED lines=74> */
[C---:B------:R-:W-:Y:S01]  /*bc00*/  FMUL.FTZ R53, R7.reuse, R53 ;  /* 0x0000003507357220 */ /* 0x040fe20000410000 */
[----:B------:R-:W1:Y:S01]  /*bc10*/  @P3 MUFU.LG2 R2, R2 ;  /* 0x0000000200023308 */ /* 0x000e620000000c00 */
[----:B------:R-:W-:Y:S01]  /*bc20*/  FMUL.FTZ R55, R6, R55 ;  /* 0x0000003706377220 */ /* 0x000fe20000410000 */
[----:B------:R-:W-:Y:S01]  /*bc30*/  IADD3 R9, R0, -R9, RZ ;  /* 0x8000000900097210 */ /* 0x000fe20007ffe0ff */
[----:B------:R-:W-:Y:S01]  /*bc40*/  FMUL.FTZ R54, R6, R54 ;  /* 0x0000003606367220 */ /* 0x000fe20000410000 */
[----:B------:R-:W-:Y:S01]  /*bc50*/  IADD3 R11, R10, -R11, RZ ;  /* 0x8000000b0a0b7210 */ /* 0x000fe20007ffe0ff */
[----:B------:R-:W-:Y:S01]  /*bc60*/  FMUL.FTZ R56, R7, R56 ;  /* 0x0000003807387220 */ /* 0x000fe20000410000 */
[----:B------:R-:W-:Y:S01]  /*bc70*/  SHF.L.U32 R10, R13, 0x2, RZ ;  /* 0x000000020d0a7819 */ /* 0x000fe200000006ff */
[----:B------:R-:W-:Y:S01]  /*bc80*/  FMUL.FTZ R57, R7, R57 ;  /* 0x0000003907397220 */ /* 0x000fe20000410000 */
[----:B------:R-:W-:Y:S01]  /*bc90*/  SHF.R.S32.HI R0, RZ, 0x1f, R11 ;  /* 0x0000001fff007819 */ /* 0x000fe2000001140b */
[----:B------:R-:W-:-:S02]  /*bca0*/  FMUL.FTZ R59, R6, R59 ;  /* 0x0000003b063b7220 */ /* 0x000fc40000410000 */
[----:B------:R-:W-:Y:S01]  /*bcb0*/  FMUL.FTZ R58, R6, R58 ;  /* 0x0000003a063a7220 */ /* 0x000fe20000410000 */
[----:B------:R-:W-:Y:S01]  /*bcc0*/  LEA.HI R0, R0, R11, RZ, 0x2 ;  /* 0x0000000b00007211 */ /* 0x000fe200078f10ff */
[C---:B------:R-:W-:Y:S01]  /*bcd0*/  FMUL.FTZ R60, R7.reuse, R60 ;  /* 0x0000003c073c7220 */ /* 0x040fe20000410000 */
[----:B------:R-:W-:Y:S01]  /*bce0*/  SHF.R.S32.HI R11, RZ, 0x1f, R10 ;  /* 0x0000001fff0b7819 */ /* 0x000fe2000001140a */
[C---:B------:R-:W-:Y:S01]  /*bcf0*/  FMUL.FTZ R61, R7.reuse, R61 ;  /* 0x0000003d073d7220 */ /* 0x040fe20000410000 */
[----:B------:R-:W-:Y:S01]  /*bd00*/  SHF.R.S32.HI R0, RZ, 0x2, R0 ;  /* 0x00000002ff007819 */ /* 0x000fe20000011400 */
        /* <DEDUP_REMOVED lines=59> */
[----:B------:R-:W-:Y:S01]  /*c0c0*/  FMUL.FTZ R113, R7, R113 ;  /* 0x0000007107717220 */ /* 0x000fe20000410000 */
[----:B------:R-:W-:Y:S01]  /*c0d0*/  MOV R7, 0x40 ;  /* 0x0000004000077802 */ /* 0x000fe20000000f00 */
[C---:B------:R-:W-:Y:S02]  /*c0e0*/  FMUL.FTZ R115, R6.reuse, R115 ;  /* 0x0000007306737220 */ /* 0x040fe40000410000 */
[----:B------:R-:W-:Y:S01]  /*c0f0*/  FMUL.FTZ R114, R6, R114 ;  /* 0x0000007206727220 */ /* 0x000fe20000410000 */
[----:B------:R-:W-:Y:S01]  /*c100*/  SHF.L.U32 R6, R14, 0x2, RZ ;  /* 0x000000020e067819 */ /* 0x000fe200000006ff */
[----:B-1----:R-:W-:Y:S01]  /*c110*/  @P3 FMUL.FTZ R2, R2, 0.69314718246459960938 ;  /* 0x3f31721802023820 */ /* 0x002fe20000410000 */
[----:B------:R-:W-:-:S02]  /*c120*/  SEL R7, R7, 0xffffffc0, !P1 ;  /* 0xffffffc007077807 */ /* 0x000fc40004800000 */
[C---:B------:R-:W-:Y:S02]  /*c130*/  IADD3 R16, R6.reuse, -0x20, RZ ;  /* 0xffffffe006107810 */ /* 0x040fe40007ffe0ff */
[C---:B------:R-:W-:Y:S02]  /*c140*/  @P0 IADD3 R16, R6.reuse, 0x20, RZ ;  /* 0x0000002006100810 */ /* 0x040fe40007ffe0ff */
[C---:B------:R-:W-:Y:S02]  /*c150*/  IADD3 R17, R6.reuse, R7, RZ ;  /* 0x0000000706117210 */ /* 0x040fe40007ffe0ff */
[-C--:B------:R-:W-:Y:S01]  /*c160*/  IADD3 R18, R7, R16.reuse, RZ ;  /* 0x0000001007127210 */ /* 0x080fe20007ffe0ff */
[----:B------:R-:W-:Y:S01]  /*c170*/  STS.64 [R16], R124 ;  /* 0x0000007c10007388 */ /* 0x000fe20000000a00 */
[-C--:B------:R-:W-:Y:S02]  /*c180*/  IADD3 R6, R6, R15.reuse, RZ ;  /* 0x0000000f06067210 */ /* 0x080fe40007ffe0ff */
[----:B------:R-:W-:Y:S01]  /*c190*/  IADD3 R7, R15, R16, RZ ;  /* 0x000000100f077210 */ /* 0x000fe20007ffe0ff */
[----:B------:R-:W-:Y:S01]  /*c1a0*/  STS.64 [R16+0x800], R126 ;  /* 0x0008007e10007388 */ /* 0x000fe20000000a00 */
[----:B------:R-:W-:-:S02]  /*c1b0*/  IADD3 R19, R17, R15, RZ ;  /* 0x0000000f11137210 */ /* 0x000fc40007ffe0ff */
        /* <DEDUP_REMOVED lines=40> */
[----:B------:R1:W-:Y:S04]  /*c440*/  STS.64 [R6+0x8800], R110 ;  /* 0x0088006e06007388 */ /* 0x0003e80000000a00 */
[----:B------:R-:W-:Y:S04]  /*c450*/  STS.64 [R7+0x8000], R120 ;  /* 0x0080007807007388 */ /* 0x000fe80000000a00 */
[----:B------:R2:W-:Y:S04]  /*c460*/  STS.64 [R7+0x8800], R122 ;  /* 0x0088007a07007388 */ /* 0x0005e80000000a00 */
[----:B------:R-:W-:Y:S04]  /*c470*/  STS.64 [R19+0x8000], R116 ;  /* 0x0080007413007388 */ /* 0x000fe80000000a00 */
[----:B------:R-:W-:Y:S04]  /*c480*/  STS.64 [R19+0x8800], R118 ;  /* 0x0088007613007388 */ /* 0x000fe80000000a00 */
[----:B------:R-:W-:Y:S04]  /*c490*/  STS.64 [R15+0x8000], R112 ;  /* 0x008000700f007388 */ /* 0x000fe80000000a00 */
[----:B------:R-:W-:Y:S01]  /*c4a0*/  STS.64 [R15+0x8800], R114 ;  /* 0x008800720f007388 */ /* 0x000fe20000000a00 */
[----:B-1----:R-:W-:-:S03]  /*c4b0*/  MOV R6, 0xff800000 ;  /* 0xff80000000067802 */ /* 0x002fc60000000f00 */
[----:B------:R-:W-:Y:S01]  /*c4c0*/  BAR.SYNC.DEFER_BLOCKING 0x0 ;  /* 0x0000000000007b1d */ /* 0x000fe20000010000 */
[----:B------:R-:W-:Y:S01]  /*c4d0*/  @P3 FFMA.FTZ R6, R3, c[0x0][0x238], R2 ;  /* 0x00008e0003063a23 */ /* 0x000fe20000010002 */
[----:B--2---:R-:W-:-:S04]  /*c4e0*/  SHF.R.S32.HI R7, RZ, 0x1f, R12 ;  /* 0x0000001fff077819 */ /* 0x004fc8000001140c */
[----:B------:R-:W-:-:S04]  /*c4f0*/  LEA.HI R7, R7, R12, RZ, 0x2 ;  /* 0x0000000c07077211 */ /* 0x000fc800078f10ff */
[----:B------:R-:W-:-:S04]  /*c500*/  LOP3.LUT R7, R7, 0xffffffc, RZ, 0xc0, !PT ;  /* 0x0ffffffc07077812 */ /* 0x000fc800078ec0ff */
[----:B------:R-:W-:-:S04]  /*c510*/  IADD3 R7, R12, -R7, RZ ;  /* 0x800000070c077210 */ /* 0x000fc80007ffe0ff */
[----:B------:R-:W-:Y:S01]  /*c520*/  LEA R7, R7, R0, 0x4 ;  /* 0x0000000007077211 */ /* 0x000fe200078e20ff */
        /* <DEDUP_REMOVED lines=27> */
[----:B--234-:R-:W-:Y:S01]  /*c6e0*/  IADD3 R4, R7, 0x8, RZ ;  /* 0x0000000807047810 */ /* 0x01cfe20007ffe0ff */
[----:B------:R-:W-:Y:S01]  /*c6f0*/  IMAD.U32 R0, RZ, RZ, UR5 ;  /* 0x00000005ff007e24 */ /* 0x000fe2000f8e00ff */
[----:B------:R-:W-:-:S02]  /*c700*/  SHF.R.S32.HI R3, RZ, 0x1f, R7 ;  /* 0x0000001fff037819 */ /* 0x000fc40000011407 */
[C---:B------:R-:W-:Y:S02]  /*c710*/  IADD3 R2, P0, R7.reuse, UR5, RZ ;  /* 0x0000000507027c10 */ /* 0x040fe4000ff1e0ff */
[----:B------:R-:W-:Y:S02]  /*c720*/  ISETP.GE.AND P2, PT, R7, UR13, PT ;  /* 0x0000000d07007c0c */ /* 0x000fe4000bf46270 */
[----:B------:R-:W-:Y:S02]  /*c730*/  ISETP.GE.AND P1, PT, R4, UR13, PT ;  /* 0x0000000d04007c0c */ /* 0x000fe4000bf26270 */
[----:B------:R-:W-:Y:S02]  /*c740*/  LEA.HI.X.SX32 R3, R0, R3, 0x1, P0 ;  /* 0x0000000300037211 */ /* 0x000fe400000f0eff */
[----:B------:R-:W-:-:S04]  /*c750*/  LEA R12, P0, R2, c[0x0][0x208], 0x2 ;  /* 0x00008200020c7a11 */ /* 0x000fc800078010ff */
[----:B------:R-:W-:-:S05]  /*c760*/  LEA.HI.X R13, R2, c[0x0][0x20c], R3, 0x2, P0 ;  /* 0x00008300020d7a11 */ /* 0x000fca00000f1403 */
[----:B------:R2:W-:Y:S04]  /*c770*/  @!P2 STG.E [R12.64], R5 ;  /* 0x000000050c00a986 */ /* 0x0005e8000c101906 */
[----:B------:R2:W-:Y:S02]  /*c780*/  @!P1 STG.E [R12.64+0x20], R6 ;  /* 0x000020060c009986 */ /* 0x0005e4000c101906 */
.L_x_4607:
[----:B--234-:R-:W-:Y:S05]  /*c790*/  BSYNC B0 ;  /* 0x0000000000007941 */ /* 0x01cfea0003800000 */
.L_x_4606:
[----:B------:R-:W-:Y:S01]  /*c7a0*/  ULDC UR4, c[0x0][0x22c] ;  /* 0x00008b0000047ab9 */ /* 0x000fe20000000800 */
[C---:B------:R-:W-:Y:S01]  /*c7b0*/  ISETP.GE.AND P1, PT, R8.reuse, UR13, PT ;  /* 0x0000000d08007c0c */ /* 0x040fe2000bf26270 */
[----:B------:R-:W-:Y:S01]  /*c7c0*/  UIMAD UR4, UR5, UR4, URZ ;  /* 0x00000004050472a4 */ /* 0x000fe2000f8e023f */
[----:B------:R-:W-:Y:S01]  /*c7d0*/  IMAD.WIDE R2, R8, 0xc0, R10 ;  /* 0x000000c008027825 */ /* 0x000fe200078e020a */
[----:B------:R-:W-:Y:S04]  /*c7e0*/  BSSY B0, `(.L_x_4608) ;  /* 0x0000010000007945 */ /* 0x000fe80003800000 */
[----:B------:R-:W-:Y:S01]  /*c7f0*/  IMAD.U32 R0, RZ, RZ, UR4 ;  /* 0x00000004ff007e24 */ /* 0x000fe2000f8e00ff */
[----:B------:R-:W-:-:S04]  /*c800*/  IADD3 R2, P0, R2, UR4, RZ ;  /* 0x0000000402027c10 */ /* 0x000fc8000ff1e0ff */
[----:B------:R-:W-:Y:S02]  /*c810*/  LEA.HI.X.SX32 R3, R0, R3, 0x1, P0 ;  /* 0x0000000300037211 */ /* 0x000fe400000f0eff */
[----:B------:R-:W-:Y:S02]  /*c820*/  LEA R4, P0, R2, c[0x0][0x1d8], 0x2 ;  /* 0x0000760002047a11 */ /* 0x000fe400078010ff */
[----:B------:R-:W-:Y:S02]  /*c830*/  IADD3 R0, R10, 0x40, RZ ;  /* 0x000000400a007810 */ /* 0x000fe40007ffe0ff */
[----:B------:R-:W-:Y:S01]  /*c840*/  LEA.HI.X R5, R2, c[0x0][0x1dc], R3, 0x2, P0 ;  /* 0x0000770002057a11 */ /* 0x000fe200000f1403 */
[----:B------:R-:W-:Y:S05]  /*c850*/  @P1 BRA `(.L_x_4609) ;  /* 0x0000008000001947 */ /* 0x000fea0003800000 */
[C---:B------:R-:W-:Y:S02]  /*c860*/  IADD3 R2, R0.reuse, 0x40, RZ ;  /* 0x0000004000027810 */ /* 0x040fe40007ffe0ff */
[----:B------:R-:W-:Y:S02]  /*c870*/  ISETP.GE.AND P0, PT, R0, c[0x0][0x220], PT ;  /* 0x0000880000007a0c */ /* 0x000fe40003f06270 */
[----:B------:R-:W-:-:S02]  /*c880*/  ISETP.GE.AND P1, PT, R10, c[0x0][0x220], PT ;  /* 0x000088000a007a0c */ /* 0x000fc40003f26270 */
[----:B------:R-:W-:-:S09]  /*c890*/  ISETP.GE.AND P2, PT, R2, c[0x0][0x220], PT ;  /* 0x0000880002007a0c */ /* 0x000fd20003f46270 */
[----:B-1----:R1:W-:Y:S04]  /*c8a0*/  @!P0 STG.E.128 [R4.64+0x100], R72 ;  /* 0x0001004804008986 */ /* 0x0023e8000c101d06 */
[----:B------:R1:W-:Y:S04]  /*c8b0*/  @!P1 STG.E.64 [R4.64], R104 ;  /* 0x0000006804009986 */ /* 0x0003e8000c101b06 */
[----:B------:R1:W-:Y:S04]  /*c8c0*/  @!P1 STG.E.64 [R4.64+0x8], R106 ;  /* 0x0000086a04009986 */ /* 0x0003e8000c101b06 */
[----:B------:R1:W-:Y:S02]  /*c8d0*/  @!P2 STG.E.128 [R4.64+0x200], R40 ;  /* 0x000200280400a986 */ /* 0x0003e4000c101d06 */
.L_x_4609:
[----:B------:R-:W-:Y:S05]  /*c8e0*/  BSYNC B0 ;  /* 0x0000000000007941 */ /* 0x000fea0003800000 */
.L_x_4608:
[----:B------:R-:W-:Y:S01]  /*c8f0*/  IADD3 R2, R8, 0x8, RZ ;  /* 0x0000000808027810 */ /* 0x000fe20007ffe0ff */
[----:B------:R-:W-:Y:S03]  /*c900*/  BSSY B0, `(.L_x_4610) ;  /* 0x000000a000007945 */ /* 0x000fe60003800000 */
[----:B------:R-:W-:-:S13]  /*c910*/  ISETP.GE.AND P0, PT, R2, UR13, PT ;  /* 0x0000000d02007c0c */ /* 0x000fda000bf06270 */
        /* <DEDUP_REMOVED lines=8> */
.L_x_4611:
[----:B------:R-:W-:Y:S05]  /*c9a0*/  BSYNC B0 ;  /* 0x0000000000007941 */ /* 0x000fea0003800000 */
.L_x_4610:
        /* <DEDUP_REMOVED lines=11> */
.L_x_4613:
[----:B------:R-:W-:Y:S05]  /*ca60*/  BSYNC B0 ;  /* 0x0000000000007941 */ /* 0x000fea0003800000 */
.L_x_4612:
        /* <DEDUP_REMOVED lines=11> */
.L_x_4615:
[----:B------:R-:W-:Y:S05]  /*cb20*/  BSYNC B0 ;  /* 0x0000000000007941 */ /* 0x000fea0003800000 */
.L_x_4614:
        /* <DEDUP_REMOVED lines=11> */
.L_x_4617:
[----:B------:R-:W-:Y:S05]  /*cbe0*/  BSYNC B0 ;  /* 0x0000000000007941 */ /* 0x000fea0003800000 */
.L_x_4616:
        /* <DEDUP_REMOVED lines=11> */
.L_x_4619:
[----:B------:R-:W-:Y:S05]  /*cca0*/  BSYNC B0 ;  /* 0x0000000000007941 */ /* 0x000fea0003800000 */
.L_x_4618:
        /* <DEDUP_REMOVED lines=11> */
.L_x_4621:
[----:B------:R-:W-:Y:S05]  /*cd60*/  BSYNC B0 ;  /* 0x0000000000007941 */ /* 0x000fea0003800000 */
.L_x_4620:
[----:B------:R-:W-:-:S04]  /*cd70*/  IADD3 R8, R8, 0x38, RZ ;  /* 0x0000003808087810 */ /* 0x000fc80007ffe0ff */
[----:B------:R-:W-:-:S13]  /*cd80*/  ISETP.GE.AND P0, PT, R8, UR13, PT ;  /* 0x0000000d08007c0c */ /* 0x000fda000bf06270 */
        /* <DEDUP_REMOVED lines=10> */
.L_x_4622:
        /* <DEDUP_REMOVED lines=13> */
.L_x_7862:


//--------------------- .text._ZN5flash24flash_fwd_splitkv_kernelI23Flash_fwd_kernel_traitsILi192ELi64ELi64ELi4ELb0ELb0EN7cutlass10bfloat16_tE19Flash_kernel_traitsILi192ELi64ELi64ELi4ES3_EELb0ELb0ELb1ELb0ELb0ELb1ELb1ELb0EEEvNS_16Flash_fwd_paramsE --------------------------
	.section	.text._ZN5flash24flash_fwd_splitkv_kernelI23Flash_fwd_kernel_traitsILi192ELi64ELi64ELi4ELb0ELb0EN7cutlass10bfloat16_tE19Flash_kernel_traitsILi192ELi64ELi64ELi4ES3_EELb0ELb0ELb1ELb0ELb0ELb1ELb1ELb0EEEvNS_16Flash_fwd_paramsE,"ax",@progbits
	.sectioninfo	@"SHI_REGISTERS=243"
	.align	128
        .global         _ZN5flash24flash_fwd_splitkv_kernelI23Flash_fwd_kernel_traitsILi192ELi64ELi64ELi4ELb0ELb0EN7cutlass10bfloat16_tE19Flash_kernel_traitsILi192ELi64ELi64ELi4ES3_EELb0ELb0ELb1ELb0ELb0ELb1ELb1ELb0EEEvNS_16Flash_fwd_paramsE
        .type           _ZN5flash24flash_fwd_splitkv_kernelI23Flash_fwd_kernel_traitsILi192ELi64ELi64ELi4ELb0ELb0EN7cutlass10bfloat16_tE19Flash_kernel_traitsILi192ELi64ELi64ELi4ES3_EELb0ELb0ELb1ELb0ELb0ELb1ELb1ELb0EEEvNS_16Flash_fwd_paramsE,@function
        .size           _ZN5flash24flash_fwd_splitkv_kernelI23Flash_fwd_kernel_traitsILi192ELi64ELi64ELi4ELb0ELb0EN7cutlass10bfloat16_tE19Flash_kernel_traitsILi192ELi64ELi64ELi4ES3_EELb0ELb0ELb1ELb0ELb0ELb1ELb1ELb0EEEvNS_16Flash_fwd_paramsE,(.L_x_7863 - _ZN5flash24flash_fwd_splitkv_kernelI23Flash_fwd_kernel_traitsILi192ELi64ELi64ELi4ELb0ELb0EN7cutlass10bfloat16_tE19Flash_kernel_traitsILi192ELi64ELi64ELi4ES3_EELb0ELb0ELb1ELb0ELb0ELb1ELb1ELb0EEEvNS_16Flash_fwd_paramsE)
        .other          _ZN5flash24flash_fwd_splitkv_kernelI23Flash_fwd_kernel_traitsILi192ELi64ELi64ELi4ELb0ELb0EN7cutlass10bfloat16_tE19Flash_kernel_traitsILi192ELi64ELi64ELi4ES3_EELb0ELb0ELb1ELb0ELb0ELb1ELb1ELb0EEEvNS_16Flash_fwd_paramsE,@"STO_CUDA_ENTRY STV_DEFAULT"
_ZN5flash24flash_fwd_splitkv_kernelI23Flash_fwd_kernel_traitsILi192ELi64ELi64ELi4ELb0ELb0EN7cutlass10bfloat16_tE19Flash_kernel_traitsILi192ELi64ELi64ELi4ES3_EELb0ELb0ELb1ELb0ELb0ELb1ELb1ELb0EEEvNS_16Flash_fwd_paramsE:
.text._ZN5flash24flash_fwd_splitkv_kernelI23Flash_fwd_kernel_traitsILi192ELi64ELi64ELi4ELb0ELb0EN7cutlass10bfloat16_tE19Flash_kernel_traitsILi192ELi64ELi64ELi4ES3_EELb0ELb0ELb1ELb0ELb0ELb1ELb1ELb0EEEvNS_16Flash_fwd_paramsE:
        /* <DEDUP_REMOVED lines=78> */
.L_x_4623:
[----:B------:R-:W-:Y:S02]  /*04e0*/  ULDC UR7, c[0x0][0x218] ;  /* 0x0000860000077ab9 */ /* 0x000fe40000000800 */
.L_x_4624:
        /* <DEDUP_REMOVED lines=92> */
.L_x_4627:
[----:B------:R-:W-:Y:S05]  /*0ab0*/  BSYNC B0 ;  /* 0x0000000000007941 */ /* 0x000fea0003800000 */
.L_x_4626:
        /* <DEDUP_REMOVED lines=10> */
.L_x_4629:
[----:B------:R-:W-:Y:S05]  /*0b60*/  BSYNC B0 ;  /* 0x0000000000007941 */ /* 0x000fea0003800000 */
.L_x_4628:
        /* <DEDUP_REMOVED lines=10> */
.L_x_4631:
[----:B------:R-:W-:Y:S05]  /*0c10*/  BSYNC B0 ;  /* 0x0000000000007941 */ /* 0x000fea0003800000 */
.L_x_4630:
        /* <DEDUP_REMOVED lines=10> */
.L_x_4633:
[----:B------:R-:W-:Y:S05]  /*0cc0*/  BSYNC B0 ;  /* 0x0000000000007941 */ /* 0x000fea0003800000 */
.L_x_4632:
        /* <DEDUP_REMOVED lines=10> */
.L_x_4635:
[----:B------:R-:W-:Y:S05]  /*0d70*/  BSYNC B0 ;  /* 0x0000000000007941 */ /* 0x000fea0003800000 */
.L_x_4634:
        /* <DEDUP_REMOVED lines=10> */
.L_x_4637:
[----:B------:R-:W-:Y:S05]  /*0e20*/  BSYNC B0 ;  /* 0x0000000000007941 */ /* 0x000fea0003800000 */
.L_x_4636:
        /* <DEDUP_REMOVED lines=10> */
.L_x_4639:
[----:B------:R-:W-:Y:S05]  /*0ed0*/  BSYNC B0 ;  /* 0x0000000000007941 */ /* 0x000fea0003800000 */
.L_x_4638:
        /* <DEDUP_REMOVED lines=10> */
.L_x_4641:
[----:B------:R-:W-:Y:S05]  /*0f80*/  BSYNC B0 ;  /* 0x0000000000007941 */ /* 0x000fea0003800000 */
.L_x_4640:
        /* <DEDUP_REMOVED lines=32> */
.L_x_4625:
        /* <DEDUP_REMOVED lines=113> */
.L_x_4642:
        /* <DEDUP_REMOVED lines=19> */
.L_x_4644:
        /* <DEDUP_REMOVED lines=56> */
.L_x_4643:
        /* <DEDUP_REMOVED lines=123> */
.L_x_4646:
[----:B------:R-:W-:Y:S05]  /*2500*/  BSYNC B0 ;  /* 0x0000000000007941 */ /* 0x000fea0003800000 */
.L_x_4645:
        /* <DEDUP_REMOVED lines=37> */
.L_x_4648:
[----:B------:R-:W-:Y:S05]  /*2760*/  BSYNC B0 ;  /* 0x0000000000007941 */ /* 0x000fea0003800000 */
.L_x_4647:
        /* <DEDUP_REMOVED lines=37> */
.L_x_4650:
[----:B------:R-:W-:Y:S05]  /*29c0*/  BSYNC B0 ;  /* 0x0000000000007941 */ /* 0x000fea0003800000 */
.L_x_4649:
        /* <DEDUP_REMOVED lines=36> */
.L_x_4652:
[----:B------:R-:W-:Y:S05]  /*2c10*/  BSYNC B0 ;  /* 0x0000000000007941 */ /* 0x000fea0003800000 */
.L_x_4651:
        /* <DEDUP_REMOVED lines=31> */
.L_x_4654:
[----:B------:R-:W-:Y:S05]  /*2e10*/  BSYNC B0 ;  /* 0x0000000000007941 */ /* 0x000fea0003800000 */
.L_x_4653:
        /* <DEDUP_REMOVED lines=33> */
.L_x_4656:
[----:B------:R-:W-:Y:S05]  /*3030*/  BSYNC B0 ;  /* 0x0000000000007941 */ /* 0x000fea0003800000 */
.L_x_4655:
        /* <DEDUP_REMOVED lines=32> */
.L_x_4658:
[----:B------:R-:W-:Y:S05]  /*3240*/  BSYNC B0 ;  /* 0x0000000000007941 */ /* 0x000fea0003800000 */
.L_x_4657:
        /* <DEDUP_REMOVED lines=33> */
.L_x_4660:
[----:B------:R-:W-:Y:S05]  /*3460*/  BSYNC B0 ;  /* 0x0000000000007941 */ /* 0x000fea0003800000 */
.L_x_4659:
        /* <DEDUP_REMOVED lines=49> */
.L_x_4662:
[----:B------:R-:W-:Y:S05]  /*3780*/  BSYNC B0 ;  /* 0x0000000000007941 */ /* 0x000fea0003800000 */
.L_x_4661:
        /* <DEDUP_REMOVED lines=36> */
.L_x_4664:
[----:B------:R-:W-:Y:S05]  /*39d0*/  BSYNC B0 ;  /* 0x0000000000007941 */ /* 0x000fea0003800000 */
.L_x_4663:
        /* <DEDUP_REMOVED lines=39> */
.L_x_4666:
[----:B------:R-:W-:Y:S05]  /*3c50*/  BSYNC B0 ;  /* 0x0000000000007941 */ /* 0x000fea0003800000 */
.L_x_4665:
        /* <DEDUP_REMOVED lines=40> */
.L_x_4668:
[----:B------:R-:W-:Y:S05]  /*3ee0*/  BSYNC B0 ;  /* 0x0000000000007941 */ /* 0x000fea0003800000 */
.L_x_4667:
[C---:B-1-3--:R-:W-:Y:S01]  /*3ef0*/  IMAD.SHL.U32 R8, R2.reuse, 0x40, RZ ;  /* 0x0000004002087824 */ /* 0x04afe200078e00ff */
[----:B------:R-:W-:Y:S01]  /*3f00*/  R2P PR, R2, 0x6 ;  /* 0x0000000602007804 */ /* 0x000fe20000000000 */
[----:B------:R-:W-:Y:S01]  /*3f10*/  IMAD.SHL.U32 R20, R20, 0x8, RZ ;  /* 0x0000000814147824 */ /* 0x000fe200078e00ff */
[----:B------:R-:W-:Y:S01]  /*3f20*/  SHF.L.U32 R81, R81, 0x1, RZ ;  /* 0x0000000151517819 */ /* 0x000fe200000006ff */
[----:B------:R-:W-:Y:S01]  /*3f30*/  IMAD R206, R83, 0x400, R0 ;  /* 0x0000040053ce7824 */ /* 0x000fe200078e0200 */
[----:B------:R-:W-:Y:S01]  /*3f40*/  LOP3.LUT R9, R8, 0x1c0, RZ, 0xc0, !PT ;  /* 0x000001c008097812 */ /* 0x000fe200078ec0ff */
[----:B------:R-:W-:Y:S01]  /*3f50*/  IMAD.U32 R127, RZ, RZ, UR9 ;  /* 0x00000009ff7f7e24 */ /* 0x000fe2000f8e00ff */
[----:B------:R-:W0:Y:S01]  /*3f60*/  LDGDEPBAR ;  /* 0x00000000000079af */ /* 0x000e220000000000 */
        /* <DEDUP_REMOVED lines=9> */
[----:B------:R-:W-:-:S02]  /*4000*/  ISETP.GT.AND P5, PT, R82, R207, PT ;  /* 0x000000cf5200720c */ /* 0x000fc40003fa4270 */
[----:B------:R-:W-:Y:S01]  /*4010*/  IMAD R205, R205, 0x200, R8 ;  /* 0x00000200cdcd7824 */ /* 0x000fe200078e0208 */
[----:B------:R-:W-:Y:S03]  /*4020*/  LDSM.16.M88.4 R64, [R202] ;  /* 0x00000000ca40783b */ /* 0x000fe60000000200 */
[----:B------:R-:W-:-:S05]  /*4030*/  IMAD.SHL.U32 R205, R205, 0x2, RZ ;  /* 0x00000002cdcd7824 */ /* 0x000fca00078e00ff */
[----:B------:R-:W1:Y:S01]  /*4040*/  LDSM.16.M88.4 R12, [R205+0x6000] ;  /* 0x00600000cd0c783b */ /* 0x000e620000000200 */
[C---:B------:R-:W-:Y:S02]  /*4050*/  IADD3 R2, R205.reuse, 0x6000, RZ ;  /* 0x00006000cd027810 */ /* 0x040fe40007ffe0ff */
        /* <DEDUP_REMOVED lines=28> */
[C---:B---3--:R-:W-:Y:S08]  /*4220*/  HMMA.16816.F32.BF16 R28, R52.reuse, R24, RZ ;  /* 0x00000018341c723c */ /* 0x048ff000000418ff */
[C---:B------:R-:W-:Y:S08]  /*4230*/  HMMA.16816.F32.BF16 R12, R52.reuse, R14, RZ ;  /* 0x0000000e340c723c */ /* 0x040ff000000418ff */
[C---:B------:R-:W-:Y:S08]  /*4240*/  HMMA.16816.F32.BF16 R24, R52.reuse, R26, RZ ;  /* 0x0000001a3418723c */ /* 0x040ff000000418ff */
[C---:B-----5:R-:W-:Y:S08]  /*4250*/  HMMA.16816.F32.BF16 R40, R52.reuse, R60, RZ ;  /* 0x0000003c3428723c */ /* 0x060ff000000418ff */
[C---:B------:R-:W-:Y:S08]  /*4260*/  HMMA.16816.F32.BF16 R60, R52.reuse, R62, RZ ;  /* 0x0000003e343c723c */ /* 0x040ff000000418ff */
[C---:B----4-:R-:W-:Y:S08]  /*4270*/  HMMA.16816.F32.BF16 R56, R52.reuse, R68, RZ ;  /* 0x000000443438723c */ /* 0x050ff000000418ff */
[----:B------:R-:W-:Y:S01]  /*4280*/  HMMA.16816.F32.BF16 R52, R52, R70, RZ ;  /* 0x000000463434723c */ /* 0x000fe200000418ff */
[----:B------:R-:W-:Y:S07]  /*4290*/  LDSM.16.M88.4 R68, [R205+0x8800] ;  /* 0x00880000cd44783b */ /* 0x000fee0000000200 */
[C---:B--2---:R-:W-:Y:S08]  /*42a0*/  HMMA.16816.F32.BF16 R8, R16.reuse, R48, R8 ;  /* 0x000000301008723c */ /* 0x044ff00000041808 */
[C---:B------:R-:W-:Y:S01]  /*42b0*/  HMMA.16816.F32.BF16 R12, R16.reuse, R50, R12 ;  /* 0x00000032100c723c */ /* 0x040fe2000004180c */
[----:B------:R-:W1:Y:S07]  /*42c0*/  LDSM.16.M88.4 R48, [R199+0x6800] ;  /* 0x00680000c730783b */ /* 0x000e6e0000000200 */
[C---:B------:R-:W-:Y:S08]  /*42d0*/  HMMA.16816.F32.BF16 R28, R16.reuse, R44, R28 ;  /* 0x0000002c101c723c */ /* 0x040ff0000004181c */
[C---:B------:R-:W-:Y:S01]  /*42e0*/  HMMA.16816.F32.BF16 R24, R16.reuse, R46, R24 ;  /* 0x0000002e1018723c */ /* 0x040fe20000041818 */
[----:B------:R-:W2:Y:S07]  /*42f0*/  LDSM.16.M88.4 R44, [R199+0x7000] ;  /* 0x00700000c72c783b */ /* 0x000eae0000000200 */
[C---:B------:R-:W-:Y:S08]  /*4300*/  HMMA.16816.F32.BF16 R40, R16.reuse, R36, R40 ;  /* 0x000000241028723c */ /* 0x040ff00000041828 */
[C---:B------:R-:W-:Y:S01]  /*4310*/  HMMA.16816.F32.BF16 R60, R16.reuse, R38, R60 ;  /* 0x00000026103c723c */ /* 0x040fe2000004183c */
[----:B------:R-:W-:Y:S07]  /*4320*/  LDSM.16.M88.4 R36, [R192] ;  /* 0x00000000c024783b */ /* 0x000fee0000000200 */
[C---:B------:R-:W-:Y:S08]  /*4330*/  HMMA.16816.F32.BF16 R56, R16.reuse, R32, R56 ;  /* 0x000000201038723c */ /* 0x040ff00000041838 */
[----:B------:R-:W-:Y:S01]  /*4340*/  HMMA.16816.F32.BF16 R52, R16, R34, R52 ;  /* 0x000000221034723c */ /* 0x000fe20000041834 */
[----:B------:R-:W3:Y:S04]  /*4350*/  LDSM.16.M88.4 R16, [R201] ;  /* 0x00000000c910783b */ /* 0x000ee80000000200 */
[----:B------:R-:W4:Y:S03]  /*4360*/  LDSM.16.M88.4 R32, [R192+0x800] ;  /* 0x00080000c020783b */ /* 0x000f260000000200 */
[C---:B------:R-:W-:Y:S08]  /*4370*/  HMMA.16816.F32.BF16 R8, R64.reuse, R20, R8 ;  /* 0x000000144008723c */ /* 0x040ff00000041808 */
[C---:B------:R-:W-:Y:S01]  /*4380*/  HMMA.16816.F32.BF16 R12, R64.reuse, R22, R12 ;  /* 0x00000016400c723c */ /* 0x040fe2000004180c */
[----:B------:R-:W5:Y:S07]  /*4390*/  LDSM.16.M88.4 R20, [R192+0x1000] ;  /* 0x00100000c014783b */ /* 0x000f6e0000000200 */
        /* <DEDUP_REMOVED lines=8> */
[----:B------:R-:W-:Y:S04]  /*4420*/  LDSM.16.M88.4 R64, [R205+0x9800] ;  /* 0x00980000cd40783b */ /* 0x000fe80000000200 */
[----:B------:R-:W-:Y:S03]  /*4430*/  LDSM.16.M88.4 R76, [R192+0x4000] ;  /* 0x00400000c04c783b */ /* 0x000fe60000000200 */
[C---:B---3--:R-:W-:Y:S08]  /*4440*/  HMMA.16816.F32.BF16 R8, R16.reuse, R36, R8 ;  /* 0x000000241008723c */ /* 0x048ff00000041808 */
        /* <DEDUP_REMOVED lines=21> */
[C---:B------:R-:W-:Y:S08]  /*45a0*/  HMMA.16816.F32.BF16 R56, R48.reuse, R64, R56 ;  /* 0x000000403038723c */ /* 0x040ff00000041838 */
[----:B------:R-:W-:Y:S07]  /*45b0*/  HMMA.16816.F32.BF16 R52, R48, R66, R52 ;  /* 0x000000423034723c */ /* 0x000fee0000041834 */
[----:B------:R-:W-:Y:S01]  /*45c0*/  SHF.R.S32.HI R49, RZ, 0x1f, R84 ;  /* 0x0000001fff317819 */ /* 0x000fe20000011454 */
[----:B---3--:R-:W-:Y:S01]  /*45d0*/  HMMA.16816.F32.BF16 R8, R32, R20, R8 ;  /* 0x000000142008723c */ /* 0x008fe20000041808 */
[----:B------:R-:W-:-:S02]  /*45e0*/  LOP3.LUT R48, R81, 0x6, RZ, 0xc0, !PT ;  /* 0x0000000651307812 */ /* 0x000fc400078ec0ff */
[----:B------:R-:W-:-:S03]  /*45f0*/  LEA.HI R84, R49, R84, RZ, 0x2 ;  /* 0x0000005431547211 */ /* 0x000fc600078f10ff */
[----:B------:R-:W-:Y:S01]  /*4600*/  IMAD.IADD R81, R3, 0x1, R48 ;  /* 0x0000000103517824 */ /* 0x000fe200078e0230 */
[----:B------:R-:W-:Y:S01]  /*4610*/  SHF.R.S32.HI R2, RZ, 0x2, R84 ;  /* 0x00000002ff027819 */ /* 0x000fe20000011454 */
[C---:B------:R-:W-:Y:S01]  /*4620*/  HMMA.16816.F32.BF16 R12, R32.reuse, R22, R12 ;  /* 0x00000016200c723c */ /* 0x040fe2000004180c */
[----:B------:R-:W-:Y:S02]  /*4630*/  LDSM.16.M88.4 R20, [R202+0x2000] ;  /* 0x00200000ca14783b */ /* 0x000fe40000000200 */
[----:B------:R-:W-:Y:S01]  /*4640*/  IADD3 R84, R81, 0x8, RZ ;  /* 0x0000000851547810 */ /* 0x000fe20007ffe0ff */
[----:B------:R-:W-:Y:S01]  /*4650*/  IMAD R2, R83, 0x10, R2 ;  /* 0x0000001053027824 */ /* 0x000fe200078e0202 */
[C---:B------:R-:W-:Y:S01]  /*4660*/  IADD3 R83, R81.reuse, 0x1, RZ ;  /* 0x0000000151537810 */ /* 0x040fe20007ffe0ff */
[----:B------:R-:W-:Y:S01]  /*4670*/  LDSM.16.M88.4 R48, [R199+0x9800] ;  /* 0x00980000c730783b */ /* 0x000fe20000000200 */
[----:B------:R-:W-:Y:S01]  /*4680*/  IADD3 R91, R81, 0x11, RZ ;  /* 0x00000011515b7810 */ /* 0x000fe20007ffe0ff */
[----:B----4-:R-:W-:Y:S01]  /*4690*/  HMMA.16816.F32.BF16 R28, R32, R16, R28 ;  /* 0x00000010201c723c */ /* 0x010fe2000004181c */
[----:B------:R-:W-:-:S02]  /*46a0*/  IADD3 R2, R2, UR8, RZ ;  /* 0x0000000802027c10 */ /* 0x000fc4000fffe0ff */
[----:B------:R-:W-:Y:S02]  /*46b0*/  IADD3 R90, R81, 0x18, RZ ;  /* 0x00000018515a7810 */ /* 0x000fe40007ffe0ff */
[----:B------:R-:W-:Y:S02]  /*46c0*/  IADD3 R127, R127, -UR10, R2 ;  /* 0x8000000a7f7f7c10 */ /* 0x000fe4000fffe002 */
[C---:B------:R-:W-:Y:S01]  /*46d0*/  IADD3 R94, R81.reuse, 0x19, RZ ;  /* 0x00000019515e7810 */ /* 0x040fe20007ffe0ff */
[----:B------:R-:W-:Y:S01]  /*46e0*/  HMMA.16816.F32.BF16 R24, R32, R18, R24 ;  /* 0x000000122018723c */ /* 0x000fe20000041818 */
[----:B------:R-:W3:Y:S01]  /*46f0*/  LDSM.16.M88.4 R16, [R199+0x8000] ;  /* 0x00800000c710783b */ /* 0x000ee20000000200 */
[C---:B------:R-:W-:Y:S02]  /*4700*/  IADD3 R96, R81.reuse, 0x20, RZ ;  /* 0x0000002051607810 */ /* 0x040fe40007ffe0ff */
[C---:B------:R-:W-:Y:S02]  /*4710*/  IADD3 R100, R81.reuse, 0x28, RZ ;  /* 0x0000002851647810 */ /* 0x040fe40007ffe0ff */
[----:B------:R-:W-:-:S02]  /*4720*/  IADD3 R102, R81, 0x29, RZ ;  /* 0x0000002951667810 */ /* 0x000fc40007ffe0ff */
[C---:B-1----:R-:W-:Y:S01]  /*4730*/  HMMA.16816.F32.BF16 R40, R32.reuse, R44, R40 ;  /* 0x0000002c2028723c */ /* 0x042fe20000041828 */
[C---:B------:R-:W-:Y:S02]  /*4740*/  IADD3 R98, R81.reuse, 0x21, RZ ;  /* 0x0000002151627810 */ /* 0x040fe40007ffe0ff */
[C---:B------:R-:W-:Y:S02]  /*4750*/  IADD3 R107, R81.reuse, 0x31, RZ ;  /* 0x00000031516b7810 */ /* 0x040fe40007ffe0ff */
[C---:B------:R-:W-:Y:S02]  /*4760*/  IADD3 R105, R81.reuse, 0x30, RZ ;  /* 0x0000003051697810 */ /* 0x040fe40007ffe0ff */
[C---:B------:R-:W-:Y:S01]  /*4770*/  IADD3 R109, R81.reuse, 0x38, RZ ;  /* 0x00000038516d7810 */ /* 0x040fe20007ffe0ff */
[----:B------:R-:W-:Y:S01]  /*4780*/  HMMA.16816.F32.BF16 R60, R32, R46, R60 ;  /* 0x0000002e203c723c */ /* 0x000fe2000004183c */
[----:B------:R-:W1:Y:S01]  /*4790*/  LDSM.16.M88.4 R44, [R199+0x8800] ;  /* 0x00880000c72c783b */ /* 0x000e620000000200 */
[----:B------:R-:W-:-:S02]  /*47a0*/  IADD3 R110, R81, 0x39, RZ ;  /* 0x00000039516e7810 */ /* 0x000fc40007ffe0ff */
[C---:B------:R-:W-:Y:S02]  /*47b0*/  IADD3 R86, R81.reuse, 0x9, RZ ;  /* 0x0000000951567810 */ /* 0x040fe40007ffe0ff */
[----:B------:R-:W-:Y:S02]  /*47c0*/  IADD3 R88, R81, 0x10, RZ ;  /* 0x0000001051587810 */ /* 0x000fe40007ffe0ff */
[C---:B--2---:R-:W-:Y:S01]  /*47d0*/  HMMA.16816.F32.BF16 R56, R32.reuse, R36, R56 ;  /* 0x000000242038723c */ /* 0x044fe20000041838 */
[----:B------:R-:W-:Y:S01]  /*47e0*/  IMAD.IADD R93, R127, 0x1, -R86 ;  /* 0x000000017f5d7824 */ /* 0x000fe200078e0a56 */
[----:B------:R-:W-:Y:S01]  /*47f0*/  ISETP.GE.AND P3, PT, R81, UR9, PT ;  /* 0x0000000951007c0c */ /* 0x000fe2000bf66270 */
[C---:B------:R-:W-:Y:S01]  /*4800*/  IMAD.IADD R92, R127.reuse, 0x1, -R88 ;  /* 0x000000017f5c7824 */ /* 0x040fe200078e0a58 */
[----:B------:R-:W-:Y:S02]  /*4810*/  ISETP.GE.AND P6, PT, R88, UR9, PT ;  /* 0x0000000958007c0c */ /* 0x000fe4000bfc6270 */
[----:B------:R-:W-:Y:S01]  /*4820*/  IABS R93, R93 ;  /* 0x0000005d005d7213 */ /* 0x000fe20000000000 */
[C---:B------:R-:W-:Y:S01]  /*4830*/  IMAD.IADD R36, R127.reuse, 0x1, -R81 ;  /* 0x000000017f247824 */ /* 0x040fe200078e0a51 */
[----:B------:R-:W-:Y:S01]  /*4840*/  HMMA.16816.F32.BF16 R52, R32, R38, R52 ;  /* 0x000000262034723c */ /* 0x000fe20000041834 */
[----:B------:R-:W2:Y:S01]  /*4850*/  LDSM.16.M88.4 R32, [R199+0x9000] ;  /* 0x00900000c720783b */ /* 0x000ea20000000200 */
[----:B------:R-:W-:Y:S01]  /*4860*/  IMAD.IADD R37, R127, 0x1, -R83 ;  /* 0x000000017f257824 */ /* 0x000fe200078e0a53 */
[----:B------:R-:W-:Y:S01]  /*4870*/  IABS R92, R92 ;  /* 0x0000005c005c7213 */ /* 0x000fe20000000000 */
[----:B------:R-:W-:Y:S01]  /*4880*/  I2F R93, R93 ;  /* 0x0000005d005d7306 */ /* 0x000fe20000201400 */
[----:B------:R-:W-:-:S02]  /*4890*/  IABS R36, R36 ;  /* 0x0000002400247213 */ /* 0x000fc40000000000 */
[----:B------:R-:W-:Y:S01]  /*48a0*/  ISETP.GE.AND P2, PT, R83, UR9, PT ;  /* 0x0000000953007c0c */ /* 0x000fe2000bf46270 */
[C---:B---3--:R-:W-:Y:S02]  /*48b0*/  HMMA.16816.F32.BF16 R8, R20.reuse, R16, R8 ;  /* 0x000000101408723c */ /* 0x048fe40000041808 */
[----:B------:R-:W-:Y:S01]  /*48c0*/  IMAD.MOV.U32 R85, RZ, RZ, R36 ;  /* 0x000000ffff557224 */ /* 0x000fe200078e0024 */
[----:B------:R-:W-:Y:S01]  /*48d0*/  IABS R36, R37 ;  /* 0x0000002500247213 */ /* 0x000fe20000000000 */
[----:B------:R-:W-:Y:S01]  /*48e0*/  I2F R92, R92 ;  /* 0x0000005c005c7306 */ /* 0x000fe20000201400 */
[----:B------:R-:W-:Y:S02]  /*48f0*/  ISETP.GE.AND P1, PT, R84, UR9, PT ;  /* 0x0000000954007c0c */ /* 0x000fe4000bf26270 */
[----:B------:R-:W-:Y:S01]  /*4900*/  ISETP.GE.AND P0, PT, R86, UR9, PT ;  /* 0x0000000956007c0c */ /* 0x000fe2000bf06270 */
[----:B------:R-:W-:Y:S01]  /*4910*/  IMAD.IADD R16, R127, 0x1, -R84 ;  /* 0x000000017f107824 */ /* 0x000fe200078e0a54 */
[----:B------:R-:W-:Y:S01]  /*4920*/  HMMA.16816.F32.BF16 R12, R20, R18, R12 ;  /* 0x00000012140c723c */ /* 0x000fe2000004180c */
[----:B------:R-:W-:-:S02]  /*4930*/  ISETP.GE.AND P4, PT, R91, UR9, PT ;  /* 0x000000095b007c0c */ /* 0x000fc4000bf86270 */
[----:B------:R3:W-:Y:S01]  /*4940*/  I2F R87, R36 ;  /* 0x0000002400577306 */ /* 0x0007e20000201400 */
[----:B------:R-:W-:-:S04]  /*4950*/  IABS R16, R16 ;  /* 0x0000001000107213 */ /* 0x000fc80000000000 */
[C---:B-1----:R-:W-:Y:S03]  /*4960*/  HMMA.16816.F32.BF16 R28, R20.reuse, R44, R28 ;  /* 0x0000002c141c723c */ /* 0x042fe6000004181c */
[----:B------:R1:W-:Y:S04]  /*4970*/  I2F R89, R16 ;  /* 0x0000001000597306 */ /* 0x0003e80000201400 */
[C---:B------:R-:W-:Y:S01]  /*4980*/  IMAD.IADD R44, R127.reuse, 0x1, -R91 ;  /* 0x000000017f2c7824 */ /* 0x040fe200078e0a5b */
[C---:B------:R-:W-:Y:S01]  /*4990*/  HMMA.16816.F32.BF16 R24, R20.reuse, R46, R24 ;  /* 0x0000002e1418723c */ /* 0x040fe20000041818 */
[----:B------:R-:W-:Y:S01]  /*49a0*/  IMAD.IADD R45, R127, 0x1, -R90 ;  /* 0x000000017f2d7824 */ /* 0x000fe200078e0a5a */
[----:B---3--:R-:W-:Y:S02]  /*49b0*/  LDSM.16.M88.4 R36, [R192+0x2000] ;  /* 0x00200000c024783b */ /* 0x008fe40000000200 */
[----:B------:R-:W-:Y:S01]  /*49c0*/  IABS R44, R44 ;  /* 0x0000002c002c7213 */ /* 0x000fe20000000000 */
[----:B------:R-:W-:Y:S03]  /*49d0*/  I2F R85, R85 ;  /* 0x0000005500557306 */ /* 0x000fe60000201400 */
[----:B------:R-:W-:Y:S01]  /*49e0*/  MOV R95, R44 ;  /* 0x0000002c005f7202 */ /* 0x000fe20000000f00 */
[----:B--2---:R-:W-:Y:S01]  /*49f0*/  HMMA.16816.F32.BF16 R40, R20, R32, R40 ;  /* 0x000000201428723c */ /* 0x004fe20000041828 */
[----:B------:R-:W-:Y:S01]  /*4a00*/  IABS R44, R45 ;  /* 0x0000002d002c7213 */ /* 0x000fe20000000000 */
[----:B-1----:R-:W1:Y:S03]  /*4a10*/  LDSM.16.M88.4 R16, [R201+0x2000] ;  /* 0x00200000c910783b */ /* 0x002e660000000200 */
[----:B------:R-:W-:Y:S01]  /*4a20*/  I2F R95, R95 ;  /* 0x0000005f005f7306 */ /* 0x000fe20000201400 */
[----:B------:R-:W-:-:S02]  /*4a30*/  IMAD.MOV.U32 R97, RZ, RZ, R44 ;  /* 0x000000ffff617224 */ /* 0x000fc400078e002c */
[----:B------:R-:W2:Y:S01]  /*4a40*/  LDSM.16.M88.4 R44, [R192+0x2800] ;  /* 0x00280000c02c783b */ /* 0x000ea20000000200 */
[C---:B------:R-:W-:Y:S01]  /*4a50*/  IMAD.IADD R32, R127.reuse, 0x1, -R94 ;  /* 0x000000017f207824 */ /* 0x040fe200078e0a5e */
[----:B------:R-:W-:Y:S01]  /*4a60*/  HMMA.16816.F32.BF16 R60, R20, R34, R60 ;  /* 0x00000022143c723c */ /* 0x000fe2000004183c */
[----:B------:R-:W-:Y:S02]  /*4a70*/  IMAD.IADD R33, R127, 0x1, -R96 ;  /* 0x000000017f217824 */ /* 0x000fe400078e0a60 */
[----:B------:R-:W-:Y:S01]  /*4a80*/  I2F R97, R97 ;  /* 0x0000006100617306 */ /* 0x000fe20000201400 */
[----:B------:R-:W-:-:S04]  /*4a90*/  IABS R32, R32 ;  /* 0x0000002000207213 */ /* 0x000fc80000000000 */
[----:B------:R-:W-:Y:S01]  /*4aa0*/  HMMA.16816.F32.BF16 R56, R20, R48, R56 ;  /* 0x000000301438723c */ /* 0x000fe20000041838 */
[----:B------:R-:W-:Y:S01]  /*4ab0*/  IMAD.MOV.U32 R99, RZ, RZ, R32 ;  /* 0x000000ffff637224 */ /* 0x000fe200078e0020 */
[----:B------:R-:W-:-:S05]  /*4ac0*/  IABS R32, R33 ;  /* 0x0000002100207213 */ /* 0x000fca0000000000 */
[----:B------:R-:W-:Y:S01]  /*4ad0*/  IMAD.MOV.U32 R101, RZ, RZ, R32 ;  /* 0x000000ffff657224 */ /* 0x000fe200078e0020 */
[----:B------:R-:W-:Y:S01]  /*4ae0*/  HMMA.16816.F32.BF16 R52, R20, R50, R52 ;  /* 0x000000321434723c */ /* 0x000fe20000041834 */
[----:B------:R-:W3:Y:S01]  /*4af0*/  LDSM.16.M88.4 R32, [R192+0x3000] ;  /* 0x00300000c020783b */ /* 0x000ee20000000200 */
[C---:B------:R-:W-:Y:S01]  /*4b00*/  IMAD.IADD R48, R127.reuse, 0x1, -R98 ;  /* 0x000000017f307824 */ /* 0x040fe200078e0a62 */
[----:B------:R-:W-:Y:S04]  /*4b10*/  I2F R99, R99 ;  /* 0x0000006300637306 */ /* 0x000fe80000201400 */
[----:B------:R-:W-:Y:S01]  /*4b20*/  IMAD.IADD R20, R127, 0x1, -R100 ;  /* 0x000000017f147824 */ /* 0x000fe200078e0a64 */
[----:B------:R-:W-:-:S03]  /*4b30*/  IABS R48, R48 ;  /* 0x0000003000307213 */ /* 0x000fc60000000000 */
[----:B------:R-:W-:Y:S01]  /*4b40*/  I2F R101, R101 ;  /* 0x0000006500657306 */ /* 0x000fe20000201400 */
[----:B------:R-:W-:Y:S01]  /*4b50*/  IABS R20, R20 ;  /* 0x0000001400147213 */ /* 0x000fe20000000000 */
[C---:B-1----:R-:W-:Y:S04]  /*4b60*/  HMMA.16816.F32.BF16 R8, R16.reuse, R36, R8 ;  /* 0x000000241008723c */ /* 0x042fe80000041808 */
[----:B------:R-:W-:Y:S02]  /*4b70*/  IMAD.MOV.U32 R104, RZ, RZ, R20 ;  /* 0x000000ffff687224 */ /* 0x000fe400078e0014 */
[----:B------:R-:W1:Y:S01]  /*4b80*/  LDSM.16.M88.4 R20, [R205+0xa000] ;  /* 0x00a00000cd14783b */ /* 0x000e620000000200 */
[----:B------:R4:W-:Y:S01]  /*4b90*/  I2F R103, R48 ;  /* 0x0000003000677306 */ /* 0x0009e20000201400 */
[----:B------:R-:W-:Y:S01]  /*4ba0*/  IMAD.IADD R36, R127, 0x1, -R102 ;  /* 0x000000017f247824 */ /* 0x000fe200078e0a66 */
[----:B------:R-:W-:Y:S04]  /*4bb0*/  HMMA.16816.F32.BF16 R12, R16, R38, R12 ;  /* 0x00000026100c723c */ /* 0x000fe8000004180c */
[----:B------:R-:W-:-:S02]  /*4bc0*/  IABS R36, R36 ;  /* 0x0000002400247213 */ /* 0x000fc40000000000 */
[----:B------:R-:W-:Y:S02]  /*4bd0*/  I2F R104, R104 ;  /* 0x0000006800687306 */ /* 0x000fe40000201400 */
[----:B------:R-:W-:Y:S01]  /*4be0*/  MOV R106, R36 ;  /* 0x00000024006a7202 */ /* 0x000fe20000000f00 */
[----:B--2---:R-:W-:Y:S01]  /*4bf0*/  HMMA.16816.F32.BF16 R28, R16, R44, R28 ;  /* 0x0000002c101c723c */ /* 0x004fe2000004181c */
[----:B------:R-:W2:Y:S01]  /*4c00*/  LDSM.16.M88.4 R36, [R192+0x3800] ;  /* 0x00380000c024783b */ /* 0x000ea20000000200 */
[----:B----4-:R-:W-:-:S03]  /*4c10*/  IMAD.IADD R48, R127, 0x1, -R105 ;  /* 0x000000017f307824 */ /* 0x010fc600078e0a69 */
[----:B------:R-:W-:Y:S02]  /*4c20*/  I2F R106, R106 ;  /* 0x0000006a006a7306 */ /* 0x000fe40000201400 */
[C---:B------:R-:W-:Y:S01]  /*4c30*/  IMAD.IADD R44, R127.reuse, 0x1, -R107 ;  /* 0x000000017f2c7824 */ /* 0x040fe200078e0a6b */
[----:B------:R-:W-:Y:S01]  /*4c40*/  IABS R48, R48 ;  /* 0x0000003000307213 */ /* 0x000fe20000000000 */
[C---:B------:R-:W-:Y:S01]  /*4c50*/  IMAD.IADD R45, R127.reuse, 0x1, -R109 ;  /* 0x000000017f2d7824 */ /* 0x040fe200078e0a6d */
[C---:B------:R-:W-:Y:S02]  /*4c60*/  HMMA.16816.F32.BF16 R24, R16.reuse, R46, R24 ;  /* 0x0000002e1018723c */ /* 0x040fe40000041818 */
[----:B------:R-:W-:Y:S01]  /*4c70*/  IABS R44, R44 ;  /* 0x0000002c002c7213 */ /* 0x000fe20000000000 */
[----:B------:R4:W-:Y:S04]  /*4c80*/  I2F R108, R48 ;  /* 0x00000030006c7306 */ /* 0x0009e80000201400 */
[----:B------:R-:W-:Y:S01]  /*4c90*/  IMAD.MOV.U32 R111, RZ, RZ, R44 ;  /* 0x000000ffff6f7224 */ /* 0x000fe200078e002c */
[----:B------:R-:W-:Y:S01]  /*4ca0*/  IABS R44, R45 ;  /* 0x0000002d002c7213 */ /* 0x000fe20000000000 */
[C---:B---3--:R-:W-:Y:S04]  /*4cb0*/  HMMA.16816.F32.BF16 R40, R16.reuse, R32, R40 ;  /* 0x000000201028723c */ /* 0x048fe80000041828 */
[----:B------:R-:W-:Y:S01]  /*4cc0*/  IMAD.MOV.U32 R112, RZ, RZ, R44 ;  /* 0x000000ffff707224 */ /* 0x000fe200078e002c */
[----:B------:R-:W-:Y:S01]  /*4cd0*/  I2F R111, R111 ;  /* 0x0000006f006f7306 */ /* 0x000fe20000201400 */
[----:B------:R-:W-:Y:S01]  /*4ce0*/  LDSM.16.M88.4 R44, [R203+0x4000] ;  /* 0x00400000cb2c783b */ /* 0x000fe20000000200 */
[C---:B------:R-:W-:Y:S01]  /*4cf0*/  IMAD.IADD R32, R127.reuse, 0x1, -R110 ;  /* 0x000000017f207824 */ /* 0x040fe200078e0a6e */
[----:B------:R-:W-:Y:S01]  /*4d00*/  HMMA.16816.F32.BF16 R60, R16, R34, R60 ;  /* 0x00000022103c723c */ /* 0x000fe2000004183c */
[----:B------:R-:W-:Y:S01]  /*4d10*/  IADD3 R127, R127, 0x8, RZ ;  /* 0x000000087f7f7810 */ /* 0x000fe20007ffe0ff */
[----:B----4-:R-:W3:Y:S02]  /*4d20*/  LDSM.16.M88.4 R48, [R204+0x4000] ;  /* 0x00400000cc30783b */ /* 0x010ee40000000200 */
[----:B------:R-:W-:Y:S01]  /*4d30*/  IABS R32, R32 ;  /* 0x0000002000207213 */ /* 0x000fe20000000000 */
[----:B------:R-:W-:Y:S01]  /*4d40*/  I2F R112, R112 ;  /* 0x0000007000707306 */ /* 0x000fe20000201400 */
[----:B------:R-:W-:-:S02]  /*4d50*/  IMAD.IADD R64, R127, 0x1, -R81 ;  /* 0x000000017f407824 */ /* 0x000fc400078e0a51 */
[----:B-1----:R-:W-:Y:S01]  /*4d60*/  HMMA.16816.F32.BF16 R8, R68, R20, R8 ;  /* 0x000000144408723c */ /* 0x002fe20000041808 */
[C---:B------:R-:W-:Y:S02]  /*4d70*/  IMAD.IADD R120, R127.reuse, 0x1, -R91 ;  /* 0x000000017f787824 */ /* 0x040fe400078e0a5b */
[----:B------:R-:W-:Y:S01]  /*4d80*/  IABS R64, R64 ;  /* 0x0000004000407213 */ /* 0x000fe20000000000 */
[C---:B------:R-:W-:Y:S01]  /*4d90*/  IMAD.IADD R119, R127.reuse, 0x1, -R90 ;  /* 0x000000017f777824 */ /* 0x040fe200078e0a5a */
[----:B------:R1:W-:Y:S01]  /*4da0*/  I2F R113, R32 ;  /* 0x0000002000717306 */ /* 0x0003e20000201400 */
[----:B------:R-:W-:Y:S01]  /*4db0*/  IABS R120, R120 ;  /* 0x0000007800787213 */ /* 0x000fe20000000000 */
[C---:B------:R-:W-:Y:S01]  /*4dc0*/  IMAD.IADD R20, R127.reuse, 0x1, -R83 ;  /* 0x000000017f147824 */ /* 0x040fe200078e0a53 */
[----:B--2---:R-:W-:Y:S01]  /*4dd0*/  HMMA.16816.F32.BF16 R56, R16, R36, R56 ;  /* 0x000000241038723c */ /* 0x004fe20000041838 */
[----:B------:R-:W-:Y:S01]  /*4de0*/  IMAD.IADD R21, R127, 0x1, -R84 ;  /* 0x000000017f157824 */ /* 0x000fe200078e0a54 */
[----:B------:R-:W-:-:S02]  /*4df0*/  IABS R119, R119 ;  /* 0x0000007700777213 */ /* 0x000fc40000000000 */
[----:B------:R-:W-:Y:S01]  /*4e00*/  IABS R20, R20 ;  /* 0x0000001400147213 */ /* 0x000fe20000000000 */
[----:B------:R2:W-:Y:S03]  /*4e10*/  I2F R114, R64 ;  /* 0x0000004000727306 */ /* 0x0005e60000201400 */
[----:B------:R-:W-:Y:S01]  /*4e20*/  HMMA.16816.F32.BF16 R52, R16, R38, R52 ;  /* 0x000000261034723c */ /* 0x000fe20000041834 */
[----:B------:R-:W-:Y:S01]  /*4e30*/  LDSM.16.M88.4 R36, [R202+0x4000] ;  /* 0x00400000ca24783b */ /* 0x000fe20000000200 */
[----:B------:R-:W-:Y:S01]  /*4e40*/  IMAD.MOV.U32 R115, RZ, RZ, R20 ;  /* 0x000000ffff737224 */ /* 0x000fe200078e0014 */
[----:B------:R-:W-:Y:S01]  /*4e50*/  IABS R20, R21 ;  /* 0x0000001500147213 */ /* 0x000fe20000000000 */
[C---:B------:R-:W-:Y:S01]  /*4e60*/  IMAD.IADD R21, R127.reuse, 0x1, -R86 ;  /* 0x000000017f157824 */ /* 0x040fe200078e0a56 */
[----:B-1----:R-:W1:Y:S01]  /*4e70*/  LDSM.16.M88.4 R32, [R205+0xa800] ;  /* 0x00a80000cd20783b */ /* 0x002e620000000200 */
[----:B------:R-:W-:Y:S01]  /*4e80*/  I2F R120, R120 ;  /* 0x0000007800787306 */ /* 0x000fe20000201400 */
[----:B------:R-:W-:Y:S01]  /*4e90*/  MOV R116, R20 ;  /* 0x0000001400747202 */ /* 0x000fe20000000f00 */
[----:B------:R-:W-:Y:S01]  /*4ea0*/  HMMA.16816.F32.BF16 R12, R68, R22, R12 ;  /* 0x00000016440c723c */ /* 0x000fe2000004180c */
[----:B------:R-:W4:Y:S01]  /*4eb0*/  LDSM.16.M88.4 R16, [R199+0xa000] ;  /* 0x00a00000c710783b */ /* 0x000f220000000200 */
[----:B------:R-:W-:Y:S01]  /*4ec0*/  IABS R20, R21 ;  /* 0x0000001500147213 */ /* 0x000fe20000000000 */
[----:B------:R-:W-:-:S02]  /*4ed0*/  IMAD.IADD R21, R127, 0x1, -R88 ;  /* 0x000000017f157824 */ /* 0x000fc400078e0a58 */
[----:B--2---:R-:W2:Y:S01]  /*4ee0*/  LDSM.16.M88.4 R64, [R203+0x4800] ;  /* 0x00480000cb40783b */ /* 0x004ea20000000200 */
[----:B------:R-:W-:Y:S01]  /*4ef0*/  I2F R119, R119 ;  /* 0x0000007700777306 */ /* 0x000fe20000201400 */
[----:B------:R-:W-:Y:S01]  /*4f00*/  IMAD.MOV.U32 R117, RZ, RZ, R20 ;  /* 0x000000ffff757224 */ /* 0x000fe200078e0014 */
[----:B------:R-:W-:Y:S01]  /*4f10*/  IABS R20, R21 ;  /* 0x0000001500147213 */ /* 0x000fe20000000000 */
[----:B------:R-:W-:Y:S05]  /*4f20*/  HMMA.16816.F32.BF16 R40, R68, R72, R40 ;  /* 0x000000484428723c */ /* 0x000fea0000041828 */
[----:B------:R5:W-:Y:S03]  /*4f30*/  I2F R118, R20 ;  /* 0x0000001400767306 */ /* 0x000be60000201400 */
[C---:B---3--:R-:W-:Y:S05]  /*4f40*/  HMMA.16816.F32.BF16 R8, R48.reuse, R44, R8 ;  /* 0x0000002c3008723c */ /* 0x048fea0000041808 */
[----:B------:R-:W-:Y:S03]  /*4f50*/  I2F R115, R115 ;  /* 0x0000007300737306 */ /* 0x000fe60000201400 */
[----:B------:R-:W-:Y:S01]  /*4f60*/  HMMA.16816.F32.BF16 R12, R48, R46, R12 ;  /* 0x0000002e300c723c */ /* 0x000fe2000004180c */
[----:B------:R-:W-:Y:S04]  /*4f70*/  LDSM.16.M88.4 R44, [R203+0x5000] ;  /* 0x00500000cb2c783b */ /* 0x000fe80000000200 */
[----:B-----5:R-:W3:Y:S01]  /*4f80*/  LDSM.16.M88.4 R20, [R201+0x4000] ;  /* 0x00400000c914783b */ /* 0x020ee20000000200 */
[----:B------:R-:W-:Y:S02]  /*4f90*/  I2F R116, R116 ;  /* 0x0000007400747306 */ /* 0x000fe40000201400 */
[C---:B------:R-:W-:Y:S06]  /*4fa0*/  HMMA.16816.F32.BF16 R60, R68.reuse, R74, R60 ;  /* 0x0000004a443c723c */ /* 0x040fec000004183c */
[----:B------:R-:W-:Y:S02]  /*4fb0*/  I2F R117, R117 ;  /* 0x0000007500757306 */ /* 0x000fe40000201400 */
[----:B-1----:R-:W-:Y:S07]  /*4fc0*/  HMMA.16816.F32.BF16 R28, R68, R32, R28 ;  /* 0x00000020441c723c */ /* 0x002fee000004181c */
[C---:B------:R-:W-:Y:S01]  /*4fd0*/  IMAD.IADD R32, R127.reuse, 0x1, -R94 ;  /* 0x000000017f207824 */ /* 0x040fe200078e0a5e */
[----:B----4-:R-:W-:Y:S01]  /*4fe0*/  HMMA.16816.F32.BF16 R8, R36, R16, R8 ;  /* 0x000000102408723c */ /* 0x010fe20000041808 */
[----:B------:R-:W-:-:S03]  /*4ff0*/  IMAD.IADD R33, R127, 0x1, -R96 ;  /* 0x000000017f217824 */ /* 0x000fc600078e0a60 */
[----:B------:R-:W-:-:S03]  /*5000*/  IABS R32, R32 ;  /* 0x0000002000207213 */ /* 0x000fc60000000000 */
[C---:B------:R-:W-:Y:S01]  /*5010*/  IMAD.IADD R16, R127.reuse, 0x1, -R98 ;  /* 0x000000017f107824 */ /* 0x040fe200078e0a62 */
[----:B------:R-:W-:Y:S01]  /*5020*/  HMMA.16816.F32.BF16 R24, R68, R34, R24 ;  /* 0x000000224418723c */ /* 0x000fe20000041818 */
[----:B------:R-:W-:Y:S01]  /*5030*/  IMAD.MOV.U32 R121, RZ, RZ, R32 ;  /* 0x000000ffff797224 */ /* 0x000fe200078e0020 */
[----:B------:R-:W-:Y:S01]  /*5040*/  IABS R32, R33 ;  /* 0x0000002100207213 */ /* 0x000fe20000000000 */
[----:B------:R-:W-:Y:S01]  /*5050*/  IMAD.IADD R17, R127, 0x1, -R100 ;  /* 0x000000017f117824 */ /* 0x000fe200078e0a64 */
[----:B------:R-:W-:Y:S02]  /*5060*/  IABS R16, R16 ;  /* 0x0000001000107213 */ /* 0x000fe40000000000 */
[----:B------:R1:W-:Y:S02]  /*5070*/  I2F R122, R32 ;  /* 0x00000020007a7306 */ /* 0x0003e40000201400 */
[----:B--2---:R-:W-:Y:S01]  /*5080*/  HMMA.16816.F32.BF16 R28, R48, R64, R28 ;  /* 0x00000040301c723c */ /* 0x004fe2000004181c */
[----:B------:R-:W-:Y:S01]  /*5090*/  IMAD.MOV.U32 R123, RZ, RZ, R16 ;  /* 0x000000ffff7b7224 */ /* 0x000fe200078e0010 */
[----:B------:R-:W-:-:S02]  /*50a0*/  IABS R16, R17 ;  /* 0x0000001100107213 */ /* 0x000fc40000000000 */
[----:B------:R-:W-:Y:S02]  /*50b0*/  IADD3 R17, -R102, R127, RZ ;  /* 0x0000007f66117210 */ /* 0x000fe40007ffe1ff */
[----:B------:R-:W-:Y:S01]  /*50c0*/  I2F R121, R121 ;  /* 0x0000007900797306 */ /* 0x000fe20000201400 */
[C---:B------:R-:W-:Y:S01]  /*50d0*/  IMAD.IADD R64, R127.reuse, 0x1, -R109 ;  /* 0x000000017f407824 */ /* 0x040fe200078e0a6d */
[----:B------:R-:W-:Y:S01]  /*50e0*/  HMMA.16816.F32.BF16 R12, R36, R18, R12 ;  /* 0x00000012240c723c */ /* 0x000fe2000004180c */
[----:B------:R-:W-:Y:S01]  /*50f0*/  IMAD.MOV.U32 R124, RZ, RZ, R16 ;  /* 0x000000ffff7c7224 */ /* 0x000fe200078e0010 */
[----:B------:R-:W-:Y:S01]  /*5100*/  IABS R16, R17 ;  /* 0x0000001100107213 */ /* 0x000fe20000000000 */
[C---:B------:R-:W-:Y:S01]  /*5110*/  IMAD.IADD R17, R127.reuse, 0x1, -R105 ;  /* 0x000000017f117824 */ /* 0x040fe200078e0a69 */
[----:B------:R-:W-:Y:S01]  /*5120*/  IABS R64, R64 ;  /* 0x0000004000407213 */ /* 0x000fe20000000000 */
[----:B-1----:R-:W1:Y:S02]  /*5130*/  LDSM.16.M88.4 R32, [R199+0xa800] ;  /* 0x00a80000c720783b */ /* 0x002e640000000200 */
[----:B------:R-:W-:Y:S01]  /*5140*/  IMAD.MOV.U32 R125, RZ, RZ, R16 ;  /* 0x000000ffff7d7224 */ /* 0x000fe200078e0010 */
[----:B---3--:R-:W-:Y:S01]  /*5150*/  HMMA.16816.F32.BF16 R8, R20, R76, R8 ;  /* 0x0000004c1408723c */ /* 0x008fe20000041808 */
[----:B------:R-:W-:Y:S01]  /*5160*/  IMAD.MOV.U32 R73, RZ, RZ, R64 ;  /* 0x000000ffff497224 */ /* 0x000fe200078e0040 */
[----:B------:R-:W-:Y:S01]  /*5170*/  IABS R16, R17 ;  /* 0x0000001100107213 */ /* 0x000fe20000000000 */
[C---:B------:R-:W-:Y:S01]  /*5180*/  IMAD.IADD R17, R127.reuse, 0x1, -R107 ;  /* 0x000000017f117824 */ /* 0x040fe200078e0a6b */
[----:B------:R-:W-:Y:S03]  /*5190*/  I2F R123, R123 ;  /* 0x0000007b007b7306 */ /* 0x000fe60000201400 */
[----:B------:R-:W-:Y:S01]  /*51a0*/  IMAD.IADD R76, R127, 0x1, -R110 ;  /* 0x000000017f4c7824 */ /* 0x000fe200078e0a6e */
[----:B------:R-:W-:Y:S01]  /*51b0*/  HMMA.16816.F32.BF16 R24, R48, R66, R24 ;  /* 0x000000423018723c */ /* 0x000fe20000041818 */
[----:B------:R-:W2:Y:S01]  /*51c0*/  LDSM.16.M88.4 R64, [R205+0xb800] ;  /* 0x00b80000cd40783b */ /* 0x000ea20000000200 */
[----:B------:R-:W-:Y:S01]  /*51d0*/  IMAD.MOV.U32 R126, RZ, RZ, R16 ;  /* 0x000000ffff7e7224 */ /* 0x000fe200078e0010 */
[----:B------:R-:W-:Y:S01]  /*51e0*/  IABS R16, R17 ;  /* 0x0000001100107213 */ /* 0x000fe20000000000 */
[----:B------:R-:W-:Y:S01]  /*51f0*/  I2F R124, R124 ;  /* 0x0000007c007c7306 */ /* 0x000fe20000201400 */
[----:B------:R-:W-:-:S03]  /*5200*/  IABS R76, R76 ;  /* 0x0000004c004c7213 */ /* 0x000fc60000000000 */
[----:B------:R-:W-:Y:S01]  /*5210*/  HMMA.16816.F32.BF16 R40, R48, R44, R40 ;  /* 0x0000002c3028723c */ /* 0x000fe20000041828 */
[----:B------:R-:W-:Y:S02]  /*5220*/  IMAD.MOV.U32 R72, RZ, RZ, R16 ;  /* 0x000000ffff487224 */ /* 0x000fe400078e0010 */
[----:B------:R-:W3:Y:S01]  /*5230*/  LDSM.16.M88.4 R16, [R192+0x4800] ;  /* 0x00480000c010783b */ /* 0x000ee20000000200 */
[----:B------:R4:W-:Y:S04]  /*5240*/  I2F R127, R76 ;  /* 0x0000004c007f7306 */ /* 0x0009e80000201400 */
[----:B------:R-:W-:Y:S01]  /*5250*/  HMMA.16816.F32.BF16 R12, R20, R78, R12 ;  /* 0x0000004e140c723c */ /* 0x000fe2000004180c */
[----:B------:R-:W-:Y:S02]  /*5260*/  FMUL.FTZ R128, R8, c[0x0][0x2ec] ;  /* 0x0000bb0008807a20 */ /* 0x000fe40000410000 */
[----:B------:R-:W-:Y:S01]  /*5270*/  FMUL.FTZ R74, R9, c[0x0][0x2ec] ;  /* 0x0000bb00094a7a20 */ /* 0x000fe20000410000 */
[----:B------:R-:W-:Y:S01]  /*5280*/  I2F R125, R125 ;  /* 0x0000007d007d7306 */ /* 0x000fe20000201400 */
[----:B------:R-:W-:-:S02]  /*5290*/  FMUL.FTZ R45, R10, c[0x0][0x2ec] ;  /* 0x0000bb000a2d7a20 */ /* 0x000fc40000410000 */
[----:B------:R-:W-:Y:S01]  /*52a0*/  FMUL.FTZ R44, R11, c[0x0][0x2ec] ;  /* 0x0000bb000b2c7a20 */ /* 0x000fe20000410000 */
[----:B------:R-:W-:Y:S01]  /*52b0*/  HMMA.16816.F32.BF16 R60, R48, R46, R60 ;  /* 0x0000002e303c723c */ /* 0x000fe2000004183c */
[----:B------:R-:W5:Y:S03]  /*52c0*/  LDSM.16.M88.4 R8, [R203+0x5800] ;  /* 0x00580000cb08783b */ /* 0x000f660000000200 */
[----:B------:R-:W-:Y:S01]  /*52d0*/  MUFU.TANH R128, R128 ;  /* 0x0000008000807308 */ /* 0x000fe20000002400 */
[----:B----4-:R-:W4:Y:S03]  /*52e0*/  LDSM.16.M88.4 R76, [R199+0xb000] ;  /* 0x00b00000c74c783b */ /* 0x010f260000000200 */
[C---:B-1----:R-:W-:Y:S04]  /*52f0*/  HMMA.16816.F32.BF16 R28, R36.reuse, R32, R28 ;  /* 0x00000020241c723c */ /* 0x042fe8000004181c */
[----:B------:R-:W-:Y:S04]  /*5300*/  MUFU.TANH R45, R45 ;  /* 0x0000002d002d7308 */ /* 0x000fe80000002400 */
[----:B------:R-:W-:Y:S01]  /*5310*/  HMMA.16816.F32.BF16 R24, R36, R34, R24 ;  /* 0x000000222418723c */ /* 0x000fe20000041818 */
[----:B------:R-:W-:Y:S01]  /*5320*/  FMUL.FTZ R130, R12, c[0x0][0x2ec] ;  /* 0x0000bb000c827a20 */ /* 0x000fe20000410000 */
[----:B------:R-:W-:Y:S01]  /*5330*/  LDSM.16.M88.4 R32, [R192+0x5000] ;  /* 0x00500000c020783b */ /* 0x000fe20000000200 */
[----:B------:R-:W-:Y:S01]  /*5340*/  FMUL.FTZ R47, R14, c[0x0][0x2ec] ;  /* 0x0000bb000e2f7a20 */ /* 0x000fe20000410000 */
[----:B------:R-:W-:Y:S01]  /*5350*/  MUFU.TANH R74, R74 ;  /* 0x0000004a004a7308 */ /* 0x000fe20000002400 */
[----:B------:R-:W-:-:S03]  /*5360*/  FMUL.FTZ R46, R15, c[0x0][0x2ec] ;  /* 0x0000bb000f2e7a20 */ /* 0x000fc60000410000 */
[C---:B--2---:R-:W-:Y:S04]  /*5370*/  HMMA.16816.F32.BF16 R56, R68.reuse, R64, R56 ;  /* 0x000000404438723c */ /* 0x044fe80000041838 */
[----:B------:R-:W-:Y:S03]  /*5380*/  MUFU.TANH R44, R44 ;  /* 0x0000002c002c7308 */ /* 0x000fe60000002400 */
[----:B------:R-:W-:Y:S01]  /*5390*/  FMUL.FTZ R64, R13, c[0x0][0x2ec] ;  /* 0x0000bb000d407a20 */ /* 0x000fe20000410000 */
[----:B------:R-:W-:Y:S01]  /*53a0*/  HMMA.16816.F32.BF16 R52, R68, R66, R52 ;  /* 0x000000424434723c */ /* 0x000fe20000041834 */
[----:B------:R-:W1:Y:S03]  /*53b0*/  LDSM.16.M88.4 R12, [R199+0xb800] ;  /* 0x00b80000c70c783b */ /* 0x000e660000000200 */
[----:B------:R-:W-:Y:S04]  /*53c0*/  MUFU.TANH R130, R130 ;  /* 0x0000008200827308 */ /* 0x000fe80000002400 */
[----:B---3--:R-:W-:Y:S04]  /*53d0*/  HMMA.16816.F32.BF16 R28, R20, R16, R28 ;  /* 0x00000010141c723c */ /* 0x008fe8000004181c */
[----:B------:R-:W-:Y:S04]  /*53e0*/  MUFU.TANH R64, R64 ;  /* 0x0000004000407308 */ /* 0x000fe80000002400 */
[C---:B-----5:R-:W-:Y:S04]  /*53f0*/  HMMA.16816.F32.BF16 R56, R48.reuse, R8, R56 ;  /* 0x000000083038723c */ /* 0x060fe80000041838 */
[----:B------:R-:W-:Y:S04]  /*5400*/  MUFU.TANH R47, R47 ;  /* 0x0000002f002f7308 */ /* 0x000fe80000002400 */
[----:B------:R-:W-:Y:S04]  /*5410*/  HMMA.16816.F32.BF16 R52, R48, R10, R52 ;  /* 0x0000000a3034723c */ /* 0x000fe80000041834 */
[----:B------:R-:W-:Y:S04]  /*5420*/  MUFU.TANH R46, R46 ;  /* 0x0000002e002e7308 */ /* 0x000fe80000002400 */
[----:B----4-:R-:W-:Y:S01]  /*5430*/  HMMA.16816.F32.BF16 R40, R36, R76, R40 ;  /* 0x0000004c2428723c */ /* 0x010fe20000041828 */
[----:B------:R-:W-:-:S02]  /*5440*/  FMUL.FTZ R65, R28, c[0x0][0x2ec] ;  /* 0x0000bb001c417a20 */ /* 0x000fc40000410000 */
[----:B------:R-:W-:Y:S01]  /*5450*/  FMUL.FTZ R28, R29, c[0x0][0x2ec] ;  /* 0x0000bb001d1c7a20 */ /* 0x000fe20000410000 */
[----:B------:R-:W-:Y:S01]  /*5460*/  I2F R126, R126 ;  /* 0x0000007e007e7306 */ /* 0x000fe20000201400 */
[----:B------:R-:W-:Y:S02]  /*5470*/  FMUL.FTZ R29, R31, c[0x0][0x2ec] ;  /* 0x0000bb001f1d7a20 */ /* 0x000fe40000410000 */
[----:B------:R-:W-:Y:S01]  /*5480*/  FMUL.FTZ R9, R30, c[0x0][0x2ec] ;  /* 0x0000bb001e097a20 */ /* 0x000fe20000410000 */
[----:B------:R-:W-:Y:S01]  /*5490*/  HMMA.16816.F32.BF16 R24, R20, R18, R24 ;  /* 0x000000121418723c */ /* 0x000fe20000041818 */
[----:B------:R-:W2:Y:S01]  /*54a0*/  LDSM.16.M88.4 R16, [R192+0x5800] ;  /* 0x00580000c010783b */ /* 0x000ea20000000200 */
[----:B------:R-:W-:-:S04]  /*54b0*/  DEPBAR.LE SB0, 0x0 ;  /* 0x000080000000791a */ /* 0x000fc80000000000 */
[----:B------:R-:W3:Y:S02]  /*54c0*/  MUFU.TANH R29, R29 ;  /* 0x0000001d001d7308 */ /* 0x000ee40000002400 */
[C---:B------:R-:W-:Y:S06]  /*54d0*/  HMMA.16816.F32.BF16 R60, R36.reuse, R78, R60 ;  /* 0x0000004e243c723c */ /* 0x040fec000004183c */
[----:B------:R-:W4:Y:S02]  /*54e0*/  MUFU.TANH R9, R9 ;  /* 0x0000000900097308 */ /* 0x000f240000002400 */
[C---:B-1----:R-:W-:Y:S06]  /*54f0*/  HMMA.16816.F32.BF16 R56, R36.reuse, R12, R56 ;  /* 0x0000000c2438723c */ /* 0x042fec0000041838 */
[----:B------:R-:W1:Y:S01]  /*5500*/  MUFU.TANH R65, R65 ;  /* 0x0000004100417308 */ /* 0x000e620000002400 */
[----:B---3--:R-:W-:Y:S01]  /*5510*/  FFMA.FTZ R13, R120, -UR4, R29 ;  /* 0x80000004780d7c23 */ /* 0x008fe2000801001d */
[----:B------:R-:W-:Y:S01]  /*5520*/  HMMA.16816.F32.BF16 R52, R36, R14, R52 ;  /* 0x0000000e2434723c */ /* 0x000fe20000041834 */
[----:B------:R-:W-:-:S02]  /*5530*/  FMUL.FTZ R26, R26, c[0x0][0x2ec] ;  /* 0x0000bb001a1a7a20 */ /* 0x000fc40000410000 */
[----:B------:R-:W-:Y:S01]  /*5540*/  FMUL.FTZ R8, R24, c[0x0][0x2ec] ;  /* 0x0000bb0018087a20 */ /* 0x000fe20000410000 */
[----:B------:R-:W-:Y:S01]  /*5550*/  FSEL R13, R13, -INF , !P4 ;  /* 0xff8000000d0d7808 */ /* 0x000fe20006000000 */
[----:B------:R-:W-:Y:S01]  /*5560*/  FMUL.FTZ R24, R25, c[0x0][0x2ec] ;  /* 0x0000bb0019187a20 */ /* 0x000fe20000410000 */
[----:B------:R-:W3:Y:S01]  /*5570*/  MUFU.TANH R28, R28 ;  /* 0x0000001c001c7308 */ /* 0x000ee20000002400 */
[----:B------:R-:W-:Y:S01]  /*5580*/  FMUL.FTZ R27, R27, c[0x0][0x2ec] ;  /* 0x0000bb001b1b7a20 */ /* 0x000fe20000410000 */
[----:B------:R-:W-:Y:S01]  /*5590*/  HMMA.16816.F32.BF16 R40, R20, R32, R40 ;  /* 0x000000201428723c */ /* 0x000fe20000041828 */
[----:B----4-:R-:W-:Y:S02]  /*55a0*/  FFMA.FTZ R9, R118, -UR4, R9 ;  /* 0x8000000476097c23 */ /* 0x010fe40008010009 */
[----:B------:R-:W-:-:S03]  /*55b0*/  FFMA.FTZ R38, R93, -UR4, R64 ;  /* 0x800000045d267c23 */ /* 0x000fc60008010040 */
[----:B------:R-:W4:Y:S01]  /*55c0*/  MUFU.TANH R26, R26 ;  /* 0x0000001a001a7308 */ /* 0x000f220000002400 */
[----:B------:R-:W-:Y:S01]  /*55d0*/  FSEL R15, R9, -INF , !P6 ;  /* 0xff800000090f7808 */ /* 0x000fe20007000000 */
[----:B------:R-:W-:Y:S01]  /*55e0*/  HMMA.16816.F32.BF16 R60, R20, R34, R60 ;  /* 0x00000022143c723c */ /* 0x000fe2000004183c */
[----:B------:R-:W-:Y:S01]  /*55f0*/  FSEL R38, R38, -INF , !P0 ;  /* 0xff80000026267808 */ /* 0x000fe20004000000 */
[----:B-1----:R-:W-:-:S04]  /*5600*/  FFMA.FTZ R14, R92, -UR4, R65 ;  /* 0x800000045c0e7c23 */ /* 0x002fc80008010041 */
[----:B------:R-:W1:Y:S01]  /*5610*/  MUFU.TANH R24, R24 ;  /* 0x0000001800187308 */ /* 0x000e620000002400 */
[----:B---3--:R-:W-:Y:S01]  /*5620*/  FFMA.FTZ R12, R95, -UR4, R28 ;  /* 0x800000045f0c7c23 */ /* 0x008fe2000801001c */
[C---:B--2---:R-:W-:Y:S01]  /*5630*/  HMMA.16816.F32.BF16 R56, R20.reuse, R16, R56 ;  /* 0x000000101438723c */ /* 0x044fe20000041838 */
[----:B------:R-:W-:Y:S02]  /*5640*/  FSEL R14, R14, -INF , !P6 ;  /* 0xff8000000e0e7808 */ /* 0x000fe40007000000 */
[----:B------:R-:W-:Y:S02]  /*5650*/  ISETP.GE.AND P6, PT, R100, UR9, PT ;  /* 0x0000000964007c0c */ /* 0x000fe4000bfc6270 */
[----:B------:R-:W-:Y:S01]  /*5660*/  FSEL R12, R12, -INF , !P4 ;  /* 0xff8000000c0c7808 */ /* 0x000fe20006000000 */
[----:B------:R2:W-:Y:S01]  /*5670*/  MUFU.TANH R30, R27 ;  /* 0x0000001b001e7308 */ /* 0x0005e20000002400 */
[----:B----4-:R-:W-:Y:S01]  /*5680*/  FFMA.FTZ R11, R119, -UR4, R26 ;  /* 0x80000004770b7c23 */ /* 0x010fe2000801001a */
[----:B------:R-:W-:Y:S01]  /*5690*/  HMMA.16816.F32.BF16 R52, R20, R18, R52 ;  /* 0x000000121434723c */ /* 0x000fe20000041834 */
[----:B------:R-:W-:Y:S01]  /*56a0*/  FMUL.FTZ R16, R43, c[0x0][0x2ec] ;  /* 0x0000bb002b107a20 */ /* 0x000fe20000410000 */
[----:B------:R-:W-:Y:S01]  /*56b0*/  ISETP.GE.AND P4, PT, R102, UR9, PT ;  /* 0x0000000966007c0c */ /* 0x000fe2000bf86270 */
[----:B------:R-:W-:-:S02]  /*56c0*/  FMUL.FTZ R32, R40, c[0x0][0x2ec] ;  /* 0x0000bb0028207a20 */ /* 0x000fc40000410000 */
[----:B------:R-:W-:Y:S01]  /*56d0*/  FMUL.FTZ R34, R41, c[0x0][0x2ec] ;  /* 0x0000bb0029227a20 */ /* 0x000fe20000410000 */
[----:B------:R-:W-:Y:S01]  /*56e0*/  MUFU.TANH R8, R8 ;  /* 0x0000000800087308 */ /* 0x000fe20000002400 */
[----:B------:R-:W-:Y:S02]  /*56f0*/  FMUL.FTZ R25, R42, c[0x0][0x2ec] ;  /* 0x0000bb002a197a20 */ /* 0x000fe40000410000 */
[----:B------:R-:W-:Y:S02]  /*5700*/  FMUL.FTZ R31, R61, c[0x0][0x2ec] ;  /* 0x0000bb003d1f7a20 */ /* 0x000fe40000410000 */
[----:B------:R-:W-:Y:S02]  /*5710*/  FMUL.FTZ R33, R62, c[0x0][0x2ec] ;  /* 0x0000bb003e217a20 */ /* 0x000fe40000410000 */
[----:B------:R-:W-:Y:S01]  /*5720*/  FMUL.FTZ R36, R63, c[0x0][0x2ec] ;  /* 0x0000bb003f247a20 */ /* 0x000fe20000410000 */
[----:B------:R-:W3:Y:S01]  /*5730*/  MUFU.TANH R16, R16 ;  /* 0x0000001000107308 */ /* 0x000ee20000002400 */
[----:B--2---:R-:W-:-:S02]  /*5740*/  FMUL.FTZ R27, R60, c[0x0][0x2ec] ;  /* 0x0000bb003c1b7a20 */ /* 0x004fc40000410000 */
[----:B------:R-:W-:Y:S02]  /*5750*/  FMUL.FTZ R42, R57, c[0x0][0x2ec] ;  /* 0x0000bb00392a7a20 */ /* 0x000fe40000410000 */
[----:B------:R-:W-:Y:S02]  /*5760*/  FMUL.FTZ R35, R58, c[0x0][0x2ec] ;  /* 0x0000bb003a237a20 */ /* 0x000fe40000410000 */
[----:B------:R-:W-:Y:S01]  /*5770*/  FMUL.FTZ R37, R59, c[0x0][0x2ec] ;  /* 0x0000bb003b257a20 */ /* 0x000fe20000410000 */
[----:B------:R-:W2:Y:S01]  /*5780*/  MUFU.TANH R32, R32 ;  /* 0x0000002000207308 */ /* 0x000ea20000002400 */
[----:B------:R-:W-:Y:S02]  /*5790*/  FMUL.FTZ R56, R56, c[0x0][0x2ec] ;  /* 0x0000bb0038387a20 */ /* 0x000fe40000410000 */
[----:B------:R-:W-:Y:S02]  /*57a0*/  FMUL.FTZ R29, R52, c[0x0][0x2ec] ;  /* 0x0000bb00341d7a20 */ /* 0x000fe40000410000 */
[----:B------:R-:W-:-:S02]  /*57b0*/  FMUL.FTZ R26, R54, c[0x0][0x2ec] ;  /* 0x0000bb00361a7a20 */ /* 0x000fc40000410000 */
[----:B------:R-:W-:Y:S01]  /*57c0*/  FMUL.FTZ R53, R53, c[0x0][0x2ec] ;  /* 0x0000bb0035357a20 */ /* 0x000fe20000410000 */
[----:B------:R-:W-:Y:S01]  /*57d0*/  MUFU.TANH R34, R34 ;  /* 0x0000002200227308 */ /* 0x000fe20000002400 */
[----:B------:R-:W-:Y:S02]  /*57e0*/  FMUL.FTZ R55, R55, c[0x0][0x2ec] ;  /* 0x0000bb0037377a20 */ /* 0x000fe40000410000 */
[----:B-1----:R-:W-:Y:S02]  /*57f0*/  FFMA.FTZ R99, R99, -UR4, R24 ;  /* 0x8000000463637c23 */ /* 0x002fe40008010018 */
[----:B---3--:R-:W-:Y:S02]  /*5800*/  FFMA.FTZ R123, R123, -UR4, R16 ;  /* 0x800000047b7b7c23 */ /* 0x008fe40008010010 */
[----:B------:R-:W-:Y:S01]  /*5810*/  FFMA.FTZ R22, R85, -UR4, R128 ;  /* 0x8000000455167c23 */ /* 0x000fe20008010080 */
[----:B------:R-:W1:Y:S01]  /*5820*/  MUFU.TANH R25, R25 ;  /* 0x0000001900197308 */ /* 0x000e620000002400 */
[----:B------:R-:W-:-:S02]  /*5830*/  FFMA.FTZ R18, R114, -UR4, R45 ;  /* 0x8000000472127c23 */ /* 0x000fc4000801002d */
[----:B------:R-:W-:Y:S01]  /*5840*/  FFMA.FTZ R20, R87, -UR4, R74 ;  /* 0x8000000457147c23 */ /* 0x000fe2000801004a */
[----:B------:R-:W-:Y:S01]  /*5850*/  FSEL R22, R22, -INF , !P3 ;  /* 0xff80000016167808 */ /* 0x000fe20005800000 */
[----:B------:R-:W-:Y:S01]  /*5860*/  FFMA.FTZ R21, R115, -UR4, R44 ;  /* 0x8000000473157c23 */ /* 0x000fe2000801002c */
[----:B------:R-:W-:Y:S01]  /*5870*/  FSEL R18, R18, -INF , !P3 ;  /* 0xff80000012127808 */ /* 0x000fe20005800000 */
[----:B------:R-:W-:Y:S01]  /*5880*/  FFMA.FTZ R40, R89, -UR4, R130 ;  /* 0x8000000459287c23 */ /* 0x000fe20008010082 */
[----:B------:R-:W-:Y:S01]  /*5890*/  I2F R72, R72 ;  /* 0x0000004800487306 */ /* 0x000fe20000201400 */
[----:B------:R-:W-:Y:S01]  /*58a0*/  FFMA.FTZ R19, R116, -UR4, R47 ;  /* 0x8000000474137c23 */ /* 0x000fe2000801002f */
[----:B------:R-:W-:Y:S01]  /*58b0*/  ISETP.GE.AND P3, PT, R90, UR9, PT ;  /* 0x000000095a007c0c */ /* 0x000fe2000bf66270 */
[----:B------:R-:W-:Y:S01]  /*58c0*/  FFMA.FTZ R17, R117, -UR4, R46 ;  /* 0x8000000475117c23 */ /* 0x000fe2000801002e */
[----:B------:R-:W-:Y:S01]  /*58d0*/  FSEL R20, R20, -INF , !P2 ;  /* 0xff80000014147808 */ /* 0x000fe20005000000 */
[----:B------:R-:W-:Y:S01]  /*58e0*/  FFMA.FTZ R8, R97, -UR4, R8 ;  /* 0x8000000461087c23 */ /* 0x000fe20008010008 */
[----:B------:R-:W-:Y:S01]  /*58f0*/  FSEL R21, R21, -INF , !P2 ;  /* 0xff80000015157808 */ /* 0x000fe20005000000 */
[----:B------:R-:W-:Y:S01]  /*5900*/  FFMA.FTZ R9, R121, -UR4, R30 ;  /* 0x8000000479097c23 */ /* 0x000fe2000801001e */
[----:B------:R-:W-:Y:S01]  /*5910*/  I2F R73, R73 ;  /* 0x0000004900497306 */ /* 0x000fe20000201400 */
[----:B------:R-:W-:Y:S01]  /*5920*/  FSEL R40, R40, -INF , !P1 ;  /* 0xff80000028287808 */ /* 0x000fe20004800000 */
[----:B--2---:R-:W-:Y:S01]  /*5930*/  FFMA.FTZ R32, R101, -UR4, R32 ;  /* 0x8000000465207c23 */ /* 0x004fe20008010020 */
[----:B------:R-:W-:Y:S01]  /*5940*/  FSEL R19, R19, -INF , !P1 ;  /* 0xff80000013137808 */ /* 0x000fe20004800000 */
[----:B-1----:R-:W-:Y:S01]  /*5950*/  FFMA.FTZ R25, R122, -UR4, R25 ;  /* 0x800000047a197c23 */ /* 0x002fe20008010019 */
[----:B------:R-:W-:Y:S01]  /*5960*/  FSEL R17, R17, -INF , !P0 ;  /* 0xff80000011117808 */ /* 0x000fe20004000000 */
[----:B------:R-:W-:Y:S01]  /*5970*/  FFMA.FTZ R34, R103, -UR4, R34 ;  /* 0x8000000467227c23 */ /* 0x000fe20008010022 */
[----:B------:R-:W-:Y:S01]  /*5980*/  ISETP.GE.AND P2, PT, R94, UR9, PT ;  /* 0x000000095e007c0c */ /* 0x000fe2000bf46270 */
[----:B------:R-:W1:Y:S01]  /*5990*/  MUFU.TANH R27, R27 ;  /* 0x0000001b001b7308 */ /* 0x000e620000002400 */
[----:B------:R-:W-:-:S02]  /*59a0*/  ISETP.GE.AND P1, PT, R96, UR9, PT ;  /* 0x0000000960007c0c */ /* 0x000fc4000bf26270 */
[----:B------:R-:W-:Y:S02]  /*59b0*/  ISETP.GE.AND P0, PT, R98, UR9, PT ;  /* 0x0000000962007c0c */ /* 0x000fe4000bf06270 */
[----:B------:R-:W-:Y:S02]  /*59c0*/  FSEL R10, R8, -INF , !P3 ;  /* 0xff800000080a7808 */ /* 0x000fe40005800000 */
[----:B------:R-:W-:Y:S01]  /*59d0*/  FSEL R11, R11, -INF , !P3 ;  /* 0xff8000000b0b7808 */ /* 0x000fe20005800000 */
[----:B------:R-:W2:Y:S01]  /*59e0*/  MUFU.TANH R31, R31 ;  /* 0x0000001f001f7308 */ /* 0x000ea20000002400 */
[----:B------:R-:W-:Y:S02]  /*59f0*/  FSEL R8, R99, -INF , !P2 ;  /* 0xff80000063087808 */ /* 0x000fe40005000000 */
[----:B------:R-:W-:Y:S02]  /*5a00*/  FSEL R9, R9, -INF , !P2 ;  /* 0xff80000009097808 */ /* 0x000fe40005000000 */
[----:B------:R-:W-:-:S02]  /*5a10*/  FSEL R168, R32, -INF , !P1 ;  /* 0xff80000020a87808 */ /* 0x000fc40004800000 */
[----:B------:R-:W-:Y:S01]  /*5a20*/  FSEL R165, R25, -INF , !P1 ;  /* 0xff80000019a57808 */ /* 0x000fe20004800000 */
[----:B------:R-:W3:Y:S01]  /*5a30*/  MUFU.TANH R33, R33 ;  /* 0x0000002100217308 */ /* 0x000ee20000002400 */
[----:B------:R-:W-:Y:S01]  /*5a40*/  FSEL R162, R34, -INF , !P0 ;  /* 0xff80000022a27808 */ /* 0x000fe20004000000 */
[----:B-1----:R-:W-:Y:S01]  /*5a50*/  FFMA.FTZ R27, R104, -UR4, R27 ;  /* 0x80000004681b7c23 */ /* 0x002fe2000801001b */
[----:B------:R-:W-:Y:S02]  /*5a60*/  FSEL R175, R123, -INF , !P0 ;  /* 0xff8000007baf7808 */ /* 0x000fe40004000000 */
[----:B------:R-:W-:Y:S02]  /*5a70*/  ISETP.GE.AND P3, PT, R105, UR9, PT ;  /* 0x0000000969007c0c */ /* 0x000fe4000bf66270 */
[----:B------:R-:W-:Y:S01]  /*5a80*/  ISETP.GE.AND P2, PT, R107, UR9, PT ;  /* 0x000000096b007c0c */ /* 0x000fe2000bf46270 */
[----:B------:R-:W1:Y:S01]  /*5a90*/  MUFU.TANH R36, R36 ;  /* 0x0000002400247308 */ /* 0x000e620000002400 */
[----:B--2---:R-:W-:Y:S01]  /*5aa0*/  FFMA.FTZ R31, R106, -UR4, R31 ;  /* 0x800000046a1f7c23 */ /* 0x004fe2000801001f */
[----:B------:R-:W-:-:S02]  /*5ab0*/  ISETP.GE.AND P1, PT, R109, UR9, PT ;  /* 0x000000096d007c0c */ /* 0x000fc4000bf26270 */
[----:B------:R-:W-:Y:S02]  /*5ac0*/  ISETP.GE.AND P0, PT, R110, UR9, PT ;  /* 0x000000096e007c0c */ /* 0x000fe4000bf06270 */
[----:B------:R-:W-:Y:S02]  /*5ad0*/  FSEL R160, R27, -INF , !P6 ;  /* 0xff8000001ba07808 */ /* 0x000fe40007000000 */
[----:B------:R-:W2:Y:S01]  /*5ae0*/  MUFU.TANH R23, R56 ;  /* 0x0000003800177308 */ /* 0x000ea20000002400 */
[----:B---3--:R-:W-:Y:S01]  /*5af0*/  FFMA.FTZ R33, R124, -UR4, R33 ;  /* 0x800000047c217c23 */ /* 0x008fe20008010021 */
[----:B------:R-:W-:-:S04]  /*5b00*/  FSEL R166, R31, -INF , !P4 ;  /* 0xff8000001fa67808 */ /* 0x000fc80006000000 */
[----:B------:R-:W-:Y:S02]  /*5b10*/  FSEL R167, R33, -INF , !P6 ;  /* 0xff80000021a77808 */ /* 0x000fe40007000000 */
[----:B------:R-:W3:Y:S01]  /*5b20*/  MUFU.TANH R42, R42 ;  /* 0x0000002a002a7308 */ /* 0x000ee20000002400 */
[----:B-1----:R-:W-:-:S05]  /*5b30*/  FFMA.FTZ R36, R125, -UR4, R36 ;  /* 0x800000047d247c23 */ /* 0x002fca0008010024 */
[----:B------:R-:W-:Y:S02]  /*5b40*/  FSEL R173, R36, -INF , !P4 ;  /* 0xff80000024ad7808 */ /* 0x000fe40006000000 */
[----:B------:R-:W1:Y:S01]  /*5b50*/  MUFU.TANH R35, R35 ;  /* 0x0000002300237308 */ /* 0x000e620000002400 */
[----:B--2---:R-:W-:-:S05]  /*5b60*/  FFMA.FTZ R23, R108, -UR4, R23 ;  /* 0x800000046c177c23 */ /* 0x004fca0008010017 */
[----:B------:R-:W-:Y:S02]  /*5b70*/  FSEL R172, R23, -INF , !P3 ;  /* 0xff80000017ac7808 */ /* 0x000fe40005800000 */
[----:B------:R-:W2:Y:S01]  /*5b80*/  MUFU.TANH R37, R37 ;  /* 0x0000002500257308 */ /* 0x000ea20000002400 */
[----:B---3--:R-:W-:-:S05]  /*5b90*/  FFMA.FTZ R42, R111, -UR4, R42 ;  /* 0x800000046f2a7c23 */ /* 0x008fca000801002a */
        /* <DEDUP_REMOVED lines=12> */
[----:B------:R-:W-:Y:S01]  /*5c60*/  FSEL R140, R24, -INF , !P0 ;  /* 0xff800000188c7808 */ /* 0x000fe20004000000 */
[----:B--2---:R-:W-:-:S05]  /*5c70*/  FFMA.FTZ R26, R73, -UR4, R26 ;  /* 0x80000004491a7c23 */ /* 0x004fca000801001a */
[----:B------:R-:W-:Y:S01]  /*5c80*/  FSEL R141, R26, -INF , !P1 ;  /* 0xff8000001a8d7808 */ /* 0x000fe20004800000 */
[----:B---3--:R-:W-:-:S05]  /*5c90*/  FFMA.FTZ R16, R127, -UR4, R16 ;  /* 0x800000047f107c23 */ /* 0x008fca0008010010 */
        /* <DEDUP_REMOVED lines=62> */
.L_x_4670:
[----:B------:R-:W-:-:S04]  /*6080*/  ULEA UR6, -UR6, URZ, 0x6 ;  /* 0x0000003f06067291 */ /* 0x000fc8000f8e313f */
[----:B------:R-:W-:Y:S02]  /*6090*/  USHF.R.S32.HI UR5, URZ, 0x1f, UR6 ;  /* 0x0000001f3f057899 */ /* 0x000fe40008011406 */
[----:B------:R-:W-:-:S04]  /*60a0*/  MOV R3, UR6 ;  /* 0x0000000600037c02 */ /* 0x000fc80008000f00 */
[----:B------:R-:W-:Y:S02]  /*60b0*/  MOV R4, UR5 ;  /* 0x0000000500047c02 */ /* 0x000fe40008000f00 */
.L_x_4671:
        /* <DEDUP_REMOVED lines=119> */
.L_x_4673:
[----:B------:R-:W-:Y:S05]  /*6830*/  BSYNC B0 ;  /* 0x0000000000007941 */ /* 0x000fea0003800000 */
.L_x_4672:
[----:B------:R-:W0:Y:S01]  /*6840*/  LDGDEPBAR ;  /* 0x00000000000079af */ /* 0x000e220000000000 */
[----:B------:R-:W-:-:S04]  /*6850*/  IADD3 R144, P0, R3, R144, RZ ;  /* 0x0000009003907210 */ /* 0x000fc80007f1e0ff */
[----:B------:R-:W-:Y:S02]  /*6860*/  IADD3.X R133, R4, R133, RZ, P0, !PT ;  /* 0x0000008504857210 */ /* 0x000fe400007fe4ff */
.L_x_4669:
        /* <DEDUP_REMOVED lines=29> */
[----:B--2---:R-:W-:-:S02]  /*6a40*/  FMNMX.FTZ R25, R163, R4, !PT ;  /* 0x00000004a3197209 */ /* 0x004fc40007810000 */
        /* <DEDUP_REMOVED lines=8> */
[----:B------:R-:W-:Y:S04]  /*6ad0*/  LDSM.16.MT88.4 R116, [R198+0xc000] ;  /* 0x00c00000c674783b */ /* 0x000fe80000004200 */
[----:B------:R-:W-:Y:S01]  /*6ae0*/  LDSM.16.MT88.4 R108, [R197+0xc000] ;  /* 0x00c00000c56c783b */ /* 0x000fe20000004200 */
[----:B--2---:R-:W-:-:S03]  /*6af0*/  FMNMX.FTZ R23, R6, R23, !PT ;  /* 0x0000001706177209 */ /* 0x004fc60007810000 */
[----:B------:R-:W-:Y:S01]  /*6b00*/  LDSM.16.MT88.4 R100, [R196+0xc000] ;  /* 0x00c00000c464783b */ /* 0x000fe20000004200 */
[----:B---3--:R-:W-:-:S03]  /*6b10*/  FMNMX.FTZ R4, R25, R4, !PT ;  /* 0x0000000419047209 */ /* 0x008fc60007810000 */
[----:B------:R-:W2:Y:S04]  /*6b20*/  SHFL.BFLY PT, R132, R23, 0x1, 0x1f ;  /* 0x0c201f0017847f89 */ /* 0x000ea800000e0000 */
[----:B------:R-:W3:Y:S04]  /*6b30*/  SHFL.BFLY PT, R3, R4, 0x1, 0x1f ;  /* 0x0c201f0004037f89 */ /* 0x000ee800000e0000 */
[----:B-1----:R-:W-:Y:S04]  /*6b40*/  LDSM.16.MT88.4 R48, [R198+0xe000] ;  /* 0x00e00000c630783b */ /* 0x002fe80000004200 */
[----:B------:R-:W-:Y:S04]  /*6b50*/  LDSM.16.MT88.4 R64, [R196+0xe000] ;  /* 0x00e00000c440783b */ /* 0x000fe80000004200 */
[----:B------:R-:W-:Y:S04]  /*6b60*/  LDSM.16.MT88.4 R72, [R200+0x10000] ;  /* 0x01000000c848783b */ /* 0x000fe80000004200 */
[----:B------:R-:W-:Y:S01]  /*6b70*/  LDSM.16.MT88.4 R80, [R198+0x10000] ;  /* 0x01000000c650783b */ /* 0x000fe20000004200 */
[----:B--2---:R-:W-:-:S03]  /*6b80*/  FMNMX.FTZ R132, R23, R132, !PT ;  /* 0x0000008417847209 */ /* 0x004fc60007810000 */
[----:B------:R-:W-:Y:S01]  /*6b90*/  LDSM.16.MT88.4 R88, [R197+0x10000] ;  /* 0x01000000c558783b */ /* 0x000fe20000004200 */
[C---:B------:R-:W-:Y:S01]  /*6ba0*/  FSETP.NEU.FTZ.AND P0, PT, R132.reuse, -INF , PT ;  /* 0xff8000008400780b */ /* 0x040fe20003f1d000 */
[----:B------:R-:W-:Y:S01]  /*6bb0*/  FMUL.FTZ R171, R132, c[0x0][0x23c] ;  /* 0x00008f0084ab7a20 */ /* 0x000fe20000410000 */
[----:B---3--:R-:W-:Y:S01]  /*6bc0*/  FMNMX.FTZ R3, R4, R3, !PT ;  /* 0x0000000304037209 */ /* 0x008fe20007810000 */
[----:B------:R-:W-:Y:S03]  /*6bd0*/  LDSM.16.MT88.4 R136, [R198+0xc800] ;  /* 0x00c80000c688783b */ /* 0x000fe60000004200 */
[----:B------:R-:W-:Y:S01]  /*6be0*/  FSEL R171, R171, RZ, P0 ;  /* 0x000000ffabab7208 */ /* 0x000fe20000000000 */
[C---:B------:R-:W-:Y:S01]  /*6bf0*/  FMUL.FTZ R164, R3.reuse, c[0x0][0x23c] ;  /* 0x00008f0003a47a20 */ /* 0x040fe20000410000 */
[----:B------:R-:W-:Y:S01]  /*6c00*/  FSETP.NEU.FTZ.AND P0, PT, R3, -INF , PT ;  /* 0xff8000000300780b */ /* 0x000fe20003f1d000 */
[----:B------:R-:W-:Y:S02]  /*6c10*/  LDSM.16.MT88.4 R4, [R196+0x10000] ;  /* 0x01000000c404783b */ /* 0x000fe40000004200 */
[--C-:B------:R-:W-:Y:S01]  /*6c20*/  FFMA.FTZ R154, R40, c[0x0][0x23c], -R171.reuse ;  /* 0x00008f00289a7a23 */ /* 0x100fe200000108ab */
[----:B------:R-:W-:Y:S01]  /*6c30*/  FSEL R164, R164, RZ, P0 ;  /* 0x000000ffa4a47208 */ /* 0x000fe20000000000 */
[----:B------:R-:W1:Y:S01]  /*6c40*/  LDSM.16.MT88.4 R40, [R200+0xe000] ;  /* 0x00e00000c828783b */ /* 0x000e620000004200 */
[--C-:B------:R-:W-:Y:S01]  /*6c50*/  FFMA.FTZ R156, R22, c[0x0][0x23c], -R171.reuse ;  /* 0x00008f00169c7a23 */ /* 0x100fe200000108ab */
[----:B------:R-:W-:Y:S01]  /*6c60*/  LEA R216, P0, R144, c[0x0][0x168], 0x1 ;  /* 0x00005a0090d87a11 */ /* 0x000fe200078008ff */
[--C-:B------:R-:W-:Y:S01]  /*6c70*/  FFMA.FTZ R153, R20, c[0x0][0x23c], -R171.reuse ;  /* 0x00008f0014997a23 */ /* 0x100fe200000108ab */
[----:B------:R-:W-:Y:S01]  /*6c80*/  MUFU.EX2 R154, R154 ;  /* 0x0000009a009a7308 */ /* 0x000fe20000000800 */
[----:B------:R-:W-:Y:S01]  /*6c90*/  FFMA.FTZ R149, R38, c[0x0][0x23c], -R171 ;  /* 0x00008f0026957a23 */ /* 0x000fe200000108ab */
[----:B------:R-:W-:Y:S01]  /*6ca0*/  LDSM.16.MT88.4 R32, [R197+0xc800] ;  /* 0x00c80000c520783b */ /* 0x000fe20000004200 */
[--C-:B------:R-:W-:Y:S01]  /*6cb0*/  FFMA.FTZ R155, R18, c[0x0][0x23c], -R164.reuse ;  /* 0x00008f00129b7a23 */ /* 0x100fe200000108a4 */
[----:B------:R-:W-:Y:S01]  /*6cc0*/  LEA.HI.X R215, R144, c[0x0][0x16c], R133, 0x1, P0 ;  /* 0x00005b0090d77a11 */ /* 0x000fe200000f0c85 */
        /* <DEDUP_REMOVED lines=14> */
[----:B------:R-:W-:Y:S01]  /*6db0*/  FFMA.FTZ R147, R12, c[0x0][0x23c], -R171 ;  /* 0x00008f000c937a23 */ /* 0x000fe200000108ab */
[----:B------:R-:W3:Y:S01]  /*6dc0*/  LDSM.16.MT88.4 R8, [R200+0xe800] ;  /* 0x00e80000c808783b */ /* 0x000ee20000004200 */
[--C-:B------:R-:W-:Y:S01]  /*6dd0*/  FFMA.FTZ R151, R15, c[0x0][0x23c], -R164.reuse ;  /* 0x00008f000f977a23 */ /* 0x100fe200000108a4 */
[----:B------:R-:W4:Y:S01]  /*6de0*/  MUFU.EX2 R149, R149 ;  /* 0x0000009500957308 */ /* 0x000f220000000800 */
[----:B------:R-:W-:-:S02]  /*6df0*/  FFMA.FTZ R146, R13, c[0x0][0x23c], -R164 ;  /* 0x00008f000d927a23 */ /* 0x000fc400000108a4 */
[----:B------:R-:W5:Y:S01]  /*6e00*/  LDSM.16.MT88.4 R12, [R196+0xe800] ;  /* 0x00e80000c40c783b */ /* 0x000f620000004200 */
[--C-:B------:R-:W-:Y:S02]  /*6e10*/  FFMA.FTZ R159, R168, c[0x0][0x23c], -R171.reuse ;  /* 0x00008f00a89f7a23 */ /* 0x100fe400000108ab */
[--C-:B------:R-:W-:Y:S02]  /*6e20*/  FFMA.FTZ R161, R166, c[0x0][0x23c], -R171.reuse ;  /* 0x00008f00a6a17a23 */ /* 0x100fe400000108ab */
[----:B------:R-:W-:Y:S01]  /*6e30*/  MUFU.EX2 R155, R155 ;  /* 0x0000009b009b7308 */ /* 0x000fe20000000800 */
[----:B--2---:R-:W-:Y:S01]  /*6e40*/  F2FP.BF16.PACK_AB R96, R153, R156 ;  /* 0x0000009c9960723e */ /* 0x004fe200000010ff */
[--C-:B------:R-:W-:Y:S02]  /*6e50*/  FFMA.FTZ R162, R162, c[0x0][0x23c], -R171.reuse ;  /* 0x00008f00a2a27a23 */ /* 0x100fe400000108ab */
[----:B------:R-:W-:Y:S02]  /*6e60*/  FFMA.FTZ R160, R160, c[0x0][0x23c], -R171 ;  /* 0x00008f00a0a07a23 */ /* 0x000fe400000108ab */
[----:B------:R-:W-:-:S02]  /*6e70*/  FFMA.FTZ R165, R165, c[0x0][0x23c], -R164 ;  /* 0x00008f00a5a57a23 */ /* 0x000fc400000108a4 */
[----:B------:R-:W2:Y:S01]  /*6e80*/  MUFU.EX2 R158, R158 ;  /* 0x0000009e009e7308 */ /* 0x000ea20000000800 */
[----:B----4-:R-:W-:Y:S01]  /*6e90*/  F2FP.BF16.PACK_AB R98, R149, R154 ;  /* 0x0000009a9562723e */ /* 0x010fe200000010ff */
[--C-:B------:R-:W-:Y:S02]  /*6ea0*/  FFMA.FTZ R166, R175, c[0x0][0x23c], -R164.reuse ;  /* 0x00008f00afa67a23 */ /* 0x100fe400000108a4 */
[--C-:B------:R-:W-:Y:S02]  /*6eb0*/  FFMA.FTZ R167, R167, c[0x0][0x23c], -R164.reuse ;  /* 0x00008f00a7a77a23 */ /* 0x100fe400000108a4 */
[----:B------:R-:W-:Y:S02]  /*6ec0*/  FFMA.FTZ R168, R173, c[0x0][0x23c], -R164 ;  /* 0x00008f00ada87a23 */ /* 0x000fe400000108a4 */
[----:B------:R-:W-:Y:S01]  /*6ed0*/  MUFU.EX2 R157, R157 ;  /* 0x0000009d009d7308 */ /* 0x000fe20000000800 */
[--C-:B------:R-:W-:Y:S02]  /*6ee0*/  FFMA.FTZ R173, R170, c[0x0][0x23c], -R171.reuse ;  /* 0x00008f00aaad7a23 */ /* 0x100fe400000108ab */
        /* <DEDUP_REMOVED lines=9> */
[----:B------:R-:W-:Y:S01]  /*6f80*/  FFMA.FTZ R164, R163, c[0x0][0x23c], -R164 ;  /* 0x00008f00a3a47a23 */ /* 0x000fe200000108a4 */
[----:B------:R-:W-:Y:S01]  /*6f90*/  LDSM.16.MT88.4 R140, [R198+0xd800] ;  /* 0x00d80000c68c783b */ /* 0x000fe20000004200 */
[----:B------:R-:W-:-:S02]  /*6fa0*/  FADD.FTZ R153, R156, R153 ;  /* 0x000000999c997221 */ /* 0x000fc40000010000 */
[----:B------:R-:W-:Y:S02]  /*6fb0*/  FADD.FTZ R158, R155, R158 ;  /* 0x0000009e9b9e7221 */ /* 0x000fe40000010000 */
[----:B------:R-:W-:Y:S01]  /*6fc0*/  FADD.FTZ R154, R154, R153 ;  /* 0x000000999a9a7221 */ /* 0x000fe20000010000 */
[C---:B----4-:R-:W-:Y:S01]  /*6fd0*/  F2FP.BF16.PACK_AB R99, R150.reuse, R157 ;  /* 0x0000009d9663723e */ /* 0x050fe200000010ff */
[----:B------:R-:W2:Y:S01]  /*6fe0*/  MUFU.EX2 R147, R147 ;  /* 0x0000009300937308 */ /* 0x000ea20000000800 */
[----:B------:R-:W-:Y:S02]  /*6ff0*/  FADD.FTZ R157, R157, R158 ;  /* 0x0000009e9d9d7221 */ /* 0x000fe40000010000 */
        /* <DEDUP_REMOVED lines=46> */
[C---:B------:R-:W-:Y:S07]  /*72e0*/  HMMA.16816.F32.BF16 R92, R96.reuse, R4, RZ ;  /* 0x00000004605c723c */ /* 0x040fee00000418ff */
[----:B--2---:R-:W-:Y:S01]  /*72f0*/  F2FP.BF16.PACK_AB R4, R147, R152 ;  /* 0x000000989304723e */ /* 0x004fe200000010ff */
        /* <DEDUP_REMOVED lines=150> */
.L_x_4678:
        /* <DEDUP_REMOVED lines=66> */
.L_x_4675:
[C---:B------:R-:W-:Y:S02]  /*8080*/  ISETP.GE.AND P5, PT, R209.reuse, c[0x0][0x220], PT ;  /* 0x00008800d1007a0c */ /* 0x040fe40003fa6270 */
[C---:B------:R-:W-:Y:S02]  /*8090*/  IADD3 R222, R209.reuse, 0x40, RZ ;  /* 0x00000040d1de7810 */ /* 0x040fe40007ffe0ff */
[-C--:B------:R-:W-:Y:S02]  /*80a0*/  LEA R2, P0, R134, R220.reuse, 0x1 ;  /* 0x000000dc86027211 */ /* 0x080fe400078008ff */
[----:B------:R-:W-:Y:S02]  /*80b0*/  ISETP.GE.AND P4, PT, R222, c[0x0][0x220], PT ;  /* 0x00008800de007a0c */ /* 0x000fe40003f86270 */
[CC--:B------:R-:W-:Y:S02]  /*80c0*/  LEA.HI.X R3, R134.reuse, R221.reuse, R132, 0x1, P0 ;  /* 0x000000dd86037211 */ /* 0x0c0fe400000f0c84 */
[----:B------:R-:W-:Y:S03]  /*80d0*/  IADD3 R133, R209, 0x80, RZ ;  /* 0x00000080d1857810 */ /* 0x000fe60007ffe0ff */
[----:B------:R-:W-:Y:S01]  /*80e0*/  @P5 STS.128 [R208+0xc000], RZ ;  /* 0x00c000ffd0005388 */ /* 0x000fe20000000c00 */
[----:B------:R-:W-:Y:S02]  /*80f0*/  ISETP.GE.AND P3, PT, R133, c[0x0][0x220], PT ;  /* 0x0000880085007a0c */ /* 0x000fe40003f66270 */
[----:B------:R-:W-:Y:S03]  /*8100*/  IADD3 R133, P0, R134, UR17, RZ ;  /* 0x0000001186857c10 */ /* 0x000fe6000ff1e0ff */
[----:B------:R-:W-:Y:S01]  /*8110*/  @!PT LDS RZ, [RZ] ;  /* 0x00000000fffff984 */ /* 0x000fe20000000800 */
[----:B------:R-:W-:Y:S01]  /*8120*/  @!PT LDS RZ, [RZ] ;  /* 0x00000000fffff984 */ /* 0x000fe20000000800 */
[----:B------:R-:W-:Y:S01]  /*8130*/  @!PT LDS RZ, [RZ] ;  /* 0x00000000fffff984 */ /* 0x000fe20000000800 */
[----:B------:R1:W-:Y:S01]  /*8140*/  @!P5 LDGSTS.E.BYPASS.LTC128B.128 [R208+0xc000], [R2.64] ;  /* 0x0c00000002d0dfae */ /* 0x0003e2000b901d48 */
[CC--:B------:R-:W-:Y:S02]  /*8150*/  @!P5 LEA R236, P6, R133.reuse, R220.reuse, 0x1 ;  /* 0x000000dc85ecd211 */ /* 0x0c0fe400078c08ff */
[----:B------:R-:W-:Y:S02]  /*8160*/  IADD3.X R134, R132, UR19, RZ, P0, !PT ;  /* 0x0000001384867c10 */ /* 0x000fe400087fe4ff */
[CC--:B------:R-:W-:Y:S01]  /*8170*/  @!P4 LEA R230, P1, R133.reuse, R220.reuse, 0x1 ;  /* 0x000000dc85e6c211 */ /* 0x0c0fe200078208ff */
[----:B------:R-:W-:Y:S01]  /*8180*/  @P4 STS.128 [R208+0xe000], RZ ;  /* 0x00e000ffd0004388 */ /* 0x000fe20000000c00 */
[CCC-:B------:R-:W-:Y:S02]  /*8190*/  @!P5 LEA.HI.X R237, R133.reuse, R221.reuse, R134.reuse, 0x1, P6 ;  /* 0x000000dd85edd211 */ /* 0x1c0fe400030f0c86 */
[CCC-:B------:R-:W-:Y:S02]  /*81a0*/  @!P4 LEA.HI.X R231, R133.reuse, R221.reuse, R134.reuse, 0x1, P1 ;  /* 0x000000dd85e7c211 */ /* 0x1c0fe400008f0c86 */
[CC--:B------:R-:W-:Y:S01]  /*81b0*/  @!P3 LEA R228, P0, R133.reuse, R220.reuse, 0x1 ;  /* 0x000000dc85e4b211 */ /* 0x0c0fe200078008ff */
[----:B------:R-:W-:Y:S01]  /*81c0*/  @!PT LDS RZ, [RZ] ;  /* 0x00000000fffff984 */ /* 0x000fe20000000800 */
[----:B------:R-:W-:Y:S01]  /*81d0*/  @!PT LDS RZ, [RZ] ;  /* 0x00000000fffff984 */ /* 0x000fe20000000800 */
[----:B------:R-:W-:Y:S01]  /*81e0*/  @!PT LDS RZ, [RZ] ;  /* 0x00000000fffff984 */ /* 0x000fe20000000800 */
[----:B------:R1:W-:Y:S01]  /*81f0*/  @!P4 LDGSTS.E.BYPASS.LTC128B.128 [R208+0xe000], [R2.64+0x80] ;  /* 0x0e00008002d0cfae */ /* 0x0003e2000b901d48 */
[C---:B------:R-:W-:Y:S02]  /*8200*/  IADD3 R223, P2, R133.reuse, UR17, RZ ;  /* 0x0000001185df7c10 */ /* 0x040fe4000ff5e0ff */
[-C--:B------:R-:W-:Y:S02]  /*8210*/  @!P3 LEA.HI.X R229, R133, R221.reuse, R134, 0x1, P0 ;  /* 0x000000dd85e5b211 */ /* 0x080fe400000f0c86 */
[CC--:B------:R-:W-:Y:S01]  /*8220*/  @!P5 LEA R234, P1, R223.reuse, R220.reuse, 0x1 ;  /* 0x000000dcdfead211 */ /* 0x0c0fe200078208ff */
[----:B------:R-:W-:Y:S01]  /*8230*/  @P3 STS.128 [R208+0x10000], RZ ;  /* 0x010000ffd0003388 */ /* 0x000fe20000000c00 */
[----:B------:R-:W-:Y:S02]  /*8240*/  IADD3.X R134, R134, UR19, RZ, P2, !PT ;  /* 0x0000001386867c10 */ /* 0x000fe400097fe4ff */
[CC--:B------:R-:W-:Y:S02]  /*8250*/  @!P4 LEA R226, P0, R223.reuse, R220.reuse, 0x1 ;  /* 0x000000dcdfe2c211 */ /* 0x0c0fe400078008ff */
[CCC-:B------:R-:W-:Y:S01]  /*8260*/  @!P5 LEA.HI.X R235, R223.reuse, R221.reuse, R134.reuse, 0x1, P1 ;  /* 0x000000dddfebd211 */ /* 0x1c0fe200008f0c86 */
[----:B------:R-:W-:Y:S01]  /*8270*/  @!PT LDS RZ, [RZ] ;  /* 0x00000000fffff984 */ /* 0x000fe20000000800 */
[----:B------:R-:W-:Y:S01]  /*8280*/  @!PT LDS RZ, [RZ] ;  /* 0x00000000fffff984 */ /* 0x000fe20000000800 */
[----:B------:R-:W-:Y:S01]  /*8290*/  @!PT LDS RZ, [RZ] ;  /* 0x00000000fffff984 */ /* 0x000fe20000000800 */
[----:B------:R1:W-:Y:S01]  /*82a0*/  @!P3 LDGSTS.E.BYPASS.LTC128B.128 [R208+0x10000], [R2.64+0x100] ;  /* 0x1000010002d0bfae */ /* 0x0003e2000b901d48 */
[CCC-:B------:R-:W-:Y:S02]  /*82b0*/  @!P4 LEA.HI.X R227, R223.reuse, R221.reuse, R134.reuse, 0x1, P0 ;  /* 0x000000dddfe3c211 */ /* 0x1c0fe400000f0c86 */
[CC--:B------:R-:W-:Y:S02]  /*82c0*/  @!P3 LEA R224, P2, R223.reuse, R220.reuse, 0x1 ;  /* 0x000000dcdfe0b211 */ /* 0x0c0fe400078408ff */
[C---:B------:R-:W-:Y:S01]  /*82d0*/  IADD3 R133, P6, R223.reuse, UR17, RZ ;  /* 0x00000011df857c10 */ /* 0x040fe2000ffde0ff */
[----:B------:R-:W-:Y:S01]  /*82e0*/  @P5 STS.128 [R208+0xc800], RZ ;  /* 0x00c800ffd0005388 */ /* 0x000fe20000000c00 */
[-C--:B------:R-:W-:Y:S02]  /*82f0*/  @!P3 LEA.HI.X R225, R223, R221.reuse, R134, 0x1, P2 ;  /* 0x000000dddfe1b211 */ /* 0x080fe400010f0c86 */
[----:B------:R-:W-:Y:S02]  /*8300*/  IADD3.X R132, R134, UR19, RZ, P6, !PT ;  /* 0x0000001386847c10 */ /* 0x000fe4000b7fe4ff */
[CC--:B------:R-:W-:Y:S01]  /*8310*/  @!P5 LEA R232, P6, R133.reuse, R220.reuse, 0x1 ;  /* 0x000000dc85e8d211 */ /* 0x0c0fe200078c08ff */
[----:B------:R-:W-:Y:S01]  /*8320*/  @!PT LDS RZ, [RZ] ;  /* 0x00000000fffff984 */ /* 0x000fe20000000800 */
[----:B------:R-:W-:Y:S01]  /*8330*/  @!PT LDS RZ, [RZ] ;  /* 0x00000000fffff984 */ /* 0x000fe20000000800 */
[----:B------:R-:W-:Y:S01]  /*8340*/  @!PT LDS RZ, [RZ] ;  /* 0x00000000fffff984 */ /* 0x000fe20000000800 */
[----:B------:R2:W-:Y:S01]  /*8350*/  @!P5 LDGSTS.E.BYPASS.LTC128B.128 [R208+0xc800], [R236.64] ;  /* 0x0c800000ecd0dfae */ /* 0x0005e2000b901d48 */
[CC--:B------:R-:W-:Y:S02]  /*8360*/  @!P4 LEA R222, P1, R133.reuse, R220.reuse, 0x1 ;  /* 0x000000dc85dec211 */ /* 0x0c0fe400078208ff */
[CCC-:B------:R-:W-:Y:S02]  /*8370*/  @!P5 LEA.HI.X R233, R133.reuse, R221.reuse, R132.reuse, 0x1, P6 ;  /* 0x000000dd85e9d211 */ /* 0x1c0fe400030f0c84 */
[CCC-:B------:R-:W-:Y:S01]  /*8380*/  @!P4 LEA.HI.X R223, R133.reuse, R221.reuse, R132.reuse, 0x1, P1 ;  /* 0x000000dd85dfc211 */ /* 0x1c0fe200008f0c84 */
[----:B------:R-:W-:Y:S01]  /*8390*/  @P4 STS.128 [R208+0xe800], RZ ;  /* 0x00e800ffd0004388 */ /* 0x000fe20000000c00 */
[C---:B------:R-:W-:Y:S04]  /*83a0*/  @!P3 LEA R220, P0, R133.reuse, R220, 0x1 ;  /* 0x000000dc85dcb211 */ /* 0x040fe800078008ff */
[----:B------:R-:W-:Y:S01]  /*83b0*/  @!P3 LEA.HI.X R221, R133, R221, R132, 0x1, P0 ;  /* 0x000000dd85ddb211 */ /* 0x000fe200000f0c84 */
[----:B------:R-:W-:Y:S01]  /*83c0*/  @!PT LDS RZ, [RZ] ;  /* 0x00000000fffff984 */ /* 0x000fe20000000800 */
[----:B------:R-:W-:Y:S01]  /*83d0*/  @!PT LDS RZ, [RZ] ;  /* 0x00000000fffff984 */ /* 0x000fe20000000800 */
[----:B------:R-:W-:Y:S01]  /*83e0*/  @!PT LDS RZ, [RZ] ;  /* 0x00000000fffff984 */ /* 0x000fe20000000800 */
[----:B------:R3:W-:Y:S01]  /*83f0*/  @!P4 LDGSTS.E.BYPASS.LTC128B.128 [R208+0xe800], [R230.64+0x80] ;  /* 0x0e800080e6d0cfae */ /* 0x0007e2000b901d48 */
[----:B------:R-:W-:Y:S05]  /*8400*/  ISETP.GT.AND P0, PT, R218, R207, PT ;  /* 0x000000cfda00720c */ /* 0x000fea0003f04270 */
        /* <DEDUP_REMOVED lines=207> */
[----:B------:R1:W1:Y:S01]  /*9100*/  MUFU.TANH R156, R221 ;  /* 0x000000dd009c7308 */ /* 0x0002620000002400 */
[----:B------:R-:W-:Y:S02]  /*9110*/  FMUL.FTZ R239, R24, c[0x0][0x2ec] ;  /* 0x0000bb0018ef7a20 */ /* 0x000fe40000410000 */
[----:B------:R-:W-:Y:S02]  /*9120*/  FMUL.FTZ R237, R26, c[0x0][0x2ec] ;  /* 0x0000bb001aed7a20 */ /* 0x000fe40000410000 */
[----:B----4-:R-:W-:Y:S01]  /*9130*/  FMUL.FTZ R228, R11, c[0x0][0x2ec] ;  /* 0x0000bb000be47a20 */ /* 0x010fe20000410000 */
[----:B------:R-:W-:Y:S04]  /*9140*/  HMMA.16816.F32.BF16 R32, R176, R138, R32 ;  /* 0x0000008ab020723c */ /* 0x000fe80000041820 */
[----:B------:R4:W2:Y:S01]  /*9150*/  MUFU.TANH R158, R133 ;  /* 0x00000085009e7308 */ /* 0x0008a20000002400 */
[----:B------:R-:W-:Y:S02]  /*9160*/  FMUL.FTZ R230, R12, c[0x0][0x2ec] ;  /* 0x0000bb000ce67a20 */ /* 0x000fe40000410000 */
[----:B------:R-:W-:Y:S02]  /*9170*/  FMUL.FTZ R229, R13, c[0x0][0x2ec] ;  /* 0x0000bb000de57a20 */ /* 0x000fe40000410000 */
[----:B------:R-:W-:Y:S03]  /*9180*/  FMUL.FTZ R233, R14, c[0x0][0x2ec] ;  /* 0x0000bb000ee97a20 */ /* 0x000fe60000410000 */
[----:B------:R-:W-:Y:S02]  /*9190*/  FMUL.FTZ R232, R15, c[0x0][0x2ec] ;  /* 0x0000bb000fe87a20 */ /* 0x000fe40000410000 */
[----:B------:R2:W2:Y:S01]  /*91a0*/  MUFU.TANH R159, R220 ;  /* 0x000000dc009f7308 */ /* 0x0004a20000002400 */
[----:B------:R-:W-:Y:S02]  /*91b0*/  FMUL.FTZ R231, R16, c[0x0][0x2ec] ;  /* 0x0000bb0010e77a20 */ /* 0x000fe40000410000 */
[----:B-----5:R-:W-:Y:S02]  /*91c0*/  FMUL.FTZ R234, R17, c[0x0][0x2ec] ;  /* 0x0000bb0011ea7a20 */ /* 0x020fe40000410000 */
[----:B-1----:R-:W-:Y:S02]  /*91d0*/  FMUL.FTZ R221, R27, c[0x0][0x2ec] ;  /* 0x0000bb001bdd7a20 */ /* 0x002fe40000410000 */
[----:B------:R-:W-:Y:S02]  /*91e0*/  FMUL.FTZ R236, R18, c[0x0][0x2ec] ;  /* 0x0000bb0012ec7a20 */ /* 0x000fe40000410000 */
[----:B------:R-:W-:Y:S01]  /*91f0*/  FMUL.FTZ R235, R19, c[0x0][0x2ec] ;  /* 0x0000bb0013eb7a20 */ /* 0x000fe20000410000 */
[----:B------:R1:W1:Y:S01]  /*9200*/  MUFU.TANH R153, R221 ;  /* 0x000000dd00997308 */ /* 0x0002620000002400 */
[----:B------:R-:W-:Y:S02]  /*9210*/  FMUL.FTZ R238, R25, c[0x0][0x2ec] ;  /* 0x0000bb0019ee7a20 */ /* 0x000fe40000410000 */
[----:B------:R-:W-:Y:S02]  /*9220*/  FMUL.FTZ R240, R29, c[0x0][0x2ec] ;  /* 0x0000bb001df07a20 */ /* 0x000fe40000410000 */
[----:B----4-:R-:W-:Y:S05]  /*9230*/  FMUL.FTZ R133, R28, c[0x0][0x2ec] ;  /* 0x0000bb001c857a20 */ /* 0x010fea0000410000 */
[----:B------:R4:W3:Y:S01]  /*9240*/  MUFU.TANH R157, R134 ;  /* 0x00000086009d7308 */ /* 0x0008e20000002400 */
[----:B--2---:R-:W-:Y:S09]  /*9250*/  FMUL.FTZ R220, R31, c[0x0][0x2ec] ;  /* 0x0000bb001fdc7a20 */ /* 0x004ff20000410000 */
[----:B------:R2:W2:Y:S01]  /*9260*/  MUFU.TANH R150, R133 ;  /* 0x0000008500967308 */ /* 0x0004a20000002400 */
[----:B-1----:R-:W-:Y:S09]  /*9270*/  FMUL.FTZ R221, R32, c[0x0][0x2ec] ;  /* 0x0000bb0020dd7a20 */ /* 0x002ff20000410000 */
[----:B------:R1:W1:Y:S01]  /*9280*/  MUFU.TANH R154, R239 ;  /* 0x000000ef009a7308 */ /* 0x0002620000002400 */
[----:B----4-:R-:W-:Y:S09]  /*9290*/  FMUL.FTZ R134, R34, c[0x0][0x2ec] ;  /* 0x0000bb0022867a20 */ /* 0x010ff20000410000 */
[----:B------:R4:W3:Y:S01]  /*92a0*/  MUFU.TANH R155, R237 ;  /* 0x000000ed009b7308 */ /* 0x0008e20000002400 */
[----:B--2---:R-:W-:Y:S09]  /*92b0*/  FMUL.FTZ R133, R35, c[0x0][0x2ec] ;  /* 0x0000bb0023857a20 */ /* 0x004ff20000410000 */
[----:B------:R2:W2:Y:S01]  /*92c0*/  MUFU.TANH R145, R220 ;  /* 0x000000dc00917308 */ /* 0x0004a20000002400 */
[----:B-1----:R-:W-:Y:S09]  /*92d0*/  FMUL.FTZ R239, R30, c[0x0][0x2ec] ;  /* 0x0000bb001eef7a20 */ /* 0x002ff20000410000 */
[----:B------:R1:W1:Y:S01]  /*92e0*/  MUFU.TANH R148, R221 ;  /* 0x000000dd00947308 */ /* 0x0002620000002400 */
[----:B----4-:R-:W-:Y:S09]  /*92f0*/  FMUL.FTZ R237, R33, c[0x0][0x2ec] ;  /* 0x0000bb0021ed7a20 */ /* 0x010ff20000410000 */
[----:B------:R-:W4:Y:S01]  /*9300*/  MUFU.TANH R224, R224 ;  /* 0x000000e000e07308 */ /* 0x000f220000002400 */
[----:B--2---:R-:W-:Y:S09]  /*9310*/  MOV R220, R2 ;  /* 0x0000000200dc7202 */ /* 0x004ff20000000f00 */
[----:B------:R-:W2:Y:S01]  /*9320*/  MUFU.TANH R225, R225 ;  /* 0x000000e100e17308 */ /* 0x000ea20000002400 */
[----:B-1----:R-:W-:Y:S09]  /*9330*/  MOV R221, R3 ;  /* 0x0000000300dd7202 */ /* 0x002ff20000000f00 */
        /* <DEDUP_REMOVED lines=15> */
[----:B------:R-:W1:Y:S10]  /*9430*/  MUFU.TANH R134, R134 ;  /* 0x0000008600867308 */ /* 0x000e740000002400 */
[----:B------:R-:W1:Y:S01]  /*9440*/  MUFU.TANH R133, R133 ;  /* 0x0000008500857308 */ /* 0x000e620000002400 */
[----:B------:R-:W-:-:S05]  /*9450*/  @!P0 BRA `(.L_x_4676) ;  /* 0x000009b000008947 */ /* 0x000fca0003800000 */
[----:B--234-:R-:W-:Y:S01]  /*9460*/  ULDC UR6, c[0x0][0x198] ;  /* 0x0000660000067ab9 */ /* 0x01cfe20000000800 */
[----:B------:R-:W-:Y:S01]  /*9470*/  PLOP3.LUT P0, PT, PT, PT, UP2, 0x40, 0x0 ;  /* 0x000000000000781c */ /* 0x000fe20003f0e828 */
[----:B------:R-:W-:Y:S04]  /*9480*/  ULEA UR6, -UR6, URZ, 0x6 ;  /* 0x0000003f06067291 */ /* 0x000fe8000f8e313f */
[----:B------:R-:W-:Y:S02]  /*9490*/  USHF.R.S32.HI UR5, URZ, 0x1f, UR6 ;  /* 0x0000001f3f057899 */ /* 0x000fe40008011406 */
[----:B------:R-:W-:Y:S04]  /*94a0*/  IMAD.U32 R2, RZ, RZ, UR6 ;  /* 0x00000006ff027e24 */ /* 0x000fe8000f8e00ff */
[----:B------:R-:W-:Y:S02]  /*94b0*/  MOV R4, UR5 ;  /* 0x0000000500047c02 */ /* 0x000fe40008000f00 */
[----:B------:R-:W-:-:S05]  /*94c0*/  @P0 BRA `(.L_x_4677) ;  /* 0x000003b000000947 */ /* 0x000fca0003800000 */
[----:B------:R-:W-:Y:S04]  /*94d0*/  IABS R2, c[0x0][0x2d0] ;  /* 0x0000b40000027a13 */ /* 0x000fe80000000000 */
[----:B------:R-:W2:Y:S10]  /*94e0*/  I2F.RP R7, R2 ;  /* 0x0000000200077306 */ /* 0x000eb40000209400 */
[----:B--2---:R-:W2:Y:S02]  /*94f0*/  MUFU.RCP R3, R7 ;  /* 0x0000000700037308 */ /* 0x004ea40000001000 */
[----:B--2---:R-:W-:Y:S01]  /*9500*/  IADD3 R10, R3, 0xffffffe, RZ ;  /* 0x0ffffffe030a7810 */ /* 0x004fe20007ffe0ff */
[----:B------:R-:W-:Y:S07]  /*9510*/  IMAD.SHL.U32 R3, R218, 0x40, RZ ;  /* 0x00000040da037824 */ /* 0x000fee00078e00ff */
[----:B------:R-:W2:Y:S01]  /*9520*/  F2I.FTZ.U32.TRUNC.NTZ R11, R10 ;  /* 0x0000000a000b7305 */ /* 0x000ea2000021f000 */
[----:B------:R-:W-:Y:S02]  /*9530*/  IABS R6, R3 ;  /* 0x0000000300067213 */ /* 0x000fe40000000000 */
[C---:B------:R-:W-:Y:S02]  /*9540*/  IADD3 R9, R3.reuse, -0x40, RZ ;  /* 0xffffffc003097810 */ /* 0x040fe40007ffe0ff */
[----:B------:R-:W-:Y:S02]  /*9550*/  LOP3.LUT R3, R3, c[0x0][0x2d0], RZ, 0x3c, !PT ;  /* 0x0000b40003037a12 */ /* 0x000fe400078e3cff */
[----:B------:R-:W-:Y:S02]  /*9560*/  IABS R4, R9 ;  /* 0x0000000900047213 */ /* 0x000fe40000000000 */
[----:B------:R-:W-:Y:S01]  /*9570*/  LOP3.LUT R9, R9, c[0x0][0x2d0], RZ, 0x3c, !PT ;  /* 0x0000b40009097a12 */ /* 0x000fe200078e3cff */
        /* <DEDUP_REMOVED lines=48> */
.L_x_4677:
        /* <DEDUP_REMOVED lines=89> */
.L_x_4676:
[----:B--234-:R-:W-:Y:S01]  /*9e10*/  IMAD R19, R218, -0x40, R214 ;  /* 0xffffffc0da137824 */ /* 0x01cfe200078e02d6 */
        /* <DEDUP_REMOVED lines=8> */
[C---:B------:R-:W-:Y:S01]  /*9ea0*/  IADD3 R141, R19.reuse, -0x9, RZ ;  /* 0xfffffff7138d7810 */ /* 0x040fe20007ffe0ff */
[----:B------:R-:W-:Y:S01]  /*9eb0*/  LDSM.16.MT88.4 R160, [R196+0xf800] ;  /* 0x00f80000c4a0783b */ /* 0x000fe20000004200 */
[C---:B------:R-:W-:Y:S02]  /*9ec0*/  IADD3 R139, R19.reuse, -0x10, RZ ;  /* 0xfffffff0138b7810 */ /* 0x040fe40007ffe0ff */
[C---:B------:R-:W-:Y:S02]  /*9ed0*/  IADD3 R12, R19.reuse, -0x11, RZ ;  /* 0xffffffef130c7810 */ /* 0x040fe40007ffe0ff */
[C---:B------:R-:W-:Y:S02]  /*9ee0*/  @!P1 IADD3 R16, -R19.reuse, -0x8, RZ ;  /* 0xfffffff813109810 */ /* 0x040fe40007ffe1ff */
[----:B------:R-:W-:Y:S01]  /*9ef0*/  @!P0 IADD3 R15, -R19, 0x1, RZ ;  /* 0x00000001130f8810 */ /* 0x000fe20007ffe1ff */
[----:B------:R-:W-:Y:S01]  /*9f00*/  LDSM.16.MT88.4 R164, [R200+0x11800] ;  /* 0x01180000c8a4783b */ /* 0x000fe20000004200 */
        /* <DEDUP_REMOVED lines=21> */
[----:B------:R-:W-:Y:S02]  /*a060*/  ISETP.GE.AND P1, PT, R12, RZ, PT ;  /* 0x000000ff0c00720c */ /* 0x000fe40003f26270 */
[C---:B------:R-:W-:Y:S02]  /*a070*/  @!P0 IADD3 R139, -R19.reuse, 0x10, RZ ;  /* 0x00000010138b8810 */ /* 0x040fe40007ffe1ff */
[----:B------:R-:W-:Y:S02]  /*a080*/  ISETP.GE.AND P0, PT, R10, RZ, PT ;  /* 0x000000ff0a00720c */ /* 0x000fe40003f06270 */
[----:B------:R-:W-:Y:S02]  /*a090*/  IADD3 R11, R19, -0x39, RZ ;  /* 0xffffffc7130b7810 */ /* 0x000fe40007ffe0ff */
[----:B------:R-:W-:Y:S01]  /*a0a0*/  ISETP.GE.AND P4, PT, R4, RZ, PT ;  /* 0x000000ff0400720c */ /* 0x000fe20003f86270 */
[----:B------:R-:W-:Y:S01]  /*a0b0*/  I2F R17, R17 ;  /* 0x0000001100117306 */ /* 0x000fe20000201400 */
[----:B------:R-:W-:Y:S02]  /*a0c0*/  ISETP.GE.AND P3, PT, R3, RZ, PT ;  /* 0x000000ff0300720c */ /* 0x000fe40003f66270 */
[----:B------:R-:W-:Y:S02]  /*a0d0*/  ISETP.GE.AND P2, PT, R2, RZ, PT ;  /* 0x000000ff0200720c */ /* 0x000fe40003f46270 */
        /* <DEDUP_REMOVED lines=8> */
[C---:B------:R-:W-:Y:S01]  /*a160*/  @!P1 IADD3 R9, -R19.reuse, 0x19, RZ ;  /* 0x0000001913099810 */ /* 0x040fe20007ffe1ff */
[----:B------:R-:W-:Y:S01]  /*a170*/  I2F R139, R139 ;  /* 0x0000008b008b7306 */ /* 0x000fe20000201400 */
[----:B------:R-:W-:Y:S02]  /*a180*/  ISETP.GE.AND P1, PT, R6, RZ, PT ;  /* 0x000000ff0600720c */ /* 0x000fe40003f26270 */
[----:B------:R-:W-:Y:S02]  /*a190*/  @!P0 IADD3 R7, -R19, 0x20, RZ ;  /* 0x0000002013078810 */ /* 0x000fe40007ffe1ff */
[----:B------:R-:W-:Y:S05]  /*a1a0*/  ISETP.GE.AND P0, PT, R5, RZ, PT ;  /* 0x000000ff0500720c */ /* 0x000fea0003f06270 */
[----:B------:R-:W-:Y:S04]  /*a1b0*/  I2F R12, R12 ;  /* 0x0000000c000c7306 */ /* 0x000fe80000201400 */
[----:B------:R-:W-:Y:S02]  /*a1c0*/  @!P1 IADD3 R6, -R19, 0x21, RZ ;  /* 0x0000002113069810 */ /* 0x000fe40007ffe1ff */
[----:B------:R-:W-:Y:S02]  /*a1d0*/  ISETP.GE.AND P1, PT, R13, RZ, PT ;  /* 0x000000ff0d00720c */ /* 0x000fe40003f26270 */
[----:B------:R-:W-:Y:S02]  /*a1e0*/  @!P0 IADD3 R5, -R19, 0x28, RZ ;  /* 0x0000002813058810 */ /* 0x000fe40007ffe1ff */
[----:B------:R-:W-:Y:S01]  /*a1f0*/  ISETP.GE.AND P0, PT, R11, RZ, PT ;  /* 0x000000ff0b00720c */ /* 0x000fe20003f06270 */
[----:B------:R-:W-:Y:S08]  /*a200*/  I2F R10, R10 ;  /* 0x0000000a000a7306 */ /* 0x000ff00000201400 */
[C---:B------:R-:W-:Y:S02]  /*a210*/  @!P1 IADD3 R13, -R19.reuse, 0x38, RZ ;  /* 0x00000038130d9810 */ /* 0x040fe40007ffe1ff */
[----:B------:R-:W-:Y:S02]  /*a220*/  I2F R9, R9 ;  /* 0x0000000900097306 */ /* 0x000fe40000201400 */
[----:B------:R-:W-:Y:S08]  /*a230*/  @!P0 IADD3 R11, -R19, 0x39, RZ ;  /* 0x00000039130b8810 */ /* 0x000ff00007ffe1ff */
[----:B------:R-:W-:Y:S10]  /*a240*/  I2F R7, R7 ;  /* 0x0000000700077306 */ /* 0x000ff40000201400 */
[----:B------:R-:W-:Y:S10]  /*a250*/  I2F R6, R6 ;  /* 0x0000000600067306 */ /* 0x000ff40000201400 */
[----:B------:R-:W-:Y:S10]  /*a260*/  I2F R5, R5 ;  /* 0x0000000500057306 */ /* 0x000ff40000201400 */
[----:B------:R-:W-:Y:S10]  /*a270*/  I2F R4, R4 ;  /* 0x0000000400047306 */ /* 0x000ff40000201400 */
[----:B------:R-:W-:Y:S10]  /*a280*/  I2F R3, R3 ;  /* 0x0000000300037306 */ /* 0x000ff40000201400 */
[----:B------:R-:W-:Y:S10]  /*a290*/  I2F R2, R2 ;  /* 0x0000000200027306 */ /* 0x000ff40000201400 */
[----:B------:R-:W-:Y:S10]  /*a2a0*/  I2F R13, R13 ;  /* 0x0000000d000d7306 */ /* 0x000ff40000201400 */
[----:B------:R-:W2:Y:S02]  /*a2b0*/  I2F R11, R11 ;  /* 0x0000000b000b7306 */ /* 0x000ea40000201400 */
[----:B-12---:R-:W-:Y:S02]  /*a2c0*/  FFMA.FTZ R146, R11, -UR4, R146 ;  /* 0x800000040b927c23 */ /* 0x006fe40008010092 */
        /* <DEDUP_REMOVED lines=57> */
[----:B------:R-:W-:Y:S02]  /*a660*/  FMNMX.FTZ R14, R147, R14, !PT ;  /* 0x0000000e930e7209 */ /* 0x000fe40007810000 */
[----:B------:R-:W-:Y:S02]  /*a670*/  FMNMX.FTZ R5, R148, R5, !PT ;  /* 0x0000000594057209 */ /* 0x000fe40007810000 */
[----:B------:R-:W-:Y:S02]  /*a680*/  FMNMX.FTZ R3, R145, R14, !PT ;  /* 0x0000000e91037209 */ /* 0x000fe40007810000 */
[----:B------:R-:W-:Y:S01]  /*a690*/  FMNMX.FTZ R9, R146, R5, !PT ;  /* 0x0000000592097209 */ /* 0x000fe20007810000 */
[----:B------:R-:W-:Y:S01]  /*a6a0*/  LDSM.16.MT88.4 R12, [R200+0xc000] ;  /* 0x00c00000c80c783b */ /* 0x000fe20000004200 */
[----:B------:R-:W-:Y:S04]  /*a6b0*/  FMNMX.FTZ R2, R134, R3, !PT ;  /* 0x0000000386027209 */ /* 0x000fe80007810000 */
[----:B------:R-:W-:Y:S03]  /*a6c0*/  FMNMX.FTZ R7, R133, R2, !PT ;  /* 0x0000000285077209 */ /* 0x000fe60007810000 */
        /* <DEDUP_REMOVED lines=46> */
[--C-:B------:R-:W-:Y:S02]  /*a9b0*/  FFMA.FTZ R178, R136, c[0x0][0x23c], -R151.reuse ;  /* 0x00008f0088b27a23 */ /* 0x100fe40000010897 */
[--C-:B------:R-:W-:Y:S02]  /*a9c0*/  FFMA.FTZ R179, R143, c[0x0][0x23c], -R144.reuse ;  /* 0x00008f008fb37a23 */ /* 0x100fe40000010890 */
[--C-:B------:R-:W-:Y:S01]  /*a9d0*/  FFMA.FTZ R180, R141, c[0x0][0x23c], -R144.reuse ;  /* 0x00008f008db47a23 */ /* 0x100fe20000010890 */
[----:B------:R-:W2:Y:S01]  /*a9e0*/  MUFU.EX2 R171, R171 ;  /* 0x000000ab00ab7308 */ /* 0x000ea20000000800 */
[----:B------:R-:W-:Y:S01]  /*a9f0*/  LDSM.16.MT88.4 R140, [R197+0xe800] ;  /* 0x00e80000c58c783b */ /* 0x000fe20000004200 */
[--C-:B------:R-:W-:Y:S02]  /*aa00*/  FFMA.FTZ R181, R139, c[0x0][0x23c], -R144.reuse ;  /* 0x00008f008bb57a23 */ /* 0x100fe40000010890 */
[C---:B-1----:R-:W-:Y:S02]  /*aa10*/  FMUL.FTZ R6, R0.reuse, R130 ;  /* 0x0000008200067220 */ /* 0x042fe40000410000 */
[C---:B------:R-:W-:Y:S02]  /*aa20*/  FMUL.FTZ R7, R0.reuse, R131 ;  /* 0x0000008300077220 */ /* 0x040fe40000410000 */
[C---:B------:R-:W-:Y:S02]  /*aa30*/  FMUL.FTZ R10, R0.reuse, R126 ;  /* 0x0000007e000a7220 */ /* 0x040fe40000410000 */
        /* <DEDUP_REMOVED lines=29> */
[--C-:B------:R-:W-:Y:S01]  /*ac10*/  FFMA.FTZ R231, R148, c[0x0][0x23c], -R151.reuse ;  /* 0x00008f0094e77a23 */ /* 0x100fe20000010897 */
[----:B------:R-:W-:Y:S01]  /*ac20*/  MUFU.EX2 R175, R175 ;  /* 0x000000af00af7308 */ /* 0x000fe20000000800 */
[--C-:B------:R-:W-:Y:S02]  /*ac30*/  FFMA.FTZ R233, R147, c[0x0][0x23c], -R144.reuse ;  /* 0x00008f0093e97a23 */ /* 0x100fe40000010890 */
[--C-:B------:R-:W-:Y:S01]  /*ac40*/  FFMA.FTZ R234, R145, c[0x0][0x23c], -R144.reuse ;  /* 0x00008f0091ea7a23 */ /* 0x100fe20000010890 */
[----:B------:R-:W-:Y:S01]  /*ac50*/  LDSM.16.MT88.4 R152, [R198+0xf800] ;  /* 0x00f80000c698783b */ /* 0x000fe20000004200 */
[----:B------:R-:W-:Y:S02]  /*ac60*/  FFMA.FTZ R151, R146, c[0x0][0x23c], -R151 ;  /* 0x00008f0092977a23 */ /* 0x000fe40000010897 */
[C---:B------:R-:W-:Y:S02]  /*ac70*/  FMUL.FTZ R36, R2.reuse, R36 ;  /* 0x0000002402247220 */ /* 0x040fe40000410000 */
[----:B------:R-:W-:Y:S01]  /*ac80*/  FMUL.FTZ R37, R2, R37 ;  /* 0x0000002502257220 */ /* 0x000fe20000410000 */
[----:B------:R1:W-:Y:S01]  /*ac90*/  MUFU.EX2 R232, R151 ;  /* 0x0000009700e87308 */ /* 0x0003e20000000800 */
[C---:B------:R-:W-:Y:S01]  /*aca0*/  FMUL.FTZ R38, R0.reuse, R38 ;  /* 0x0000002600267220 */ /* 0x040fe20000410000 */
[----:B------:R-:W-:Y:S01]  /*acb0*/  LDSM.16.MT88.4 R156, [R197+0xf800] ;  /* 0x00f80000c59c783b */ /* 0x000fe20000004200 */
[----:B--2---:R-:W-:Y:S01]  /*acc0*/  F2FP.BF16.PACK_AB R131, R135, R168 ;  /* 0x000000a88783723e */ /* 0x004fe200000010ff */
[----:B------:R-:W-:Y:S02]  /*acd0*/  FMUL.FTZ R39, R0, R39 ;  /* 0x0000002700277220 */ /* 0x000fe40000410000 */
[C---:B------:R-:W-:Y:S02]  /*ace0*/  FMUL.FTZ R40, R2.reuse, R40 ;  /* 0x0000002802287220 */ /* 0x040fe40000410000 */
[----:B------:R-:W-:Y:S02]  /*acf0*/  FMUL.FTZ R41, R2, R41 ;  /* 0x0000002902297220 */ /* 0x000fe40000410000 */
[C---:B------:R-:W-:Y:S01]  /*ad00*/  HMMA.16816.F32.BF16 R4, R128.reuse, R12, R4 ;  /* 0x0000000c8004723c */ /* 0x040fe20000041804 */
[----:B------:R-:W2:Y:S04]  /*ad10*/  MUFU.EX2 R176, R176 ;  /* 0x000000b000b07308 */ /* 0x000ea80000000800 */
[----:B------:R-:W-:Y:S02]  /*ad20*/  FMUL.FTZ R42, R0, R42 ;  /* 0x0000002a002a7220 */ /* 0x000fe40000410000 */
[C---:B------:R-:W-:Y:S01]  /*ad30*/  FMUL.FTZ R12, R2.reuse, R120 ;  /* 0x00000078020c7220 */ /* 0x040fe20000410000 */
[C---:B------:R-:W-:Y:S03]  /*ad40*/  HMMA.16816.F32.BF16 R8, R128.reuse, R14, R8 ;  /* 0x0000000e8008723c */ /* 0x040fe60000041808 */
[----:B------:R-:W-:Y:S01]  /*ad50*/  MUFU.EX2 R177, R177 ;  /* 0x000000b100b17308 */ /* 0x000fe20000000800 */
[----:B------:R-:W-:Y:S01]  /*ad60*/  FMUL.FTZ R13, R2, R121 ;  /* 0x00000079020d7220 */ /* 0x000fe20000410000 */
[----:B-1----:R-:W-:Y:S02]  /*ad70*/  LDSM.16.MT88.4 R148, [R200+0xf800] ;  /* 0x00f80000c894783b */ /* 0x002fe40000004200 */
[C---:B------:R-:W-:Y:S02]  /*ad80*/  FMUL.FTZ R14, R0.reuse, R122 ;  /* 0x0000007a000e7220 */ /* 0x040fe40000410000 */
[C---:B------:R-:W-:Y:S03]  /*ad90*/  FMUL.FTZ R15, R0.reuse, R123 ;  /* 0x0000007b000f7220 */ /* 0x040fe60000410000 */
[----:B------:R-:W-:Y:S01]  /*ada0*/  FMUL.FTZ R43, R0, R43 ;  /* 0x0000002b002b7220 */ /* 0x000fe20000410000 */
[----:B------:R-:W-:Y:S01]  /*adb0*/  MUFU.EX2 R178, R178 ;  /* 0x000000b200b27308 */ /* 0x000fe20000000800 */
[----:B------:R-:W1:Y:S01]  /*adc0*/  LDSM.16.MT88.4 R120, [R196+0xc000] ;  /* 0x00c00000c478783b */ /* 0x000e620000004200 */
[C---:B------:R-:W-:Y:S01]  /*add0*/  FMUL.FTZ R44, R2.reuse, R44 ;  /* 0x0000002c022c7220 */ /* 0x040fe20000410000 */
        /* <DEDUP_REMOVED lines=9> */
[----:B------:R-:W3:Y:S01]  /*ae70*/  MUFU.EX2 R180, R180 ;  /* 0x000000b400b47308 */ /* 0x000ee20000000800 */
[----:B------:R-:W-:Y:S02]  /*ae80*/  FMUL.FTZ R23, R0, R115 ;  /* 0x0000007300177220 */ /* 0x000fe40000410000 */
[----:B------:R-:W4:Y:S01]  /*ae90*/  LDSM.16.MT88.4 R112, [R200+0xe000] ;  /* 0x00e00000c870783b */ /* 0x000f220000004200 */
[C---:B------:R-:W-:Y:S02]  /*aea0*/  FMUL.FTZ R48, R2.reuse, R48 ;  /* 0x0000003002307220 */ /* 0x040fe40000410000 */
[----:B------:R-:W-:Y:S02]  /*aeb0*/  FMUL.FTZ R49, R2, R49 ;  /* 0x0000003102317220 */ /* 0x000fe40000410000 */
[C---:B------:R-:W-:Y:S02]  /*aec0*/  HMMA.16816.F32.BF16 R20, R128.reuse, R28, R20 ;  /* 0x0000001c8014723c */ /* 0x040fe40000041814 */
[----:B------:R-:W-:Y:S01]  /*aed0*/  MUFU.EX2 R181, R181 ;  /* 0x000000b500b57308 */ /* 0x000fe20000000800 */
[C---:B------:R-:W-:Y:S02]  /*aee0*/  FMUL.FTZ R50, R0.reuse, R50 ;  /* 0x0000003200327220 */ /* 0x040fe40000410000 */
[----:B------:R-:W-:Y:S02]  /*aef0*/  FMUL.FTZ R51, R0, R51 ;  /* 0x0000003300337220 */ /* 0x000fe40000410000 */
[C---:B------:R-:W-:Y:S01]  /*af00*/  FMUL.FTZ R28, R2.reuse, R104 ;  /* 0x00000068021c7220 */ /* 0x040fe20000410000 */
[C---:B------:R-:W-:Y:S04]  /*af10*/  HMMA.16816.F32.BF16 R24, R128.reuse, R30, R24 ;  /* 0x0000001e8018723c */ /* 0x040fe80000041818 */
[C---:B------:R-:W-:Y:S01]  /*af20*/  FMUL.FTZ R29, R2.reuse, R105 ;  /* 0x00000069021d7220 */ /* 0x040fe20000410000 */
[----:B------:R-:W5:Y:S01]  /*af30*/  MUFU.EX2 R182, R182 ;  /* 0x000000b600b67308 */ /* 0x000f620000000800 */
[----:B------:R-:W-:Y:S02]  /*af40*/  FMUL.FTZ R52, R2, R52 ;  /* 0x0000003402347220 */ /* 0x000fe40000410000 */
[C---:B------:R-:W-:Y:S04]  /*af50*/  FMUL.FTZ R30, R0.reuse, R106 ;  /* 0x0000006a001e7220 */ /* 0x040fe80000410000 */
[----:B------:R-:W-:Y:S02]  /*af60*/  FMUL.FTZ R31, R0, R107 ;  /* 0x0000006b001f7220 */ /* 0x000fe40000410000 */
[----:B------:R-:W2:Y:S01]  /*af70*/  LDSM.16.MT88.4 R104, [R198+0xe000] ;  /* 0x00e00000c668783b */ /* 0x000ea20000004200 */
        /* <DEDUP_REMOVED lines=9> */
[----:B------:R-:W1:Y:S02]  /*b010*/  MUFU.EX2 R222, R222 ;  /* 0x000000de00de7308 */ /* 0x000e640000000800 */
[C---:B------:R-:W-:Y:S02]  /*b020*/  FMUL.FTZ R58, R0.reuse, R58 ;  /* 0x0000003a003a7220 */ /* 0x040fe40000410000 */
[----:B------:R-:W-:Y:S02]  /*b030*/  FMUL.FTZ R59, R0, R59 ;  /* 0x0000003b003b7220 */ /* 0x000fe40000410000 */
[C---:B----4-:R-:W-:Y:S04]  /*b040*/  HMMA.16816.F32.BF16 R36, R128.reuse, R112, R36 ;  /* 0x000000708024723c */ /* 0x050fe80000041824 */
[C---:B------:R-:W-:Y:S01]  /*b050*/  FMUL.FTZ R60, R2.reuse, R60 ;  /* 0x0000003c023c7220 */ /* 0x040fe20000410000 */
[----:B------:R-:W-:Y:S01]  /*b060*/  MUFU.EX2 R223, R223 ;  /* 0x000000df00df7308 */ /* 0x000fe20000000800 */
[----:B------:R-:W-:Y:S02]  /*b070*/  FMUL.FTZ R61, R2, R61 ;  /* 0x0000003d023d7220 */ /* 0x000fe40000410000 */
[C---:B------:R-:W-:Y:S01]  /*b080*/  HMMA.16816.F32.BF16 R40, R128.reuse, R114, R40 ;  /* 0x000000728028723c */ /* 0x040fe20000041828 */
[----:B------:R-:W-:Y:S03]  /*b090*/  LDSM.16.MT88.4 R112, [R200+0xc800] ;  /* 0x00c80000c870783b */ /* 0x000fe60000004200 */
[C---:B------:R-:W-:Y:S02]  /*b0a0*/  FMUL.FTZ R62, R0.reuse, R62 ;  /* 0x0000003e003e7220 */ /* 0x040fe40000410000 */
[----:B------:R-:W-:Y:S01]  /*b0b0*/  FMUL.FTZ R63, R0, R63 ;  /* 0x0000003f003f7220 */ /* 0x000fe20000410000 */
[----:B------:R-:W4:Y:S01]  /*b0c0*/  MUFU.EX2 R224, R224 ;  /* 0x000000e000e07308 */ /* 0x000f220000000800 */
[C---:B------:R-:W-:Y:S01]  /*b0d0*/  FMUL.FTZ R64, R2.reuse, R64 ;  /* 0x0000004002407220 */ /* 0x040fe20000410000 */
[C---:B--2---:R-:W-:Y:S03]  /*b0e0*/  HMMA.16816.F32.BF16 R44, R128.reuse, R104, R44 ;  /* 0x00000068802c723c */ /* 0x044fe6000004182c */
[----:B------:R-:W-:Y:S02]  /*b0f0*/  FMUL.FTZ R65, R2, R65 ;  /* 0x0000004102417220 */ /* 0x000fe40000410000 */
[C---:B------:R-:W-:Y:S03]  /*b100*/  FMUL.FTZ R66, R0.reuse, R66 ;  /* 0x0000004200427220 */ /* 0x040fe60000410000 */
[----:B------:R-:W-:Y:S01]  /*b110*/  MUFU.EX2 R225, R225 ;  /* 0x000000e100e17308 */ /* 0x000fe20000000800 */
[----:B------:R-:W-:Y:S01]  /*b120*/  FMUL.FTZ R67, R0, R67 ;  /* 0x0000004300437220 */ /* 0x000fe20000410000 */
[C---:B------:R-:W-:Y:S01]  /*b130*/  HMMA.16816.F32.BF16 R48, R128.reuse, R106, R48 ;  /* 0x0000006a8030723c */ /* 0x040fe20000041830 */
[----:B------:R-:W2:Y:S02]  /*b140*/  LDSM.16.MT88.4 R104, [R200+0x10000] ;  /* 0x01000000c868783b */ /* 0x000ea40000004200 */
[C---:B------:R-:W-:Y:S02]  /*b150*/  FMUL.FTZ R68, R2.reuse, R68 ;  /* 0x0000004402447220 */ /* 0x040fe40000410000 */
[----:B------:R-:W-:Y:S03]  /*b160*/  FMUL.FTZ R69, R2, R69 ;  /* 0x0000004502457220 */ /* 0x000fe60000410000 */
[C---:B------:R-:W-:Y:S01]  /*b170*/  HMMA.16816.F32.BF16 R52, R128.reuse, R100, R52 ;  /* 0x000000648034723c */ /* 0x040fe20000041834 */
[----:B------:R-:W1:Y:S03]  /*b180*/  MUFU.EX2 R226, R226 ;  /* 0x000000e200e27308 */ /* 0x000e660000000800 */
[C---:B------:R-:W-:Y:S02]  /*b190*/  FMUL.FTZ R70, R0.reuse, R70 ;  /* 0x0000004600467220 */ /* 0x040fe40000410000 */
[----:B------:R-:W-:Y:S02]  /*b1a0*/  FMUL.FTZ R71, R0, R71 ;  /* 0x0000004700477220 */ /* 0x000fe40000410000 */
[C---:B------:R-:W-:Y:S01]  /*b1b0*/  HMMA.16816.F32.BF16 R56, R128.reuse, R102, R56 ;  /* 0x000000668038723c */ /* 0x040fe20000041838 */
[----:B------:R-:W1:Y:S02]  /*b1c0*/  LDSM.16.MT88.4 R100, [R198+0x10000] ;  /* 0x01000000c664783b */ /* 0x000e640000004200 */
[----:B------:R-:W-:Y:S01]  /*b1d0*/  MUFU.EX2 R227, R227 ;  /* 0x000000e300e37308 */ /* 0x000fe20000000800 */
[C---:B------:R-:W-:Y:S02]  /*b1e0*/  FMUL.FTZ R72, R2.reuse, R72 ;  /* 0x0000004802487220 */ /* 0x040fe40000410000 */
[----:B------:R-:W-:Y:S02]  /*b1f0*/  FMUL.FTZ R73, R2, R73 ;  /* 0x0000004902497220 */ /* 0x000fe40000410000 */
[C---:B------:R-:W-:Y:S04]  /*b200*/  HMMA.16816.F32.BF16 R60, R128.reuse, R108, R60 ;  /* 0x0000006c803c723c */ /* 0x040fe8000004183c */
[C---:B------:R-:W-:Y:S01]  /*b210*/  FMUL.FTZ R74, R0.reuse, R74 ;  /* 0x0000004a004a7220 */ /* 0x040fe20000410000 */
[----:B------:R-:W1:Y:S01]  /*b220*/  MUFU.EX2 R228, R228 ;  /* 0x000000e400e47308 */ /* 0x000e620000000800 */
[----:B------:R-:W-:Y:S02]  /*b230*/  FMUL.FTZ R75, R0, R75 ;  /* 0x0000004b004b7220 */ /* 0x000fe40000410000 */
[C---:B------:R-:W-:Y:S01]  /*b240*/  HMMA.16816.F32.BF16 R64, R128.reuse, R110, R64 ;  /* 0x0000006e8040723c */ /* 0x040fe20000041840 */
[----:B------:R-:W4:Y:S03]  /*b250*/  LDSM.16.MT88.4 R108, [R197+0x10000] ;  /* 0x01000000c56c783b */ /* 0x000f260000004200 */
[C---:B------:R-:W-:Y:S02]  /*b260*/  FMUL.FTZ R76, R2.reuse, R76 ;  /* 0x0000004c024c7220 */ /* 0x040fe40000410000 */
[----:B------:R-:W-:Y:S01]  /*b270*/  FMUL.FTZ R77, R2, R77 ;  /* 0x0000004d024d7220 */ /* 0x000fe20000410000 */
[----:B------:R-:W-:Y:S01]  /*b280*/  MUFU.EX2 R229, R229 ;  /* 0x000000e500e57308 */ /* 0x000fe20000000800 */
[C---:B------:R-:W-:Y:S01]  /*b290*/  FMUL.FTZ R78, R0.reuse, R78 ;  /* 0x0000004e004e7220 */ /* 0x040fe20000410000 */
[C---:B--2---:R-:W-:Y:S03]  /*b2a0*/  HMMA.16816.F32.BF16 R68, R128.reuse, R104, R68 ;  /* 0x000000688044723c */ /* 0x044fe60000041844 */
[----:B------:R-:W-:Y:S02]  /*b2b0*/  FMUL.FTZ R79, R0, R79 ;  /* 0x0000004f004f7220 */ /* 0x000fe40000410000 */
[C---:B------:R-:W-:Y:S02]  /*b2c0*/  FMUL.FTZ R80, R2.reuse, R80 ;  /* 0x0000005002507220 */ /* 0x040fe40000410000 */
[----:B------:R-:W-:Y:S01]  /*b2d0*/  FMUL.FTZ R81, R2, R81 ;  /* 0x0000005102517220 */ /* 0x000fe20000410000 */
[C---:B------:R-:W-:Y:S01]  /*b2e0*/  HMMA.16816.F32.BF16 R72, R128.reuse, R106, R72 ;  /* 0x0000006a8048723c */ /* 0x040fe20000041848 */
[----:B------:R-:W2:Y:S01]  /*b2f0*/  LDSM.16.MT88.4 R104, [R196+0x10000] ;  /* 0x01000000c468783b */ /* 0x000ea20000004200 */
[----:B------:R-:W2:Y:S02]  /*b300*/  MUFU.EX2 R230, R230 ;  /* 0x000000e600e67308 */ /* 0x000ea40000000800 */
[C---:B------:R-:W-:Y:S02]  /*b310*/  FMUL.FTZ R82, R0.reuse, R82 ;  /* 0x0000005200527220 */ /* 0x040fe40000410000 */
[----:B------:R-:W-:Y:S02]  /*b320*/  FMUL.FTZ R83, R0, R83 ;  /* 0x0000005300537220 */ /* 0x000fe40000410000 */
        /* <DEDUP_REMOVED lines=8> */
[----:B------:R-:W-:Y:S01]  /*b3b0*/  FMUL.FTZ R87, R0, R87 ;  /* 0x0000005700577220 */ /* 0x000fe20000410000 */
[----:B------:R-:W-:Y:S01]  /*b3c0*/  F2FP.BF16.PACK_AB R102, R178, R177 ;  /* 0x000000b1b266723e */ /* 0x000fe200000010ff */
[----:B------:R-:W-:Y:S01]  /*b3d0*/  FMUL.FTZ R88, R2, R88 ;  /* 0x0000005802587220 */ /* 0x000fe20000410000 */
[----:B-----5:R-:W-:Y:S01]  /*b3e0*/  F2FP.BF16.PACK_AB R103, R182, R181 ;  /* 0x000000b5b667723e */ /* 0x020fe200000010ff */
[----:B------:R-:W-:Y:S02]  /*b3f0*/  MUFU.EX2 R233, R233 ;  /* 0x000000e900e97308 */ /* 0x000fe40000000800 */
[----:B------:R-:W-:Y:S01]  /*b400*/  FMUL.FTZ R89, R2, R89 ;  /* 0x0000005902597220 */ /* 0x000fe20000410000 */
[C---:B----4-:R-:W-:Y:S03]  /*b410*/  HMMA.16816.F32.BF16 R84, R128.reuse, R108, R84 ;  /* 0x0000006c8054723c */ /* 0x050fe60000041854 */
[C---:B------:R-:W-:Y:S02]  /*b420*/  FMUL.FTZ R90, R0.reuse, R90 ;  /* 0x0000005a005a7220 */ /* 0x040fe40000410000 */
[----:B------:R-:W-:Y:S02]  /*b430*/  FMUL.FTZ R91, R0, R91 ;  /* 0x0000005b005b7220 */ /* 0x000fe40000410000 */
[C---:B------:R-:W-:Y:S01]  /*b440*/  FMUL.FTZ R92, R2.reuse, R92 ;  /* 0x0000005c025c7220 */ /* 0x040fe20000410000 */
[----:B------:R-:W1:Y:S01]  /*b450*/  MUFU.EX2 R234, R234 ;  /* 0x000000ea00ea7308 */ /* 0x000e620000000800 */
[----:B------:R-:W-:Y:S03]  /*b460*/  FMUL.FTZ R93, R2, R93 ;  /* 0x0000005d025d7220 */ /* 0x000fe60000410000 */
[C---:B------:R-:W-:Y:S01]  /*b470*/  HMMA.16816.F32.BF16 R88, R128.reuse, R110, R88 ;  /* 0x0000006e8058723c */ /* 0x040fe20000041858 */
[----:B------:R-:W3:Y:S02]  /*b480*/  LDSM.16.MT88.4 R108, [R197+0xc800] ;  /* 0x00c80000c56c783b */ /* 0x000ee40000004200 */
[C---:B------:R-:W-:Y:S02]  /*b490*/  FMUL.FTZ R94, R0.reuse, R94 ;  /* 0x0000005e005e7220 */ /* 0x040fe40000410000 */
[----:B------:R-:W-:Y:S02]  /*b4a0*/  FMUL.FTZ R95, R0, R95 ;  /* 0x0000005f005f7220 */ /* 0x000fe40000410000 */
        /* <DEDUP_REMOVED lines=24> */
[----:B------:R-:W-:Y:S01]  /*b630*/  FADD.FTZ R0, R135, R0 ;  /* 0x0000000087007221 */ /* 0x000fe20000010000 */
[----:B------:R-:W-:Y:S01]  /*b640*/  MOV R135, R132 ;  /* 0x0000008400877202 */ /* 0x000fe20000000f00 */
[----:B------:R-:W-:Y:S02]  /*b650*/  FADD.FTZ R175, R175, R172 ;  /* 0x000000acafaf7221 */ /* 0x000fe40000010000 */
[C---:B------:R-:W-:Y:S01]  /*b660*/  HMMA.16816.F32.BF16 R16, R100.reuse, R118, R16 ;  /* 0x000000766410723c */ /* 0x040fe20000041810 */
[----:B------:R-:W-:Y:S03]  /*b670*/  LDSM.16.MT88.4 R116, [R197+0x10800] ;  /* 0x01080000c574783b */ /* 0x000fe60000004200 */
[----:B------:R-:W-:Y:S01]  /*b680*/  FADD.FTZ R179, R179, R0 ;  /* 0x00000000b3b37221 */ /* 0x000fe20000010000 */
[----:B------:R-:W-:Y:S01]  /*b690*/  IADD3 R0, R218, -0x1, RZ ;  /* 0xffffffffda007810 */ /* 0x000fe20007ffe0ff */
[----:B------:R-:W-:Y:S02]  /*b6a0*/  FADD.FTZ R176, R176, R175 ;  /* 0x000000afb0b07221 */ /* 0x000fe40000010000 */
[C---:B---3--:R-:W-:Y:S04]  /*b6b0*/  HMMA.16816.F32.BF16 R20, R100.reuse, R108, R20 ;  /* 0x0000006c6414723c */ /* 0x048fe80000041814 */
[----:B------:R-:W-:Y:S01]  /*b6c0*/  FADD.FTZ R180, R180, R179 ;  /* 0x000000b3b4b47221 */ /* 0x000fe20000010000 */
[----:B------:R-:W-:Y:S01]  /*b6d0*/  MOV R218, R0 ;  /* 0x0000000000da7202 */ /* 0x000fe20000000f00 */
[----:B------:R-:W-:Y:S01]  /*b6e0*/  FADD.FTZ R177, R177, R176 ;  /* 0x000000b0b1b17221 */ /* 0x000fe20000010000 */
[----:B------:R-:W-:Y:S01]  /*b6f0*/  MOV R0, R3 ;  /* 0x0000000300007202 */ /* 0x000fe20000000f00 */
[C---:B------:R-:W-:Y:S01]  /*b700*/  HMMA.16816.F32.BF16 R24, R100.reuse, R110, R24 ;  /* 0x0000006e6418723c */ /* 0x040fe20000041818 */
[----:B------:R-:W3:Y:S03]  /*b710*/  LDSM.16.MT88.4 R108, [R200+0x10800] ;  /* 0x01080000c86c783b */ /* 0x000ee60000004200 */
        /* <DEDUP_REMOVED lines=39> */
[C---:B---3--:R-:W-:Y:S03]  /*b990*/  HMMA.16816.F32.BF16 R4, R100.reuse, R108, R4 ;  /* 0x0000006c6404723c */ /* 0x048fe60000041804 */
[----:B------:R-:W-:Y:S02]  /*b9a0*/  FADD.FTZ R227, R227, R226 ;  /* 0x000000e2e3e37221 */ /* 0x000fe40000010000 */
[----:B------:R-:W-:Y:S02]  /*b9b0*/  FADD.FTZ R224, R224, R223 ;  /* 0x000000dfe0e07221 */ /* 0x000fe40000010000 */
[----:B------:R-:W-:Y:S01]  /*b9c0*/  FADD.FTZ R228, R228, R227 ;  /* 0x000000e3e4e47221 */ /* 0x000fe20000010000 */
[C---:B------:R-:W-:Y:S01]  /*b9d0*/  HMMA.16816.F32.BF16 R8, R100.reuse, R110, R8 ;  /* 0x0000006e6408723c */ /* 0x040fe20000041808 */
[----:B------:R-:W3:Y:S07]  /*b9e0*/  LDSM.16.MT88.4 R108, [R200+0x11000] ;  /* 0x01100000c86c783b */ /* 0x000eee0000004200 */
        /* <DEDUP_REMOVED lines=27> */
[C---:B---3--:R-:W-:Y:S04]  /*bba0*/  HMMA.16816.F32.BF16 R68, R100.reuse, R108, R68 ;  /* 0x0000006c6444723c */ /* 0x048fe80000041844 */
[----:B------:R-:W-:Y:S02]  /*bbb0*/  FADD.FTZ R134, R134, R233 ;  /* 0x000000e986867221 */ /* 0x000fe40000010000 */
[----:B------:R-:W-:Y:S02]  /*bbc0*/  FADD.FTZ R219, R232, R219 ;  /* 0x000000dbe8db7221 */ /* 0x000fe40000010000 */
[C---:B------:R-:W-:Y:S01]  /*bbd0*/  HMMA.16816.F32.BF16 R72, R100.reuse, R110, R72 ;  /* 0x0000006e6448723c */ /* 0x040fe20000041848 */
[----:B------:R-:W3:Y:S03]  /*bbe0*/  LDSM.16.MT88.4 R108, [R198+0xd800] ;  /* 0x00d80000c66c783b */ /* 0x000ee60000004200 */
[----:B------:R-:W-:Y:S04]  /*bbf0*/  FADD.FTZ R217, R133, R134 ;  /* 0x0000008685d97221 */ /* 0x000fe80000010000 */
[C---:B----4-:R-:W-:Y:S08]  /*bc00*/  HMMA.16816.F32.BF16 R76, R100.reuse, R112, R76 ;  /* 0x00000070644c723c */ /* 0x050ff0000004184c */
        /* <DEDUP_REMOVED lines=33> */
.L_x_4674:
        /* <DEDUP_REMOVED lines=283> */
.L_x_4680:
[----:B--234-:R-:W-:Y:S05]  /*cfd0*/  BSYNC B0 ;  /* 0x0000000000007941 */ /* 0x01cfea0003800000 */
.L_x_4679:
        /* <DEDUP_REMOVED lines=20> */
.L_x_4682:
[----:B------:R-:W-:Y:S05]  /*d120*/  BSYNC B0 ;  /* 0x0000000000007941 */ /* 0x000fea0003800000 */
.L_x_4681:
        /* <DEDUP_REMOVED lines=11> */
.L_x_4684:
[----:B------:R-:W-:Y:S05]  /*d1e0*/  BSYNC B0 ;  /* 0x0000000000007941 */ /* 0x000fea0003800000 */
.L_x_4683:
        /* <DEDUP_REMOVED lines=11> */
.L_x_4686:
[----:B------:R-:W-:Y:S05]  /*d2a0*/  BSYNC B0 ;  /* 0x0000000000007941 */ /* 0x000fea0003800000 */
.L_x_4685:
        /* <DEDUP_REMOVED lines=11> */
.L_x_4688:
[----:B------:R-:W-:Y:S05]  /*d360*/  BSYNC B0 ;  /* 0x0000000000007941 */ /* 0x000fea0003800000 */
.L_x_4687:
        /* <DEDUP_REMOVED lines=11> */
.L_x_4690:
[----:B------:R-:W-:Y:S05]  /*d420*/  BSYNC B0 ;  /* 0x0000000000007941 */ /* 0x000fea0003800000 */
.L_x_4689:
        /* <DEDUP_REMOVED lines=11> */
.L_x_4692:
[----:B------:R-:W-:Y:S05]  /*d4e0*/  BSYNC B0 ;  /* 0x0000000000007941 */ /* 0x000fea0003800000 */
.L_x_4691:
        /* <DEDUP_REMOVED lines=11> */
.L_x_4694:
[----:B------:R-:W-:Y:S05]  /*d5a0*/  BSYNC B0 ;  /* 0x0000000000007941 */ /* 0x000fea0003800000 */
.L_x_4693:
        /* <DEDUP_REMOVED lines=12> */
.L_x_4695:
        /* <DEDUP_REMOVED lines=9> */
.L_x_7863:


//--------------------- .text._ZN5flash24flash_fwd_splitkv_kernelI23Flash_fwd_kernel_traitsILi192ELi64ELi64ELi4ELb0ELb0EN7cutlass10bfloat16_tE19Flash_kernel_traitsILi192ELi64ELi64ELi4ES3_EELb0ELb0ELb0ELb0ELb1ELb0ELb1ELb1EEEvNS_16Flash_fwd_paramsE --------------------------
	.section	.text._ZN5flash24flash_fwd_splitkv_kernelI23Flash_fwd_kernel_traitsILi192ELi64ELi64ELi4ELb0ELb0EN7cutlass10bfloat16_tE19Flash_kernel_traitsILi192ELi64ELi64ELi4ES3_EELb0ELb0ELb0ELb0ELb1ELb0ELb1ELb1EEEvNS_16Flash_fwd_paramsE,"ax",@progbits
	.sectioninfo	@"SHI_REGISTERS=222"
	.align	128
        .global         _ZN5flash24flash_fwd_splitkv_kernelI23Flash_fwd_kernel_traitsILi192ELi64ELi64ELi4ELb0ELb0EN7cutlass10bfloat16_tE19Flash_kernel_traitsILi192ELi64ELi64ELi4ES3_EELb0ELb0ELb0ELb0ELb1ELb0ELb1ELb1EEEvNS_16Flash_fwd_paramsE
        .type           _ZN5flash24flash_fwd_splitkv_kernelI23Flash_fwd_kernel_traitsILi192ELi64ELi64ELi4ELb0ELb0EN7cutlass10bfloat16_tE19Flash_kernel_traitsILi192ELi64ELi64ELi4ES3_EELb0ELb0ELb0ELb0ELb1ELb0ELb1ELb1EEEvNS_16Flash_fwd_paramsE,@function
        .size           _ZN5flash24flash_fwd_splitkv_kernelI23Flash_fwd_kernel_traitsILi192ELi64ELi64ELi4ELb0ELb0EN7cutlass10bfloat16_tE19Flash_kernel_traitsILi192ELi64ELi64ELi4ES3_EELb0ELb0ELb0ELb0ELb1ELb0ELb1ELb1EEEvNS_16Flash_fwd_paramsE,(.L_x_7864 - _ZN5flash24flash_fwd_splitkv_kernelI23Flash_fwd_kernel_traitsILi192ELi64ELi64ELi4ELb0ELb0EN7cutlass10bfloat16_tE19Flash_kernel_traitsILi192ELi64ELi64ELi4ES3_EELb0ELb0ELb0ELb0ELb1ELb0ELb1ELb1EEEvNS_16Flash_fwd_paramsE)
        .other          _ZN5flash24flash_fwd_splitkv_kernelI23Flash_fwd_kernel_traitsILi192ELi64ELi64ELi4ELb0ELb0EN7cutlass10bfloat16_tE19Flash_kernel_traitsILi192ELi64ELi64ELi4ES3_EELb0ELb0ELb0ELb0ELb1ELb0ELb1ELb1EEEvNS_16Flash_fwd_paramsE,@"STO_CUDA_ENTRY STV_DEFAULT"
_ZN5flash24flash_fwd_splitkv_kernelI23Flash_fwd_kernel_traitsILi192ELi64ELi64ELi4ELb0ELb0EN7cutlass10bfloat16_tE19Flash_kernel_traitsILi192ELi64ELi64ELi4ES3_EELb0ELb0ELb0ELb0ELb1ELb0ELb1ELb1EEEvNS_16Flash_fwd_paramsE:
.text._ZN5flash24flash_fwd_splitkv_kernelI23Flash_fwd_kernel_traitsILi192ELi64ELi64ELi4ELb0ELb0EN7cutlass10bfloat16_tE19Flash_kernel_traitsILi192ELi64ELi64ELi4ES3_EELb0ELb0ELb0ELb0ELb1ELb0ELb1ELb1EEEvNS_16Flash_fwd_paramsE:
[----:B------:R-:W-:Y:S02]  /*0000*/  MOV R1, c[0x0][0x28] ;  /* 0x00000a0000017a02 */ /* 0x000fe40000000f00 */
[----:B------:R-:W1:Y:S01]  /*0010*/  I2F.U32.RP R2, c[0x0][0x1c0] ;  /* 0x0000700000027b06 */ /* 0x000e620000209000 */
[----:B------:R-:W2:Y:S01]  /*0020*/  S2R R3, SR_CTAID.Z ;  /* 0x0000000000037919 */ /* 0x000ea20000002700 */
[----:B------:R-:W-:Y:S01]  /*0030*/  IMAD.MOV.U32 R4, RZ, RZ, RZ ;  /* 0x000000ffff047224 */ /* 0x000fe200078e00ff */
[----:B------:R-:W-:Y:S01]  /*0040*/  ISETP.NE.U32.AND P0, PT, RZ, c[0x0][0x1c0], PT ;  /* 0x00007000ff007a0c */ /* 0x000fe20003f05070 */
[----:B------:R-:W-:Y:S01]  /*0050*/  IMAD.MOV.U32 R17, RZ, RZ, -0x1 ;  /* 0xffffffffff117424 */ /* 0x000fe200078e00ff */
[----:B------:R-:W-:Y:S01]  /*0060*/  ISETP.NE.U32.AND P5, PT, RZ, c[0x0][0x250], PT ;  /* 0x00009400ff007a0c */ /* 0x000fe20003fa5070 */
[----:B------:R-:W-:-:S03]  /*0070*/  ULDC.64 UR6, c[0x0][0x118] ;  /* 0x0000460000067ab9 */ /* 0x000fc60000000a00 */
[----:B------:R-:W-:Y:S01]  /*0080*/  ISETP.NE.AND.EX P5, PT, RZ, c[0x0][0x254], PT, P5 ;  /* 0x00009500ff007a0c */ /* 0x000fe20003fa5350 */
[----:B-1----:R-:W1:Y:S02]  /*0090*/  MUFU.RCP R5, R2 ;  /* 0x0000000200057308 */ /* 0x002e640000001000 */
[----:B-1----:R-:W-:Y:S01]  /*00a0*/  IADD3 R5, R5, 0xffffffe, RZ ;  /* 0x0ffffffe05057810 */ /* 0x002fe20007ffe0ff */
[----:B------:R-:W1:Y:S05]  /*00b0*/  LDC.U8 R2, c[0x0][0x312] ;  /* 0x0000c480ff027b82 */ /* 0x000e6a0000000000 */
[----:B------:R-:W3:Y:S02]  /*00c0*/  F2I.FTZ.U32.TRUNC.NTZ R5, R5 ;  /* 0x0000000500057305 */ /* 0x000ee4000021f000 */
[----:B---3--:R-:W-:-:S04]  /*00d0*/  IMAD.MOV R0, RZ, RZ, -R5 ;  /* 0x000000ffff007224 */ /* 0x008fc800078e0a05 */
        /* <DEDUP_REMOVED lines=8> */
[----:B------:R-:W-:Y:S01]  /*0160*/  ISETP.GE.U32.AND P2, PT, R0, c[0x0][0x1c0], PT ;  /* 0x0000700000007a0c */ /* 0x000fe20003f46070 */
[----:B------:R-:W-:Y:S01]  /*0170*/  IMAD.MOV.U32 R0, RZ, RZ, 0x4 ;  /* 0x00000004ff007424 */ /* 0x000fe200078e00ff */
[----:B------:R-:W-:-:S04]  /*0180*/  ISETP.NE.U32.AND P1, PT, RZ, c[0x0][0x240], PT ;  /* 0x00009000ff007a0c */ /* 0x000fc80003f25070 */
[----:B------:R-:W-:-:S07]  /*0190*/  ISETP.NE.AND.EX P1, PT, RZ, c[0x0][0x244], PT, P1 ;  /* 0x00009100ff007a0c */ /* 0x000fce0003f25310 */
[----:B------:R-:W-:Y:S02]  /*01a0*/  @P2 IADD3 R209, R209, 0x1, RZ ;  /* 0x00000001d1d12810 */ /* 0x000fe40007ffe0ff */
[----:B------:R-:W-:Y:S01]  /*01b0*/  @!P0 LOP3.LUT R209, RZ, c[0x0][0x1c0], RZ, 0x33, !PT ;  /* 0x00007000ffd18a12 */ /* 0x000fe200078e33ff */
[----:B------:R-:W-:Y:S01]  /*01c0*/  IMAD.MOV.U32 R5, RZ, RZ, RZ ;  /* 0x000000ffff057224 */ /* 0x000fe200078e00ff */
[----:B-1----:R-:W-:Y:S02]  /*01d0*/  ISETP.NE.AND P2, PT, R2, RZ, PT ;  /* 0x000000ff0200720c */ /* 0x002fe40003f45270 */
[----:B------:R-:W-:Y:S01]  /*01e0*/  ISETP.EQ.U32.AND P0, PT, RZ, c[0x0][0x248], PT ;  /* 0x00009200ff007a0c */ /* 0x000fe20003f02070 */
[----:B------:R-:W-:-:S03]  /*01f0*/  IMAD.WIDE R8, R209, R0, c[0x0][0x240] ;  /* 0x00009000d1087625 */ /* 0x000fc600078e0200 */
[----:B------:R-:W-:Y:S01]  /*0200*/  ISETP.EQ.OR.EX P0, PT, RZ, c[0x0][0x24c], !P2, P0 ;  /* 0x00009300ff007a0c */ /* 0x000fe20005702700 */
[CC--:B------:R-:W-:Y:S01]  /*0210*/  IMAD.WIDE R144, R209.reuse, R0.reuse, c[0x0][0x250] ;  /* 0x00009400d1907625 */ /* 0x0c0fe200078e0200 */
[----:B------:R-:W2:Y:S04]  /*0220*/  @P1 LDG.E R17, [R8.64] ;  /* 0x0000000608111981 */ /* 0x000ea8000c1e1900 */
[----:B------:R-:W2:Y:S01]  /*0230*/  @P1 LDG.E R4, [R8.64+0x4] ;  /* 0x0000040608041981 */ /* 0x000ea2000c1e1900 */
[----:B------:R-:W-:Y:S01]  /*0240*/  MOV R10, 0xffffffff ;  /* 0xffffffff000a7802 */ /* 0x000fe20000000f00 */
[----:B------:R-:W-:Y:S02]  /*0250*/  IMAD.WIDE R6, R209, R0, c[0x0][0x248] ;  /* 0x00009200d1067625 */ /* 0x000fe400078e0200 */
[----:B------:R1:W5:Y:S04]  /*0260*/  @P5 LDG.E R5, [R144.64] ;  /* 0x0000000690055981 */ /* 0x000368000c1e1900 */
[----:B------:R1:W5:Y:S01]  /*0270*/  @!P0 LDG.E R10, [R6.64] ;  /* 0x00000006060a8981 */ /* 0x000362000c1e1900 */
[----:B------:R-:W-:Y:S01]  /*0280*/  ISETP.NE.U32.AND P0, PT, RZ, c[0x0][0x248], PT ;  /* 0x00009200ff007a0c */ /* 0x000fe20003f05070 */
[----:B------:R-:W-:-:S02]  /*0290*/  IMAD.MOV R140, RZ, RZ, -R209 ;  /* 0x000000ffff8c7224 */ /* 0x000fc400078e0ad1 */
[----:B------:R-:W3:Y:S01]  /*02a0*/  S2R R23, SR_CTAID.X ;  /* 0x0000000000177919 */ /* 0x000ee20000002500 */
[----:B------:R-:W-:Y:S01]  /*02b0*/  ISETP.NE.AND.EX P0, PT, RZ, c[0x0][0x24c], PT, P0 ;  /* 0x00009300ff007a0c */ /* 0x000fe20003f05300 */
[----:B------:R-:W-:Y:S02]  /*02c0*/  IMAD R140, R140, c[0x0][0x1c0], R3 ;  /* 0x000070008c8c7a24 */ /* 0x000fe400078e0203 */
[----:B------:R-:W4:Y:S04]  /*02d0*/  S2R R2, SR_CTAID.Y ;  /* 0x0000000000027919 */ /* 0x000f280000002600 */
[----:B------:R-:W1:Y:S01]  /*02e0*/  S2R R60, SR_TID.X ;  /* 0x00000000003c7919 */ /* 0x000e620000002100 */
[----:B--2---:R-:W-:Y:S01]  /*02f0*/  @P1 IADD3 R207, R4, -R17, RZ ;  /* 0x8000001104cf1210 */ /* 0x004fe20007ffe0ff */
[----:B------:R-:W-:-:S04]  /*0300*/  @!P1 IMAD.MOV.U32 R207, RZ, RZ, c[0x0][0x214] ;  /* 0x00008500ffcf9624 */ /* 0x000fc800078e00ff */
[----:B------:R-:W-:Y:S05]  /*0310*/  @!P0 BRA `(.L_x_4696) ;  /* 0x0000004000008947 */ /* 0x000fea0003800000 */
[----:B-1-34-:R-:W2:Y:S02]  /*0320*/  @P2 LDG.E R3, [R6.64+0x4] ;  /* 0x0000040606032981 */ /* 0x01aea4000c1e1900 */
[----:B--2--5:R-:W-:-:S06]  /*0330*/  @P2 IADD3 R4, R3, -R10, RZ ;  /* 0x8000000a03042210 */ /* 0x024fcc0007ffe0ff */
[----:B------:R1:W5:Y:S01]  /*0340*/  @!P2 LDG.E R4, [R6.64] ;  /* 0x000000060604a981 */ /* 0x000362000c1e1900 */
[----:B------:R-:W-:Y:S05]  /*0350*/  BRA `(.L_x_4697) ;  /* 0x0000001000007947 */ /* 0x000fea0003800000 */
.L_x_4696:
[----:B-1-34-:R-:W-:Y:S02]  /*0360*/  MOV R4, c[0x0][0x218] ;  /* 0x0000860000047a02 */ /* 0x01afe40000000f00 */
.L_x_4697:
[----:B------:R-:W-:-:S04]  /*0370*/  ISETP.NE.U32.AND P2, PT, RZ, c[0x0][0x258], PT ;  /* 0x00009600ff007a0c */ /* 0x000fc80003f45070 */
[----:B------:R-:W-:-:S13]  /*0380*/  ISETP.NE.AND.EX P2, PT, RZ, c[0x0][0x25c], PT, P2 ;  /* 0x00009700ff007a0c */ /* 0x000fda0003f45320 */
[----:B-1----:R-:W-:-:S06]  /*0390*/  @P2 IMAD.WIDE R6, R209, R0, c[0x0][0x258] ;  /* 0x00009600d1062625 */ /* 0x002fcc00078e0200 */
        /* <DEDUP_REMOVED lines=18> */
[----:B------:R-:W-:Y:S02]  /*04c0*/  IADD3 R7, R7, -0x1, RZ ;  /* 0xffffffff07077810 */ /* 0x000fe40007ffe0ff */
[----:B-1----:R-:W-:-:S04]  /*04d0*/  IADD3 R8, R8, 0xffffffe, RZ ;  /* 0x0ffffffe08087810 */ /* 0x002fc80007ffe0ff */
[----:B------:R-:W1:Y:S02]  /*04e0*/  F2I.FTZ.U32.TRUNC.NTZ R9, R8 ;  /* 0x0000000800097305 */ /* 0x000e64000021f000 */
[--C-:B-1----:R-:W-:Y:S02]  /*04f0*/  IMAD.MOV R3, RZ, RZ, -R9.reuse ;  /* 0x000000ffff037224 */ /* 0x102fe400078e0a09 */
        /* <DEDUP_REMOVED lines=29> */
[----:B------:R-:W-:Y:S01]  /*06d0*/  LOP3.LUT P6, RZ, R60, 0xf, RZ, 0xc0, !PT ;  /* 0x0000000f3cff7812 */ /* 0x000fe200078cc0ff */
[----:B------:R-:W-:Y:S01]  /*06e0*/  IMAD.IADD R207, R207, 0x1, -R70 ;  /* 0x00000001cfcf7824 */ /* 0x000fe200078e0a46 */
[----:B------:R-:W-:-:S04]  /*06f0*/  LEA.HI R0, R3, R60, RZ, 0x4 ;  /* 0x0000003c03007211 */ /* 0x000fc800078f20ff */
[----:B------:R-:W-:Y:S02]  /*0700*/  LOP3.LUT R3, R0, 0x3ffffff0, RZ, 0xc0, !PT ;  /* 0x3ffffff000037812 */ /* 0x000fe400078ec0ff */
[----:B------:R-:W-:-:S03]  /*0710*/  SHF.R.S32.HI R0, RZ, 0x4, R0 ;  /* 0x00000004ff007819 */ /* 0x000fc60000011400 */
[----:B------:R-:W-:Y:S01]  /*0720*/  IMAD.IADD R6, R60, 0x1, -R3 ;  /* 0x000000013c067824 */ /* 0x000fe200078e0a03 */
[C---:B------:R-:W-:Y:S01]  /*0730*/  ISETP.GE.AND P3, PT, R0.reuse, R207, PT ;  /* 0x000000cf0000720c */ /* 0x040fe20003f66270 */
[----:B------:R-:W-:Y:S01]  /*0740*/  IMAD R3, R209, c[0x0][0x1c0], R140 ;  /* 0x00007000d1037a24 */ /* 0x000fe200078e028c */
[----:B------:R-:W-:Y:S01]  /*0750*/  IADD3 R8, R0, 0x18, RZ ;  /* 0x0000001800087810 */ /* 0x000fe20007ffe0ff */
[----:B------:R-:W-:Y:S01]  /*0760*/  IMAD.SHL.U32 R6, R6, 0x4, RZ ;  /* 0x0000000406067824 */ /* 0x000fe200078e00ff */
[----:B------:R-:W-:Y:S01]  /*0770*/  IADD3 R10, R0, 0x38, RZ ;  /* 0x00000038000a7810 */ /* 0x000fe20007ffe0ff */
[----:B------:R-:W-:-:S03]  /*0780*/  IMAD R3, R3, c[0x0][0x214], R70 ;  /* 0x0000850003037a24 */ /* 0x000fc600078e0246 */
[----:B------:R-:W-:Y:S01]  /*0790*/  SHF.R.S32.HI R7, RZ, 0x1f, R6 ;  /* 0x0000001fff077819 */ /* 0x000fe20000011406 */
[----:B------:R-:W-:Y:S01]  /*07a0*/  IMAD R4, R3, c[0x0][0x22c], RZ ;  /* 0x00008b0003047a24 */ /* 0x000fe200078e02ff */
[----:B------:R-:W-:-:S03]  /*07b0*/  SHF.R.S32.HI R5, RZ, 0x1f, R3 ;  /* 0x0000001fff057819 */ /* 0x000fc60000011403 */
[----:B------:R-:W-:-:S05]  /*07c0*/  IMAD.WIDE R6, R0, 0xc0, R6 ;  /* 0x000000c000067825 */ /* 0x000fca00078e0206 */
        /* <DEDUP_REMOVED lines=70> */
.L_x_4698:
[----:B------:R-:W-:Y:S01]  /*0c30*/  ISETP.NE.U32.AND P1, PT, RZ, c[0x0][0x2c0], PT ;  /* 0x0000b000ff007a0c */ /* 0x000fe20003f25070 */
[--C-:B------:R-:W-:Y:S01]  /*0c40*/  IMAD.MOV.U32 R4, RZ, RZ, R209.reuse ;  /* 0x000000ffff047224 */ /* 0x100fe200078e00d1 */
[----:B------:R-:W-:Y:S02]  /*0c50*/  ISETP.NE.U32.AND P0, PT, RZ, c[0x0][0x2b8], PT ;  /* 0x0000ae00ff007a0c */ /* 0x000fe40003f05070 */
[----:B------:R-:W-:Y:S02]  /*0c60*/  ISETP.NE.AND.EX P1, PT, RZ, c[0x0][0x2c4], PT, P1 ;  /* 0x0000b100ff007a0c */ /* 0x000fe40003f25310 */
[----:B------:R-:W-:Y:S02]  /*0c70*/  ISETP.NE.AND.EX P0, PT, RZ, c[0x0][0x2bc], PT, P0 ;  /* 0x0000af00ff007a0c */ /* 0x000fe40003f05300 */
[----:B------:R-:W-:-:S09]  /*0c80*/  SHF.R.S32.HI R8, RZ, 0x1f, R209 ;  /* 0x0000001fff087819 */ /* 0x000fd200000114d1 */
[----:B------:R-:W-:Y:S02]  /*0c90*/  @P1 IMAD R2, R8, c[0x0][0x2c8], RZ ;  /* 0x0000b20008021a24 */ /* 0x000fe400078e02ff */
[----:B------:R-:W-:-:S04]  /*0ca0*/  @P1 IMAD.WIDE.U32 R6, R209, c[0x0][0x2c8], RZ ;  /* 0x0000b200d1061a25 */ /* 0x000fc800078e00ff */
[C---:B------:R-:W-:Y:S02]  /*0cb0*/  @P1 IMAD R2, R209.reuse, c[0x0][0x2cc], R2 ;  /* 0x0000b300d1021a24 */ /* 0x040fe400078e0202 */
[----:B------:R-:W-:Y:S01]  /*0cc0*/  @P0 IMAD.WIDE R12, R209, R0, c[0x0][0x2b8] ;  /* 0x0000ae00d10c0625 */ /* 0x000fe200078e0200 */
[----:B------:R-:W-:-:S03]  /*0cd0*/  CS2R R210, SRZ ;  /* 0x0000000000d27805 */ /* 0x000fc6000001ff00 */
[----:B------:R-:W-:Y:S01]  /*0ce0*/  @P1 IMAD.IADD R2, R7, 0x1, R2 ;  /* 0x0000000107021824 */ /* 0x000fe200078e0202 */
[----:B------:R1:W5:Y:S01]  /*0cf0*/  @P0 LDG.E R4, [R12.64] ;  /* 0x000000060c040981 */ /* 0x000362000c1e1900 */
[C---:B------:R-:W-:Y:S02]  /*0d00*/  @P1 LEA R210, P0, R6.reuse, c[0x0][0x2c0], 0x2 ;  /* 0x0000b00006d21a11 */ /* 0x040fe400078010ff */
[----:B------:R-:W-:Y:S02]  /*0d10*/  PLOP3.LUT P3, PT, PT, PT, PT, 0x8, 0x0 ;  /* 0x000000000000781c */ /* 0x000fe40003f6e170 */
        /* <DEDUP_REMOVED lines=10> */
[----:B------:R-:W1:Y:S02]  /*0dc0*/  F2I.FTZ.U32.TRUNC.NTZ R11, R10 ;  /* 0x0000000a000b7305 */ /* 0x000e64000021f000 */
[----:B-1---5:R-:W-:Y:S02]  /*0dd0*/  IMAD.MOV R4, RZ, RZ, -R11 ;  /* 0x000000ffff047224 */ /* 0x022fe400078e0a0b */
        /* <DEDUP_REMOVED lines=20> */
[----:B------:R-:W-:-:S03]  /*0f20*/  IMAD.MOV R7, RZ, RZ, -R7 ;  /* 0x000000ffff077224 */ /* 0x000fc600078e0a07 */
        /* <DEDUP_REMOVED lines=8> */
[----:B------:R-:W-:Y:S01]  /*0fb0*/  IMAD.HI.U32 R6, R11, R6, R10 ;  /* 0x000000060b067227 */ /* 0x000fe200078e000a */
[----:B------:R-:W-:-:S05]  /*0fc0*/  MOV R9, R3 ;  /* 0x0000000300097202 */ /* 0x000fca0000000f00 */
[----:B------:R-:W-:-:S04]  /*0fd0*/  IMAD.HI.U32 R3, R6, R9, RZ ;  /* 0x0000000906037227 */ /* 0x000fc800078e00ff */
[----:B------:R-:W-:-:S04]  /*0fe0*/  IMAD.MOV R6, RZ, RZ, -R3 ;  /* 0x000000ffff067224 */ /* 0x000fc800078e0a03 */
[----:B------:R-:W-:Y:S02]  /*0ff0*/  IMAD R6, R5, R6, R9 ;  /* 0x0000000605067224 */ /* 0x000fe400078e0209 */
[----:B------:R-:W-:-:S03]  /*1000*/  IMAD R9, R7, c[0x0][0x2d0], R2 ;  /* 0x0000b40007097a24 */ /* 0x000fc600078e0202 */
[----:B------:R-:W-:Y:S02]  /*1010*/  ISETP.GT.U32.AND P0, PT, R5, R6, PT ;  /* 0x000000060500720c */ /* 0x000fe40003f04070 */
[----:B------:R-:W-:-:S11]  /*1020*/  SHF.R.S32.HI R7, RZ, 0x1f, R9 ;  /* 0x0000001fff077819 */ /* 0x000fd60000011409 */
[-C--:B------:R-:W-:Y:S02]  /*1030*/  @!P0 IADD3 R6, R6, -R5.reuse, RZ ;  /* 0x8000000506068210 */ /* 0x080fe40007ffe0ff */
[----:B------:R-:W-:Y:S02]  /*1040*/  @!P0 IADD3 R3, R3, 0x1, RZ ;  /* 0x0000000103038810 */ /* 0x000fe40007ffe0ff */
[----:B------:R-:W-:Y:S01]  /*1050*/  ISETP.GE.U32.AND P1, PT, R6, R5, PT ;  /* 0x000000050600720c */ /* 0x000fe20003f26070 */
[----:B------:R-:W-:Y:S01]  /*1060*/  IMAD R6, R7, c[0x0][0x198], RZ ;  /* 0x0000660007067a24 */ /* 0x000fe200078e02ff */
[----:B------:R-:W-:-:S04]  /*1070*/  LOP3.LUT R5, R140, c[0x0][0x1c8], RZ, 0x3c, !PT ;  /* 0x000072008c057a12 */ /* 0x000fc800078e3cff */
[----:B------:R-:W-:-:S07]  /*1080*/  ISETP.GE.AND P0, PT, R5, RZ, PT ;  /* 0x000000ff0500720c */ /* 0x000fce0003f06270 */
[----:B------:R-:W-:Y:S02]  /*1090*/  @P1 IADD3 R3, R3, 0x1, RZ ;  /* 0x0000000103031810 */ /* 0x000fe40007ffe0ff */
[----:B------:R-:W-:-:S04]  /*10a0*/  ISETP.NE.AND P1, PT, RZ, c[0x0][0x1c8], PT ;  /* 0x00007200ff007a0c */ /* 0x000fc80003f25270 */
[----:B------:R-:W-:-:S09]  /*10b0*/  @!P0 IADD3 R3, -R3, RZ, RZ ;  /* 0x000000ff03038210 */ /* 0x000fd20007ffe1ff */
[----:B------:R-:W-:Y:S02]  /*10c0*/  @!P1 LOP3.LUT R3, RZ, c[0x0][0x1c8], RZ, 0x33, !PT ;  /* 0x00007200ff039a12 */ /* 0x000fe400078e33ff */
[----:B--2---:R-:W-:Y:S01]  /*10d0*/  SHF.R.S32.HI R13, RZ, 0x1f, R4 ;  /* 0x0000001fff0d7819 */ /* 0x004fe20000011404 */
[----:B------:R-:W-:-:S04]  /*10e0*/  IMAD.WIDE.U32 R10, R4, c[0x0][0x180], RZ ;  /* 0x00006000040a7a25 */ /* 0x000fc800078e00ff */
[C---:B------:R-:W-:Y:S02]  /*10f0*/  IMAD R5, R13.reuse, c[0x0][0x180], RZ ;  /* 0x000060000d057a24 */ /* 0x040fe400078e02ff */
[----:B------:R-:W-:Y:S02]  /*1100*/  IMAD R13, R13, c[0x0][0x188], RZ ;  /* 0x000062000d0d7a24 */ /* 0x000fe400078e02ff */
[C---:B------:R-:W-:Y:S02]  /*1110*/  IMAD R5, R4.reuse, c[0x0][0x184], R5 ;  /* 0x0000610004057a24 */ /* 0x040fe400078e0205 */
[----:B------:R-:W-:Y:S02]  /*1120*/  IMAD R13, R4, c[0x0][0x18c], R13 ;  /* 0x00006300040d7a24 */ /* 0x000fe400078e020d */
[----:B------:R-:W-:Y:S02]  /*1130*/  IMAD.IADD R11, R11, 0x1, R5 ;  /* 0x000000010b0b7824 */ /* 0x000fe400078e0205 */
[C---:B------:R-:W-:Y:S01]  /*1140*/  IMAD R5, R9.reuse, c[0x0][0x19c], R6 ;  /* 0x0000670009057a24 */ /* 0x040fe200078e0206 */
[----:B------:R-:W-:Y:S01]  /*1150*/  SHF.R.S32.HI R6, RZ, 0x1f, R3 ;  /* 0x0000001fff067819 */ /* 0x000fe20000011403 */
[----:B------:R-:W-:-:S04]  /*1160*/  IMAD.WIDE.U32 R14, R9, c[0x0][0x198], R10 ;  /* 0x00006600090e7a25 */ /* 0x000fc800078e000a */
[----:B------:R-:W-:Y:S01]  /*1170*/  IMAD R10, R6, c[0x0][0x1b0], RZ ;  /* 0x00006c00060a7a24 */ /* 0x000fe200078e02ff */
[----:B------:R-:W-:Y:S01]  /*1180*/  IADD3 R15, R15, R5, RZ ;  /* 0x000000050f0f7210 */ /* 0x000fe20007ffe0ff */
[----:B------:R-:W-:-:S04]  /*1190*/  IMAD.WIDE.U32 R20, R4, c[0x0][0x188], RZ ;  /* 0x0000620004147a25 */ /* 0x000fc800078e00ff */
[C---:B------:R-:W-:Y:S02]  /*11a0*/  IMAD R10, R3.reuse, c[0x0][0x1b4], R10 ;  /* 0x00006d00030a7a24 */ /* 0x040fe400078e020a */
[----:B------:R-:W-:-:S04]  /*11b0*/  IMAD.WIDE.U32 R138, R3, c[0x0][0x1b0], R14 ;  /* 0x00006c00038a7a25 */ /* 0x000fc800078e000e */
[----:B------:R-:W-:Y:S01]  /*11c0*/  IMAD.IADD R13, R21, 0x1, R13 ;  /* 0x00000001150d7824 */ /* 0x000fe200078e020d */
[----:B------:R-:W-:Y:S01]  /*11d0*/  IADD3 R11, R139, R10, RZ ;  /* 0x0000000a8b0b7210 */ /* 0x000fe20007ffe0ff */
[----:B------:R-:W-:Y:S05]  /*11e0*/  BRA `(.L_x_4700) ;  /* 0x0000043000007947 */ /* 0x000fea0003800000 */
.L_x_4699:
        /* <DEDUP_REMOVED lines=15> */
.L_x_4701:
[----:B------:R-:W-:Y:S01]  /*12e0*/  IABS R7, c[0x0][0x1c8] ;  /* 0x0000720000077a13 */ /* 0x000fe20000000000 */
[----:B------:R-:W-:Y:S02]  /*12f0*/  IMAD.MOV.U32 R12, RZ, RZ, RZ ;  /* 0x000000ffff0c7224 */ /* 0x000fe400078e00ff */
[----:B------:R-:W-:Y:S01]  /*1300*/  IMAD.MOV.U32 R15, RZ, RZ, R11 ;  /* 0x000000ffff0f7224 */ /* 0x000fe200078e000b */
[----:B------:R-:W1:Y:S08]  /*1310*/  I2F.RP R14, R7 ;  /* 0x00000007000e7306 */ /* 0x000e700000209400 */
[----:B-1----:R-:W1:Y:S02]  /*1320*/  MUFU.RCP R13, R14 ;  /* 0x0000000e000d7308 */ /* 0x002e640000001000 */
[----:B-1----:R-:W-:-:S02]  /*1330*/  IADD3 R13, R13, 0xffffffe, RZ ;  /* 0x0ffffffe0d0d7810 */ /* 0x002fc40007ffe0ff */
[----:B------:R-:W-:-:S04]  /*1340*/  MOV R14, R6 ;  /* 0x00000006000e7202 */ /* 0x000fc80000000f00 */
[----:B------:R-:W1:Y:S02]  /*1350*/  F2I.FTZ.U32.TRUNC.NTZ R13, R13 ;  /* 0x0000000d000d7305 */ /* 0x000e64000021f000 */
[----:B-1----:R-:W-:-:S04]  /*1360*/  IMAD.MOV R2, RZ, RZ, -R13 ;  /* 0x000000ffff027224 */ /* 0x002fc800078e0a0d */
[----:B------:R-:W-:Y:S01]  /*1370*/  IMAD R3, R2, R7, RZ ;  /* 0x0000000702037224 */ /* 0x000fe200078e02ff */
[----:B------:R-:W-:-:S03]  /*1380*/  IABS R2, R140 ;  /* 0x0000008c00027213 */ /* 0x000fc60000000000 */
[----:B------:R-:W-:Y:S01]  /*1390*/  IMAD.HI.U32 R12, R13, R3, R12 ;  /* 0x000000030d0c7227 */ /* 0x000fe200078e000c */
[----:B------:R-:W-:Y:S02]  /*13a0*/  MOV R9, R2 ;  /* 0x0000000200097202 */ /* 0x000fe40000000f00 */
[----:B------:R-:W-:-:S03]  /*13b0*/  @P4 IADD3 R13, R5, R10, RZ ;  /* 0x0000000a050d4210 */ /* 0x000fc60007ffe0ff */
[----:B------:R-:W-:-:S04]  /*13c0*/  IMAD.HI.U32 R3, R12, R9, RZ ;  /* 0x000000090c037227 */ /* 0x000fc800078e00ff */
[----:B------:R-:W-:Y:S02]  /*13d0*/  IMAD.MOV R2, RZ, RZ, -R3 ;  /* 0x000000ffff027224 */ /* 0x000fe400078e0a03 */
[----:B------:R-:W-:-:S04]  /*13e0*/  @P4 IMAD.WIDE.U32 R20, R13, c[0x0][0x1a0], RZ ;  /* 0x000068000d144a25 */ /* 0x000fc800078e00ff */
[----:B------:R-:W-:Y:S02]  /*13f0*/  IMAD R2, R7, R2, R9 ;  /* 0x0000000207027224 */ /* 0x000fe400078e0209 */
[----:B------:R-:W-:-:S03]  /*1400*/  @P4 IMAD R13, R13, c[0x0][0x1a4], R21 ;  /* 0x000069000d0d4a24 */ /* 0x000fc600078e0215 */
[----:B------:R-:W-:-:S13]  /*1410*/  ISETP.GT.U32.AND P0, PT, R7, R2, PT ;  /* 0x000000020700720c */ /* 0x000fda0003f04070 */
[-C--:B------:R-:W-:Y:S02]  /*1420*/  @!P0 IADD3 R2, R2, -R7.reuse, RZ ;  /* 0x8000000702028210 */ /* 0x080fe40007ffe0ff */
[----:B------:R-:W-:Y:S02]  /*1430*/  @!P0 IADD3 R3, R3, 0x1, RZ ;  /* 0x0000000103038810 */ /* 0x000fe40007ffe0ff */
[----:B------:R-:W-:Y:S02]  /*1440*/  ISETP.GE.U32.AND P2, PT, R2, R7, PT ;  /* 0x000000070200720c */ /* 0x000fe40003f46070 */
[----:B------:R-:W-:Y:S02]  /*1450*/  LOP3.LUT R2, R140, c[0x0][0x1c8], RZ, 0x3c, !PT ;  /* 0x000072008c027a12 */ /* 0x000fe400078e3cff */
[----:B------:R-:W-:Y:S02]  /*1460*/  ISETP.NE.AND P0, PT, RZ, c[0x0][0x1c8], PT ;  /* 0x00007200ff007a0c */ /* 0x000fe40003f05270 */
[----:B------:R-:W-:-:S02]  /*1470*/  ISETP.GE.AND P1, PT, R2, RZ, PT ;  /* 0x000000ff0200720c */ /* 0x000fc40003f26270 */
[----:B------:R-:W-:-:S04]  /*1480*/  LEA R2, R133, 0xffffffc0, 0x6 ;  /* 0xffffffc085027811 */ /* 0x000fc800078e30ff */
[----:B------:R-:W-:Y:S01]  /*1490*/  SHF.R.S32.HI R7, RZ, 0x1f, R2 ;  /* 0x0000001fff077819 */ /* 0x000fe20000011402 */
[----:B------:R-:W-:Y:S01]  /*14a0*/  IMAD.WIDE.U32 R14, R2, c[0x0][0x198], R14 ;  /* 0x00006600020e7a25 */ /* 0x000fe200078e000e */
[----:B------:R-:W-:-:S03]  /*14b0*/  @P2 IADD3 R3, R3, 0x1, RZ ;  /* 0x0000000103032810 */ /* 0x000fc60007ffe0ff */
[----:B------:R-:W-:Y:S02]  /*14c0*/  IMAD R9, R7, c[0x0][0x198], RZ ;  /* 0x0000660007097a24 */ /* 0x000fe400078e02ff */
[----:B------:R-:W-:Y:S01]  /*14d0*/  @!P1 IMAD.MOV R3, RZ, RZ, -R3 ;  /* 0x000000ffff039224 */ /* 0x000fe200078e0a03 */
[----:B------:R-:W-:Y:S01]  /*14e0*/  @!P0 LOP3.LUT R3, RZ, c[0x0][0x1c8], RZ, 0x33, !PT ;  /* 0x00007200ff038a12 */ /* 0x000fe200078e33ff */
[----:B------:R-:W-:-:S03]  /*14f0*/  IMAD R9, R2, c[0x0][0x19c], R9 ;  /* 0x0000670002097a24 */ /* 0x000fc600078e0209 */
[----:B------:R-:W-:Y:S01]  /*1500*/  SHF.R.S32.HI R6, RZ, 0x1f, R3 ;  /* 0x0000001fff067819 */ /* 0x000fe20000011403 */
[----:B------:R-:W-:Y:S02]  /*1510*/  IMAD.IADD R15, R15, 0x1, R9 ;  /* 0x000000010f0f7824 */ /* 0x000fe400078e0209 */
[----:B------:R-:W-:Y:S02]  /*1520*/  IMAD.MOV.U32 R9, RZ, RZ, R2 ;  /* 0x000000ffff097224 */ /* 0x000fe400078e0002 */
[----:B------:R-:W-:Y:S02]  /*1530*/  IMAD R10, R6, c[0x0][0x1b0], RZ ;  /* 0x00006c00060a7a24 */ /* 0x000fe400078e02ff */
[----:B------:R-:W-:-:S04]  /*1540*/  IMAD.WIDE.U32 R138, R3, c[0x0][0x1b0], R14 ;  /* 0x00006c00038a7a25 */ /* 0x000fc800078e000e */
[----:B------:R-:W-:-:S05]  /*1550*/  IMAD R11, R3, c[0x0][0x1b4], R10 ;  /* 0x00006d00030b7a24 */ /* 0x000fca00078e020a */
[----:B------:R-:W-:Y:S01]  /*1560*/  IADD3 R11, R139, R11, RZ ;  /* 0x0000000b8b0b7210 */ /* 0x000fe20007ffe0ff */
[----:B------:R-:W-:Y:S05]  /*1570*/  @P4 BRA `(.L_x_4700) ;  /* 0x000000a000004947 */ /* 0x000fea0003800000 */
[----:B------:R-:W-:Y:S01]  /*1580*/  SHF.R.S32.HI R12, RZ, 0x1f, R5 ;  /* 0x0000001fff0c7819 */ /* 0x000fe20000011405 */
[----:B------:R-:W-:Y:S01]  /*1590*/  IMAD.WIDE.U32 R14, R5, c[0x0][0x1a0], RZ ;  /* 0x00006800050e7a25 */ /* 0x000fe200078e00ff */
[----:B-----5:R-:W-:-:S03]  /*15a0*/  SHF.R.S32.HI R10, RZ, 0x1f, R4 ;  /* 0x0000001fff0a7819 */ /* 0x020fc60000011404 */
[----:B------:R-:W-:-:S04]  /*15b0*/  IMAD R12, R12, c[0x0][0x1a0], RZ ;  /* 0x000068000c0c7a24 */ /* 0x000fc800078e02ff */
[----:B------:R-:W-:Y:S02]  /*15c0*/  IMAD R12, R5, c[0x0][0x1a4], R12 ;  /* 0x00006900050c7a24 */ /* 0x000fe400078e020c */
[----:B------:R-:W-:-:S03]  /*15d0*/  IMAD R5, R10, c[0x0][0x188], RZ ;  /* 0x000062000a057a24 */ /* 0x000fc600078e02ff */
[----:B------:R-:W-:Y:S01]  /*15e0*/  IADD3 R15, R15, R12, RZ ;  /* 0x0000000c0f0f7210 */ /* 0x000fe20007ffe0ff */
[----:B------:R-:W-:-:S04]  /*15f0*/  IMAD R5, R4, c[0x0][0x18c], R5 ;  /* 0x0000630004057a24 */ /* 0x000fc800078e0205 */
[----:B------:R-:W-:-:S05]  /*1600*/  IMAD.WIDE.U32 R20, R4, c[0x0][0x188], R14 ;  /* 0x0000620004147a25 */ /* 0x000fca00078e000e */
[----:B------:R-:W-:Y:S02]  /*1610*/  IADD3 R13, R21, R5, RZ ;  /* 0x00000005150d7210 */ /* 0x000fe40007ffe0ff */
.L_x_4700:
[----:B------:R1:W5:Y:S01]  /*1620*/  @P5 LDG.E R5, [R144.64] ;  /* 0x0000000690055981 */ /* 0x000362000c1e1900 */
[----:B------:R-:W-:Y:S02]  /*1630*/  ISETP.NE.AND P0, PT, R17, -0x1, PT ;  /* 0xffffffff1100780c */ /* 0x000fe40003f05270 */
[----:B------:R-:W-:Y:S02]  /*1640*/  SHF.R.S32.HI R199, RZ, 0x1f, R60 ;  /* 0x0000001fffc77819 */ /* 0x000fe4000001143c */
[----:B------:R-:W-:Y:S02]  /*1650*/  MOV R68, c[0x0][0x230] ;  /* 0x00008c0000447a02 */ /* 0x000fe40000000f00 */
[----:B------:R-:W-:Y:S02]  /*1660*/  LEA.HI R142, R199, R60, RZ, 0x3 ;  /* 0x0000003cc78e7211 */ /* 0x000fe400078f18ff */
[----:B------:R-:W-:-:S04]  /*1670*/  MOV R149, c[0x0][0x198] ;  /* 0x0000660000957a02 */ /* 0x000fc80000000f00 */
[----:B------:R-:W-:Y:S01]  /*1680*/  SHF.L.U64.HI R54, R149, R0, c[0x0][0x19c] ;  /* 0x0000670095367619 */ /* 0x000fe20000010200 */
[----:B------:R-:W-:-:S04]  /*1690*/  @P0 IMAD.WIDE.U32 R14, R17, c[0x0][0x190], RZ ;  /* 0x00006400110e0a25 */ /* 0x000fc800078e00ff */
[----:B------:R-:W-:Y:S01]  /*16a0*/  @P0 IMAD R15, R17, c[0x0][0x194], R15 ;  /* 0x00006500110f0a24 */ /* 0x000fe200078e020f */
[----:B------:R-:W-:Y:S01]  /*16b0*/  LOP3.LUT R17, R142, 0xfffffff8, RZ, 0xc0, !PT ;  /* 0xfffffff88e117812 */ /* 0x000fe200078ec0ff */
[----:B------:R-:W-:Y:S01]  /*16c0*/  @!P0 IMAD.WIDE.U32 R18, R209, c[0x0][0x178], RZ ;  /* 0x00005e00d1128a25 */ /* 0x000fe200078e00ff */
[----:B------:R-:W-:-:S03]  /*16d0*/  SHF.R.S32.HI R142, RZ, 0x3, R142 ;  /* 0x00000003ff8e7819 */ /* 0x000fc6000001148e */
[----:B-----5:R-:W-:Y:S01]  /*16e0*/  @!P0 IMAD R4, R8, c[0x0][0x178], RZ ;  /* 0x00005e0008048a24 */ /* 0x020fe200078e02ff */
[----:B------:R-:W-:Y:S01]  /*16f0*/  SHF.R.S32.HI R143, RZ, 0x1f, R142 ;  /* 0x0000001fff8f7819 */ /* 0x000fe2000001148e */
[----:B------:R-:W-:Y:S02]  /*1700*/  IMAD.IADD R62, R60, 0x1, -R17 ;  /* 0x000000013c3e7824 */ /* 0x000fe400078e0a11 */
[----:B------:R-:W-:Y:S01]  /*1710*/  @P0 IMAD.MOV.U32 R10, RZ, RZ, R14 ;  /* 0x000000ffff0a0224 */ /* 0x000fe200078e000e */
[----:B------:R-:W-:Y:S01]  /*1720*/  @!P0 MOV R10, R18 ;  /* 0x00000012000a8202 */ /* 0x000fe20000000f00 */
[----:B------:R-:W-:Y:S01]  /*1730*/  @!P0 IMAD R4, R209, c[0x0][0x17c], R4 ;  /* 0x00005f00d1048a24 */ /* 0x000fe200078e0204 */
[----:B------:R-:W-:Y:S01]  /*1740*/  MOV R14, RZ ;  /* 0x000000ff000e7202 */ /* 0x000fe20000000f00 */
[----:B------:R-:W-:Y:S02]  /*1750*/  IMAD.SHL.U32 R18, R62, 0x8, RZ ;  /* 0x000000083e127824 */ /* 0x000fe400078e00ff */
[----:B------:R-:W-:-:S02]  /*1760*/  @!P0 IMAD.IADD R15, R19, 0x1, R4 ;  /* 0x00000001130f8824 */ /* 0x000fc400078e0204 */
[----:B------:R-:W-:Y:S01]  /*1770*/  IMAD.SHL.U32 R12, R142, 0x40, RZ ;  /* 0x000000408e0c7824 */ /* 0x000fe200078e00ff */
[----:B------:R-:W-:Y:S01]  /*1780*/  IADD3 R20, P0, R18, R20, RZ ;  /* 0x0000001412147210 */ /* 0x000fe20007f1e0ff */
[----:B------:R-:W-:Y:S01]  /*1790*/  IMAD R4, R6, c[0x0][0x1b8], RZ ;  /* 0x00006e0006047a24 */ /* 0x000fe200078e02ff */
[----:B------:R-:W-:Y:S01]  /*17a0*/  SHF.R.S32.HI R19, RZ, 0x1f, R18 ;  /* 0x0000001fff137819 */ /* 0x000fe20000011412 */
[----:B------:R-:W-:Y:S01]  /*17b0*/  IMAD.WIDE R22, R23, 0x40, R142 ;  /* 0x0000004017167825 */ /* 0x000fe200078e028e */
[----:B------:R-:W-:Y:S02]  /*17c0*/  LOP3.LUT R17, R12, 0x1c0, RZ, 0xc0, !PT ;  /* 0x000001c00c117812 */ /* 0x000fe400078ec0ff */
[----:B------:R-:W-:Y:S01]  /*17d0*/  IADD3 R12, P1, R18, R10, RZ ;  /* 0x0000000a120c7210 */ /* 0x000fe20007f3e0ff */
[----:B------:R-:W-:Y:S01]  /*17e0*/  IMAD.X R21, R19, 0x1, R13, P0 ;  /* 0x0000000113157824 */ /* 0x000fe200000e060d */
[----:B------:R-:W-:Y:S01]  /*17f0*/  IADD3 R9, P0, R142, R9, RZ ;  /* 0x000000098e097210 */ /* 0x000fe20007f1e0ff */
[----:B------:R-:W-:Y:S01]  /*1800*/  IMAD R4, R3, c[0x0][0x1bc], R4 ;  /* 0x00006f0003047a24 */ /* 0x000fe200078e0204 */
[----:B------:R-:W-:Y:S01]  /*1810*/  LOP3.LUT R10, R17, 0x38, R18, 0xf8, !PT ;  /* 0x00000038110a7812 */ /* 0x000fe200078ef812 */
[----:B------:R-:W-:Y:S01]  /*1820*/  IMAD.WIDE.U32 R20, R3, c[0x0][0x1b8], R20 ;  /* 0x00006e0003147a25 */ /* 0x000fe200078e0014 */
[----:B------:R-:W-:-:S02]  /*1830*/  IADD3.X R7, R143, R7, RZ, P0, !PT ;  /* 0x000000078f077210 */ /* 0x000fc400007fe4ff */
[----:B------:R-:W-:Y:S01]  /*1840*/  SHF.R.U32.HI R17, RZ, 0x3, R17 ;  /* 0x00000003ff117819 */ /* 0x000fe20000011611 */
[----:B------:R-:W-:Y:S02]  /*1850*/  IMAD.IADD R21, R21, 0x1, R4 ;  /* 0x0000000115157824 */ /* 0x000fe400078e0204 */
[----:B------:R-:W-:Y:S01]  /*1860*/  IMAD R4, R7, c[0x0][0x1a0], RZ ;  /* 0x0000680007047a24 */ /* 0x000fe200078e02ff */
[----:B------:R-:W-:Y:S01]  /*1870*/  LOP3.LUT R10, R10, R17, RZ, 0x3c, !PT ;  /* 0x000000110a0a7212 */ /* 0x000fe200078e3cff */
[----:B------:R-:W-:Y:S01]  /*1880*/  IMAD.WIDE.U32 R16, R9, c[0x0][0x1a0], R20 ;  /* 0x0000680009107a25 */ /* 0x000fe200078e0014 */
[----:B------:R-:W-:-:S03]  /*1890*/  SHF.R.S32.HI R7, RZ, 0x1f, R140 ;  /* 0x0000001fff077819 */ /* 0x000fc6000001148c */
[----:B------:R-:W-:Y:S01]  /*18a0*/  IMAD R4, R9, c[0x0][0x1a4], R4 ;  /* 0x0000690009047a24 */ /* 0x000fe200078e0204 */
[-C--:B------:R-:W-:Y:S01]  /*18b0*/  LEA.HI R9, R199, R60.reuse, RZ, 0x6 ;  /* 0x0000003cc7097211 */ /* 0x080fe200078f30ff */
[----:B------:R-:W-:Y:S01]  /*18c0*/  IMAD R7, R7, c[0x0][0x1a8], RZ ;  /* 0x00006a0007077a24 */ /* 0x000fe200078e02ff */
[----:B------:R-:W-:Y:S01]  /*18d0*/  LEA.HI R199, R199, R60, RZ, 0x4 ;  /* 0x0000003cc7c77211 */ /* 0x000fe200078f20ff */
[----:B------:R-:W-:Y:S01]  /*18e0*/  IMAD.IADD R95, R17, 0x1, R4 ;  /* 0x00000001115f7824 */ /* 0x000fe200078e0204 */
[----:B------:R-:W-:Y:S01]  /*18f0*/  SHF.R.S32.HI R4, RZ, 0x1f, R65 ;  /* 0x0000001fff047819 */ /* 0x000fe20000011441 */
[----:B------:R-:W-:Y:S01]  /*1900*/  IMAD.X R13, R19, 0x1, R15, P1 ;  /* 0x00000001130d7824 */ /* 0x000fe200008e060f */
[----:B------:R-:W-:Y:S01]  /*1910*/  IADD3 R138, P1, R18, R138, RZ ;  /* 0x0000008a128a7210 */ /* 0x000fe20007f3e0ff */
[----:B------:R-:W-:Y:S01]  /*1920*/  IMAD R137, R140, c[0x0][0x1ac], R7 ;  /* 0x00006b008c897a24 */ /* 0x000fe200078e0207 */
[----:B------:R-:W-:Y:S01]  /*1930*/  LEA.HI R7, R4, R65, RZ, 0x6 ;  /* 0x0000004104077211 */ /* 0x000fe200078f30ff */
[----:B------:R-:W-:Y:S01]  /*1940*/  IMAD R51, R143, c[0x0][0x198], RZ ;  /* 0x000066008f337a24 */ /* 0x000fe200078e02ff */
[----:B------:R-:W-:Y:S01]  /*1950*/  IADD3.X R139, R19, R11, RZ, P1, !PT ;  /* 0x0000000b138b7210 */ /* 0x000fe20000ffe4ff */
[----:B------:R-:W-:Y:S01]  /*1960*/  IMAD R15, R23, c[0x0][0x190], RZ ;  /* 0x00006400170f7a24 */ /* 0x000fe200078e02ff */
[----:B------:R-:W-:Y:S01]  /*1970*/  SHF.R.S32.HI R7, RZ, 0x6, R7 ;  /* 0x00000006ff077819 */ /* 0x000fe20000011407 */
[C---:B------:R-:W-:Y:S01]  /*1980*/  IMAD R51, R142.reuse, c[0x0][0x19c], R51 ;  /* 0x000067008e337a24 */ /* 0x040fe200078e0233 */
[----:B------:R-:W-:Y:S01]  /*1990*/  LOP3.LUT R11, R199, 0xfffffff0, RZ, 0xc0, !PT ;  /* 0xfffffff0c70b7812 */ /* 0x000fe200078ec0ff */
[----:B------:R-:W-:Y:S01]  /*19a0*/  IMAD.WIDE.U32 R138, R142, c[0x0][0x198], R138 ;  /* 0x000066008e8a7a25 */ /* 0x000fe200078e008a */
[----:B------:R-:W-:-:S02]  /*19b0*/  IMNMX R88, R200, R7, !PT ;  /* 0x00000007c8587217 */ /* 0x000fc40007800200 */
[----:B------:R-:W-:Y:S01]  /*19c0*/  LEA R94, P0, R16, c[0x0][0x170], 0x1 ;  /* 0x00005c00105e7a11 */ /* 0x000fe200078008ff */
[C---:B------:R-:W-:Y:S01]  /*19d0*/  IMAD R15, R22.reuse, c[0x0][0x194], R15 ;  /* 0x00006500160f7a24 */ /* 0x040fe200078e020f */
[----:B------:R-:W-:Y:S01]  /*19e0*/  ISETP.GT.AND P2, PT, R133, R88, PT ;  /* 0x000000588500720c */ /* 0x000fe20003f44270 */
[----:B------:R-:W-:Y:S01]  /*19f0*/  IMAD.WIDE.U32 R22, R22, c[0x0][0x190], R12 ;  /* 0x0000640016167a25 */ /* 0x000fe200078e000c */
[----:B------:R-:W-:Y:S02]  /*1a00*/  SHF.L.U64.HI R95, R16, 0x1, R95 ;  /* 0x00000001105f7819 */ /* 0x000fe4000001025f */
[C---:B------:R-:W-:Y:S01]  /*1a10*/  LEA R92, P1, R138.reuse, c[0x0][0x168], 0x1 ;  /* 0x00005a008a5c7a11 */ /* 0x040fe200078208ff */
[----:B------:R-:W-:Y:S01]  /*1a20*/  IMAD.IADD R51, R139, 0x1, R51 ;  /* 0x000000018b337824 */ /* 0x000fe200078e0233 */
[----:B------:R-:W-:Y:S01]  /*1a30*/  IADD3 R206, -R11, R60, RZ ;  /* 0x0000003c0bce7210 */ /* 0x000fe20007ffe1ff */
[----:B------:R-:W-:Y:S01]  /*1a40*/  IMAD.SHL.U32 R9, R9, 0x8, RZ ;  /* 0x0000000809097824 */ /* 0x000fe200078e00ff */
[----:B------:R-:W-:Y:S01]  /*1a50*/  IADD3.X R95, R95, c[0x0][0x174], RZ, P0, !PT ;  /* 0x00005d005f5f7a10 */ /* 0x000fe200007fe4ff */
[----:B------:R-:W-:Y:S01]  /*1a60*/  IMAD.IADD R23, R23, 0x1, R15 ;  /* 0x0000000117177824 */ /* 0x000fe200078e020f */
[----:B------:R-:W-:Y:S01]  /*1a70*/  SHF.L.U64.HI R91, R138, 0x1, R51 ;  /* 0x000000018a5b7819 */ /* 0x000fe20000010233 */
[----:B------:R-:W-:Y:S01]  /*1a80*/  IMAD.MOV.U32 R13, RZ, RZ, 0x2 ;  /* 0x00000002ff0d7424 */ /* 0x000fe200078e00ff */
[----:B------:R-:W-:Y:S01]  /*1a90*/  LOP3.LUT R136, R10, 0xfffffe00, R9, 0xf8, !PT ;  /* 0xfffffe000a887812 */ /* 0x000fe200078ef809 */
[----:B------:R-:W-:Y:S01]  /*1aa0*/  IMAD.MOV.U32 R15, RZ, RZ, c[0x0][0x230] ;  /* 0x00008c00ff0f7624 */ /* 0x000fe200078e00ff */
[----:B------:R-:W-:Y:S01]  /*1ab0*/  IADD3.X R91, R91, c[0x0][0x16c], RZ, P1, !PT ;  /* 0x00005b005b5b7a10 */ /* 0x000fe20000ffe4ff */
[----:B------:R-:W-:Y:S01]  /*1ac0*/  IMAD.MOV.U32 R9, RZ, RZ, c[0x0][0x1a0] ;  /* 0x00006800ff097624 */ /* 0x000fe200078e00ff */
[----:B------:R-:W-:Y:S01]  /*1ad0*/  SHF.R.S32.HI R63, RZ, 0x1f, R206 ;  /* 0x0000001fff3f7819 */ /* 0x000fe200000114ce */
[----:B------:R-:W-:Y:S01]  /*1ae0*/  IMAD.HI.U32 R68, R13, R68, R14 ;  /* 0x000000440d447227 */ /* 0x000fe200078e000e */
[----:B------:R-:W-:-:S02]  /*1af0*/  SHF.R.S32.HI R199, RZ, 0x4, R199 ;  /* 0x00000004ffc77819 */ /* 0x000fc400000114c7 */
[----:B------:R-:W-:Y:S01]  /*1b00*/  SHF.L.U64.HI R64, R9, R0, c[0x0][0x1a4] ;  /* 0x0000690009407619 */ /* 0x000fe20000010200 */
[----:B------:R-:W-:Y:S01]  /*1b10*/  IMAD.WIDE.U32 R140, R140, c[0x0][0x1a8], R22 ;  /* 0x00006a008c8c7a25 */ /* 0x000fe200078e0016 */
[----:B------:R-:W-:Y:S02]  /*1b20*/  SHF.R.S32.HI R69, RZ, 0x1, R68 ;  /* 0x00000001ff457819 */ /* 0x000fe40000011444 */
[----:B------:R-:W-:Y:S01]  /*1b30*/  LEA.HI R63, R63, R206, RZ, 0x3 ;  /* 0x000000ce3f3f7211 */ /* 0x000fe200078f18ff */
[----:B------:R-:W-:Y:S01]  /*1b40*/  IMAD.SHL.U32 R55, R149, 0x10, RZ ;  /* 0x0000001095377824 */ /* 0x000fe200078e00ff */
[----:B------:R-:W-:Y:S01]  /*1b50*/  MOV R202, R92 ;  /* 0x0000005c00ca7202 */ /* 0x000fe20000000f00 */
[----:B------:R-:W-:Y:S01]  /*1b60*/  IMAD.SHL.U32 R67, R9, 0x10, RZ ;  /* 0x0000001009437824 */ /* 0x000fe200078e00ff */
[----:B------:R-:W-:Y:S01]  /*1b70*/  MOV R204, R94 ;  /* 0x0000005e00cc7202 */ /* 0x000fe20000000f00 */
[----:B------:R-:W-:Y:S02]  /*1b80*/  IMAD.SHL.U32 R66, R62, 0x4, RZ ;  /* 0x000000043e427824 */ /* 0x000fe400078e00ff */
[----:B------:R-:W-:-:S02]  /*1b90*/  IMAD.IADD R137, R141, 0x1, R137 ;  /* 0x000000018d897824 */ /* 0x000fc400078e0289 */
[----:B------:R-:W-:Y:S02]  /*1ba0*/  IMAD.MOV.U32 R201, RZ, RZ, R91 ;  /* 0x000000ffffc97224 */ /* 0x000fe400078e005b */
[----:B------:R-:W-:Y:S02]  /*1bb0*/  IMAD.MOV.U32 R205, RZ, RZ, R95 ;  /* 0x000000ffffcd7224 */ /* 0x000fe400078e005f */
[----:B------:R-:W-:Y:S01]  /*1bc0*/  @!P5 IMAD.MOV.U32 R5, RZ, RZ, RZ ;  /* 0x000000ffff05d224 */ /* 0x000fe200078e00ff */
[----:B------:R-:W-:Y:S05]  /*1bd0*/  @!P2 BRA `(.L_x_4702) ;  /* 0x000080000000a947 */ /* 0x000fea0003800000 */
[----:B-1----:R-:W-:Y:S01]  /*1be0*/  IMAD R10, R8, c[0x0][0x280], RZ ;  /* 0x0000a000080a7a24 */ /* 0x002fe200078e02ff */
[----:B------:R-:W-:Y:S01]  /*1bf0*/  SHF.R.S32.HI R7, RZ, 0x1f, R2 ;  /* 0x0000001fff077819 */ /* 0x000fe20000011402 */
[C---:B------:R-:W-:Y:S01]  /*1c00*/  IMAD.WIDE.U32 R14, R209.reuse, c[0x0][0x280], R18 ;  /* 0x0000a000d10e7a25 */ /* 0x040fe200078e0012 */
[--C-:B------:R-:W-:Y:S01]  /*1c10*/  SHF.R.S32.HI R11, RZ, 0x1f, R65.reuse ;  /* 0x0000001fff0b7819 */ /* 0x100fe20000011441 */
[----:B------:R-:W-:Y:S01]  /*1c20*/  UMOV UR9, 0x20 ;  /* 0x0000002000097882 */ /* 0x000fe20000000000 */
[----:B------:R-:W-:Y:S01]  /*1c30*/  IADD3 R4, P1, P0, R2, R142, -R65 ;  /* 0x0000008e02047210 */ /* 0x000fe2000783e841 */
[----:B------:R-:W-:Y:S01]  /*1c40*/  IMAD R10, R209, c[0x0][0x284], R10 ;  /* 0x0000a100d10a7a24 */ /* 0x000fe200078e020a */
[----:B------:R-:W-:Y:S01]  /*1c50*/  IADD3 R107, P2, R55, R55, RZ ;  /* 0x00000037376b7210 */ /* 0x000fe20007f5e0ff */
[----:B------:R-:W-:Y:S01]  /*1c60*/  IMAD R8, R8, c[0x0][0x278], RZ ;  /* 0x00009e0008087a24 */ /* 0x000fe200078e02ff */
[----:B------:R-:W-:Y:S01]  /*1c70*/  IADD3.X R7, R7, R143, ~R11, P1, P0 ;  /* 0x0000008f07077210 */ /* 0x000fe20000fe0c0b */
[----:B------:R-:W-:Y:S01]  /*1c80*/  IMAD.IADD R15, R15, 0x1, R10 ;  /* 0x000000010f0f7824 */ /* 0x000fe200078e020a */
[----:B------:R-:W-:Y:S01]  /*1c90*/  ULDC.64 UR4, c[0x0][0x1a0] ;  /* 0x0000680000047ab9 */ /* 0x000fe20000000a00 */
[C---:B------:R-:W-:Y:S01]  /*1ca0*/  IMAD R8, R209.reuse, c[0x0][0x27c], R8 ;  /* 0x00009f00d1087a24 */ /* 0x040fe200078e0208 */
[----:B------:R-:W-:Y:S01]  /*1cb0*/  UIMAD UR8, UR9, UR5, URZ ;  /* 0x00000005090872a4 */ /* 0x000fe2000f8e023f */
[----:B------:R-:W-:Y:S01]  /*1cc0*/  IMAD.WIDE.U32 R10, R209, c[0x0][0x278], R18 ;  /* 0x00009e00d10a7a25 */ /* 0x000fe200078e0012 */
[----:B------:R-:W-:Y:S01]  /*1cd0*/  SHF.L.U32 R89, R69, 0x4, RZ ;  /* 0x0000000445597819 */ /* 0x000fe200000006ff */
[----:B------:R-:W-:Y:S01]  /*1ce0*/  ULDC UR10, c[0x0][0x19c] ;  /* 0x00006700000a7ab9 */ /* 0x000fe20000000800 */
[----:B------:R-:W-:Y:S01]  /*1cf0*/  IADD3 R135, R142, 0x10, RZ ;  /* 0x000000108e877810 */ /* 0x000fe20007ffe0ff */
[----:B------:R-:W-:Y:S01]  /*1d00*/  IMAD.WIDE.U32 R16, R9, 0x20, RZ ;  /* 0x0000002009107825 */ /* 0x000fe200078e00ff */
[C---:B------:R-:W-:Y:S01]  /*1d10*/  IADD3 R84, R89.reuse, 0x40, RZ ;  /* 0x0000004059547810 */ /* 0x040fe20007ffe0ff */
[----:B------:R-:W-:Y:S01]  /*1d20*/  UIMAD UR10, UR9, UR10, URZ ;  /* 0x0000000a090a72a4 */ /* 0x000fe2000f8e023f */
[----:B------:R-:W-:Y:S01]  /*1d30*/  IADD3 R80, R89, 0x80, RZ ;  /* 0x0000008059507810 */ /* 0x000fe20007ffe0ff */
[----:B------:R-:W-:Y:S01]  /*1d40*/  IMAD R9, R7, c[0x0][0x290], RZ ;  /* 0x0000a40007097a24 */ /* 0x000fe200078e02ff */
[----:B------:R-:W-:Y:S01]  /*1d50*/  IADD3 R122, R17, UR8, RZ ;  /* 0x00000008117a7c10 */ /* 0x000fe2000fffe0ff */
[----:B------:R-:W-:Y:S01]  /*1d60*/  IMAD.IADD R21, R11, 0x1, R8 ;  /* 0x000000010b157824 */ /* 0x000fe200078e0208 */
[----:B------:R-:W-:Y:S01]  /*1d70*/  UMOV UR8, 0x60 ;  /* 0x0000006000087882 */ /* 0x000fe20000000000 */
[----:B------:R-:W-:Y:S01]  /*1d80*/  IMAD R7, R7, c[0x0][0x288], RZ ;  /* 0x0000a20007077a24 */ /* 0x000fe200078e02ff */
[----:B------:R-:W-:Y:S01]  /*1d90*/  UIMAD UR11, UR8, UR5, URZ ;  /* 0x00000005080b72a4 */ /* 0x000fe2000f8e023f */
[----:B------:R-:W-:Y:S01]  /*1da0*/  IMAD.MOV.U32 R20, RZ, RZ, R10 ;  /* 0x000000ffff147224 */ /* 0x000fe200078e000a */
[----:B------:R-:W-:Y:S01]  /*1db0*/  UIMAD.WIDE.U32 UR12, UR8, UR4, URZ ;  /* 0x00000004080c72a5 */ /* 0x000fe2000f8e003f */
[C---:B------:R-:W-:Y:S01]  /*1dc0*/  IMAD R12, R4.reuse, c[0x0][0x294], R9 ;  /* 0x0000a500040c7a24 */ /* 0x040fe200078e0209 */
[----:B------:R-:W-:Y:S01]  /*1dd0*/  ULDC UR5, c[0x0][0x294] ;  /* 0x0000a50000057ab9 */ /* 0x000fe20000000800 */
[----:B------:R-:W-:Y:S01]  /*1de0*/  IMAD.WIDE.U32 R8, R4, c[0x0][0x290], R14 ;  /* 0x0000a40004087a25 */ /* 0x000fe200078e000e */
[----:B------:R-:W-:Y:S01]  /*1df0*/  UIMAD UR5, UR8, UR5, URZ ;  /* 0x00000005080572a4 */ /* 0x000fe2000f8e023f */
[----:B------:R-:W-:Y:S01]  /*1e00*/  SHF.L.U64.HI R122, R16, 0x1, R122 ;  /* 0x00000001107a7819 */ /* 0x000fe2000001027a */
[----:B------:R-:W-:Y:S01]  /*1e10*/  ULDC UR4, c[0x0][0x230] ;  /* 0x00008c0000047ab9 */ /* 0x000fe20000000800 */
[----:B------:R-:W-:Y:S01]  /*1e20*/  IMAD R10, R4, c[0x0][0x28c], R7 ;  /* 0x0000a300040a7a24 */ /* 0x000fe200078e0207 */
[----:B------:R-:W-:Y:S01]  /*1e30*/  IADD3 R134, R142, 0x20, RZ ;  /* 0x000000208e867810 */ /* 0x000fe20007ffe0ff */
[----:B------:R-:W-:Y:S01]  /*1e40*/  IMAD.WIDE.U32 R14, R4, c[0x0][0x288], R20 ;  /* 0x0000a200040e7a25 */ /* 0x000fe200078e0014 */
[C---:B------:R-:W-:Y:S01]  /*1e50*/  IADD3 R132, R142.reuse, 0x30, RZ ;  /* 0x000000308e847810 */ /* 0x040fe20007ffe0ff */
[----:B------:R-:W-:Y:S01]  /*1e60*/  UIADD3 UR11, UR13, UR11, URZ ;  /* 0x0000000b0d0b7290 */ /* 0x000fe2000fffe03f */
[----:B------:R-:W-:Y:S01]  /*1e70*/  SHF.R.S32.HI R87, RZ, 0x1f, R89 ;  /* 0x0000001fff577819 */ /* 0x000fe20000011459 */
[----:B------:R-:W-:Y:S01]  /*1e80*/  IMAD.IADD R2, R5, 0x1, R2 ;  /* 0x0000000105027824 */ /* 0x000fe200078e0202 */
[----:B------:R-:W-:Y:S01]  /*1e90*/  SHF.R.S32.HI R83, RZ, 0x1f, R84 ;  /* 0x0000001fff537819 */ /* 0x000fe20000011454 */
[----:B------:R-:W-:Y:S01]  /*1ea0*/  IMAD R4, R142, R69, R66 ;  /* 0x000000458e047224 */ /* 0x000fe200078e0242 */
[----:B------:R-:W-:Y:S01]  /*1eb0*/  SHF.R.S32.HI R79, RZ, 0x1f, R80 ;  /* 0x0000001fff4f7819 */ /* 0x000fe20000011450 */
[----:B------:R-:W-:Y:S01]  /*1ec0*/  IMAD.IADD R13, R9, 0x1, R12 ;  /* 0x00000001090d7824 */ /* 0x000fe200078e020c */
[----:B------:R-:W-:Y:S01]  /*1ed0*/  ULDC.U8 UR8, c[0x0][0x313] ;  /* 0x0000c4c000087ab9 */ /* 0x000fe20000000000 */
[----:B------:R-:W-:-:S02]  /*1ee0*/  IMAD.MOV.U32 R12, RZ, RZ, R8 ;  /* 0x000000ffff0c7224 */ /* 0x000fc400078e0008 */
[----:B------:R-:W-:Y:S01]  /*1ef0*/  IMAD.IADD R11, R15, 0x1, R10 ;  /* 0x000000010f0b7824 */ /* 0x000fe200078e020a */
[----:B------:R-:W-:Y:S01]  /*1f00*/  MOV R10, R14 ;  /* 0x0000000e000a7202 */ /* 0x000fe20000000f00 */
[----:B------:R-:W-:Y:S01]  /*1f10*/  IMAD R8, R6, c[0x0][0x2a0], RZ ;  /* 0x0000a80006087a24 */ /* 0x000fe200078e02ff */
[C---:B------:R-:W-:Y:S01]  /*1f20*/  IADD3 R15, R18.reuse, 0x40, RZ ;  /* 0x00000040120f7810 */ /* 0x040fe20007ffe0ff */
[----:B------:R-:W-:Y:S01]  /*1f30*/  IMAD R5, R69, R2, RZ ;  /* 0x0000000245057224 */ /* 0x000fe200078e02ff */
[----:B------:R-:W-:Y:S01]  /*1f40*/  IADD3 R14, R18, 0x80, RZ ;  /* 0x00000080120e7810 */ /* 0x000fe20007ffe0ff */
[----:B------:R-:W-:Y:S02]  /*1f50*/  IMAD R6, R6, c[0x0][0x298], RZ ;  /* 0x0000a60006067a24 */ /* 0x000fe400078e02ff */
[----:B------:R-:W-:Y:S01]  /*1f60*/  IMAD.IADD R2, R66, 0x1, R4 ;  /* 0x0000000142027824 */ /* 0x000fe200078e0204 */
[----:B------:R-:W-:Y:S01]  /*1f70*/  SHF.R.S32.HI R131, RZ, 0x1f, R5 ;  /* 0x0000001fff837819 */ /* 0x000fe20000011405 */
[----:B------:R-:W-:Y:S01]  /*1f80*/  IMAD.MOV.U32 R99, RZ, RZ, c[0x0][0x288] ;  /* 0x0000a200ff637624 */ /* 0x000fe200078e00ff */
[----:B------:R-:W-:Y:S01]  /*1f90*/  IADD3 R52, P1, R5, R4, RZ ;  /* 0x0000000405347210 */ /* 0x000fe20007f3e0ff */
[----:B------:R-:W-:Y:S01]  /*1fa0*/  IMAD R125, R3, c[0x0][0x2a4], R8 ;  /* 0x0000a900037d7a24 */ /* 0x000fe200078e0208 */
[----:B------:R-:W-:Y:S01]  /*1fb0*/  IADD3 R130, P0, R5, R2, RZ ;  /* 0x0000000205827210 */ /* 0x000fe20007f1e0ff */
[----:B------:R-:W-:Y:S01]  /*1fc0*/  IMAD.WIDE.U32 R8, R3, c[0x0][0x2a0], R12 ;  /* 0x0000a80003087a25 */ /* 0x000fe200078e000c */
[----:B------:R-:W-:-:S03]  /*1fd0*/  SHF.L.U64.HI R96, R99, R0, c[0x0][0x28c] ;  /* 0x0000a30063607619 */ /* 0x000fc60000010200 */
[C---:B------:R-:W-:Y:S02]  /*1fe0*/  IMAD R127, R3.reuse, c[0x0][0x29c], R6 ;  /* 0x0000a700037f7a24 */ /* 0x040fe400078e0206 */
[----:B------:R-:W-:Y:S01]  /*1ff0*/  IMAD.WIDE.U32 R6, R3, c[0x0][0x298], R10 ;  /* 0x0000a60003067a25 */ /* 0x000fe200078e000a */
[-C--:B------:R-:W-:Y:S02]  /*2000*/  LEA.HI.X.SX32 R3, R4, R131.reuse, 0x1, P1 ;  /* 0x0000008304037211 */ /* 0x080fe400008f0eff */
[----:B------:R-:W-:Y:S01]  /*2010*/  LEA.HI.X.SX32 R131, R2, R131, 0x1, P0 ;  /* 0x0000008302837211 */ /* 0x000fe200000f0eff */
[----:B------:R-:W-:Y:S01]  /*2020*/  IMAD.SHL.U32 R97, R99, 0x10, RZ ;  /* 0x0000001063617824 */ /* 0x000fe200078e00ff */
[----:B------:R-:W-:Y:S01]  /*2030*/  LEA R124, P1, R8, c[0x0][0x270], 0x1 ;  /* 0x00009c00087c7a11 */ /* 0x000fe200078208ff */
[----:B------:R-:W-:Y:S01]  /*2040*/  IMAD.IADD R125, R9, 0x1, R125 ;  /* 0x00000001097d7824 */ /* 0x000fe200078e027d */
[----:B------:R-:W-:Y:S01]  /*2050*/  LEA R126, P0, R6, c[0x0][0x268], 0x1 ;  /* 0x00009a00067e7a11 */ /* 0x000fe200078008ff */
[----:B------:R-:W-:Y:S01]  /*2060*/  IMAD.IADD R127, R7, 0x1, R127 ;  /* 0x00000001077f7824 */ /* 0x000fe200078e027f */
[----:B------:R-:W-:Y:S01]  /*2070*/  IADD3 R106, P5, R97, R97, RZ ;  /* 0x00000061616a7210 */ /* 0x000fe20007fbe0ff */
[----:B------:R-:W-:Y:S01]  /*2080*/  IMAD.MOV.U32 R146, RZ, RZ, c[0x0][0x290] ;  /* 0x0000a400ff927624 */ /* 0x000fe200078e00ff */
[----:B------:R-:W-:Y:S01]  /*2090*/  LEA.HI.X R125, R8, c[0x0][0x274], R125, 0x1, P1 ;  /* 0x00009d00087d7a11 */ /* 0x000fe200008f0c7d */
[----:B------:R-:W-:Y:S01]  /*20a0*/  IMAD.X R108, R54, 0x1, R54, P2 ;  /* 0x00000001366c7824 */ /* 0x000fe200010e0636 */
[----:B------:R-:W-:Y:S01]  /*20b0*/  LEA.HI.X R127, R6, c[0x0][0x26c], R127, 0x1, P0 ;  /* 0x00009b00067f7a11 */ /* 0x000fe200000f0c7f */
[----:B------:R-:W-:Y:S01]  /*20c0*/  IMAD.X R105, R96, 0x1, R96, P5 ;  /* 0x0000000160697824 */ /* 0x000fe200028e0660 */
[C---:B------:R-:W-:Y:S01]  /*20d0*/  IADD3 R103, P1, R107.reuse, 0x40, RZ ;  /* 0x000000406b677810 */ /* 0x040fe20007f3e0ff */
[----:B------:R-:W-:Y:S01]  /*20e0*/  IMAD.MOV.U32 R98, RZ, RZ, 0x5 ;  /* 0x00000005ff627424 */ /* 0x000fe200078e00ff */
[----:B------:R-:W-:Y:S01]  /*20f0*/  IADD3 R107, P0, R107, 0x80, RZ ;  /* 0x000000806b6b7810 */ /* 0x000fe20007f1e0ff */
[----:B------:R-:W-:Y:S01]  /*2100*/  IMAD.IADD R78, R89, 0x1, R84 ;  /* 0x00000001594e7824 */ /* 0x000fe200078e0254 */
[C---:B------:R-:W-:Y:S01]  /*2110*/  SHF.L.U64.HI R131, R130.reuse, 0x1, R131 ;  /* 0x0000000182837819 */ /* 0x040fe20000010283 */
[----:B------:R-:W-:Y:S01]  /*2120*/  IMAD.SHL.U32 R130, R130, 0x2, RZ ;  /* 0x0000000282827824 */ /* 0x000fe200078e00ff */
[----:B------:R-:W-:Y:S01]  /*2130*/  IADD3 R102, P4, R106, 0x40, RZ ;  /* 0x000000406a667810 */ /* 0x000fe20007f9e0ff */
[--C-:B------:R-:W-:Y:S01]  /*2140*/  IMAD.X R104, RZ, RZ, R108.reuse, P1 ;  /* 0x000000ffff687224 */ /* 0x100fe200008e066c */
[C---:B------:R-:W-:Y:S01]  /*2150*/  SHF.L.U64.HI R117, R146.reuse, R0, c[0x0][0x294] ;  /* 0x0000a50092757619 */ /* 0x040fe20000010200 */
[----:B------:R-:W-:Y:S01]  /*2160*/  IMAD.X R108, RZ, RZ, R108, P0 ;  /* 0x000000ffff6c7224 */ /* 0x000fe200000e066c */
[----:B------:R-:W-:Y:S01]  /*2170*/  IADD3 R111, P1, R55, R103, RZ ;  /* 0x00000067376f7210 */ /* 0x000fe20007f3e0ff */
[----:B------:R-:W-:Y:S01]  /*2180*/  IMAD.IADD R76, R89, 0x1, R80 ;  /* 0x00000001594c7824 */ /* 0x000fe200078e0250 */
[----:B------:R-:W-:Y:S01]  /*2190*/  IADD3.X R101, RZ, R105, RZ, P4, !PT ;  /* 0x00000069ff657210 */ /* 0x000fe200027fe4ff */
[----:B------:R-:W-:Y:S01]  /*21a0*/  IMAD.SHL.U32 R120, R146, 0x20, RZ ;  /* 0x0000002092787824 */ /* 0x000fe200078e00ff */
[----:B------:R-:W-:Y:S01]  /*21b0*/  IADD3 R115, P0, R55, R107, RZ ;  /* 0x0000006b37737210 */ /* 0x000fe20007f1e0ff */
[----:B------:R-:W-:Y:S01]  /*21c0*/  IMAD.X R112, R54, 0x1, R104, P1 ;  /* 0x0000000136707824 */ /* 0x000fe200008e0668 */
[----:B------:R-:W-:Y:S01]  /*21d0*/  SHF.L.U64.HI R0, R52, 0x1, R3 ;  /* 0x0000000134007819 */ /* 0x000fe20000010203 */
[----:B------:R-:W-:Y:S01]  /*21e0*/  IMAD.WIDE.U32 R148, R149, 0x20, RZ ;  /* 0x0000002095947825 */ /* 0x000fe200078e00ff */
[----:B------:R-:W-:-:S02]  /*21f0*/  IADD3 R106, P2, R106, 0x80, RZ ;  /* 0x000000806a6a7810 */ /* 0x000fc40007f5e0ff */
[----:B------:R-:W-:Y:S01]  /*2200*/  IADD3 R128, P4, R130, c[0x0][0x2b0], RZ ;  /* 0x0000ac0082807a10 */ /* 0x000fe20007f9e0ff */
[C---:B------:R-:W-:Y:S01]  /*2210*/  IMAD.SHL.U32 R86, R69.reuse, 0x20, RZ ;  /* 0x0000002045567824 */ /* 0x040fe200078e00ff */
[----:B------:R-:W-:Y:S01]  /*2220*/  SHF.L.U32 R52, R52, 0x1, RZ ;  /* 0x0000000134347819 */ /* 0x000fe200000006ff */
[----:B------:R-:W-:Y:S01]  /*2230*/  IMAD R82, R69, 0x30, RZ ;  /* 0x0000003045527824 */ /* 0x000fe200078e02ff */
[-C--:B------:R-:W-:Y:S01]  /*2240*/  SHF.L.U64.HI R119, R146, R98.reuse, c[0x0][0x294] ;  /* 0x0000a50092777619 */ /* 0x080fe20000010262 */
[----:B------:R-:W-:Y:S01]  /*2250*/  IMAD.X R116, R54, 0x1, R108, P0 ;  /* 0x0000000136747824 */ /* 0x000fe200000e066c */
[C---:B------:R-:W-:Y:S01]  /*2260*/  SHF.L.U32 R118, R146.reuse, 0x4, RZ ;  /* 0x0000000492767819 */ /* 0x040fe200000006ff */
[----:B------:R-:W-:Y:S01]  /*2270*/  IMAD.WIDE.U32 R146, R146, 0x60, RZ ;  /* 0x0000006092927825 */ /* 0x000fe200078e00ff */
[----:B------:R-:W-:Y:S02]  /*2280*/  IADD3.X R129, R131, c[0x0][0x2b4], RZ, P4, !PT ;  /* 0x0000ad0083817a10 */ /* 0x000fe400027fe4ff */
[----:B------:R-:W-:Y:S01]  /*2290*/  IADD3 R20, P1, R52, c[0x0][0x2b0], RZ ;  /* 0x0000ac0034147a10 */ /* 0x000fe20007f3e0ff */
[C---:B------:R-:W-:Y:S01]  /*22a0*/  IMAD.IADD R74, R89.reuse, 0x1, R78 ;  /* 0x00000001594a7824 */ /* 0x040fe200078e024e */
[-C--:B------:R-:W-:Y:S01]  /*22b0*/  IADD3 R110, P5, R102, R97.reuse, RZ ;  /* 0x00000061666e7210 */ /* 0x080fe20007fbe0ff */
[----:B------:R-:W-:Y:S01]  /*22c0*/  IMAD.IADD R72, R89, 0x1, R76 ;  /* 0x0000000159487824 */ /* 0x000fe200078e024c */
[----:B------:R-:W-:Y:S01]  /*22d0*/  IADD3 R114, P4, R106, R97, RZ ;  /* 0x000000616a727210 */ /* 0x000fe20007f9e0ff */
[----:B------:R-:W-:Y:S01]  /*22e0*/  IMAD.X R105, RZ, RZ, R105, P2 ;  /* 0x000000ffff697224 */ /* 0x000fe200010e0669 */
[----:B------:R-:W-:Y:S01]  /*22f0*/  IADD3 R130, P2, R130, c[0x0][0x2a8], RZ ;  /* 0x0000aa0082827a10 */ /* 0x000fe20007f5e0ff */
[----:B------:R-:W-:Y:S01]  /*2300*/  IMAD.MOV.U32 R90, RZ, RZ, c[0x0][0x290] ;  /* 0x0000a400ff5a7624 */ /* 0x000fe200078e00ff */
[----:B------:R-:W-:Y:S01]  /*2310*/  IADD3 R52, P0, R52, c[0x0][0x2a8], RZ ;  /* 0x0000aa0034347a10 */ /* 0x000fe20007f1e0ff */
[----:B------:R-:W-:Y:S01]  /*2320*/  IMAD.SHL.U32 R121, R16, 0x2, RZ ;  /* 0x0000000210797824 */ /* 0x000fe200078e00ff */
[C---:B------:R-:W-:Y:S01]  /*2330*/  SHF.L.U64.HI R98, R99.reuse, R98, c[0x0][0x28c] ;  /* 0x0000a30063627619 */ /* 0x040fe20000010262 */
[----:B------:R-:W-:Y:S01]  /*2340*/  IMAD.MOV.U32 R13, RZ, RZ, R133 ;  /* 0x000000ffff0d7224 */ /* 0x000fe200078e0085 */
[----:B------:R-:W-:Y:S01]  /*2350*/  SHF.L.U64.HI R119, R120, 0x1, R119 ;  /* 0x0000000178777819 */ /* 0x000fe20000010277 */
[----:B------:R-:W-:Y:S01]  /*2360*/  IMAD.SHL.U32 R99, R99, 0x20, RZ ;  /* 0x0000002063637824 */ /* 0x000fe200078e00ff */
[----:B------:R-:W-:Y:S01]  /*2370*/  SHF.L.U64.HI R117, R118, 0x1, R117 ;  /* 0x0000000176757819 */ /* 0x000fe20000010275 */
[----:B------:R-:W-:Y:S01]  /*2380*/  IMAD.SHL.U32 R120, R120, 0x2, RZ ;  /* 0x0000000278787824 */ /* 0x000fe200078e00ff */
[----:B------:R-:W-:Y:S01]  /*2390*/  SHF.R.S32.HI R85, RZ, 0x1f, R86 ;  /* 0x0000001fff557819 */ /* 0x000fe20000011456 */
[----:B------:R-:W-:Y:S01]  /*23a0*/  IMAD.SHL.U32 R118, R118, 0x2, RZ ;  /* 0x0000000276767824 */ /* 0x000fe200078e00ff */
[----:B------:R-:W-:Y:S01]  /*23b0*/  SHF.R.S32.HI R81, RZ, 0x1f, R82 ;  /* 0x0000001fff517819 */ /* 0x000fe20000011452 */
[--C-:B------:R-:W-:Y:S01]  /*23c0*/  IMAD.X R109, R101, 0x1, R96.reuse, P5 ;  /* 0x00000001656d7824 */ /* 0x100fe200028e0660 */
[----:B------:R-:W-:Y:S01]  /*23d0*/  IADD3 R100, R149, UR10, RZ ;  /* 0x0000000a95647c10 */ /* 0x000fe2000fffe0ff */
[----:B------:R-:W-:Y:S01]  /*23e0*/  IMAD.X R113, R105, 0x1, R96, P4 ;  /* 0x0000000169717824 */ /* 0x000fe200020e0660 */
[----:B------:R-:W-:Y:S01]  /*23f0*/  IADD3 R123, R147, UR5, RZ ;  /* 0x00000005937b7c10 */ /* 0x000fe2000fffe0ff */
[----:B------:R-:W-:Y:S01]  /*2400*/  IMAD.U32 R90, R90, -0x40, RZ ;  /* 0xffffffc05a5a7824 */ /* 0x000fe200078e00ff */
[----:B------:R-:W-:-:S02]  /*2410*/  SHF.R.S32.HI R77, RZ, 0x1f, R78 ;  /* 0x0000001fff4d7819 */ /* 0x000fc4000001144e */
[----:B------:R-:W-:Y:S02]  /*2420*/  SHF.R.S32.HI R75, RZ, 0x1f, R76 ;  /* 0x0000001fff4b7819 */ /* 0x000fe4000001144c */
[----:B------:R-:W-:Y:S02]  /*2430*/  SHF.R.S32.HI R73, RZ, 0x1f, R74 ;  /* 0x0000001fff497819 */ /* 0x000fe4000001144a */
[----:B------:R-:W-:Y:S02]  /*2440*/  SHF.R.S32.HI R71, RZ, 0x1f, R72 ;  /* 0x0000001fff477819 */ /* 0x000fe40000011448 */
[----:B------:R-:W-:Y:S02]  /*2450*/  IADD3.X R131, R131, c[0x0][0x2ac], RZ, P2, !PT ;  /* 0x0000ab0083837a10 */ /* 0x000fe400017fe4ff */
[C---:B------:R-:W-:Y:S02]  /*2460*/  IADD3.X R21, R0.reuse, c[0x0][0x2b4], RZ, P1, !PT ;  /* 0x0000ad0000157a10 */ /* 0x040fe40000ffe4ff */
[----:B------:R-:W-:-:S02]  /*2470*/  IADD3.X R53, R0, c[0x0][0x2ac], RZ, P0, !PT ;  /* 0x0000ab0000357a10 */ /* 0x000fc400007fe4ff */
.L_x_4748:
        /* <DEDUP_REMOVED lines=13> */
[----:B-12---:R-:W2:Y:S02]  /*2550*/  @P1 LDG.E.128 R24, [R124.64] ;  /* 0x000000067c181981 */ /* 0x006ea4000c1e1d00 */
        /* <DEDUP_REMOVED lines=179> */
.L_x_4706:
[----:B------:R-:W-:Y:S05]  /*3090*/  BSYNC B0 ;  /* 0x0000000000007941 */ /* 0x000fea0003800000 */
.L_x_4705:
[----:B------:R-:W-:Y:S01]  /*30a0*/  BSSY B0, `(.L_x_4707) ;  /* 0x0000093000007945 */ /* 0x000fe20003800000 */
[----:B------:R-:W-:-:S05]  /*30b0*/  @!P5 BRA `(.L_x_4708) ;  /* 0x000009100000d947 */ /* 0x000fca0003800000 */
[----:B------:R-:W-:Y:S02]  /*30c0*/  SHF.L.U32 R49, R89, 0x1, RZ ;  /* 0x0000000159317819 */ /* 0x000fe400000006ff */
[----:B------:R-:W-:Y:S02]  /*30d0*/  ISETP.GE.AND P0, PT, R18, UR4, PT ;  /* 0x0000000412007c0c */ /* 0x000fe4000bf06270 */
[----:B------:R-:W-:Y:S02]  /*30e0*/  LEA R46, P6, R97, R126, 0x1 ;  /* 0x0000007e612e7211 */ /* 0x000fe400078c08ff */
        /* <DEDUP_REMOVED lines=142> */
.L_x_4708:
[----:B------:R-:W-:Y:S05]  /*39d0*/  BSYNC B0 ;  /* 0x0000000000007941 */ /* 0x000fea0003800000 */
.L_x_4707:
[----:B------:R-:W-:Y:S01]  /*39e0*/  BSSY B0, `(.L_x_4709) ;  /* 0x000009b000007945 */ /* 0x000fe20003800000 */
[----:B------:R-:W-:-:S05]  /*39f0*/  @!P4 BRA `(.L_x_4710) ;  /* 0x000009900000c947 */ /* 0x000fca0003800000 */
[----:B------:R-:W-:Y:S01]  /*3a00*/  ISETP.GE.AND P0, PT, R18, UR4, PT ;  /* 0x0000000412007c0c */ /* 0x000fe2000bf06270 */
[C---:B------:R-:W-:Y:S01]  /*3a10*/  IMAD.SHL.U32 R47, R86.reuse, 0x2, RZ ;  /* 0x00000002562f7824 */ /* 0x040fe200078e00ff */
[C---:B------:R-:W-:Y:S02]  /*3a20*/  LEA R48, P5, R99.reuse, R126, 0x1 ;  /* 0x0000007e63307211 */ /* 0x040fe400078a08ff */
        /* <DEDUP_REMOVED lines=150> */
.L_x_4710:
[----:B------:R-:W-:Y:S05]  /*4390*/  BSYNC B0 ;  /* 0x0000000000007941 */ /* 0x000fea0003800000 */
.L_x_4709:
[----:B------:R-:W-:Y:S01]  /*43a0*/  BSSY B0, `(.L_x_4711) ;  /* 0x00000a0000007945 */ /* 0x000fe20003800000 */
[----:B------:R-:W-:-:S05]  /*43b0*/  @!P2 BRA `(.L_x_4712) ;  /* 0x000009e00000a947 */ /* 0x000fca0003800000 */
[----:B-1----:R-:W-:Y:S01]  /*43c0*/  IMAD.SHL.U32 R49, R82, 0x2, RZ ;  /* 0x0000000252317824 */ /* 0x002fe200078e00ff */
[----:B------:R-:W-:Y:S02]  /*43d0*/  MOV R45, 0x60 ;  /* 0x00000060002d7802 */ /* 0x000fe40000000f00 */
[----:B------:R-:W-:Y:S02]  /*43e0*/  ISETP.GE.AND P0, PT, R18, UR4, PT ;  /* 0x0000000412007c0c */ /* 0x000fe4000bf06270 */
[-C--:B------:R-:W-:Y:S01]  /*43f0*/  IADD3 R32, P1, R20, R49.reuse, RZ ;  /* 0x0000003114207210 */ /* 0x080fe20007f3e0ff */
[C---:B------:R-:W-:Y:S01]  /*4400*/  IMAD.WIDE.U32 R56, R45.reuse, c[0x0][0x288], R126 ;  /* 0x0000a2002d387a25 */ /* 0x040fe200078e007e */
        /* <DEDUP_REMOVED lines=153> */
.L_x_4712:
[----:B------:R-:W-:Y:S05]  /*4da0*/  BSYNC B0 ;  /* 0x0000000000007941 */ /* 0x000fea0003800000 */
.L_x_4711:
        /* <DEDUP_REMOVED lines=8> */
.L_x_4704:
        /* <DEDUP_REMOVED lines=85> */
.L_x_4717:
[----:B------:R-:W-:Y:S05]  /*5380*/  BSYNC B0 ;  /* 0x0000000000007941 */ /* 0x000fea0003800000 */
.L_x_4716:
        /* <DEDUP_REMOVED lines=25> */
[----:B------:R-:W-:Y:S01]  /*5520*/  MOV R151, RZ ;  /* 0x000000ff00977202 */ /* 0x000fe20000000f00 */
[----:B------:R-:W-:Y:S01]  /*5530*/  @P1 IMAD R151, RZ, RZ, -UR5 ;  /* 0x80000005ff971e24 */ /* 0x000fe2000f8e02ff */
[C---:B------:R-:W-:Y:S02]  /*5540*/  LEA R10, P0, R150.reuse, R156, 0x1 ;  /* 0x0000009c960a7211 */ /* 0x040fe400078008ff */
[----:B------:R-:W2:Y:S02]  /*5550*/  LDG.E.128 R152, [R152.64+0x80] ;  /* 0x0000800698987981 */ /* 0x000ea4000c1e1d00 */
[----:B------:R-:W-:Y:S02]  /*5560*/  LEA.HI.X.SX32 R11, R150, R157, 0x1, P0 ;  /* 0x0000009d960b7211 */ /* 0x000fe400000f0eff */
[C---:B------:R-:W-:Y:S04]  /*5570*/  LEA R42, P0, R151.reuse, R130, 0x1 ;  /* 0x00000082972a7211 */ /* 0x040fe800078008ff */
[----:B------:R-:W-:Y:S01]  /*5580*/  LEA.HI.X.SX32 R43, R151, R131, 0x1, P0 ;  /* 0x00000083972b7211 */ /* 0x000fe200000f0eff */
[----:B------:R3:W4:Y:S08]  /*5590*/  LDG.E.128 R24, [R10.64] ;  /* 0x000000060a187981 */ /* 0x000730000c1e1d00 */
        /* <DEDUP_REMOVED lines=53> */
.L_x_4719:
[----:B------:R-:W-:Y:S05]  /*58f0*/  BSYNC B0 ;  /* 0x0000000000007941 */ /* 0x000fea0003800000 */
.L_x_4718:
        /* <DEDUP_REMOVED lines=85> */
.L_x_4721:
[----:B------:R-:W-:Y:S05]  /*5e50*/  BSYNC B0 ;  /* 0x0000000000007941 */ /* 0x000fea0003800000 */
.L_x_4720:
[----:B-----5:R2:W-:Y:S02]  /*5e60*/  STG.E.128 [R92.64+0x100], R40 ;  /* 0x000100285c007986 */ /* 0x0205e4000c101d06 */
.L_x_4715:
[----:B------:R-:W-:Y:S05]  /*5e70*/  BSYNC B1 ;  /* 0x0000000000017941 */ /* 0x000fea0003800000 */
.L_x_4714:
        /* <DEDUP_REMOVED lines=90> */
.L_x_4725:
[----:B------:R-:W-:Y:S05]  /*6420*/  BSYNC B0 ;  /* 0x0000000000007941 */ /* 0x000fea0003800000 */
.L_x_4724:
        /* <DEDUP_REMOVED lines=91> */
.L_x_4727:
[----:B------:R-:W-:Y:S05]  /*69e0*/  BSYNC B0 ;  /* 0x0000000000007941 */ /* 0x000fea0003800000 */
.L_x_4726:
        /* <DEDUP_REMOVED lines=89> */
.L_x_4729:
[----:B------:R-:W-:Y:S05]  /*6f80*/  BSYNC B0 ;  /* 0x0000000000007941 */ /* 0x000fea0003800000 */
.L_x_4728:
[----:B-----5:R1:W-:Y:S02]  /*6f90*/  STG.E.128 [R150.64+0x100], R40 ;  /* 0x0001002896007986 */ /* 0x0203e4000c101d06 */
.L_x_4723:
[----:B------:R-:W-:Y:S05]  /*6fa0*/  BSYNC B1 ;  /* 0x0000000000017941 */ /* 0x000fea0003800000 */
.L_x_4722:
[----:B------:R-:W-:Y:S01]  /*6fb0*/  BSSY B1, `(.L_x_4730) ;  /* 0x0000116000017945 */ /* 0x000fe20003800000 */
[----:B------:R-:W-:-:S05]  /*6fc0*/  @!P4 BRA `(.L_x_4731) ;  /* 0x000011400000c947 */ /* 0x000fca0003800000 */
[C---:B--23--:R-:W-:Y:S01]  /*6fd0*/  LEA R156, P0, R99.reuse, R126, 0x1 ;  /* 0x0000007e639c7211 */ /* 0x04cfe200078008ff */
[----:B------:R-:W-:Y:S03]  /*6fe0*/  BSSY B0, `(.L_x_4732) ;  /* 0x0000057000007945 */ /* 0x000fe60003800000 */
[----:B------:R-:W-:Y:S02]  /*6ff0*/  LEA.HI.X R157, R99, R127, R98, 0x1, P0 ;  /* 0x0000007f639d7211 */ /* 0x000fe400000f0c62 */
[----:B------:R-:W-:Y:S03]  /*7000*/  ISETP.GE.AND P0, PT, R18, UR4, PT ;  /* 0x0000000412007c0c */ /* 0x000fe6000bf06270 */
[----:B-1----:R1:W5:Y:S10]  /*7010*/  LDG.E.128 R40, [R156.64] ;  /* 0x000000069c287981 */ /* 0x002374000c1e1d00 */
        /* <DEDUP_REMOVED lines=24> */
[----:B------:R-:W2:Y:S01]  /*71a0*/  LDG.E.128 R152, [R152.64] ;  /* 0x0000000698987981 */ /* 0x000ea2000c1e1d00 */
[----:B------:R-:W-:Y:S04]  /*71b0*/  IADD3 R93, P0, R86, R150, RZ ;  /* 0x00000096565d7210 */ /* 0x000fe80007f1e0ff */
[----:B------:R-:W-:Y:S02]  /*71c0*/  LEA.HI.X.SX32 R150, R150, R85, 0x1, P0 ;  /* 0x0000005596967211 */ /* 0x000fe400000f0eff */
[C---:B------:R-:W-:Y:S01]  /*71d0*/  LEA R46, P0, R93.reuse, R130, 0x1 ;  /* 0x000000825d2e7211 */ /* 0x040fe200078008ff */
[----:B------:R3:W4:Y:S03]  /*71e0*/  LDG.E.128 R24, [R10.64] ;  /* 0x000000060a187981 */ /* 0x000726000c1e1d00 */
        /* <DEDUP_REMOVED lines=54> */
.L_x_4733:
[----:B------:R-:W-:Y:S05]  /*7550*/  BSYNC B0 ;  /* 0x0000000000007941 */ /* 0x000fea0003800000 */
.L_x_4732:
        /* <DEDUP_REMOVED lines=91> */
.L_x_4735:
[----:B------:R-:W-:Y:S05]  /*7b10*/  BSYNC B0 ;  /* 0x0000000000007941 */ /* 0x000fea0003800000 */
.L_x_4734:
        /* <DEDUP_REMOVED lines=91> */
.L_x_4737:
[----:B------:R-:W-:Y:S05]  /*80d0*/  BSYNC B0 ;  /* 0x0000000000007941 */ /* 0x000fea0003800000 */
.L_x_4736:
[C---:B-1----:R-:W-:Y:S04]  /*80e0*/  LEA R2, P0, R107.reuse, R92, 0x1 ;  /* 0x0000005c6b027211 */ /* 0x042fe800078008ff */
[----:B------:R-:W-:Y:S05]  /*80f0*/  LEA.HI.X R3, R107, R91, R108, 0x1, P0 ;  /* 0x0000005b6b037211 */ /* 0x000fea00000f0c6c */
[----:B-----5:R1:W-:Y:S04]  /*8100*/  STG.E.128 [R2.64], R40 ;  /* 0x0000002802007986 */ /* 0x0203e8000c101d06 */
.L_x_4731:
[----:B------:R-:W-:Y:S05]  /*8110*/  BSYNC B1 ;  /* 0x0000000000017941 */ /* 0x000fea0003800000 */
.L_x_4730:
        /* <DEDUP_REMOVED lines=93> */
.L_x_4741:
[----:B------:R-:W-:Y:S05]  /*86f0*/  BSYNC B0 ;  /* 0x0000000000007941 */ /* 0x000fea0003800000 */
.L_x_4740:
        /* <DEDUP_REMOVED lines=93> */
.L_x_4743:
[----:B------:R-:W-:Y:S05]  /*8cd0*/  BSYNC B0 ;  /* 0x0000000000007941 */ /* 0x000fea0003800000 */
.L_x_4742:
        /* <DEDUP_REMOVED lines=92> */
.L_x_4745:
[----:B------:R-:W-:Y:S05]  /*92a0*/  BSYNC B0 ;  /* 0x0000000000007941 */ /* 0x000fea0003800000 */
.L_x_4744:
[C---:B-1----:R-:W-:Y:S04]  /*92b0*/  LEA R2, P0, R115.reuse, R92, 0x1 ;  /* 0x0000005c73027211 */ /* 0x042fe800078008ff */
[----:B------:R-:W-:Y:S05]  /*92c0*/  LEA.HI.X R3, R115, R91, R116, 0x1, P0 ;  /* 0x0000005b73037211 */ /* 0x000fea00000f0c74 */
[----:B-----5:R1:W-:Y:S04]  /*92d0*/  STG.E.128 [R2.64], R8 ;  /* 0x0000000802007986 */ /* 0x0203e8000c101d06 */
.L_x_4739:
[----:B------:R-:W-:Y:S05]  /*92e0*/  BSYNC B1 ;  /* 0x0000000000017941 */ /* 0x000fea0003800000 */
.L_x_4738:
        /* <DEDUP_REMOVED lines=8> */
.L_x_4703:
        /* <DEDUP_REMOVED lines=42> */
.L_x_4713:
        /* <DEDUP_REMOVED lines=80> */
.L_x_4746:
[----:B-12---:R-:W-:Y:S01]  /*9b10*/  MOV R93, R91 ;  /* 0x0000005b005d7202 */ /* 0x006fe20000000f00 */
[----:B------:R-:W-:Y:S02]  /*9b20*/  IMAD.MOV.U32 R2, RZ, RZ, c[0x0][0x1a0] ;  /* 0x00006800ff027624 */ /* 0x000fe400078e00ff */
[----:B------:R-:W-:Y:S03]  /*9b30*/  IMAD.MOV.U32 R0, RZ, RZ, c[0x0][0x198] ;  /* 0x00006600ff007624 */ /* 0x000fe600078e00ff */
[----:B------:R-:W-:Y:S01]  /*9b40*/  LEA R3, -R2, RZ, 0x6 ;  /* 0x000000ff02037211 */ /* 0x000fe200078e31ff */
[----:B----4-:R-:W-:Y:S03]  /*9b50*/  IMAD.U32 R5, R0, -0x40, RZ ;  /* 0xffffffc000057824 */ /* 0x010fe600078e00ff */
[----:B------:R-:W-:Y:S02]  /*9b60*/  LEA R94, P1, R3, R94, 0x1 ;  /* 0x0000005e035e7211 */ /* 0x000fe400078208ff */
[----:B------:R-:W-:Y:S02]  /*9b70*/  LEA R92, P0, R5, R92, 0x1 ;  /* 0x0000005c055c7211 */ /* 0x000fe400078008ff */
[----:B------:R-:W-:Y:S02]  /*9b80*/  LEA.HI.X.SX32 R95, R3, R95, 0x1, P1 ;  /* 0x0000005f035f7211 */ /* 0x000fe400008f0eff */
[----:B------:R-:W-:Y:S02]  /*9b90*/  LEA.HI.X.SX32 R91, R5, R93, 0x1, P0 ;  /* 0x0000005d055b7211 */ /* 0x000fe400000f0eff */
.L_x_4747:
[----:B------:R-:W-:Y:S04]  /*9ba0*/  IADD3 R13, R13, -0x1, RZ ;  /* 0xffffffff0d0d7810 */ /* 0x000fe80007ffe0ff */
[----:B------:R-:W-:Y:S11]  /*9bb0*/  ISETP.GT.AND P0, PT, R13, R88, PT ;  /* 0x000000580d00720c */ /* 0x000ff60003f04270 */
[----:B------:R-:W-:Y:S02]  /*9bc0*/  @!UPT UIADD3 URZ, URZ, URZ, URZ ;  /* 0x0000003f3f3ff290 */ /* 0x000fe4000fffe03f */
[----:B------:R-:W-:-:S05]  /*9bd0*/  @P0 BRA `(.L_x_4748) ;  /* 0xffff88a000000947 */ /* 0x000fca000383ffff */
.L_x_4702:
        /* <DEDUP_REMOVED lines=93> */
.L_x_4755:
[----:B------:R-:W-:Y:S05]  /*a1b0*/  BSYNC B0 ;  /* 0x0000000000007941 */ /* 0x000fea0003800000 */
.L_x_4754:
        /* <DEDUP_REMOVED lines=44> */
.L_x_4757:
[----:B------:R-:W-:Y:S05]  /*a480*/  BSYNC B0 ;  /* 0x0000000000007941 */ /* 0x000fea0003800000 */
.L_x_4756:
        /* <DEDUP_REMOVED lines=44> */
.L_x_4759:
[----:B------:R-:W-:Y:S05]  /*a750*/  BSYNC B0 ;  /* 0x0000000000007941 */ /* 0x000fea0003800000 */
.L_x_4758:
[----:B-----5:R4:W-:Y:S02]  /*a760*/  STS.128 [R213+0x4000], R12 ;  /* 0x0040000cd5007388 */ /* 0x0209e40000000c00 */
.L_x_4753:
[----:B------:R-:W-:Y:S05]  /*a770*/  BSYNC B1 ;  /* 0x0000000000017941 */ /* 0x000fea0003800000 */
.L_x_4752:
        /* <DEDUP_REMOVED lines=11> */
[C---:B-----5:R-:W-:Y:S01]  /*a830*/  SHF.L.U32 R2, R21.reuse, 0x10, RZ ;  /* 0x0000001015027819 */ /* 0x060fe200000006ff */
[----:B------:R-:W-:Y:S01]  /*a840*/  IMAD.U32 R17, R22, 0x10000, RZ ;  /* 0x0001000016117824 */ /* 0x000fe200078e00ff */
[----:B------:R-:W-:Y:S02]  /*a850*/  LOP3.LUT R0, R21, 0xffff0000, RZ, 0xc0, !PT ;  /* 0xffff000015007812 */ /* 0x000fe400078ec0ff */
[C---:B----4-:R-:W-:Y:S02]  /*a860*/  LOP3.LUT R14, R23.reuse, 0xffff0000, RZ, 0xc0, !PT ;  /* 0xffff0000170e7812 */ /* 0x050fe400078ec0ff */
[----:B------:R-:W-:-:S02]  /*a870*/  SHF.L.U32 R15, R23, 0x10, RZ ;  /* 0x00000010170f7819 */ /* 0x000fc400000006ff */
[----:B-1----:R-:W-:Y:S02]  /*a880*/  LOP3.LUT R31, R22, 0xffff0000, RZ, 0xc0, !PT ;  /* 0xffff0000161f7812 */ /* 0x002fe400078ec0ff */
[C---:B------:R-:W-:Y:S02]  /*a890*/  SHF.L.U32 R12, R20.reuse, 0x10, RZ ;  /* 0x00000010140c7819 */ /* 0x040fe400000006ff */
[----:B------:R-:W-:Y:S02]  /*a8a0*/  LOP3.LUT R20, R20, 0xffff0000, RZ, 0xc0, !PT ;  /* 0xffff000014147812 */ /* 0x000fe400078ec0ff */
[----:B--2---:R-:W-:Y:S02]  /*a8b0*/  LOP3.LUT R13, R4, 0xffff0000, RZ, 0xc0, !PT ;  /* 0xffff0000040d7812 */ /* 0x004fe400078ec0ff */
[----:B------:R-:W-:Y:S02]  /*a8c0*/  LOP3.LUT R21, R5, 0xffff0000, RZ, 0xc0, !PT ;  /* 0xffff000005157812 */ /* 0x000fe400078ec0ff */
[----:B---3--:R-:W-:Y:S01]  /*a8d0*/  LOP3.LUT R23, R6, 0xffff0000, RZ, 0xc0, !PT ;  /* 0xffff000006177812 */ /* 0x008fe200078ec0ff */
[----:B------:R-:W-:Y:S01]  /*a8e0*/  FMUL.FTZ R30, R13, R0 ;  /* 0x000000000d1e7220 */ /* 0x000fe20000410000 */
[----:B------:R-:W-:Y:S01]  /*a8f0*/  LOP3.LUT R22, R7, 0xffff0000, RZ, 0xc0, !PT ;  /* 0xffff000007167812 */ /* 0x000fe200078ec0ff */
[----:B------:R-:W-:-:S02]  /*a900*/  FMUL.FTZ R32, R13, R2 ;  /* 0x000000020d207220 */ /* 0x000fc40000410000 */
[----:B------:R-:W-:Y:S02]  /*a910*/  FMUL.FTZ R13, R21, R14 ;  /* 0x0000000e150d7220 */ /* 0x000fe40000410000 */
[----:B------:R-:W-:Y:S01]  /*a920*/  FFMA.FTZ R30, R23, R2, -R30 ;  /* 0x00000002171e7223 */ /* 0x000fe2000001081e */
[----:B------:R-:W-:Y:S01]  /*a930*/  SHF.L.U32 R2, R7, 0x10, RZ ;  /* 0x0000001007027819 */ /* 0x000fe200000006ff */
[-C--:B------:R-:W-:Y:S02]  /*a940*/  FMUL.FTZ R21, R21, R15.reuse ;  /* 0x0000000f15157220 */ /* 0x080fe40000410000 */
[----:B------:R-:W-:Y:S01]  /*a950*/  FFMA.FTZ R13, R22, R15, -R13 ;  /* 0x0000000f160d7223 */ /* 0x000fe2000001080d */
[----:B------:R-:W-:Y:S01]  /*a960*/  SHF.L.U32 R15, R4, 0x10, RZ ;  /* 0x00000010040f7819 */ /* 0x000fe200000006ff */
[----:B------:R-:W-:Y:S02]  /*a970*/  FFMA.FTZ R23, R23, R0, R32 ;  /* 0x0000000017177223 */ /* 0x000fe40000010020 */
[----:B------:R-:W-:Y:S01]  /*a980*/  IMAD.U32 R0, R5, 0x10000, RZ ;  /* 0x0001000005007824 */ /* 0x000fe200078e00ff */
[----:B------:R-:W-:Y:S01]  /*a990*/  SHF.L.U32 R5, R6, 0x10, RZ ;  /* 0x0000001006057819 */ /* 0x000fe200000006ff */
[----:B------:R-:W-:-:S02]  /*a9a0*/  FMUL.FTZ R4, R15, R20 ;  /* 0x000000140f047220 */ /* 0x000fc40000410000 */
[C---:B------:R-:W-:Y:S02]  /*a9b0*/  FMUL.FTZ R6, R0.reuse, R31 ;  /* 0x0000001f00067220 */ /* 0x040fe40000410000 */
[----:B------:R-:W-:Y:S02]  /*a9c0*/  FMUL.FTZ R15, R15, R12 ;  /* 0x0000000c0f0f7220 */ /* 0x000fe40000410000 */
[----:B------:R-:W-:Y:S02]  /*a9d0*/  FMUL.FTZ R0, R0, R17 ;  /* 0x0000001100007220 */ /* 0x000fe40000410000 */
[----:B------:R-:W-:Y:S01]  /*a9e0*/  FFMA.FTZ R14, R22, R14, R21 ;  /* 0x0000000e160e7223 */ /* 0x000fe20000010015 */
[----:B------:R-:W-:Y:S01]  /*a9f0*/  F2FP.BF16.PACK_AB R21, R23, R30 ;  /* 0x0000001e1715723e */ /* 0x000fe200000010ff */
[C---:B------:R-:W-:Y:S02]  /*aa00*/  FFMA.FTZ R4, R5.reuse, R12, -R4 ;  /* 0x0000000c05047223 */ /* 0x040fe40000010804 */
[----:B------:R-:W-:Y:S01]  /*aa10*/  FFMA.FTZ R15, R5, R20, R15 ;  /* 0x00000014050f7223 */ /* 0x000fe2000001000f */
[----:B------:R-:W-:Y:S01]  /*aa20*/  F2FP.BF16.PACK_AB R23, R14, R13 ;  /* 0x0000000d0e17723e */ /* 0x000fe200000010ff */
[----:B------:R-:W-:-:S02]  /*aa30*/  FFMA.FTZ R6, R2, R17, -R6 ;  /* 0x0000001102067223 */ /* 0x000fc40000010806 */
[----:B------:R-:W-:Y:S01]  /*aa40*/  FFMA.FTZ R31, R2, R31, R0 ;  /* 0x0000001f021f7223 */ /* 0x000fe20000010000 */
[----:B------:R-:W-:-:S04]  /*aa50*/  F2FP.BF16.PACK_AB R20, R15, R4 ;  /* 0x000000040f14723e */ /* 0x000fc800000010ff */
[----:B------:R-:W-:Y:S02]  /*aa60*/  F2FP.BF16.PACK_AB R22, R31, R6 ;  /* 0x000000061f16723e */ /* 0x000fe400000010ff */
.L_x_4763:
[----:B------:R-:W-:Y:S05]  /*aa70*/  BSYNC B0 ;  /* 0x0000000000007941 */ /* 0x000fea0003800000 */
.L_x_4762:
        /* <DEDUP_REMOVED lines=26> */
[----:B------:R-:W-:Y:S01]  /*ac20*/  FFMA.FTZ R23, R23, R0, R32 ;  /* 0x0000000017177223 */ /* 0x000fe20000010020 */
[----:B------:R-:W-:Y:S01]  /*ac30*/  SHF.L.U32 R6, R6, 0x10, RZ ;  /* 0x0000001006067819 */ /* 0x000fe200000006ff */
[----:B------:R-:W-:-:S02]  /*ac40*/  FMUL.FTZ R15, R14, R12 ;  /* 0x0000000c0e0f7220 */ /* 0x000fc40000410000 */
[----:B------:R-:W-:Y:S02]  /*ac50*/  FMUL.FTZ R33, R14, R17 ;  /* 0x000000110e217220 */ /* 0x000fe40000410000 */
[C---:B------:R-:W-:Y:S02]  /*ac60*/  FMUL.FTZ R0, R4.reuse, R21 ;  /* 0x0000001504007220 */ /* 0x040fe40000410000 */
[C---:B------:R-:W-:Y:S02]  /*ac70*/  FMUL.FTZ R2, R5.reuse, R31 ;  /* 0x0000001f05027220 */ /* 0x040fe40000410000 */
[----:B------:R-:W-:Y:S02]  /*ac80*/  FMUL.FTZ R4, R4, R13 ;  /* 0x0000000d04047220 */ /* 0x000fe40000410000 */
        /* <DEDUP_REMOVED lines=11> */
.L_x_4765:
[----:B------:R-:W-:Y:S05]  /*ad40*/  BSYNC B0 ;  /* 0x0000000000007941 */ /* 0x000fea0003800000 */
.L_x_4764:
        /* <DEDUP_REMOVED lines=8> */
[----:B-1---5:R-:W-:Y:S01]  /*add0*/  LOP3.LUT R14, R31, 0xffff0000, RZ, 0xc0, !PT ;  /* 0xffff00001f0e7812 */ /* 0x022fe200078ec0ff */
[----:B------:R-:W-:Y:S01]  /*ade0*/  IMAD.U32 R17, R30, 0x10000, RZ ;  /* 0x000100001e117824 */ /* 0x000fe200078e00ff */
[----:B------:R-:W-:Y:S02]  /*adf0*/  LOP3.LUT R0, R29, 0xffff0000, RZ, 0xc0, !PT ;  /* 0xffff00001d007812 */ /* 0x000fe400078ec0ff */
[----:B------:R-:W-:Y:S02]  /*ae00*/  SHF.L.U32 R15, R31, 0x10, RZ ;  /* 0x000000101f0f7819 */ /* 0x000fe400000006ff */
[----:B------:R-:W-:-:S02]  /*ae10*/  SHF.L.U32 R2, R29, 0x10, RZ ;  /* 0x000000101d027819 */ /* 0x000fc400000006ff */
[C---:B------:R-:W-:Y:S02]  /*ae20*/  SHF.L.U32 R12, R28.reuse, 0x10, RZ ;  /* 0x000000101c0c7819 */ /* 0x040fe400000006ff */
[----:B------:R-:W-:Y:S02]  /*ae30*/  LOP3.LUT R28, R28, 0xffff0000, RZ, 0xc0, !PT ;  /* 0xffff00001c1c7812 */ /* 0x000fe400078ec0ff */
[----:B------:R-:W-:Y:S02]  /*ae40*/  LOP3.LUT R30, R30, 0xffff0000, RZ, 0xc0, !PT ;  /* 0xffff00001e1e7812 */ /* 0x000fe400078ec0ff */
[C---:B---3--:R-:W-:Y:S01]  /*ae50*/  LOP3.LUT R20, R5.reuse, 0xffff0000, RZ, 0xc0, !PT ;  /* 0xffff000005147812 */ /* 0x048fe200078ec0ff */
[----:B------:R-:W-:Y:S01]  /*ae60*/  IMAD.U32 R5, R5, 0x10000, RZ ;  /* 0x0001000005057824 */ /* 0x000fe200078e00ff */
[----:B------:R-:W-:Y:S02]  /*ae70*/  LOP3.LUT R13, R4, 0xffff0000, RZ, 0xc0, !PT ;  /* 0xffff0000040d7812 */ /* 0x000fe400078ec0ff */
[----:B----4-:R-:W-:Y:S01]  /*ae80*/  LOP3.LUT R21, R7, 0xffff0000, RZ, 0xc0, !PT ;  /* 0xffff000007157812 */ /* 0x010fe200078ec0ff */
[----:B------:R-:W-:Y:S01]  /*ae90*/  FMUL.FTZ R32, R20, R14 ;  /* 0x0000000e14207220 */ /* 0x000fe20000410000 */
[----:B------:R-:W-:Y:S01]  /*aea0*/  LOP3.LUT R23, R6, 0xffff0000, RZ, 0xc0, !PT ;  /* 0xffff000006177812 */ /* 0x000fe200078ec0ff */
[----:B------:R-:W-:Y:S01]  /*aeb0*/  FMUL.FTZ R22, R13, R0 ;  /* 0x000000000d167220 */ /* 0x000fe20000410000 */
[----:B------:R-:W-:Y:S01]  /*aec0*/  SHF.L.U32 R7, R7, 0x10, RZ ;  /* 0x0000001007077819 */ /* 0x000fe200000006ff */
[----:B------:R-:W-:-:S02]  /*aed0*/  FMUL.FTZ R20, R20, R15 ;  /* 0x0000000f14147220 */ /* 0x000fc40000410000 */
[----:B------:R-:W-:Y:S01]  /*aee0*/  FFMA.FTZ R32, R21, R15, -R32 ;  /* 0x0000000f15207223 */ /* 0x000fe20000010820 */
[----:B------:R-:W-:Y:S01]  /*aef0*/  SHF.L.U32 R15, R4, 0x10, RZ ;  /* 0x00000010040f7819 */ /* 0x000fe200000006ff */
[-C--:B------:R-:W-:Y:S02]  /*af00*/  FMUL.FTZ R13, R13, R2.reuse ;  /* 0x000000020d0d7220 */ /* 0x080fe40000410000 */
[C---:B------:R-:W-:Y:S02]  /*af10*/  FFMA.FTZ R22, R23.reuse, R2, -R22 ;  /* 0x0000000217167223 */ /* 0x040fe40000010816 */
[----:B------:R-:W-:Y:S01]  /*af20*/  FFMA.FTZ R13, R23, R0, R13 ;  /* 0x00000000170d7223 */ /* 0x000fe2000001000d */
[----:B------:R-:W-:Y:S01]  /*af30*/  SHF.L.U32 R23, R6, 0x10, RZ ;  /* 0x0000001006177819 */ /* 0x000fe200000006ff */
[----:B------:R-:W-:Y:S02]  /*af40*/  FMUL.FTZ R0, R15, R28 ;  /* 0x0000001c0f007220 */ /* 0x000fe40000410000 */
[----:B------:R-:W-:Y:S01]  /*af50*/  FMUL.FTZ R2, R5, R30 ;  /* 0x0000001e05027220 */ /* 0x000fe20000410000 */
[----:B------:R-:W-:Y:S01]  /*af60*/  F2FP.BF16.PACK_AB R29, R13, R22 ;  /* 0x000000160d1d723e */ /* 0x000fe200000010ff */
[----:B------:R-:W-:-:S02]  /*af70*/  FMUL.FTZ R15, R15, R12 ;  /* 0x0000000c0f0f7220 */ /* 0x000fc40000410000 */
[-C--:B------:R-:W-:Y:S02]  /*af80*/  FMUL.FTZ R5, R5, R17.reuse ;  /* 0x0000001105057220 */ /* 0x080fe40000410000 */
[----:B------:R-:W-:Y:S02]  /*af90*/  FFMA.FTZ R21, R21, R14, R20 ;  /* 0x0000000e15157223 */ /* 0x000fe40000010014 */
[C---:B------:R-:W-:Y:S02]  /*afa0*/  FFMA.FTZ R0, R23.reuse, R12, -R0 ;  /* 0x0000000c17007223 */ /* 0x040fe40000010800 */
[----:B------:R-:W-:Y:S01]  /*afb0*/  FFMA.FTZ R15, R23, R28, R15 ;  /* 0x0000001c170f7223 */ /* 0x000fe2000001000f */
[----:B------:R-:W-:Y:S01]  /*afc0*/  F2FP.BF16.PACK_AB R31, R21, R32 ;  /* 0x00000020151f723e */ /* 0x000fe200000010ff */
[C---:B------:R-:W-:Y:S02]  /*afd0*/  FFMA.FTZ R2, R7.reuse, R17, -R2 ;  /* 0x0000001107027223 */ /* 0x040fe40000010802 */
[----:B------:R-:W-:Y:S01]  /*afe0*/  FFMA.FTZ R5, R7, R30, R5 ;  /* 0x0000001e07057223 */ /* 0x000fe20000010005 */
[----:B------:R-:W-:-:S04]  /*aff0*/  F2FP.BF16.PACK_AB R28, R15, R0 ;  /* 0x000000000f1c723e */ /* 0x000fc800000010ff */
[----:B------:R-:W-:Y:S02]  /*b000*/  F2FP.BF16.PACK_AB R30, R5, R2 ;  /* 0x00000002051e723e */ /* 0x000fe400000010ff */
.L_x_4767:
[----:B------:R-:W-:Y:S05]  /*b010*/  BSYNC B0 ;  /* 0x0000000000007941 */ /* 0x000fea0003800000 */
.L_x_4766:
[----:B-----5:R3:W-:Y:S02]  /*b020*/  STS.128 [R213+0x4800], R28 ;  /* 0x0048001cd5007388 */ /* 0x0207e40000000c00 */
.L_x_4761:
[----:B------:R-:W-:Y:S05]  /*b030*/  BSYNC B1 ;  /* 0x0000000000017941 */ /* 0x000fea0003800000 */
.L_x_4760:
        /* <DEDUP_REMOVED lines=11> */
[C---:B-----5:R-:W-:Y:S02]  /*b0f0*/  LOP3.LUT R2, R21.reuse, 0xffff0000, RZ, 0xc0, !PT ;  /* 0xffff000015027812 */ /* 0x060fe400078ec0ff */
[----:B-1--4-:R-:W-:Y:S02]  /*b100*/  SHF.L.U32 R12, R21, 0x10, RZ ;  /* 0x00000010150c7819 */ /* 0x012fe400000006ff */
[C---:B------:R-:W-:Y:S02]  /*b110*/  SHF.L.U32 R13, R20.reuse, 0x10, RZ ;  /* 0x00000010140d7819 */ /* 0x040fe400000006ff */
[----:B------:R-:W-:Y:S01]  /*b120*/  LOP3.LUT R21, R20, 0xffff0000, RZ, 0xc0, !PT ;  /* 0xffff000014157812 */ /* 0x000fe200078ec0ff */
[C---:B------:R-:W-:Y:S01]  /*b130*/  IMAD.U32 R20, R22.reuse, 0x10000, RZ ;  /* 0x0001000016147824 */ /* 0x040fe200078e00ff */
[----:B------:R-:W-:-:S02]  /*b140*/  LOP3.LUT R30, R22, 0xffff0000, RZ, 0xc0, !PT ;  /* 0xffff0000161e7812 */ /* 0x000fc400078ec0ff */
[C---:B------:R-:W-:Y:S02]  /*b150*/  LOP3.LUT R14, R23.reuse, 0xffff0000, RZ, 0xc0, !PT ;  /* 0xffff0000170e7812 */ /* 0x040fe400078ec0ff */
[----:B------:R-:W-:Y:S02]  /*b160*/  SHF.L.U32 R17, R23, 0x10, RZ ;  /* 0x0000001017117819 */ /* 0x000fe400000006ff */
[----:B--2---:R-:W-:Y:S02]  /*b170*/  LOP3.LUT R15, R4, 0xffff0000, RZ, 0xc0, !PT ;  /* 0xffff0000040f7812 */ /* 0x004fe400078ec0ff */
[----:B------:R-:W-:Y:S02]  /*b180*/  LOP3.LUT R22, R5, 0xffff0000, RZ, 0xc0, !PT ;  /* 0xffff000005167812 */ /* 0x000fe400078ec0ff */
[----:B---3--:R-:W-:Y:S01]  /*b190*/  LOP3.LUT R29, R6, 0xffff0000, RZ, 0xc0, !PT ;  /* 0xffff0000061d7812 */ /* 0x008fe200078ec0ff */
[C---:B------:R-:W-:Y:S01]  /*b1a0*/  FMUL.FTZ R28, R15.reuse, R2 ;  /* 0x000000020f1c7220 */ /* 0x040fe20000410000 */
[----:B------:R-:W-:Y:S01]  /*b1b0*/  SHF.L.U32 R4, R4, 0x10, RZ ;  /* 0x0000001004047819 */ /* 0x000fe200000006ff */
[-C--:B------:R-:W-:Y:S01]  /*b1c0*/  FMUL.FTZ R15, R15, R12.reuse ;  /* 0x0000000c0f0f7220 */ /* 0x080fe20000410000 */
[----:B------:R-:W-:Y:S01]  /*b1d0*/  SHF.L.U32 R5, R5, 0x10, RZ ;  /* 0x0000001005057819 */ /* 0x000fe200000006ff */
[----:B------:R-:W-:Y:S01]  /*b1e0*/  FFMA.FTZ R28, R29, R12, -R28 ;  /* 0x0000000c1d1c7223 */ /* 0x000fe2000001081c */
[----:B------:R-:W-:Y:S01]  /*b1f0*/  LOP3.LUT R23, R7, 0xffff0000, RZ, 0xc0, !PT ;  /* 0xffff000007177812 */ /* 0x000fe200078ec0ff */
[----:B------:R-:W-:Y:S01]  /*b200*/  FFMA.FTZ R15, R29, R2, R15 ;  /* 0x000000021d0f7223 */ /* 0x000fe2000001000f */
[----:B------:R-:W-:Y:S01]  /*b210*/  SHF.L.U32 R7, R7, 0x10, RZ ;  /* 0x0000001007077819 */ /* 0x000fe200000006ff */
[----:B------:R-:W-:-:S02]  /*b220*/  FMUL.FTZ R2, R4, R21 ;  /* 0x0000001504027220 */ /* 0x000fc40000410000 */
[----:B------:R-:W-:Y:S01]  /*b230*/  FMUL.FTZ R12, R4, R13 ;  /* 0x0000000d040c7220 */ /* 0x000fe20000410000 */
[----:B------:R-:W-:Y:S01]  /*b240*/  F2FP.BF16.PACK_AB R15, R15, R28 ;  /* 0x0000001c0f0f723e */ /* 0x000fe200000010ff */
[----:B------:R-:W-:Y:S02]  /*b250*/  FMUL.FTZ R32, R22, R14 ;  /* 0x0000000e16207220 */ /* 0x000fe40000410000 */
[----:B------:R-:W-:Y:S02]  /*b260*/  IMAD.U32 R6, R6, 0x10000, RZ ;  /* 0x0001000006067824 */ /* 0x000fe400078e00ff */
[C---:B------:R-:W-:Y:S02]  /*b270*/  FMUL.FTZ R4, R5.reuse, R30 ;  /* 0x0000001e05047220 */ /* 0x040fe40000410000 */
[----:B------:R-:W-:Y:S02]  /*b280*/  FMUL.FTZ R22, R22, R17 ;  /* 0x0000001116167220 */ /* 0x000fe40000410000 */
[----:B------:R-:W-:-:S02]  /*b290*/  FMUL.FTZ R5, R5, R20 ;  /* 0x0000001405057220 */ /* 0x000fc40000410000 */
[C---:B------:R-:W-:Y:S02]  /*b2a0*/  FFMA.FTZ R32, R23.reuse, R17, -R32 ;  /* 0x0000001117207223 */ /* 0x040fe40000010820 */
[C---:B------:R-:W-:Y:S02]  /*b2b0*/  FFMA.FTZ R2, R6.reuse, R13, -R2 ;  /* 0x0000000d06027223 */ /* 0x040fe40000010802 */
[----:B------:R-:W-:Y:S02]  /*b2c0*/  FFMA.FTZ R21, R6, R21, R12 ;  /* 0x0000001506157223 */ /* 0x000fe4000001000c */
[----:B------:R-:W-:Y:S02]  /*b2d0*/  FFMA.FTZ R23, R23, R14, R22 ;  /* 0x0000000e17177223 */ /* 0x000fe40000010016 */
[----:B------:R-:W-:Y:S01]  /*b2e0*/  FFMA.FTZ R4, R7, R20, -R4 ;  /* 0x0000001407047223 */ /* 0x000fe20000010804 */
[----:B------:R-:W-:Y:S01]  /*b2f0*/  F2FP.BF16.PACK_AB R20, R21, R2 ;  /* 0x000000021514723e */ /* 0x000fe200000010ff */
[----:B------:R-:W-:Y:S01]  /*b300*/  FFMA.FTZ R5, R7, R30, R5 ;  /* 0x0000001e07057223 */ /* 0x000fe20000010005 */
[----:B------:R-:W-:-:S02]  /*b310*/  F2FP.BF16.PACK_AB R23, R23, R32 ;  /* 0x000000201717723e */ /* 0x000fc400000010ff */
[----:B------:R-:W-:Y:S02]  /*b320*/  MOV R21, R15 ;  /* 0x0000000f00157202 */ /* 0x000fe40000000f00 */
[----:B------:R-:W-:Y:S02]  /*b330*/  F2FP.BF16.PACK_AB R22, R5, R4 ;  /* 0x000000040516723e */ /* 0x000fe400000010ff */
.L_x_4771:
[----:B------:R-:W-:Y:S05]  /*b340*/  BSYNC B0 ;  /* 0x0000000000007941 */ /* 0x000fea0003800000 */
.L_x_4770:
        /* <DEDUP_REMOVED lines=28> */
[----:B------:R-:W-:-:S02]  /*b510*/  FFMA.FTZ R29, R28, R17, -R29 ;  /* 0x000000111c1d7223 */ /* 0x000fc4000001081d */
        /* <DEDUP_REMOVED lines=9> */
[----:B------:R-:W-:Y:S02]  /*b5b0*/  FFMA.FTZ R2, R28, R2, R31 ;  /* 0x000000021c027223 */ /* 0x000fe4000001001f */
[----:B------:R-:W-:Y:S01]  /*b5c0*/  FFMA.FTZ R4, R7, R21, -R4 ;  /* 0x0000001507047223 */ /* 0x000fe20000010804 */
[----:B------:R-:W-:Y:S01]  /*b5d0*/  F2FP.BF16.PACK_AB R12, R17, R14 ;  /* 0x0000000e110c723e */ /* 0x000fe200000010ff */
[----:B------:R-:W-:Y:S01]  /*b5e0*/  FFMA.FTZ R5, R7, R30, R5 ;  /* 0x0000001e07057223 */ /* 0x000fe20000010005 */
[----:B------:R-:W-:-:S04]  /*b5f0*/  F2FP.BF16.PACK_AB R13, R2, R29 ;  /* 0x0000001d020d723e */ /* 0x000fc800000010ff */
[----:B------:R-:W-:Y:S02]  /*b600*/  F2FP.BF16.PACK_AB R14, R5, R4 ;  /* 0x00000004050e723e */ /* 0x000fe400000010ff */
.L_x_4773:
[----:B------:R-:W-:Y:S05]  /*b610*/  BSYNC B0 ;  /* 0x0000000000007941 */ /* 0x000fea0003800000 */
.L_x_4772:
        /* <DEDUP_REMOVED lines=8> */
[C---:B-----5:R-:W-:Y:S02]  /*b6a0*/  LOP3.LUT R2, R21.reuse, 0xffff0000, RZ, 0xc0, !PT ;  /* 0xffff000015027812 */ /* 0x060fe400078ec0ff */
[----:B-1----:R-:W-:Y:S02]  /*b6b0*/  SHF.L.U32 R12, R21, 0x10, RZ ;  /* 0x00000010150c7819 */ /* 0x002fe400000006ff */
[C---:B------:R-:W-:Y:S02]  /*b6c0*/  SHF.L.U32 R13, R20.reuse, 0x10, RZ ;  /* 0x00000010140d7819 */ /* 0x040fe400000006ff */
[----:B------:R-:W-:Y:S01]  /*b6d0*/  LOP3.LUT R21, R20, 0xffff0000, RZ, 0xc0, !PT ;  /* 0xffff000014157812 */ /* 0x000fe200078ec0ff */
[C---:B------:R-:W-:Y:S01]  /*b6e0*/  IMAD.U32 R20, R22.reuse, 0x10000, RZ ;  /* 0x0001000016147824 */ /* 0x040fe200078e00ff */
[----:B------:R-:W-:-:S02]  /*b6f0*/  LOP3.LUT R28, R22, 0xffff0000, RZ, 0xc0, !PT ;  /* 0xffff0000161c7812 */ /* 0x000fc400078ec0ff */
[C---:B------:R-:W-:Y:S02]  /*b700*/  LOP3.LUT R14, R23.reuse, 0xffff0000, RZ, 0xc0, !PT ;  /* 0xffff0000170e7812 */ /* 0x040fe400078ec0ff */
[----:B------:R-:W-:Y:S02]  /*b710*/  SHF.L.U32 R17, R23, 0x10, RZ ;  /* 0x0000001017117819 */ /* 0x000fe400000006ff */
[----:B----4-:R-:W-:Y:S02]  /*b720*/  LOP3.LUT R15, R4, 0xffff0000, RZ, 0xc0, !PT ;  /* 0xffff0000040f7812 */ /* 0x010fe400078ec0ff */
[----:B------:R-:W-:Y:S02]  /*b730*/  LOP3.LUT R22, R5, 0xffff0000, RZ, 0xc0, !PT ;  /* 0xffff000005167812 */ /* 0x000fe400078ec0ff */
[----:B--23--:R-:W-:Y:S01]  /*b740*/  LOP3.LUT R27, R6, 0xffff0000, RZ, 0xc0, !PT ;  /* 0xffff0000061b7812 */ /* 0x00cfe200078ec0ff */
        /* <DEDUP_REMOVED lines=26> */
.L_x_4775:
[----:B------:R-:W-:Y:S05]  /*b8f0*/  BSYNC B0 ;  /* 0x0000000000007941 */ /* 0x000fea0003800000 */
.L_x_4774:
[----:B-----5:R4:W-:Y:S02]  /*b900*/  STS.128 [R213+0x5000], R20 ;  /* 0x00500014d5007388 */ /* 0x0209e40000000c00 */
.L_x_4769:
[----:B------:R-:W-:Y:S05]  /*b910*/  BSYNC B1 ;  /* 0x0000000000017941 */ /* 0x000fea0003800000 */
.L_x_4768:
        /* <DEDUP_REMOVED lines=10> */
[----:B-----5:R-:W-:Y:S01]  /*b9c0*/  LOP3.LUT R6, R21, 0xffff0000, RZ, 0xc0, !PT ;  /* 0xffff000015067812 */ /* 0x020fe200078ec0ff */
[----:B------:R-:W-:Y:S01]  /*b9d0*/  IMAD.U32 R17, R22, 0x10000, RZ ;  /* 0x0001000016117824 */ /* 0x000fe200078e00ff */
[C---:B------:R-:W-:Y:S02]  /*b9e0*/  SHF.L.U32 R15, R23.reuse, 0x10, RZ ;  /* 0x00000010170f7819 */ /* 0x040fe400000006ff */
[----:B------:R-:W-:Y:S02]  /*b9f0*/  LOP3.LUT R14, R23, 0xffff0000, RZ, 0xc0, !PT ;  /* 0xffff0000170e7812 */ /* 0x000fe400078ec0ff */
[----:B------:R-:W-:-:S02]  /*ba00*/  SHF.L.U32 R7, R21, 0x10, RZ ;  /* 0x0000001015077819 */ /* 0x000fc400000006ff */
[C---:B------:R-:W-:Y:S02]  /*ba10*/  SHF.L.U32 R12, R20.reuse, 0x10, RZ ;  /* 0x00000010140c7819 */ /* 0x040fe400000006ff */
[----:B------:R-:W-:Y:S02]  /*ba20*/  LOP3.LUT R20, R20, 0xffff0000, RZ, 0xc0, !PT ;  /* 0xffff000014147812 */ /* 0x000fe400078ec0ff */
[----:B------:R-:W-:Y:S02]  /*ba30*/  LOP3.LUT R27, R22, 0xffff0000, RZ, 0xc0, !PT ;  /* 0xffff0000161b7812 */ /* 0x000fe400078ec0ff */
[----:B---3--:R-:W-:Y:S02]  /*ba40*/  LOP3.LUT R13, R2, 0xffff0000, RZ, 0xc0, !PT ;  /* 0xffff0000020d7812 */ /* 0x008fe400078ec0ff */
[----:B------:R-:W-:Y:S02]  /*ba50*/  LOP3.LUT R21, R3, 0xffff0000, RZ, 0xc0, !PT ;  /* 0xffff000003157812 */ /* 0x000fe400078ec0ff */
[----:B----4-:R-:W-:Y:S01]  /*ba60*/  LOP3.LUT R23, R4, 0xffff0000, RZ, 0xc0, !PT ;  /* 0xffff000004177812 */ /* 0x010fe200078ec0ff */
[----:B------:R-:W-:Y:S01]  /*ba70*/  FMUL.FTZ R28, R13, R6 ;  /* 0x000000060d1c7220 */ /* 0x000fe20000410000 */
[----:B------:R-:W-:Y:S01]  /*ba80*/  LOP3.LUT R22, R5, 0xffff0000, RZ, 0xc0, !PT ;  /* 0xffff000005167812 */ /* 0x000fe200078ec0ff */
[----:B------:R-:W-:-:S02]  /*ba90*/  FMUL.FTZ R29, R13, R7 ;  /* 0x000000070d1d7220 */ /* 0x000fc40000410000 */
[----:B------:R-:W-:Y:S01]  /*baa0*/  FFMA.FTZ R28, R23, R7, -R28 ;  /* 0x00000007171c7223 */ /* 0x000fe2000001081c */
[----:B------:R-:W-:Y:S01]  /*bab0*/  SHF.L.U32 R7, R2, 0x10, RZ ;  /* 0x0000001002077819 */ /* 0x000fe200000006ff */
[----:B------:R-:W-:Y:S01]  /*bac0*/  IMAD.U32 R2, R3, 0x10000, RZ ;  /* 0x0001000003027824 */ /* 0x000fe200078e00ff */
[----:B------:R-:W-:Y:S01]  /*bad0*/  SHF.L.U32 R3, R4, 0x10, RZ ;  /* 0x0000001004037819 */ /* 0x000fe200000006ff */
[----:B------:R-:W-:Y:S01]  /*bae0*/  FFMA.FTZ R29, R23, R6, R29 ;  /* 0x00000006171d7223 */ /* 0x000fe2000001001d */
[----:B------:R-:W-:Y:S01]  /*baf0*/  SHF.L.U32 R4, R5, 0x10, RZ ;  /* 0x0000001005047819 */ /* 0x000fe200000006ff */
[----:B------:R-:W-:Y:S02]  /*bb00*/  FMUL.FTZ R13, R21, R14 ;  /* 0x0000000e150d7220 */ /* 0x000fe40000410000 */
[----:B------:R-:W-:Y:S02]  /*bb10*/  FMUL.FTZ R5, R7, R20 ;  /* 0x0000001407057220 */ /* 0x000fe40000410000 */
[----:B------:R-:W-:-:S02]  /*bb20*/  FMUL.FTZ R6, R2, R27 ;  /* 0x0000001b02067220 */ /* 0x000fc40000410000 */
[----:B------:R-:W-:Y:S02]  /*bb30*/  FMUL.FTZ R21, R21, R15 ;  /* 0x0000000f15157220 */ /* 0x000fe40000410000 */
[----:B------:R-:W-:Y:S02]  /*bb40*/  FMUL.FTZ R7, R7, R12 ;  /* 0x0000000c07077220 */ /* 0x000fe40000410000 */
[----:B------:R-:W-:Y:S02]  /*bb50*/  FMUL.FTZ R2, R2, R17 ;  /* 0x0000001102027220 */ /* 0x000fe40000410000 */
[C---:B------:R-:W-:Y:S02]  /*bb60*/  FFMA.FTZ R13, R22.reuse, R15, -R13 ;  /* 0x0000000f160d7223 */ /* 0x040fe4000001080d */
[----:B------:R-:W-:Y:S01]  /*bb70*/  FFMA.FTZ R14, R22, R14, R21 ;  /* 0x0000000e160e7223 */ /* 0x000fe20000010015 */
[----:B------:R-:W-:Y:S01]  /*bb80*/  F2FP.BF16.PACK_AB R21, R29, R28 ;  /* 0x0000001c1d15723e */ /* 0x000fe200000010ff */
[----:B------:R-:W-:-:S02]  /*bb90*/  FFMA.FTZ R5, R3, R12, -R5 ;  /* 0x0000000c03057223 */ /* 0x000fc40000010805 */
[----:B------:R-:W-:Y:S01]  /*bba0*/  FFMA.FTZ R20, R3, R20, R7 ;  /* 0x0000001403147223 */ /* 0x000fe20000010007 */
[----:B------:R-:W-:Y:S01]  /*bbb0*/  F2FP.BF16.PACK_AB R23, R14, R13 ;  /* 0x0000000d0e17723e */ /* 0x000fe200000010ff */
[C---:B------:R-:W-:Y:S02]  /*bbc0*/  FFMA.FTZ R6, R4.reuse, R17, -R6 ;  /* 0x0000001104067223 */ /* 0x040fe40000010806 */
[----:B------:R-:W-:Y:S01]  /*bbd0*/  FFMA.FTZ R27, R4, R27, R2 ;  /* 0x0000001b041b7223 */ /* 0x000fe20000010002 */
[----:B------:R-:W-:-:S04]  /*bbe0*/  F2FP.BF16.PACK_AB R20, R20, R5 ;  /* 0x000000051414723e */ /* 0x000fc800000010ff */
[----:B------:R-:W-:Y:S02]  /*bbf0*/  F2FP.BF16.PACK_AB R22, R27, R6 ;  /* 0x000000061b16723e */ /* 0x000fe400000010ff */
.L_x_4778:
[----:B------:R-:W-:Y:S05]  /*bc00*/  BSYNC B0 ;  /* 0x0000000000007941 */ /* 0x000fea0003800000 */
.L_x_4777:
        /* <DEDUP_REMOVED lines=20> */
[----:B------:R-:W-:Y:S01]  /*bd50*/  FMUL.FTZ R28, R12, R6 ;  /* 0x000000060c1c7220 */ /* 0x000fe20000410000 */
[----:B------:R-:W-:Y:S01]  /*bd60*/  SHF.L.U32 R2, R2, 0x10, RZ ;  /* 0x0000001002027819 */ /* 0x000fe200000006ff */
[----:B------:R-:W-:Y:S01]  /*bd70*/  FMUL.FTZ R29, R12, R7 ;  /* 0x000000070c1d7220 */ /* 0x000fe20000410000 */
[C---:B------:R-:W-:Y:S01]  /*bd80*/  LOP3.LUT R22, R5.reuse, 0xffff0000, RZ, 0xc0, !PT ;  /* 0xffff000005167812 */ /* 0x040fe200078ec0ff */
[C---:B------:R-:W-:Y:S01]  /*bd90*/  FMUL.FTZ R12, R14.reuse, R15 ;  /* 0x0000000f0e0c7220 */ /* 0x040fe20000410000 */
[----:B------:R-:W-:Y:S01]  /*bda0*/  SHF.L.U32 R5, R5, 0x10, RZ ;  /* 0x0000001005057819 */ /* 0x000fe200000006ff */
[----:B------:R-:W-:Y:S01]  /*bdb0*/  FMUL.FTZ R14, R14, R17 ;  /* 0x000000110e0e7220 */ /* 0x000fe20000410000 */
[----:B------:R-:W-:Y:S01]  /*bdc0*/  SHF.L.U32 R4, R4, 0x10, RZ ;  /* 0x0000001004047819 */ /* 0x000fe200000006ff */
[----:B------:R-:W-:-:S02]  /*bdd0*/  FFMA.FTZ R28, R23, R7, -R28 ;  /* 0x00000007171c7223 */ /* 0x000fc4000001081c */
[----:B------:R-:W-:Y:S02]  /*bde0*/  FFMA.FTZ R29, R23, R6, R29 ;  /* 0x00000006171d7223 */ /* 0x000fe4000001001d */
[C---:B------:R-:W-:Y:S02]  /*bdf0*/  FMUL.FTZ R6, R2.reuse, R21 ;  /* 0x0000001502067220 */ /* 0x040fe40000410000 */
[----:B------:R-:W-:Y:S02]  /*be00*/  FMUL.FTZ R7, R2, R13 ;  /* 0x0000000d02077220 */ /* 0x000fe40000410000 */
[----:B------:R-:W-:Y:S02]  /*be10*/  FFMA.FTZ R15, R22, R15, R14 ;  /* 0x0000000f160f7223 */ /* 0x000fe4000001000e */
[C---:B------:R-:W-:Y:S02]  /*be20*/  FMUL.FTZ R2, R3.reuse, R27 ;  /* 0x0000001b03027220 */ /* 0x040fe40000410000 */
[----:B------:R-:W-:-:S02]  /*be30*/  FMUL.FTZ R14, R3, R20 ;  /* 0x00000014030e7220 */ /* 0x000fc40000410000 */
[----:B------:R-:W-:Y:S02]  /*be40*/  FFMA.FTZ R12, R22, R17, -R12 ;  /* 0x00000011160c7223 */ /* 0x000fe4000001080c */
[----:B------:R-:W-:Y:S02]  /*be50*/  FFMA.FTZ R2, R5, R20, -R2 ;  /* 0x0000001405027223 */ /* 0x000fe40000010802 */
[C---:B------:R-:W-:Y:S01]  /*be60*/  FFMA.FTZ R6, R4.reuse, R13, -R6 ;  /* 0x0000000d04067223 */ /* 0x040fe20000010806 */
[----:B------:R-:W-:Y:S01]  /*be70*/  F2FP.BF16.PACK_AB R15, R15, R12 ;  /* 0x0000000c0f0f723e */ /* 0x000fe200000010ff */
[----:B------:R-:W-:Y:S01]  /*be80*/  FFMA.FTZ R7, R4, R21, R7 ;  /* 0x0000001504077223 */ /* 0x000fe20000010007 */
[----:B------:R-:W-:Y:S01]  /*be90*/  F2FP.BF16.PACK_AB R13, R29, R28 ;  /* 0x0000001c1d0d723e */ /* 0x000fe200000010ff */
[----:B------:R-:W-:-:S03]  /*bea0*/  FFMA.FTZ R5, R5, R27, R14 ;  /* 0x0000001b05057223 */ /* 0x000fc6000001000e */
[----:B------:R-:W-:Y:S02]  /*beb0*/  F2FP.BF16.PACK_AB R12, R7, R6 ;  /* 0x00000006070c723e */ /* 0x000fe400000010ff */
[----:B------:R-:W-:Y:S02]  /*bec0*/  F2FP.BF16.PACK_AB R14, R5, R2 ;  /* 0x00000002050e723e */ /* 0x000fe400000010ff */
.L_x_4780:
[----:B------:R-:W-:Y:S05]  /*bed0*/  BSYNC B0 ;  /* 0x0000000000007941 */ /* 0x000fea0003800000 */
.L_x_4779:
        /* <DEDUP_REMOVED lines=8> */
[C---:B-----5:R-:W-:Y:S01]  /*bf60*/  LOP3.LUT R6, R21.reuse, 0xffff0000, RZ, 0xc0, !PT ;  /* 0xffff000015067812 */ /* 0x060fe200078ec0ff */
[----:B------:R-:W-:Y:S01]  /*bf70*/  IMAD.U32 R17, R22, 0x10000, RZ ;  /* 0x0001000016117824 */ /* 0x000fe200078e00ff */
[----:B------:R-:W-:Y:S02]  /*bf80*/  SHF.L.U32 R7, R21, 0x10, RZ ;  /* 0x0000001015077819 */ /* 0x000fe400000006ff */
[C---:B---3--:R-:W-:Y:S02]  /*bf90*/  SHF.L.U32 R12, R20.reuse, 0x10, RZ ;  /* 0x00000010140c7819 */ /* 0x048fe400000006ff */
[----:B------:R-:W-:-:S02]  /*bfa0*/  LOP3.LUT R20, R20, 0xffff0000, RZ, 0xc0, !PT ;  /* 0xffff000014147812 */ /* 0x000fc400078ec0ff */
[C---:B------:R-:W-:Y:S02]  /*bfb0*/  LOP3.LUT R14, R23.reuse, 0xffff0000, RZ, 0xc0, !PT ;  /* 0xffff0000170e7812 */ /* 0x040fe400078ec0ff */
[----:B------:R-:W-:Y:S02]  /*bfc0*/  LOP3.LUT R22, R22, 0xffff0000, RZ, 0xc0, !PT ;  /* 0xffff000016167812 */ /* 0x000fe400078ec0ff */
[----:B------:R-:W-:Y:S02]  /*bfd0*/  SHF.L.U32 R15, R23, 0x10, RZ ;  /* 0x00000010170f7819 */ /* 0x000fe400000006ff */
[----:B----4-:R-:W-:Y:S02]  /*bfe0*/  LOP3.LUT R13, R2, 0xffff0000, RZ, 0xc0, !PT ;  /* 0xffff0000020d7812 */ /* 0x010fe400078ec0ff */
[C---:B------:R-:W-:Y:S01]  /*bff0*/  LOP3.LUT R8, R3.reuse, 0xffff0000, RZ, 0xc0, !PT ;  /* 0xffff000003087812 */ /* 0x040fe200078ec0ff */
[----:B------:R-:W-:Y:S01]  /*c000*/  IMAD.U32 R3, R3, 0x10000, RZ ;  /* 0x0001000003037824 */ /* 0x000fe200078e00ff */
[----:B--2---:R-:W-:Y:S01]  /*c010*/  LOP3.LUT R10, R4, 0xffff0000, RZ, 0xc0, !PT ;  /* 0xffff0000040a7812 */ /* 0x004fe200078ec0ff */
[-C--:B------:R-:W-:Y:S01]  /*c020*/  FMUL.FTZ R11, R13, R6.reuse ;  /* 0x000000060d0b7220 */ /* 0x080fe20000410000 */
[----:B------:R-:W-:Y:S01]  /*c030*/  LOP3.LUT R9, R5, 0xffff0000, RZ, 0xc0, !PT ;  /* 0xffff000005097812 */ /* 0x000fe200078ec0ff */
[-C--:B------:R-:W-:Y:S01]  /*c040*/  FMUL.FTZ R13, R13, R7.reuse ;  /* 0x000000070d0d7220 */ /* 0x080fe20000410000 */
[----:B------:R-:W-:Y:S01]  /*c050*/  SHF.L.U32 R5, R5, 0x10, RZ ;  /* 0x0000001005057819 */ /* 0x000fe200000006ff */
[----:B------:R-:W-:Y:S01]  /*c060*/  FFMA.FTZ R11, R10, R7, -R11 ;  /* 0x000000070a0b7223 */ /* 0x000fe2000001080b */
[----:B------:R-:W-:Y:S01]  /*c070*/  SHF.L.U32 R7, R2, 0x10, RZ ;  /* 0x0000001002077819 */ /* 0x000fe200000006ff */
[----:B------:R-:W-:Y:S01]  /*c080*/  FFMA.FTZ R6, R10, R6, R13 ;  /* 0x000000060a067223 */ /* 0x000fe2000001000d */
[----:B------:R-:W-:Y:S01]  /*c090*/  SHF.L.U32 R13, R4, 0x10, RZ ;  /* 0x00000010040d7819 */ /* 0x000fe200000006ff */
[----:B------:R-:W-:-:S02]  /*c0a0*/  FMUL.FTZ R18, R8, R14 ;  /* 0x0000000e08127220 */ /* 0x000fc40000410000 */
[----:B------:R-:W-:Y:S01]  /*c0b0*/  FMUL.FTZ R2, R7, R20 ;  /* 0x0000001407027220 */ /* 0x000fe20000410000 */
[----:B------:R-:W-:Y:S01]  /*c0c0*/  F2FP.BF16.PACK_AB R21, R6, R11 ;  /* 0x0000000b0615723e */ /* 0x000fe200000010ff */
[----:B------:R-:W-:Y:S02]  /*c0d0*/  FMUL.FTZ R4, R3, R22 ;  /* 0x0000001603047220 */ /* 0x000fe40000410000 */
[----:B------:R-:W-:Y:S02]  /*c0e0*/  FMUL.FTZ R8, R8, R15 ;  /* 0x0000000f08087220 */ /* 0x000fe40000410000 */
[----:B------:R-:W-:Y:S02]  /*c0f0*/  FMUL.FTZ R7, R7, R12 ;  /* 0x0000000c07077220 */ /* 0x000fe40000410000 */
[----:B------:R-:W-:Y:S02]  /*c100*/  FMUL.FTZ R3, R3, R17 ;  /* 0x0000001103037220 */ /* 0x000fe40000410000 */
[----:B------:R-:W-:-:S02]  /*c110*/  FFMA.FTZ R18, R9, R15, -R18 ;  /* 0x0000000f09127223 */ /* 0x000fc40000010812 */
        /* <DEDUP_REMOVED lines=8> */
.L_x_4782:
[----:B------:R-:W-:Y:S05]  /*c1a0*/  BSYNC B0 ;  /* 0x0000000000007941 */ /* 0x000fea0003800000 */
.L_x_4781:
[----:B-----5:R4:W-:Y:S01]  /*c1b0*/  STS.128 [R213+0x5800], R20 ;  /* 0x00580014d5007388 */ /* 0x0209e20000000c00 */
[----:B------:R-:W-:Y:S05]  /*c1c0*/  BRA `(.L_x_4776) ;  /* 0x0000472000007947 */ /* 0x000fea0003800000 */
.L_x_4751:
        /* <DEDUP_REMOVED lines=89> */
.L_x_4786:
[----:B------:R-:W-:Y:S05]  /*c760*/  BSYNC B0 ;  /* 0x0000000000007941 */ /* 0x000fea0003800000 */
.L_x_4785:
        /* <DEDUP_REMOVED lines=39> */
[C---:B------:R-:W-:Y:S01]  /*c9e0*/  IMAD.U32 R9, R11.reuse, 0x10000, RZ ;  /* 0x000100000b097824 */ /* 0x040fe200078e00ff */
[----:B------:R-:W-:Y:S01]  /*c9f0*/  LOP3.LUT R38, R11, 0xffff0000, RZ, 0xc0, !PT ;  /* 0xffff00000b267812 */ /* 0x000fe200078ec0ff */
[----:B------:R-:W-:Y:S01]  /*ca00*/  IMAD.U32 R36, R10, 0x10000, RZ ;  /* 0x000100000a247824 */ /* 0x000fe200078e00ff */
[----:B------:R-:W-:-:S02]  /*ca10*/  LOP3.LUT R8, R8, 0xffff0000, RZ, 0xc0, !PT ;  /* 0xffff000008087812 */ /* 0x000fc400078ec0ff */
[C---:B----4-:R-:W-:Y:S02]  /*ca20*/  SHF.L.U32 R39, R12.reuse, 0x10, RZ ;  /* 0x000000100c277819 */ /* 0x050fe400000006ff */
[----:B------:R-:W-:Y:S01]  /*ca30*/  LOP3.LUT R11, R12, 0xffff0000, RZ, 0xc0, !PT ;  /* 0xffff00000c0b7812 */ /* 0x000fe200078ec0ff */
[C---:B------:R-:W-:Y:S01]  /*ca40*/  IMAD.U32 R12, R13.reuse, 0x10000, RZ ;  /* 0x000100000d0c7824 */ /* 0x040fe200078e00ff */
[----:B--2---:R-:W-:Y:S01]  /*ca50*/  LOP3.LUT R40, R13, 0xffff0000, RZ, 0xc0, !PT ;  /* 0xffff00000d287812 */ /* 0x004fe200078ec0ff */
[----:B------:R-:W-:Y:S01]  /*ca60*/  @!P0 FADD.FTZ R39, -R39, -RZ ;  /* 0x800000ff27278221 */ /* 0x000fe20000010100 */
[----:B------:R-:W-:Y:S01]  /*ca70*/  SHF.L.U32 R41, R14, 0x10, RZ ;  /* 0x000000100e297819 */ /* 0x000fe200000006ff */
[----:B------:R-:W-:Y:S01]  /*ca80*/  @!P0 FADD.FTZ R12, -R12, -RZ ;  /* 0x800000ff0c0c8221 */ /* 0x000fe20000010100 */
[----:B------:R-:W-:Y:S01]  /*ca90*/  LOP3.LUT R13, R14, 0xffff0000, RZ, 0xc0, !PT ;  /* 0xffff00000e0d7812 */ /* 0x000fe200078ec0ff */
[C---:B------:R-:W-:Y:S01]  /*caa0*/  IMAD.U32 R14, R15.reuse, 0x10000, RZ ;  /* 0x000100000f0e7824 */ /* 0x040fe200078e00ff */
[----:B------:R-:W-:Y:S01]  /*cab0*/  LOP3.LUT R15, R15, 0xffff0000, RZ, 0xc0, !PT ;  /* 0xffff00000f0f7812 */ /* 0x000fe200078ec0ff */
[----:B------:R-:W-:Y:S01]  /*cac0*/  @!P0 FADD.FTZ R11, -R11, -RZ ;  /* 0x800000ff0b0b8221 */ /* 0x000fe20000010100 */
[----:B------:R-:W-:Y:S01]  /*cad0*/  LOP3.LUT R10, R10, 0xffff0000, RZ, 0xc0, !PT ;  /* 0xffff00000a0a7812 */ /* 0x000fe200078ec0ff */
[----:B------:R-:W-:-:S02]  /*cae0*/  @!P0 FADD.FTZ R14, -R14, -RZ ;  /* 0x800000ff0e0e8221 */ /* 0x000fc40000010100 */
[----:B------:R-:W-:Y:S02]  /*caf0*/  @!P0 FADD.FTZ R40, -R40, -RZ ;  /* 0x800000ff28288221 */ /* 0x000fe40000010100 */
[----:B------:R-:W-:Y:S02]  /*cb00*/  @!P0 FADD.FTZ R15, -R15, -RZ ;  /* 0x800000ff0f0f8221 */ /* 0x000fe40000010100 */
[----:B------:R-:W-:Y:S02]  /*cb10*/  FMUL.FTZ R12, R7, R12 ;  /* 0x0000000c070c7220 */ /* 0x000fe40000410000 */
[----:B------:R-:W-:Y:S02]  /*cb20*/  @!P0 FADD.FTZ R13, -R13, -RZ ;  /* 0x800000ff0d0d8221 */ /* 0x000fe40000010100 */
[C---:B-----5:R-:W-:Y:S01]  /*cb30*/  IMAD.U32 R7, R21.reuse, 0x10000, RZ ;  /* 0x0001000015077824 */ /* 0x060fe200078e00ff */
[----:B------:R-:W-:Y:S01]  /*cb40*/  LOP3.LUT R21, R21, 0xffff0000, RZ, 0xc0, !PT ;  /* 0xffff000015157812 */ /* 0x000fe200078ec0ff */
[----:B------:R-:W-:Y:S01]  /*cb50*/  FMUL.FTZ R11, R8, R11 ;  /* 0x0000000b080b7220 */ /* 0x000fe20000410000 */
[C---:B------:R-:W-:Y:S01]  /*cb60*/  LOP3.LUT R8, R20.reuse, 0xffff0000, RZ, 0xc0, !PT ;  /* 0xffff000014087812 */ /* 0x040fe200078ec0ff */
[----:B------:R-:W-:Y:S01]  /*cb70*/  FMUL.FTZ R14, R9, R14 ;  /* 0x0000000e090e7220 */ /* 0x000fe20000410000 */
[----:B------:R-:W-:Y:S01]  /*cb80*/  SHF.L.U32 R9, R20, 0x10, RZ ;  /* 0x0000001014097819 */ /* 0x000fe200000006ff */
[----:B------:R-:W-:Y:S01]  /*cb90*/  FMUL.FTZ R37, R37, R40 ;  /* 0x0000002825257220 */ /* 0x000fe20000410000 */
[----:B------:R-:W-:Y:S01]  /*cba0*/  SHF.L.U32 R20, R22, 0x10, RZ ;  /* 0x0000001016147819 */ /* 0x000fe200000006ff */
[----:B------:R-:W-:-:S02]  /*cbb0*/  @!P0 FADD.FTZ R41, -R41, -RZ ;  /* 0x800000ff29298221 */ /* 0x000fc40000010100 */
[----:B------:R-:W-:Y:S01]  /*cbc0*/  FMUL.FTZ R38, R38, R15 ;  /* 0x0000000f26267220 */ /* 0x000fe20000410000 */
[----:B------:R-:W-:Y:S01]  /*cbd0*/  LOP3.LUT R15, R22, 0xffff0000, RZ, 0xc0, !PT ;  /* 0xffff0000160f7812 */ /* 0x000fe200078ec0ff */
[----:B------:R-:W-:Y:S01]  /*cbe0*/  FMUL.FTZ R13, R10, R13 ;  /* 0x0000000d0a0d7220 */ /* 0x000fe20000410000 */
[C---:B------:R-:W-:Y:S01]  /*cbf0*/  LOP3.LUT R22, R23.reuse, 0xffff0000, RZ, 0xc0, !PT ;  /* 0xffff000017167812 */ /* 0x040fe200078ec0ff */
        /* <DEDUP_REMOVED lines=16> */
.L_x_4788:
[----:B------:R-:W-:Y:S05]  /*cd00*/  BSYNC B0 ;  /* 0x0000000000007941 */ /* 0x000fea0003800000 */
.L_x_4787:
[----:B------:R4:W5:Y:S01]  /*cd10*/  LDG.E.128 R20, [R30.64+0x100] ;  /* 0x000100061e147981 */ /* 0x000962000c1e1d00 */
[----:B------:R-:W-:Y:S01]  /*cd20*/  IADD3 R0, R18, 0x80, RZ ;  /* 0x0000008012007810 */ /* 0x000fe20007ffe0ff */
        /* <DEDUP_REMOVED lines=14> */
[----:B---3--:R-:W-:Y:S02]  /*ce10*/  LEA.HI.X.SX32 R9, R4, R17, 0x1, P1 ;  /* 0x0000001104097211 */ /* 0x008fe400008f0eff */
        /* <DEDUP_REMOVED lines=71> */
.L_x_4790:
[----:B------:R-:W-:Y:S05]  /*d290*/  BSYNC B0 ;  /* 0x0000000000007941 */ /* 0x000fea0003800000 */
.L_x_4789:
[----:B-----5:R1:W-:Y:S02]  /*d2a0*/  STS.128 [R213+0x4000], R20 ;  /* 0x00400014d5007388 */ /* 0x0203e40000000c00 */
.L_x_4784:
[----:B------:R-:W-:Y:S05]  /*d2b0*/  BSYNC B1 ;  /* 0x0000000000017941 */ /* 0x000fea0003800000 */
.L_x_4783:
        /* <DEDUP_REMOVED lines=91> */
.L_x_4794:
[----:B------:R-:W-:Y:S05]  /*d870*/  BSYNC B0 ;  /* 0x0000000000007941 */ /* 0x000fea0003800000 */
.L_x_4793:
        /* <DEDUP_REMOVED lines=88> */
.L_x_4796:
[----:B------:R-:W-:Y:S05]  /*de00*/  BSYNC B0 ;  /* 0x0000000000007941 */ /* 0x000fea0003800000 */
.L_x_4795:
        /* <DEDUP_REMOVED lines=88> */
.L_x_4798:
[----:B------:R-:W-:Y:S05]  /*e390*/  BSYNC B0 ;  /* 0x0000000000007941 */ /* 0x000fea0003800000 */
.L_x_4797:
[----:B-----5:R1:W-:Y:S02]  /*e3a0*/  STS.128 [R213+0x4800], R20 ;  /* 0x00480014d5007388 */ /* 0x0203e40000000c00 */
.L_x_4792:
[----:B------:R-:W-:Y:S05]  /*e3b0*/  BSYNC B1 ;  /* 0x0000000000017941 */ /* 0x000fea0003800000 */
.L_x_4791:
        /* <DEDUP_REMOVED lines=92> */
.L_x_4802:
[----:B------:R-:W-:Y:S05]  /*e980*/  BSYNC B0 ;  /* 0x0000000000007941 */ /* 0x000fea0003800000 */
.L_x_4801:
        /* <DEDUP_REMOVED lines=90> */
.L_x_4804:
[----:B------:R-:W-:Y:S05]  /*ef30*/  BSYNC B0 ;  /* 0x0000000000007941 */ /* 0x000fea0003800000 */
.L_x_4803:
        /* <DEDUP_REMOVED lines=89> */
.L_x_4806:
[----:B------:R-:W-:Y:S05]  /*f4d0*/  BSYNC B0 ;  /* 0x0000000000007941 */ /* 0x000fea0003800000 */
.L_x_4805:
[----:B-----5:R1:W-:Y:S02]  /*f4e0*/  STS.128 [R213+0x5000], R20 ;  /* 0x00500014d5007388 */ /* 0x0203e40000000c00 */
.L_x_4800:
[----:B------:R-:W-:Y:S05]  /*f4f0*/  BSYNC B1 ;  /* 0x0000000000017941 */ /* 0x000fea0003800000 */
.L_x_4799:
        /* <DEDUP_REMOVED lines=92> */
.L_x_4808:
[----:B------:R-:W-:Y:S05]  /*fac0*/  BSYNC B0 ;  /* 0x0000000000007941 */ /* 0x000fea0003800000 */
.L_x_4807:
        /* <DEDUP_REMOVED lines=89> */
.L_x_4810:
[----:B------:R-:W-:Y:S05]  /*10060*/  BSYNC B0 ;  /* 0x0000000000007941 */ /* 0x000fea0003800000 */
.L_x_4809:
        /* <DEDUP_REMOVED lines=26> */
[----:B---3--:R-:W-:-:S04]  /*10210*/  LEA R20, P1, R2, c[0x0][0x2a8], 0x1 ;  /* 0x0000aa0002147a11 */ /* 0x008fc800078208ff */
[----:B------:R-:W-:-:S06]  /*10220*/  LEA.HI.X R21, R2, c[0x0][0x2ac], R3, 0x1, P1 ;  /* 0x0000ab0002157a11 */ /* 0x000fcc00008f0c03 */
[----:B------:R-:W3:Y:S01]  /*10230*/  LDG.E.128 R20, [R20.64] ;  /* 0x0000000614147981 */ /* 0x000ee2000c1e1d00 */
[C---:B-----5:R-:W-:Y:S01]  /*10240*/  LOP3.LUT R2, R5.reuse, 0xffff0000, RZ, 0xc0, !PT ;  /* 0xffff000005027812 */ /* 0x060fe200078ec0ff */
[----:B------:R-:W-:Y:S01]  /*10250*/  IMAD.U32 R19, R5, 0x10000, RZ ;  /* 0x0001000005137824 */ /* 0x000fe200078e00ff */
[----:B------:R-:W-:Y:S01]  /*10260*/  SHF.L.U32 R18, R6, 0x10, RZ ;  /* 0x0000001006127819 */ /* 0x000fe200000006ff */
[----:B------:R-:W-:Y:S01]  /*10270*/  IMAD.U32 R17, R4, 0x10000, RZ ;  /* 0x0001000004117824 */ /* 0x000fe200078e00ff */
[----:B------:R-:W-:Y:S01]  /*10280*/  LOP3.LUT R5, R6, 0xffff0000, RZ, 0xc0, !PT ;  /* 0xffff000006057812 */ /* 0x000fe200078ec0ff */
[C---:B-1----:R-:W-:Y:S01]  /*10290*/  IMAD.U32 R25, R7.reuse, 0x10000, RZ ;  /* 0x0001000007197824 */ /* 0x042fe200078e00ff */
[----:B------:R-:W-:Y:S02]  /*102a0*/  LOP3.LUT R3, R4, 0xffff0000, RZ, 0xc0, !PT ;  /* 0xffff000004037812 */ /* 0x000fe400078ec0ff */
[----:B------:R-:W-:Y:S02]  /*102b0*/  LOP3.LUT R4, R7, 0xffff0000, RZ, 0xc0, !PT ;  /* 0xffff000007047812 */ /* 0x000fe400078ec0ff */
[C---:B----4-:R-:W-:Y:S01]  /*102c0*/  SHF.L.U32 R6, R9.reuse, 0x10, RZ ;  /* 0x0000001009067819 */ /* 0x050fe200000006ff */
[----:B------:R-:W-:Y:S01]  /*102d0*/  IMAD.U32 R27, R10, 0x10000, RZ ;  /* 0x000100000a1b7824 */ /* 0x000fe200078e00ff */
[----:B------:R-:W-:Y:S01]  /*102e0*/  LOP3.LUT R28, R9, 0xffff0000, RZ, 0xc0, !PT ;  /* 0xffff0000091c7812 */ /* 0x000fe200078ec0ff */
[----:B------:R-:W-:Y:S01]  /*102f0*/  IMAD.U32 R24, R8, 0x10000, RZ ;  /* 0x0001000008187824 */ /* 0x000fe200078e00ff */
[----:B------:R-:W-:-:S02]  /*10300*/  LOP3.LUT R9, R10, 0xffff0000, RZ, 0xc0, !PT ;  /* 0xffff00000a097812 */ /* 0x000fc400078ec0ff */
[----:B------:R-:W-:Y:S01]  /*10310*/  LOP3.LUT R7, R8, 0xffff0000, RZ, 0xc0, !PT ;  /* 0xffff000008077812 */ /* 0x000fe200078ec0ff */
[C---:B------:R-:W-:Y:S01]  /*10320*/  IMAD.U32 R8, R11.reuse, 0x10000, RZ ;  /* 0x000100000b087824 */ /* 0x040fe200078e00ff */
[----:B------:R-:W-:Y:S02]  /*10330*/  LOP3.LUT R30, R11, 0xffff0000, RZ, 0xc0, !PT ;  /* 0xffff00000b1e7812 */ /* 0x000fe400078ec0ff */
[C---:B--2---:R-:W-:Y:S01]  /*10340*/  LOP3.LUT R10, R12.reuse, 0xffff0000, RZ, 0xc0, !PT ;  /* 0xffff00000c0a7812 */ /* 0x044fe200078ec0ff */
[C---:B------:R-:W-:Y:S01]  /*10350*/  IMAD.U32 R11, R13.reuse, 0x10000, RZ ;  /* 0x000100000d0b7824 */ /* 0x040fe200078e00ff */
[----:B------:R-:W-:Y:S01]  /*10360*/  SHF.L.U32 R29, R12, 0x10, RZ ;  /* 0x000000100c1d7819 */ /* 0x000fe200000006ff */
        /* <DEDUP_REMOVED lines=9> */
[----:B------:R-:W-:Y:S02]  /*10400*/  FMUL.FTZ R10, R7, R10 ;  /* 0x0000000a070a7220 */ /* 0x000fe40000410000 */
[----:B------:R-:W-:Y:S01]  /*10410*/  @!P0 FADD.FTZ R32, -R32, -RZ ;  /* 0x800000ff20208221 */ /* 0x000fe20000010100 */
[C---:B---3--:R-:W-:Y:S01]  /*10420*/  SHF.L.U32 R7, R21.reuse, 0x10, RZ ;  /* 0x0000001015077819 */ /* 0x048fe200000006ff */
[----:B------:R-:W-:Y:S01]  /*10430*/  FMUL.FTZ R6, R6, R11 ;  /* 0x0000000b06067220 */ /* 0x000fe20000410000 */
[----:B------:R-:W-:Y:S01]  /*10440*/  LOP3.LUT R21, R21, 0xffff0000, RZ, 0xc0, !PT ;  /* 0xffff000015157812 */ /* 0x000fe200078ec0ff */
[----:B------:R-:W-:Y:S01]  /*10450*/  FMUL.FTZ R31, R28, R31 ;  /* 0x0000001f1c1f7220 */ /* 0x000fe20000410000 */
[----:B------:R-:W-:Y:S01]  /*10460*/  LOP3.LUT R14, R22, 0xffff0000, RZ, 0xc0, !PT ;  /* 0xffff0000160e7812 */ /* 0x000fe200078ec0ff */
[----:B------:R-:W-:Y:S02]  /*10470*/  @!P0 FADD.FTZ R13, -R13, -RZ ;  /* 0x800000ff0d0d8221 */ /* 0x000fe40000010100 */
[----:B------:R-:W-:Y:S01]  /*10480*/  FMUL.FTZ R12, R9, R12 ;  /* 0x0000000c090c7220 */ /* 0x000fe20000410000 */
[C---:B------:R-:W-:Y:S01]  /*10490*/  LOP3.LUT R9, R20.reuse, 0xffff0000, RZ, 0xc0, !PT ;  /* 0xffff000014097812 */ /* 0x040fe200078ec0ff */
[----:B------:R-:W-:-:S02]  /*104a0*/  IMAD.U32 R11, R20, 0x10000, RZ ;  /* 0x00010000140b7824 */ /* 0x000fc400078e00ff */
[----:B------:R-:W-:Y:S02]  /*104b0*/  @!P0 FADD.FTZ R29, -R29, -RZ ;  /* 0x800000ff1d1d8221 */ /* 0x000fe40000010100 */
[----:B------:R-:W-:Y:S02]  /*104c0*/  @!P0 FADD.FTZ R15, -R15, -RZ ;  /* 0x800000ff0f0f8221 */ /* 0x000fe40000010100 */
[----:B------:R-:W-:Y:S02]  /*104d0*/  FMUL.FTZ R27, R27, R32 ;  /* 0x000000201b1b7220 */ /* 0x000fe40000410000 */
[----:B------:R-:W-:Y:S01]  /*104e0*/  IMAD.U32 R20, R22, 0x10000, RZ ;  /* 0x0001000016147824 */ /* 0x000fe200078e00ff */
[C---:B------:R-:W-:Y:S01]  /*104f0*/  LOP3.LUT R22, R23.reuse, 0xffff0000, RZ, 0xc0, !PT ;  /* 0xffff000017167812 */ /* 0x040fe200078ec0ff */
[----:B------:R-:W-:Y:S01]  /*10500*/  FMUL.FTZ R8, R8, R13 ;  /* 0x0000000d08087220 */ /* 0x000fe20000410000 */
[----:B------:R-:W-:Y:S01]  /*10510*/  SHF.L.U32 R13, R23, 0x10, RZ ;  /* 0x00000010170d7819 */ /* 0x000fe200000006ff */
[----:B------:R-:W-:-:S02]  /*10520*/  FFMA.FTZ R6, R19, R7, R6 ;  /* 0x0000000713067223 */ /* 0x000fc40000010006 */
[----:B------:R-:W-:Y:S02]  /*10530*/  FFMA.FTZ R21, R2, R21, R31 ;  /* 0x0000001502157223 */ /* 0x000fe4000001001f */
[----:B------:R-:W-:Y:S02]  /*10540*/  FMUL.FTZ R24, R24, R29 ;  /* 0x0000001d18187220 */ /* 0x000fe40000410000 */
[----:B------:R-:W-:Y:S01]  /*10550*/  FMUL.FTZ R15, R30, R15 ;  /* 0x0000000f1e0f7220 */ /* 0x000fe20000410000 */
[----:B------:R-:W-:Y:S01]  /*10560*/  F2FP.BF16.PACK_AB R6, R21, R6 ;  /* 0x000000061506723e */ /* 0x000fe200000010ff */
        /* <DEDUP_REMOVED lines=8> */
[----:B------:R-:W-:Y:S01]  /*105f0*/  IMAD.MOV.U32 R5, RZ, RZ, R6 ;  /* 0x000000ffff057224 */ /* 0x000fe200078e0006 */
[----:B------:R-:W-:Y:S02]  /*10600*/  MOV R6, R18 ;  /* 0x0000001200067202 */ /* 0x000fe40000000f00 */
[----:B------:R-:W-:Y:S02]  /*10610*/  F2FP.BF16.PACK_AB R7, R15, R8 ;  /* 0x000000080f07723e */ /* 0x000fe400000010ff */
.L_x_4812:
[----:B------:R-:W-:Y:S05]  /*10620*/  BSYNC B0 ;  /* 0x0000000000007941 */ /* 0x000fea0003800000 */
.L_x_4811:
[----:B-----5:R4:W-:Y:S01]  /*10630*/  STS.128 [R213+0x5800], R4 ;  /* 0x00580004d5007388 */ /* 0x0209e20000000c00 */
[----:B------:R-:W-:Y:S05]  /*10640*/  BRA `(.L_x_4776) ;  /* 0x000002a000007947 */ /* 0x000fea0003800000 */
.L_x_4750:
[----:B------:R-:W-:Y:S01]  /*10650*/  IMAD.IADD R9, R207, 0x1, -R70 ;  /* 0x00000001cf097824 */ /* 0x000fe200078e0a46 */
[----:B------:R-:W-:-:S02]  /*10660*/  IADD3 R16, R142, 0x10, RZ ;  /* 0x000000108e107810 */ /* 0x000fc40007ffe0ff */
[----:B------:R-:W-:Y:S02]  /*10670*/  IADD3 R26, R142, 0x30, RZ ;  /* 0x000000308e1a7810 */ /* 0x000fe40007ffe0ff */
[-C--:B------:R-:W-:Y:S02]  /*10680*/  ISETP.GE.AND P5, PT, R16, R9.reuse, PT ;  /* 0x000000091000720c */ /* 0x080fe40003fa6270 */
[CC--:B------:R-:W-:Y:S02]  /*10690*/  ISETP.GE.AND P6, PT, R142.reuse, R9.reuse, PT ;  /* 0x000000098e00720c */ /* 0x0c0fe40003fc6270 */
        /* <DEDUP_REMOVED lines=37> */
.L_x_4776:
[----:B------:R-:W-:Y:S05]  /*108f0*/  BSYNC B2 ;  /* 0x0000000000027941 */ /* 0x000fea0003800000 */
.L_x_4749:
[----:B------:R-:W-:Y:S01]  /*10900*/  IADD3 R3, R133, -0x1, RZ ;  /* 0xffffffff85037810 */ /* 0x000fe20007ffe0ff */
[----:B------:R-:W-:-:S02]  /*10910*/  IMAD.SHL.U32 R197, R142, 0x8, RZ ;  /* 0x000000088ec57824 */ /* 0x000fc400078e00ff */
[----:B------:R-:W-:Y:S02]  /*10920*/  IMAD.SHL.U32 R49, R63, 0x40, RZ ;  /* 0x000000403f317824 */ /* 0x000fe400078e00ff */
[----:B------:R-:W-:-:S03]  /*10930*/  IMAD.SHL.U32 R2, R3, 0x40, RZ ;  /* 0x0000004003027824 */ /* 0x000fc600078e00ff */
[----:B------:R-:W-:Y:S01]  /*10940*/  LOP3.LUT R49, R49, 0xfffffe00, RZ, 0xc0, !PT ;  /* 0xfffffe0031317812 */ /* 0x000fe200078ec0ff */
[----:B-1--4-:R-:W-:-:S05]  /*10950*/  IMAD.IADD R5, R61, 0x1, -R2 ;  /* 0x000000013d057824 */ /* 0x012fca00078e0a02 */
[-C--:B------:R-:W-:Y:S02]  /*10960*/  ISETP.GE.AND P6, PT, R142, R5.reuse, PT ;  /* 0x000000058e00720c */ /* 0x080fe40003fc6270 */
[-C--:B------:R-:W-:Y:S02]  /*10970*/  ISETP.GE.AND P1, PT, R16, R5.reuse, PT ;  /* 0x000000051000720c */ /* 0x080fe40003f26270 */
[-C--:B------:R-:W-:Y:S02]  /*10980*/  ISETP.GE.AND P0, PT, R0, R5.reuse, PT ;  /* 0x000000050000720c */ /* 0x080fe40003f06270 */
[----:B------:R-:W-:-:S07]  /*10990*/  ISETP.GE.AND P4, PT, R16, R5, PT ;  /* 0x000000051000720c */ /* 0x000fce0003f86270 */
[----:B------:R-:W-:Y:S02]  /*109a0*/  @!P6 IMAD.MOV.U32 R203, RZ, RZ, R201 ;  /* 0x000000ffffcbe224 */ /* 0x000fe400078e00c9 */
[CC--:B------:R-:W-:Y:S02]  /*109b0*/  @!P1 LEA R10, P2, R55.reuse, R202.reuse, 0x1 ;  /* 0x000000ca370a9211 */ /* 0x0c0fe400078408ff */
[----:B------:R-:W-:Y:S01]  /*109c0*/  @!P0 IMAD.MOV.U32 R4, RZ, RZ, c[0x0][0x198] ;  /* 0x00006600ff048624 */ /* 0x000fe200078e00ff */
[----:B------:R-:W-:Y:S01]  /*109d0*/  @!PT LDS RZ, [RZ] ;  /* 0x00000000fffff984 */ /* 0x000fe20000000800 */
[----:B------:R-:W-:Y:S01]  /*109e0*/  @!PT LDS RZ, [RZ] ;  /* 0x00000000fffff984 */ /* 0x000fe20000000800 */
[----:B------:R-:W-:Y:S01]  /*109f0*/  @!PT LDS RZ, [RZ] ;  /* 0x00000000fffff984 */ /* 0x000fe20000000800 */
[----:B------:R1:W-:Y:S01]  /*10a00*/  @!P6 LDGSTS.E.BYPASS.LTC128B.128 [R213+0x6000], [R202.64] ;  /* 0x06000000cad5efae */ /* 0x0003e2000b901d46 */
[----:B------:R-:W-:Y:S01]  /*10a10*/  @!P1 LEA.HI.X R11, R55, R201, R54, 0x1, P2 ;  /* 0x000000c9370b9211 */ /* 0x000fe200010f0c36 */
[----:B------:R-:W-:Y:S01]  /*10a20*/  @!P0 IMAD.MOV.U32 R6, RZ, RZ, c[0x0][0x19c] ;  /* 0x00006700ff068624 */ /* 0x000fe200078e00ff */
[----:B------:R-:W-:Y:S01]  /*10a30*/  ISETP.GE.AND P2, PT, R0, R5, PT ;  /* 0x000000050000720c */ /* 0x000fe20003f46270 */
[----:B------:R1:W-:Y:S01]  /*10a40*/  @!P6 LDGSTS.E.BYPASS.LTC128B.128 [R213+0x8000], [R202.64+0x80] ;  /* 0x08000080cad5efae */ /* 0x0003e2000b901d46 */
[----:B------:R-:W-:Y:S01]  /*10a50*/  @!P0 LEA R8, P5, R4, R202, 0x6 ;  /* 0x000000ca04088211 */ /* 0x000fe200078a30ff */
[----:B------:R-:W-:-:S02]  /*10a60*/  IMAD.SHL.U32 R0, R62, 0x40, RZ ;  /* 0x000000403e007824 */ /* 0x000fc400078e00ff */
[----:B------:R1:W-:Y:S01]  /*10a70*/  @!P6 LDGSTS.E.BYPASS.LTC128B.128 [R213+0xa000], [R202.64+0x100] ;  /* 0x0a000100cad5efae */ /* 0x0003e2000b901d46 */
[----:B------:R-:W-:Y:S02]  /*10a80*/  ISETP.GE.AND P6, PT, R26, R5, PT ;  /* 0x000000051a00720c */ /* 0x000fe40003fc6270 */
[----:B------:R-:W-:Y:S01]  /*10a90*/  @!P0 LEA.HI.X R9, R4, R201, R6, 0x6, P5 ;  /* 0x000000c904098211 */ /* 0x000fe200028f3406 */
[----:B------:R4:W-:Y:S01]  /*10aa0*/  @!P1 LDGSTS.E.BYPASS.LTC128B.128 [R213+0x6800], [R10.64] ;  /* 0x068000000ad59fae */ /* 0x0009e2000b901d46 */
[----:B------:R-:W-:Y:S02]  /*10ab0*/  LOP3.LUT R4, R0, 0x1c0, RZ, 0xc0, !PT ;  /* 0x000001c000047812 */ /* 0x000fe400078ec0ff */
[-C--:B------:R-:W-:Y:S01]  /*10ac0*/  ISETP.GE.AND P5, PT, R142, R5.reuse, PT ;  /* 0x000000058e00720c */ /* 0x080fe20003fa6270 */
[----:B------:R4:W-:Y:S01]  /*10ad0*/  @!P1 LDGSTS.E.BYPASS.LTC128B.128 [R213+0x8800], [R10.64+0x80] ;  /* 0x088000800ad59fae */ /* 0x0009e2000b901d46 */
[----:B------:R-:W-:Y:S02]  /*10ae0*/  LOP3.LUT R197, R4, 0x8, R197, 0xf8, !PT ;  /* 0x0000000804c57812 */ /* 0x000fe400078ef8c5 */
[----:B------:R-:W-:Y:S01]  /*10af0*/  SHF.R.U32.HI R4, RZ, 0x3, R4 ;  /* 0x00000003ff047819 */ /* 0x000fe20000011604 */
[----:B------:R4:W-:Y:S01]  /*10b00*/  @!P1 LDGSTS.E.BYPASS.LTC128B.128 [R213+0xa800], [R10.64+0x100] ;  /* 0x0a8001000ad59fae */ /* 0x0009e2000b901d46 */
[----:B------:R-:W-:Y:S01]  /*10b10*/  ISETP.GE.AND P1, PT, R26, R5, PT ;  /* 0x000000051a00720c */ /* 0x000fe20003f26270 */
[----:B------:R-:W-:Y:S01]  /*10b20*/  @!P6 IMAD.MOV.U32 R6, RZ, RZ, c[0x0][0x198] ;  /* 0x00006600ff06e624 */ /* 0x000fe200078e00ff */
[----:B------:R-:W-:Y:S01]  /*10b30*/  LOP3.LUT R197, R197, R4, RZ, 0x3c, !PT ;  /* 0x00000004c5c57212 */ /* 0x000fe200078e3cff */
[----:B------:R-:W-:Y:S01]  /*10b40*/  @!P6 IMAD.MOV.U32 R0, RZ, RZ, c[0x0][0x19c] ;  /* 0x00006700ff00e624 */ /* 0x000fe200078e00ff */
[----:B------:R5:W-:Y:S01]  /*10b50*/  @!P0 LDGSTS.E.BYPASS.LTC128B.128 [R213+0x7000], [R8.64] ;  /* 0x0700000008d58fae */ /* 0x000be2000b901d46 */
[----:B------:R-:W-:-:S02]  /*10b60*/  LEA.HI R4, R199, R199, RZ, 0x1 ;  /* 0x000000c7c7047211 */ /* 0x000fc400078f08ff */
[----:B------:R-:W-:Y:S01]  /*10b70*/  @!P6 IMAD R0, R0, 0x60, RZ ;  /* 0x000000600000e824 */ /* 0x000fe200078e02ff */
[----:B------:R5:W-:Y:S01]  /*10b80*/  @!P0 LDGSTS.E.BYPASS.LTC128B.128 [R213+0x9000], [R8.64+0x80] ;  /* 0x0900008008d58fae */ /* 0x000be2000b901d46 */
[----:B------:R-:W-:Y:S02]  /*10b90*/  LOP3.LUT R5, R63, 0xfffffff8, RZ, 0xc0, !PT ;  /* 0xfffffff83f057812 */ /* 0x000fe400078ec0ff */
[----:B------:R-:W-:Y:S01]  /*10ba0*/  LOP3.LUT R4, R4, 0xfffffffe, RZ, 0xc0, !PT ;  /* 0xfffffffe04047812 */ /* 0x000fe200078ec0ff */
[----:B------:R5:W-:Y:S01]  /*10bb0*/  @!P0 LDGSTS.E.BYPASS.LTC128B.128 [R213+0xb000], [R8.64+0x100] ;  /* 0x0b00010008d58fae */ /* 0x000be2000b901d46 */
[----:B---3--:R-:W-:Y:S01]  /*10bc0*/  @!P4 LEA R12, P0, R67, R204, 0x1 ;  /* 0x000000cc430cc211 */ /* 0x008fe200078008ff */
[----:B-1----:R-:W-:Y:S02]  /*10bd0*/  @!P6 IMAD.MOV.U32 R203, RZ, RZ, R201 ;  /* 0x000000ffffcbe224 */ /* 0x002fe400078e00c9 */
[----:B------:R-:W-:Y:S01]  /*10be0*/  IMAD.IADD R4, R199, 0x1, -R4 ;  /* 0x00000001c7047824 */ /* 0x000fe200078e0a04 */
[----:B------:R-:W-:Y:S01]  /*10bf0*/  @!P4 LEA.HI.X R13, R67, R205, R64, 0x1, P0 ;  /* 0x000000cd430dc211 */ /* 0x000fe200000f0c40 */
[----:B------:R-:W-:-:S04]  /*10c00*/  @!P6 IMAD.WIDE.U32 R6, R6, 0x60, R202 ;  /* 0x000000600606e825 */ /* 0x000fc800078e00ca */
[----:B------:R-:W-:Y:S02]  /*10c10*/  @!P6 IMAD.IADD R17, R7, 0x1, R0 ;  /* 0x000000010711e824 */ /* 0x000fe400078e0200 */
[----:B------:R-:W-:Y:S02]  /*10c20*/  @!P6 IMAD.MOV.U32 R16, RZ, RZ, R6 ;  /* 0x000000ffff10e224 */ /* 0x000fe400078e0006 */
[----:B------:R-:W-:Y:S01]  /*10c30*/  IMAD.IADD R0, R206, 0x1, -R5 ;  /* 0x00000001ce007824 */ /* 0x000fe200078e0a05 */
[----:B------:R-:W-:Y:S01]  /*10c40*/  SHF.R.S32.HI R5, RZ, 0x1f, R60 ;  /* 0x0000001fff057819 */ /* 0x000fe2000001143c */
[----:B------:R-:W-:Y:S01]  /*10c50*/  IMAD R197, R4, 0x200, R197 ;  /* 0x0000020004c57824 */ /* 0x000fe200078e02c5 */
[----:B------:R1:W-:Y:S01]  /*10c60*/  @!P6 LDGSTS.E.BYPASS.LTC128B.128 [R213+0x7800], [R16.64] ;  /* 0x0780000010d5efae */ /* 0x0003e2000b901d46 */
[----:B----4-:R-:W-:Y:S01]  /*10c70*/  IMAD.SHL.U32 R11, R0, 0x40, RZ ;  /* 0x00000040000b7824 */ /* 0x010fe200078e00ff */
[----:B------:R-:W-:Y:S01]  /*10c80*/  LEA.HI R5, R5, R60, RZ, 0x5 ;  /* 0x0000003c05057211 */ /* 0x000fe200078f28ff */
[----:B------:R-:W-:Y:S01]  /*10c90*/  IMAD.SHL.U32 R4, R4, 0x8, RZ ;  /* 0x0000000804047824 */ /* 0x000fe200078e00ff */
[----:B------:R1:W-:Y:S01]  /*10ca0*/  @!P6 LDGSTS.E.BYPASS.LTC128B.128 [R213+0x9800], [R16.64+0x80] ;  /* 0x0980008010d5efae */ /* 0x0003e2000b901d46 */
[----:B------:R-:W-:Y:S01]  /*10cb0*/  @!P2 IMAD.MOV.U32 R6, RZ, RZ, c[0x0][0x1a0] ;  /* 0x00006800ff06a624 */ /* 0x000fe200078e00ff */
[----:B------:R-:W-:Y:S01]  /*10cc0*/  LOP3.LUT R11, R11, 0x1c0, RZ, 0xc0, !PT ;  /* 0x000001c00b0b7812 */ /* 0x000fe200078ec0ff */
[----:B------:R-:W-:Y:S01]  /*10cd0*/  @!P2 IMAD.MOV.U32 R7, RZ, RZ, c[0x0][0x1a4] ;  /* 0x00006900ff07a624 */ /* 0x000fe200078e00ff */
[----:B------:R1:W-:Y:S01]  /*10ce0*/  @!P6 LDGSTS.E.BYPASS.LTC128B.128 [R213+0xb800], [R16.64+0x100] ;  /* 0x0b80010010d5efae */ /* 0x0003e2000b901d46 */
[----:B------:R-:W-:Y:S01]  /*10cf0*/  @!P1 IMAD.MOV.U32 R14, RZ, RZ, c[0x0][0x1a0] ;  /* 0x00006800ff0e9624 */ /* 0x000fe200078e00ff */
[----:B------:R-:W-:Y:S01]  /*10d00*/  LOP3.LUT R4, R11, 0x8, R4, 0xf8, !PT ;  /* 0x000000080b047812 */ /* 0x000fe200078ef804 */
[----:B-----5:R-:W-:Y:S01]  /*10d10*/  @!P1 IMAD.MOV.U32 R8, RZ, RZ, c[0x0][0x1a4] ;  /* 0x00006900ff089624 */ /* 0x020fe200078e00ff */
[----:B------:R-:W0:Y:S01]  /*10d20*/  LDGDEPBAR ;  /* 0x00000000000079af */ /* 0x000e220000000000 */
[----:B------:R-:W-:Y:S01]  /*10d30*/  SHF.R.U32.HI R11, RZ, 0x3, R11 ;  /* 0x00000003ff0b7819 */ /* 0x000fe2000001160b */
[----:B------:R-:W-:Y:S01]  /*10d40*/  @!P1 IMAD.WIDE.U32 R14, R14, 0x60, R204 ;  /* 0x000000600e0e9825 */ /* 0x000fe200078e00cc */
[----:B------:R-:W-:-:S02]  /*10d50*/  @!P2 LEA R10, P0, R6, R204, 0x6 ;  /* 0x000000cc060aa211 */ /* 0x000fc400078030ff */
[----:B------:R-:W-:Y:S01]  /*10d60*/  LOP3.LUT R4, R4, R11, RZ, 0x3c, !PT ;  /* 0x0000000b04047212 */ /* 0x000fe200078e3cff */
[----:B------:R-:W-:Y:S01]  /*10d70*/  @!P1 IMAD R8, R8, 0x60, RZ ;  /* 0x0000006008089824 */ /* 0x000fe200078e02ff */
[----:B------:R-:W-:Y:S01]  /*10d80*/  @!P2 LEA.HI.X R11, R6, R205, R7, 0x6, P0 ;  /* 0x000000cd060ba211 */ /* 0x000fe200000f3407 */
[----:B------:R-:W-:Y:S01]  /*10d90*/  IMAD.SHL.U32 R197, R197, 0x2, RZ ;  /* 0x00000002c5c57824 */ /* 0x000fe200078e00ff */
[----:B------:R-:W-:Y:S01]  /*10da0*/  SHF.R.S32.HI R6, RZ, 0x5, R5 ;  /* 0x00000005ff067819 */ /* 0x000fe20000011405 */
[----:B------:R-:W-:Y:S02]  /*10db0*/  @!P1 IMAD.IADD R9, R15, 0x1, R8 ;  /* 0x000000010f099824 */ /* 0x000fe400078e0208 */
[----:B------:R-:W-:Y:S01]  /*10dc0*/  @!P1 IMAD.MOV.U32 R8, RZ, RZ, R14 ;  /* 0x000000ffff089224 */ /* 0x000fe200078e000e */
[----:B------:R-:W-:Y:S01]  /*10dd0*/  IADD3 R195, R197, 0x6020, RZ ;  /* 0x00006020c5c37810 */ /* 0x000fe20007ffe0ff */
[----:B------:R-:W-:Y:S02]  /*10de0*/  IMAD R5, R6, 0x400, R49 ;  /* 0x0000040006057824 */ /* 0x000fe400078e0231 */
[----:B------:R-:W-:-:S02]  /*10df0*/  IMAD.MOV.U32 R7, RZ, RZ, 0x10 ;  /* 0x00000010ff077424 */ /* 0x000fc400078e00ff */
[----:B------:R-:W-:Y:S02]  /*10e00*/  IMAD.IADD R198, R4, 0x1, R5 ;  /* 0x0000000104c67824 */ /* 0x000fe400078e0205 */
[----:B------:R-:W-:Y:S02]  /*10e10*/  IMAD.MOV.U32 R5, RZ, RZ, 0x20 ;  /* 0x00000020ff057424 */ /* 0x000fe400078e00ff */
[----:B------:R-:W-:Y:S01]  /*10e20*/  IMAD.SHL.U32 R198, R198, 0x2, RZ ;  /* 0x00000002c6c67824 */ /* 0x000fe200078e00ff */
[----:B------:R-:W-:-:S04]  /*10e30*/  DEPBAR.LE SB0, 0x0 ;  /* 0x000080000000791a */ /* 0x000fc80000000000 */
[----:B------:R-:W-:Y:S01]  /*10e40*/  BAR.SYNC.DEFER_BLOCKING 0x0 ;  /* 0x0000000000007b1d */ /* 0x000fe20000010000 */
[----:B------:R-:W-:-:S05]  /*10e50*/  IMAD.SHL.U32 R60, R60, 0x2, RZ ;  /* 0x000000023c3c7824 */ /* 0x000fca00078e00ff */
        /* <DEDUP_REMOVED lines=40> */
[----:B------:R-:W2:Y:S01]  /*110e0*/  LDSM.16.M88.4 R24, [R197+0x6000] ;  /* 0x00600000c518783b */ /* 0x000ea20000000200 */
[----:B------:R-:W-:Y:S02]  /*110f0*/  SEL R5, R5, 0xffffffe0, !P2 ;  /* 0xffffffe005057807 */ /* 0x000fe40005000000 */
[----:B------:R-:W-:Y:S01]  /*11100*/  R2P PR, R62, 0x6 ;  /* 0x000000063e007804 */ /* 0x000fe20000000000 */
[----:B-1----:R-:W1:Y:S01]  /*11110*/  LDSM.16.M88.4 R16, [R197+0x6800] ;  /* 0x00680000c510783b */ /* 0x002e620000000200 */
[--C-:B------:R-:W-:Y:S01]  /*11120*/  IMAD R196, R7, 0x2, R198.reuse ;  /* 0x0000000207c47824 */ /* 0x100fe200078e02c6 */
[----:B------:R-:W-:Y:S01]  /*11130*/  ISETP.GT.AND P0, PT, R3, R200, PT ;  /* 0x000000c80300720c */ /* 0x000fe20003f04270 */
[C---:B------:R-:W-:Y:S01]  /*11140*/  IMAD R194, R5.reuse, 0x2, R198 ;  /* 0x0000000205c27824 */ /* 0x040fe200078e02c6 */
[----:B------:R-:W1:Y:S01]  /*11150*/  LDSM.16.M88.4 R72, [R197+0x7000] ;  /* 0x00700000c548783b */ /* 0x000e620000000200 */
[----:B------:R-:W-:-:S03]  /*11160*/  IMAD R193, R5, 0x2, R196 ;  /* 0x0000000205c17824 */ /* 0x000fc600078e02c4 */
[----:B------:R-:W1:Y:S04]  /*11170*/  LDSM.16.M88.4 R32, [R197+0x7800] ;  /* 0x00780000c520783b */ /* 0x000e680000000200 */
[----:B------:R-:W-:Y:S01]  /*11180*/  @P1 IADD3 R195, R0, -0x20, RZ ;  /* 0xffffffe000c31810 */ /* 0x000fe20007ffe0ff */
[----:B------:R-:W-:Y:S01]  /*11190*/  IMAD.MOV.U32 R0, RZ, RZ, 0x40 ;  /* 0x00000040ff007424 */ /* 0x000fe200078e00ff */
[----:B------:R-:W-:Y:S02]  /*111a0*/  LDSM.16.M88.4 R64, [R194] ;  /* 0x00000000c240783b */ /* 0x000fe40000000200 */
[----:B------:R-:W-:Y:S02]  /*111b0*/  IADD3 R187, R195, 0x800, RZ ;  /* 0x00000800c3bb7810 */ /* 0x000fe40007ffe0ff */
[----:B-----5:R-:W-:Y:S01]  /*111c0*/  LDSM.16.M88.4 R8, [R196] ;  /* 0x00000000c408783b */ /* 0x020fe20000000200 */
[----:B------:R-:W-:-:S02]  /*111d0*/  SEL R0, R0, 0xffffffc0, !P2 ;  /* 0xffffffc000007807 */ /* 0x000fc40005000000 */
[C---:B------:R-:W-:Y:S01]  /*111e0*/  IADD3 R186, R195.reuse, 0x1000, RZ ;  /* 0x00001000c3ba7810 */ /* 0x040fe20007ffe0ff */
[----:B------:R-:W5:Y:S01]  /*111f0*/  LDSM.16.M88.4 R36, [R195] ;  /* 0x00000000c324783b */ /* 0x000f620000000200 */
[----:B------:R-:W-:Y:S01]  /*11200*/  IADD3 R185, R195, 0x1800, RZ ;  /* 0x00001800c3b97810 */ /* 0x000fe20007ffe0ff */
[----:B------:R-:W-:Y:S01]  /*11210*/  IMAD.IADD R191, R197, 0x1, R0 ;  /* 0x00000001c5bf7824 */ /* 0x000fe200078e0200 */
[C---:B------:R-:W-:Y:S01]  /*11220*/  IADD3 R183, R195.reuse, 0x2000, RZ ;  /* 0x00002000c3b77810 */ /* 0x040fe20007ffe0ff */
[----:B----4-:R-:W4:Y:S01]  /*11230*/  LDSM.16.M88.4 R12, [R195+0x800] ;  /* 0x00080000c30c783b */ /* 0x010f220000000200 */
[----:B------:R-:W-:Y:S01]  /*11240*/  IMAD.IADD R184, R0, 0x1, R195 ;  /* 0x0000000100b87824 */ /* 0x000fe200078e02c3 */
[C---:B------:R-:W-:Y:S02]  /*11250*/  IADD3 R182, R195.reuse, 0x2800, RZ ;  /* 0x00002800c3b67810 */ /* 0x040fe40007ffe0ff */
[----:B--2---:R-:W2:Y:S01]  /*11260*/  LDSM.16.M88.4 R40, [R195+0x1000] ;  /* 0x00100000c328783b */ /* 0x004ea20000000200 */
[----:B------:R-:W-:-:S02]  /*11270*/  IADD3 R181, R195, 0x3000, RZ ;  /* 0x00003000c3b57810 */ /* 0x000fc40007ffe0ff */
[C---:B------:R-:W-:Y:S01]  /*11280*/  IADD3 R180, R195.reuse, 0x3800, RZ ;  /* 0x00003800c3b47810 */ /* 0x040fe20007ffe0ff */
[----:B------:R-:W-:Y:S01]  /*11290*/  LDSM.16.M88.4 R84, [R191+0x6800] ;  /* 0x00680000bf54783b */ /* 0x000fe20000000200 */
[C---:B------:R-:W-:Y:S01]  /*112a0*/  IADD3 R179, R195.reuse, 0x4000, RZ ;  /* 0x00004000c3b37810 */ /* 0x040fe20007ffe0ff */
[C---:B------:R-:W-:Y:S01]  /*112b0*/  HMMA.16816.F32.BF16 R28, R56.reuse, R24, RZ ;  /* 0x00000018381c723c */ /* 0x040fe200000418ff */
[C---:B------:R-:W-:Y:S01]  /*112c0*/  IADD3 R178, R195.reuse, 0x4800, RZ ;  /* 0x00004800c3b27810 */ /* 0x040fe20007ffe0ff */
[----:B------:R-:W-:Y:S01]  /*112d0*/  LDSM.16.M88.4 R80, [R191+0x7800] ;  /* 0x00780000bf50783b */ /* 0x000fe20000000200 */
[C---:B------:R-:W-:Y:S02]  /*112e0*/  IADD3 R177, R195.reuse, 0x5000, RZ ;  /* 0x00005000c3b17810 */ /* 0x040fe40007ffe0ff */
[----:B------:R-:W-:Y:S01]  /*112f0*/  IADD3 R176, R195, 0x5800, RZ ;  /* 0x00005800c3b07810 */ /* 0x000fe20007ffe0ff */
[----:B------:R-:W-:Y:S02]  /*11300*/  LDSM.16.M88.4 R44, [R184+0x800] ;  /* 0x00080000b82c783b */ /* 0x000fe40000000200 */
[C---:B------:R-:W-:Y:S02]  /*11310*/  HMMA.16816.F32.BF16 R24, R56.reuse, R26, RZ ;  /* 0x0000001a3818723c */ /* 0x040fe400000418ff */
[----:B------:R-:W-:Y:S04]  /*11320*/  LDSM.16.M88.4 R88, [R198+0x2000] ;  /* 0x00200000c658783b */ /* 0x000fe80000000200 */
[----:B------:R-:W0:Y:S02]  /*11330*/  LDGDEPBAR ;  /* 0x00000000000079af */ /* 0x000e240000000000 */
[C---:B-1----:R-:W-:Y:S08]  /*11340*/  HMMA.16816.F32.BF16 R20, R56.reuse, R16, RZ ;  /* 0x000000103814723c */ /* 0x042ff000000418ff */
[C---:B------:R-:W-:Y:S08]  /*11350*/  HMMA.16816.F32.BF16 R76, R56.reuse, R72, RZ ;  /* 0x00000048384c723c */ /* 0x040ff000000418ff */
[C---:B------:R-:W-:Y:S08]  /*11360*/  HMMA.16816.F32.BF16 R16, R56.reuse, R18, RZ ;  /* 0x000000123810723c */ /* 0x040ff000000418ff */
[C---:B------:R-:W-:Y:S08]  /*11370*/  HMMA.16816.F32.BF16 R72, R56.reuse, R74, RZ ;  /* 0x0000004a3848723c */ /* 0x040ff000000418ff */
[C---:B------:R-:W-:Y:S08]  /*11380*/  HMMA.16816.F32.BF16 R68, R56.reuse, R32, RZ ;  /* 0x000000203844723c */ /* 0x040ff000000418ff */
[----:B------:R-:W-:Y:S01]  /*11390*/  HMMA.16816.F32.BF16 R56, R56, R34, RZ ;  /* 0x000000223838723c */ /* 0x000fe200000418ff */
[----:B------:R-:W1:Y:S07]  /*113a0*/  LDSM.16.M88.4 R32, [R195+0x1800] ;  /* 0x00180000c320783b */ /* 0x000e6e0000000200 */
[C---:B-----5:R-:W-:Y:S08]  /*113b0*/  HMMA.16816.F32.BF16 R28, R8.reuse, R36, R28 ;  /* 0x00000024081c723c */ /* 0x060ff0000004181c */
[C---:B------:R-:W-:Y:S01]  /*113c0*/  HMMA.16816.F32.BF16 R24, R8.reuse, R38, R24 ;  /* 0x000000260818723c */ /* 0x040fe20000041818 */
[----:B------:R-:W5:Y:S07]  /*113d0*/  LDSM.16.M88.4 R36, [R191+0x6000] ;  /* 0x00600000bf24783b */ /* 0x000f6e0000000200 */
[C---:B----4-:R-:W-:Y:S08]  /*113e0*/  HMMA.16816.F32.BF16 R20, R8.reuse, R12, R20 ;  /* 0x0000000c0814723c */ /* 0x050ff00000041814 */
[C---:B------:R-:W-:Y:S01]  /*113f0*/  HMMA.16816.F32.BF16 R16, R8.reuse, R14, R16 ;  /* 0x0000000e0810723c */ /* 0x040fe20000041810 */
[----:B------:R-:W4:Y:S07]  /*11400*/  LDSM.16.M88.4 R12, [R191+0x7000] ;  /* 0x00700000bf0c783b */ /* 0x000f2e0000000200 */
[C---:B--2---:R-:W-:Y:S08]  /*11410*/  HMMA.16816.F32.BF16 R76, R8.reuse, R40, R76 ;  /* 0x00000028084c723c */ /* 0x044ff0000004184c */
[C---:B------:R-:W-:Y:S01]  /*11420*/  HMMA.16816.F32.BF16 R72, R8.reuse, R42, R72 ;  /* 0x0000002a0848723c */ /* 0x040fe20000041848 */
[----:B------:R-:W-:Y:S07]  /*11430*/  LDSM.16.M88.4 R40, [R184+0x1000] ;  /* 0x00100000b828783b */ /* 0x000fee0000000200 */
[C---:B-1----:R-:W-:Y:S08]  /*11440*/  HMMA.16816.F32.BF16 R68, R8.reuse, R32, R68 ;  /* 0x000000200844723c */ /* 0x042ff00000041844 */
[----:B------:R-:W-:Y:S01]  /*11450*/  HMMA.16816.F32.BF16 R56, R8, R34, R56 ;  /* 0x000000220838723c */ /* 0x000fe20000041838 */
[----:B------:R-:W-:Y:S04]  /*11460*/  LDSM.16.M88.4 R32, [R193] ;  /* 0x00000000c120783b */ /* 0x000fe80000000200 */
[----:B------:R-:W1:Y:S03]  /*11470*/  LDSM.16.M88.4 R8, [R184] ;  /* 0x00000000b808783b */ /* 0x000e660000000200 */
[C---:B-----5:R-:W-:Y:S08]  /*11480*/  HMMA.16816.F32.BF16 R28, R64.reuse, R36, R28 ;  /* 0x00000024401c723c */ /* 0x060ff0000004181c */
[C---:B------:R-:W-:Y:S01]  /*11490*/  HMMA.16816.F32.BF16 R24, R64.reuse, R38, R24 ;  /* 0x000000264018723c */ /* 0x040fe20000041818 */
[----:B------:R-:W2:Y:S07]  /*114a0*/  LDSM.16.M88.4 R36, [R184+0x1800] ;  /* 0x00180000b824783b */ /* 0x000eae0000000200 */
[C---:B------:R-:W-:Y:S08]  /*114b0*/  HMMA.16816.F32.BF16 R20, R64.reuse, R84, R20 ;  /* 0x000000544014723c */ /* 0x040ff00000041814 */
[C---:B------:R-:W-:Y:S01]  /*114c0*/  HMMA.16816.F32.BF16 R16, R64.reuse, R86, R16 ;  /* 0x000000564010723c */ /* 0x040fe20000041810 */
[----:B------:R-:W-:Y:S07]  /*114d0*/  LDSM.16.M88.4 R84, [R197+0x9000] ;  /* 0x00900000c554783b */ /* 0x000fee0000000200 */
[C---:B----4-:R-:W-:Y:S08]  /*114e0*/  HMMA.16816.F32.BF16 R76, R64.reuse, R12, R76 ;  /* 0x0000000c404c723c */ /* 0x050ff0000004184c */
[----:B------:R-:W-:Y:S01]  /*114f0*/  HMMA.16816.F32.BF16 R72, R64, R14, R72 ;  /* 0x0000000e4048723c */ /* 0x000fe20000041848 */
[----:B------:R-:W4:Y:S07]  /*11500*/  LDSM.16.M88.4 R12, [R197+0x8000] ;  /* 0x00800000c50c783b */ /* 0x000f2e0000000200 */
[C---:B-1----:R-:W-:Y:S08]  /*11510*/  HMMA.16816.F32.BF16 R28, R32.reuse, R8, R28 ;  /* 0x00000008201c723c */ /* 0x042ff0000004181c */
[----:B------:R-:W-:Y:S01]  /*11520*/  HMMA.16816.F32.BF16 R24, R32, R10, R24 ;  /* 0x0000000a2018723c */ /* 0x000fe20000041818 */
[----:B------:R-:W1:Y:S07]  /*11530*/  LDSM.16.M88.4 R8, [R197+0x8800] ;  /* 0x00880000c508783b */ /* 0x000e6e0000000200 */
[C---:B------:R-:W-:Y:S08]  /*11540*/  HMMA.16816.F32.BF16 R68, R64.reuse, R80, R68 ;  /* 0x000000504044723c */ /* 0x040ff00000041844 */
[----:B------:R-:W-:Y:S01]  /*11550*/  HMMA.16816.F32.BF16 R64, R64, R82, R56 ;  /* 0x000000524040723c */ /* 0x000fe20000041838 */
[----:B------:R-:W5:Y:S04]  /*11560*/  LDSM.16.M88.4 R80, [R197+0x9800] ;  /* 0x00980000c550783b */ /* 0x000f680000000200 */
[----:B------:R-:W-:Y:S03]  /*11570*/  LDSM.16.M88.4 R56, [R196+0x2000] ;  /* 0x00200000c438783b */ /* 0x000fe60000000200 */
[C---:B------:R-:W-:Y:S08]  /*11580*/  HMMA.16816.F32.BF16 R20, R32.reuse, R44, R20 ;  /* 0x0000002c2014723c */ /* 0x040ff00000041814 */
[C---:B------:R-:W-:Y:S01]  /*11590*/  HMMA.16816.F32.BF16 R16, R32.reuse, R46, R16 ;  /* 0x0000002e2010723c */ /* 0x040fe20000041810 */
[----:B------:R-:W1:Y:S07]  /*115a0*/  LDSM.16.M88.4 R44, [R195+0x2000] ;  /* 0x00200000c32c783b */ /* 0x000e6e0000000200 */
[C---:B------:R-:W-:Y:S08]  /*115b0*/  HMMA.16816.F32.BF16 R76, R32.reuse, R40, R76 ;  /* 0x00000028204c723c */ /* 0x040ff0000004184c */
[C---:B------:R-:W-:Y:S01]  /*115c0*/  HMMA.16816.F32.BF16 R72, R32.reuse, R42, R72 ;  /* 0x0000002a2048723c */ /* 0x040fe20000041848 */
[----:B------:R-:W3:Y:S07]  /*115d0*/  LDSM.16.M88.4 R40, [R195+0x2800] ;  /* 0x00280000c328783b */ /* 0x000eee0000000200 */
[C---:B--2---:R-:W-:Y:S08]  /*115e0*/  HMMA.16816.F32.BF16 R68, R32.reuse, R36, R68 ;  /* 0x000000242044723c */ /* 0x044ff00000041844 */
[----:B------:R-:W-:Y:S01]  /*115f0*/  HMMA.16816.F32.BF16 R64, R32, R38, R64 ;  /* 0x000000262040723c */ /* 0x000fe20000041840 */
[----:B------:R-:W2:Y:S04]  /*11600*/  LDSM.16.M88.4 R36, [R195+0x3000] ;  /* 0x00300000c324783b */ /* 0x000ea80000000200 */
[----:B------:R-:W2:Y:S03]  /*11610*/  LDSM.16.M88.4 R32, [R195+0x3800] ;  /* 0x00380000c320783b */ /* 0x000ea60000000200 */
[C---:B----4-:R-:W-:Y:S08]  /*11620*/  HMMA.16816.F32.BF16 R28, R88.reuse, R12, R28 ;  /* 0x0000000c581c723c */ /* 0x050ff0000004181c */
[C---:B------:R-:W-:Y:S01]  /*11630*/  HMMA.16816.F32.BF16 R24, R88.reuse, R14, R24 ;  /* 0x0000000e5818723c */ /* 0x040fe20000041818 */
[----:B------:R-:W-:Y:S07]  /*11640*/  LDSM.16.M88.4 R12, [R194+0x2000] ;  /* 0x00200000c20c783b */ /* 0x000fee0000000200 */
[C---:B-1----:R-:W-:Y:S08]  /*11650*/  HMMA.16816.F32.BF16 R20, R88.reuse, R8, R20 ;  /* 0x000000085814723c */ /* 0x042ff00000041814 */
[C---:B------:R-:W-:Y:S01]  /*11660*/  HMMA.16816.F32.BF16 R16, R88.reuse, R10, R16 ;  /* 0x0000000a5810723c */ /* 0x040fe20000041810 */
[----:B------:R-:W1:Y:S07]  /*11670*/  LDSM.16.M88.4 R8, [R191+0x8000] ;  /* 0x00800000bf08783b */ /* 0x000e6e0000000200 */
[C---:B------:R-:W-:Y:S08]  /*11680*/  HMMA.16816.F32.BF16 R76, R88.reuse, R84, R76 ;  /* 0x00000054584c723c */ /* 0x040ff0000004184c */
[C---:B------:R-:W-:Y:S01]  /*11690*/  HMMA.16816.F32.BF16 R72, R88.reuse, R86, R72 ;  /* 0x000000565848723c */ /* 0x040fe20000041848 */
[----:B------:R-:W-:Y:S07]  /*116a0*/  LDSM.16.M88.4 R84, [R198+0x4000] ;  /* 0x00400000c654783b */ /* 0x000fee0000000200 */
[C---:B-----5:R-:W-:Y:S08]  /*116b0*/  HMMA.16816.F32.BF16 R68, R88.reuse, R80, R68 ;  /* 0x000000505844723c */ /* 0x060ff00000041844 */
[----:B------:R-:W-:Y:S01]  /*116c0*/  HMMA.16816.F32.BF16 R64, R88, R82, R64 ;  /* 0x000000525840723c */ /* 0x000fe20000041840 */
[----:B------:R-:W-:Y:S07]  /*116d0*/  LDSM.16.M88.4 R80, [R191+0x9000] ;  /* 0x00900000bf50783b */ /* 0x000fee0000000200 */
[C---:B------:R-:W-:Y:S08]  /*116e0*/  HMMA.16816.F32.BF16 R28, R56.reuse, R44, R28 ;  /* 0x0000002c381c723c */ /* 0x040ff0000004181c */
[C---:B------:R-:W-:Y:S01]  /*116f0*/  HMMA.16816.F32.BF16 R24, R56.reuse, R46, R24 ;  /* 0x0000002e3818723c */ /* 0x040fe20000041818 */
[----:B------:R-:W4:Y:S07]  /*11700*/  LDSM.16.M88.4 R44, [R191+0x8800] ;  /* 0x00880000bf2c783b */ /* 0x000f2e0000000200 */
[C---:B---3--:R-:W-:Y:S08]  /*11710*/  HMMA.16816.F32.BF16 R20, R56.reuse, R40, R20 ;  /* 0x000000283814723c */ /* 0x048ff00000041814 */
[C---:B------:R-:W-:Y:S01]  /*11720*/  HMMA.16816.F32.BF16 R16, R56.reuse, R42, R16 ;  /* 0x0000002a3810723c */ /* 0x040fe20000041810 */
[----:B------:R-:W3:Y:S07]  /*11730*/  LDSM.16.M88.4 R40, [R191+0x9800] ;  /* 0x00980000bf28783b */ /* 0x000eee0000000200 */
[C---:B--2---:R-:W-:Y:S08]  /*11740*/  HMMA.16816.F32.BF16 R76, R56.reuse, R36, R76 ;  /* 0x00000024384c723c */ /* 0x044ff0000004184c */
[C---:B------:R-:W-:Y:S01]  /*11750*/  HMMA.16816.F32.BF16 R72, R56.reuse, R38, R72 ;  /* 0x000000263848723c */ /* 0x040fe20000041848 */
        /* <DEDUP_REMOVED lines=8> */
[C---:B----4-:R-:W-:Y:S08]  /*117e0*/  HMMA.16816.F32.BF16 R20, R12.reuse, R44, R20 ;  /* 0x0000002c0c14723c */ /* 0x050ff00000041814 */
[C---:B------:R-:W-:Y:S01]  /*117f0*/  HMMA.16816.F32.BF16 R16, R12.reuse, R46, R16 ;  /* 0x0000002e0c10723c */ /* 0x040fe20000041810 */
[----:B------:R-:W4:Y:S07]  /*11800*/  LDSM.16.M88.4 R44, [R184+0x3800] ;  /* 0x00380000b82c783b */ /* 0x000f2e0000000200 */
[C---:B------:R-:W-:Y:S08]  /*11810*/  HMMA.16816.F32.BF16 R76, R12.reuse, R80, R76 ;  /* 0x000000500c4c723c */ /* 0x040ff0000004184c */
[C---:B------:R-:W-:Y:S01]  /*11820*/  HMMA.16816.F32.BF16 R72, R12.reuse, R82, R72 ;  /* 0x000000520c48723c */ /* 0x040fe20000041848 */
[----:B------:R-:W-:Y:S07]  /*11830*/  LDSM.16.M88.4 R80, [R197+0xa000] ;  /* 0x00a00000c550783b */ /* 0x000fee0000000200 */
[C---:B---3--:R-:W-:Y:S01]  /*11840*/  HMMA.16816.F32.BF16 R88, R12.reuse, R40, R68 ;  /* 0x000000280c58723c */ /* 0x048fe20000041844 */
[----:B------:R-:W3:Y:S07]  /*11850*/  LDSM.16.M88.4 R68, [R197+0xa800] ;  /* 0x00a80000c544783b */ /* 0x000eee0000000200 */
[----:B------:R-:W-:Y:S01]  /*11860*/  HMMA.16816.F32.BF16 R64, R12, R42, R64 ;  /* 0x0000002a0c40723c */ /* 0x000fe20000041840 */
[----:B------:R-:W5:Y:S04]  /*11870*/  LDSM.16.M88.4 R12, [R197+0xb000] ;  /* 0x00b00000c50c783b */ /* 0x000f680000000200 */
[----:B------:R-:W-:Y:S03]  /*11880*/  LDSM.16.M88.4 R40, [R196+0x4000] ;  /* 0x00400000c428783b */ /* 0x000fe60000000200 */
[C---:B--2---:R-:W-:Y:S08]  /*11890*/  HMMA.16816.F32.BF16 R20, R56.reuse, R32, R20 ;  /* 0x000000203814723c */ /* 0x044ff00000041814 */
[C---:B------:R-:W-:Y:S01]  /*118a0*/  HMMA.16816.F32.BF16 R16, R56.reuse, R34, R16 ;  /* 0x000000223810723c */ /* 0x040fe20000041810 */
[----:B------:R-:W-:Y:S07]  /*118b0*/  LDSM.16.M88.4 R32, [R197+0xb800] ;  /* 0x00b80000c520783b */ /* 0x000fee0000000200 */
[C---:B-1----:R-:W-:Y:S08]  /*118c0*/  HMMA.16816.F32.BF16 R76, R56.reuse, R8, R76 ;  /* 0x00000008384c723c */ /* 0x042ff0000004184c */
[C---:B------:R-:W-:Y:S01]  /*118d0*/  HMMA.16816.F32.BF16 R72, R56.reuse, R10, R72 ;  /* 0x0000000a3848723c */ /* 0x040fe20000041848 */
[----:B------:R-:W1:Y:S07]  /*118e0*/  LDSM.16.M88.4 R8, [R195+0x4800] ;  /* 0x00480000c308783b */ /* 0x000e6e0000000200 */
[C---:B------:R-:W-:Y:S08]  /*118f0*/  HMMA.16816.F32.BF16 R28, R56.reuse, R36, R28 ;  /* 0x00000024381c723c */ /* 0x040ff0000004181c */
[C---:B------:R-:W-:Y:S01]  /*11900*/  HMMA.16816.F32.BF16 R24, R56.reuse, R38, R24 ;  /* 0x000000263818723c */ /* 0x040fe20000041818 */
[----:B------:R-:W2:Y:S07]  /*11910*/  LDSM.16.M88.4 R36, [R195+0x4000] ;  /* 0x00400000c324783b */ /* 0x000eae0000000200 */
[C---:B----4-:R-:W-:Y:S08]  /*11920*/  HMMA.16816.F32.BF16 R88, R56.reuse, R44, R88 ;  /* 0x0000002c3858723c */ /* 0x050ff00000041858 */
[----:B------:R-:W-:Y:S01]  /*11930*/  HMMA.16816.F32.BF16 R64, R56, R46, R64 ;  /* 0x0000002e3840723c */ /* 0x000fe20000041840 */
[----:B------:R-:W4:Y:S04]  /*11940*/  LDSM.16.M88.4 R44, [R195+0x5000] ;  /* 0x00500000c32c783b */ /* 0x000f280000000200 */
[----:B------:R-:W1:Y:S03]  /*11950*/  LDSM.16.M88.4 R56, [R195+0x5800] ;  /* 0x00580000c338783b */ /* 0x000e660000000200 */
[C---:B---3--:R-:W-:Y:S08]  /*11960*/  HMMA.16816.F32.BF16 R20, R84.reuse, R68, R20 ;  /* 0x000000445414723c */ /* 0x048ff00000041814 */
[C---:B------:R-:W-:Y:S01]  /*11970*/  HMMA.16816.F32.BF16 R16, R84.reuse, R70, R16 ;  /* 0x000000465410723c */ /* 0x040fe20000041810 */
[----:B------:R-:W-:Y:S07]  /*11980*/  LDSM.16.M88.4 R68, [R194+0x4000] ;  /* 0x00400000c244783b */ /* 0x000fee0000000200 */
[C---:B------:R-:W-:Y:S08]  /*11990*/  HMMA.16816.F32.BF16 R28, R84.reuse, R80, R28 ;  /* 0x00000050541c723c */ /* 0x040ff0000004181c */
[C---:B------:R-:W-:Y:S01]  /*119a0*/  HMMA.16816.F32.BF16 R24, R84.reuse, R82, R24 ;  /* 0x000000525418723c */ /* 0x040fe20000041818 */
[----:B------:R-:W-:Y:S07]  /*119b0*/  LDSM.16.M88.4 R80, [R193+0x4000] ;  /* 0x00400000c150783b */ /* 0x000fee0000000200 */
[C---:B-----5:R-:W-:Y:S08]  /*119c0*/  HMMA.16816.F32.BF16 R76, R84.reuse, R12, R76 ;  /* 0x0000000c544c723c */ /* 0x060ff0000004184c */
[----:B------:R-:W-:Y:S01]  /*119d0*/  HMMA.16816.F32.BF16 R72, R84, R14, R72 ;  /* 0x0000000e5448723c */ /* 0x000fe20000041848 */
[----:B------:R-:W3:Y:S07]  /*119e0*/  LDSM.16.M88.4 R12, [R191+0xa000] ;  /* 0x00a00000bf0c783b */ /* 0x000eee0000000200 */
[C---:B-1----:R-:W-:Y:S08]  /*119f0*/  HMMA.16816.F32.BF16 R20, R40.reuse, R8, R20 ;  /* 0x000000082814723c */ /* 0x042ff00000041814 */
[----:B------:R-:W-:Y:S01]  /*11a00*/  HMMA.16816.F32.BF16 R16, R40, R10, R16 ;  /* 0x0000000a2810723c */ /* 0x000fe20000041810 */
[----:B------:R-:W1:Y:S07]  /*11a10*/  LDSM.16.M88.4 R8, [R191+0xb000] ;  /* 0x00b00000bf08783b */ /* 0x000e6e0000000200 */
[C---:B------:R-:W-:Y:S08]  /*11a20*/  HMMA.16816.F32.BF16 R88, R84.reuse, R32, R88 ;  /* 0x000000205458723c */ /* 0x040ff00000041858 */
[----:B------:R-:W-:Y:S01]  /*11a30*/  HMMA.16816.F32.BF16 R64, R84, R34, R64 ;  /* 0x000000225440723c */ /* 0x000fe20000041840 */
[----:B------:R-:W5:Y:S07]  /*11a40*/  LDSM.16.M88.4 R32, [R191+0xa800] ;  /* 0x00a80000bf20783b */ /* 0x000f6e0000000200 */
[C---:B--2---:R-:W-:Y:S08]  /*11a50*/  HMMA.16816.F32.BF16 R28, R40.reuse, R36, R28 ;  /* 0x00000024281c723c */ /* 0x044ff0000004181c */
[C---:B------:R-:W-:Y:S01]  /*11a60*/  HMMA.16816.F32.BF16 R24, R40.reuse, R38, R24 ;  /* 0x000000262818723c */ /* 0x040fe20000041818 */
[----:B------:R-:W-:Y:S07]  /*11a70*/  LDSM.16.M88.4 R36, [R191+0xb800] ;  /* 0x00b80000bf24783b */ /* 0x000fee0000000200 */
[C---:B----4-:R-:W-:Y:S08]  /*11a80*/  HMMA.16816.F32.BF16 R76, R40.reuse, R44, R76 ;  /* 0x0000002c284c723c */ /* 0x050ff0000004184c */
[C---:B------:R-:W-:Y:S01]  /*11a90*/  HMMA.16816.F32.BF16 R72, R40.reuse, R46, R72 ;  /* 0x0000002e2848723c */ /* 0x040fe20000041848 */
[----:B------:R-:W2:Y:S07]  /*11aa0*/  LDSM.16.M88.4 R44, [R184+0x4000] ;  /* 0x00400000b82c783b */ /* 0x000eae0000000200 */
[C---:B------:R-:W-:Y:S08]  /*11ab0*/  HMMA.16816.F32.BF16 R88, R40.reuse, R56, R88 ;  /* 0x000000382858723c */ /* 0x040ff00000041858 */
[----:B------:R-:W-:Y:S01]  /*11ac0*/  HMMA.16816.F32.BF16 R64, R40, R58, R64 ;  /* 0x0000003a2840723c */ /* 0x000fe20000041840 */
[----:B------:R-:W4:Y:S07]  /*11ad0*/  LDSM.16.M88.4 R40, [R184+0x4800] ;  /* 0x00480000b828783b */ /* 0x000f2e0000000200 */
[C---:B---3--:R-:W-:Y:S07]  /*11ae0*/  HMMA.16816.F32.BF16 R28, R68.reuse, R12, R28 ;  /* 0x0000000c441c723c */ /* 0x048fee000004181c */
[----:B------:R-:W-:Y:S01]  /*11af0*/  LOP3.LUT R13, R60, 0x6, RZ, 0xc0, !PT ;  /* 0x000000063c0d7812 */ /* 0x000fe200078ec0ff */
[----:B------:R-:W-:Y:S04]  /*11b00*/  HMMA.16816.F32.BF16 R24, R68, R14, R24 ;  /* 0x0000000e4418723c */ /* 0x000fe80000041818 */
[----:B------:R-:W-:-:S02]  /*11b10*/  IMAD.IADD R0, R2, 0x1, R13 ;  /* 0x0000000102007824 */ /* 0x000fc400078e020d */
[----:B------:R-:W-:Y:S02]  /*11b20*/  LDSM.16.M88.4 R12, [R184+0x5800] ;  /* 0x00580000b80c783b */ /* 0x000fe40000000200 */
[C---:B-1----:R-:W-:Y:S01]  /*11b30*/  HMMA.16816.F32.BF16 R76, R68.reuse, R8, R76 ;  /* 0x00000008444c723c */ /* 0x042fe2000004184c */
[C---:B------:R-:W-:Y:S02]  /*11b40*/  IADD3 R6, R0.reuse, 0x10, RZ ;  /* 0x0000001000067810 */ /* 0x040fe40007ffe0ff */
[-C--:B------:R-:W-:Y:S02]  /*11b50*/  ISETP.GE.AND P1, PT, R0, R61.reuse, PT ;  /* 0x0000003d0000720c */ /* 0x080fe40003f26270 */
[----:B------:R-:W-:Y:S02]  /*11b60*/  ISETP.GE.AND P2, PT, R6, R61, PT ;  /* 0x0000003d0600720c */ /* 0x000fe40003f46270 */
[----:B------:R-:W-:Y:S01]  /*11b70*/  IADD3 R6, R0, 0x18, RZ ;  /* 0x0000001800067810 */ /* 0x000fe20007ffe0ff */
[----:B------:R-:W-:Y:S01]  /*11b80*/  HMMA.16816.F32.BF16 R72, R68, R10, R72 ;  /* 0x0000000a4448723c */ /* 0x000fe20000041848 */
[----:B------:R-:W1:Y:S01]  /*11b90*/  LDSM.16.M88.4 R8, [R184+0x5000] ;  /* 0x00500000b808783b */ /* 0x000e620000000200 */
[----:B------:R-:W-:-:S06]  /*11ba0*/  DEPBAR.LE SB0, 0x0 ;  /* 0x000080000000791a */ /* 0x000fcc0000000000 */
[C---:B-----5:R-:W-:Y:S07]  /*11bb0*/  HMMA.16816.F32.BF16 R20, R68.reuse, R32, R20 ;  /* 0x000000204414723c */ /* 0x060fee0000041814 */
[----:B------:R-:W-:Y:S01]  /*11bc0*/  IADD3 R32, R0, 0x9, RZ ;  /* 0x0000000900207810 */ /* 0x000fe20007ffe0ff */
[----:B------:R-:W-:Y:S03]  /*11bd0*/  HMMA.16816.F32.BF16 R16, R68, R34, R16 ;  /* 0x000000224410723c */ /* 0x000fe60000041810 */
[----:B------:R-:W-:-:S02]  /*11be0*/  ISETP.GE.AND P4, PT, R32, R61, PT ;  /* 0x0000003d2000720c */ /* 0x000fc40003f86270 */
[C---:B------:R-:W-:Y:S02]  /*11bf0*/  IADD3 R32, R0.reuse, 0x11, RZ ;  /* 0x0000001100207810 */ /* 0x040fe40007ffe0ff */
[----:B------:R-:W-:Y:S01]  /*11c00*/  IADD3 R34, R0, 0x8, RZ ;  /* 0x0000000800227810 */ /* 0x000fe20007ffe0ff */
[----:B--2---:R-:W-:Y:S03]  /*11c10*/  HMMA.16816.F32.BF16 R28, R80, R44, R28 ;  /* 0x0000002c501c723c */ /* 0x004fe6000004181c */
[----:B------:R-:W-:-:S05]  /*11c20*/  ISETP.GE.AND P5, PT, R34, R61, PT ;  /* 0x0000003d2200720c */ /* 0x000fca0003fa6270 */
[C---:B------:R-:W-:Y:S08]  /*11c30*/  HMMA.16816.F32.BF16 R24, R80.reuse, R46, R24 ;  /* 0x0000002e5018723c */ /* 0x040ff00000041818 */
[----:B----4-:R-:W-:Y:S08]  /*11c40*/  HMMA.16816.F32.BF16 R20, R80, R40, R20 ;  /* 0x000000285014723c */ /* 0x010ff00000041814 */
[----:B------:R-:W-:Y:S01]  /*11c50*/  HMMA.16816.F32.BF16 R88, R68, R36, R88 ;  /* 0x000000244458723c */ /* 0x000fe20000041858 */
[----:B------:R-:W-:-:S02]  /*11c60*/  FSEL R3, R28, -INF , !P1 ;  /* 0xff8000001c037808 */ /* 0x000fc40004800000 */
[----:B------:R-:W-:Y:S02]  /*11c70*/  FSEL R30, R30, -INF , !P1 ;  /* 0xff8000001e1e7808 */ /* 0x000fe40004800000 */
[-C--:B------:R-:W-:Y:S02]  /*11c80*/  ISETP.GE.AND P1, PT, R32, R61.reuse, PT ;  /* 0x0000003d2000720c */ /* 0x080fe40003f26270 */
[----:B------:R-:W-:Y:S01]  /*11c90*/  IADD3 R36, R0, 0x1, RZ ;  /* 0x0000000100247810 */ /* 0x000fe20007ffe0ff */
[----:B------:R-:W-:Y:S01]  /*11ca0*/  HMMA.16816.F32.BF16 R64, R68, R38, R64 ;  /* 0x000000264440723c */ /* 0x000fe20000041840 */
[----:B------:R-:W-:Y:S02]  /*11cb0*/  FSEL R26, R26, -INF , !P5 ;  /* 0xff8000001a1a7808 */ /* 0x000fe40006800000 */
[----:B------:R-:W-:Y:S02]  /*11cc0*/  ISETP.GE.AND P6, PT, R36, R61, PT ;  /* 0x0000003d2400720c */ /* 0x000fe40003fc6270 */
[----:B------:R-:W-:-:S02]  /*11cd0*/  FSEL R25, R25, -INF , !P4 ;  /* 0xff80000019197808 */ /* 0x000fc40006000000 */
[----:B------:R-:W-:Y:S01]  /*11ce0*/  FSEL R28, R31, -INF , !P6 ;  /* 0xff8000001f1c7808 */ /* 0x000fe20007000000 */
[C---:B------:R-:W-:Y:S01]  /*11cf0*/  HMMA.16816.F32.BF16 R16, R80.reuse, R42, R16 ;  /* 0x0000002a5010723c */ /* 0x040fe20000041810 */
[----:B------:R-:W-:Y:S02]  /*11d00*/  FSEL R29, R29, -INF , !P6 ;  /* 0xff8000001d1d7808 */ /* 0x000fe40007000000 */
[-C--:B------:R-:W-:Y:S02]  /*11d10*/  ISETP.GE.AND P6, PT, R6, R61.reuse, PT ;  /* 0x0000003d0600720c */ /* 0x080fe40003fc6270 */
[----:B------:R-:W-:Y:S02]  /*11d20*/  IADD3 R6, R0, 0x19, RZ ;  /* 0x0000001900067810 */ /* 0x000fe40007ffe0ff */
[----:B------:R-:W-:Y:S01]  /*11d30*/  FSEL R31, R24, -INF , !P5 ;  /* 0xff800000181f7808 */ /* 0x000fe20006800000 */
[----:B-1----:R-:W-:Y:S01]  /*11d40*/  HMMA.16816.F32.BF16 R76, R80, R8, R76 ;  /* 0x00000008504c723c */ /* 0x002fe2000004184c */
[----:B------:R-:W-:-:S02]  /*11d50*/  ISETP.GE.AND P5, PT, R6, R61, PT ;  /* 0x0000003d0600720c */ /* 0x000fc40003fa6270 */
[----:B------:R-:W-:Y:S02]  /*11d60*/  FSEL R6, R27, -INF , !P4 ;  /* 0xff8000001b067808 */ /* 0x000fe40006000000 */
[----:B------:R-:W-:Y:S02]  /*11d70*/  FSEL R22, R22, -INF , !P2 ;  /* 0xff80000016167808 */ /* 0x000fe40005000000 */
[----:B------:R-:W-:Y:S01]  /*11d80*/  IADD3 R8, R0, 0x20, RZ ;  /* 0x0000002000087810 */ /* 0x000fe20007ffe0ff */
[----:B------:R-:W-:Y:S01]  /*11d90*/  HMMA.16816.F32.BF16 R72, R80, R10, R72 ;  /* 0x0000000a5048723c */ /* 0x000fe20000041848 */
[----:B------:R-:W-:Y:S02]  /*11da0*/  FSEL R21, R21, -INF , !P1 ;  /* 0xff80000015157808 */ /* 0x000fe40004800000 */
[----:B------:R-:W-:Y:S02]  /*11db0*/  ISETP.GE.AND P4, PT, R8, R61, PT ;  /* 0x0000003d0800720c */ /* 0x000fe40003f86270 */
[----:B------:R-:W-:-:S02]  /*11dc0*/  IADD3 R8, R0, 0x28, RZ ;  /* 0x0000002800087810 */ /* 0x000fc40007ffe0ff */
[----:B------:R-:W-:Y:S01]  /*11dd0*/  IADD3 R10, R0, 0x21, RZ ;  /* 0x00000021000a7810 */ /* 0x000fe20007ffe0ff */
[C---:B------:R-:W-:Y:S01]  /*11de0*/  HMMA.16816.F32.BF16 R88, R80.reuse, R12, R88 ;  /* 0x0000000c5058723c */ /* 0x040fe20000041858 */
[----:B------:R-:W-:Y:S02]  /*11df0*/  FSEL R11, R20, -INF , !P2 ;  /* 0xff800000140b7808 */ /* 0x000fe40005000000 */
[-C--:B------:R-:W-:Y:S02]  /*11e00*/  ISETP.GE.AND P2, PT, R10, R61.reuse, PT ;  /* 0x0000003d0a00720c */ /* 0x080fe40003f46270 */
[----:B------:R-:W-:Y:S02]  /*11e10*/  FSEL R10, R23, -INF , !P1 ;  /* 0xff800000170a7808 */ /* 0x000fe40004800000 */
[----:B------:R-:W-:Y:S01]  /*11e20*/  ISETP.GE.AND P1, PT, R8, R61, PT ;  /* 0x0000003d0800720c */ /* 0x000fe20003f26270 */
[----:B------:R-:W-:Y:S01]  /*11e30*/  HMMA.16816.F32.BF16 R64, R80, R14, R64 ;  /* 0x0000000e5040723c */ /* 0x000fe20000041840 */
[----:B------:R-:W-:-:S02]  /*11e40*/  IADD3 R8, R0, 0x29, RZ ;  /* 0x0000002900087810 */ /* 0x000fc40007ffe0ff */
[----:B------:R-:W-:Y:S02]  /*11e50*/  IADD3 R12, R0, 0x30, RZ ;  /* 0x00000030000c7810 */ /* 0x000fe40007ffe0ff */
[----:B------:R-:W-:Y:S02]  /*11e60*/  FSEL R18, R18, -INF , !P6 ;  /* 0xff80000012127808 */ /* 0x000fe40007000000 */
[----:B------:R-:W-:Y:S02]  /*11e70*/  FSEL R9, R16, -INF , !P6 ;  /* 0xff80000010097808 */ /* 0x000fe40007000000 */
[----:B------:R-:W-:Y:S02]  /*11e80*/  ISETP.GE.AND P6, PT, R8, R61, PT ;  /* 0x0000003d0800720c */ /* 0x000fe40003fc6270 */
        /* <DEDUP_REMOVED lines=8> */
[----:B------:R-:W-:Y:S02]  /*11f10*/  IADD3 R0, R0, 0x39, RZ ;  /* 0x0000003900007810 */ /* 0x000fe40007ffe0ff */
[----:B------:R-:W-:Y:S02]  /*11f20*/  FSEL R170, R79, -INF , !P2 ;  /* 0xff8000004faa7808 */ /* 0x000fe40005000000 */
[----:B------:R-:W-:Y:S02]  /*11f30*/  FSEL R159, R77, -INF , !P2 ;  /* 0xff8000004d9f7808 */ /* 0x000fe40005000000 */
[----:B------:R-:W-:Y:S02]  /*11f40*/  FSEL R164, R74, -INF , !P1 ;  /* 0xff8000004aa47808 */ /* 0x000fe40004800000 */
[----:B------:R-:W-:Y:S02]  /*11f50*/  FSEL R165, R72, -INF , !P1 ;  /* 0xff80000048a57808 */ /* 0x000fe40004800000 */
[----:B------:R-:W-:-:S02]  /*11f60*/  ISETP.GE.AND P2, PT, R12, R61, PT ;  /* 0x0000003d0c00720c */ /* 0x000fc40003f46270 */
[----:B------:R-:W-:Y:S02]  /*11f70*/  ISETP.GE.AND P1, PT, R0, R61, PT ;  /* 0x0000003d0000720c */ /* 0x000fe40003f26270 */
[----:B------:R-:W-:Y:S02]  /*11f80*/  LOP3.LUT R0, R4, R49, RZ, 0xfc, !PT ;  /* 0x0000003104007212 */ /* 0x000fe400078efcff */
        /* <DEDUP_REMOVED lines=71> */
.L_x_4814:
[----:B------:R-:W-:-:S05]  /*12400*/  IMAD.MOV.U32 R13, RZ, RZ, c[0x0][0x198] ;  /* 0x00006600ff0d7624 */ /* 0x000fca00078e00ff */
[----:B------:R-:W-:-:S04]  /*12410*/  LEA R13, -R13, RZ, 0x6 ;  /* 0x000000ff0d0d7211 */ /* 0x000fc800078e31ff */
[----:B------:R-:W-:Y:S02]  /*12420*/  SHF.R.S32.HI R2, RZ, 0x1f, R13 ;  /* 0x0000001fff027819 */ /* 0x000fe4000001140d */
.L_x_4815:
        /* <DEDUP_REMOVED lines=41> */
.L_x_4813:
[----:B-1----:R-:W-:Y:S02]  /*126c0*/  FMNMX.FTZ R12, R3, R29, !PT ;  /* 0x0000001d030c7209 */ /* 0x002fe40007810000 */
        /* <DEDUP_REMOVED lines=50> */
[C---:B------:R-:W-:Y:S01]  /*129f0*/  FSETP.NEU.FTZ.AND P1, PT, R132.reuse, -INF , PT ;  /* 0xff8000008400780b */ /* 0x040fe20003f3d000 */
[----:B------:R-:W-:Y:S02]  /*12a00*/  FMUL.FTZ R166, R132, c[0x0][0x23c] ;  /* 0x00008f0084a67a20 */ /* 0x000fe40000410000 */
[----:B------:R-:W1:Y:S03]  /*12a10*/  LDSM.16.MT88.4 R112, [R189+0x10000] ;  /* 0x01000000bd70783b */ /* 0x000e660000004200 */
        /* <DEDUP_REMOVED lines=16> */
[----:B------:R-:W2:Y:S01]  /*12b20*/  MUFU.EX2 R150, R150 ;  /* 0x0000009600967308 */ /* 0x000ea20000000800 */
[--C-:B------:R-:W-:Y:S02]  /*12b30*/  FFMA.FTZ R152, R30, c[0x0][0x23c], -R163.reuse ;  /* 0x00008f001e987a23 */ /* 0x100fe400000108a3 */
[--C-:B------:R-:W-:Y:S02]  /*12b40*/  FFMA.FTZ R155, R28, c[0x0][0x23c], -R163.reuse ;  /* 0x00008f001c9b7a23 */ /* 0x100fe400000108a3 */
[--C-:B------:R-:W-:Y:S01]  /*12b50*/  FFMA.FTZ R157, R26, c[0x0][0x23c], -R163.reuse ;  /* 0x00008f001a9d7a23 */ /* 0x100fe200000108a3 */
[----:B------:R-:W-:Y:S01]  /*12b60*/  LDSM.16.MT88.4 R28, [R188+0xc800] ;  /* 0x00c80000bc1c783b */ /* 0x000fe20000004200 */
[--C-:B------:R-:W-:Y:S01]  /*12b70*/  FFMA.FTZ R148, R6, c[0x0][0x23c], -R163.reuse ;  /* 0x00008f0006947a23 */ /* 0x100fe200000108a3 */
[----:B------:R-:W-:Y:S01]  /*12b80*/  MUFU.EX2 R151, R151 ;  /* 0x0000009700977308 */ /* 0x000fe20000000800 */
[--C-:B------:R-:W-:Y:S01]  /*12b90*/  FFMA.FTZ R134, R10, c[0x0][0x23c], -R163.reuse ;  /* 0x00008f000a867a23 */ /* 0x100fe200000108a3 */
[----:B------:R-:W1:Y:S01]  /*12ba0*/  LDSM.16.MT88.4 R4, [R188+0x10000] ;  /* 0x01000000bc04783b */ /* 0x000e620000004200 */
[----:B------:R-:W-:-:S02]  /*12bb0*/  FFMA.FTZ R135, R18, c[0x0][0x23c], -R163 ;  /* 0x00008f0012877a23 */ /* 0x000fc400000108a3 */
[--C-:B------:R-:W-:Y:S01]  /*12bc0*/  FFMA.FTZ R0, R8, c[0x0][0x23c], -R163.reuse ;  /* 0x00008f0008007a23 */ /* 0x100fe200000108a3 */
[----:B------:R-:W-:Y:S01]  /*12bd0*/  LDSM.16.MT88.4 R16, [R189+0xe800] ;  /* 0x00e80000bd10783b */ /* 0x000fe20000004200 */
[--C-:B------:R-:W-:Y:S01]  /*12be0*/  FFMA.FTZ R144, R21, c[0x0][0x23c], -R166.reuse ;  /* 0x00008f0015907a23 */ /* 0x100fe200000108a6 */
[----:B------:R-:W3:Y:S01]  /*12bf0*/  MUFU.EX2 R146, R146 ;  /* 0x0000009200927308 */ /* 0x000ee20000000800 */
[----:B--2---:R-:W-:Y:S01]  /*12c00*/  F2FP.BF16.PACK_AB R116, R150, R153 ;  /* 0x000000999674723e */ /* 0x004fe200000010ff */
[----:B------:R-:W2:Y:S01]  /*12c10*/  LDSM.16.MT88.4 R8, [R192+0xe800] ;  /* 0x00e80000c008783b */ /* 0x000ea20000004200 */
[----:B------:R-:W-:Y:S02]  /*12c20*/  FFMA.FTZ R147, R22, c[0x0][0x23c], -R163 ;  /* 0x00008f0016937a23 */ /* 0x000fe400000108a3 */
[--C-:B------:R-:W-:Y:S01]  /*12c30*/  FFMA.FTZ R154, R167, c[0x0][0x23c], -R166.reuse ;  /* 0x00008f00a79a7a23 */ /* 0x100fe200000108a6 */
[----:B------:R-:W1:Y:S01]  /*12c40*/  LDSM.16.MT88.4 R20, [R192+0xc800] ;  /* 0x00c80000c014783b */ /* 0x000e620000004200 */
[--C-:B------:R-:W-:Y:S01]  /*12c50*/  FFMA.FTZ R156, R165, c[0x0][0x23c], -R166.reuse ;  /* 0x00008f00a59c7a23 */ /* 0x100fe200000108a6 */
[----:B------:R-:W-:Y:S01]  /*12c60*/  MUFU.EX2 R152, R152 ;  /* 0x0000009800987308 */ /* 0x000fe20000000800 */
[--C-:B------:R-:W-:Y:S01]  /*12c70*/  FFMA.FTZ R159, R159, c[0x0][0x23c], -R166.reuse ;  /* 0x00008f009f9f7a23 */ /* 0x100fe200000108a6 */
[----:B------:R-:W-:Y:S01]  /*12c80*/  LDSM.16.MT88.4 R24, [R190+0xe800] ;  /* 0x00e80000be18783b */ /* 0x000fe20000004200 */
[----:B------:R-:W-:-:S02]  /*12c90*/  FFMA.FTZ R161, R161, c[0x0][0x23c], -R166 ;  /* 0x00008f00a1a17a23 */ /* 0x000fc400000108a6 */
[--C-:B------:R-:W-:Y:S02]  /*12ca0*/  FFMA.FTZ R160, R160, c[0x0][0x23c], -R163.reuse ;  /* 0x00008f00a0a07a23 */ /* 0x100fe400000108a3 */
[--C-:B------:R-:W-:Y:S01]  /*12cb0*/  FFMA.FTZ R165, R170, c[0x0][0x23c], -R163.reuse ;  /* 0x00008f00aaa57a23 */ /* 0x100fe200000108a3 */
[----:B------:R-:W4:Y:S01]  /*12cc0*/  MUFU.EX2 R155, R155 ;  /* 0x0000009b009b7308 */ /* 0x000f220000000800 */
[----:B---3--:R-:W-:Y:S01]  /*12cd0*/  F2FP.BF16.PACK_AB R118, R146, R151 ;  /* 0x000000979276723e */ /* 0x008fe200000010ff */
[--C-:B------:R-:W-:Y:S02]  /*12ce0*/  FFMA.FTZ R164, R164, c[0x0][0x23c], -R163.reuse ;  /* 0x00008f00a4a47a23 */ /* 0x100fe400000108a3 */
[----:B------:R-:W-:Y:S02]  /*12cf0*/  FFMA.FTZ R167, R168, c[0x0][0x23c], -R163 ;  /* 0x00008f00a8a77a23 */ /* 0x000fe400000108a3 */
[--C-:B------:R-:W-:Y:S02]  /*12d00*/  FFMA.FTZ R168, R171, c[0x0][0x23c], -R166.reuse ;  /* 0x00008f00aba87a23 */ /* 0x100fe400000108a6 */
[----:B------:R-:W-:Y:S01]  /*12d10*/  MUFU.EX2 R157, R157 ;  /* 0x0000009d009d7308 */ /* 0x000fe20000000800 */
[----:B------:R-:W-:-:S02]  /*12d20*/  FFMA.FTZ R169, R169, c[0x0][0x23c], -R166 ;  /* 0x00008f00a9a97a23 */ /* 0x000fc400000108a6 */
[--C-:B------:R-:W-:Y:S02]  /*12d30*/  FFMA.FTZ R170, R143, c[0x0][0x23c], -R166.reuse ;  /* 0x00008f008faa7a23 */ /* 0x100fe400000108a6 */
[----:B------:R-:W-:Y:S02]  /*12d40*/  FFMA.FTZ R219, R141, c[0x0][0x23c], -R166 ;  /* 0x00008f008ddb7a23 */ /* 0x000fe400000108a6 */
[--C-:B------:R-:W-:Y:S01]  /*12d50*/  FFMA.FTZ R162, R162, c[0x0][0x23c], -R163.reuse ;  /* 0x00008f00a2a27a23 */ /* 0x100fe200000108a3 */
[----:B------:R-:W3:Y:S01]  /*12d60*/  MUFU.EX2 R148, R148 ;  /* 0x0000009400947308 */ /* 0x000ee20000000800 */
[----:B----4-:R-:W-:Y:S01]  /*12d70*/  F2FP.BF16.PACK_AB R117, R155, R152 ;  /* 0x000000989b75723e */ /* 0x010fe200000010ff */
[--C-:B------:R-:W-:Y:S02]  /*12d80*/  FFMA.FTZ R171, R142, c[0x0][0x23c], -R163.reuse ;  /* 0x00008f008eab7a23 */ /* 0x100fe400000108a3 */
[--C-:B------:R-:W-:Y:S02]  /*12d90*/  FFMA.FTZ R166, R140, c[0x0][0x23c], -R163.reuse ;  /* 0x00008f008ca67a23 */ /* 0x100fe400000108a3 */
[----:B------:R-:W-:Y:S01]  /*12da0*/  FFMA.FTZ R217, R158, c[0x0][0x23c], -R163 ;  /* 0x00008f009ed97a23 */ /* 0x000fe200000108a3 */
[----:B------:R-:W-:Y:S01]  /*12db0*/  LDSM.16.MT88.4 R140, [R190+0xd800] ;  /* 0x00d80000be8c783b */ /* 0x000fe20000004200 */
[----:B------:R-:W-:Y:S01]  /*12dc0*/  MUFU.EX2 R149, R149 ;  /* 0x0000009500957308 */ /* 0x000fe20000000800 */
[----:B------:R-:W-:-:S02]  /*12dd0*/  FADD.FTZ R150, R153, R150 ;  /* 0x0000009699967221 */ /* 0x000fc40000010000 */
[----:B------:R-:W-:Y:S02]  /*12de0*/  FADD.FTZ R152, R152, R155 ;  /* 0x0000009b98987221 */ /* 0x000fe40000010000 */
[----:B------:R-:W-:Y:S01]  /*12df0*/  FADD.FTZ R151, R151, R150 ;  /* 0x0000009697977221 */ /* 0x000fe20000010000 */
[----:B---3--:R-:W-:Y:S02]  /*12e00*/  F2FP.BF16.PACK_AB R119, R148, R157 ;  /* 0x0000009d9477723e */ /* 0x008fe400000010ff */
        /* <DEDUP_REMOVED lines=199> */
.L_x_4820:
        /* <DEDUP_REMOVED lines=64> */
.L_x_4817:
        /* <DEDUP_REMOVED lines=249> */
.L_x_4819:
        /* <DEDUP_REMOVED lines=27> */
.L_x_4818:
        /* <DEDUP_REMOVED lines=410> */
.L_x_4816:
        /* <DEDUP_REMOVED lines=131> */
[----:B------:R-:W2:Y:S01]  /*17190*/  S2R R7, SR_CTAID.Z ;  /* 0x0000000000077919 */ /* 0x000ea20000002700 */
        /* <DEDUP_REMOVED lines=29> */
[----:B-1----:R-:W-:-:S03]  /*17370*/  @P3 FMUL.FTZ R2, R2, 0.69314718246459960938 ;  /* 0x3f31721802023820 */ /* 0x002fc60000410000 */
[----:B------:R-:W-:Y:S02]  /*17380*/  SEL R15, R6, 0xffffff80, !P2 ;  /* 0xffffff80060f7807 */ /* 0x000fe40005000000 */
[----:B------:R-:W1:Y:S02]  /*17390*/  S2R R6, SR_CTAID.Y ;  /* 0x0000000000067919 */ /* 0x000e640000002600 */
[-C--:B------:R-:W-:Y:S02]  /*173a0*/  IADD3 R8, R8, R15.reuse, RZ ;  /* 0x0000000f08087210 */ /* 0x080fe40007ffe0ff */
[----:B------:R-:W-:Y:S02]  /*173b0*/  IADD3 R16, R15, R12, RZ ;  /* 0x0000000c0f107210 */ /* 0x000fe40007ffe0ff */
[-C--:B------:R-:W-:Y:S01]  /*173c0*/  IADD3 R17, R13, R15.reuse, RZ ;  /* 0x0000000f0d117210 */ /* 0x080fe20007ffe0ff */
[----:B------:R-:W-:Y:S01]  /*173d0*/  STS.64 [R8], R48 ;  /* 0x0000003008007388 */ /* 0x000fe20000000a00 */
[----:B------:R-:W-:-:S03]  /*173e0*/  IADD3 R15, R14, R15, RZ ;  /* 0x0000000f0e0f7210 */ /* 0x000fc60007ffe0ff */
[----:B------:R-:W-:Y:S04]  /*173f0*/  STS.64 [R8+0x800], R50 ;  /* 0x0008003208007388 */ /* 0x000fe80000000a00 */
[----:B------:R-:W-:Y:S04]  /*17400*/  STS.64 [R16], R52 ;  /* 0x0000003410007388 */ /* 0x000fe80000000a00 */
[----:B------:R-:W-:Y:S04]  /*17410*/  STS.64 [R16+0x800], R54 ;  /* 0x0008003610007388 */ /* 0x000fe80000000a00 */
[----:B------:R-:W-:Y:S01]  /*17420*/  STS.64 [R17], R56 ;  /* 0x0000003811007388 */ /* 0x000fe20000000a00 */
[----:B-1----:R-:W-:-:S03]  /*17430*/  IMAD R6, R6, c[0x0][0x210], R209 ;  /* 0x0000840006067a24 */ /* 0x002fc600078e02d1 */
        /* <DEDUP_REMOVED lines=27> */
[----:B-1----:R-:W-:-:S03]  /*175f0*/  LOP3.LUT R11, R9, 0xffffffe0, RZ, 0xc0, !PT ;  /* 0xffffffe0090b7812 */ /* 0x002fc600078ec0ff */
[----:B------:R1:W-:Y:S01]  /*17600*/  STS.64 [R8+0x8000], R108 ;  /* 0x0080006c08007388 */ /* 0x0003e20000000a00 */
[----:B------:R-:W-:Y:S02]  /*17610*/  SHF.R.S32.HI R9, RZ, 0x1f, R10 ;  /* 0x0000001fff097819 */ /* 0x000fe4000001140a */
[----:B------:R-:W-:Y:S01]  /*17620*/  IADD3 R11, -R11, R0, RZ ;  /* 0x000000000b0b7210 */ /* 0x000fe20007ffe1ff */
[----:B------:R3:W-:Y:S01]  /*17630*/  STS.64 [R8+0x8800], R110 ;  /* 0x0088006e08007388 */ /* 0x0007e20000000a00 */
[-C--:B------:R-:W-:Y:S02]  /*17640*/  LEA.HI R9, R9, R10.reuse, RZ, 0x2 ;  /* 0x0000000a09097211 */ /* 0x080fe400078f10ff */
[----:B------:R-:W-:Y:S01]  /*17650*/  LOP3.LUT P0, RZ, R11, 0x3, RZ, 0xc0, !PT ;  /* 0x000000030bff7812 */ /* 0x000fe2000780c0ff */
[----:B------:R-:W-:Y:S01]  /*17660*/  STS.64 [R16+0x8000], R112 ;  /* 0x0080007010007388 */ /* 0x000fe20000000a00 */
[----:B------:R-:W-:Y:S02]  /*17670*/  SHF.R.S32.HI R0, RZ, 0x1f, R11 ;  /* 0x0000001fff007819 */ /* 0x000fe4000001140b */
[----:B------:R-:W-:Y:S01]  /*17680*/  LOP3.LUT R9, R9, 0xffffffc, RZ, 0xc0, !PT ;  /* 0x0ffffffc09097812 */ /* 0x000fe200078ec0ff */
[----:B------:R-:W-:Y:S01]  /*17690*/  STS.64 [R16+0x8800], R114 ;  /* 0x0088007210007388 */ /* 0x000fe20000000a00 */
[----:B------:R-:W-:Y:S01]  /*176a0*/  LEA.HI R0, R0, R11, RZ, 0x2 ;  /* 0x0000000b00007211 */ /* 0x000fe200078f10ff */
[----:B------:R-:W-:Y:S01]  /*176b0*/  @P4 FMUL.FTZ R11, R4, 0.69314718246459960938 ;  /* 0x3f317218040b4820 */ /* 0x000fe20000410000 */
[----:B------:R-:W-:Y:S01]  /*176c0*/  IADD3 R9, -R9, R10, RZ ;  /* 0x0000000a09097210 */ /* 0x000fe20007ffe1ff */
[----:B------:R-:W-:Y:S01]  /*176d0*/  STS.64 [R17+0x8000], R120 ;  /* 0x0080007811007388 */ /* 0x000fe20000000a00 */
[----:B------:R-:W-:-:S02]  /*176e0*/  SHF.R.S32.HI R0, RZ, 0x2, R0 ;  /* 0x00000002ff007819 */ /* 0x000fc40000011400 */
[----:B------:R-:W-:Y:S01]  /*176f0*/  MOV R10, 0xff800000 ;  /* 0xff800000000a7802 */ /* 0x000fe20000000f00 */
[----:B------:R-:W-:Y:S01]  /*17700*/  STS.64 [R17+0x8800], R122 ;  /* 0x0088007a11007388 */ /* 0x000fe20000000a00 */
[----:B------:R-:W-:Y:S01]  /*17710*/  @P3 FFMA.FTZ R10, R3, c[0x0][0x238], R2 ;  /* 0x00008e00030a3a23 */ /* 0x000fe20000010002 */
[----:B------:R-:W-:Y:S02]  /*17720*/  LEA R9, R9, R0, 0x4 ;  /* 0x0000000009097211 */ /* 0x000fe400078e20ff */
[----:B------:R-:W-:Y:S01]  /*17730*/  STS.64 [R15+0x8000], R116 ;  /* 0x008000740f007388 */ /* 0x000fe20000000a00 */
[----:B-1----:R-:W-:-:S03]  /*17740*/  IADD3 R108, -R209, RZ, RZ ;  /* 0x000000ffd16c7210 */ /* 0x002fc60007ffe1ff */
[----:B------:R-:W-:Y:S04]  /*17750*/  STS.64 [R15+0x8800], R118 ;  /* 0x008800760f007388 */ /* 0x000fe80000000a00 */
[----:B------:R-:W-:Y:S01]  /*17760*/  BAR.SYNC.DEFER_BLOCKING 0x0 ;  /* 0x0000000000007b1d */ /* 0x000fe20000010000 */
[----:B--2---:R-:W-:-:S04]  /*17770*/  IMAD R7, R108, c[0x0][0x1c0], R7 ;  /* 0x000070006c077a24 */ /* 0x004fc800078e0207 */
[----:B------:R-:W-:Y:S01]  /*17780*/  IMAD R6, R6, c[0x0][0x1c0], R7 ;  /* 0x0000700006067a24 */ /* 0x000fe200078e0207 */
[----:B---3--:R-:W1:Y:S01]  /*17790*/  S2R R8, SR_CTAID.X ;  /* 0x0000000000087919 */ /* 0x008e620000002500 */
[----:B------:R-:W-:Y:S01]  /*177a0*/  MOV R7, 0xff800000 ;  /* 0xff80000000077802 */ /* 0x000fe20000000f00 */
[----:B------:R-:W-:Y:S02]  /*177b0*/  @P4 FFMA.FTZ R7, R132, c[0x0][0x238], R11 ;  /* 0x00008e0084074a23 */ /* 0x000fe4000001000b */
[----:B------:R-:W2:Y:S04]  /*177c0*/  LDS.128 R100, [R5.X4] ;  /* 0x0000000005647984 */ /* 0x000ea80000004c00 */
        /* <DEDUP_REMOVED lines=18> */
[----:B------:R-:W2:Y:S04]  /*178f0*/  LDS.128 R24, [R5.X4+0x9800] ;  /* 0x0098000005187984 */ /* 0x000ea80000004c00 */
[----:B------:R-:W2:Y:S04]  /*17900*/  LDS.128 R20, [R5.X4+0xa000] ;  /* 0x00a0000005147984 */ /* 0x000ea80000004c00 */
[----:B------:R-:W2:Y:S04]  /*17910*/  LDS.128 R16, [R5.X4+0xa800] ;  /* 0x00a8000005107984 */ /* 0x000ea80000004c00 */
[----:B------:R-:W2:Y:S04]  /*17920*/  LDS.128 R12, [R5.X4+0xb000] ;  /* 0x00b00000050c7984 */ /* 0x000ea80000004c00 */
[----:B------:R1:W2:Y:S02]  /*17930*/  LDS.128 R104, [R5.X4+0xb800] ;  /* 0x00b8000005687984 */ /* 0x0002a40000004c00 */
[----:B-1----:R-:W-:-:S05]  /*17940*/  SHF.L.U32 R5, R8, 0x6, RZ ;  /* 0x0000000608057819 */ /* 0x002fca00000006ff */
[----:B------:R-:W-:Y:S01]  /*17950*/  IMAD R5, R6, c[0x0][0x214], R5 ;  /* 0x0000850006057a24 */ /* 0x000fe200078e0205 */
[----:B------:R-:W-:Y:S05]  /*17960*/  @P0 BRA `(.L_x_4822) ;  /* 0x000000b000000947 */ /* 0x000fea0003800000 */
[----:B---34-:R-:W-:Y:S01]  /*17970*/  IMAD R0, R8, -0x40, R207 ;  /* 0xffffffc008007824 */ /* 0x018fe200078e02cf */
[----:B------:R-:W-:Y:S02]  /*17980*/  IADD3 R3, R9, 0x8, RZ ;  /* 0x0000000809037810 */ /* 0x000fe40007ffe0ff */
[----:B------:R-:W-:Y:S02]  /*17990*/  SHF.R.S32.HI R4, RZ, 0x1f, R9 ;  /* 0x0000001fff047819 */ /* 0x000fe40000011409 */
[----:B------:R-:W-:Y:S02]  /*179a0*/  IADD3 R2, P0, R5, R9, RZ ;  /* 0x0000000905027210 */ /* 0x000fe40007f1e0ff */
[-C--:B------:R-:W-:Y:S02]  /*179b0*/  ISETP.GE.AND P2, PT, R9, R0.reuse, PT ;  /* 0x000000000900720c */ /* 0x080fe40003f46270 */
[----:B------:R-:W-:-:S02]  /*179c0*/  ISETP.GE.AND P1, PT, R3, R0, PT ;  /* 0x000000000300720c */ /* 0x000fc40003f26270 */
[----:B------:R-:W-:Y:S02]  /*179d0*/  LEA.HI.X.SX32 R3, R5, R4, 0x1, P0 ;  /* 0x0000000405037211 */ /* 0x000fe400000f0eff */
[----:B------:R-:W-:-:S04]  /*179e0*/  LEA R108, P0, R2, c[0x0][0x208], 0x2 ;  /* 0x00008200026c7a11 */ /* 0x000fc800078010ff */
[----:B------:R-:W-:-:S05]  /*179f0*/  LEA.HI.X R109, R2, c[0x0][0x20c], R3, 0x2, P0 ;  /* 0x00008300026d7a11 */ /* 0x000fca00000f1403 */
[----:B------:R1:W-:Y:S04]  /*17a00*/  @!P2 STG.E [R108.64], R7 ;  /* 0x000000076c00a986 */ /* 0x0003e8000c101906 */
[----:B------:R1:W-:Y:S02]  /*17a10*/  @!P1 STG.E [R108.64+0x20], R10 ;  /* 0x0000200a6c009986 */ /* 0x0003e4000c101906 */
.L_x_4822:
[----:B---34-:R-:W-:Y:S05]  /*17a20*/  BSYNC B0 ;  /* 0x0000000000007941 */ /* 0x018fea0003800000 */
.L_x_4821:
[----:B------:R-:W-:Y:S01]  /*17a30*/  IMAD.SHL.U32 R2, R206, 0x4, RZ ;  /* 0x00000004ce027824 */ /* 0x000fe200078e00ff */
[----:B------:R-:W-:Y:S01]  /*17a40*/  IADD3 R4, R199, 0x10, RZ ;  /* 0x00000010c7047810 */ /* 0x000fe20007ffe0ff */
[----:B------:R-:W-:Y:S02]  /*17a50*/  IMAD R5, R5, c[0x0][0x22c], RZ ;  /* 0x00008b0005057a24 */ /* 0x000fe400078e02ff */
[----:B------:R-:W-:Y:S01]  /*17a60*/  IMAD R207, R8, -0x40, R207 ;  /* 0xffffffc008cf7824 */ /* 0x000fe200078e02cf */
[----:B------:R-:W-:-:S04]  /*17a70*/  SHF.R.S32.HI R3, RZ, 0x1f, R2 ;  /* 0x0000001fff037819 */ /* 0x000fc80000011402 */
[-C--:B------:R-:W-:Y:S01]  /*17a80*/  ISETP.GE.AND P4, PT, R4, R207.reuse, PT ;  /* 0x000000cf0400720c */ /* 0x080fe20003f86270 */
[C---:B------:R-:W-:Y:S01]  /*17a90*/  IMAD.WIDE R2, R199.reuse, 0xc0, R2 ;  /* 0x000000c0c7027825 */ /* 0x040fe200078e0202 */
[C---:B------:R-:W-:Y:S02]  /*17aa0*/  IADD3 R4, R199.reuse, 0x18, RZ ;  /* 0x00000018c7047810 */ /* 0x040fe40007ffe0ff */
[----:B------:R-:W-:Y:S02]  /*17ab0*/  ISETP.GE.AND P6, PT, R199, R207, PT ;  /* 0x000000cfc700720c */ /* 0x000fe40003fc6270 */
[----:B------:R-:W-:Y:S02]  /*17ac0*/  IADD3 R0, P0, R5, R2, RZ ;  /* 0x0000000205007210 */ /* 0x000fe40007f1e0ff */
[----:B------:R-:W-:Y:S02]  /*17ad0*/  IADD3 R2, R199, 0x8, RZ ;  /* 0x00000008c7027810 */ /* 0x000fe40007ffe0ff */
[----:B------:R-:W-:-:S02]  /*17ae0*/  LEA.HI.X.SX32 R5, R5, R3, 0x1, P0 ;  /* 0x0000000305057211 */ /* 0x000fc400000f0eff */
[----:B------:R-:W-:Y:S02]  /*17af0*/  LEA R6, P0, R0, c[0x0][0x1d8], 0x2 ;  /* 0x0000760000067a11 */ /* 0x000fe400078010ff */
[-C--:B------:R-:W-:Y:S02]  /*17b00*/  ISETP.GE.AND P5, PT, R2, R207.reuse, PT ;  /* 0x000000cf0200720c */ /* 0x080fe40003fa6270 */
[----:B-1----:R-:W-:Y:S02]  /*17b10*/  LEA.HI.X R7, R0, c[0x0][0x1dc], R5, 0x2, P0 ;  /* 0x0000770000077a11 */ /* 0x002fe400000f1405 */
[C---:B------:R-:W-:Y:S02]  /*17b20*/  IADD3 R0, R199.reuse, 0x30, RZ ;  /* 0x00000030c7007810 */ /* 0x040fe40007ffe0ff */
[----:B------:R-:W-:Y:S01]  /*17b30*/  IADD3 R3, R199, 0x20, RZ ;  /* 0x00000020c7037810 */ /* 0x000fe20007ffe0ff */
[----:B------:R1:W-:Y:S01]  /*17b40*/  @!P6 STG.E.128 [R6.64+0x100], R68 ;  /* 0x000100440600e986 */ /* 0x0003e2000c101d06 */
[----:B------:R-:W-:-:S02]  /*17b50*/  ISETP.GE.AND P0, PT, R0, R207, PT ;  /* 0x000000cf0000720c */ /* 0x000fc40003f06270 */
[C---:B------:R-:W-:Y:S01]  /*17b60*/  IADD3 R2, R199.reuse, 0x28, RZ ;  /* 0x00000028c7027810 */ /* 0x040fe20007ffe0ff */
[----:B------:R1:W-:Y:S01]  /*17b70*/  @!P6 STG.E.128 [R6.64+0x200], R36 ;  /* 0x000200240600e986 */ /* 0x0003e2000c101d06 */
[----:B------:R-:W-:Y:S02]  /*17b80*/  IADD3 R0, R199, 0x38, RZ ;  /* 0x00000038c7007810 */ /* 0x000fe40007ffe0ff */
[-C--:B------:R-:W-:Y:S01]  /*17b90*/  ISETP.GE.AND P3, PT, R4, R207.reuse, PT ;  /* 0x000000cf0400720c */ /* 0x080fe20003f66270 */
[----:B------:R1:W-:Y:S01]  /*17ba0*/  @!P5 STG.E.128 [R6.64+0x1800], R96 ;  /* 0x001800600600d986 */ /* 0x0003e2000c101d06 */
[-C--:B------:R-:W-:Y:S02]  /*17bb0*/  ISETP.GE.AND P2, PT, R3, R207.reuse, PT ;  /* 0x000000cf0300720c */ /* 0x080fe40003f46270 */
[-C--:B------:R-:W-:Y:S01]  /*17bc0*/  ISETP.GE.AND P1, PT, R2, R207.reuse, PT ;  /* 0x000000cf0200720c */ /* 0x080fe20003f26270 */
[----:B------:R1:W-:Y:S04]  /*17bd0*/  @!P5 STG.E.128 [R6.64+0x1900], R64 ;  /* 0x001900400600d986 */ /* 0x0003e8000c101d06 */
[----:B------:R1:W-:Y:S04]  /*17be0*/  @!P0 STG.E.128 [R6.64+0x9000], R76 ;  /* 0x0090004c06008986 */ /* 0x0003e8000c101d06 */
[----:B------:R1:W-:Y:S04]  /*17bf0*/  @!P0 STG.E.128 [R6.64+0x9100], R44 ;  /* 0x0091002c06008986 */ /* 0x0003e8000c101d06 */
[----:B--2---:R1:W-:Y:S01]  /*17c00*/  @!P0 STG.E.128 [R6.64+0x9200], R12 ;  /* 0x0092000c06008986 */ /* 0x0043e2000c101d06 */
        /* <DEDUP_REMOVED lines=21> */
.L_x_4823:
        /* <DEDUP_REMOVED lines=10> */
.L_x_7864:


//--------------------- .text._ZN5flash24flash_fwd_splitkv_kernelI23Flash_fwd_kernel_traitsILi192ELi64ELi64ELi4ELb0ELb0EN7cutlass10bfloat16_tE19Flash_kernel_traitsILi192ELi64ELi64ELi4ES3_EELb0ELb0ELb0ELb0ELb1ELb1ELb1ELb1EEEvNS_16Flash_fwd_paramsE --------------------------
	.section	.text._ZN5flash24flash_fwd_splitkv_kernelI23Flash_fwd_kernel_traitsILi192ELi64ELi64ELi4ELb0ELb0EN7cutlass10bfloat16_tE19Flash_kernel_traitsILi192ELi64ELi64ELi4ES3_EELb0ELb0ELb0ELb0ELb1ELb1ELb1ELb1EEEvNS_16Flash_fwd_paramsE,"ax",@progbits
	.sectioninfo	@"SHI_REGISTERS=242"
	.align	128
        .global         _ZN5flash24flash_fwd_splitkv_kernelI23Flash_fwd_kernel_traitsILi192ELi64ELi64ELi4ELb0ELb0EN7cutlass10bfloat16_tE19Flash_kernel_traitsILi192ELi64ELi64ELi4ES3_EELb0ELb0ELb0ELb0ELb1ELb1ELb1ELb1EEEvNS_16Flash_fwd_paramsE
        .type           _ZN5flash24flash_fwd_splitkv_kernelI23Flash_fwd_kernel_traitsILi192ELi64ELi64ELi4ELb0ELb0EN7cutlass10bfloat16_tE19Flash_kernel_traitsILi192ELi64ELi64ELi4ES3_EELb0ELb0ELb0ELb0ELb1ELb1ELb1ELb1EEEvNS_16Flash_fwd_paramsE,@function
        .size           _ZN5flash24flash_fwd_splitkv_kernelI23Flash_fwd_kernel_traitsILi192ELi64ELi64ELi4ELb0ELb0EN7cutlass10bfloat16_tE19Flash_kernel_traitsILi192ELi64ELi64ELi4ES3_EELb0ELb0ELb0ELb0ELb1ELb1ELb1ELb1EEEvNS_16Flash_fwd_paramsE,(.L_x_7865 - _ZN5flash24flash_fwd_splitkv_kernelI23Flash_fwd_kernel_traitsILi192ELi64ELi64ELi4ELb0ELb0EN7cutlass10bfloat16_tE19Flash_kernel_traitsILi192ELi64ELi64ELi4ES3_EELb0ELb0ELb0ELb0ELb1ELb1ELb1ELb1EEEvNS_16Flash_fwd_paramsE)
        .other          _ZN5flash24flash_fwd_splitkv_kernelI23Flash_fwd_kernel_traitsILi192ELi64ELi64ELi4ELb0ELb0EN7cutlass10bfloat16_tE19Flash_kernel_traitsILi192ELi64ELi64ELi4ES3_EELb0ELb0ELb0ELb0ELb1ELb1ELb1ELb1EEEvNS_16Flash_fwd_paramsE,@"STO_CUDA_ENTRY STV_DEFAULT"
_ZN5flash24flash_fwd_splitkv_kernelI23Flash_fwd_kernel_traitsILi192ELi64ELi64ELi4ELb0ELb0EN7cutlass10bfloat16_tE19Flash_kernel_traitsILi192ELi64ELi64ELi4ES3_EELb0ELb0ELb0ELb0ELb1ELb1ELb1ELb1EEEvNS_16Flash_fwd_paramsE:
.text._ZN5flash24flash_fwd_splitkv_kernelI23Flash_fwd_kernel_traitsILi192ELi64ELi64ELi4ELb0ELb0EN7cutlass10bfloat16_tE19Flash_kernel_traitsILi192ELi64ELi64ELi4ES3_EELb0ELb0ELb0ELb0ELb1ELb1ELb1ELb1EEEvNS_16Flash_fwd_paramsE:
        /* <DEDUP_REMOVED lines=54> */
.L_x_4824:
[----:B-1-34-:R-:W-:Y:S02]  /*0360*/  MOV R4, c[0x0][0x218] ;  /* 0x0000860000047a02 */ /* 0x01afe40000000f00 */
.L_x_4825:
        /* <DEDUP_REMOVED lines=140> */
.L_x_4826:
        /* <DEDUP_REMOVED lines=92> */
.L_x_4827:
        /* <DEDUP_REMOVED lines=15> */
.L_x_4829:
        /* <DEDUP_REMOVED lines=52> */
.L_x_4828:
        /* <DEDUP_REMOVED lines=230> */
.L_x_4876:
        /* <DEDUP_REMOVED lines=193> */
.L_x_4834:
[----:B------:R-:W-:Y:S05]  /*3090*/  BSYNC B0 ;  /* 0x0000000000007941 */ /* 0x000fea0003800000 */
.L_x_4833:
        /* <DEDUP_REMOVED lines=147> */
.L_x_4836:
[----:B------:R-:W-:Y:S05]  /*39d0*/  BSYNC B0 ;  /* 0x0000000000007941 */ /* 0x000fea0003800000 */
.L_x_4835:
        /* <DEDUP_REMOVED lines=155> */
.L_x_4838:
[----:B------:R-:W-:Y:S05]  /*4390*/  BSYNC B0 ;  /* 0x0000000000007941 */ /* 0x000fea0003800000 */
.L_x_4837:
        /* <DEDUP_REMOVED lines=160> */
.L_x_4840:
[----:B------:R-:W-:Y:S05]  /*4da0*/  BSYNC B0 ;  /* 0x0000000000007941 */ /* 0x000fea0003800000 */
.L_x_4839:
        /* <DEDUP_REMOVED lines=8> */
.L_x_4832:
        /* <DEDUP_REMOVED lines=85> */
.L_x_4845:
[----:B------:R-:W-:Y:S05]  /*5380*/  BSYNC B0 ;  /* 0x0000000000007941 */ /* 0x000fea0003800000 */
.L_x_4844:
        /* <DEDUP_REMOVED lines=86> */
.L_x_4847:
[----:B------:R-:W-:Y:S05]  /*58f0*/  BSYNC B0 ;  /* 0x0000000000007941 */ /* 0x000fea0003800000 */
.L_x_4846:
        /* <DEDUP_REMOVED lines=85> */
.L_x_4849:
[----:B------:R-:W-:Y:S05]  /*5e50*/  BSYNC B0 ;  /* 0x0000000000007941 */ /* 0x000fea0003800000 */
.L_x_4848:
[----:B-----5:R2:W-:Y:S02]  /*5e60*/  STG.E.128 [R92.64+0x100], R40 ;  /* 0x000100285c007986 */ /* 0x0205e4000c101d06 */
.L_x_4843:
[----:B------:R-:W-:Y:S05]  /*5e70*/  BSYNC B1 ;  /* 0x0000000000017941 */ /* 0x000fea0003800000 */
.L_x_4842:
        /* <DEDUP_REMOVED lines=90> */
.L_x_4853:
[----:B------:R-:W-:Y:S05]  /*6420*/  BSYNC B0 ;  /* 0x0000000000007941 */ /* 0x000fea0003800000 */
.L_x_4852:
        /* <DEDUP_REMOVED lines=91> */
.L_x_4855:
[----:B------:R-:W-:Y:S05]  /*69e0*/  BSYNC B0 ;  /* 0x0000000000007941 */ /* 0x000fea0003800000 */
.L_x_4854:
        /* <DEDUP_REMOVED lines=89> */
.L_x_4857:
[----:B------:R-:W-:Y:S05]  /*6f80*/  BSYNC B0 ;  /* 0x0000000000007941 */ /* 0x000fea0003800000 */
.L_x_4856:
[----:B-----5:R1:W-:Y:S02]  /*6f90*/  STG.E.128 [R150.64+0x100], R40 ;  /* 0x0001002896007986 */ /* 0x0203e4000c101d06 */
.L_x_4851:
[----:B------:R-:W-:Y:S05]  /*6fa0*/  BSYNC B1 ;  /* 0x0000000000017941 */ /* 0x000fea0003800000 */
.L_x_4850:
        /* <DEDUP_REMOVED lines=90> */
.L_x_4861:
[----:B------:R-:W-:Y:S05]  /*7550*/  BSYNC B0 ;  /* 0x0000000000007941 */ /* 0x000fea0003800000 */
.L_x_4860:
        /* <DEDUP_REMOVED lines=91> */
.L_x_4863:
[----:B------:R-:W-:Y:S05]  /*7b10*/  BSYNC B0 ;  /* 0x0000000000007941 */ /* 0x000fea0003800000 */
.L_x_4862:
        /* <DEDUP_REMOVED lines=91> */
.L_x_4865:
[----:B------:R-:W-:Y:S05]  /*80d0*/  BSYNC B0 ;  /* 0x0000000000007941 */ /* 0x000fea0003800000 */
.L_x_4864:
[C---:B-1----:R-:W-:Y:S04]  /*80e0*/  LEA R2, P0, R107.reuse, R92, 0x1 ;  /* 0x0000005c6b027211 */ /* 0x042fe800078008ff */
[----:B------:R-:W-:Y:S05]  /*80f0*/  LEA.HI.X R3, R107, R91, R108, 0x1, P0 ;  /* 0x0000005b6b037211 */ /* 0x000fea00000f0c6c */
[----:B-----5:R1:W-:Y:S04]  /*8100*/  STG.E.128 [R2.64], R40 ;  /* 0x0000002802007986 */ /* 0x0203e8000c101d06 */
.L_x_4859:
[----:B------:R-:W-:Y:S05]  /*8110*/  BSYNC B1 ;  /* 0x0000000000017941 */ /* 0x000fea0003800000 */
.L_x_4858:
        /* <DEDUP_REMOVED lines=93> */
.L_x_4869:
[----:B------:R-:W-:Y:S05]  /*86f0*/  BSYNC B0 ;  /* 0x0000000000007941 */ /* 0x000fea0003800000 */
.L_x_4868:
        /* <DEDUP_REMOVED lines=93> */
.L_x_4871:
[----:B------:R-:W-:Y:S05]  /*8cd0*/  BSYNC B0 ;  /* 0x0000000000007941 */ /* 0x000fea0003800000 */
.L_x_4870:
        /* <DEDUP_REMOVED lines=92> */
.L_x_4873:
[----:B------:R-:W-:Y:S05]  /*92a0*/  BSYNC B0 ;  /* 0x0000000000007941 */ /* 0x000fea0003800000 */
.L_x_4872:
[C---:B-1----:R-:W-:Y:S04]  /*92b0*/  LEA R2, P0, R115.reuse, R92, 0x1 ;  /* 0x0000005c73027211 */ /* 0x042fe800078008ff */
[----:B------:R-:W-:Y:S05]  /*92c0*/  LEA.HI.X R3, R115, R91, R116, 0x1, P0 ;  /* 0x0000005b73037211 */ /* 0x000fea00000f0c74 */
[----:B-----5:R1:W-:Y:S04]  /*92d0*/  STG.E.128 [R2.64], R8 ;  /* 0x0000000802007986 */ /* 0x0203e8000c101d06 */
.L_x_4867:
[----:B------:R-:W-:Y:S05]  /*92e0*/  BSYNC B1 ;  /* 0x0000000000017941 */ /* 0x000fea0003800000 */
.L_x_4866:
        /* <DEDUP_REMOVED lines=8> */
.L_x_4831:
        /* <DEDUP_REMOVED lines=42> */
.L_x_4841:
        /* <DEDUP_REMOVED lines=80> */
.L_x_4874:
        /* <DEDUP_REMOVED lines=9> */
.L_x_4875:
[----:B------:R-:W-:Y:S04]  /*9ba0*/  IADD3 R13, R13, -0x1, RZ ;  /* 0xffffffff0d0d7810 */ /* 0x000fe80007ffe0ff */
[----:B------:R-:W-:Y:S11]  /*9bb0*/  ISETP.GT.AND P0, PT, R13, R88, PT ;  /* 0x000000580d00720c */ /* 0x000ff60003f04270 */
[----:B------:R-:W-:Y:S02]  /*9bc0*/  @!UPT UIADD3 URZ, URZ, URZ, URZ ;  /* 0x0000003f3f3ff290 */ /* 0x000fe4000fffe03f */
[----:B------:R-:W-:-:S05]  /*9bd0*/  @P0 BRA `(.L_x_4876) ;  /* 0xffff88a000000947 */ /* 0x000fca000383ffff */
.L_x_4830:
        /* <DEDUP_REMOVED lines=93> */
.L_x_4883:
[----:B------:R-:W-:Y:S05]  /*a1b0*/  BSYNC B0 ;  /* 0x0000000000007941 */ /* 0x000fea0003800000 */
.L_x_4882:
        /* <DEDUP_REMOVED lines=44> */
.L_x_4885:
[----:B------:R-:W-:Y:S05]  /*a480*/  BSYNC B0 ;  /* 0x0000000000007941 */ /* 0x000fea0003800000 */
.L_x_4884:
        /* <DEDUP_REMOVED lines=44> */
.L_x_4887:
[----:B------:R-:W-:Y:S05]  /*a750*/  BSYNC B0 ;  /* 0x0000000000007941 */ /* 0x000fea0003800000 */
.L_x_4886:
[----:B-----5:R4:W-:Y:S02]  /*a760*/  STS.128 [R221+0x4000], R12 ;  /* 0x0040000cdd007388 */ /* 0x0209e40000000c00 */
.L_x_4881:
[----:B------:R-:W-:Y:S05]  /*a770*/  BSYNC B1 ;  /* 0x0000000000017941 */ /* 0x000fea0003800000 */
.L_x_4880:
        /* <DEDUP_REMOVED lines=47> */
.L_x_4891:
[----:B------:R-:W-:Y:S05]  /*aa70*/  BSYNC B0 ;  /* 0x0000000000007941 */ /* 0x000fea0003800000 */
.L_x_4890:
        /* <DEDUP_REMOVED lines=44> */
.L_x_4893:
[----:B------:R-:W-:Y:S05]  /*ad40*/  BSYNC B0 ;  /* 0x0000000000007941 */ /* 0x000fea0003800000 */
.L_x_4892:
        /* <DEDUP_REMOVED lines=44> */
.L_x_4895:
[----:B------:R-:W-:Y:S05]  /*b010*/  BSYNC B0 ;  /* 0x0000000000007941 */ /* 0x000fea0003800000 */
.L_x_4894:
[----:B-----5:R3:W-:Y:S02]  /*b020*/  STS.128 [R221+0x4800], R28 ;  /* 0x0048001cdd007388 */ /* 0x0207e40000000c00 */
.L_x_4889:
[----:B------:R-:W-:Y:S05]  /*b030*/  BSYNC B1 ;  /* 0x0000000000017941 */ /* 0x000fea0003800000 */
.L_x_4888:
        /* <DEDUP_REMOVED lines=48> */
.L_x_4899:
[----:B------:R-:W-:Y:S05]  /*b340*/  BSYNC B0 ;  /* 0x0000000000007941 */ /* 0x000fea0003800000 */
.L_x_4898:
        /* <DEDUP_REMOVED lines=44> */
.L_x_4901:
[----:B------:R-:W-:Y:S05]  /*b610*/  BSYNC B0 ;  /* 0x0000000000007941 */ /* 0x000fea0003800000 */
.L_x_4900:
        /* <DEDUP_REMOVED lines=45> */
.L_x_4903:
[----:B------:R-:W-:Y:S05]  /*b8f0*/  BSYNC B0 ;  /* 0x0000000000007941 */ /* 0x000fea0003800000 */
.L_x_4902:
[----:B-----5:R4:W-:Y:S02]  /*b900*/  STS.128 [R221+0x5000], R20 ;  /* 0x00500014dd007388 */ /* 0x0209e40000000c00 */
.L_x_4897:
[----:B------:R-:W-:Y:S05]  /*b910*/  BSYNC B1 ;  /* 0x0000000000017941 */ /* 0x000fea0003800000 */
.L_x_4896:
        /* <DEDUP_REMOVED lines=46> */
.L_x_4906:
[----:B------:R-:W-:Y:S05]  /*bc00*/  BSYNC B0 ;  /* 0x0000000000007941 */ /* 0x000fea0003800000 */
.L_x_4905:
        /* <DEDUP_REMOVED lines=44> */
.L_x_4908:
[----:B------:R-:W-:Y:S05]  /*bed0*/  BSYNC B0 ;  /* 0x0000000000007941 */ /* 0x000fea0003800000 */
.L_x_4907:
        /* <DEDUP_REMOVED lines=44> */
.L_x_4910:
[----:B------:R-:W-:Y:S05]  /*c1a0*/  BSYNC B0 ;  /* 0x0000000000007941 */ /* 0x000fea0003800000 */
.L_x_4909:
[----:B-----5:R4:W-:Y:S01]  /*c1b0*/  STS.128 [R221+0x5800], R20 ;  /* 0x00580014dd007388 */ /* 0x0209e20000000c00 */
[----:B------:R-:W-:Y:S05]  /*c1c0*/  BRA `(.L_x_4904) ;  /* 0x0000472000007947 */ /* 0x000fea0003800000 */
.L_x_4879:
        /* <DEDUP_REMOVED lines=89> */
.L_x_4914:
[----:B------:R-:W-:Y:S05]  /*c760*/  BSYNC B0 ;  /* 0x0000000000007941 */ /* 0x000fea0003800000 */
.L_x_4913:
        /* <DEDUP_REMOVED lines=89> */
.L_x_4916:
[----:B------:R-:W-:Y:S05]  /*cd00*/  BSYNC B0 ;  /* 0x0000000000007941 */ /* 0x000fea0003800000 */
.L_x_4915:
        /* <DEDUP_REMOVED lines=88> */
.L_x_4918:
[----:B------:R-:W-:Y:S05]  /*d290*/  BSYNC B0 ;  /* 0x0000000000007941 */ /* 0x000fea0003800000 */
.L_x_4917:
[----:B-----5:R1:W-:Y:S02]  /*d2a0*/  STS.128 [R221+0x4000], R20 ;  /* 0x00400014dd007388 */ /* 0x0203e40000000c00 */
.L_x_4912:
[----:B------:R-:W-:Y:S05]  /*d2b0*/  BSYNC B1 ;  /* 0x0000000000017941 */ /* 0x000fea0003800000 */
.L_x_4911:
        /* <DEDUP_REMOVED lines=91> */
.L_x_4922:
[----:B------:R-:W-:Y:S05]  /*d870*/  BSYNC B0 ;  /* 0x0000000000007941 */ /* 0x000fea0003800000 */
.L_x_4921:
        /* <DEDUP_REMOVED lines=88> */
.L_x_4924:
[----:B------:R-:W-:Y:S05]  /*de00*/  BSYNC B0 ;  /* 0x0000000000007941 */ /* 0x000fea0003800000 */
.L_x_4923:
        /* <DEDUP_REMOVED lines=88> */
.L_x_4926:
[----:B------:R-:W-:Y:S05]  /*e390*/  BSYNC B0 ;  /* 0x0000000000007941 */ /* 0x000fea0003800000 */
.L_x_4925:
[----:B-----5:R1:W-:Y:S02]  /*e3a0*/  STS.128 [R221+0x4800], R20 ;  /* 0x00480014dd007388 */ /* 0x0203e40000000c00 */
.L_x_4920:
[----:B------:R-:W-:Y:S05]  /*e3b0*/  BSYNC B1 ;  /* 0x0000000000017941 */ /* 0x000fea0003800000 */
.L_x_4919:
        /* <DEDUP_REMOVED lines=92> */
.L_x_4930:
[----:B------:R-:W-:Y:S05]  /*e980*/  BSYNC B0 ;  /* 0x0000000000007941 */ /* 0x000fea0003800000 */
.L_x_4929:
        /* <DEDUP_REMOVED lines=90> */
.L_x_4932:
[----:B------:R-:W-:Y:S05]  /*ef30*/  BSYNC B0 ;  /* 0x0000000000007941 */ /* 0x000fea0003800000 */
.L_x_4931:
        /* <DEDUP_REMOVED lines=89> */
.L_x_4934:
[----:B------:R-:W-:Y:S05]  /*f4d0*/  BSYNC B0 ;  /* 0x0000000000007941 */ /* 0x000fea0003800000 */
.L_x_4933:
[----:B-----5:R1:W-:Y:S02]  /*f4e0*/  STS.128 [R221+0x5000], R20 ;  /* 0x00500014dd007388 */ /* 0x0203e40000000c00 */
.L_x_4928:
[----:B------:R-:W-:Y:S05]  /*f4f0*/  BSYNC B1 ;  /* 0x0000000000017941 */ /* 0x000fea0003800000 */
.L_x_4927:
        /* <DEDUP_REMOVED lines=92> */
.L_x_4936:
[----:B------:R-:W-:Y:S05]  /*fac0*/  BSYNC B0 ;  /* 0x0000000000007941 */ /* 0x000fea0003800000 */
.L_x_4935:
        /* <DEDUP_REMOVED lines=89> */
.L_x_4938:
[----:B------:R-:W-:Y:S05]  /*10060*/  BSYNC B0 ;  /* 0x0000000000007941 */ /* 0x000fea0003800000 */
.L_x_4937:
        /* <DEDUP_REMOVED lines=91> */
.L_x_4940:
[----:B------:R-:W-:Y:S05]  /*10620*/  BSYNC B0 ;  /* 0x0000000000007941 */ /* 0x000fea0003800000 */
.L_x_4939:
[----:B-----5:R4:W-:Y:S01]  /*10630*/  STS.128 [R221+0x5800], R4 ;  /* 0x00580004dd007388 */ /* 0x0209e20000000c00 */
[----:B------:R-:W-:Y:S05]  /*10640*/  BRA `(.L_x_4904) ;  /* 0x000002a000007947 */ /* 0x000fea0003800000 */
.L_x_4878:
        /* <DEDUP_REMOVED lines=42> */
.L_x_4904:
[----:B------:R-:W-:Y:S05]  /*108f0*/  BSYNC B2 ;  /* 0x0000000000027941 */ /* 0x000fea0003800000 */
.L_x_4877:
        /* <DEDUP_REMOVED lines=75> */
[----:B------:R-:W-:Y:S01]  /*10db0*/  @!P1 IMAD.IADD R9, R15, 0x1, R8 ;  /* 0x000000010f099824 */ /* 0x000fe200078e0208 */
[----:B------:R-:W-:Y:S01]  /*10dc0*/  LOP3.LUT R200, R4, R49, RZ, 0xfc, !PT ;  /* 0x0000003104c87212 */ /* 0x000fe200078efcff */
        /* <DEDUP_REMOVED lines=50> */
[----:B-1----:R-:W1:Y:S01]  /*110f0*/  LDSM.16.M88.4 R16, [R205+0x6000] ;  /* 0x00600000cd10783b */ /* 0x002e620000000200 */
[----:B------:R-:W-:Y:S02]  /*11100*/  SEL R5, R5, 0xffffffe0, !P2 ;  /* 0xffffffe005057807 */ /* 0x000fe40005000000 */
[----:B------:R-:W-:Y:S01]  /*11110*/  R2P PR, R62, 0x6 ;  /* 0x000000063e007804 */ /* 0x000fe20000000000 */
[----:B------:R-:W2:Y:S01]  /*11120*/  LDSM.16.M88.4 R44, [R205+0x6800] ;  /* 0x00680000cd2c783b */ /* 0x000ea20000000200 */
[--C-:B------:R-:W-:Y:S01]  /*11130*/  IMAD R204, R7, 0x2, R206.reuse ;  /* 0x0000000207cc7824 */ /* 0x100fe200078e02ce */
[----:B------:R-:W-:Y:S01]  /*11140*/  ISETP.GT.AND P0, PT, R3, R208, PT ;  /* 0x000000d00300720c */ /* 0x000fe20003f04270 */
        /* <DEDUP_REMOVED lines=8> */
[----:B------:R-:W3:Y:S01]  /*111d0*/  LDSM.16.M88.4 R24, [R203] ;  /* 0x00000000cb18783b */ /* 0x000ee20000000200 */
[----:B------:R-:W-:-:S02]  /*111e0*/  IADD3 R194, R203, 0x1000, RZ ;  /* 0x00001000cbc27810 */ /* 0x000fc40007ffe0ff */
[----:B------:R-:W-:Y:S01]  /*111f0*/  SEL R0, R0, 0xffffffc0, !P2 ;  /* 0xffffffc000007807 */ /* 0x000fe20005000000 */
[----:B----4-:R-:W4:Y:S01]  /*11200*/  LDSM.16.M88.4 R12, [R203+0x800] ;  /* 0x00080000cb0c783b */ /* 0x010f220000000200 */
[C---:B------:R-:W-:Y:S02]  /*11210*/  IADD3 R193, R203.reuse, 0x1800, RZ ;  /* 0x00001800cbc17810 */ /* 0x040fe40007ffe0ff */
[----:B------:R-:W-:Y:S01]  /*11220*/  IADD3 R191, R203, 0x2000, RZ ;  /* 0x00002000cbbf7810 */ /* 0x000fe20007ffe0ff */
[----:B------:R-:W-:Y:S01]  /*11230*/  IMAD.IADD R199, R205, 0x1, R0 ;  /* 0x00000001cdc77824 */ /* 0x000fe200078e0200 */
[----:B------:R-:W-:Y:S01]  /*11240*/  LDSM.16.M88.4 R88, [R202] ;  /* 0x00000000ca58783b */ /* 0x000fe20000000200 */
[----:B------:R-:W-:Y:S01]  /*11250*/  IMAD.IADD R192, R0, 0x1, R203 ;  /* 0x0000000100c07824 */ /* 0x000fe200078e02cb */
[C---:B------:R-:W-:Y:S02]  /*11260*/  IADD3 R190, R203.reuse, 0x2800, RZ ;  /* 0x00002800cbbe7810 */ /* 0x040fe40007ffe0ff */
[----:B------:R-:W4:Y:S01]  /*11270*/  LDSM.16.M88.4 R36, [R199+0x6000] ;  /* 0x00600000c724783b */ /* 0x000f220000000200 */
[----:B------:R-:W-:-:S02]  /*11280*/  IADD3 R189, R203, 0x3000, RZ ;  /* 0x00003000cbbd7810 */ /* 0x000fc40007ffe0ff */
[C---:B------:R-:W-:Y:S01]  /*11290*/  IADD3 R188, R203.reuse, 0x3800, RZ ;  /* 0x00003800cbbc7810 */ /* 0x040fe20007ffe0ff */
[----:B------:R-:W4:Y:S01]  /*112a0*/  LDSM.16.M88.4 R28, [R203+0x1000] ;  /* 0x00100000cb1c783b */ /* 0x000f220000000200 */
[C---:B------:R-:W-:Y:S01]  /*112b0*/  IADD3 R187, R203.reuse, 0x4000, RZ ;  /* 0x00004000cbbb7810 */ /* 0x040fe20007ffe0ff */
[C---:B-1----:R-:W-:Y:S01]  /*112c0*/  HMMA.16816.F32.BF16 R20, R64.reuse, R16, RZ ;  /* 0x000000104014723c */ /* 0x042fe200000418ff */
[C---:B------:R-:W-:Y:S01]  /*112d0*/  IADD3 R186, R203.reuse, 0x4800, RZ ;  /* 0x00004800cbba7810 */ /* 0x040fe20007ffe0ff */
[----:B------:R-:W1:Y:S01]  /*112e0*/  LDSM.16.M88.4 R84, [R203+0x1800] ;  /* 0x00180000cb54783b */ /* 0x000e620000000200 */
[C---:B------:R-:W-:Y:S02]  /*112f0*/  IADD3 R185, R203.reuse, 0x5000, RZ ;  /* 0x00005000cbb97810 */ /* 0x040fe40007ffe0ff */
[----:B------:R-:W-:Y:S01]  /*11300*/  IADD3 R184, R203, 0x5800, RZ ;  /* 0x00005800cbb87810 */ /* 0x000fe20007ffe0ff */
[----:B-----5:R-:W5:Y:S02]  /*11310*/  LDSM.16.M88.4 R8, [R199+0x6800] ;  /* 0x00680000c708783b */ /* 0x020f640000000200 */
[C---:B------:R-:W-:Y:S02]  /*11320*/  HMMA.16816.F32.BF16 R16, R64.reuse, R18, RZ ;  /* 0x000000124010723c */ /* 0x040fe400000418ff */
[----:B--2---:R-:W-:Y:S04]  /*11330*/  LDSM.16.M88.4 R40, [R199+0x7000] ;  /* 0x00700000c728783b */ /* 0x004fe80000000200 */
[----:B------:R-:W-:Y:S02]  /*11340*/  LDSM.16.M88.4 R92, [R199+0x7800] ;  /* 0x00780000c75c783b */ /* 0x000fe40000000200 */
[C---:B------:R-:W-:Y:S02]  /*11350*/  HMMA.16816.F32.BF16 R32, R64.reuse, R44, RZ ;  /* 0x0000002c4020723c */ /* 0x040fe400000418ff */
[----:B------:R-:W-:Y:S04]  /*11360*/  LDSM.16.M88.4 R104, [R192+0x2800] ;  /* 0x00280000c068783b */ /* 0x000fe80000000200 */
[----:B------:R-:W-:Y:S02]  /*11370*/  LDSM.16.M88.4 R96, [R205+0xa800] ;  /* 0x00a80000cd60783b */ /* 0x000fe40000000200 */
[----:B------:R-:W-:Y:S02]  /*11380*/  HMMA.16816.F32.BF16 R44, R64, R46, RZ ;  /* 0x0000002e402c723c */ /* 0x000fe400000418ff */
[----:B------:R-:W-:Y:S04]  /*11390*/  LDSM.16.M88.4 R100, [R199+0x9800] ;  /* 0x00980000c764783b */ /* 0x000fe80000000200 */
[----:B------:R-:W0:Y:S02]  /*113a0*/  LDGDEPBAR ;  /* 0x00000000000079af */ /* 0x000e240000000000 */
        /* <DEDUP_REMOVED lines=8> */
[C---:B----4-:R-:W-:Y:S08]  /*11430*/  HMMA.16816.F32.BF16 R32, R56.reuse, R12, R32 ;  /* 0x0000000c3820723c */ /* 0x050ff00000041820 */
        /* <DEDUP_REMOVED lines=8> */
[C---:B-1----:R-:W-:Y:S08]  /*114c0*/  HMMA.16816.F32.BF16 R68, R56.reuse, R84, R68 ;  /* 0x000000543844723c */ /* 0x042ff00000041844 */
[----:B------:R-:W-:Y:S01]  /*114d0*/  HMMA.16816.F32.BF16 R64, R56, R86, R64 ;  /* 0x000000563840723c */ /* 0x000fe20000041840 */
[----:B------:R-:W1:Y:S04]  /*114e0*/  LDSM.16.M88.4 R56, [R206+0x2000] ;  /* 0x00200000ce38783b */ /* 0x000e680000000200 */
[----:B------:R-:W-:Y:S03]  /*114f0*/  LDSM.16.M88.4 R84, [R192+0x1800] ;  /* 0x00180000c054783b */ /* 0x000fe60000000200 */
[C---:B-----5:R-:W-:Y:S08]  /*11500*/  HMMA.16816.F32.BF16 R32, R88.reuse, R8, R32 ;  /* 0x000000085820723c */ /* 0x060ff00000041820 */
        /* <DEDUP_REMOVED lines=8> */
[C---:B---3--:R-:W-:Y:S08]  /*11590*/  HMMA.16816.F32.BF16 R32, R80.reuse, R12, R32 ;  /* 0x0000000c5020723c */ /* 0x048ff00000041820 */
[----:B------:R-:W-:Y:S01]  /*115a0*/  HMMA.16816.F32.BF16 R44, R80, R14, R44 ;  /* 0x0000000e502c723c */ /* 0x000fe2000004182c */
[----:B------:R-:W2:Y:S07]  /*115b0*/  LDSM.16.M88.4 R12, [R204+0x2000] ;  /* 0x00200000cc0c783b */ /* 0x000eae0000000200 */
[C---:B------:R-:W-:Y:S08]  /*115c0*/  HMMA.16816.F32.BF16 R68, R88.reuse, R92, R68 ;  /* 0x0000005c5844723c */ /* 0x040ff00000041844 */
[----:B------:R-:W-:Y:S01]  /*115d0*/  HMMA.16816.F32.BF16 R88, R88, R94, R64 ;  /* 0x0000005e5858723c */ /* 0x000fe20000041840 */
[----:B------:R-:W3:Y:S04]  /*115e0*/  LDSM.16.M88.4 R64, [R205+0x9800] ;  /* 0x00980000cd40783b */ /* 0x000ee80000000200 */
[----:B------:R-:W-:Y:S03]  /*115f0*/  LDSM.16.M88.4 R92, [R202+0x2000] ;  /* 0x00200000ca5c783b */ /* 0x000fe60000000200 */
[C---:B-1----:R-:W-:Y:S08]  /*11600*/  HMMA.16816.F32.BF16 R20, R56.reuse, R36, R20 ;  /* 0x000000243814723c */ /* 0x042ff00000041814 */
[----:B------:R-:W-:Y:S01]  /*11610*/  HMMA.16816.F32.BF16 R16, R56, R38, R16 ;  /* 0x000000263810723c */ /* 0x000fe20000041810 */
[----:B------:R-:W-:Y:S07]  /*11620*/  LDSM.16.M88.4 R36, [R199+0x8000] ;  /* 0x00800000c724783b */ /* 0x000fee0000000200 */
[C---:B------:R-:W-:Y:S08]  /*11630*/  HMMA.16816.F32.BF16 R76, R80.reuse, R28, R76 ;  /* 0x0000001c504c723c */ /* 0x040ff0000004184c */
[----:B------:R-:W-:Y:S01]  /*11640*/  HMMA.16816.F32.BF16 R72, R80, R30, R72 ;  /* 0x0000001e5048723c */ /* 0x000fe20000041848 */
[----:B------:R-:W1:Y:S07]  /*11650*/  LDSM.16.M88.4 R28, [R203+0x2800] ;  /* 0x00280000cb1c783b */ /* 0x000e6e0000000200 */
[C---:B----4-:R-:W-:Y:S08]  /*11660*/  HMMA.16816.F32.BF16 R32, R56.reuse, R8, R32 ;  /* 0x000000083820723c */ /* 0x050ff00000041820 */
[----:B------:R-:W-:Y:S01]  /*11670*/  HMMA.16816.F32.BF16 R44, R56, R10, R44 ;  /* 0x0000000a382c723c */ /* 0x000fe2000004182c */
[----:B------:R-:W4:Y:S07]  /*11680*/  LDSM.16.M88.4 R8, [R203+0x3000] ;  /* 0x00300000cb08783b */ /* 0x000f2e0000000200 */
[C---:B------:R-:W-:Y:S08]  /*11690*/  HMMA.16816.F32.BF16 R68, R80.reuse, R84, R68 ;  /* 0x000000545044723c */ /* 0x040ff00000041844 */
[----:B------:R-:W-:Y:S01]  /*116a0*/  HMMA.16816.F32.BF16 R88, R80, R86, R88 ;  /* 0x000000565058723c */ /* 0x000fe20000041858 */
[----:B------:R-:W-:Y:S04]  /*116b0*/  LDSM.16.M88.4 R84, [R201+0x2000] ;  /* 0x00200000c954783b */ /* 0x000fe80000000200 */
[----:B------:R-:W-:Y:S03]  /*116c0*/  LDSM.16.M88.4 R80, [R192+0x3000] ;  /* 0x00300000c050783b */ /* 0x000fe60000000200 */
[C---:B--2---:R-:W-:Y:S08]  /*116d0*/  HMMA.16816.F32.BF16 R20, R12.reuse, R24, R20 ;  /* 0x000000180c14723c */ /* 0x044ff00000041814 */
[----:B------:R-:W-:Y:S01]  /*116e0*/  HMMA.16816.F32.BF16 R16, R12, R26, R16 ;  /* 0x0000001a0c10723c */ /* 0x000fe20000041810 */
[----:B------:R-:W-:Y:S07]  /*116f0*/  LDSM.16.M88.4 R24, [R192+0x2000] ;  /* 0x00200000c018783b */ /* 0x000fee0000000200 */
[C---:B------:R-:W-:Y:S08]  /*11700*/  HMMA.16816.F32.BF16 R76, R56.reuse, R40, R76 ;  /* 0x00000028384c723c */ /* 0x040ff0000004184c */
[C---:B------:R-:W-:Y:S01]  /*11710*/  HMMA.16816.F32.BF16 R72, R56.reuse, R42, R72 ;  /* 0x0000002a3848723c */ /* 0x040fe20000041848 */
[----:B------:R-:W2:Y:S07]  /*11720*/  LDSM.16.M88.4 R40, [R203+0x3800] ;  /* 0x00380000cb28783b */ /* 0x000eae0000000200 */
[C---:B---3--:R-:W-:Y:S08]  /*11730*/  HMMA.16816.F32.BF16 R68, R56.reuse, R64, R68 ;  /* 0x000000403844723c */ /* 0x048ff00000041844 */
[----:B------:R-:W-:Y:S01]  /*11740*/  HMMA.16816.F32.BF16 R88, R56, R66, R88 ;  /* 0x000000423858723c */ /* 0x000fe20000041858 */
[----:B------:R-:W-:Y:S04]  /*11750*/  LDSM.16.M88.4 R64, [R206+0x4000] ;  /* 0x00400000ce40783b */ /* 0x000fe80000000200 */
[----:B------:R-:W-:Y:S03]  /*11760*/  LDSM.16.M88.4 R56, [R203+0x4000] ;  /* 0x00400000cb38783b */ /* 0x000fe60000000200 */
[C---:B-1----:R-:W-:Y:S08]  /*11770*/  HMMA.16816.F32.BF16 R32, R12.reuse, R28, R32 ;  /* 0x0000001c0c20723c */ /* 0x042ff00000041820 */
[----:B------:R-:W-:Y:S01]  /*11780*/  HMMA.16816.F32.BF16 R44, R12, R30, R44 ;  /* 0x0000001e0c2c723c */ /* 0x000fe2000004182c */
[----:B------:R-:W1:Y:S07]  /*11790*/  LDSM.16.M88.4 R28, [R199+0x8800] ;  /* 0x00880000c71c783b */ /* 0x000e6e0000000200 */
[C---:B------:R-:W-:Y:S08]  /*117a0*/  HMMA.16816.F32.BF16 R20, R92.reuse, R36, R20 ;  /* 0x000000245c14723c */ /* 0x040ff00000041814 */
[----:B------:R-:W-:Y:S01]  /*117b0*/  HMMA.16816.F32.BF16 R16, R92, R38, R16 ;  /* 0x000000265c10723c */ /* 0x000fe20000041810 */
[----:B------:R-:W-:Y:S07]  /*117c0*/  LDSM.16.M88.4 R36, [R203+0x4800] ;  /* 0x00480000cb24783b */ /* 0x000fee0000000200 */
[C---:B----4-:R-:W-:Y:S08]  /*117d0*/  HMMA.16816.F32.BF16 R76, R12.reuse, R8, R76 ;  /* 0x000000080c4c723c */ /* 0x050ff0000004184c */
[C---:B------:R-:W-:Y:S01]  /*117e0*/  HMMA.16816.F32.BF16 R72, R12.reuse, R10, R72 ;  /* 0x0000000a0c48723c */ /* 0x040fe20000041848 */
[----:B------:R-:W3:Y:S07]  /*117f0*/  LDSM.16.M88.4 R8, [R205+0xa000] ;  /* 0x00a00000cd08783b */ /* 0x000eee0000000200 */
[C---:B--2---:R-:W-:Y:S08]  /*11800*/  HMMA.16816.F32.BF16 R68, R12.reuse, R40, R68 ;  /* 0x000000280c44723c */ /* 0x044ff00000041844 */
[----:B------:R-:W-:Y:S01]  /*11810*/  HMMA.16816.F32.BF16 R88, R12, R42, R88 ;  /* 0x0000002a0c58723c */ /* 0x000fe20000041858 */
[----:B------:R-:W2:Y:S04]  /*11820*/  LDSM.16.M88.4 R12, [R199+0x9000] ;  /* 0x00900000c70c783b */ /* 0x000ea80000000200 */
[----:B------:R-:W4:Y:S03]  /*11830*/  LDSM.16.M88.4 R40, [R204+0x4000] ;  /* 0x00400000cc28783b */ /* 0x000f260000000200 */
[C---:B------:R-:W-:Y:S08]  /*11840*/  HMMA.16816.F32.BF16 R20, R84.reuse, R24, R20 ;  /* 0x000000185414723c */ /* 0x040ff00000041814 */
[----:B------:R-:W-:Y:S01]  /*11850*/  HMMA.16816.F32.BF16 R16, R84, R26, R16 ;  /* 0x0000001a5410723c */ /* 0x000fe20000041810 */
[----:B------:R-:W-:Y:S07]  /*11860*/  LDSM.16.M88.4 R24, [R199+0xa000] ;  /* 0x00a00000c718783b */ /* 0x000fee0000000200 */
[C---:B-1----:R-:W-:Y:S08]  /*11870*/  HMMA.16816.F32.BF16 R32, R92.reuse, R28, R32 ;  /* 0x0000001c5c20723c */ /* 0x042ff00000041820 */
[----:B------:R-:W-:Y:S01]  /*11880*/  HMMA.16816.F32.BF16 R44, R92, R30, R44 ;  /* 0x0000001e5c2c723c */ /* 0x000fe2000004182c */
[----:B------:R-:W1:Y:S07]  /*11890*/  LDSM.16.M88.4 R28, [R202+0x4000] ;  /* 0x00400000ca1c783b */ /* 0x000e6e0000000200 */
[C---:B---3--:R-:W-:Y:S08]  /*118a0*/  HMMA.16816.F32.BF16 R20, R64.reuse, R8, R20 ;  /* 0x000000084014723c */ /* 0x048ff00000041814 */
[----:B------:R-:W-:Y:S01]  /*118b0*/  HMMA.16816.F32.BF16 R16, R64, R10, R16 ;  /* 0x0000000a4010723c */ /* 0x000fe20000041810 */
[----:B------:R-:W-:Y:S07]  /*118c0*/  LDSM.16.M88.4 R8, [R192+0x4000] ;  /* 0x00400000c008783b */ /* 0x000fee0000000200 */
[C---:B--2---:R-:W-:Y:S08]  /*118d0*/  HMMA.16816.F32.BF16 R76, R92.reuse, R12, R76 ;  /* 0x0000000c5c4c723c */ /* 0x044ff0000004184c */
[----:B------:R-:W-:Y:S01]  /*118e0*/  HMMA.16816.F32.BF16 R72, R92, R14, R72 ;  /* 0x0000000e5c48723c */ /* 0x000fe20000041848 */
[----:B------:R-:W-:Y:S07]  /*118f0*/  LDSM.16.M88.4 R12, [R201+0x4000] ;  /* 0x00400000c90c783b */ /* 0x000fee0000000200 */
[C---:B------:R-:W-:Y:S08]  /*11900*/  HMMA.16816.F32.BF16 R32, R84.reuse, R104, R32 ;  /* 0x000000685420723c */ /* 0x040ff00000041820 */
[----:B------:R-:W-:Y:S08]  /*11910*/  HMMA.16816.F32.BF16 R44, R84, R106, R44 ;  /* 0x0000006a542c723c */ /* 0x000ff0000004182c */
[C---:B----4-:R-:W-:Y:S08]  /*11920*/  HMMA.16816.F32.BF16 R20, R40.reuse, R56, R20 ;  /* 0x000000382814723c */ /* 0x050ff00000041814 */
[----:B------:R-:W-:Y:S01]  /*11930*/  HMMA.16816.F32.BF16 R16, R40, R58, R16 ;  /* 0x0000003a2810723c */ /* 0x000fe20000041810 */
[----:B------:R-:W2:Y:S07]  /*11940*/  LDSM.16.M88.4 R56, [R205+0xb000] ;  /* 0x00b00000cd38783b */ /* 0x000eae0000000200 */
[----:B------:R-:W-:Y:S08]  /*11950*/  HMMA.16816.F32.BF16 R76, R84, R80, R76 ;  /* 0x00000050544c723c */ /* 0x000ff0000004184c */
[C---:B------:R-:W-:Y:S08]  /*11960*/  HMMA.16816.F32.BF16 R32, R64.reuse, R96, R32 ;  /* 0x000000604020723c */ /* 0x040ff00000041820 */
[----:B------:R-:W-:Y:S01]  /*11970*/  HMMA.16816.F32.BF16 R44, R64, R98, R44 ;  /* 0x00000062402c723c */ /* 0x000fe2000004182c */
[----:B------:R-:W3:Y:S07]  /*11980*/  LDSM.16.M88.4 R96, [R192+0x3800] ;  /* 0x00380000c060783b */ /* 0x000eee0000000200 */
[----:B------:R-:W-:Y:S01]  /*11990*/  HMMA.16816.F32.BF16 R80, R84, R82, R72 ;  /* 0x000000525450723c */ /* 0x000fe20000041848 */
[----:B------:R-:W-:Y:S07]  /*119a0*/  LDSM.16.M88.4 R72, [R192+0x4800] ;  /* 0x00480000c048783b */ /* 0x000fee0000000200 */
[C---:B-1----:R-:W-:Y:S08]  /*119b0*/  HMMA.16816.F32.BF16 R20, R28.reuse, R24, R20 ;  /* 0x000000181c14723c */ /* 0x042ff00000041814 */
[----:B------:R-:W-:Y:S01]  /*119c0*/  HMMA.16816.F32.BF16 R16, R28, R26, R16 ;  /* 0x0000001a1c10723c */ /* 0x000fe20000041810 */
[----:B------:R-:W1:Y:S07]  /*119d0*/  LDSM.16.M88.4 R24, [R203+0x5000] ;  /* 0x00500000cb18783b */ /* 0x000e6e0000000200 */
[----:B------:R-:W-:Y:S08]  /*119e0*/  HMMA.16816.F32.BF16 R68, R92, R100, R68 ;  /* 0x000000645c44723c */ /* 0x000ff00000041844 */
[----:B------:R-:W-:Y:S08]  /*119f0*/  HMMA.16816.F32.BF16 R32, R40, R36, R32 ;  /* 0x000000242820723c */ /* 0x000ff00000041820 */
[----:B--2---:R-:W-:Y:S08]  /*11a00*/  HMMA.16816.F32.BF16 R76, R64, R56, R76 ;  /* 0x00000038404c723c */ /* 0x004ff0000004184c */
[----:B------:R-:W-:Y:S01]  /*11a10*/  HMMA.16816.F32.BF16 R44, R40, R38, R44 ;  /* 0x00000026282c723c */ /* 0x000fe2000004182c */
[----:B------:R-:W2:Y:S07]  /*11a20*/  LDSM.16.M88.4 R36, [R205+0xb800] ;  /* 0x00b80000cd24783b */ /* 0x000eae0000000200 */
[----:B------:R-:W-:Y:S08]  /*11a30*/  HMMA.16816.F32.BF16 R80, R64, R58, R80 ;  /* 0x0000003a4050723c */ /* 0x000ff00000041850 */
[----:B------:R-:W-:Y:S01]  /*11a40*/  HMMA.16816.F32.BF16 R92, R92, R102, R88 ;  /* 0x000000665c5c723c */ /* 0x000fe20000041858 */
[----:B------:R-:W4:Y:S07]  /*11a50*/  LDSM.16.M88.4 R88, [R199+0xa800] ;  /* 0x00a80000c758783b */ /* 0x000f2e0000000200 */
[----:B---3--:R-:W-:Y:S08]  /*11a60*/  HMMA.16816.F32.BF16 R68, R84, R96, R68 ;  /* 0x000000605444723c */ /* 0x008ff00000041844 */
[----:B------:R-:W-:Y:S08]  /*11a70*/  HMMA.16816.F32.BF16 R16, R12, R10, R16 ;  /* 0x0000000a0c10723c */ /* 0x000ff00000041810 */
[C---:B-1----:R-:W-:Y:S08]  /*11a80*/  HMMA.16816.F32.BF16 R76, R40.reuse, R24, R76 ;  /* 0x00000018284c723c */ /* 0x042ff0000004184c */
[----:B------:R-:W-:Y:S01]  /*11a90*/  HMMA.16816.F32.BF16 R80, R40, R26, R80 ;  /* 0x0000001a2850723c */ /* 0x000fe20000041850 */
[----:B------:R-:W1:Y:S07]  /*11aa0*/  LDSM.16.M88.4 R24, [R203+0x5800] ;  /* 0x00580000cb18783b */ /* 0x000e6e0000000200 */
[----:B------:R-:W-:Y:S01]  /*11ab0*/  HMMA.16816.F32.BF16 R20, R12, R8, R20 ;  /* 0x000000080c14723c */ /* 0x000fe20000041814 */
[----:B------:R-:W3:Y:S01]  /*11ac0*/  LDSM.16.M88.4 R8, [R199+0xb000] ;  /* 0x00b00000c708783b */ /* 0x000ee20000000200 */
[----:B------:R-:W-:-:S02]  /*11ad0*/  FMUL.FTZ R16, R16, c[0x0][0x2ec] ;  /* 0x0000bb0010107a20 */ /* 0x000fc40000410000 */
[----:B------:R-:W-:Y:S02]  /*11ae0*/  FMUL.FTZ R17, R17, c[0x0][0x2ec] ;  /* 0x0000bb0011117a20 */ /* 0x000fe40000410000 */
[----:B------:R-:W-:Y:S01]  /*11af0*/  FMUL.FTZ R18, R18, c[0x0][0x2ec] ;  /* 0x0000bb0012127a20 */ /* 0x000fe20000410000 */
[----:B------:R-:W-:Y:S01]  /*11b00*/  MUFU.TANH R52, R16 ;  /* 0x0000001000347308 */ /* 0x000fe20000002400 */
[----:B------:R-:W-:Y:S01]  /*11b10*/  HMMA.16816.F32.BF16 R92, R84, R98, R92 ;  /* 0x00000062545c723c */ /* 0x000fe2000004185c */
[----:B------:R-:W-:-:S06]  /*11b20*/  FMUL.FTZ R57, R19, c[0x0][0x2ec] ;  /* 0x0000bb0013397a20 */ /* 0x000fcc0000410000 */
[----:B------:R-:W-:Y:S01]  /*11b30*/  MUFU.TANH R53, R17 ;  /* 0x0000001100357308 */ /* 0x000fe20000002400 */
[----:B--2---:R-:W-:Y:S07]  /*11b40*/  HMMA.16816.F32.BF16 R68, R64, R36, R68 ;  /* 0x000000244044723c */ /* 0x004fee0000041844 */
[----:B------:R2:W-:Y:S01]  /*11b50*/  MUFU.TANH R56, R18 ;  /* 0x0000001200387308 */ /* 0x0005e20000002400 */
[----:B------:R-:W-:Y:S01]  /*11b60*/  FMUL.FTZ R0, R20, c[0x0][0x2ec] ;  /* 0x0000bb0014007a20 */ /* 0x000fe20000410000 */
[----:B----4-:R-:W-:Y:S01]  /*11b70*/  HMMA.16816.F32.BF16 R32, R28, R88, R32 ;  /* 0x000000581c20723c */ /* 0x010fe20000041820 */
[----:B------:R-:W-:-:S02]  /*11b80*/  FMUL.FTZ R6, R21, c[0x0][0x2ec] ;  /* 0x0000bb0015067a20 */ /* 0x000fc40000410000 */
[----:B------:R-:W-:Y:S02]  /*11b90*/  FMUL.FTZ R48, R22, c[0x0][0x2ec] ;  /* 0x0000bb0016307a20 */ /* 0x000fe40000410000 */
[----:B------:R-:W-:Y:S01]  /*11ba0*/  FMUL.FTZ R50, R23, c[0x0][0x2ec] ;  /* 0x0000bb0017327a20 */ /* 0x000fe20000410000 */
[----:B------:R-:W4:Y:S01]  /*11bb0*/  MUFU.TANH R0, R0 ;  /* 0x0000000000007308 */ /* 0x000f220000002400 */
[----:B------:R-:W-:Y:S01]  /*11bc0*/  LDSM.16.M88.4 R20, [R192+0x5000] ;  /* 0x00500000c014783b */ /* 0x000fe20000000200 */
[----:B------:R-:W-:Y:S03]  /*11bd0*/  HMMA.16816.F32.BF16 R92, R64, R38, R92 ;  /* 0x00000026405c723c */ /* 0x000fe6000004185c */
[----:B--2---:R-:W2:Y:S03]  /*11be0*/  LDSM.16.M88.4 R16, [R199+0xb800] ;  /* 0x00b80000c710783b */ /* 0x004ea60000000200 */
[----:B------:R-:W-:Y:S02]  /*11bf0*/  MUFU.TANH R6, R6 ;  /* 0x0000000600067308 */ /* 0x000fe40000002400 */
[----:B-1----:R-:W-:Y:S06]  /*11c00*/  HMMA.16816.F32.BF16 R68, R40, R24, R68 ;  /* 0x000000182844723c */ /* 0x002fec0000041844 */
[----:B------:R-:W1:Y:S02]  /*11c10*/  MUFU.TANH R50, R50 ;  /* 0x0000003200327308 */ /* 0x000e640000002400 */
[C---:B---3--:R-:W-:Y:S06]  /*11c20*/  HMMA.16816.F32.BF16 R76, R28.reuse, R8, R76 ;  /* 0x000000081c4c723c */ /* 0x048fec000004184c */
[----:B------:R-:W3:Y:S02]  /*11c30*/  MUFU.TANH R57, R57 ;  /* 0x0000003900397308 */ /* 0x000ee40000002400 */
[----:B------:R-:W-:Y:S01]  /*11c40*/  HMMA.16816.F32.BF16 R80, R28, R10, R80 ;  /* 0x0000000a1c50723c */ /* 0x000fe20000041850 */
[----:B------:R-:W5:Y:S01]  /*11c50*/  LDSM.16.M88.4 R8, [R192+0x5800] ;  /* 0x00580000c008783b */ /* 0x000f620000000200 */
[----:B------:R-:W-:-:S04]  /*11c60*/  DEPBAR.LE SB0, 0x0 ;  /* 0x000080000000791a */ /* 0x000fc80000000000 */
[----:B------:R-:W1:Y:S02]  /*11c70*/  MUFU.TANH R48, R48 ;  /* 0x0000003000307308 */ /* 0x000e640000002400 */
[----:B------:R-:W-:Y:S08]  /*11c80*/  HMMA.16816.F32.BF16 R92, R40, R26, R92 ;  /* 0x0000001a285c723c */ /* 0x000ff0000004185c */
[C---:B------:R-:W-:Y:S08]  /*11c90*/  HMMA.16816.F32.BF16 R44, R28.reuse, R90, R44 ;  /* 0x0000005a1c2c723c */ /* 0x040ff0000004182c */
[----:B--2---:R-:W-:Y:S08]  /*11ca0*/  HMMA.16816.F32.BF16 R68, R28, R16, R68 ;  /* 0x000000101c44723c */ /* 0x004ff00000041844 */
[----:B------:R-:W-:Y:S08]  /*11cb0*/  HMMA.16816.F32.BF16 R32, R12, R72, R32 ;  /* 0x000000480c20723c */ /* 0x000ff00000041820 */
[----:B------:R-:W-:Y:S08]  /*11cc0*/  HMMA.16816.F32.BF16 R92, R28, R18, R92 ;  /* 0x000000121c5c723c */ /* 0x000ff0000004185c */
[C---:B------:R-:W-:Y:S08]  /*11cd0*/  HMMA.16816.F32.BF16 R44, R12.reuse, R74, R44 ;  /* 0x0000004a0c2c723c */ /* 0x040ff0000004182c */
[----:B-----5:R-:W-:Y:S01]  /*11ce0*/  HMMA.16816.F32.BF16 R68, R12, R8, R68 ;  /* 0x000000080c44723c */ /* 0x020fe20000041844 */
[----:B------:R-:W-:-:S02]  /*11cf0*/  FMUL.FTZ R32, R32, c[0x0][0x2ec] ;  /* 0x0000bb0020207a20 */ /* 0x000fc40000410000 */
[----:B------:R-:W-:Y:S02]  /*11d00*/  FMUL.FTZ R34, R34, c[0x0][0x2ec] ;  /* 0x0000bb0022227a20 */ /* 0x000fe40000410000 */
[----:B------:R-:W-:Y:S02]  /*11d10*/  FMUL.FTZ R33, R33, c[0x0][0x2ec] ;  /* 0x0000bb0021217a20 */ /* 0x000fe40000410000 */
[----:B------:R-:W-:Y:S01]  /*11d20*/  LOP3.LUT R9, R60, 0x6, RZ, 0xc0, !PT ;  /* 0x000000063c097812 */ /* 0x000fe200078ec0ff */
[C---:B------:R-:W-:Y:S01]  /*11d30*/  HMMA.16816.F32.BF16 R80, R12.reuse, R22, R80 ;  /* 0x000000160c50723c */ /* 0x040fe20000041850 */
[----:B------:R-:W-:Y:S01]  /*11d40*/  FMUL.FTZ R35, R35, c[0x0][0x2ec] ;  /* 0x0000bb0023237a20 */ /* 0x000fe20000410000 */
[----:B------:R-:W-:Y:S05]  /*11d50*/  MUFU.TANH R32, R32 ;  /* 0x0000002000207308 */ /* 0x000fea0000002400 */
[----:B------:R-:W-:Y:S01]  /*11d60*/  IMAD.IADD R22, R2, 0x1, R9 ;  /* 0x0000000102167824 */ /* 0x000fe200078e0209 */
[----:B------:R-:W-:Y:S01]  /*11d70*/  HMMA.16816.F32.BF16 R76, R12, R20, R76 ;  /* 0x000000140c4c723c */ /* 0x000fe2000004184c */
[----:B------:R-:W-:Y:S01]  /*11d80*/  FMUL.FTZ R25, R46, c[0x0][0x2ec] ;  /* 0x0000bb002e197a20 */ /* 0x000fe20000410000 */
[----:B------:R-:W2:Y:S01]  /*11d90*/  MUFU.TANH R34, R34 ;  /* 0x0000002200227308 */ /* 0x000ea20000002400 */
[----:B------:R-:W-:Y:S01]  /*11da0*/  FMUL.FTZ R24, R47, c[0x0][0x2ec] ;  /* 0x0000bb002f187a20 */ /* 0x000fe20000410000 */
[----:B------:R-:W-:-:S02]  /*11db0*/  IADD3 R16, R22, 0x8, RZ ;  /* 0x0000000816107810 */ /* 0x000fc40007ffe0ff */
[----:B------:R-:W-:Y:S01]  /*11dc0*/  IADD3 R8, R22, 0x1, RZ ;  /* 0x0000000116087810 */ /* 0x000fe20007ffe0ff */
[----:B------:R-:W-:Y:S01]  /*11dd0*/  FMUL.FTZ R20, R44, c[0x0][0x2ec] ;  /* 0x0000bb002c147a20 */ /* 0x000fe20000410000 */
[-C--:B------:R-:W-:Y:S01]  /*11de0*/  ISETP.GE.AND P1, PT, R22, R61.reuse, PT ;  /* 0x0000003d1600720c */ /* 0x080fe20003f26270 */
[----:B------:R-:W-:Y:S01]  /*11df0*/  HMMA.16816.F32.BF16 R92, R12, R10, R92 ;  /* 0x0000000a0c5c723c */ /* 0x000fe2000004185c */
[-C--:B------:R-:W-:Y:S01]  /*11e00*/  ISETP.GE.AND P5, PT, R16, R61.reuse, PT ;  /* 0x0000003d1000720c */ /* 0x080fe20003fa6270 */
[----:B------:R-:W-:Y:S01]  /*11e10*/  MUFU.TANH R33, R33 ;  /* 0x0000002100217308 */ /* 0x000fe20000002400 */
[----:B------:R-:W-:Y:S01]  /*11e20*/  IADD3 R16, R22, 0x10, RZ ;  /* 0x0000001016107810 */ /* 0x000fe20007ffe0ff */
[----:B------:R-:W-:Y:S01]  /*11e30*/  FMUL.FTZ R21, R45, c[0x0][0x2ec] ;  /* 0x0000bb002d157a20 */ /* 0x000fe20000410000 */
[-C--:B------:R-:W-:Y:S01]  /*11e40*/  ISETP.GE.AND P6, PT, R8, R61.reuse, PT ;  /* 0x0000003d0800720c */ /* 0x080fe20003fc6270 */
[----:B------:R-:W-:Y:S01]  /*11e50*/  FMUL.FTZ R68, R68, c[0x0][0x2ec] ;  /* 0x0000bb0044447a20 */ /* 0x000fe20000410000 */
[----:B----4-:R-:W-:Y:S01]  /*11e60*/  FSEL R3, R0, -INF , !P1 ;  /* 0xff80000000037808 */ /* 0x010fe20004800000 */
[----:B------:R-:W-:Y:S01]  /*11e70*/  FMUL.FTZ R80, R80, c[0x0][0x2ec] ;  /* 0x0000bb0050507a20 */ /* 0x000fe20000410000 */
[----:B------:R-:W-:Y:S01]  /*11e80*/  IADD3 R0, R22, 0x18, RZ ;  /* 0x0000001816007810 */ /* 0x000fe20007ffe0ff */
[----:B------:R-:W4:Y:S01]  /*11e90*/  MUFU.TANH R35, R35 ;  /* 0x0000002300237308 */ /* 0x000f220000002400 */
[-C--:B------:R-:W-:Y:S01]  /*11ea0*/  ISETP.GE.AND P2, PT, R16, R61.reuse, PT ;  /* 0x0000003d1000720c */ /* 0x080fe20003f46270 */
[----:B------:R-:W-:Y:S01]  /*11eb0*/  FMUL.FTZ R82, R82, c[0x0][0x2ec] ;  /* 0x0000bb0052527a20 */ /* 0x000fe20000410000 */
[----:B-1----:R-:W-:Y:S01]  /*11ec0*/  FSEL R50, R50, -INF , !P6 ;  /* 0xff80000032327808 */ /* 0x002fe20007000000 */
[----:B------:R-:W-:Y:S01]  /*11ed0*/  FMUL.FTZ R81, R81, c[0x0][0x2ec] ;  /* 0x0000bb0051517a20 */ /* 0x000fe20000410000 */
[----:B------:R-:W-:Y:S01]  /*11ee0*/  FSEL R16, R6, -INF , !P6 ;  /* 0xff80000006107808 */ /* 0x000fe20007000000 */
[----:B------:R-:W-:Y:S01]  /*11ef0*/  FMUL.FTZ R76, R76, c[0x0][0x2ec] ;  /* 0x0000bb004c4c7a20 */ /* 0x000fe20000410000 */
[-C--:B------:R-:W-:Y:S01]  /*11f00*/  ISETP.GE.AND P6, PT, R0, R61.reuse, PT ;  /* 0x0000003d0000720c */ /* 0x080fe20003fc6270 */
[----:B------:R-:W-:Y:S01]  /*11f10*/  MUFU.TANH R20, R20 ;  /* 0x0000001400147308 */ /* 0x000fe20000002400 */
[----:B------:R-:W-:Y:S01]  /*11f20*/  IADD3 R8, R22, 0x9, RZ ;  /* 0x0000000916087810 */ /* 0x000fe20007ffe0ff */
[----:B------:R-:W-:Y:S01]  /*11f30*/  FMUL.FTZ R78, R78, c[0x0][0x2ec] ;  /* 0x0000bb004e4e7a20 */ /* 0x000fe20000410000 */
[----:B------:R-:W-:Y:S01]  /*11f40*/  IADD3 R0, R22, 0x19, RZ ;  /* 0x0000001916007810 */ /* 0x000fe20007ffe0ff */
[----:B------:R-:W-:Y:S01]  /*11f50*/  FMUL.FTZ R77, R77, c[0x0][0x2ec] ;  /* 0x0000bb004d4d7a20 */ /* 0x000fe20000410000 */
[----:B------:R-:W-:Y:S01]  /*11f60*/  FSEL R56, R56, -INF , !P5 ;  /* 0xff80000038387808 */ /* 0x000fe20006800000 */
[----:B------:R-:W-:Y:S01]  /*11f70*/  FMUL.FTZ R79, R79, c[0x0][0x2ec] ;  /* 0x0000bb004f4f7a20 */ /* 0x000fe20000410000 */
[----:B------:R-:W-:Y:S01]  /*11f80*/  FSEL R17, R52, -INF , !P5 ;  /* 0xff80000034117808 */ /* 0x000fe20006800000 */
[----:B------:R-:W1:Y:S01]  /*11f90*/  MUFU.TANH R25, R25 ;  /* 0x0000001900197308 */ /* 0x000e620000002400 */
[-C--:B------:R-:W-:Y:S01]  /*11fa0*/  ISETP.GE.AND P4, PT, R8, R61.reuse, PT ;  /* 0x0000003d0800720c */ /* 0x080fe20003f86270 */
[----:B------:R-:W-:Y:S01]  /*11fb0*/  FMUL.FTZ R83, R83, c[0x0][0x2ec] ;  /* 0x0000bb0053537a20 */ /* 0x000fe20000410000 */
[-C--:B------:R-:W-:Y:S01]  /*11fc0*/  ISETP.GE.AND P5, PT, R0, R61.reuse, PT ;  /* 0x0000003d0000720c */ /* 0x080fe20003fa6270 */
[----:B------:R-:W-:Y:S01]  /*11fd0*/  FMUL.FTZ R70, R70, c[0x0][0x2ec] ;  /* 0x0000bb0046467a20 */ /* 0x000fe20000410000 */
[----:B------:R-:W-:Y:S01]  /*11fe0*/  IADD3 R0, R22, 0x20, RZ ;  /* 0x0000002016007810 */ /* 0x000fe20007ffe0ff */
[----:B------:R-:W-:Y:S01]  /*11ff0*/  FMUL.FTZ R69, R69, c[0x0][0x2ec] ;  /* 0x0000bb0045457a20 */ /* 0x000fe20000410000 */
[----:B---3--:R-:W-:Y:S01]  /*12000*/  FSEL R6, R57, -INF , !P4 ;  /* 0xff80000039067808 */ /* 0x008fe20006000000 */
[----:B------:R-:W-:Y:S01]  /*12010*/  MUFU.TANH R21, R21 ;  /* 0x0000001500157308 */ /* 0x000fe20000002400 */
[----:B------:R-:W-:Y:S01]  /*12020*/  FSEL R53, R53, -INF , !P4 ;  /* 0xff80000035357808 */ /* 0x000fe20006000000 */
[----:B------:R-:W-:Y:S01]  /*12030*/  FMUL.FTZ R71, R71, c[0x0][0x2ec] ;  /* 0x0000bb0047477a20 */ /* 0x000fe20000410000 */
[----:B------:R-:W-:Y:S01]  /*12040*/  ISETP.GE.AND P4, PT, R0, R61, PT ;  /* 0x0000003d0000720c */ /* 0x000fe20003f86270 */
[----:B------:R-:W-:Y:S01]  /*12050*/  FMUL.FTZ R92, R92, c[0x0][0x2ec] ;  /* 0x0000bb005c5c7a20 */ /* 0x000fe20000410000 */
[----:B------:R-:W-:Y:S01]  /*12060*/  IADD3 R8, R22, 0x11, RZ ;  /* 0x0000001116087810 */ /* 0x000fe20007ffe0ff */
[----:B------:R-:W-:Y:S01]  /*12070*/  FMUL.FTZ R94, R94, c[0x0][0x2ec] ;  /* 0x0000bb005e5e7a20 */ /* 0x000fe20000410000 */
[----:B------:R-:W-:Y:S01]  /*12080*/  IADD3 R0, R22, 0x21, RZ ;  /* 0x0000002116007810 */ /* 0x000fe20007ffe0ff */
[----:B------:R-:W3:Y:S01]  /*12090*/  MUFU.TANH R24, R24 ;  /* 0x0000001800187308 */ /* 0x000ee20000002400 */
[----:B------:R-:W-:Y:S01]  /*120a0*/  FSEL R48, R48, -INF , !P1 ;  /* 0xff80000030307808 */ /* 0x000fe20004800000 */
[----:B------:R-:W-:Y:S01]  /*120b0*/  FMUL.FTZ R93, R93, c[0x0][0x2ec] ;  /* 0x0000bb005d5d7a20 */ /* 0x000fe20000410000 */
[----:B--2---:R-:W-:Y:S01]  /*120c0*/  FSEL R12, R34, -INF , !P2 ;  /* 0xff800000220c7808 */ /* 0x004fe20005000000 */
[----:B------:R-:W-:Y:S01]  /*120d0*/  FMUL.FTZ R95, R95, c[0x0][0x2ec] ;  /* 0x0000bb005f5f7a20 */ /* 0x000fe20000410000 */
[----:B------:R-:W-:-:S02]  /*120e0*/  FSEL R15, R32, -INF , !P2 ;  /* 0xff800000200f7808 */ /* 0x000fc40005000000 */
[-C--:B------:R-:W-:Y:S01]  /*120f0*/  ISETP.GE.AND P1, PT, R8, R61.reuse, PT ;  /* 0x0000003d0800720c */ /* 0x080fe20003f26270 */
[----:B------:R-:W-:Y:S01]  /*12100*/  MUFU.TANH R167, R76 ;  /* 0x0000004c00a77308 */ /* 0x000fe20000002400 */
[-C--:B------:R-:W-:Y:S02]  /*12110*/  ISETP.GE.AND P2, PT, R0, R61.reuse, PT ;  /* 0x0000003d0000720c */ /* 0x080fe40003f46270 */
[----:B------:R-:W-:Y:S02]  /*12120*/  IADD3 R0, R22, 0x28, RZ ;  /* 0x0000002816007810 */ /* 0x000fe40007ffe0ff */
[----:B----4-:R-:W-:Y:S02]  /*12130*/  FSEL R10, R35, -INF , !P1 ;  /* 0xff800000230a7808 */ /* 0x010fe40004800000 */
[----:B------:R-:W-:Y:S01]  /*12140*/  FSEL R13, R33, -INF , !P1 ;  /* 0xff800000210d7808 */ /* 0x000fe20004800000 */
[----:B------:R-:W2:Y:S01]  /*12150*/  MUFU.TANH R160, R78 ;  /* 0x0000004e00a07308 */ /* 0x000ea20000002400 */
[----:B------:R-:W-:-:S02]  /*12160*/  ISETP.GE.AND P1, PT, R0, R61, PT ;  /* 0x0000003d0000720c */ /* 0x000fc40003f26270 */
[C---:B------:R-:W-:Y:S02]  /*12170*/  IADD3 R0, R22.reuse, 0x29, RZ ;  /* 0x0000002916007810 */ /* 0x040fe40007ffe0ff */
[----:B------:R-:W-:Y:S02]  /*12180*/  IADD3 R14, R22, 0x30, RZ ;  /* 0x00000030160e7810 */ /* 0x000fe40007ffe0ff */
[----:B-1----:R-:W-:Y:S01]  /*12190*/  FSEL R8, R25, -INF , !P6 ;  /* 0xff80000019087808 */ /* 0x002fe20007000000 */
[----:B------:R-:W1:Y:S01]  /*121a0*/  MUFU.TANH R159, R77 ;  /* 0x0000004d009f7308 */ /* 0x000e620000002400 */
[----:B------:R-:W-:Y:S02]  /*121b0*/  FSEL R11, R20, -INF , !P6 ;  /* 0xff800000140b7808 */ /* 0x000fe40007000000 */
[----:B------:R-:W-:Y:S02]  /*121c0*/  ISETP.GE.AND P6, PT, R0, R61, PT ;  /* 0x0000003d0000720c */ /* 0x000fe40003fc6270 */
[----:B---3--:R-:W-:-:S02]  /*121d0*/  FSEL R0, R24, -INF , !P5 ;  /* 0xff80000018007808 */ /* 0x008fc40006800000 */
[----:B------:R-:W-:Y:S01]  /*121e0*/  FSEL R9, R21, -INF , !P5 ;  /* 0xff80000015097808 */ /* 0x000fe20006800000 */
[----:B------:R-:W3:Y:S01]  /*121f0*/  MUFU.TANH R170, R79 ;  /* 0x0000004f00aa7308 */ /* 0x000ee20000002400 */
[-C--:B------:R-:W-:Y:S02]  /*12200*/  ISETP.GE.AND P5, PT, R14, R61.reuse, PT ;  /* 0x0000003d0e00720c */ /* 0x080fe40003fa6270 */
[----:B------:R-:W-:Y:S02]  /*12210*/  IADD3 R14, R22, 0x31, RZ ;  /* 0x00000031160e7810 */ /* 0x000fe40007ffe0ff */
[----:B--2---:R-:W-:Y:S02]  /*12220*/  FSEL R160, R160, -INF , !P4 ;  /* 0xff800000a0a07808 */ /* 0x004fe40006000000 */
[----:B------:R-:W-:Y:S01]  /*12230*/  FSEL R167, R167, -INF , !P4 ;  /* 0xff800000a7a77808 */ /* 0x000fe20006000000 */
[----:B------:R-:W2:Y:S01]  /*12240*/  MUFU.TANH R165, R80 ;  /* 0x0000005000a57308 */ /* 0x000ea20000002400 */
[----:B------:R-:W-:-:S02]  /*12250*/  ISETP.GE.AND P4, PT, R14, R61, PT ;  /* 0x0000003d0e00720c */ /* 0x000fc40003f86270 */
[C---:B------:R-:W-:Y:S02]  /*12260*/  IADD3 R14, R22.reuse, 0x38, RZ ;  /* 0x00000038160e7810 */ /* 0x040fe40007ffe0ff */
[----:B------:R-:W-:Y:S02]  /*12270*/  IADD3 R22, R22, 0x39, RZ ;  /* 0x0000003916167810 */ /* 0x000fe40007ffe0ff */
[----:B-1----:R-:W-:Y:S01]  /*12280*/  FSEL R159, R159, -INF , !P2 ;  /* 0xff8000009f9f7808 */ /* 0x002fe20005000000 */
[----:B------:R-:W1:Y:S01]  /*12290*/  MUFU.TANH R164, R82 ;  /* 0x0000005200a47308 */ /* 0x000e620000002400 */
[----:B---3--:R-:W-:Y:S02]  /*122a0*/  FSEL R170, R170, -INF , !P2 ;  /* 0xff800000aaaa7808 */ /* 0x008fe40005000000 */
[----:B------:R-:W-:-:S05]  /*122b0*/  ISETP.GE.AND P2, PT, R14, R61, PT ;  /* 0x0000003d0e00720c */ /* 0x000fca0003f46270 */
        /* <DEDUP_REMOVED lines=84> */
.L_x_4942:
[----:B------:R-:W-:-:S05]  /*12800*/  IMAD.MOV.U32 R19, RZ, RZ, c[0x0][0x198] ;  /* 0x00006600ff137624 */ /* 0x000fca00078e00ff */
[----:B------:R-:W-:-:S04]  /*12810*/  LEA R19, -R19, RZ, 0x6 ;  /* 0x000000ff13137211 */ /* 0x000fc800078e31ff */
[----:B------:R-:W-:Y:S02]  /*12820*/  SHF.R.S32.HI R2, RZ, 0x1f, R19 ;  /* 0x0000001fff027819 */ /* 0x000fe40000011413 */
.L_x_4943:
        /* <DEDUP_REMOVED lines=41> */
.L_x_4941:
        /* <DEDUP_REMOVED lines=68> */
[--C-:B------:R-:W-:Y:S01]  /*12f00*/  FFMA.FTZ R2, R9, c[0x0][0x23c], -R166.reuse ;  /* 0x00008f0009027a23 */ /* 0x100fe200000108a6 */
[----:B------:R-:W-:Y:S01]  /*12f10*/  LDSM.16.MT88.4 R24, [R198+0xe800] ;  /* 0x00e80000c618783b */ /* 0x000fe20000004200 */
[----:B------:R-:W-:Y:S01]  /*12f20*/  FFMA.FTZ R149, R15, c[0x0][0x23c], -R166 ;  /* 0x00008f000f957a23 */ /* 0x000fe200000108a6 */
[----:B------:R-:W1:Y:S01]  /*12f30*/  MUFU.EX2 R150, R150 ;  /* 0x0000009600967308 */ /* 0x000e620000000800 */
[----:B------:R-:W-:-:S02]  /*12f40*/  FFMA.FTZ R157, R56, c[0x0][0x23c], -R163 ;  /* 0x00008f00389d7a23 */ /* 0x000fc400000108a3 */
[----:B------:R-:W2:Y:S01]  /*12f50*/  LDSM.16.MT88.4 R56, [R197+0xe000] ;  /* 0x00e00000c538783b */ /* 0x000ea20000004200 */
[--C-:B------:R-:W-:Y:S02]  /*12f60*/  FFMA.FTZ R152, R48, c[0x0][0x23c], -R163.reuse ;  /* 0x00008f0030987a23 */ /* 0x100fe400000108a3 */
[--C-:B------:R-:W-:Y:S02]  /*12f70*/  FFMA.FTZ R155, R50, c[0x0][0x23c], -R163.reuse ;  /* 0x00008f00329b7a23 */ /* 0x100fe400000108a3 */
[--C-:B------:R-:W-:Y:S01]  /*12f80*/  FFMA.FTZ R148, R6, c[0x0][0x23c], -R163.reuse ;  /* 0x00008f0006947a23 */ /* 0x100fe200000108a3 */
[----:B------:R-:W3:Y:S01]  /*12f90*/  LDSM.16.MT88.4 R48, [R198+0xe000] ;  /* 0x00e00000c630783b */ /* 0x000ee20000004200 */
[----:B------:R-:W-:Y:S01]  /*12fa0*/  MUFU.EX2 R151, R151 ;  /* 0x0000009700977308 */ /* 0x000fe20000000800 */
[--C-:B------:R-:W-:Y:S02]  /*12fb0*/  FFMA.FTZ R134, R10, c[0x0][0x23c], -R163.reuse ;  /* 0x00008f000a867a23 */ /* 0x100fe400000108a3 */
[----:B------:R-:W4:Y:S01]  /*12fc0*/  LDSM.16.MT88.4 R4, [R196+0x10000] ;  /* 0x01000000c404783b */ /* 0x000f220000004200 */
[----:B------:R-:W-:Y:S01]  /*12fd0*/  FFMA.FTZ R135, R8, c[0x0][0x23c], -R163 ;  /* 0x00008f0008877a23 */ /* 0x000fe200000108a3 */
[----:B-1----:R-:W-:-:S02]  /*12fe0*/  F2FP.BF16.PACK_AB R96, R150, R153 ;  /* 0x000000999660723e */ /* 0x002fc400000010ff */
[----:B------:R-:W1:Y:S01]  /*12ff0*/  LDSM.16.MT88.4 R8, [R200+0xe800] ;  /* 0x00e80000c808783b */ /* 0x000e620000004200 */
[----:B------:R-:W5:Y:S01]  /*13000*/  MUFU.EX2 R146, R146 ;  /* 0x0000009200927308 */ /* 0x000f620000000800 */
[--C-:B------:R-:W-:Y:S02]  /*13010*/  FFMA.FTZ R144, R13, c[0x0][0x23c], -R166.reuse ;  /* 0x00008f000d907a23 */ /* 0x100fe400000108a6 */
[--C-:B------:R-:W-:Y:S02]  /*13020*/  FFMA.FTZ R147, R12, c[0x0][0x23c], -R163.reuse ;  /* 0x00008f000c937a23 */ /* 0x100fe400000108a3 */
[----:B------:R-:W-:Y:S01]  /*13030*/  FFMA.FTZ R0, R0, c[0x0][0x23c], -R163 ;  /* 0x00008f0000007a23 */ /* 0x000fe200000108a3 */
[----:B------:R-:W1:Y:S01]  /*13040*/  LDSM.16.MT88.4 R12, [R196+0xe800] ;  /* 0x00e80000c40c783b */ /* 0x000e620000004200 */
[--C-:B------:R-:W-:Y:S01]  /*13050*/  FFMA.FTZ R154, R167, c[0x0][0x23c], -R166.reuse ;  /* 0x00008f00a79a7a23 */ /* 0x100fe200000108a6 */
[----:B------:R-:W-:Y:S01]  /*13060*/  MUFU.EX2 R152, R152 ;  /* 0x0000009800987308 */ /* 0x000fe20000000800 */
[----:B------:R-:W-:-:S02]  /*13070*/  FFMA.FTZ R156, R165, c[0x0][0x23c], -R166 ;  /* 0x00008f00a59c7a23 */ /* 0x000fc400000108a6 */
[--C-:B------:R-:W-:Y:S02]  /*13080*/  FFMA.FTZ R159, R159, c[0x0][0x23c], -R166.reuse ;  /* 0x00008f009f9f7a23 */ /* 0x100fe400000108a6 */
[----:B------:R-:W-:Y:S02]  /*13090*/  FFMA.FTZ R161, R161, c[0x0][0x23c], -R166 ;  /* 0x00008f00a1a17a23 */ /* 0x000fe400000108a6 */
[--C-:B------:R-:W-:Y:S01]  /*130a0*/  FFMA.FTZ R160, R160, c[0x0][0x23c], -R163.reuse ;  /* 0x00008f00a0a07a23 */ /* 0x100fe200000108a3 */
[----:B------:R-:W2:Y:S01]  /*130b0*/  MUFU.EX2 R155, R155 ;  /* 0x0000009b009b7308 */ /* 0x000ea20000000800 */
[----:B-----5:R-:W-:Y:S01]  /*130c0*/  F2FP.BF16.PACK_AB R98, R146, R151 ;  /* 0x000000979262723e */ /* 0x020fe200000010ff */
[--C-:B------:R-:W-:Y:S02]  /*130d0*/  FFMA.FTZ R165, R170, c[0x0][0x23c], -R163.reuse ;  /* 0x00008f00aaa57a23 */ /* 0x100fe400000108a3 */
[--C-:B------:R-:W-:Y:S02]  /*130e0*/  FFMA.FTZ R164, R164, c[0x0][0x23c], -R163.reuse ;  /* 0x00008f00a4a47a23 */ /* 0x100fe400000108a3 */
[----:B------:R-:W-:-:S02]  /*130f0*/  FFMA.FTZ R167, R168, c[0x0][0x23c], -R163 ;  /* 0x00008f00a8a77a23 */ /* 0x000fc400000108a3 */
[----:B------:R-:W-:Y:S01]  /*13100*/  MUFU.EX2 R157, R157 ;  /* 0x0000009d009d7308 */ /* 0x000fe20000000800 */
[--C-:B------:R-:W-:Y:S02]  /*13110*/  FFMA.FTZ R168, R171, c[0x0][0x23c], -R166.reuse ;  /* 0x00008f00aba87a23 */ /* 0x100fe400000108a6 */
[--C-:B------:R-:W-:Y:S02]  /*13120*/  FFMA.FTZ R169, R169, c[0x0][0x23c], -R166.reuse ;  /* 0x00008f00a9a97a23 */ /* 0x100fe400000108a6 */
[--C-:B------:R-:W-:Y:S02]  /*13130*/  FFMA.FTZ R170, R143, c[0x0][0x23c], -R166.reuse ;  /* 0x00008f008faa7a23 */ /* 0x100fe400000108a6 */
[----:B------:R-:W-:Y:S01]  /*13140*/  FFMA.FTZ R227, R141, c[0x0][0x23c], -R166 ;  /* 0x00008f008de37a23 */ /* 0x000fe200000108a6 */
[----:B------:R-:W5:Y:S01]  /*13150*/  MUFU.EX2 R148, R148 ;  /* 0x0000009400947308 */ /* 0x000f620000000800 */
        /* <DEDUP_REMOVED lines=10> */
[----:B-----5:R-:W-:Y:S01]  /*13200*/  F2FP.BF16.PACK_AB R99, R148, R157 ;  /* 0x0000009d9463723e */ /* 0x020fe200000010ff */
        /* <DEDUP_REMOVED lines=20> */
[C---:B---3--:R-:W-:Y:S02]  /*13350*/  HMMA.16816.F32.BF16 R44, R96.reuse, R48, RZ ;  /* 0x00000030602c723c */ /* 0x048fe400000418ff */
        /* <DEDUP_REMOVED lines=79> */
[----:B---3--:R-:W-:Y:S01]  /*13850*/  F2FP.BF16.PACK_AB R5, R165, R160 ;  /* 0x000000a0a505723e */ /* 0x008fe200000010ff */
        /* <DEDUP_REMOVED lines=98> */
.L_x_4948:
        /* <DEDUP_REMOVED lines=64> */
.L_x_4945:
        /* <DEDUP_REMOVED lines=313> */
.L_x_4947:
        /* <DEDUP_REMOVED lines=27> */
.L_x_4946:
        /* <DEDUP_REMOVED lines=57> */
[----:B------:R-:W-:Y:S01]  /*15b50*/  ISETP.GT.AND P0, PT, R223, R208, PT ;  /* 0x000000d0df00720c */ /* 0x000fe20003f04270 */
        /* <DEDUP_REMOVED lines=352> */
.L_x_4944:
        /* <DEDUP_REMOVED lines=202> */
[----:B------:R-:W-:Y:S01]  /*17e00*/  STS.64 [R8+0x8000], R84 ;  /* 0x0080005408007388 */ /* 0x000fe20000000a00 */
        /* <DEDUP_REMOVED lines=18> */
[----:B------:R3:W-:Y:S04]  /*17f30*/  STS.64 [R15+0x8000], R96 ;  /* 0x008000600f007388 */ /* 0x0007e80000000a00 */
[----:B------:R-:W-:Y:S04]  /*17f40*/  STS.64 [R15+0x8800], R98 ;  /* 0x008800620f007388 */ /* 0x000fe80000000a00 */
[----:B------:R-:W-:Y:S06]  /*17f50*/  BAR.SYNC.DEFER_BLOCKING 0x0 ;  /* 0x0000000000007b1d */ /* 0x000fec0000010000 */
[----:B-1----:R-:W1:Y:S01]  /*17f60*/  S2R R8, SR_CTAID.X ;  /* 0x0000000000087919 */ /* 0x002e620000002500 */
[----:B---3--:R-:W-:-:S05]  /*17f70*/  IADD3 R96, -R217, RZ, RZ ;  /* 0x000000ffd9607210 */ /* 0x008fca0007ffe1ff */
[----:B--2---:R-:W-:Y:S01]  /*17f80*/  IMAD R7, R96, c[0x0][0x1c0], R7 ;  /* 0x0000700060077a24 */ /* 0x004fe200078e0207 */
[----:B------:R-:W2:Y:S03]  /*17f90*/  LDS.128 R108, [R5.X4] ;  /* 0x00000000056c7984 */ /* 0x000ea60000004c00 */
[----:B------:R-:W-:Y:S01]  /*17fa0*/  IMAD R6, R6, c[0x0][0x1c0], R7 ;  /* 0x0000700006067a24 */ /* 0x000fe200078e0207 */
[----:B------:R-:W3:Y:S01]  /*17fb0*/  LDS.128 R104, [R5.X4+0x800] ;  /* 0x0008000005687984 */ /* 0x000ee20000004c00 */
[----:B------:R-:W-:Y:S01]  /*17fc0*/  MOV R7, 0xff800000 ;  /* 0xff80000000077802 */ /* 0x000fe20000000f00 */
[----:B------:R-:W-:Y:S02]  /*17fd0*/  @P4 FFMA.FTZ R7, R132, c[0x0][0x238], R11 ;  /* 0x00008e0084074a23 */ /* 0x000fe4000001000b */
        /* <DEDUP_REMOVED lines=36> */
.L_x_4950:
[----:B---34-:R-:W-:Y:S05]  /*18220*/  BSYNC B0 ;  /* 0x0000000000007941 */ /* 0x018fea0003800000 */
.L_x_4949:
        /* <DEDUP_REMOVED lines=51> */
.L_x_4951:
        /* <DEDUP_REMOVED lines=10> */
.L_x_7865:


//--------------------- .text._ZN5flash24flash_fwd_splitkv_kernelI23Flash_fwd_kernel_traitsILi192ELi64ELi64ELi4ELb0ELb0EN7cutlass10bfloat16_tE19Flash_kernel_traitsILi192ELi64ELi64ELi4ES3_EELb0ELb0ELb1ELb0ELb0ELb0ELb1ELb1EEEvNS_16Flash_fwd_paramsE --------------------------
	.section	.text._ZN5flash24flash_fwd_splitkv_kernelI23Flash_fwd_kernel_traitsILi192ELi64ELi64ELi4ELb0ELb0EN7cutlass10bfloat16_tE19Flash_kernel_traitsILi192ELi64ELi64ELi4ES3_EELb0ELb0ELb1ELb0ELb0ELb0ELb1ELb1EEEvNS_16Flash_fwd_paramsE,"ax",@progbits
	.sectioninfo	@"SHI_REGISTERS=230"
	.align	128
        .global         _ZN5flash24flash_fwd_splitkv_kernelI23Flash_fwd_kernel_traitsILi192ELi64ELi64ELi4ELb0ELb0EN7cutlass10bfloat16_tE19Flash_kernel_traitsILi192ELi64ELi64ELi4ES3_EELb0ELb0ELb1ELb0ELb0ELb0ELb1ELb1EEEvNS_16Flash_fwd_paramsE
        .type           _ZN5flash24flash_fwd_splitkv_kernelI23Flash_fwd_kernel_traitsILi192ELi64ELi64ELi4ELb0ELb0EN7cutlass10bfloat16_tE19Flash_kernel_traitsILi192ELi64ELi64ELi4ES3_EELb0ELb0ELb1ELb0ELb0ELb0ELb1ELb1EEEvNS_16Flash_fwd_paramsE,@function
        .size           _ZN5flash24flash_fwd_splitkv_kernelI23Flash_fwd_kernel_traitsILi192ELi64ELi64ELi4ELb0ELb0EN7cutlass10bfloat16_tE19Flash_kernel_traitsILi192ELi64ELi64ELi4ES3_EELb0ELb0ELb1ELb0ELb0ELb0ELb1ELb1EEEvNS_16Flash_fwd_paramsE,(.L_x_7803 - _ZN5flash24flash_fwd_splitkv_kernelI23Flash_fwd_kernel_traitsILi192ELi64ELi64ELi4ELb0ELb0EN7cutlass10bfloat16_tE19Flash_kernel_traitsILi192ELi64ELi64ELi4ES3_EELb0ELb0ELb1ELb0ELb0ELb0ELb1ELb1EEEvNS_16Flash_fwd_paramsE)
        .other          _ZN5flash24flash_fwd_splitkv_kernelI23Flash_fwd_kernel_traitsILi192ELi64ELi64ELi4ELb0ELb0EN7cutlass10bfloat16_tE19Flash_kernel_traitsILi192ELi64ELi64ELi4ES3_EELb0ELb0ELb1ELb0ELb0ELb0ELb1ELb1EEEvNS_16Flash_fwd_paramsE,@"STO_CUDA_ENTRY STV_DEFAULT"
_ZN5flash24flash_fwd_splitkv_kernelI23Flash_fwd_kernel_traitsILi192ELi64ELi64ELi4ELb0ELb0EN7cutlass10bfloat16_tE19Flash_kernel_traitsILi192ELi64ELi64ELi4ES3_EELb0ELb0ELb1ELb0ELb0ELb0ELb1ELb1EEEvNS_16Flash_fwd_paramsE:
.text._ZN5flash24flash_fwd_splitkv_kernelI23Flash_fwd_kernel_traitsILi192ELi64ELi64ELi4ELb0ELb0EN7cutlass10bfloat16_tE19Flash_kernel_traitsILi192ELi64ELi64ELi4ES3_EELb0ELb0ELb1ELb0ELb0ELb0ELb1ELb1EEEvNS_16Flash_fwd_paramsE:
[----:B------:R-:W-:Y:S02]  /*0000*/  MOV R1, c[0x0][0x28] ;  /* 0x00000a0000017a02 */ /* 0x000fe40000000f00 */
[----:B------:R-:W1:Y:S01]  /*0010*/  I2F.U32.RP R4, c[0x0][0x1c0] ;  /* 0x0000700000047b06 */ /* 0x000e620000209000 */
[----:B------:R-:W2:Y:S01]  /*0020*/  S2R R210, SR_CTAID.Z ;  /* 0x0000000000d27919 */ /* 0x000ea20000002700 */
[----:B------:R-:W-:Y:S01]  /*0030*/  ISETP.NE.U32.AND P0, PT, RZ, c[0x0][0x1c0], PT ;  /* 0x00007000ff007a0c */ /* 0x000fe20003f05070 */
[----:B------:R-:W3:Y:S01]  /*0040*/  S2UR UR8, SR_CTAID.Y ;  /* 0x00000000000879c3 */ /* 0x000ee20000002600 */
[----:B------:R-:W-:Y:S01]  /*0050*/  ULDC.64 UR4, c[0x0][0x40] ;  /* 0x0000100000047ab9 */ /* 0x000fe20000000a00 */
[----:B------:R-:W4:Y:S01]  /*0060*/  S2R R207, SR_CTAID.X ;  /* 0x0000000000cf7919 */ /* 0x000f220000002500 */
[----:B------:R-:W-:Y:S01]  /*0070*/  BSSY B4, `(.L_x_4952) ;  /* 0x0000017000047945 */ /* 0x000fe20003800000 */
[----:B------:R-:W-:Y:S01]  /*0080*/  UIADD3 UR4, UP0, UR4, 0x160, URZ ;  /* 0x0000016004047890 */ /* 0x000fe2000ff1e03f */
[----:B------:R-:W-:-:S03]  /*0090*/  MOV R206, 0x1e0 ;  /* 0x000001e000ce7802 */ /* 0x000fc60000000f00 */
[----:B------:R-:W-:Y:S01]  /*00a0*/  UIADD3.X UR5, URZ, UR5, URZ, UP0, !UPT ;  /* 0x000000053f057290 */ /* 0x000fe200087fe43f */
[----:B-1----:R-:W1:Y:S02]  /*00b0*/  MUFU.RCP R2, R4 ;  /* 0x0000000400027308 */ /* 0x002e640000001000 */
[----:B-1----:R-:W-:-:S06]  /*00c0*/  IADD3 R2, R2, 0xffffffe, RZ ;  /* 0x0ffffffe02027810 */ /* 0x002fcc0007ffe0ff */
[----:B------:R-:W1:Y:S02]  /*00d0*/  F2I.FTZ.U32.TRUNC.NTZ R3, R2 ;  /* 0x0000000200037305 */ /* 0x000e64000021f000 */
[----:B-1----:R-:W-:Y:S02]  /*00e0*/  IMAD.MOV R0, RZ, RZ, -R3 ;  /* 0x000000ffff007224 */ /* 0x002fe400078e0a03 */
[----:B------:R-:W-:Y:S02]  /*00f0*/  IMAD.MOV.U32 R2, RZ, RZ, RZ ;  /* 0x000000ffff027224 */ /* 0x000fe400078e00ff */
        /* <DEDUP_REMOVED lines=13> */
[----:B---34-:R-:W-:Y:S05]  /*01d0*/  CALL.REL.NOINC `($_ZN5flash24flash_fwd_splitkv_kernelI23Flash_fwd_kernel_traitsILi192ELi64ELi64ELi4ELb0ELb0EN7cutlass10bfloat16_tE19Flash_kernel_traitsILi192ELi64ELi64ELi4ES3_EELb0ELb0ELb1ELb0ELb0ELb0ELb1ELb1EEEvNS_16Flash_fwd_paramsE$_ZN5flash30compute_attn_1rowblock_splitkvI23Flash_fwd_kernel_traitsILi192ELi64ELi64ELi4ELb0ELb0EN7cutlass10bfloat16_tE19Flash_kernel_traitsILi192ELi64ELi64ELi4ES3_EELb0ELb0ELb1ELb0ELb0ELb0ELb1ELb1ENS_16Flash_fwd_paramsEEEvRKT8_iiiii) ;  /* 0x0000002000007944 */ /* 0x018fea0003c00000 */
[----:B------:R-:W-:Y:S05]  /*01e0*/  BSYNC B4 ;  /* 0x0000000000047941 */ /* 0x000fea0003800000 */
.L_x_4952:
[----:B------:R-:W-:Y:S05]  /*01f0*/  EXIT ;  /* 0x000000000000794d */ /* 0x000fea0003800000 */
        .type           $_ZN5flash24flash_fwd_splitkv_kernelI23Flash_fwd_kernel_traitsILi192ELi64ELi64ELi4ELb0ELb0EN7cutlass10bfloat16_tE19Flash_kernel_traitsILi192ELi64ELi64ELi4ES3_EELb0ELb0ELb1ELb0ELb0ELb0ELb1ELb1EEEvNS_16Flash_fwd_paramsE$_ZN5flash30compute_attn_1rowblock_splitkvI23Flash_fwd_kernel_traitsILi192ELi64ELi64ELi4ELb0ELb0EN7cutlass10bfloat16_tE19Flash_kernel_traitsILi192ELi64ELi64ELi4ES3_EELb0ELb0ELb1ELb0ELb0ELb0ELb1ELb1ENS_16Flash_fwd_paramsEEEvRKT8_iiiii,@function
        .size           $_ZN5flash24flash_fwd_splitkv_kernelI23Flash_fwd_kernel_traitsILi192ELi64ELi64ELi4ELb0ELb0EN7cutlass10bfloat16_tE19Flash_kernel_traitsILi192ELi64ELi64ELi4ES3_EELb0ELb0ELb1ELb0ELb0ELb0ELb1ELb1EEEvNS_16Flash_fwd_paramsE$_ZN5flash30compute_attn_1rowblock_splitkvI23Flash_fwd_kernel_traitsILi192ELi64ELi64ELi4ELb0ELb0EN7cutlass10bfloat16_tE19Flash_kernel_traitsILi192ELi64ELi64ELi4ES3_EELb0ELb0ELb1ELb0ELb0ELb0ELb1ELb1ENS_16Flash_fwd_paramsEEEvRKT8_iiiii,($__internal_24_$__cuda_sm70_shflsync_bfly_p - $_ZN5flash24flash_fwd_splitkv_kernelI23Flash_fwd_kernel_traitsILi192ELi64ELi64ELi4ELb0ELb0EN7cutlass10bfloat16_tE19Flash_kernel_traitsILi192ELi64ELi64ELi4ES3_EELb0ELb0ELb1ELb0ELb0ELb0ELb1ELb1EEEvNS_16Flash_fwd_paramsE$_ZN5flash30compute_attn_1rowblock_splitkvI23Flash_fwd_kernel_traitsILi192ELi64ELi64ELi4ELb0ELb0EN7cutlass10bfloat16_tE19Flash_kernel_traitsILi192ELi64ELi64ELi4ES3_EELb0ELb0ELb1ELb0ELb0ELb0ELb1ELb1ENS_16Flash_fwd_paramsEEEvRKT8_iiiii)
$_ZN5flash24flash_fwd_splitkv_kernelI23Flash_fwd_kernel_traitsILi192ELi64ELi64ELi4ELb0ELb0EN7cutlass10bfloat16_tE19Flash_kernel_traitsILi192ELi64ELi64ELi4ES3_EELb0ELb0ELb1ELb0ELb0ELb0ELb1ELb1EEEvNS_16Flash_fwd_paramsE$_ZN5flash30compute_attn_1rowblock_splitkvI23Flash_fwd_kernel_traitsILi192ELi64ELi64ELi4ELb0ELb0EN7cutlass10bfloat16_tE19Flash_kernel_traitsILi192ELi64ELi64ELi4ES3_EELb0ELb0ELb1ELb0ELb0ELb0ELb1ELb1ENS_16Flash_fwd_paramsEEEvRKT8_iiiii:
        /* <DEDUP_REMOVED lines=20> */
.L_x_4954:
[----:B------:R-:W-:Y:S05]  /*0340*/  BSYNC B0 ;  /* 0x0000000000007941 */ /* 0x000fea0003800000 */
.L_x_4953:
        /* <DEDUP_REMOVED lines=17> */
.L_x_4956:
[----:B------:R4:W5:Y:S02]  /*0460*/  LD.E R73, [R12.64+0xb8] ;  /* 0x0000b8060c497980 */ /* 0x000964000c101900 */
.L_x_4957:
[----:B------:R-:W-:Y:S05]  /*0470*/  BSYNC B0 ;  /* 0x0000000000007941 */ /* 0x000fea0003800000 */
.L_x_4955:
[----:B--2-4-:R-:W2:Y:S01]  /*0480*/  LD.E.64 R2, [R12.64+0xf8] ;  /* 0x0000f8060c027980 */ /* 0x014ea2000c101b00 */
        /* <DEDUP_REMOVED lines=9> */
.L_x_4959:
[----:B------:R-:W2:Y:S01]  /*0520*/  LD.E.64 R2, [R12.64+0x108] ;  /* 0x000108060c027980 */ /* 0x000ea2000c101b00 */
[----:B------:R-:W-:Y:S01]  /*0530*/  BSSY B0, `(.L_x_4961) ;  /* 0x0000006000007945 */ /* 0x000fe20003800000 */
[----:B------:R-:W-:Y:S01]  /*0540*/  IMAD.MOV.U32 R0, RZ, RZ, RZ ;  /* 0x000000ffff007224 */ /* 0x000fe200078e00ff */
[----:B--2---:R-:W-:-:S04]  /*0550*/  ISETP.NE.U32.AND P0, PT, R2, RZ, PT ;  /* 0x000000ff0200720c */ /* 0x004fc80003f05070 */
[----:B------:R-:W-:-:S13]  /*0560*/  ISETP.NE.AND.EX P0, PT, R3, RZ, PT, P0 ;  /* 0x000000ff0300720c */ /* 0x000fda0003f05300 */
[----:B------:R-:W-:Y:S05]  /*0570*/  @!P0 BRA `(.L_x_4962) ;  /* 0x0000001000008947 */ /* 0x000fea0003800000 */
[----:B------:R2:W5:Y:S02]  /*0580*/  LD.E R0, [R12.64+0xbc] ;  /* 0x0000bc060c007980 */ /* 0x000564000c101900 */
.L_x_4962:
[----:B------:R-:W-:Y:S05]  /*0590*/  BSYNC B0 ;  /* 0x0000000000007941 */ /* 0x000fea0003800000 */
.L_x_4961:
[----:B-----5:R-:W-:Y:S02]  /*05a0*/  IADD3 R137, R73, R0, RZ ;  /* 0x0000000049897210 */ /* 0x020fe40007ffe0ff */
.L_x_4960:
[----:B------:R-:W-:Y:S05]  /*05b0*/  BSYNC B1 ;  /* 0x0000000000017941 */ /* 0x000fea0003800000 */
.L_x_4958:
[----:B------:R-:W-:Y:S01]  /*05c0*/  IMAD.SHL.U32 R71, R207, 0x40, RZ ;  /* 0x00000040cf477824 */ /* 0x000fe200078e00ff */
[----:B------:R-:W-:Y:S01]  /*05d0*/  MOV R2, R206 ;  /* 0x000000ce00027202 */ /* 0x000fe20000000f00 */
[----:B------:R-:W-:-:S03]  /*05e0*/  IMAD.MOV.U32 R3, RZ, RZ, 0x0 ;  /* 0x00000000ff037424 */ /* 0x000fc600078e00ff */
[----:B------:R-:W-:-:S13]  /*05f0*/  ISETP.GT.AND P0, PT, R208, R71, PT ;  /* 0x00000047d000720c */ /* 0x000fda0003f04270 */
[----:B------:R-:W-:Y:S05]  /*0600*/  @!P0 RET.REL.NODEC R2 `(_ZN5flash24flash_fwd_splitkv_kernelI23Flash_fwd_kernel_traitsILi192ELi64ELi64ELi4ELb0ELb0EN7cutlass10bfloat16_tE19Flash_kernel_traitsILi192ELi64ELi64ELi4ES3_EELb0ELb0ELb1ELb0ELb0ELb0ELb1ELb1EEEvNS_16Flash_fwd_paramsE) ;  /* 0xfffff9f002008950 */ /* 0x000fea0003c3ffff */
[----:B------:R-:W4:Y:S01]  /*0610*/  LD.E R3, [R12.64+0xb8] ;  /* 0x0000b8060c037980 */ /* 0x000f22000c101900 */
[----:B------:R-:W-:Y:S02]  /*0620*/  IABS R5, c[0x0][0x10] ;  /* 0x0000040000057a13 */ /* 0x000fe40000000000 */
[----:B------:R-:W-:Y:S01]  /*0630*/  IABS R0, c[0x0][0x10] ;  /* 0x0000040000007a13 */ /* 0x000fe20000000000 */
[----:B------:R-:W1:Y:S02]  /*0640*/  S2R R56, SR_TID.X ;  /* 0x0000000000387919 */ /* 0x000e640000002100 */
[----:B-1----:R-:W1:Y:S02]  /*0650*/  I2F.RP R7, R5 ;  /* 0x0000000500077306 */ /* 0x002e640000209400 */
[----:B------:R-:W-:-:S06]  /*0660*/  IMAD.MOV R0, RZ, RZ, -R0 ;  /* 0x000000ffff007224 */ /* 0x000fcc00078e0a00 */
[----:B-1----:R-:W1:Y:S02]  /*0670*/  MUFU.RCP R8, R7 ;  /* 0x0000000700087308 */ /* 0x002e640000001000 */
[----:B-1----:R-:W-:-:S06]  /*0680*/  IADD3 R8, R8, 0xffffffe, RZ ;  /* 0x0ffffffe08087810 */ /* 0x002fcc0007ffe0ff */
[----:B------:R-:W1:Y:S02]  /*0690*/  F2I.FTZ.U32.TRUNC.NTZ R9, R8 ;  /* 0x0000000800097305 */ /* 0x000e64000021f000 */
[----:B-1----:R-:W-:Y:S02]  /*06a0*/  IMAD.MOV R2, RZ, RZ, -R9 ;  /* 0x000000ffff027224 */ /* 0x002fe400078e0a09 */
[----:B------:R-:W-:Y:S01]  /*06b0*/  IMAD.MOV.U32 R8, RZ, RZ, RZ ;  /* 0x000000ffff087224 */ /* 0x000fe200078e00ff */
[----:B----4-:R-:W-:-:S04]  /*06c0*/  IADD3 R3, R3, 0x3f, RZ ;  /* 0x0000003f03037810 */ /* 0x010fc80007ffe0ff */
        /* <DEDUP_REMOVED lines=29> */
[----:B------:R-:W4:Y:S04]  /*08a0*/  LD.E.64 R2, [R12.64+0xb0] ;  /* 0x0000b0060c027980 */ /* 0x000f28000c101b00 */
[----:B--2---:R-:W2:Y:S04]  /*08b0*/  LD.E R7, [R12.64+0x60] ;  /* 0x000060060c077980 */ /* 0x004ea8000c101900 */
[----:B---3--:R-:W3:Y:S04]  /*08c0*/  LD.E R8, [R12.64+0xcc] ;  /* 0x0000cc060c087980 */ /* 0x008ee8000c101900 */
[----:B------:R1:W3:Y:S01]  /*08d0*/  LD.E.64 R10, [R12.64+0x78] ;  /* 0x000078060c0a7980 */ /* 0x0002e2000c101b00 */
[----:B------:R-:W-:-:S03]  /*08e0*/  SHF.R.S32.HI R9, RZ, 0x1f, R56 ;  /* 0x0000001fff097819 */ /* 0x000fc60000011438 */
[----:B------:R1:W5:Y:S01]  /*08f0*/  LD.E R0, [R12.64+0xc0] ;  /* 0x0000c0060c007980 */ /* 0x000362000c101900 */
[----:B------:R-:W-:-:S03]  /*0900*/  LEA.HI R9, R9, R56, RZ, 0x4 ;  /* 0x0000003809097211 */ /* 0x000fc600078f20ff */
[----:B------:R1:W5:Y:S01]  /*0910*/  LD.E.64 R4, [R12.64+0xa8] ;  /* 0x0000a8060c047980 */ /* 0x000362000c101b00 */
[----:B------:R-:W-:Y:S01]  /*0920*/  LOP3.LUT R15, R9, 0xfffffff0, RZ, 0xc0, !PT ;  /* 0xfffffff0090f7812 */ /* 0x000fe200078ec0ff */
[----:B------:R-:W-:Y:S04]  /*0930*/  BSSY B0, `(.L_x_4964) ;  /* 0x0000019000007945 */ /* 0x000fe80003800000 */
[----:B------:R-:W-:-:S04]  /*0940*/  IMAD.IADD R56, R56, 0x1, -R15 ;  /* 0x0000000138387824 */ /* 0x000fc800078e0a0f */
[----:B------:R-:W-:Y:S02]  /*0950*/  IMAD.SHL.U32 R6, R56, 0x4, RZ ;  /* 0x0000000438067824 */ /* 0x000fe400078e00ff */
[----:B----4-:R-:W-:-:S04]  /*0960*/  IMAD R2, R2, UR8, R209 ;  /* 0x0000000802027c24 */ /* 0x010fc8000f8e02d1 */
[----:B--2---:R-:W-:Y:S01]  /*0970*/  IMAD R2, R2, R7, R210 ;  /* 0x0000000702027224 */ /* 0x004fe200078e02d2 */
[----:B------:R-:W-:-:S03]  /*0980*/  SHF.R.S32.HI R7, RZ, 0x1f, R6 ;  /* 0x0000001fff077819 */ /* 0x000fc60000011406 */
[----:B------:R-:W-:Y:S01]  /*0990*/  IMAD R3, R3, R2, R71 ;  /* 0x0000000203037224 */ /* 0x000fe200078e0247 */
[----:B------:R-:W-:Y:S01]  /*09a0*/  SHF.R.S32.HI R2, RZ, 0x4, R9 ;  /* 0x00000004ff027819 */ /* 0x000fe20000011409 */
[----:B------:R-:W-:Y:S02]  /*09b0*/  IMAD.IADD R71, R208, 0x1, -R71 ;  /* 0x00000001d0477824 */ /* 0x000fe400078e0a47 */
[----:B---3--:R-:W-:Y:S02]  /*09c0*/  IMAD R8, R3, R8, RZ ;  /* 0x0000000803087224 */ /* 0x008fe400078e02ff */
[C---:B-1----:R-:W-:Y:S01]  /*09d0*/  IMAD.WIDE R12, R2.reuse, 0xc0, R6 ;  /* 0x000000c0020c7825 */ /* 0x042fe200078e0206 */
[----:B------:R-:W-:-:S04]  /*09e0*/  ISETP.GE.AND P1, PT, R2, R71, PT ;  /* 0x000000470200720c */ /* 0x000fc80003f26270 */
[----:B------:R-:W-:-:S04]  /*09f0*/  IADD3 R9, P0, R8, R12, RZ ;  /* 0x0000000c08097210 */ /* 0x000fc80007f1e0ff */
[----:B------:R-:W-:Y:S02]  /*0a00*/  LEA.HI.X.SX32 R8, R8, R13, 0x1, P0 ;  /* 0x0000000d08087211 */ /* 0x000fe400000f0eff */
[----:B------:R-:W-:-:S04]  /*0a10*/  LEA R22, P0, R9, R10, 0x2 ;  /* 0x0000000a09167211 */ /* 0x000fc800078010ff */
[----:B------:R-:W-:Y:S02]  /*0a20*/  LEA.HI.X R23, R9, R11, R8, 0x2, P0 ;  /* 0x0000000b09177211 */ /* 0x000fe400000f1408 */
[C---:B------:R-:W-:Y:S02]  /*0a30*/  IADD3 R11, R6.reuse, 0x40, RZ ;  /* 0x00000040060b7810 */ /* 0x040fe40007ffe0ff */
[----:B------:R-:W-:Y:S01]  /*0a40*/  IADD3 R9, R6, 0x80, RZ ;  /* 0x0000008006097810 */ /* 0x000fe20007ffe0ff */
[----:B------:R-:W-:Y:S05]  /*0a50*/  @P1 BRA `(.L_x_4965) ;  /* 0x0000006000001947 */ /* 0x000fea0003800000 */
[-C--:B-----5:R-:W-:Y:S02]  /*0a60*/  ISETP.GE.AND P2, PT, R6, R0.reuse, PT ;  /* 0x000000000600720c */ /* 0x0a0fe40003f46270 */
[-C--:B------:R-:W-:Y:S02]  /*0a70*/  ISETP.GE.AND P1, PT, R11, R0.reuse, PT ;  /* 0x000000000b00720c */ /* 0x080fe40003f26270 */
[----:B------:R-:W-:-:S09]  /*0a80*/  ISETP.GE.AND P0, PT, R9, R0, PT ;  /* 0x000000000900720c */ /* 0x000fd20003f06270 */
[----:B------:R1:W-:Y:S04]  /*0a90*/  @!P2 ST.E.128 [R22.64], RZ ;  /* 0x000000ff1600a985 */ /* 0x0003e8000c101d06 */
[----:B------:R1:W-:Y:S04]  /*0aa0*/  @!P1 ST.E.128 [R22.64+0x100], RZ ;  /* 0x000100ff16009985 */ /* 0x0003e8000c101d06 */
[----:B------:R1:W-:Y:S02]  /*0ab0*/  @!P0 ST.E.128 [R22.64+0x200], RZ ;  /* 0x000200ff16008985 */ /* 0x0003e4000c101d06 */
.L_x_4965:
[----:B------:R-:W-:Y:S05]  /*0ac0*/  BSYNC B0 ;  /* 0x0000000000007941 */ /* 0x000fea0003800000 */
.L_x_4964:
        /* <DEDUP_REMOVED lines=10> */
.L_x_4967:
[----:B------:R-:W-:Y:S05]  /*0b70*/  BSYNC B0 ;  /* 0x0000000000007941 */ /* 0x000fea0003800000 */
.L_x_4966:
        /* <DEDUP_REMOVED lines=10> */
.L_x_4969:
[----:B------:R-:W-:Y:S05]  /*0c20*/  BSYNC B0 ;  /* 0x0000000000007941 */ /* 0x000fea0003800000 */
.L_x_4968:
        /* <DEDUP_REMOVED lines=10> */
.L_x_4971:
[----:B------:R-:W-:Y:S05]  /*0cd0*/  BSYNC B0 ;  /* 0x0000000000007941 */ /* 0x000fea0003800000 */
.L_x_4970:
        /* <DEDUP_REMOVED lines=10> */
.L_x_4973:
[----:B------:R-:W-:Y:S05]  /*0d80*/  BSYNC B0 ;  /* 0x0000000000007941 */ /* 0x000fea0003800000 */
.L_x_4972:
        /* <DEDUP_REMOVED lines=10> */
.L_x_4975:
[----:B------:R-:W-:Y:S05]  /*0e30*/  BSYNC B0 ;  /* 0x0000000000007941 */ /* 0x000fea0003800000 */
.L_x_4974:
        /* <DEDUP_REMOVED lines=10> */
.L_x_4977:
[----:B------:R-:W-:Y:S05]  /*0ee0*/  BSYNC B0 ;  /* 0x0000000000007941 */ /* 0x000fea0003800000 */
.L_x_4976:
        /* <DEDUP_REMOVED lines=10> */
.L_x_4979:
[----:B------:R-:W-:Y:S05]  /*0f90*/  BSYNC B0 ;  /* 0x0000000000007941 */ /* 0x000fea0003800000 */
.L_x_4978:
        /* <DEDUP_REMOVED lines=29> */
[----:B------:R-:W-:Y:S05]  /*1170*/  @P6 RET.REL.NODEC R206 `(_ZN5flash24flash_fwd_splitkv_kernelI23Flash_fwd_kernel_traitsILi192ELi64ELi64ELi4ELb0ELb0EN7cutlass10bfloat16_tE19Flash_kernel_traitsILi192ELi64ELi64ELi4ES3_EELb0ELb0ELb1ELb0ELb0ELb0ELb1ELb1EEEvNS_16Flash_fwd_paramsE) ;  /* 0xffffee80ce006950 */ /* 0x000fea0003c3ffff */
[----:B-1----:R-:W-:Y:S02]  /*1180*/  MOV R5, 0xff800000 ;  /* 0xff80000000057802 */ /* 0x002fe40000000f00 */
[----:B------:R-:W-:-:S03]  /*1190*/  MOV R207, 0x0 ;  /* 0x0000000000cf7802 */ /* 0x000fc60000000f00 */
[----:B------:R1:W-:Y:S01]  /*11a0*/  ST.E [R2.64+0xe0], R5 ;  /* 0x0000e00502007985 */ /* 0x0003e2000c101906 */
[----:B------:R-:W-:Y:S05]  /*11b0*/  RET.REL.NODEC R206 `(_ZN5flash24flash_fwd_splitkv_kernelI23Flash_fwd_kernel_traitsILi192ELi64ELi64ELi4ELb0ELb0EN7cutlass10bfloat16_tE19Flash_kernel_traitsILi192ELi64ELi64ELi4ES3_EELb0ELb0ELb1ELb0ELb0ELb0ELb1ELb1EEEvNS_16Flash_fwd_paramsE) ;  /* 0xffffee40ce007950 */ /* 0x000fea0003c3ffff */
.L_x_4963:
[----:B------:R-:W4:Y:S04]  /*11c0*/  LD.E.64 R6, [R12.64+0x160] ;  /* 0x000160060c067980 */ /* 0x000f28000c101b00 */
[----:B--2---:R-:W2:Y:S01]  /*11d0*/  LD.E.64 R16, [R12.64+0x158] ;  /* 0x000158060c107980 */ /* 0x004ea2000c101b00 */
[----:B----4-:R-:W-:-:S04]  /*11e0*/  ISETP.NE.U32.AND P1, PT, R6, RZ, PT ;  /* 0x000000ff0600720c */ /* 0x010fc80003f25070 */
[----:B------:R-:W-:-:S13]  /*11f0*/  ISETP.NE.AND.EX P1, PT, R7, RZ, PT, P1 ;  /* 0x000000ff0700720c */ /* 0x000fda0003f25310 */
[----:B------:R-:W4:Y:S01]  /*1200*/  @P1 LD.E.64 R8, [R12.64+0x168] ;  /* 0x000168060c081980 */ /* 0x000f22000c101b00 */
[----:B--2---:R-:W-:Y:S01]  /*1210*/  ISETP.NE.U32.AND P0, PT, R16, RZ, PT ;  /* 0x000000ff1000720c */ /* 0x004fe20003f05070 */
[----:B------:R-:W-:-:S03]  /*1220*/  IMAD.MOV.U32 R11, RZ, RZ, R209 ;  /* 0x000000ffff0b7224 */ /* 0x000fc600078e00d1 */
[----:B------:R-:W-:Y:S02]  /*1230*/  ISETP.NE.AND.EX P0, PT, R17, RZ, PT, P0 ;  /* 0x000000ff1100720c */ /* 0x000fe40003f05300 */
[----:B------:R-:W-:Y:S01]  /*1240*/  @P1 SHF.R.S32.HI R5, RZ, 0x1f, R209 ;  /* 0x0000001fff051819 */ /* 0x000fe200000114d1 */
[----:B------:R-:W-:-:S10]  /*1250*/  CS2R R212, SRZ ;  /* 0x0000000000d47805 */ /* 0x000fd4000001ff00 */
[----:B------:R-:W-:-:S05]  /*1260*/  @P0 IMAD.WIDE R16, R209, 0x4, R16 ;  /* 0x00000004d1100825 */ /* 0x000fca00078e0210 */
[----:B------:R1:W5:Y:S01]  /*1270*/  @P0 LD.E R11, [R16.64] ;  /* 0x00000006100b0980 */ /* 0x000362000c101900 */
[----:B------:R-:W-:Y:S01]  /*1280*/  BSSY B0, `(.L_x_4980) ;  /* 0x00000af000007945 */ /* 0x000fe20003800000 */
[-C--:B----4-:R-:W-:Y:S02]  /*1290*/  @P1 IMAD R0, R9, R209.reuse, RZ ;  /* 0x000000d109001224 */ /* 0x090fe400078e02ff */
        /* <DEDUP_REMOVED lines=11> */
[----:B---3--:R-:W3:Y:S01]  /*1350*/  LD.E.64 R18, [R12.64+0x20] ;  /* 0x000020060c127980 */ /* 0x008ee2000c101b00 */
[----:B------:R-:W-:-:S03]  /*1360*/  IABS R2, R5 ;  /* 0x0000000500027213 */ /* 0x000fc60000000000 */
[----:B------:R-:W3:Y:S04]  /*1370*/  LD.E.64 R66, [R12.64+0x38] ;  /* 0x000038060c427980 */ /* 0x000ee8000c101b00 */
[----:B------:R-:W3:Y:S04]  /*1380*/  LD.E.64 R16, [R12.64+0x50] ;  /* 0x000050060c107980 */ /* 0x000ee8000c101b00 */
[----:B------:R1:W5:Y:S04]  /*1390*/  LD.E.64 R28, [R12.64+0x58] ;  /* 0x000058060c1c7980 */ /* 0x000368000c101b00 */
[----:B------:R1:W5:Y:S01]  /*13a0*/  LD.E.64 R64, [R12.64+0x40] ;  /* 0x000040060c407980 */ /* 0x000362000c101b00 */
[----:B--2---:R-:W-:-:S04]  /*13b0*/  IABS R7, R6 ;  /* 0x0000000600077213 */ /* 0x004fc80000000000 */
[----:B------:R-:W2:Y:S08]  /*13c0*/  I2F.RP R8, R7 ;  /* 0x0000000700087306 */ /* 0x000eb00000209400 */
[----:B--2---:R-:W2:Y:S02]  /*13d0*/  MUFU.RCP R10, R8 ;  /* 0x00000008000a7308 */ /* 0x004ea40000001000 */
[----:B--2---:R-:W-:-:S06]  /*13e0*/  IADD3 R10, R10, 0xffffffe, RZ ;  /* 0x0ffffffe0a0a7810 */ /* 0x004fcc0007ffe0ff */
[----:B-----5:R-:W2:Y:S02]  /*13f0*/  F2I.FTZ.U32.TRUNC.NTZ R11, R10 ;  /* 0x0000000a000b7305 */ /* 0x020ea4000021f000 */
        /* <DEDUP_REMOVED lines=19> */
[----:B------:R-:W-:-:S05]  /*1530*/  IMAD.WIDE R22, R9, 0x4, R212 ;  /* 0x0000000409167825 */ /* 0x000fca00078e02d4 */
[----:B------:R1:W2:Y:S01]  /*1540*/  LD.E R2, [R22.64] ;  /* 0x0000000616027980 */ /* 0x0002a2000c101900 */
[----:B----4-:R-:W-:-:S04]  /*1550*/  IABS R8, R3 ;  /* 0x0000000300087213 */ /* 0x010fc80000000000 */
[----:B------:R-:W4:Y:S08]  /*1560*/  I2F.RP R20, R8 ;  /* 0x0000000800147306 */ /* 0x000f300000209400 */
[----:B----4-:R-:W4:Y:S02]  /*1570*/  MUFU.RCP R15, R20 ;  /* 0x00000014000f7308 */ /* 0x010f240000001000 */
[----:B----4-:R-:W-:-:S06]  /*1580*/  IADD3 R15, R15, 0xffffffe, RZ ;  /* 0x0ffffffe0f0f7810 */ /* 0x010fcc0007ffe0ff */
[----:B-1----:R-:W1:Y:S01]  /*1590*/  F2I.FTZ.U32.TRUNC.NTZ R23, R15 ;  /* 0x0000000f00177305 */ /* 0x002e62000021f000 */
[----:B------:R-:W-:Y:S01]  /*15a0*/  IMAD.MOV.U32 R22, RZ, RZ, RZ ;  /* 0x000000ffff167224 */ /* 0x000fe200078e00ff */
[----:B------:R-:W-:Y:S02]  /*15b0*/  IABS R7, R210 ;  /* 0x000000d200077213 */ /* 0x000fe40000000000 */
[----:B-1----:R-:W-:-:S05]  /*15c0*/  IADD3 R0, RZ, -R23, RZ ;  /* 0x80000017ff007210 */ /* 0x002fca0007ffe0ff */
        /* <DEDUP_REMOVED lines=16> */
[----:B---3--:R-:W-:Y:S01]  /*16d0*/  IMAD R6, R67, R9, RZ ;  /* 0x0000000943067224 */ /* 0x008fe200078e02ff */
[----:B------:R-:W-:-:S04]  /*16e0*/  SHF.R.S32.HI R23, RZ, 0x1f, R9 ;  /* 0x0000001fff177819 */ /* 0x000fc80000011409 */
[----:B------:R-:W-:Y:S02]  /*16f0*/  @!P0 IMAD.MOV R15, RZ, RZ, -R15 ;  /* 0x000000ffff0f8224 */ /* 0x000fe400078e0a0f */
[----:B------:R-:W-:Y:S01]  /*1700*/  IMAD R6, R66, R23, R6 ;  /* 0x0000001742067224 */ /* 0x000fe200078e0206 */
[----:B------:R-:W-:-:S04]  /*1710*/  @!P1 LOP3.LUT R15, RZ, R3, RZ, 0x33, !PT ;  /* 0x00000003ff0f9212 */ /* 0x000fc800078e33ff */
[----:B------:R-:W-:Y:S02]  /*1720*/  SHF.R.S32.HI R14, RZ, 0x1f, R15 ;  /* 0x0000001fff0e7819 */ /* 0x000fe4000001140f */
[----:B--2---:R-:W-:Y:S01]  /*1730*/  SHF.R.S32.HI R0, RZ, 0x1f, R2 ;  /* 0x0000001fff007819 */ /* 0x004fe20000011402 */
[----:B------:R-:W-:-:S04]  /*1740*/  IMAD R7, R19, R2, RZ ;  /* 0x0000000213077224 */ /* 0x000fc800078e02ff */
[C---:B------:R-:W-:Y:S02]  /*1750*/  IMAD R7, R18.reuse, R0, R7 ;  /* 0x0000000012077224 */ /* 0x040fe400078e0207 */
[----:B------:R-:W-:-:S05]  /*1760*/  IMAD.WIDE.U32 R18, R18, R2, RZ ;  /* 0x0000000212127225 */ /* 0x000fca00078e00ff */
[----:B------:R-:W-:-:S05]  /*1770*/  IADD3 R19, R19, R7, RZ ;  /* 0x0000000713137210 */ /* 0x000fca0007ffe0ff */
[----:B------:R-:W-:-:S04]  /*1780*/  IMAD.WIDE.U32 R18, R9, R66, R18 ;  /* 0x0000004209127225 */ /* 0x000fc800078e0012 */
[----:B------:R-:W-:Y:S01]  /*1790*/  IMAD R3, R11, R2, RZ ;  /* 0x000000020b037224 */ /* 0x000fe200078e02ff */
        /* <DEDUP_REMOVED lines=11> */
.L_x_4981:
        /* <DEDUP_REMOVED lines=8> */
[----:B------:R-:W-:-:S02]  /*18d0*/  IMAD.MOV.U32 R22, RZ, RZ, RZ ;  /* 0x000000ffff167224 */ /* 0x000fc400078e00ff */
[----:B------:R-:W-:Y:S01]  /*18e0*/  @P3 IMAD.IADD R8, R14, 0x1, R15 ;  /* 0x000000010e083824 */ /* 0x000fe200078e020f */
        /* <DEDUP_REMOVED lines=21> */
[----:B---3--:R-:W-:-:S03]  /*1a40*/  @!P3 IMAD R5, R21, R11, RZ ;  /* 0x0000000b1505b224 */ /* 0x008fc600078e02ff */
[----:B------:R-:W-:Y:S01]  /*1a50*/  ISETP.GE.U32.AND P2, PT, R0, R3, PT ;  /* 0x000000030000720c */ /* 0x000fe20003f46070 */
[----:B------:R-:W-:Y:S01]  /*1a60*/  @P3 IMAD.WIDE.U32 R24, R66, R8, RZ ;  /* 0x0000000842183225 */ /* 0x000fe200078e00ff */
[----:B------:R-:W-:-:S03]  /*1a70*/  LOP3.LUT R0, R210, R7, RZ, 0x3c, !PT ;  /* 0x00000007d2007212 */ /* 0x000fc600078e3cff */
[C---:B------:R-:W-:Y:S02]  /*1a80*/  @!P3 IMAD R5, R20.reuse, R6, R5 ;  /* 0x000000061405b224 */ /* 0x040fe400078e0205 */
        /* <DEDUP_REMOVED lines=46> */
.L_x_4982:
[----:B-1----:R-:W-:Y:S05]  /*1d70*/  BSYNC B0 ;  /* 0x0000000000007941 */ /* 0x002fea0003800000 */
.L_x_4980:
        /* <DEDUP_REMOVED lines=30> */
[----:B------:R-:W-:Y:S01]  /*1f60*/  SHF.R.S32.HI R17, RZ, 0x1f, R16 ;  /* 0x0000001fff117819 */ /* 0x000fe20000011410 */
[----:B------:R-:W-:Y:S02]  /*1f70*/  IMAD R8, R23, R64, RZ ;  /* 0x0000004017087224 */ /* 0x000fe400078e02ff */
[----:B------:R-:W-:Y:S02]  /*1f80*/  IMAD.IADD R19, R6, 0x1, -R19 ;  /* 0x0000000106137824 */ /* 0x000fe400078e0a13 */
[----:B------:R-:W-:Y:S02]  /*1f90*/  IMAD.X R23, R17, 0x1, R11, P0 ;  /* 0x0000000111177824 */ /* 0x000fe400000e060b */
[----:B------:R-:W-:-:S02]  /*1fa0*/  IMAD.SHL.U32 R11, R19, 0x40, RZ ;  /* 0x00000040130b7824 */ /* 0x000fc400078e00ff */
[C---:B------:R-:W-:Y:S02]  /*1fb0*/  IMAD R8, R9.reuse, R65, R8 ;  /* 0x0000004109087224 */ /* 0x040fe400078e0208 */
[----:B------:R-:W-:Y:S01]  /*1fc0*/  IMAD.WIDE.U32 R22, R9, R64, R22 ;  /* 0x0000004009167225 */ /* 0x000fe200078e0016 */
[----:B------:R-:W-:-:S03]  /*1fd0*/  LOP3.LUT R9, R11, 0x1c0, RZ, 0xc0, !PT ;  /* 0x000001c00b097812 */ /* 0x000fc600078ec0ff */
[----:B------:R-:W-:Y:S01]  /*1fe0*/  IMAD.SHL.U32 R6, R72, 0x8, RZ ;  /* 0x0000000848067824 */ /* 0x000fe200078e00ff */
[C---:B------:R-:W-:Y:S02]  /*1ff0*/  LOP3.LUT P1, RZ, R19.reuse, 0x4, RZ, 0xc0, !PT ;  /* 0x0000000413ff7812 */ /* 0x040fe4000782c0ff */
[----:B------:R-:W-:Y:S02]  /*2000*/  LOP3.LUT P0, RZ, R19, 0x2, RZ, 0xc0, !PT ;  /* 0x0000000213ff7812 */ /* 0x000fe4000780c0ff */
[----:B------:R-:W-:Y:S02]  /*2010*/  LOP3.LUT R6, R9, 0x8, R6, 0xf8, !PT ;  /* 0x0000000809067812 */ /* 0x000fe400078ef806 */
[----:B------:R-:W-:Y:S02]  /*2020*/  SHF.R.U32.HI R9, RZ, 0x3, R9 ;  /* 0x00000003ff097819 */ /* 0x000fe40000011609 */
[----:B------:R-:W-:Y:S02]  /*2030*/  SHF.R.S32.HI R74, RZ, 0x1f, R209 ;  /* 0x0000001fff4a7819 */ /* 0x000fe400000114d1 */
[----:B------:R-:W-:Y:S01]  /*2040*/  LOP3.LUT R54, R6, R9, RZ, 0x3c, !PT ;  /* 0x0000000906367212 */ /* 0x000fe200078e3cff */
[----:B------:R-:W-:-:S02]  /*2050*/  IMAD.IADD R23, R23, 0x1, R8 ;  /* 0x0000000117177824 */ /* 0x000fc400078e0208 */
[----:B------:R-:W-:Y:S01]  /*2060*/  IMAD R11, R29, R15, RZ ;  /* 0x0000000f1d0b7224 */ /* 0x000fe200078e02ff */
[----:B------:R-:W-:-:S03]  /*2070*/  SHF.R.S32.HI R173, RZ, 0x1f, R210 ;  /* 0x0000001fffad7819 */ /* 0x000fc600000114d2 */
[----:B------:R-:W-:Y:S01]  /*2080*/  IMAD R164, R14, R28, R11 ;  /* 0x0000001c0ea47224 */ /* 0x000fe200078e020b */
[----:B------:R-:W-:Y:S02]  /*2090*/  LOP3.LUT R10, R21, R10, RZ, 0x3c, !PT ;  /* 0x0000000a150a7212 */ /* 0x000fe400078e3cff */
[----:B------:R-:W-:-:S05]  /*20a0*/  LEA.HI R21, R7, R56, RZ, 0x6 ;  /* 0x0000003807157211 */ /* 0x000fca00078f30ff */
[----:B------:R-:W-:-:S05]  /*20b0*/  IMAD.SHL.U32 R21, R21, 0x8, RZ ;  /* 0x0000000815157824 */ /* 0x000fca00078e00ff */
[----:B------:R-:W-:Y:S02]  /*20c0*/  LOP3.LUT R156, R10, 0xfffffe00, R21, 0xf8, !PT ;  /* 0xfffffe000a9c7812 */ /* 0x000fe400078ef815 */
[----:B------:R-:W-:Y:S01]  /*20d0*/  IADD3 R10, R16, 0x80, RZ ;  /* 0x00000080100a7810 */ /* 0x000fe20007ffe0ff */
[----:B------:R-:W-:Y:S01]  /*20e0*/  IMAD.WIDE.U32 R22, R15, R28, R22 ;  /* 0x0000001c0f167225 */ /* 0x000fe200078e0016 */
[----:B------:R-:W-:-:S03]  /*20f0*/  SHF.R.S32.HI R169, RZ, 0x1f, R168 ;  /* 0x0000001fffa97819 */ /* 0x000fc600000114a8 */
[----:B------:R-:W-:Y:S02]  /*2100*/  IMAD.IADD R165, R23, 0x1, R164 ;  /* 0x0000000117a57824 */ /* 0x000fe400078e02a4 */
[----:B------:R-:W-:Y:S01]  /*2110*/  IMAD.WIDE R174, R207, 0x40, R168 ;  /* 0x00000040cfae7825 */ /* 0x000fe200078e02a8 */
[----:B------:R-:W-:-:S03]  /*2120*/  LEA.HI R7, R7, R56, RZ, 0x5 ;  /* 0x0000003807077211 */ /* 0x000fc600078f28ff */
[----:B------:R-:W-:Y:S02]  /*2130*/  IMAD.MOV.U32 R164, RZ, RZ, R22 ;  /* 0x000000ffffa47224 */ /* 0x000fe400078e0016 */
[-C--:B------:R-:W-:Y:S02]  /*2140*/  IMAD R157, R67, R168.reuse, RZ ;  /* 0x000000a8439d7224 */ /* 0x080fe400078e02ff */
[----:B------:R-:W-:Y:S02]  /*2150*/  IMAD R167, R65, R168, RZ ;  /* 0x000000a841a77224 */ /* 0x000fe400078e02ff */
[C---:B------:R-:W-:Y:S02]  /*2160*/  IMAD R157, R169.reuse, R66, R157 ;  /* 0x00000042a99d7224 */ /* 0x040fe400078e029d */
[-C--:B------:R-:W-:Y:S02]  /*2170*/  IMAD R167, R169, R64.reuse, R167 ;  /* 0x00000040a9a77224 */ /* 0x080fe400078e02a7 */
[----:B------:R-:W-:Y:S01]  /*2180*/  IMAD.WIDE.U32 R164, R168, R64, R164 ;  /* 0x00000040a8a47225 */ /* 0x000fe200078e00a4 */
[----:B------:R-:W-:-:S02]  /*2190*/  SHF.R.S32.HI R69, RZ, 0x5, R7 ;  /* 0x00000005ff457819 */ /* 0x000fc40000011407 */
[----:B------:R-:W-:Y:S01]  /*21a0*/  LOP3.LUT R7, R7, 0xffffffe0, RZ, 0xc0, !PT ;  /* 0xffffffe007077812 */ /* 0x000fe200078ec0ff */
        /* <DEDUP_REMOVED lines=8> */
[----:B------:R-:W-:Y:S01]  /*2230*/  IMAD.IADD R68, R56, 0x1, -R7 ;  /* 0x0000000138447824 */ /* 0x000fe200078e0a07 */
[----:B------:R-:W-:Y:S01]  /*2240*/  SEL R55, R55, 0xffffffe0, !P1 ;  /* 0xffffffe037377807 */ /* 0x000fe20004800000 */
[----:B------:R-:W-:-:S02]  /*2250*/  IMAD.SHL.U32 R75, R70, 0x4, RZ ;  /* 0x00000004464b7824 */ /* 0x000fc400078e00ff */
[----:B--2---:R-:W-:-:S04]  /*2260*/  @P3 IMAD.WIDE.U32 R30, R178, R4, RZ ;  /* 0x00000004b21e3225 */ /* 0x004fc800078e00ff */
[----:B------:R-:W-:Y:S02]  /*2270*/  @P3 IMAD R9, R179, R4, RZ ;  /* 0x00000004b3093224 */ /* 0x000fe400078e02ff */
[----:B---3--:R-:W-:-:S04]  /*2280*/  @!P3 IMAD R19, R27, R209, RZ ;  /* 0x000000d11b13b224 */ /* 0x008fc800078e02ff */
[C---:B------:R-:W-:Y:S02]  /*2290*/  @!P3 IMAD R4, R26.reuse, R74, R19 ;  /* 0x0000004a1a04b224 */ /* 0x040fe400078e0213 */
[----:B------:R-:W-:-:S04]  /*22a0*/  @!P3 IMAD.WIDE.U32 R26, R26, R209, RZ ;  /* 0x000000d11a1ab225 */ /* 0x000fc800078e00ff */
[----:B------:R-:W-:Y:S02]  /*22b0*/  @P3 IMAD.MOV.U32 R6, RZ, RZ, R30 ;  /* 0x000000ffff063224 */ /* 0x000fe400078e001e */
[----:B------:R-:W-:Y:S02]  /*22c0*/  @!P3 IMAD.MOV.U32 R6, RZ, RZ, R26 ;  /* 0x000000ffff06b224 */ /* 0x000fe400078e001a */
[----:B------:R-:W-:Y:S02]  /*22d0*/  @P3 IMAD.IADD R9, R31, 0x1, R9 ;  /* 0x000000011f093824 */ /* 0x000fe400078e0209 */
[----:B------:R-:W-:Y:S01]  /*22e0*/  @!P3 IMAD.IADD R9, R27, 0x1, R4 ;  /* 0x000000011b09b824 */ /* 0x000fe200078e0204 */
[----:B------:R-:W-:Y:S01]  /*22f0*/  IADD3 R8, P2, R16, R6, RZ ;  /* 0x0000000610087210 */ /* 0x000fe20007f5e0ff */
[----:B------:R-:W-:Y:S02]  /*2300*/  IMAD R11, R25, R210, RZ ;  /* 0x000000d2190b7224 */ /* 0x000fe400078e02ff */
[----:B------:R-:W-:-:S02]  /*2310*/  IMAD.SHL.U32 R19, R0, 0x40, RZ ;  /* 0x0000004000137824 */ /* 0x000fc400078e00ff */
[----:B------:R-:W-:Y:S02]  /*2320*/  IMAD.X R9, R17, 0x1, R9, P2 ;  /* 0x0000000111097824 */ /* 0x000fe400010e0609 */
[----:B------:R-:W-:Y:S02]  /*2330*/  IMAD R0, R24, R173, R11 ;  /* 0x000000ad18007224 */ /* 0x000fe400078e020b */
[----:B------:R-:W-:Y:S01]  /*2340*/  IMAD.WIDE.U32 R24, R210, R24, R8 ;  /* 0x00000018d2187225 */ /* 0x000fe200078e0008 */
[----:B------:R-:W-:-:S03]  /*2350*/  IADD3 R11, R16, 0x40, RZ ;  /* 0x00000040100b7810 */ /* 0x000fc60007ffe0ff */
[----:B------:R-:W-:Y:S01]  /*2360*/  IMAD.IADD R25, R25, 0x1, R0 ;  /* 0x0000000119197824 */ /* 0x000fe200078e0200 */
[----:B------:R-:W-:Y:S02]  /*2370*/  SHF.R.S32.HI R0, RZ, 0x1f, R73 ;  /* 0x0000001fff007819 */ /* 0x000fe40000011449 */
[----:B----4-:R-:W-:Y:S02]  /*2380*/  ISETP.GE.AND P2, PT, R11, R77, PT ;  /* 0x0000004d0b00720c */ /* 0x010fe40003f46270 */
[----:B------:R-:W-:Y:S02]  /*2390*/  LEA.HI R0, R0, R73, RZ, 0x6 ;  /* 0x0000004900007211 */ /* 0x000fe400078f30ff */
[----:B------:R-:W-:Y:S02]  /*23a0*/  SEL R9, RZ, 0xffffffff, P2 ;  /* 0xffffffffff097807 */ /* 0x000fe40001000000 */
[----:B------:R-:W-:Y:S02]  /*23b0*/  ISETP.GE.AND P2, PT, R10, R77, PT ;  /* 0x0000004d0a00720c */ /* 0x000fe40003f46270 */
[----:B------:R-:W-:-:S02]  /*23c0*/  SHF.R.S32.HI R0, RZ, 0x6, R0 ;  /* 0x00000006ff007819 */ /* 0x000fc40000011400 */
[----:B------:R-:W-:Y:S02]  /*23d0*/  SEL R76, RZ, 0x4, P2 ;  /* 0x00000004ff4c7807 */ /* 0x000fe40001000000 */
[----:B------:R-:W-:Y:S02]  /*23e0*/  IMNMX R95, R203, R0, !PT ;  /* 0x00000000cb5f7217 */ /* 0x000fe40007800200 */
[----:B------:R-:W-:Y:S01]  /*23f0*/  IADD3 R158, P2, R16, R2, RZ ;  /* 0x00000002109e7210 */ /* 0x000fe20007f5e0ff */
[----:B------:R-:W-:Y:S01]  /*2400*/  @!P4 IMAD.MOV.U32 R20, RZ, RZ, RZ ;  /* 0x000000ffff14c224 */ /* 0x000fe200078e00ff */
[----:B------:R-:W-:Y:S02]  /*2410*/  ISETP.GT.AND P4, PT, R134, R95, PT ;  /* 0x0000005f8600720c */ /* 0x000fe40003f84270 */
[----:B------:R-:W-:Y:S01]  /*2420*/  ISETP.GE.AND P3, PT, R16, R77, PT ;  /* 0x0000004d1000720c */ /* 0x000fe20003f66270 */
[----:B------:R-:W-:Y:S02]  /*2430*/  IMAD.X R159, R17, 0x1, R3, P2 ;  /* 0x00000001119f7824 */ /* 0x000fe400010e0603 */
[----:B------:R-:W-:Y:S01]  /*2440*/  IMAD.SHL.U32 R9, R9, 0x2, RZ ;  /* 0x0000000209097824 */ /* 0x000fe200078e00ff */
[----:B------:R-:W-:Y:S01]  /*2450*/  SEL R4, RZ, 0x1, P3 ;  /* 0x00000001ff047807 */ /* 0x000fe20001800000 */
[----:B------:R-:W-:-:S02]  /*2460*/  IMAD R177, R175, R178, RZ ;  /* 0x000000b2afb17224 */ /* 0x000fc400078e02ff */
[----:B------:R-:W-:Y:S01]  /*2470*/  IMAD.WIDE.U32 R158, R168, R66, R158 ;  /* 0x00000042a89e7225 */ /* 0x000fe200078e009e */
[----:B------:R-:W-:Y:S02]  /*2480*/  LOP3.LUT R9, R9, 0x2, R4, 0xe2, !PT ;  /* 0x0000000209097812 */ /* 0x000fe400078ee204 */
[----:B------:R-:W-:Y:S01]  /*2490*/  LEA R160, P2, R164, R170, 0x1 ;  /* 0x000000aaa4a07211 */ /* 0x000fe200078408ff */
[----:B------:R-:W-:Y:S01]  /*24a0*/  IMAD R177, R174, R179, R177 ;  /* 0x000000b3aeb17224 */ /* 0x000fe200078e02b1 */
[----:B------:R-:W-:Y:S01]  /*24b0*/  LEA R204, P3, R158, R162, 0x1 ;  /* 0x000000a29ecc7211 */ /* 0x000fe200078608ff */
[----:B------:R-:W-:Y:S02]  /*24c0*/  IMAD.IADD R157, R159, 0x1, R157 ;  /* 0x000000019f9d7824 */ /* 0x000fe400078e029d */
[----:B------:R-:W-:Y:S01]  /*24d0*/  IMAD.WIDE.U32 R174, R174, R178, R24 ;  /* 0x000000b2aeae7225 */ /* 0x000fe200078e0018 */
[----:B------:R-:W-:Y:S02]  /*24e0*/  LOP3.LUT R54, R54, 0xfffffe00, R19, 0xf8, !PT ;  /* 0xfffffe0036367812 */ /* 0x000fe400078ef813 */
[----:B------:R-:W-:Y:S01]  /*24f0*/  LOP3.LUT R76, R9, R76, RZ, 0xfc, !PT ;  /* 0x0000004c094c7212 */ /* 0x000fe200078efcff */
[----:B------:R-:W-:Y:S01]  /*2500*/  IMAD.IADD R177, R175, 0x1, R177 ;  /* 0x00000001afb17824 */ /* 0x000fe200078e02b1 */
[----:B------:R-:W-:-:S02]  /*2510*/  LEA.HI.X R205, R158, R163, R157, 0x1, P3 ;  /* 0x000000a39ecd7211 */ /* 0x000fc400018f0c9d */
        /* <DEDUP_REMOVED lines=16> */
[C---:B------:R-:W-:Y:S01]  /*2620*/  IMAD.WIDE.U32 R182, R64.reuse, 0x60, RZ ;  /* 0x0000006040b67825 */ /* 0x040fe200078e00ff */
[----:B------:R-:W-:-:S02]  /*2630*/  SHF.L.U64.HI R80, R64, 0x5, R65 ;  /* 0x0000000540507819 */ /* 0x000fc40000010241 */
[----:B------:R-:W-:Y:S01]  /*2640*/  LOP3.LUT R154, R150, 0x1, RZ, 0xc0, !PT ;  /* 0x00000001969a7812 */ /* 0x000fe200078ec0ff */
[----:B------:R-:W-:Y:S01]  /*2650*/  IMAD.SHL.U32 R79, R64, 0x20, RZ ;  /* 0x00000020404f7824 */ /* 0x000fe200078e00ff */
[----:B------:R-:W-:Y:S01]  /*2660*/  LOP3.LUT R152, R150, 0x2, RZ, 0xc0, !PT ;  /* 0x0000000296987812 */ /* 0x000fe200078ec0ff */
[----:B------:R-:W-:Y:S01]  /*2670*/  IMAD.SHL.U32 R93, R66, 0x20, RZ ;  /* 0x00000020425d7824 */ /* 0x000fe200078e00ff */
[C---:B------:R-:W-:Y:S01]  /*2680*/  IADD3 R153, R168.reuse, 0x10, RZ ;  /* 0x00000010a8997810 */ /* 0x040fe20007ffe0ff */
[----:B------:R-:W-:Y:S01]  /*2690*/  IMAD.MOV.U32 R126, RZ, RZ, R204 ;  /* 0x000000ffff7e7224 */ /* 0x000fe200078e00cc */
[C---:B------:R-:W-:Y:S01]  /*26a0*/  SHF.L.U64.HI R80, R79.reuse, 0x1, R80 ;  /* 0x000000014f507819 */ /* 0x040fe20000010250 */
        /* <DEDUP_REMOVED lines=55> */
[----:B------:R-:W-:Y:S02]  /*2a20*/  IMAD.IADD R117, R15, 0x1, R117 ;  /* 0x000000010f757824 */ /* 0x000fe400078e0275 */
[----:B------:R-:W-:Y:S01]  /*2a30*/  IMAD.IADD R4, R75, 0x1, R0 ;  /* 0x000000014b047824 */ /* 0x000fe200078e0200 */
[----:B------:R-:W-:Y:S01]  /*2a40*/  LEA.HI.X R121, R18, R25, R121, 0x1, P0 ;  /* 0x0000001912797211 */ /* 0x000fe200000f0c79 */
[----:B------:R-:W-:Y:S01]  /*2a50*/  IMAD.SHL.U32 R155, R147, 0x10, RZ ;  /* 0x00000010939b7824 */ /* 0x000fe200078e00ff */
[----:B------:R-:W-:Y:S01]  /*2a60*/  LEA.HI.X.SX32 R0, R0, R125, 0x1, P3 ;  /* 0x0000007d00007211 */ /* 0x000fe200018f0eff */
[----:B------:R-:W-:Y:S01]  /*2a70*/  IMAD.SHL.U32 R97, R186, 0x10, RZ ;  /* 0x00000010ba617824 */ /* 0x000fe200078e00ff */
[C---:B------:R-:W-:Y:S01]  /*2a80*/  SHF.L.U32 R18, R3.reuse, 0x1, RZ ;  /* 0x0000000103127819 */ /* 0x040fe200000006ff */
[----:B------:R-:W-:Y:S01]  /*2a90*/  IMAD.SHL.U32 R113, R184, 0x10, RZ ;  /* 0x00000010b8717824 */ /* 0x000fe200078e00ff */
[----:B------:R-:W-:Y:S01]  /*2aa0*/  LEA.HI.X R117, R14, R23, R117, 0x1, P1 ;  /* 0x000000170e757211 */ /* 0x000fe200008f0c75 */
[----:B------:R-:W-:Y:S01]  /*2ab0*/  IMAD.SHL.U32 R115, R184, 0x20, RZ ;  /* 0x00000020b8737824 */ /* 0x000fe200078e00ff */
[----:B------:R-:W-:Y:S01]  /*2ac0*/  SHF.L.U64.HI R0, R3, 0x1, R0 ;  /* 0x0000000103007819 */ /* 0x000fe20000010200 */
[----:B------:R-:W-:Y:S01]  /*2ad0*/  IMAD R3, R65, 0x60, RZ ;  /* 0x0000006041037824 */ /* 0x000fe200078e02ff */
[----:B------:R-:W-:Y:S01]  /*2ae0*/  IADD3 R58, P1, R8, R18, RZ ;  /* 0x00000012083a7210 */ /* 0x000fe20007f3e0ff */
[----:B------:R-:W-:Y:S01]  /*2af0*/  IMAD.SHL.U32 R148, R147, 0x20, RZ ;  /* 0x0000002093947824 */ /* 0x000fe200078e00ff */
[----:B------:R-:W-:Y:S01]  /*2b00*/  IADD3 R2, P2, R5, R4, RZ ;  /* 0x0000000405027210 */ /* 0x000fe20007f5e0ff */
[----:B------:R-:W-:Y:S01]  /*2b10*/  IMAD.IADD R78, R183, 0x1, R3 ;  /* 0x00000001b74e7824 */ /* 0x000fe200078e0203 */
        /* <DEDUP_REMOVED lines=21> */
[C---:B------:R-:W-:Y:S02]  /*2c70*/  IADD3 R146, R155.reuse, 0x40, RZ ;  /* 0x000000409b927810 */ /* 0x040fe40007ffe0ff */
[----:B------:R-:W-:Y:S01]  /*2c80*/  IADD3 R145, R155, 0x80, RZ ;  /* 0x000000809b917810 */ /* 0x000fe20007ffe0ff */
[----:B------:R-:W-:Y:S01]  /*2c90*/  IMAD.X R85, R87, 0x1, R202, P0 ;  /* 0x0000000157557824 */ /* 0x000fe200000e06ca */
[-C--:B------:R-:W-:Y:S01]  /*2ca0*/  IADD3 R84, P2, R90, R201.reuse, RZ ;  /* 0x000000c95a547210 */ /* 0x080fe20007f5e0ff */
[C---:B------:R-:W-:Y:S01]  /*2cb0*/  IMAD.IADD R144, R155.reuse, 0x1, R146 ;  /* 0x000000019b907824 */ /* 0x040fe200078e0292 */
        /* <DEDUP_REMOVED lines=32> */
.L_x_5077:
        /* <DEDUP_REMOVED lines=19> */
.L_x_4985:
[----:B------:R-:W-:Y:S05]  /*2ff0*/  BSYNC B0 ;  /* 0x0000000000007941 */ /* 0x000fea0003800000 */
.L_x_4984:
        /* <DEDUP_REMOVED lines=18> */
.L_x_4987:
[----:B------:R-:W-:Y:S05]  /*3120*/  BSYNC B0 ;  /* 0x0000000000007941 */ /* 0x000fea0003800000 */
.L_x_4986:
        /* <DEDUP_REMOVED lines=18> */
.L_x_4989:
[----:B------:R-:W-:Y:S05]  /*3250*/  BSYNC B0 ;  /* 0x0000000000007941 */ /* 0x000fea0003800000 */
.L_x_4988:
        /* <DEDUP_REMOVED lines=18> */
.L_x_4991:
[----:B------:R-:W-:Y:S05]  /*3380*/  BSYNC B0 ;  /* 0x0000000000007941 */ /* 0x000fea0003800000 */
.L_x_4990:
        /* <DEDUP_REMOVED lines=65> */
.L_x_4998:
[----:B------:R-:W-:Y:S05]  /*37a0*/  BSYNC B0 ;  /* 0x0000000000007941 */ /* 0x000fea0003800000 */
.L_x_4997:
        /* <DEDUP_REMOVED lines=50> */
.L_x_5000:
[----:B------:R-:W-:Y:S05]  /*3ad0*/  BSYNC B0 ;  /* 0x0000000000007941 */ /* 0x000fea0003800000 */
.L_x_4999:
        /* <DEDUP_REMOVED lines=49> */
.L_x_4996:
[----:B------:R-:W-:Y:S05]  /*3df0*/  BSYNC B1 ;  /* 0x0000000000017941 */ /* 0x000fea0003800000 */
.L_x_4995:
        /* <DEDUP_REMOVED lines=63> */
.L_x_5004:
[----:B------:R-:W-:Y:S05]  /*41f0*/  BSYNC B0 ;  /* 0x0000000000007941 */ /* 0x000fea0003800000 */
.L_x_5003:
        /* <DEDUP_REMOVED lines=53> */
.L_x_5006:
[----:B------:R-:W-:Y:S05]  /*4550*/  BSYNC B0 ;  /* 0x0000000000007941 */ /* 0x000fea0003800000 */
.L_x_5005:
        /* <DEDUP_REMOVED lines=52> */
.L_x_5002:
[----:B------:R-:W-:Y:S05]  /*48a0*/  BSYNC B1 ;  /* 0x0000000000017941 */ /* 0x000fea0003800000 */
.L_x_5001:
        /* <DEDUP_REMOVED lines=63> */
.L_x_5010:
[----:B------:R-:W-:Y:S05]  /*4ca0*/  BSYNC B0 ;  /* 0x0000000000007941 */ /* 0x000fea0003800000 */
.L_x_5009:
        /* <DEDUP_REMOVED lines=53> */
.L_x_5012:
[----:B------:R-:W-:Y:S05]  /*5000*/  BSYNC B0 ;  /* 0x0000000000007941 */ /* 0x000fea0003800000 */
.L_x_5011:
        /* <DEDUP_REMOVED lines=52> */
.L_x_5008:
[----:B------:R-:W-:Y:S05]  /*5350*/  BSYNC B1 ;  /* 0x0000000000017941 */ /* 0x000fea0003800000 */
.L_x_5007:
        /* <DEDUP_REMOVED lines=65> */
.L_x_5016:
[----:B------:R-:W-:Y:S05]  /*5770*/  BSYNC B0 ;  /* 0x0000000000007941 */ /* 0x000fea0003800000 */
.L_x_5015:
        /* <DEDUP_REMOVED lines=53> */
.L_x_5018:
[----:B------:R-:W-:Y:S05]  /*5ad0*/  BSYNC B0 ;  /* 0x0000000000007941 */ /* 0x000fea0003800000 */
.L_x_5017:
        /* <DEDUP_REMOVED lines=52> */
.L_x_5014:
[----:B------:R-:W-:Y:S05]  /*5e20*/  BSYNC B1 ;  /* 0x0000000000017941 */ /* 0x000fea0003800000 */
.L_x_5013:
[----:B------:R-:W2:Y:S02]  /*5e30*/  LD.E R3, [R12.64+0xd0] ;  /* 0x0000d0060c037980 */ /* 0x000ea4000c101900 */
[----:B--2---:R-:W-:Y:S05]  /*5e40*/  IMAD.U32 R3, R3, -0x20, RZ ;  /* 0xffffffe003037824 */ /* 0x004fea00078e00ff */
[C---:B------:R-:W-:Y:S02]  /*5e50*/  LEA R18, P1, R3.reuse, R18, 0x1 ;  /* 0x0000001203127211 */ /* 0x040fe400078208ff */
[C---:B------:R-:W-:Y:S02]  /*5e60*/  LEA R58, P0, R3.reuse, R58, 0x1 ;  /* 0x0000003a033a7211 */ /* 0x040fe400078008ff */
[C---:B------:R-:W-:Y:S02]  /*5e70*/  LEA.HI.X.SX32 R19, R3.reuse, R19, 0x1, P1 ;  /* 0x0000001303137211 */ /* 0x040fe400008f0eff */
[----:B------:R-:W-:Y:S01]  /*5e80*/  LEA.HI.X.SX32 R59, R3, R59, 0x1, P0 ;  /* 0x0000003b033b7211 */ /* 0x000fe200000f0eff */
[----:B------:R-:W-:-:S05]  /*5e90*/  BRA `(.L_x_5019) ;  /* 0x00004ec000007947 */ /* 0x000fca0003800000 */
.L_x_4994:
        /* <DEDUP_REMOVED lines=89> */
.L_x_5025:
[----:B------:R-:W-:Y:S05]  /*6430*/  BSYNC B0 ;  /* 0x0000000000007941 */ /* 0x000fea0003800000 */
.L_x_5024:
[----:B-----5:R2:W-:Y:S02]  /*6440*/  ST.E.128 [R126.64], R48 ;  /* 0x000000307e007985 */ /* 0x0205e4000c101d06 */
.L_x_5023:
[----:B------:R-:W-:Y:S05]  /*6450*/  BSYNC B1 ;  /* 0x0000000000017941 */ /* 0x000fea0003800000 */
.L_x_5022:
        /* <DEDUP_REMOVED lines=87> */
.L_x_5029:
[----:B------:R-:W-:Y:S05]  /*69d0*/  BSYNC B0 ;  /* 0x0000000000007941 */ /* 0x000fea0003800000 */
.L_x_5028:
[----:B-----5:R3:W-:Y:S02]  /*69e0*/  ST.E.128 [R126.64+0x80], R48 ;  /* 0x000080307e007985 */ /* 0x0207e4000c101d06 */
.L_x_5027:
[----:B------:R-:W-:Y:S05]  /*69f0*/  BSYNC B1 ;  /* 0x0000000000017941 */ /* 0x000fea0003800000 */
.L_x_5026:
        /* <DEDUP_REMOVED lines=86> */
.L_x_5031:
[----:B------:R-:W-:Y:S05]  /*6f60*/  BSYNC B0 ;  /* 0x0000000000007941 */ /* 0x000fea0003800000 */
.L_x_5030:
[----:B-----5:R3:W-:Y:S02]  /*6f70*/  ST.E.128 [R126.64+0x100], R48 ;  /* 0x000100307e007985 */ /* 0x0207e4000c101d06 */
.L_x_5021:
[----:B------:R-:W-:Y:S05]  /*6f80*/  BSYNC B2 ;  /* 0x0000000000027941 */ /* 0x000fea0003800000 */
.L_x_5020:
        /* <DEDUP_REMOVED lines=97> */
.L_x_5037:
[----:B------:R-:W-:Y:S05]  /*75a0*/  BSYNC B0 ;  /* 0x0000000000007941 */ /* 0x000fea0003800000 */
.L_x_5036:
[C---:B------:R-:W-:Y:S04]  /*75b0*/  LEA R2, P0, R201.reuse, R126, 0x1 ;  /* 0x0000007ec9027211 */ /* 0x040fe800078008ff */
[----:B------:R-:W-:Y:S05]  /*75c0*/  LEA.HI.X R3, R201, R127, R202, 0x1, P0 ;  /* 0x0000007fc9037211 */ /* 0x000fea00000f0cca */
[----:B-----5:R3:W-:Y:S04]  /*75d0*/  ST.E.128 [R2.64], R48 ;  /* 0x0000003002007985 */ /* 0x0207e8000c101d06 */
.L_x_5035:
[----:B------:R-:W-:Y:S05]  /*75e0*/  BSYNC B1 ;  /* 0x0000000000017941 */ /* 0x000fea0003800000 */
.L_x_5034:
        /* <DEDUP_REMOVED lines=28> */
[----:B--2---:R-:W-:Y:S01]  /*77b0*/  LEA.HI.X.SX32 R192, R189, R138, 0x1, P2 ;  /* 0x0000008abdc07211 */ /* 0x004fe200010f0eff */
[----:B------:R-:W-:Y:S01]  /*77c0*/  IMAD.MOV.U32 R189, RZ, RZ, RZ ;  /* 0x000000ffffbd7224 */ /* 0x000fe200078e00ff */
[C---:B------:R-:W-:Y:S01]  /*77d0*/  LEA R194, P0, R53.reuse, R122, 0x1 ;  /* 0x0000007a35c27211 */ /* 0x040fe200078008ff */
        /* <DEDUP_REMOVED lines=61> */
.L_x_5041:
[----:B------:R-:W-:Y:S05]  /*7bb0*/  BSYNC B0 ;  /* 0x0000000000007941 */ /* 0x000fea0003800000 */
.L_x_5040:
[C---:B------:R-:W-:Y:S04]  /*7bc0*/  LEA R2, P0, R92.reuse, R126, 0x1 ;  /* 0x0000007e5c027211 */ /* 0x040fe800078008ff */
[----:B------:R-:W-:Y:S05]  /*7bd0*/  LEA.HI.X R3, R92, R127, R91, 0x1, P0 ;  /* 0x0000007f5c037211 */ /* 0x000fea00000f0c5b */
[----:B-----5:R3:W-:Y:S04]  /*7be0*/  ST.E.128 [R2.64], R48 ;  /* 0x0000003002007985 */ /* 0x0207e8000c101d06 */
.L_x_5039:
[----:B------:R-:W-:Y:S05]  /*7bf0*/  BSYNC B1 ;  /* 0x0000000000017941 */ /* 0x000fea0003800000 */
.L_x_5038:
        /* <DEDUP_REMOVED lines=91> */
.L_x_5043:
[----:B------:R-:W-:Y:S05]  /*81b0*/  BSYNC B0 ;  /* 0x0000000000007941 */ /* 0x000fea0003800000 */
.L_x_5042:
[C---:B------:R-:W-:Y:S04]  /*81c0*/  LEA R2, P0, R88.reuse, R126, 0x1 ;  /* 0x0000007e58027211 */ /* 0x040fe800078008ff */
[----:B------:R-:W-:Y:S05]  /*81d0*/  LEA.HI.X R3, R88, R127, R87, 0x1, P0 ;  /* 0x0000007f58037211 */ /* 0x000fea00000f0c57 */
[----:B-----5:R3:W-:Y:S04]  /*81e0*/  ST.E.128 [R2.64], R48 ;  /* 0x0000003002007985 */ /* 0x0207e8000c101d06 */
.L_x_5033:
[----:B------:R-:W-:Y:S05]  /*81f0*/  BSYNC B2 ;  /* 0x0000000000027941 */ /* 0x000fea0003800000 */
.L_x_5032:
        /* <DEDUP_REMOVED lines=97> */
.L_x_5049:
[----:B------:R-:W-:Y:S05]  /*8810*/  BSYNC B0 ;  /* 0x0000000000007941 */ /* 0x000fea0003800000 */
.L_x_5048:
[C---:B------:R-:W-:Y:S04]  /*8820*/  LEA R2, P0, R93.reuse, R126, 0x1 ;  /* 0x0000007e5d027211 */ /* 0x040fe800078008ff */
[----:B------:R-:W-:Y:S05]  /*8830*/  LEA.HI.X R3, R93, R127, R94, 0x1, P0 ;  /* 0x0000007f5d037211 */ /* 0x000fea00000f0c5e */
[----:B-----5:R3:W-:Y:S04]  /*8840*/  ST.E.128 [R2.64], R48 ;  /* 0x0000003002007985 */ /* 0x0207e8000c101d06 */
.L_x_5047:
[----:B------:R-:W-:Y:S05]  /*8850*/  BSYNC B1 ;  /* 0x0000000000017941 */ /* 0x000fea0003800000 */
.L_x_5046:
        /* <DEDUP_REMOVED lines=92> */
.L_x_5053:
[----:B------:R-:W-:Y:S05]  /*8e20*/  BSYNC B0 ;  /* 0x0000000000007941 */ /* 0x000fea0003800000 */
.L_x_5052:
[C---:B------:R-:W-:Y:S04]  /*8e30*/  LEA R2, P0, R90.reuse, R126, 0x1 ;  /* 0x0000007e5a027211 */ /* 0x040fe800078008ff */
[----:B------:R-:W-:Y:S05]  /*8e40*/  LEA.HI.X R3, R90, R127, R89, 0x1, P0 ;  /* 0x0000007f5a037211 */ /* 0x000fea00000f0c59 */
[----:B-----5:R3:W-:Y:S04]  /*8e50*/  ST.E.128 [R2.64], R48 ;  /* 0x0000003002007985 */ /* 0x0207e8000c101d06 */
.L_x_5051:
[----:B------:R-:W-:Y:S05]  /*8e60*/  BSYNC B1 ;  /* 0x0000000000017941 */ /* 0x000fea0003800000 */
.L_x_5050:
        /* <DEDUP_REMOVED lines=91> */
.L_x_5055:
[----:B------:R-:W-:Y:S05]  /*9420*/  BSYNC B0 ;  /* 0x0000000000007941 */ /* 0x000fea0003800000 */
.L_x_5054:
[C---:B------:R-:W-:Y:S04]  /*9430*/  LEA R2, P0, R86.reuse, R126, 0x1 ;  /* 0x0000007e56027211 */ /* 0x040fe800078008ff */
[----:B------:R-:W-:Y:S05]  /*9440*/  LEA.HI.X R3, R86, R127, R85, 0x1, P0 ;  /* 0x0000007f56037211 */ /* 0x000fea00000f0c55 */
[----:B-----5:R3:W-:Y:S04]  /*9450*/  ST.E.128 [R2.64], R48 ;  /* 0x0000003002007985 */ /* 0x0207e8000c101d06 */
.L_x_5045:
[----:B------:R-:W-:Y:S05]  /*9460*/  BSYNC B2 ;  /* 0x0000000000027941 */ /* 0x000fea0003800000 */
.L_x_5044:
        /* <DEDUP_REMOVED lines=9> */
[----:B--2---:R-:W-:Y:S01]  /*9500*/  IMAD.WIDE.U32 R192, R186, 0x60, R120 ;  /* 0x00000060bac07825 */ /* 0x004fe200078e0078 */
[----:B------:R-:W-:Y:S01]  /*9510*/  ISETP.GE.AND P0, PT, R16, R21, PT ;  /* 0x000000151000720c */ /* 0x000fe20003f06270 */
[----:B------:R-:W-:Y:S02]  /*9520*/  BSSY B0, `(.L_x_5060) ;  /* 0x0000057000007945 */ /* 0x000fe40003800000 */
[----:B------:R-:W-:Y:S05]  /*9530*/  IMAD R0, R187, 0x60, RZ ;  /* 0x00000060bb007824 */ /* 0x000fea00078e02ff */
[----:B------:R-:W-:Y:S05]  /*9540*/  IADD3 R193, R193, R0, RZ ;  /* 0x00000000c1c17210 */ /* 0x000fea0007ffe0ff */
[----:B---3--:R2:W5:Y:S01]  /*9550*/  LD.E.128 R48, [R192.64] ;  /* 0x00000006c0307980 */ /* 0x008562000c101d00 */
        /* <DEDUP_REMOVED lines=83> */
.L_x_5061:
[----:B------:R-:W-:Y:S05]  /*9a90*/  BSYNC B0 ;  /* 0x0000000000007941 */ /* 0x000fea0003800000 */
.L_x_5060:
[----:B------:R-:W-:Y:S02]  /*9aa0*/  IMAD R0, R67, 0x60, RZ ;  /* 0x0000006043007824 */ /* 0x000fe400078e02ff */
[----:B------:R-:W-:Y:S05]  /*9ab0*/  IMAD.WIDE.U32 R2, R66, 0x60, R126 ;  /* 0x0000006042027825 */ /* 0x000fea00078e007e */
[----:B------:R-:W-:Y:S05]  /*9ac0*/  IADD3 R3, R3, R0, RZ ;  /* 0x0000000003037210 */ /* 0x000fea0007ffe0ff */
[----:B-----5:R3:W-:Y:S02]  /*9ad0*/  ST.E.128 [R2.64], R48 ;  /* 0x0000003002007985 */ /* 0x0207e4000c101d06 */
.L_x_5059:
[----:B------:R-:W-:Y:S05]  /*9ae0*/  BSYNC B1 ;  /* 0x0000000000017941 */ /* 0x000fea0003800000 */
.L_x_5058:
        /* <DEDUP_REMOVED lines=92> */
.L_x_5065:
[----:B------:R-:W-:Y:S05]  /*a0b0*/  BSYNC B0 ;  /* 0x0000000000007941 */ /* 0x000fea0003800000 */
.L_x_5064:
[C---:B------:R-:W-:Y:S04]  /*a0c0*/  LEA R2, P0, R84.reuse, R126, 0x1 ;  /* 0x0000007e54027211 */ /* 0x040fe800078008ff */
[----:B------:R-:W-:Y:S05]  /*a0d0*/  LEA.HI.X R3, R84, R127, R83, 0x1, P0 ;  /* 0x0000007f54037211 */ /* 0x000fea00000f0c53 */
[----:B-----5:R3:W-:Y:S04]  /*a0e0*/  ST.E.128 [R2.64], R48 ;  /* 0x0000003002007985 */ /* 0x0207e8000c101d06 */
.L_x_5063:
[----:B------:R-:W-:Y:S05]  /*a0f0*/  BSYNC B1 ;  /* 0x0000000000017941 */ /* 0x000fea0003800000 */
.L_x_5062:
        /* <DEDUP_REMOVED lines=29> */
[----:B------:R-:W-:Y:S02]  /*a2d0*/  LEA R194, P0, R189, R122, 0x1 ;  /* 0x0000007abdc27211 */ /* 0x000fe400078008ff */
[----:B------:R-:W-:Y:S01]  /*a2e0*/  @P1 IADD3 R192, -R119, RZ, RZ ;  /* 0x000000ff77c01210 */ /* 0x000fe20007ffe1ff */
[----:B------:R-:W2:Y:S01]  /*a2f0*/  LD.E.128 R20, [R20.64] ;  /* 0x0000000614147980 */ /* 0x000ea2000c101d00 */
[----:B------:R-:W-:Y:S02]  /*a300*/  LEA.HI.X R195, R189, R123, R188, 0x1, P0 ;  /* 0x0000007bbdc37211 */ /* 0x000fe400000f0cbc */
[----:B------:R-:W-:Y:S04]  /*a310*/  IADD3 R119, P0, R141, R192, RZ ;  /* 0x000000c08d777210 */ /* 0x000fe80007f1e0ff */
[----:B------:R-:W-:Y:S01]  /*a320*/  LEA.HI.X.SX32 R192, R192, R130, 0x1, P0 ;  /* 0x00000082c0c07211 */ /* 0x000fe200000f0eff */
[----:B------:R-:W3:Y:S01]  /*a330*/  LD.E.128 R188, [R194.64] ;  /* 0x00000006c2bc7980 */ /* 0x000ee2000c101d00 */
        /* <DEDUP_REMOVED lines=21> */
[C---:B----4-:R-:W-:Y:S01]  /*a490*/  LOP3.LUT R38, R60.reuse, 0xffff0000, RZ, 0xc0, !PT ;  /* 0xffff00003c267812 */ /* 0x050fe200078ec0ff */
[----:B------:R-:W-:Y:S01]  /*a4a0*/  IMAD.U32 R36, R60, 0x10000, RZ ;  /* 0x000100003c247824 */ /* 0x000fe200078e00ff */
[----:B------:R-:W-:Y:S01]  /*a4b0*/  SHF.L.U32 R23, R191, 0x10, RZ ;  /* 0x00000010bf177819 */ /* 0x000fe200000006ff */
        /* <DEDUP_REMOVED lines=31> */
.L_x_5067:
[----:B------:R-:W-:Y:S05]  /*a6b0*/  BSYNC B0 ;  /* 0x0000000000007941 */ /* 0x000fea0003800000 */
.L_x_5066:
[C---:B------:R-:W-:Y:S04]  /*a6c0*/  LEA R2, P0, R82.reuse, R126, 0x1 ;  /* 0x0000007e52027211 */ /* 0x040fe800078008ff */
[----:B------:R-:W-:Y:S05]  /*a6d0*/  LEA.HI.X R3, R82, R127, R81, 0x1, P0 ;  /* 0x0000007f52037211 */ /* 0x000fea00000f0c51 */
[----:B-----5:R3:W-:Y:S04]  /*a6e0*/  ST.E.128 [R2.64], R48 ;  /* 0x0000003002007985 */ /* 0x0207e8000c101d06 */
.L_x_5057:
[----:B------:R-:W-:Y:S05]  /*a6f0*/  BSYNC B2 ;  /* 0x0000000000027941 */ /* 0x000fea0003800000 */
.L_x_5056:
[----:B---3--:R-:W3:Y:S02]  /*a700*/  LD.E R3, [R12.64+0xd0] ;  /* 0x0000d0060c037980 */ /* 0x008ee4000c101900 */
[----:B---3--:R-:W-:Y:S05]  /*a710*/  IMAD.U32 R3, R3, -0x20, RZ ;  /* 0xffffffe003037824 */ /* 0x008fea00078e00ff */
[C---:B------:R-:W-:Y:S02]  /*a720*/  LEA R124, P1, R3.reuse, R124, 0x1 ;  /* 0x0000007c037c7211 */ /* 0x040fe400078208ff */
[C---:B------:R-:W-:Y:S02]  /*a730*/  LEA R122, P0, R3.reuse, R122, 0x1 ;  /* 0x0000007a037a7211 */ /* 0x040fe400078008ff */
[C---:B------:R-:W-:Y:S02]  /*a740*/  LEA.HI.X.SX32 R125, R3.reuse, R125, 0x1, P1 ;  /* 0x0000007d037d7211 */ /* 0x040fe400008f0eff */
[----:B------:R-:W-:Y:S01]  /*a750*/  LEA.HI.X.SX32 R123, R3, R123, 0x1, P0 ;  /* 0x0000007b037b7211 */ /* 0x000fe200000f0eff */
[----:B------:R-:W-:-:S05]  /*a760*/  BRA `(.L_x_5019) ;  /* 0x000005f000007947 */ /* 0x000fca0003800000 */
.L_x_4993:
        /* <DEDUP_REMOVED lines=11> */
.L_x_5069:
[----:B------:R-:W-:Y:S05]  /*a820*/  BSYNC B0 ;  /* 0x0000000000007941 */ /* 0x000fea0003800000 */
.L_x_5068:
        /* <DEDUP_REMOVED lines=27> */
.L_x_5071:
[----:B------:R-:W-:Y:S05]  /*a9e0*/  BSYNC B0 ;  /* 0x0000000000007941 */ /* 0x000fea0003800000 */
.L_x_5070:
        /* <DEDUP_REMOVED lines=27> */
.L_x_5073:
[----:B------:R-:W-:Y:S05]  /*aba0*/  BSYNC B0 ;  /* 0x0000000000007941 */ /* 0x000fea0003800000 */
.L_x_5072:
        /* <DEDUP_REMOVED lines=27> */
.L_x_5019:
[----:B------:R-:W-:Y:S05]  /*ad60*/  BSYNC B3 ;  /* 0x0000000000037941 */ /* 0x000fea0003800000 */
.L_x_4992:
        /* <DEDUP_REMOVED lines=89> */
.L_x_5075:
        /* <DEDUP_REMOVED lines=8> */
.L_x_5076:
[----:B------:R-:W-:Y:S05]  /*b380*/  BSYNC B0 ;  /* 0x0000000000007941 */ /* 0x000fea0003800000 */
.L_x_5074:
[----:B------:R-:W-:Y:S04]  /*b390*/  IADD3 R9, R9, -0x1, RZ ;  /* 0xffffffff09097810 */ /* 0x000fe80007ffe0ff */
[----:B------:R-:W-:Y:S11]  /*b3a0*/  ISETP.GT.AND P0, PT, R9, R95, PT ;  /* 0x0000005f0900720c */ /* 0x000ff60003f04270 */
[----:B------:R-:W-:Y:S02]  /*b3b0*/  @!UPT UIADD3 URZ, URZ, URZ, URZ ;  /* 0x0000003f3f3ff290 */ /* 0x000fe4000fffe03f */
[----:B------:R-:W-:-:S05]  /*b3c0*/  @P0 BRA `(.L_x_5077) ;  /* 0xffff7af000000947 */ /* 0x000fca000383ffff */
.L_x_4983:
        /* <DEDUP_REMOVED lines=106> */
.L_x_5086:
[----:B------:R-:W-:Y:S05]  /*ba70*/  BSYNC B0 ;  /* 0x0000000000007941 */ /* 0x000fea0003800000 */
.L_x_5085:
[----:B-----5:R3:W-:Y:S02]  /*ba80*/  STS.128 [R211], R20 ;  /* 0x00000014d3007388 */ /* 0x0207e40000000c00 */
.L_x_5084:
[----:B------:R-:W-:Y:S05]  /*ba90*/  BSYNC B1 ;  /* 0x0000000000017941 */ /* 0x000fea0003800000 */
.L_x_5083:
        /* <DEDUP_REMOVED lines=47> */
.L_x_5090:
[----:B------:R-:W-:Y:S05]  /*bd90*/  BSYNC B0 ;  /* 0x0000000000007941 */ /* 0x000fea0003800000 */
.L_x_5089:
[----:B-----5:R1:W-:Y:S02]  /*bda0*/  STS.128 [R211+0x2000], R20 ;  /* 0x00200014d3007388 */ /* 0x0203e40000000c00 */
.L_x_5088:
[----:B------:R-:W-:Y:S05]  /*bdb0*/  BSYNC B1 ;  /* 0x0000000000017941 */ /* 0x000fea0003800000 */
.L_x_5087:
        /* <DEDUP_REMOVED lines=46> */
.L_x_5092:
[----:B------:R-:W-:Y:S05]  /*c0a0*/  BSYNC B0 ;  /* 0x0000000000007941 */ /* 0x000fea0003800000 */
.L_x_5091:
[----:B-----5:R3:W-:Y:S02]  /*c0b0*/  STS.128 [R211+0x4000], R20 ;  /* 0x00400014d3007388 */ /* 0x0207e40000000c00 */
.L_x_5082:
[----:B------:R-:W-:Y:S05]  /*c0c0*/  BSYNC B2 ;  /* 0x0000000000027941 */ /* 0x000fea0003800000 */
.L_x_5081:
        /* <DEDUP_REMOVED lines=52> */
.L_x_5098:
[----:B------:R-:W-:Y:S05]  /*c410*/  BSYNC B0 ;  /* 0x0000000000007941 */ /* 0x000fea0003800000 */
.L_x_5097:
[----:B-----5:R3:W-:Y:S02]  /*c420*/  STS.128 [R211+0x800], R20 ;  /* 0x00080014d3007388 */ /* 0x0207e40000000c00 */
.L_x_5096:
[----:B------:R-:W-:Y:S05]  /*c430*/  BSYNC B1 ;  /* 0x0000000000017941 */ /* 0x000fea0003800000 */
.L_x_5095:
        /* <DEDUP_REMOVED lines=47> */
.L_x_5102:
[----:B------:R-:W-:Y:S05]  /*c730*/  BSYNC B0 ;  /* 0x0000000000007941 */ /* 0x000fea0003800000 */
.L_x_5101:
[----:B-----5:R3:W-:Y:S02]  /*c740*/  STS.128 [R211+0x2800], R20 ;  /* 0x00280014d3007388 */ /* 0x0207e40000000c00 */
.L_x_5100:
[----:B------:R-:W-:Y:S05]  /*c750*/  BSYNC B1 ;  /* 0x0000000000017941 */ /* 0x000fea0003800000 */
.L_x_5099:
        /* <DEDUP_REMOVED lines=45> */
.L_x_5104:
[----:B------:R-:W-:Y:S05]  /*ca30*/  BSYNC B0 ;  /* 0x0000000000007941 */ /* 0x000fea0003800000 */
.L_x_5103:
[----:B-----5:R1:W-:Y:S02]  /*ca40*/  STS.128 [R211+0x4800], R40 ;  /* 0x00480028d3007388 */ /* 0x0203e40000000c00 */
.L_x_5094:
[----:B------:R-:W-:Y:S05]  /*ca50*/  BSYNC B2 ;  /* 0x0000000000027941 */ /* 0x000fea0003800000 */
.L_x_5093:
        /* <DEDUP_REMOVED lines=53> */
.L_x_5110:
[----:B------:R-:W-:Y:S05]  /*cdb0*/  BSYNC B0 ;  /* 0x0000000000007941 */ /* 0x000fea0003800000 */
.L_x_5109:
[----:B-----5:R3:W-:Y:S02]  /*cdc0*/  STS.128 [R211+0x1000], R20 ;  /* 0x00100014d3007388 */ /* 0x0207e40000000c00 */
.L_x_5108:
[----:B------:R-:W-:Y:S05]  /*cdd0*/  BSYNC B1 ;  /* 0x0000000000017941 */ /* 0x000fea0003800000 */
.L_x_5107:
        /* <DEDUP_REMOVED lines=48> */
.L_x_5114:
[----:B------:R-:W-:Y:S05]  /*d0e0*/  BSYNC B0 ;  /* 0x0000000000007941 */ /* 0x000fea0003800000 */
.L_x_5113:
[----:B-----5:R3:W-:Y:S02]  /*d0f0*/  STS.128 [R211+0x3000], R20 ;  /* 0x00300014d3007388 */ /* 0x0207e40000000c00 */
.L_x_5112:
[----:B------:R-:W-:Y:S05]  /*d100*/  BSYNC B1 ;  /* 0x0000000000017941 */ /* 0x000fea0003800000 */
.L_x_5111:
        /* <DEDUP_REMOVED lines=45> */
.L_x_5116:
[----:B------:R-:W-:Y:S05]  /*d3e0*/  BSYNC B0 ;  /* 0x0000000000007941 */ /* 0x000fea0003800000 */
.L_x_5115:
[----:B-----5:R1:W-:Y:S02]  /*d3f0*/  STS.128 [R211+0x5000], R36 ;  /* 0x00500024d3007388 */ /* 0x0203e40000000c00 */
.L_x_5106:
[----:B------:R-:W-:Y:S05]  /*d400*/  BSYNC B2 ;  /* 0x0000000000027941 */ /* 0x000fea0003800000 */
.L_x_5105:
        /* <DEDUP_REMOVED lines=50> */
.L_x_5121:
[----:B------:R-:W-:Y:S05]  /*d730*/  BSYNC B0 ;  /* 0x0000000000007941 */ /* 0x000fea0003800000 */
.L_x_5120:
[----:B-----5:R1:W-:Y:S02]  /*d740*/  STS.128 [R211+0x1800], R20 ;  /* 0x00180014d3007388 */ /* 0x0203e40000000c00 */
.L_x_5119:
[----:B------:R-:W-:Y:S05]  /*d750*/  BSYNC B1 ;  /* 0x0000000000017941 */ /* 0x000fea0003800000 */
.L_x_5118:
        /* <DEDUP_REMOVED lines=38> */
[C---:B------:R-:W-:Y:S01]  /*d9c0*/  FFMA.FTZ R0, R14.reuse, R21, -R0 ;  /* 0x000000150e007223 */ /* 0x040fe20000010800 */
[----:B------:R-:W-:Y:S01]  /*d9d0*/  F2FP.BF16.PACK_AB R21, R11, R16 ;  /* 0x000000100b15723e */ /* 0x000fe200000010ff */
[----:B------:R-:W-:Y:S01]  /*d9e0*/  FFMA.FTZ R17, R14, R17, R30 ;  /* 0x000000110e117223 */ /* 0x000fe2000001001e */
[----:B------:R-:W-:Y:S01]  /*d9f0*/  F2FP.BF16.PACK_AB R23, R28, R31 ;  /* 0x0000001f1c17723e */ /* 0x000fe200000010ff */
[----:B------:R-:W-:-:S02]  /*da00*/  FFMA.FTZ R2, R29, R5, -R2 ;  /* 0x000000051d027223 */ /* 0x000fc40000010802 */
[----:B------:R-:W-:Y:S01]  /*da10*/  FFMA.FTZ R3, R29, R3, R22 ;  /* 0x000000031d037223 */ /* 0x000fe20000010016 */
[----:B------:R-:W-:-:S04]  /*da20*/  F2FP.BF16.PACK_AB R20, R17, R0 ;  /* 0x000000001114723e */ /* 0x000fc800000010ff */
[----:B------:R-:W-:Y:S02]  /*da30*/  F2FP.BF16.PACK_AB R22, R3, R2 ;  /* 0x000000020316723e */ /* 0x000fe400000010ff */
.L_x_5125:
[----:B------:R-:W-:Y:S05]  /*da40*/  BSYNC B0 ;  /* 0x0000000000007941 */ /* 0x000fea0003800000 */
.L_x_5124:
[----:B-----5:R3:W-:Y:S02]  /*da50*/  STS.128 [R211+0x3800], R20 ;  /* 0x00380014d3007388 */ /* 0x0207e40000000c00 */
.L_x_5123:
[----:B------:R-:W-:Y:S05]  /*da60*/  BSYNC B1 ;  /* 0x0000000000017941 */ /* 0x000fea0003800000 */
.L_x_5122:
        /* <DEDUP_REMOVED lines=45> */
.L_x_5127:
[----:B------:R-:W-:Y:S05]  /*dd40*/  BSYNC B0 ;  /* 0x0000000000007941 */ /* 0x000fea0003800000 */
.L_x_5126:
[----:B-----5:R1:W-:Y:S01]  /*dd50*/  STS.128 [R211+0x5800], R16 ;  /* 0x00580010d3007388 */ /* 0x0203e20000000c00 */
[----:B------:R-:W-:Y:S05]  /*dd60*/  BRA `(.L_x_5117) ;  /* 0x00004c0000007947 */ /* 0x000fea0003800000 */
.L_x_5080:
        /* <DEDUP_REMOVED lines=89> */
.L_x_5133:
[----:B------:R-:W-:Y:S05]  /*e300*/  BSYNC B0 ;  /* 0x0000000000007941 */ /* 0x000fea0003800000 */
.L_x_5132:
[----:B-----5:R3:W-:Y:S02]  /*e310*/  STS.128 [R211], R32 ;  /* 0x00000020d3007388 */ /* 0x0207e40000000c00 */
.L_x_5131:
[----:B------:R-:W-:Y:S05]  /*e320*/  BSYNC B1 ;  /* 0x0000000000017941 */ /* 0x000fea0003800000 */
.L_x_5130:
        /* <DEDUP_REMOVED lines=87> */
.L_x_5137:
[----:B------:R-:W-:Y:S05]  /*e8a0*/  BSYNC B0 ;  /* 0x0000000000007941 */ /* 0x000fea0003800000 */
.L_x_5136:
[----:B-----5:R1:W-:Y:S02]  /*e8b0*/  STS.128 [R211+0x2000], R32 ;  /* 0x00200020d3007388 */ /* 0x0203e40000000c00 */
.L_x_5135:
[----:B------:R-:W-:Y:S05]  /*e8c0*/  BSYNC B1 ;  /* 0x0000000000017941 */ /* 0x000fea0003800000 */
.L_x_5134:
        /* <DEDUP_REMOVED lines=86> */
.L_x_5139:
[----:B------:R-:W-:Y:S05]  /*ee30*/  BSYNC B0 ;  /* 0x0000000000007941 */ /* 0x000fea0003800000 */
.L_x_5138:
[----:B-----5:R3:W-:Y:S02]  /*ee40*/  STS.128 [R211+0x4000], R32 ;  /* 0x00400020d3007388 */ /* 0x0207e40000000c00 */
.L_x_5129:
[----:B------:R-:W-:Y:S05]  /*ee50*/  BSYNC B2 ;  /* 0x0000000000027941 */ /* 0x000fea0003800000 */
.L_x_5128:
        /* <DEDUP_REMOVED lines=92> */
.L_x_5145:
[----:B------:R-:W-:Y:S05]  /*f420*/  BSYNC B0 ;  /* 0x0000000000007941 */ /* 0x000fea0003800000 */
.L_x_5144:
[----:B-----5:R3:W-:Y:S02]  /*f430*/  STS.128 [R211+0x800], R32 ;  /* 0x00080020d3007388 */ /* 0x0207e40000000c00 */
.L_x_5143:
[----:B------:R-:W-:Y:S05]  /*f440*/  BSYNC B1 ;  /* 0x0000000000017941 */ /* 0x000fea0003800000 */
.L_x_5142:
        /* <DEDUP_REMOVED lines=87> */
.L_x_5149:
[----:B------:R-:W-:Y:S05]  /*f9c0*/  BSYNC B0 ;  /* 0x0000000000007941 */ /* 0x000fea0003800000 */
.L_x_5148:
[----:B-----5:R3:W-:Y:S02]  /*f9d0*/  STS.128 [R211+0x2800], R32 ;  /* 0x00280020d3007388 */ /* 0x0207e40000000c00 */
.L_x_5147:
[----:B------:R-:W-:Y:S05]  /*f9e0*/  BSYNC B1 ;  /* 0x0000000000017941 */ /* 0x000fea0003800000 */
.L_x_5146:
        /* <DEDUP_REMOVED lines=86> */
.L_x_5151:
[----:B------:R-:W-:Y:S05]  /*ff50*/  BSYNC B0 ;  /* 0x0000000000007941 */ /* 0x000fea0003800000 */
.L_x_5150:
[----:B-----5:R3:W-:Y:S02]  /*ff60*/  STS.128 [R211+0x4800], R32 ;  /* 0x00480020d3007388 */ /* 0x0207e40000000c00 */
.L_x_5141:
[----:B------:R-:W-:Y:S05]  /*ff70*/  BSYNC B2 ;  /* 0x0000000000027941 */ /* 0x000fea0003800000 */
.L_x_5140:
        /* <DEDUP_REMOVED lines=92> */
.L_x_5157:
[----:B------:R-:W-:Y:S05]  /*10540*/  BSYNC B0 ;  /* 0x0000000000007941 */ /* 0x000fea0003800000 */
.L_x_5156:
[----:B-----5:R3:W-:Y:S02]  /*10550*/  STS.128 [R211+0x1000], R32 ;  /* 0x00100020d3007388 */ /* 0x0207e40000000c00 */
.L_x_5155:
[----:B------:R-:W-:Y:S05]  /*10560*/  BSYNC B1 ;  /* 0x0000000000017941 */ /* 0x000fea0003800000 */
.L_x_5154:
        /* <DEDUP_REMOVED lines=87> */
.L_x_5161:
[----:B------:R-:W-:Y:S05]  /*10ae0*/  BSYNC B0 ;  /* 0x0000000000007941 */ /* 0x000fea0003800000 */
.L_x_5160:
[----:B-----5:R3:W-:Y:S02]  /*10af0*/  STS.128 [R211+0x3000], R32 ;  /* 0x00300020d3007388 */ /* 0x0207e40000000c00 */
.L_x_5159:
[----:B------:R-:W-:Y:S05]  /*10b00*/  BSYNC B1 ;  /* 0x0000000000017941 */ /* 0x000fea0003800000 */
.L_x_5158:
        /* <DEDUP_REMOVED lines=86> */
.L_x_5163:
[----:B------:R-:W-:Y:S05]  /*11070*/  BSYNC B0 ;  /* 0x0000000000007941 */ /* 0x000fea0003800000 */
.L_x_5162:
[----:B-----5:R3:W-:Y:S02]  /*11080*/  STS.128 [R211+0x5000], R32 ;  /* 0x00500020d3007388 */ /* 0x0207e40000000c00 */
.L_x_5153:
[----:B------:R-:W-:Y:S05]  /*11090*/  BSYNC B2 ;  /* 0x0000000000027941 */ /* 0x000fea0003800000 */
.L_x_5152:
        /* <DEDUP_REMOVED lines=92> */
.L_x_5167:
[----:B------:R-:W-:Y:S05]  /*11660*/  BSYNC B0 ;  /* 0x0000000000007941 */ /* 0x000fea0003800000 */
.L_x_5166:
[----:B-----5:R1:W-:Y:S02]  /*11670*/  STS.128 [R211+0x1800], R20 ;  /* 0x00180014d3007388 */ /* 0x0203e40000000c00 */
.L_x_5165:
[----:B------:R-:W-:Y:S05]  /*11680*/  BSYNC B1 ;  /* 0x0000000000017941 */ /* 0x000fea0003800000 */
.L_x_5164:
        /* <DEDUP_REMOVED lines=60> */
[----:B------:R-:W-:Y:S01]  /*11a50*/  LOP3.LUT R27, R32, 0xffff0000, RZ, 0xc0, !PT ;  /* 0xffff0000201b7812 */ /* 0x000fe200078ec0ff */
[----:B------:R-:W-:Y:S01]  /*11a60*/  FMUL.FTZ R21, R21, R26 ;  /* 0x0000001a15157220 */ /* 0x000fe20000410000 */
[C---:B------:R-:W-:Y:S01]  /*11a70*/  SHF.L.U32 R26, R33.reuse, 0x10, RZ ;  /* 0x00000010211a7819 */ /* 0x040fe200000006ff */
        /* <DEDUP_REMOVED lines=24> */
.L_x_5171:
[----:B------:R-:W-:Y:S05]  /*11c00*/  BSYNC B0 ;  /* 0x0000000000007941 */ /* 0x000fea0003800000 */
.L_x_5170:
[----:B-----5:R1:W-:Y:S02]  /*11c10*/  STS.128 [R211+0x3800], R20 ;  /* 0x00380014d3007388 */ /* 0x0203e40000000c00 */
.L_x_5169:
[----:B------:R-:W-:Y:S05]  /*11c20*/  BSYNC B1 ;  /* 0x0000000000017941 */ /* 0x000fea0003800000 */
.L_x_5168:
        /* <DEDUP_REMOVED lines=89> */
.L_x_5173:
[----:B------:R-:W-:Y:S05]  /*121c0*/  BSYNC B0 ;  /* 0x0000000000007941 */ /* 0x000fea0003800000 */
.L_x_5172:
[----:B-----5:R1:W-:Y:S01]  /*121d0*/  STS.128 [R211+0x5800], R20 ;  /* 0x00580014d3007388 */ /* 0x0203e20000000c00 */
[----:B------:R-:W-:Y:S05]  /*121e0*/  BRA `(.L_x_5117) ;  /* 0x0000078000007947 */ /* 0x000fea0003800000 */
.L_x_5079:
        /* <DEDUP_REMOVED lines=29> */
.L_x_5175:
[----:B------:R-:W-:Y:S05]  /*123c0*/  BSYNC B0 ;  /* 0x0000000000007941 */ /* 0x000fea0003800000 */
.L_x_5174:
        /* <DEDUP_REMOVED lines=29> */
.L_x_5177:
[----:B------:R-:W-:Y:S05]  /*125a0*/  BSYNC B0 ;  /* 0x0000000000007941 */ /* 0x000fea0003800000 */
.L_x_5176:
        /* <DEDUP_REMOVED lines=29> */
.L_x_5179:
[----:B------:R-:W-:Y:S05]  /*12780*/  BSYNC B0 ;  /* 0x0000000000007941 */ /* 0x000fea0003800000 */
.L_x_5178:
        /* <DEDUP_REMOVED lines=30> */
.L_x_5117:
[----:B------:R-:W-:Y:S05]  /*12970*/  BSYNC B3 ;  /* 0x0000000000037941 */ /* 0x000fea0003800000 */
.L_x_5078:
[----:B------:R-:W-:Y:S01]  /*12980*/  IADD3 R52, R134, -0x1, RZ ;  /* 0xffffffff86347810 */ /* 0x000fe20007ffe0ff */
[----:B------:R-:W-:Y:S01]  /*12990*/  BSSY B0, `(.L_x_5180) ;  /* 0x000001c000007945 */ /* 0x000fe20003800000 */
[----:B------:R-:W-:-:S03]  /*129a0*/  LOP3.LUT R214, R76, 0xff, RZ, 0xc0, !PT ;  /* 0x000000ff4cd67812 */ /* 0x000fc600078ec0ff */
[----:B-1----:R-:W-:-:S04]  /*129b0*/  IMAD.SHL.U32 R14, R52, 0x40, RZ ;  /* 0x00000040340e7824 */ /* 0x002fc800078e00ff */
[----:B--2---:R-:W-:-:S05]  /*129c0*/  IMAD.IADD R3, R137, 0x1, -R14 ;  /* 0x0000000189037824 */ /* 0x004fca00078e0a0e */
        /* <DEDUP_REMOVED lines=23> */
.L_x_5182:
[----:B------:R2:W-:Y:S02]  /*12b40*/  STS.128 [R211+0xa000], RZ ;  /* 0x00a000ffd3007388 */ /* 0x0005e40000000c00 */
.L_x_5181:
[----:B------:R-:W-:Y:S05]  /*12b50*/  BSYNC B0 ;  /* 0x0000000000007941 */ /* 0x000fea0003800000 */
.L_x_5180:
        /* <DEDUP_REMOVED lines=31> */
.L_x_5185:
[----:B------:R1:W-:Y:S02]  /*12d50*/  STS.128 [R211+0xa800], RZ ;  /* 0x00a800ffd3007388 */ /* 0x0003e40000000c00 */
.L_x_5184:
[----:B------:R-:W-:Y:S05]  /*12d60*/  BSYNC B0 ;  /* 0x0000000000007941 */ /* 0x000fea0003800000 */
.L_x_5183:
        /* <DEDUP_REMOVED lines=33> */
.L_x_5188:
[----:B------:R1:W-:Y:S02]  /*12f80*/  STS.128 [R211+0xb000], RZ ;  /* 0x00b000ffd3007388 */ /* 0x0003e40000000c00 */
.L_x_5187:
[----:B------:R-:W-:Y:S05]  /*12f90*/  BSYNC B0 ;  /* 0x0000000000007941 */ /* 0x000fea0003800000 */
.L_x_5186:
        /* <DEDUP_REMOVED lines=11> */
[-C--:B---3--:R-:W-:Y:S02]  /*13050*/  @P2 LEA R18, P4, R4, R162.reuse, 0x1 ;  /* 0x000000a204122211 */ /* 0x088fe400078808ff */
        /* <DEDUP_REMOVED lines=21> */
.L_x_5190:
[----:B------:R-:W-:Y:S05]  /*131b0*/  BSYNC B0 ;  /* 0x0000000000007941 */ /* 0x000fea0003800000 */
.L_x_5189:
[----:B-12---:R-:W2:Y:S04]  /*131c0*/  LD.E.64 R4, [R12.64+0x1c0] ;  /* 0x0001c0060c047980 */ /* 0x006ea8000c101b00 */
[----:B---3--:R-:W3:Y:S01]  /*131d0*/  LD.E.64 R10, [R12.64+0x1b8] ;  /* 0x0001b8060c0a7980 */ /* 0x008ee2000c101b00 */
[----:B------:R-:W-:-:S03]  /*131e0*/  MOV R172, R210 ;  /* 0x000000d200ac7202 */ /* 0x000fc60000000f00 */
[----:B----4-:R-:W4:Y:S04]  /*131f0*/  LD.E R2, [R12.64+0xd8] ;  /* 0x0000d8060c027980 */ /* 0x010f28000c101900 */
[----:B------:R-:W0:Y:S01]  /*13200*/  LDGDEPBAR ;  /* 0x00000000000079af */ /* 0x000e220000000000 */
[----:B--2---:R-:W-:Y:S02]  /*13210*/  IMAD R5, R5, R209, RZ ;  /* 0x000000d105057224 */ /* 0x004fe400078e02ff */
[----:B------:R-:W-:-:S04]  /*13220*/  IMAD.WIDE.U32 R16, R209, R4, R172 ;  /* 0x00000004d1107225 */ /* 0x000fc800078e00ac */
[----:B------:R-:W-:Y:S01]  /*13230*/  IMAD R5, R4, R74, R5 ;  /* 0x0000004a04057224 */ /* 0x000fe200078e0205 */
[----:B---3--:R-:W-:-:S04]  /*13240*/  LEA R10, P0, R16, R10, 0x2 ;  /* 0x0000000a100a7211 */ /* 0x008fc800078010ff */
[----:B------:R-:W-:-:S04]  /*13250*/  IADD3 R5, R17, R5, RZ ;  /* 0x0000000511057210 */ /* 0x000fc80007ffe0ff */
[----:B------:R-:W-:-:S05]  /*13260*/  LEA.HI.X R11, R16, R11, R5, 0x2, P0 ;  /* 0x0000000b100b7211 */ /* 0x000fca00000f1405 */
[----:B------:R-:W2:Y:S01]  /*13270*/  LD.E R0, [R10.64] ;  /* 0x000000060a007980 */ /* 0x000ea2000c101900 */
[----:B------:R-:W-:-:S04]  /*13280*/  DEPBAR.LE SB0, 0x0 ;  /* 0x000080000000791a */ /* 0x000fc80000000000 */
[----:B------:R-:W-:Y:S01]  /*13290*/  BAR.SYNC.DEFER_BLOCKING 0x0 ;  /* 0x0000000000007b1d */ /* 0x000fe20000010000 */
[----:B------:R-:W-:-:S05]  /*132a0*/  ISETP.GE.AND P0, PT, R168, R3, PT ;  /* 0x00000003a800720c */ /* 0x000fca0003f06270 */
[----:B----4-:R-:W2:Y:S01]  /*132b0*/  MUFU.RCP R5, R2 ;  /* 0x0000000200057308 */ /* 0x010ea20000001000 */
        /* <DEDUP_REMOVED lines=27> */
.L_x_5193:
[----:B------:R2:W-:Y:S02]  /*13470*/  STS.128 [R211+0x10000], RZ ;  /* 0x010000ffd3007388 */ /* 0x0005e40000000c00 */
.L_x_5192:
[----:B-1----:R-:W-:Y:S05]  /*13480*/  BSYNC B0 ;  /* 0x0000000000007941 */ /* 0x002fea0003800000 */
.L_x_5191:
        /* <DEDUP_REMOVED lines=34> */
.L_x_5196:
[----:B------:R4:W-:Y:S02]  /*136b0*/  STS.128 [R211+0x10800], RZ ;  /* 0x010800ffd3007388 */ /* 0x0009e40000000c00 */
.L_x_5195:
[----:B------:R-:W-:Y:S05]  /*136c0*/  BSYNC B0 ;  /* 0x0000000000007941 */ /* 0x000fea0003800000 */
.L_x_5194:
        /* <DEDUP_REMOVED lines=11> */
[C-C-:B----4-:R-:W-:Y:S02]  /*13780*/  SHF.L.U64.HI R4, R64.reuse, 0x5, R65.reuse ;  /* 0x0000000540047819 */ /* 0x150fe40000010241 */
        /* <DEDUP_REMOVED lines=24> */
.L_x_5199:
[----:B------:R4:W-:Y:S02]  /*13910*/  STS.128 [R211+0x11000], RZ ;  /* 0x011000ffd3007388 */ /* 0x0009e40000000c00 */
.L_x_5198:
[----:B------:R-:W-:Y:S05]  /*13920*/  BSYNC B0 ;  /* 0x0000000000007941 */ /* 0x000fea0003800000 */
.L_x_5197:
[----:B------:R-:W-:Y:S01]  /*13930*/  ISETP.GE.AND P0, PT, R36, R3, PT ;  /* 0x000000032400720c */ /* 0x000fe20003f06270 */
[----:B------:R-:W-:-:S12]  /*13940*/  BSSY B0, `(.L_x_5200) ;  /* 0x0000023000007945 */ /* 0x000fd80003800000 */
        /* <DEDUP_REMOVED lines=13> */
[----:B----4-:R-:W-:Y:S02]  /*13a20*/  @!P3 IMAD.WIDE.U32 R4, R64, 0x60, R160 ;  /* 0x000000604004b825 */ /* 0x010fe400078e00a0 */
        /* <DEDUP_REMOVED lines=20> */
.L_x_5201:
[----:B------:R-:W-:Y:S05]  /*13b70*/  BSYNC B0 ;  /* 0x0000000000007941 */ /* 0x000fea0003800000 */
.L_x_5200:
[C---:B----4-:R-:W-:Y:S01]  /*13b80*/  IMAD.SHL.U32 R2, R70.reuse, 0x40, RZ ;  /* 0x0000004046027824 */ /* 0x050fe200078e00ff */
[----:B------:R-:W-:Y:S01]  /*13b90*/  R2P PR, R70, 0x6 ;  /* 0x0000000646007804 */ /* 0x000fe20000000000 */
[----:B------:R-:W-:Y:S01]  /*13ba0*/  IMAD.SHL.U32 R168, R168, 0x8, RZ ;  /* 0x00000008a8a87824 */ /* 0x000fe200078e00ff */
[----:B------:R-:W0:Y:S01]  /*13bb0*/  LDGDEPBAR ;  /* 0x00000000000079af */ /* 0x000e220000000000 */
[----:B------:R-:W-:Y:S01]  /*13bc0*/  IMAD R194, R69, 0x400, R54 ;  /* 0x0000040045c27824 */ /* 0x000fe200078e0236 */
[----:B------:R-:W-:Y:S01]  /*13bd0*/  LOP3.LUT R3, R2, 0x1c0, RZ, 0xc0, !PT ;  /* 0x000001c002037812 */ /* 0x000fe200078ec0ff */
[----:B------:R-:W-:Y:S01]  /*13be0*/  BSSY B1, `(.L_x_5202) ;  /* 0x0000169000017945 */ /* 0x000fe20003800000 */
[----:B------:R-:W-:Y:S01]  /*13bf0*/  ISETP.GT.AND P4, PT, R52, R203, PT ;  /* 0x000000cb3400720c */ /* 0x000fe20003f84270 */
        /* <DEDUP_REMOVED lines=8> */
[----:B------:R-:W-:Y:S01]  /*13c80*/  LDSM.16.M88.4 R64, [R192] ;  /* 0x00000000c040783b */ /* 0x000fe20000000200 */
[----:B------:R-:W-:Y:S02]  /*13c90*/  SHF.R.S32.HI R3, RZ, 0x1f, R68 ;  /* 0x0000001fff037819 */ /* 0x000fe40000011444 */
[----:B------:R-:W-:Y:S01]  /*13ca0*/  IMAD R193, R72, 0x200, R193 ;  /* 0x0000020048c17824 */ /* 0x000fe200078e02c1 */
[----:B------:R-:W-:Y:S01]  /*13cb0*/  LDSM.16.M88.4 R80, [R189] ;  /* 0x00000000bd50783b */ /* 0x000fe20000000200 */
[----:B------:R-:W-:-:S02]  /*13cc0*/  LEA.HI R68, R3, R68, RZ, 0x2 ;  /* 0x0000004403447211 */ /* 0x000fc400078f10ff */
[----:B------:R-:W-:Y:S01]  /*13cd0*/  IMAD.SHL.U32 R193, R193, 0x2, RZ ;  /* 0x00000002c1c17824 */ /* 0x000fe200078e00ff */
[----:B------:R-:W-:Y:S02]  /*13ce0*/  LOP3.LUT R15, R56, 0x3, RZ, 0xc0, !PT ;  /* 0x00000003380f7812 */ /* 0x000fe400078ec0ff */
[----:B------:R-:W-:Y:S02]  /*13cf0*/  SHF.R.S32.HI R68, RZ, 0x2, R68 ;  /* 0x00000002ff447819 */ /* 0x000fe40000011444 */
[----:B------:R-:W4:Y:S01]  /*13d00*/  LDSM.16.M88.4 R44, [R193+0x6000] ;  /* 0x00600000c12c783b */ /* 0x000f220000000200 */
[C---:B------:R-:W-:Y:S02]  /*13d10*/  IADD3 R2, R193.reuse, 0x6000, RZ ;  /* 0x00006000c1027810 */ /* 0x040fe40007ffe0ff */
[----:B------:R-:W-:Y:S01]  /*13d20*/  IADD3 R191, R193, 0x6020, RZ ;  /* 0x00006020c1bf7810 */ /* 0x000fe20007ffe0ff */
[----:B-----5:R-:W1:Y:S01]  /*13d30*/  LDSM.16.M88.4 R20, [R193+0x6800] ;  /* 0x00680000c114783b */ /* 0x020e620000000200 */
[----:B------:R-:W-:Y:S01]  /*13d40*/  @P1 IADD3 R191, R2, -0x20, RZ ;  /* 0xffffffe002bf1810 */ /* 0x000fe20007ffe0ff */
[----:B------:R-:W-:-:S02]  /*13d50*/  IMAD.MOV.U32 R2, RZ, RZ, 0x40 ;  /* 0x00000040ff027424 */ /* 0x000fc400078e00ff */
[----:B---3--:R-:W3:Y:S01]  /*13d60*/  LDSM.16.M88.4 R8, [R193+0x7000] ;  /* 0x00700000c108783b */ /* 0x008ee20000000200 */
[C---:B------:R-:W-:Y:S02]  /*13d70*/  IADD3 R187, R191.reuse, 0x800, RZ ;  /* 0x00000800bfbb7810 */ /* 0x040fe40007ffe0ff */
[----:B------:R-:W-:Y:S01]  /*13d80*/  SEL R2, R2, 0xffffffc0, !P2 ;  /* 0xffffffc002027807 */ /* 0x000fe20005000000 */
[----:B------:R-:W2:Y:S01]  /*13d90*/  LDSM.16.M88.4 R40, [R193+0x7800] ;  /* 0x00780000c128783b */ /* 0x000ea20000000200 */
[C---:B------:R-:W-:Y:S02]  /*13da0*/  IADD3 R186, R191.reuse, 0x1000, RZ ;  /* 0x00001000bfba7810 */ /* 0x040fe40007ffe0ff */
[----:B------:R-:W-:Y:S01]  /*13db0*/  IADD3 R185, R191, 0x1800, RZ ;  /* 0x00001800bfb97810 */ /* 0x000fe20007ffe0ff */
[----:B------:R-:W2:Y:S01]  /*13dc0*/  LDSM.16.M88.4 R36, [R191] ;  /* 0x00000000bf24783b */ /* 0x000ea20000000200 */
[----:B------:R-:W-:Y:S01]  /*13dd0*/  IMAD.IADD R188, R193, 0x1, R2 ;  /* 0x00000001c1bc7824 */ /* 0x000fe200078e0202 */
[----:B------:R-:W-:Y:S01]  /*13de0*/  IADD3 R183, R191, 0x2000, RZ ;  /* 0x00002000bfb77810 */ /* 0x000fe20007ffe0ff */
[----:B------:R-:W-:Y:S01]  /*13df0*/  IMAD.IADD R184, R2, 0x1, R191 ;  /* 0x0000000102b87824 */ /* 0x000fe200078e02bf */
[----:B------:R-:W2:Y:S01]  /*13e00*/  LDSM.16.M88.4 R32, [R191+0x800] ;  /* 0x00080000bf20783b */ /* 0x000ea20000000200 */
[----:B------:R-:W-:Y:S01]  /*13e10*/  IMAD R2, R69, 0x10, R68 ;  /* 0x0000001045027824 */ /* 0x000fe200078e0244 */
[----:B------:R-:W-:-:S02]  /*13e20*/  IADD3 R182, R191, 0x2800, RZ ;  /* 0x00002800bfb67810 */ /* 0x000fc40007ffe0ff */
[----:B------:R-:W2:Y:S01]  /*13e30*/  LDSM.16.M88.4 R28, [R191+0x1000] ;  /* 0x00100000bf1c783b */ /* 0x000ea20000000200 */
[----:B------:R-:W-:Y:S01]  /*13e40*/  IMAD.IADD R2, R71, 0x1, R2 ;  /* 0x0000000147027824 */ /* 0x000fe200078e0202 */
[C---:B------:R-:W-:Y:S02]  /*13e50*/  IADD3 R181, R191.reuse, 0x3000, RZ ;  /* 0x00003000bfb57810 */ /* 0x040fe40007ffe0ff */
[----:B------:R-:W2:Y:S01]  /*13e60*/  LDSM.16.M88.4 R72, [R191+0x1800] ;  /* 0x00180000bf48783b */ /* 0x000ea20000000200 */
[C---:B------:R-:W-:Y:S02]  /*13e70*/  IADD3 R180, R191.reuse, 0x3800, RZ ;  /* 0x00003800bfb47810 */ /* 0x040fe40007ffe0ff */
[C---:B------:R-:W-:Y:S01]  /*13e80*/  IADD3 R179, R191.reuse, 0x4000, RZ ;  /* 0x00004000bfb37810 */ /* 0x040fe20007ffe0ff */
[----:B------:R-:W-:Y:S01]  /*13e90*/  LDSM.16.M88.4 R60, [R188+0x6000] ;  /* 0x00600000bc3c783b */ /* 0x000fe20000000200 */
[C---:B------:R-:W-:Y:S02]  /*13ea0*/  IADD3 R178, R191.reuse, 0x4800, RZ ;  /* 0x00004800bfb27810 */ /* 0x040fe40007ffe0ff */
[C---:B------:R-:W-:Y:S01]  /*13eb0*/  IADD3 R177, R191.reuse, 0x5000, RZ ;  /* 0x00005000bfb17810 */ /* 0x040fe20007ffe0ff */
[----:B------:R-:W-:Y:S01]  /*13ec0*/  LDSM.16.M88.4 R76, [R184] ;  /* 0x00000000b84c783b */ /* 0x000fe20000000200 */
[----:B------:R-:W-:Y:S01]  /*13ed0*/  IADD3 R176, R191, 0x5800, RZ ;  /* 0x00005800bfb07810 */ /* 0x000fe20007ffe0ff */
[C---:B----4-:R-:W-:Y:S08]  /*13ee0*/  HMMA.16816.F32.BF16 R48, R84.reuse, R44, RZ ;  /* 0x0000002c5430723c */ /* 0x050ff000000418ff */
[C---:B-1----:R-:W-:Y:S08]  /*13ef0*/  HMMA.16816.F32.BF16 R24, R84.reuse, R20, RZ ;  /* 0x000000145418723c */ /* 0x042ff000000418ff */
[C---:B------:R-:W-:Y:S08]  /*13f00*/  HMMA.16816.F32.BF16 R44, R84.reuse, R46, RZ ;  /* 0x0000002e542c723c */ /* 0x040ff000000418ff */
[C---:B------:R-:W-:Y:S08]  /*13f10*/  HMMA.16816.F32.BF16 R20, R84.reuse, R22, RZ ;  /* 0x000000165414723c */ /* 0x040ff000000418ff */
[C---:B---3--:R-:W-:Y:S08]  /*13f20*/  HMMA.16816.F32.BF16 R16, R84.reuse, R8, RZ ;  /* 0x000000085410723c */ /* 0x048ff000000418ff */
[C---:B------:R-:W-:Y:S08]  /*13f30*/  HMMA.16816.F32.BF16 R8, R84.reuse, R10, RZ ;  /* 0x0000000a5408723c */ /* 0x040ff000000418ff */
[C---:B--2---:R-:W-:Y:S08]  /*13f40*/  HMMA.16816.F32.BF16 R4, R84.reuse, R40, RZ ;  /* 0x000000285404723c */ /* 0x044ff000000418ff */
        /* <DEDUP_REMOVED lines=10> */
[----:B------:R-:W4:Y:S07]  /*13ff0*/  LDSM.16.M88.4 R28, [R188+0x7800] ;  /* 0x00780000bc1c783b */ /* 0x000f2e0000000200 */
[C---:B------:R-:W-:Y:S08]  /*14000*/  HMMA.16816.F32.BF16 R4, R64.reuse, R72, R4 ;  /* 0x000000484004723c */ /* 0x040ff00000041804 */
[----:B------:R-:W-:Y:S01]  /*14010*/  HMMA.16816.F32.BF16 R84, R64, R74, R84 ;  /* 0x0000004a4054723c */ /* 0x000fe20000041854 */
[----:B------:R-:W4:Y:S04]  /*14020*/  LDSM.16.M88.4 R72, [R184+0x800] ;  /* 0x00080000b848783b */ /* 0x000f280000000200 */
[----:B------:R-:W4:Y:S03]  /*14030*/  LDSM.16.M88.4 R64, [R184+0x1000] ;  /* 0x00100000b840783b */ /* 0x000f260000000200 */
[C---:B-1----:R-:W-:Y:S08]  /*14040*/  HMMA.16816.F32.BF16 R48, R40.reuse, R60, R48 ;  /* 0x0000003c2830723c */ /* 0x042ff00000041830 */
[C---:B------:R-:W-:Y:S01]  /*14050*/  HMMA.16816.F32.BF16 R44, R40.reuse, R62, R44 ;  /* 0x0000003e282c723c */ /* 0x040fe2000004182c */
[----:B------:R-:W1:Y:S07]  /*14060*/  LDSM.16.M88.4 R60, [R184+0x1800] ;  /* 0x00180000b83c783b */ /* 0x000e6e0000000200 */
[C---:B--2---:R-:W-:Y:S08]  /*14070*/  HMMA.16816.F32.BF16 R24, R40.reuse, R36, R24 ;  /* 0x000000242818723c */ /* 0x044ff00000041818 */
        /* <DEDUP_REMOVED lines=9> */
[C---:B------:R-:W-:Y:S08]  /*14110*/  HMMA.16816.F32.BF16 R24, R80.reuse, R72, R24 ;  /* 0x000000485018723c */ /* 0x040ff00000041818 */
[C---:B------:R-:W-:Y:S01]  /*14120*/  HMMA.16816.F32.BF16 R20, R80.reuse, R74, R20 ;  /* 0x0000004a5014723c */ /* 0x040fe20000041814 */
[----:B------:R-:W-:Y:S07]  /*14130*/  LDSM.16.M88.4 R72, [R191+0x2000] ;  /* 0x00200000bf48783b */ /* 0x000fee0000000200 */
[C---:B------:R-:W-:Y:S08]  /*14140*/  HMMA.16816.F32.BF16 R16, R80.reuse, R64, R16 ;  /* 0x000000405010723c */ /* 0x040ff00000041810 */
[C---:B------:R-:W-:Y:S01]  /*14150*/  HMMA.16816.F32.BF16 R8, R80.reuse, R66, R8 ;  /* 0x000000425008723c */ /* 0x040fe20000041808 */
[----:B------:R-:W3:Y:S07]  /*14160*/  LDSM.16.M88.4 R64, [R193+0x9800] ;  /* 0x00980000c140783b */ /* 0x000eee0000000200 */
[C---:B------:R-:W-:Y:S08]  /*14170*/  HMMA.16816.F32.BF16 R48, R80.reuse, R76, R48 ;  /* 0x0000004c5030723c */ /* 0x040ff00000041830 */
[C---:B------:R-:W-:Y:S01]  /*14180*/  HMMA.16816.F32.BF16 R44, R80.reuse, R78, R44 ;  /* 0x0000004e502c723c */ /* 0x040fe2000004182c */
[----:B------:R-:W-:Y:S07]  /*14190*/  LDSM.16.M88.4 R76, [R192+0x2000] ;  /* 0x00200000c04c783b */ /* 0x000fee0000000200 */
        /* <DEDUP_REMOVED lines=8> */
[C---:B----4-:R-:W-:Y:S08]  /*14220*/  HMMA.16816.F32.BF16 R48, R32.reuse, R28, R48 ;  /* 0x0000001c2030723c */ /* 0x050ff00000041830 */
[C---:B------:R-:W-:Y:S01]  /*14230*/  HMMA.16816.F32.BF16 R44, R32.reuse, R30, R44 ;  /* 0x0000001e202c723c */ /* 0x040fe2000004182c */
[----:B------:R-:W-:Y:S07]  /*14240*/  LDSM.16.M88.4 R28, [R190+0x2000] ;  /* 0x00200000be1c783b */ /* 0x000fee0000000200 */
        /* <DEDUP_REMOVED lines=10> */
[C---:B------:R-:W-:Y:S01]  /*142f0*/  HMMA.16816.F32.BF16 R44, R76.reuse, R74, R44 ;  /* 0x0000004a4c2c723c */ /* 0x040fe2000004182c */
[----:B------:R-:W4:Y:S07]  /*14300*/  LDSM.16.M88.4 R72, [R188+0x9800] ;  /* 0x00980000bc48783b */ /* 0x000f2e0000000200 */
[C---:B--2---:R-:W-:Y:S08]  /*14310*/  HMMA.16816.F32.BF16 R4, R76.reuse, R36, R4 ;  /* 0x000000244c04723c */ /* 0x044ff00000041804 */
[C---:B------:R-:W-:Y:S01]  /*14320*/  HMMA.16816.F32.BF16 R84, R76.reuse, R38, R84 ;  /* 0x000000264c54723c */ /* 0x040fe20000041854 */
[----:B------:R-:W2:Y:S07]  /*14330*/  LDSM.16.M88.4 R36, [R184+0x2800] ;  /* 0x00280000b824783b */ /* 0x000eae0000000200 */
[C---:B------:R-:W-:Y:S08]  /*14340*/  HMMA.16816.F32.BF16 R16, R76.reuse, R80, R16 ;  /* 0x000000504c10723c */ /* 0x040ff00000041810 */
[----:B------:R-:W-:Y:S01]  /*14350*/  HMMA.16816.F32.BF16 R80, R76, R82, R40 ;  /* 0x000000524c50723c */ /* 0x000fe20000041828 */
[----:B------:R-:W2:Y:S04]  /*14360*/  LDSM.16.M88.4 R40, [R184+0x2000] ;  /* 0x00200000b828783b */ /* 0x000ea80000000200 */
[----:B------:R-:W2:Y:S03]  /*14370*/  LDSM.16.M88.4 R76, [R184+0x3000] ;  /* 0x00300000b84c783b */ /* 0x000ea60000000200 */
[C---:B---3--:R-:W-:Y:S08]  /*14380*/  HMMA.16816.F32.BF16 R24, R28.reuse, R32, R24 ;  /* 0x000000201c18723c */ /* 0x048ff00000041818 */
[C---:B------:R-:W-:Y:S01]  /*14390*/  HMMA.16816.F32.BF16 R20, R28.reuse, R34, R20 ;  /* 0x000000221c14723c */ /* 0x040fe20000041814 */
[----:B------:R-:W-:Y:S07]  /*143a0*/  LDSM.16.M88.4 R32, [R194+0x4000] ;  /* 0x00400000c220783b */ /* 0x000fee0000000200 */
[C---:B------:R-:W-:Y:S08]  /*143b0*/  HMMA.16816.F32.BF16 R48, R28.reuse, R8, R48 ;  /* 0x000000081c30723c */ /* 0x040ff00000041830 */
[C---:B------:R-:W-:Y:S01]  /*143c0*/  HMMA.16816.F32.BF16 R44, R28.reuse, R10, R44 ;  /* 0x0000000a1c2c723c */ /* 0x040fe2000004182c */
[----:B------:R-:W3:Y:S07]  /*143d0*/  LDSM.16.M88.4 R8, [R184+0x3800] ;  /* 0x00380000b808783b */ /* 0x000eee0000000200 */
[C---:B-1----:R-:W-:Y:S08]  /*143e0*/  HMMA.16816.F32.BF16 R16, R28.reuse, R60, R16 ;  /* 0x0000003c1c10723c */ /* 0x042ff00000041810 */
[C---:B------:R-:W-:Y:S01]  /*143f0*/  HMMA.16816.F32.BF16 R80, R28.reuse, R62, R80 ;  /* 0x0000003e1c50723c */ /* 0x040fe20000041850 */
[----:B------:R-:W-:Y:S07]  /*14400*/  LDSM.16.M88.4 R60, [R193+0xb800] ;  /* 0x00b80000c13c783b */ /* 0x000fee0000000200 */
[C---:B----4-:R-:W-:Y:S08]  /*14410*/  HMMA.16816.F32.BF16 R4, R28.reuse, R72, R4 ;  /* 0x000000481c04723c */ /* 0x050ff00000041804 */
[----:B------:R-:W-:Y:S01]  /*14420*/  HMMA.16816.F32.BF16 R84, R28, R74, R84 ;  /* 0x0000004a1c54723c */ /* 0x000fe20000041854 */
[----:B------:R-:W1:Y:S04]  /*14430*/  LDSM.16.M88.4 R28, [R193+0xa000] ;  /* 0x00a00000c11c783b */ /* 0x000e680000000200 */
[----:B------:R-:W-:Y:S03]  /*14440*/  LDSM.16.M88.4 R72, [R189+0x4000] ;  /* 0x00400000bd48783b */ /* 0x000fe60000000200 */
[C---:B--2---:R-:W-:Y:S08]  /*14450*/  HMMA.16816.F32.BF16 R24, R64.reuse, R36, R24 ;  /* 0x000000244018723c */ /* 0x044ff00000041818 */
[C---:B------:R-:W-:Y:S01]  /*14460*/  HMMA.16816.F32.BF16 R20, R64.reuse, R38, R20 ;  /* 0x000000264014723c */ /* 0x040fe20000041814 */
[----:B------:R-:W2:Y:S07]  /*14470*/  LDSM.16.M88.4 R36, [R193+0xa800] ;  /* 0x00a80000c124783b */ /* 0x000eae0000000200 */
[C---:B------:R-:W-:Y:S08]  /*14480*/  HMMA.16816.F32.BF16 R48, R64.reuse, R40, R48 ;  /* 0x000000284030723c */ /* 0x040ff00000041830 */
[C---:B------:R-:W-:Y:S01]  /*14490*/  HMMA.16816.F32.BF16 R44, R64.reuse, R42, R44 ;  /* 0x0000002a402c723c */ /* 0x040fe2000004182c */
[----:B------:R-:W4:Y:S07]  /*144a0*/  LDSM.16.M88.4 R40, [R193+0xb000] ;  /* 0x00b00000c128783b */ /* 0x000f2e0000000200 */
        /* <DEDUP_REMOVED lines=12> */
[C---:B----4-:R-:W-:Y:S08]  /*14570*/  HMMA.16816.F32.BF16 R16, R32.reuse, R40, R16 ;  /* 0x000000282010723c */ /* 0x050ff00000041810 */
[C---:B------:R-:W-:Y:S01]  /*14580*/  HMMA.16816.F32.BF16 R80, R32.reuse, R42, R80 ;  /* 0x0000002a2050723c */ /* 0x040fe20000041850 */
[----:B------:R-:W4:Y:S07]  /*14590*/  LDSM.16.M88.4 R40, [R191+0x5800] ;  /* 0x00580000bf28783b */ /* 0x000f2e0000000200 */
[C---:B------:R-:W-:Y:S08]  /*145a0*/  HMMA.16816.F32.BF16 R4, R32.reuse, R60, R4 ;  /* 0x0000003c2004723c */ /* 0x040ff00000041804 */
[----:B------:R-:W-:Y:S01]  /*145b0*/  HMMA.16816.F32.BF16 R84, R32, R62, R84 ;  /* 0x0000003e2054723c */ /* 0x000fe20000041854 */
[----:B------:R-:W-:Y:S04]  /*145c0*/  LDSM.16.M88.4 R32, [R190+0x4000] ;  /* 0x00400000be20783b */ /* 0x000fe80000000200 */
[----:B------:R-:W-:Y:S03]  /*145d0*/  LDSM.16.M88.4 R60, [R188+0xa800] ;  /* 0x00a80000bc3c783b */ /* 0x000fe60000000200 */
[C---:B---3--:R-:W-:Y:S08]  /*145e0*/  HMMA.16816.F32.BF16 R48, R64.reuse, R8, R48 ;  /* 0x000000084030723c */ /* 0x048ff00000041830 */
[C---:B------:R-:W-:Y:S01]  /*145f0*/  HMMA.16816.F32.BF16 R44, R64.reuse, R10, R44 ;  /* 0x0000000a402c723c */ /* 0x040fe2000004182c */
[----:B------:R-:W3:Y:S07]  /*14600*/  LDSM.16.M88.4 R8, [R188+0xa000] ;  /* 0x00a00000bc08783b */ /* 0x000eee0000000200 */
[C---:B-1----:R-:W-:Y:S08]  /*14610*/  HMMA.16816.F32.BF16 R24, R64.reuse, R28, R24 ;  /* 0x0000001c4018723c */ /* 0x042ff00000041818 */
[C---:B------:R-:W-:Y:S01]  /*14620*/  HMMA.16816.F32.BF16 R20, R64.reuse, R30, R20 ;  /* 0x0000001e4014723c */ /* 0x040fe20000041814 */
[----:B------:R-:W1:Y:S07]  /*14630*/  LDSM.16.M88.4 R28, [R188+0xb000] ;  /* 0x00b00000bc1c783b */ /* 0x000e6e0000000200 */
[C---:B--2---:R-:W-:Y:S08]  /*14640*/  HMMA.16816.F32.BF16 R16, R64.reuse, R36, R16 ;  /* 0x000000244010723c */ /* 0x044ff00000041810 */
[C---:B------:R-:W-:Y:S01]  /*14650*/  HMMA.16816.F32.BF16 R80, R64.reuse, R38, R80 ;  /* 0x000000264050723c */ /* 0x040fe20000041850 */
[----:B------:R-:W2:Y:S07]  /*14660*/  LDSM.16.M88.4 R36, [R188+0xb800] ;  /* 0x00b80000bc24783b */ /* 0x000eae0000000200 */
[C---:B----4-:R-:W-:Y:S01]  /*14670*/  HMMA.16816.F32.BF16 R76, R64.reuse, R40, R4 ;  /* 0x00000028404c723c */ /* 0x050fe20000041804 */
[----:B------:R-:W4:Y:S07]  /*14680*/  LDSM.16.M88.4 R4, [R184+0x4000] ;  /* 0x00400000b804783b */ /* 0x000f2e0000000200 */
[----:B------:R-:W-:Y:S01]  /*14690*/  HMMA.16816.F32.BF16 R84, R64, R42, R84 ;  /* 0x0000002a4054723c */ /* 0x000fe20000041854 */
[----:B------:R-:W2:Y:S04]  /*146a0*/  LDSM.16.M88.4 R40, [R184+0x4800] ;  /* 0x00480000b828783b */ /* 0x000ea80000000200 */
[----:B------:R-:W2:Y:S03]  /*146b0*/  LDSM.16.M88.4 R64, [R184+0x5000] ;  /* 0x00500000b840783b */ /* 0x000ea60000000200 */
[C---:B---3--:R-:W-:Y:S08]  /*146c0*/  HMMA.16816.F32.BF16 R48, R32.reuse, R8, R48 ;  /* 0x000000082030723c */ /* 0x048ff00000041830 */
[----:B------:R-:W-:Y:S01]  /*146d0*/  HMMA.16816.F32.BF16 R44, R32, R10, R44 ;  /* 0x0000000a202c723c */ /* 0x000fe2000004182c */
[----:B------:R-:W3:Y:S01]  /*146e0*/  LDSM.16.M88.4 R8, [R184+0x5800] ;  /* 0x00580000b808783b */ /* 0x000ee20000000200 */
[----:B------:R-:W-:-:S06]  /*146f0*/  DEPBAR.LE SB0, 0x0 ;  /* 0x000080000000791a */ /* 0x000fcc0000000000 */
[C---:B------:R-:W-:Y:S08]  /*14700*/  HMMA.16816.F32.BF16 R24, R32.reuse, R60, R24 ;  /* 0x0000003c2018723c */ /* 0x040ff00000041818 */
[C---:B------:R-:W-:Y:S08]  /*14710*/  HMMA.16816.F32.BF16 R20, R32.reuse, R62, R20 ;  /* 0x0000003e2014723c */ /* 0x040ff00000041814 */
[C---:B-1----:R-:W-:Y:S08]  /*14720*/  HMMA.16816.F32.BF16 R16, R32.reuse, R28, R16 ;  /* 0x0000001c2010723c */ /* 0x042ff00000041810 */
[C---:B------:R-:W-:Y:S08]  /*14730*/  HMMA.16816.F32.BF16 R80, R32.reuse, R30, R80 ;  /* 0x0000001e2050723c */ /* 0x040ff00000041850 */
[C---:B--2---:R-:W-:Y:S08]  /*14740*/  HMMA.16816.F32.BF16 R76, R32.reuse, R36, R76 ;  /* 0x00000024204c723c */ /* 0x044ff0000004184c */
[----:B------:R-:W-:Y:S08]  /*14750*/  HMMA.16816.F32.BF16 R84, R32, R38, R84 ;  /* 0x000000262054723c */ /* 0x000ff00000041854 */
[C---:B----4-:R-:W-:Y:S08]  /*14760*/  HMMA.16816.F32.BF16 R48, R72.reuse, R4, R48 ;  /* 0x000000044830723c */ /* 0x050ff00000041830 */
[C---:B------:R-:W-:Y:S08]  /*14770*/  HMMA.16816.F32.BF16 R44, R72.reuse, R6, R44 ;  /* 0x00000006482c723c */ /* 0x040ff0000004182c */
[C---:B------:R-:W-:Y:S08]  /*14780*/  HMMA.16816.F32.BF16 R24, R72.reuse, R40, R24 ;  /* 0x000000284818723c */ /* 0x040ff00000041818 */
[C---:B------:R-:W-:Y:S08]  /*14790*/  HMMA.16816.F32.BF16 R20, R72.reuse, R42, R20 ;  /* 0x0000002a4814723c */ /* 0x040ff00000041814 */
[C---:B------:R-:W-:Y:S08]  /*147a0*/  HMMA.16816.F32.BF16 R16, R72.reuse, R64, R16 ;  /* 0x000000404810723c */ /* 0x040ff00000041810 */
[C---:B------:R-:W-:Y:S08]  /*147b0*/  HMMA.16816.F32.BF16 R80, R72.reuse, R66, R80 ;  /* 0x000000424850723c */ /* 0x040ff00000041850 */
[C---:B---3--:R-:W-:Y:S08]  /*147c0*/  HMMA.16816.F32.BF16 R76, R72.reuse, R8, R76 ;  /* 0x00000008484c723c */ /* 0x048ff0000004184c */
[----:B------:R-:W-:Y:S01]  /*147d0*/  HMMA.16816.F32.BF16 R84, R72, R10, R84 ;  /* 0x0000000a4854723c */ /* 0x000fe20000041854 */
[----:B------:R-:W-:Y:S06]  /*147e0*/  BAR.SYNC.DEFER_BLOCKING 0x0 ;  /* 0x0000000000007b1d */ /* 0x000fec0000010000 */
[----:B------:R-:W-:Y:S01]  /*147f0*/  @!UPT UIADD3 URZ, URZ, URZ, URZ ;  /* 0x0000003f3f3ff290 */ /* 0x000fe2000fffe03f */
[----:B------:R-:W-:Y:S11]  /*14800*/  @!P4 BRA `(.L_x_5203) ;  /* 0x00000a600000c947 */ /* 0x000ff60003800000 */
[----:B------:R-:W-:Y:S01]  /*14810*/  ISETP.NE.U32.AND P0, PT, R212, RZ, PT ;  /* 0x000000ffd400720c */ /* 0x000fe20003f05070 */
[----:B------:R-:W-:Y:S03]  /*14820*/  BSSY B0, `(.L_x_5204) ;  /* 0x0000042000007945 */ /* 0x000fe60003800000 */
[----:B------:R-:W-:-:S13]  /*14830*/  ISETP.NE.AND.EX P0, PT, R213, RZ, PT, P0 ;  /* 0x000000ffd500720c */ /* 0x000fda0003f05300 */
[----:B------:R-:W-:Y:S05]  /*14840*/  @!P0 BRA `(.L_x_5205) ;  /* 0x000003c000008947 */ /* 0x000fea0003800000 */
[----:B------:R-:W2:Y:S01]  /*14850*/  LD.E R11, [R12.64+0x170] ;  /* 0x000170060c0b7980 */ /* 0x000ea2000c101900 */
[----:B------:R-:W-:Y:S02]  /*14860*/  IADD3 R8, R14, -0x40, RZ ;  /* 0xffffffc00e087810 */ /* 0x000fe40007ffe0ff */
        /* <DEDUP_REMOVED lines=58> */
.L_x_5205:
[----:B------:R-:W2:Y:S02]  /*14c10*/  LD.E R4, [R12.64+0x38] ;  /* 0x000038060c047980 */ /* 0x000ea4000c101900 */
[----:B--2---:R-:W-:-:S04]  /*14c20*/  LEA R4, -R4, RZ, 0x6 ;  /* 0x000000ff04047211 */ /* 0x004fc800078e31ff */
[----:B------:R-:W-:Y:S02]  /*14c30*/  SHF.R.S32.HI R3, RZ, 0x1f, R4 ;  /* 0x0000001fff037819 */ /* 0x000fe40000011404 */
.L_x_5206:
[----:B------:R-:W-:Y:S05]  /*14c40*/  BSYNC B0 ;  /* 0x0000000000007941 */ /* 0x000fea0003800000 */
.L_x_5204:
        /* <DEDUP_REMOVED lines=98> */
.L_x_5203:
[----:B------:R-:W-:Y:S05]  /*15270*/  BSYNC B1 ;  /* 0x0000000000017941 */ /* 0x000fea0003800000 */
.L_x_5202:
[----:B------:R2:W3:Y:S01]  /*15280*/  LD.E R166, [R12.64+0xdc] ;  /* 0x0000dc060ca67980 */ /* 0x0004e2000c101900 */
[----:B------:R-:W-:Y:S01]  /*15290*/  IMAD R3, R15, 0x2, R14 ;  /* 0x000000020f037824 */ /* 0x000fe200078e020e */
[----:B-1----:R-:W-:-:S04]  /*152a0*/  IADD3 R32, R137, R2, -R208 ;  /* 0x0000000289207210 */ /* 0x002fc80007ffe8d0 */
[C---:B------:R-:W-:Y:S01]  /*152b0*/  IADD3 R53, R3.reuse, 0x10, RZ ;  /* 0x0000001003357810 */ /* 0x040fe20007ffe0ff */
[C---:B------:R-:W-:Y:S01]  /*152c0*/  IMAD.IADD R63, R32.reuse, 0x1, -R3 ;  /* 0x00000001203f7824 */ /* 0x040fe200078e0a03 */
[C---:B------:R-:W-:Y:S02]  /*152d0*/  IADD3 R29, R3.reuse, 0x1, RZ ;  /* 0x00000001031d7810 */ /* 0x040fe40007ffe0ff */
[C---:B------:R-:W-:Y:S01]  /*152e0*/  IADD3 R61, R3.reuse, 0x8, RZ ;  /* 0x00000008033d7810 */ /* 0x040fe20007ffe0ff */
[C---:B------:R-:W-:Y:S01]  /*152f0*/  IMAD.IADD R4, R32.reuse, 0x1, -R53 ;  /* 0x0000000120047824 */ /* 0x040fe200078e0a35 */
[----:B------:R-:W-:Y:S01]  /*15300*/  IADD3 R59, R3, 0x9, RZ ;  /* 0x00000009033b7810 */ /* 0x000fe20007ffe0ff */
[C---:B------:R-:W-:Y:S01]  /*15310*/  IMAD.IADD R14, R32.reuse, 0x1, -R29 ;  /* 0x00000001200e7824 */ /* 0x040fe200078e0a1d */
[----:B------:R-:W-:Y:S01]  /*15320*/  IABS R63, R63 ;  /* 0x0000003f003f7213 */ /* 0x000fe20000000000 */
[C---:B------:R-:W-:Y:S01]  /*15330*/  IMAD.IADD R15, R32.reuse, 0x1, -R61 ;  /* 0x00000001200f7824 */ /* 0x040fe200078e0a3d */
[----:B------:R-:W-:Y:S01]  /*15340*/  IABS R4, R4 ;  /* 0x0000000400047213 */ /* 0x000fe20000000000 */
[----:B------:R-:W-:Y:S01]  /*15350*/  IMAD.IADD R6, R32, 0x1, -R59 ;  /* 0x0000000120067824 */ /* 0x000fe200078e0a3b */
[----:B------:R-:W-:-:S02]  /*15360*/  ISETP.GE.AND P2, PT, R29, R137, PT ;  /* 0x000000891d00720c */ /* 0x000fc40003f46270 */
[----:B------:R1:W-:Y:S01]  /*15370*/  I2F R37, R4 ;  /* 0x0000000400257306 */ /* 0x0003e20000201400 */
[----:B------:R-:W-:Y:S02]  /*15380*/  IABS R15, R15 ;  /* 0x0000000f000f7213 */ /* 0x000fe40000000000 */
[----:B------:R-:W-:Y:S02]  /*15390*/  IABS R6, R6 ;  /* 0x0000000600067213 */ /* 0x000fe40000000000 */
[----:B------:R-:W-:Y:S02]  /*153a0*/  IABS R14, R14 ;  /* 0x0000000e000e7213 */ /* 0x000fe40000000000 */
[----:B------:R-:W-:Y:S01]  /*153b0*/  IADD3 R43, R3, 0x11, RZ ;  /* 0x00000011032b7810 */ /* 0x000fe20007ffe0ff */
[----:B------:R-:W-:Y:S01]  /*153c0*/  I2F R15, R15 ;  /* 0x0000000f000f7306 */ /* 0x000fe20000201400 */
[----:B-1----:R-:W-:-:S07]  /*153d0*/  IADD3 R4, R32, 0x8, RZ ;  /* 0x0000000820047810 */ /* 0x002fce0007ffe0ff */
[----:B------:R-:W-:Y:S01]  /*153e0*/  I2F R63, R63 ;  /* 0x0000003f003f7306 */ /* 0x000fe20000201400 */
[C---:B--2---:R-:W-:Y:S02]  /*153f0*/  IMAD.IADD R12, R4.reuse, 0x1, -R29 ;  /* 0x00000001040c7824 */ /* 0x044fe400078e0a1d */
[C---:B------:R-:W-:Y:S02]  /*15400*/  IMAD.IADD R36, R4.reuse, 0x1, -R61 ;  /* 0x0000000104247824 */ /* 0x040fe400078e0a3d */
[C---:B------:R-:W-:Y:S01]  /*15410*/  IMAD.IADD R13, R4.reuse, 0x1, -R3 ;  /* 0x00000001040d7824 */ /* 0x040fe200078e0a03 */
[----:B------:R-:W-:Y:S02]  /*15420*/  IABS R12, R12 ;  /* 0x0000000c000c7213 */ /* 0x000fe40000000000 */
[----:B------:R-:W-:Y:S01]  /*15430*/  I2F R6, R6 ;  /* 0x0000000600067306 */ /* 0x000fe20000201400 */
[----:B------:R-:W-:Y:S01]  /*15440*/  IABS R36, R36 ;  /* 0x0000002400247213 */ /* 0x000fe20000000000 */
[C---:B------:R-:W-:Y:S01]  /*15450*/  IMAD.IADD R28, R4.reuse, 0x1, -R59 ;  /* 0x00000001041c7824 */ /* 0x040fe200078e0a3b */
[----:B------:R-:W-:Y:S01]  /*15460*/  IABS R13, R13 ;  /* 0x0000000d000d7213 */ /* 0x000fe20000000000 */
[----:B------:R-:W-:-:S04]  /*15470*/  IMAD.IADD R38, R4, 0x1, -R53 ;  /* 0x0000000104267824 */ /* 0x000fc800078e0a35 */
[----:B------:R-:W1:Y:S01]  /*15480*/  I2F R12, R12 ;  /* 0x0000000c000c7306 */ /* 0x000e620000201400 */
[----:B------:R-:W-:-:S07]  /*15490*/  IABS R28, R28 ;  /* 0x0000001c001c7213 */ /* 0x000fce0000000000 */
[----:B------:R2:W4:Y:S01]  /*154a0*/  I2F R29, R36 ;  /* 0x00000024001d7306 */ /* 0x0005220000201400 */
[----:B------:R-:W-:-:S07]  /*154b0*/  IABS R40, R38 ;  /* 0x0000002600287213 */ /* 0x000fce0000000000 */
[----:B------:R-:W5:Y:S01]  /*154c0*/  I2F R13, R13 ;  /* 0x0000000d000d7306 */ /* 0x000f620000201400 */
[----:B------:R-:W-:Y:S01]  /*154d0*/  IMAD.IADD R10, R32, 0x1, -R43 ;  /* 0x00000001200a7824 */ /* 0x000fe200078e0a2b */
[----:B------:R-:W-:-:S06]  /*154e0*/  IADD3 R41, R3, 0x18, RZ ;  /* 0x0000001803297810 */ /* 0x000fcc0007ffe0ff */
[----:B------:R-:W5:Y:S01]  /*154f0*/  I2F R38, R28 ;  /* 0x0000001c00267306 */ /* 0x000f620000201400 */
[----:B--2---:R-:W-:Y:S01]  /*15500*/  IMAD.IADD R36, R4, 0x1, -R43 ;  /* 0x0000000104247824 */ /* 0x004fe200078e0a2b */
[----:B------:R-:W-:-:S06]  /*15510*/  IADD3 R39, R3, 0x19, RZ ;  /* 0x0000001903277810 */ /* 0x000fcc0007ffe0ff */
[----:B------:R-:W2:Y:S01]  /*15520*/  I2F R14, R14 ;  /* 0x0000000e000e7306 */ /* 0x000ea20000201400 */
[----:B------:R-:W-:Y:S01]  /*15530*/  ISETP.GE.AND P5, PT, R43, R137, PT ;  /* 0x000000892b00720c */ /* 0x000fe20003fa6270 */
[C---:B-1----:R-:W-:Y:S01]  /*15540*/  FFMA.FTZ R12, -R0.reuse, R12, R51 ;  /* 0x0000000c000c7223 */ /* 0x042fe20000010133 */
[----:B------:R-:W-:Y:S01]  /*15550*/  IABS R10, R10 ;  /* 0x0000000a000a7213 */ /* 0x000fe20000000000 */
[C---:B------:R-:W-:Y:S01]  /*15560*/  FFMA.FTZ R44, -R0.reuse, R15, R44 ;  /* 0x0000000f002c7223 */ /* 0x040fe2000001012c */
[----:B------:R-:W-:Y:S01]  /*15570*/  IADD3 R7, R3, 0x20, RZ ;  /* 0x0000002003077810 */ /* 0x000fe20007ffe0ff */
[----:B----4-:R-:W-:Y:S01]  /*15580*/  FFMA.FTZ R29, -R0, R29, R46 ;  /* 0x0000001d001d7223 */ /* 0x010fe2000001012e */
[----:B------:R-:W-:Y:S01]  /*15590*/  ISETP.GE.AND P1, PT, R61, R137, PT ;  /* 0x000000893d00720c */ /* 0x000fe20003f26270 */
[----:B------:R-:W1:Y:S01]  /*155a0*/  I2F R43, R40 ;  /* 0x00000028002b7306 */ /* 0x000e620000201400 */
[----:B------:R-:W-:Y:S01]  /*155b0*/  IABS R36, R36 ;  /* 0x0000002400247213 */ /* 0x000fe20000000000 */
[C---:B------:R-:W-:Y:S01]  /*155c0*/  IMAD.IADD R35, R32.reuse, 0x1, -R41 ;  /* 0x0000000120237824 */ /* 0x040fe200078e0a29 */
[----:B------:R-:W-:Y:S01]  /*155d0*/  IADD3 R11, R3, 0x21, RZ ;  /* 0x00000021030b7810 */ /* 0x000fe20007ffe0ff */
[----:B------:R-:W-:Y:S01]  /*155e0*/  IMAD.IADD R34, R32, 0x1, -R39 ;  /* 0x0000000120227824 */ /* 0x000fe200078e0a27 */
[----:B------:R-:W-:Y:S01]  /*155f0*/  FSEL R15, R12, -INF , !P2 ;  /* 0xff8000000c0f7808 */ /* 0x000fe20005000000 */
[----:B------:R-:W-:Y:S01]  /*15600*/  FFMA.FTZ R48, -R0, R63, R48 ;  /* 0x0000003f00307223 */ /* 0x000fe20000010130 */
[----:B------:R-:W-:Y:S01]  /*15610*/  FSEL R12, R44, -INF , !P1 ;  /* 0xff8000002c0c7808 */ /* 0x000fe20004800000 */
[----:B-----5:R-:W-:Y:S01]  /*15620*/  FFMA.FTZ R13, -R0, R13, R50 ;  /* 0x0000000d000d7223 */ /* 0x020fe20000010132 */
[----:B------:R-:W-:Y:S01]  /*15630*/  FSEL R29, R29, -INF , !P1 ;  /* 0xff8000001d1d7808 */ /* 0x000fe20004800000 */
[--C-:B------:R-:W-:Y:S01]  /*15640*/  IMAD.IADD R33, R32, 0x1, -R7.reuse ;  /* 0x0000000120217824 */ /* 0x100fe200078e0a07 */
[-C--:B------:R-:W-:Y:S01]  /*15650*/  ISETP.GE.AND P3, PT, R3, R137.reuse, PT ;  /* 0x000000890300720c */ /* 0x080fe20003f66270 */
[----:B------:R-:W4:Y:S01]  /*15660*/  I2F R10, R10 ;  /* 0x0000000a000a7306 */ /* 0x000f220000201400 */
[----:B------:R-:W-:Y:S01]  /*15670*/  ISETP.GE.AND P1, PT, R7, R137, PT ;  /* 0x000000890700720c */ /* 0x000fe20003f26270 */
[----:B------:R-:W-:Y:S01]  /*15680*/  IMAD.IADD R7, R4, 0x1, -R7 ;  /* 0x0000000104077824 */ /* 0x000fe200078e0a07 */
[----:B------:R-:W-:Y:S01]  /*15690*/  IABS R35, R35 ;  /* 0x0000002300237213 */ /* 0x000fe20000000000 */
[C---:B------:R-:W-:Y:S01]  /*156a0*/  FFMA.FTZ R6, -R0.reuse, R6, R45 ;  /* 0x0000000600067223 */ /* 0x040fe2000001012d */
[----:B------:R-:W-:Y:S01]  /*156b0*/  IABS R34, R34 ;  /* 0x0000002200227213 */ /* 0x000fe20000000000 */
[----:B------:R-:W-:-:S02]  /*156c0*/  FFMA.FTZ R38, -R0, R38, R47 ;  /* 0x0000002600267223 */ /* 0x000fc4000001012f */
[----:B------:R-:W5:Y:S01]  /*156d0*/  I2F R36, R36 ;  /* 0x0000002400247306 */ /* 0x000f620000201400 */
[----:B------:R-:W-:Y:S01]  /*156e0*/  IMAD.IADD R8, R32, 0x1, -R11 ;  /* 0x0000000120087824 */ /* 0x000fe200078e0a0b */
[----:B------:R-:W-:Y:S01]  /*156f0*/  ISETP.GE.AND P0, PT, R59, R137, PT ;  /* 0x000000893b00720c */ /* 0x000fe20003f06270 */
[----:B--2---:R-:W-:Y:S01]  /*15700*/  FFMA.FTZ R49, -R0, R14, R49 ;  /* 0x0000000e00317223 */ /* 0x004fe20000010131 */
[----:B------:R-:W-:Y:S02]  /*15710*/  FSEL R14, R48, -INF , !P3 ;  /* 0xff800000300e7808 */ /* 0x000fe40005800000 */
[----:B------:R-:W-:Y:S01]  /*15720*/  FSEL R28, R13, -INF , !P3 ;  /* 0xff8000000d1c7808 */ /* 0x000fe20005800000 */
[----:B------:R-:W-:Y:S01]  /*15730*/  FFMA.FTZ R42, -R0, R37, R24 ;  /* 0x00000025002a7223 */ /* 0x000fe20000010118 */
[----:B------:R-:W-:Y:S01]  /*15740*/  ISETP.GE.AND P3, PT, R41, R137, PT ;  /* 0x000000892900720c */ /* 0x000fe20003f66270 */
[----:B------:R-:W-:Y:S01]  /*15750*/  IMAD.IADD R41, R4, 0x1, -R41 ;  /* 0x0000000104297824 */ /* 0x000fe200078e0a29 */
[----:B------:R-:W-:Y:S01]  /*15760*/  IABS R44, R7 ;  /* 0x00000007002c7213 */ /* 0x000fe20000000000 */
[----:B------:R-:W2:Y:S01]  /*15770*/  I2F R35, R35 ;  /* 0x0000002300237306 */ /* 0x000ea20000201400 */
[----:B------:R-:W-:-:S02]  /*15780*/  FSEL R7, R6, -INF , !P0 ;  /* 0xff80000006077808 */ /* 0x000fc40004000000 */
[----:B------:R-:W-:Y:S02]  /*15790*/  FSEL R24, R38, -INF , !P0 ;  /* 0xff80000026187808 */ /* 0x000fe40004000000 */
[----:B------:R-:W-:Y:S02]  /*157a0*/  IABS R8, R8 ;  /* 0x0000000800087213 */ /* 0x000fe40000000000 */
[----:B------:R-:W-:Y:S01]  /*157b0*/  FSEL R13, R49, -INF , !P2 ;  /* 0xff800000310d7808 */ /* 0x000fe20005000000 */
[----:B------:R-:W2:Y:S01]  /*157c0*/  I2F R34, R34 ;  /* 0x0000002200227306 */ /* 0x000ea20000201400 */
[-C--:B------:R-:W-:Y:S01]  /*157d0*/  ISETP.GE.AND P0, PT, R11, R137.reuse, PT ;  /* 0x000000890b00720c */ /* 0x080fe20003f06270 */
[C---:B------:R-:W-:Y:S01]  /*157e0*/  IMAD.IADD R11, R4.reuse, 0x1, -R11 ;  /* 0x00000001040b7824 */ /* 0x040fe200078e0a0b */
[----:B------:R-:W-:Y:S01]  /*157f0*/  ISETP.GE.AND P2, PT, R39, R137, PT ;  /* 0x000000892700720c */ /* 0x000fe20003f46270 */
[----:B------:R-:W-:Y:S01]  /*15800*/  IMAD.IADD R39, R4, 0x1, -R39 ;  /* 0x0000000104277824 */ /* 0x000fe200078e0a27 */
[----:B------:R-:W-:Y:S01]  /*15810*/  IADD3 R5, R3, 0x28, RZ ;  /* 0x0000002803057810 */ /* 0x000fe20007ffe0ff */
[----:B-1----:R-:W-:Y:S01]  /*15820*/  FFMA.FTZ R6, -R0, R43, R26 ;  /* 0x0000002b00067223 */ /* 0x002fe2000001011a */
[----:B------:R-:W-:-:S02]  /*15830*/  ISETP.GE.AND P6, PT, R53, R137, PT ;  /* 0x000000893500720c */ /* 0x000fc40003fc6270 */
[----:B------:R-:W-:Y:S01]  /*15840*/  IABS R41, R41 ;  /* 0x0000002900297213 */ /* 0x000fe20000000000 */
[----:B------:R-:W1:Y:S01]  /*15850*/  I2F R8, R8 ;  /* 0x0000000800087306 */ /* 0x000e620000201400 */
[----:B------:R-:W-:Y:S01]  /*15860*/  IABS R26, R11 ;  /* 0x0000000b001a7213 */ /* 0x000fe20000000000 */
[--C-:B------:R-:W-:Y:S01]  /*15870*/  IMAD.IADD R31, R32, 0x1, -R5.reuse ;  /* 0x00000001201f7824 */ /* 0x100fe200078e0a05 */
[----:B------:R-:W-:Y:S01]  /*15880*/  IABS R40, R39 ;  /* 0x0000002700287213 */ /* 0x000fe20000000000 */
[----:B------:R-:W-:Y:S01]  /*15890*/  IMAD.IADD R38, R4, 0x1, -R5 ;  /* 0x0000000104267824 */ /* 0x000fe200078e0a05 */
[----:B------:R-:W-:Y:S02]  /*158a0*/  FSEL R11, R42, -INF , !P6 ;  /* 0xff8000002a0b7808 */ /* 0x000fe40007000000 */
[----:B------:R-:W-:Y:S01]  /*158b0*/  FSEL R6, R6, -INF , !P6 ;  /* 0xff80000006067808 */ /* 0x000fe20007000000 */
[----:B------:R-:W-:Y:S01]  /*158c0*/  I2F R39, R41 ;  /* 0x0000002900277306 */ /* 0x000fe20000201400 */
[----:B------:R-:W-:Y:S01]  /*158d0*/  ISETP.GE.AND P6, PT, R5, R137, PT ;  /* 0x000000890500720c */ /* 0x000fe20003fc6270 */
[C---:B----4-:R-:W-:Y:S01]  /*158e0*/  FFMA.FTZ R10, -R0.reuse, R10, R25 ;  /* 0x0000000a000a7223 */ /* 0x050fe20000010119 */
[----:B------:R-:W-:Y:S01]  /*158f0*/  IABS R33, R33 ;  /* 0x0000002100217213 */ /* 0x000fe20000000000 */
[----:B-----5:R-:W-:Y:S01]  /*15900*/  FFMA.FTZ R5, -R0, R36, R27 ;  /* 0x0000002400057223 */ /* 0x020fe2000001011b */
[----:B------:R-:W-:-:S03]  /*15910*/  IADD3 R9, R3, 0x29, RZ ;  /* 0x0000002903097810 */ /* 0x000fc60007ffe0ff */
[----:B------:R-:W4:Y:S01]  /*15920*/  I2F R41, R44 ;  /* 0x0000002c00297306 */ /* 0x000f220000201400 */
[----:B------:R-:W-:Y:S01]  /*15930*/  IADD3 R27, R3, 0x30, RZ ;  /* 0x00000030031b7810 */ /* 0x000fe20007ffe0ff */
[--C-:B------:R-:W-:Y:S01]  /*15940*/  IMAD.IADD R30, R32, 0x1, -R9.reuse ;  /* 0x00000001201e7824 */ /* 0x100fe200078e0a09 */
[----:B------:R-:W-:Y:S01]  /*15950*/  FSEL R10, R10, -INF , !P5 ;  /* 0xff8000000a0a7808 */ /* 0x000fe20006800000 */
[----:B------:R-:W-:Y:S01]  /*15960*/  IMAD.IADD R36, R4, 0x1, -R9 ;  /* 0x0000000104247824 */ /* 0x000fe200078e0a09 */
[----:B------:R-:W-:-:S03]  /*15970*/  FSEL R5, R5, -INF , !P5 ;  /* 0xff80000005057808 */ /* 0x000fc60006800000 */
[----:B------:R-:W5:Y:S01]  /*15980*/  I2F R37, R40 ;  /* 0x0000002800257306 */ /* 0x000f620000201400 */
[----:B------:R-:W-:Y:S01]  /*15990*/  ISETP.GE.AND P5, PT, R9, R137, PT ;  /* 0x000000890900720c */ /* 0x000fe20003fa6270 */
[C---:B--2---:R-:W-:Y:S02]  /*159a0*/  FFMA.FTZ R9, -R0.reuse, R35, R20 ;  /* 0x0000002300097223 */ /* 0x044fe40000010114 */
[----:B------:R-:W-:Y:S01]  /*159b0*/  FFMA.FTZ R34, -R0, R34, R21 ;  /* 0x0000002200227223 */ /* 0x000fe20000010115 */
[C---:B------:R-:W-:Y:S01]  /*159c0*/  IADD3 R21, R3.reuse, 0x31, RZ ;  /* 0x0000003103157810 */ /* 0x040fe20007ffe0ff */
[----:B------:R-:W-:Y:S02]  /*159d0*/  IMAD.IADD R20, R4, 0x1, -R27 ;  /* 0x0000000104147824 */ /* 0x000fe400078e0a1b */
[----:B------:R-:W2:Y:S01]  /*159e0*/  I2F R33, R33 ;  /* 0x0000002100217306 */ /* 0x000ea20000201400 */
[----:B-1----:R-:W-:Y:S02]  /*159f0*/  FFMA.FTZ R17, -R0, R8, R17 ;  /* 0x0000000800117223 */ /* 0x002fe40000010111 */
[----:B------:R-:W-:Y:S01]  /*15a00*/  IABS R20, R20 ;  /* 0x0000001400147213 */ /* 0x000fe20000000000 */
[----:B------:R-:W-:Y:S01]  /*15a10*/  IMAD.IADD R8, R4, 0x1, -R21 ;  /* 0x0000000104087824 */ /* 0x000fe200078e0a15 */
[----:B------:R-:W-:Y:S01]  /*15a20*/  IABS R25, R38 ;  /* 0x0000002600197213 */ /* 0x000fe20000000000 */
[C---:B----4-:R-:W-:Y:S01]  /*15a30*/  FFMA.FTZ R18, -R0.reuse, R41, R18 ;  /* 0x0000002900127223 */ /* 0x050fe20000010112 */
[----:B------:R-:W-:Y:S01]  /*15a40*/  IABS R36, R36 ;  /* 0x0000002400247213 */ /* 0x000fe20000000000 */
[----:B------:R-:W-:Y:S01]  /*15a50*/  IMAD.MOV.U32 R38, RZ, RZ, R20 ;  /* 0x000000ffff267224 */ /* 0x000fe200078e0014 */
[----:B------:R-:W-:Y:S01]  /*15a60*/  IABS R8, R8 ;  /* 0x0000000800087213 */ /* 0x000fe20000000000 */
[C---:B-----5:R-:W-:Y:S01]  /*15a70*/  FFMA.FTZ R20, -R0.reuse, R37, R23 ;  /* 0x0000002500147223 */ /* 0x060fe20000010117 */
[----:B------:R-:W1:Y:S01]  /*15a80*/  I2F R26, R26 ;  /* 0x0000001a001a7306 */ /* 0x000e620000201400 */
[C---:B------:R-:W-:Y:S01]  /*15a90*/  IADD3 R35, R3.reuse, 0x38, RZ ;  /* 0x0000003803237810 */ /* 0x040fe20007ffe0ff */
[----:B------:R-:W-:Y:S01]  /*15aa0*/  FFMA.FTZ R22, -R0, R39, R22 ;  /* 0x0000002700167223 */ /* 0x000fe20000010116 */
[----:B------:R-:W-:-:S02]  /*15ab0*/  IADD3 R37, R3, 0x39, RZ ;  /* 0x0000003903257810 */ /* 0x000fc40007ffe0ff */
[----:B------:R-:W-:Y:S01]  /*15ac0*/  FSEL R159, R18, -INF , !P1 ;  /* 0xff800000129f7808 */ /* 0x000fe20004800000 */
[----:B--2---:R-:W-:Y:S01]  /*15ad0*/  FFMA.FTZ R33, -R0, R33, R16 ;  /* 0x0000002100217223 */ /* 0x004fe20000010110 */
[----:B------:R-:W-:Y:S01]  /*15ae0*/  FMNMX.FTZ R18, R28, R15, !PT ;  /* 0x0000000f1c127209 */ /* 0x000fe20007810000 */
[----:B------:R2:W-:Y:S01]  /*15af0*/  I2F R16, R36 ;  /* 0x0000002400107306 */ /* 0x0005e20000201400 */
[----:B------:R-:W-:Y:S01]  /*15b00*/  IMAD.IADD R3, R4, 0x1, -R35 ;  /* 0x0000000104037824 */ /* 0x000fe200078e0a23 */
[----:B------:R-:W-:Y:S02]  /*15b10*/  FSEL R169, R17, -INF , !P0 ;  /* 0xff80000011a97808 */ /* 0x000fe40004000000 */
[----:B------:R-:W-:Y:S02]  /*15b20*/  FSEL R9, R9, -INF , !P3 ;  /* 0xff80000009097808 */ /* 0x000fe40005800000 */
[----:B------:R-:W-:Y:S02]  /*15b30*/  FMNMX.FTZ R17, R29, R18, !PT ;  /* 0x000000121d117209 */ /* 0x000fe40007810000 */
[----:B------:R-:W4:Y:S02]  /*15b40*/  I2F R25, R25 ;  /* 0x0000001900197306 */ /* 0x000f240000201400 */
[----:B------:R-:W-:Y:S01]  /*15b50*/  FMNMX.FTZ R17, R24, R17, !PT ;  /* 0x0000001118117209 */ /* 0x000fe20007810000 */
[----:B--2---:R-:W-:-:S02]  /*15b60*/  IMAD.MOV.U32 R36, RZ, RZ, R8 ;  /* 0x000000ffff247224 */ /* 0x004fc400078e0008 */
[----:B------:R-:W-:Y:S01]  /*15b70*/  IMAD.IADD R8, R4, 0x1, -R37 ;  /* 0x0000000104087824 */ /* 0x000fe200078e0a25 */
[----:B------:R-:W-:Y:S02]  /*15b80*/  FSEL R4, R22, -INF , !P3 ;  /* 0xff80000016047808 */ /* 0x000fe40005800000 */
[----:B------:R-:W-:Y:S01]  /*15b90*/  ISETP.GE.AND P3, PT, R27, R137, PT ;  /* 0x000000891b00720c */ /* 0x000fe20003f66270 */
[----:B------:R-:W-:Y:S01]  /*15ba0*/  IMAD.IADD R27, R32, 0x1, -R27 ;  /* 0x00000001201b7824 */ /* 0x000fe200078e0a1b */
[----:B------:R-:W-:Y:S01]  /*15bb0*/  FMNMX.FTZ R18, R6, R17, !PT ;  /* 0x0000001106127209 */ /* 0x000fe20007810000 */
[----:B-1----:R-:W-:-:S03]  /*15bc0*/  FFMA.FTZ R26, -R0, R26, R19 ;  /* 0x0000001a001a7223 */ /* 0x002fc60000010113 */
[----:B------:R-:W-:Y:S01]  /*15bd0*/  IABS R27, R27 ;  /* 0x0000001b001b7213 */ /* 0x000fe20000000000 */
[----:B------:R-:W1:Y:S01]  /*15be0*/  I2F R23, R38 ;  /* 0x0000002600177306 */ /* 0x000e620000201400 */
[----:B------:R-:W-:Y:S02]  /*15bf0*/  IABS R3, R3 ;  /* 0x0000000300037213 */ /* 0x000fe40000000000 */
[----:B------:R-:W-:Y:S01]  /*15c00*/  FSEL R168, R33, -INF , !P1 ;  /* 0xff80000021a87808 */ /* 0x000fe20004800000 */
[----:B------:R-:W-:Y:S01]  /*15c10*/  IMAD.MOV.U32 R17, RZ, RZ, R27 ;  /* 0x000000ffff117224 */ /* 0x000fe200078e001b */
[----:B------:R-:W-:Y:S02]  /*15c20*/  FMNMX.FTZ R33, R5, R18, !PT ;  /* 0x0000001205217209 */ /* 0x000fe40007810000 */
[----:B------:R-:W-:Y:S01]  /*15c30*/  FMNMX.FTZ R27, R14, R13, !PT ;  /* 0x0000000d0e1b7209 */ /* 0x000fe20007810000 */
[----:B------:R-:W-:Y:S01]  /*15c40*/  IMAD.MOV.U32 R39, RZ, RZ, R3 ;  /* 0x000000ffff277224 */ /* 0x000fe200078e0003 */
[----:B------:R-:W-:-:S02]  /*15c50*/  FSEL R164, R26, -INF , !P0 ;  /* 0xff8000001aa47808 */ /* 0x000fc40004000000 */
[----:B------:R-:W-:Y:S02]  /*15c60*/  FSEL R3, R20, -INF , !P2 ;  /* 0xff80000014037808 */ /* 0x000fe40005000000 */
[----:B------:R-:W-:Y:S01]  /*15c70*/  FMNMX.FTZ R26, R4, R33, !PT ;  /* 0x00000021041a7209 */ /* 0x000fe20007810000 */
[----:B------:R-:W2:Y:S01]  /*15c80*/  I2F R19, R36 ;  /* 0x0000002400137306 */ /* 0x000ea20000201400 */
[----:B------:R-:W-:Y:S02]  /*15c90*/  FMNMX.FTZ R20, R12, R27, !PT ;  /* 0x0000001b0c147209 */ /* 0x000fe40007810000 */
[----:B------:R-:W-:Y:S02]  /*15ca0*/  IABS R31, R31 ;  /* 0x0000001f001f7213 */ /* 0x000fe40000000000 */
[----:B------:R-:W-:Y:S01]  /*15cb0*/  FMNMX.FTZ R26, R3, R26, !PT ;  /* 0x0000001a031a7209 */ /* 0x000fe20007810000 */
[----:B----4-:R-:W-:Y:S01]  /*15cc0*/  FFMA.FTZ R25, -R0, R25, R82 ;  /* 0x0000001900197223 */ /* 0x010fe20000010152 */
[----:B------:R-:W-:Y:S01]  /*15cd0*/  FMNMX.FTZ R20, R7, R20, !PT ;  /* 0x0000001407147209 */ /* 0x000fe20007810000 */
[----:B------:R-:W4:Y:S01]  /*15ce0*/  I2F R39, R39 ;  /* 0x0000002700277306 */ /* 0x000f220000201400 */
[----:B------:R-:W-:-:S02]  /*15cf0*/  IABS R30, R30 ;  /* 0x0000001e001e7213 */ /* 0x000fc40000000000 */
[----:B------:R-:W-:Y:S02]  /*15d00*/  IABS R22, R8 ;  /* 0x0000000800167213 */ /* 0x000fe40000000000 */
[----:B------:R-:W-:Y:S02]  /*15d10*/  FSEL R8, R34, -INF , !P2 ;  /* 0xff80000022087808 */ /* 0x000fe40005000000 */
[----:B------:R-:W-:Y:S01]  /*15d20*/  ISETP.GE.AND P2, PT, R21, R137, PT ;  /* 0x000000891500720c */ /* 0x000fe20003f46270 */
[----:B------:R-:W5:Y:S01]  /*15d30*/  I2F R31, R31 ;  /* 0x0000001f001f7306 */ /* 0x000f620000201400 */
[----:B------:R-:W-:Y:S01]  /*15d40*/  FMNMX.FTZ R33, R159, R26, !PT ;  /* 0x0000001a9f217209 */ /* 0x000fe20007810000 */
[----:B------:R-:W-:Y:S01]  /*15d50*/  IMAD.IADD R21, R32, 0x1, -R21 ;  /* 0x0000000120157824 */ /* 0x000fe200078e0a15 */
[----:B------:R-:W-:Y:S01]  /*15d60*/  FMNMX.FTZ R27, R11, R20, !PT ;  /* 0x000000140b1b7209 */ /* 0x000fe20007810000 */
[C---:B------:R-:W-:Y:S01]  /*15d70*/  FFMA.FTZ R16, -R0.reuse, R16, R83 ;  /* 0x0000001000107223 */ /* 0x040fe20000010153 */
[----:B------:R-:W-:Y:S01]  /*15d80*/  FSEL R162, R25, -INF , !P6 ;  /* 0xff80000019a27808 */ /* 0x000fe20007000000 */
[----:B-1----:R-:W-:Y:S01]  /*15d90*/  FFMA.FTZ R23, -R0, R23, R78 ;  /* 0x0000001700177223 */ /* 0x002fe2000001014e */
[----:B------:R-:W-:Y:S01]  /*15da0*/  ISETP.GE.AND P1, PT, R35, R137, PT ;  /* 0x000000892300720c */ /* 0x000fe20003f26270 */
[----:B------:R-:W1:Y:S01]  /*15db0*/  I2F R30, R30 ;  /* 0x0000001e001e7306 */ /* 0x000e620000201400 */
[----:B------:R-:W-:Y:S01]  /*15dc0*/  FMNMX.FTZ R25, R164, R33, !PT ;  /* 0x00000021a4197209 */ /* 0x000fe20007810000 */
[----:B------:R-:W-:Y:S01]  /*15dd0*/  IMAD.IADD R35, R32, 0x1, -R35 ;  /* 0x0000000120237824 */ /* 0x000fe200078e0a23 */
[----:B------:R-:W-:-:S02]  /*15de0*/  FMNMX.FTZ R20, R10, R27, !PT ;  /* 0x0000001b0a147209 */ /* 0x000fc40007810000 */
[----:B------:R-:W-:Y:S02]  /*15df0*/  IABS R18, R21 ;  /* 0x0000001500127213 */ /* 0x000fe40000000000 */
[----:B------:R-:W-:Y:S01]  /*15e00*/  FSEL R163, R16, -INF , !P5 ;  /* 0xff80000010a37808 */ /* 0x000fe20006800000 */
[----:B------:R-:W1:Y:S01]  /*15e10*/  I2F R17, R17 ;  /* 0x0000001100117306 */ /* 0x000e620000201400 */
[----:B------:R-:W-:Y:S02]  /*15e20*/  FMNMX.FTZ R16, R162, R25, !PT ;  /* 0x00000019a2107209 */ /* 0x000fe40007810000 */
[----:B------:R-:W-:Y:S01]  /*15e30*/  FSEL R175, R23, -INF , !P3 ;  /* 0xff80000017af7808 */ /* 0x000fe20005800000 */
[----:B------:R-:W-:Y:S01]  /*15e40*/  IMAD.IADD R32, R32, 0x1, -R37 ;  /* 0x0000000120207824 */ /* 0x000fe200078e0a25 */
[----:B------:R-:W-:Y:S01]  /*15e50*/  FMNMX.FTZ R23, R9, R20, !PT ;  /* 0x0000001409177209 */ /* 0x000fe20007810000 */
[----:B--2---:R-:W-:Y:S01]  /*15e60*/  FFMA.FTZ R19, -R0, R19, R79 ;  /* 0x0000001300137223 */ /* 0x004fe2000001014f */
[----:B------:R-:W-:Y:S01]  /*15e70*/  IABS R21, R35 ;  /* 0x0000002300157213 */ /* 0x000fe20000000000 */
[----:B------:R-:W2:Y:S01]  /*15e80*/  I2F R18, R18 ;  /* 0x0000001200127306 */ /* 0x000ea20000201400 */
[----:B------:R-:W-:-:S02]  /*15e90*/  FMNMX.FTZ R16, R163, R16, !PT ;  /* 0x00000010a3107209 */ /* 0x000fc40007810000 */
[----:B------:R-:W-:Y:S01]  /*15ea0*/  FMNMX.FTZ R23, R8, R23, !PT ;  /* 0x0000001708177209 */ /* 0x000fe20007810000 */
[C---:B----4-:R-:W-:Y:S01]  /*15eb0*/  FFMA.FTZ R39, -R0.reuse, R39, R86 ;  /* 0x0000002700277223 */ /* 0x050fe20000010156 */
[----:B------:R-:W-:Y:S01]  /*15ec0*/  IABS R32, R32 ;  /* 0x0000002000207213 */ /* 0x000fe20000000000 */
[----:B-----5:R-:W-:Y:S01]  /*15ed0*/  FFMA.FTZ R31, -R0, R31, R80 ;  /* 0x0000001f001f7223 */ /* 0x020fe20000010150 */
[----:B------:R-:W-:Y:S01]  /*15ee0*/  FSEL R174, R19, -INF , !P2 ;  /* 0xff80000013ae7808 */ /* 0x000fe20005000000 */
[----:B------:R-:W4:Y:S01]  /*15ef0*/  I2F R22, R22 ;  /* 0x0000001600167306 */ /* 0x000f220000201400 */
[----:B------:R-:W-:Y:S02]  /*15f00*/  FMNMX.FTZ R19, R175, R16, !PT ;  /* 0x00000010af137209 */ /* 0x000fe40007810000 */
[----:B------:R-:W-:Y:S01]  /*15f10*/  FMNMX.FTZ R26, R168, R23, !PT ;  /* 0x00000017a81a7209 */ /* 0x000fe20007810000 */
[----:B-1----:R-:W-:-:S04]  /*15f20*/  FFMA.FTZ R30, -R0, R30, R81 ;  /* 0x0000001e001e7223 */ /* 0x002fc80000010151 */
[----:B------:R-:W1:Y:S01]  /*15f30*/  I2F R21, R21 ;  /* 0x0000001500157306 */ /* 0x000e620000201400 */
[----:B------:R-:W-:Y:S02]  /*15f40*/  FSEL R173, R39, -INF , !P1 ;  /* 0xff80000027ad7808 */ /* 0x000fe40004800000 */
[----:B------:R-:W-:Y:S02]  /*15f50*/  FMNMX.FTZ R20, R174, R19, !PT ;  /* 0x00000013ae147209 */ /* 0x000fe40007810000 */
[----:B------:R-:W-:-:S03]  /*15f60*/  FSEL R170, R31, -INF , !P6 ;  /* 0xff8000001faa7808 */ /* 0x000fc60007000000 */
[----:B------:R-:W5:Y:S01]  /*15f70*/  I2F R16, R32 ;  /* 0x0000002000107306 */ /* 0x000f620000201400 */
[----:B------:R-:W-:Y:S01]  /*15f80*/  FMNMX.FTZ R19, R169, R26, !PT ;  /* 0x0000001aa9137209 */ /* 0x000fe20007810000 */
[----:B------:R-:W-:Y:S01]  /*15f90*/  FFMA.FTZ R76, -R0, R17, R76 ;  /* 0x00000011004c7223 */ /* 0x000fe2000001014c */
[----:B------:R-:W-:Y:S02]  /*15fa0*/  FMNMX.FTZ R23, R173, R20, !PT ;  /* 0x00000014ad177209 */ /* 0x000fe40007810000 */
[----:B------:R-:W-:Y:S02]  /*15fb0*/  FSEL R171, R30, -INF , !P5 ;  /* 0xff8000001eab7808 */ /* 0x000fe40006800000 */
[----:B------:R-:W-:Y:S01]  /*15fc0*/  FMNMX.FTZ R20, R170, R19, !PT ;  /* 0x00000013aa147209 */ /* 0x000fe20007810000 */
[----:B--2---:R-:W-:Y:S01]  /*15fd0*/  FFMA.FTZ R77, -R0, R18, R77 ;  /* 0x00000012004d7223 */ /* 0x004fe2000001014d */
[----:B------:R-:W-:Y:S02]  /*15fe0*/  FSEL R146, R76, -INF , !P3 ;  /* 0xff8000004c927808 */ /* 0x000fe40005800000 */
[----:B------:R-:W-:Y:S01]  /*15ff0*/  FMNMX.FTZ R19, R171, R20, !PT ;  /* 0x00000014ab137209 */ /* 0x000fe20007810000 */
[C---:B----4-:R-:W-:Y:S01]  /*16000*/  FFMA.FTZ R22, -R0.reuse, R22, R87 ;  /* 0x0000001600167223 */ /* 0x050fe20000010157 */
[----:B------:R-:W-:Y:S01]  /*16010*/  ISETP.GE.AND P0, PT, R37, R137, PT ;  /* 0x000000892500720c */ /* 0x000fe20003f06270 */
[----:B-1----:R-:W-:Y:S01]  /*16020*/  FFMA.FTZ R21, -R0, R21, R84 ;  /* 0x0000001500157223 */ /* 0x002fe20000010154 */
[----:B------:R-:W-:-:S02]  /*16030*/  FSEL R145, R77, -INF , !P2 ;  /* 0xff8000004d917808 */ /* 0x000fc40005000000 */
[----:B------:R-:W-:Y:S01]  /*16040*/  FMNMX.FTZ R20, R146, R19, !PT ;  /* 0x0000001392147209 */ /* 0x000fe20007810000 */
[----:B-----5:R-:W-:Y:S01]  /*16050*/  FFMA.FTZ R16, -R0, R16, R85 ;  /* 0x0000001000107223 */ /* 0x020fe20000010155 */
[----:B------:R-:W-:Y:S02]  /*16060*/  FSEL R172, R22, -INF , !P0 ;  /* 0xff80000016ac7808 */ /* 0x000fe40004000000 */
[----:B------:R-:W-:Y:S02]  /*16070*/  FSEL R144, R21, -INF , !P1 ;  /* 0xff80000015907808 */ /* 0x000fe40004800000 */
[----:B------:R-:W-:Y:S02]  /*16080*/  FMNMX.FTZ R19, R145, R20, !PT ;  /* 0x0000001491137209 */ /* 0x000fe40007810000 */
[----:B------:R-:W-:Y:S02]  /*16090*/  FMNMX.FTZ R17, R172, R23, !PT ;  /* 0x00000017ac117209 */ /* 0x000fe40007810000 */
[----:B------:R-:W-:-:S02]  /*160a0*/  FSEL R167, R16, -INF , !P0 ;  /* 0xff80000010a77808 */ /* 0x000fc40004000000 */
        /* <DEDUP_REMOVED lines=8> */
[----:B------:R-:W-:-:S04]  /*16130*/  IMAD.SHL.U32 R198, R54, 0x2, RZ ;  /* 0x0000000236c67824 */ /* 0x000fc800078e00ff */
[----:B------:R-:W-:Y:S01]  /*16140*/  IMAD R196, R55, 0x2, R198 ;  /* 0x0000000237c47824 */ /* 0x000fe200078e02c6 */
[----:B------:R-:W4:Y:S04]  /*16150*/  LDSM.16.MT88.4 R64, [R198+0xe000] ;  /* 0x00e00000c640783b */ /* 0x000f280000004200 */
[----:B------:R-:W5:Y:S01]  /*16160*/  LDSM.16.MT88.4 R80, [R196+0xe000] ;  /* 0x00e00000c450783b */ /* 0x000f620000004200 */
[----:B-1----:R-:W-:Y:S02]  /*16170*/  FMNMX.FTZ R132, R17, R132, !PT ;  /* 0x0000008411847209 */ /* 0x002fe40007810000 */
[----:B--2---:R-:W-:-:S03]  /*16180*/  FMNMX.FTZ R133, R16, R133, !PT ;  /* 0x0000008510857209 */ /* 0x004fc60007810000 */
[----:B---3--:R-:W-:Y:S01]  /*16190*/  FMUL.FTZ R147, R166, R132 ;  /* 0x00000084a6937220 */ /* 0x008fe20000410000 */
[----:B------:R-:W-:Y:S01]  /*161a0*/  FSETP.NEU.FTZ.AND P0, PT, R132, -INF , PT ;  /* 0xff8000008400780b */ /* 0x000fe20003f1d000 */
[----:B------:R-:W-:Y:S01]  /*161b0*/  IMAD R197, R57, 0x2, R198 ;  /* 0x0000000239c57824 */ /* 0x000fe200078e02c6 */
[----:B------:R-:W1:Y:S01]  /*161c0*/  LDSM.16.MT88.4 R124, [R198+0xc000] ;  /* 0x00c00000c67c783b */ /* 0x000e620000004200 */
[----:B------:R-:W-:Y:S01]  /*161d0*/  FMUL.FTZ R165, R166, R133 ;  /* 0x00000085a6a57220 */ /* 0x000fe20000410000 */
[----:B------:R-:W-:Y:S02]  /*161e0*/  FSEL R147, R147, RZ, P0 ;  /* 0x000000ff93937208 */ /* 0x000fe40000000000 */
[----:B------:R-:W-:Y:S01]  /*161f0*/  FSETP.NEU.FTZ.AND P0, PT, R133, -INF , PT ;  /* 0xff8000008500780b */ /* 0x000fe20003f1d000 */
[----:B------:R-:W-:Y:S01]  /*16200*/  IMAD R195, R55, 0x2, R197 ;  /* 0x0000000237c37824 */ /* 0x000fe200078e02c5 */
[----:B------:R-:W2:Y:S02]  /*16210*/  LDSM.16.MT88.4 R40, [R197+0xc000] ;  /* 0x00c00000c528783b */ /* 0x000ea40000004200 */
[----:B------:R-:W-:Y:S01]  /*16220*/  FSEL R165, R165, RZ, P0 ;  /* 0x000000ffa5a57208 */ /* 0x000fe20000000000 */
[-CC-:B------:R-:W-:Y:S01]  /*16230*/  FFMA.FTZ R155, R28, R166.reuse, -R147.reuse ;  /* 0x000000a61c9b7223 */ /* 0x180fe20000010893 */
[----:B------:R-:W3:Y:S01]  /*16240*/  LDSM.16.MT88.4 R48, [R196+0xc000] ;  /* 0x00c00000c430783b */ /* 0x000ee20000004200 */
[----:B------:R-:W-:-:S02]  /*16250*/  FFMA.FTZ R154, R15, R166, -R147 ;  /* 0x000000a60f9a7223 */ /* 0x000fc40000010893 */
[-CC-:B------:R-:W-:Y:S01]  /*16260*/  FFMA.FTZ R153, R29, R166.reuse, -R147.reuse ;  /* 0x000000a61d997223 */ /* 0x180fe20000010893 */
[----:B------:R-:W1:Y:S01]  /*16270*/  LDSM.16.MT88.4 R56, [R195+0xc000] ;  /* 0x00c00000c338783b */ /* 0x000e620000004200 */
[-C--:B------:R-:W-:Y:S02]  /*16280*/  FFMA.FTZ R148, R24, R166.reuse, -R147 ;  /* 0x000000a618947223 */ /* 0x080fe40000010893 */
[-CC-:B------:R-:W-:Y:S01]  /*16290*/  FFMA.FTZ R156, R14, R166.reuse, -R165.reuse ;  /* 0x000000a60e9c7223 */ /* 0x180fe200000108a5 */
[----:B------:R-:W1:Y:S01]  /*162a0*/  LDSM.16.MT88.4 R72, [R197+0xe000] ;  /* 0x00e00000c548783b */ /* 0x000e620000004200 */
[-CC-:B------:R-:W-:Y:S02]  /*162b0*/  FFMA.FTZ R157, R13, R166.reuse, -R165.reuse ;  /* 0x000000a60d9d7223 */ /* 0x180fe400000108a5 */
[-CC-:B------:R-:W-:Y:S01]  /*162c0*/  FFMA.FTZ R158, R12, R166.reuse, -R165.reuse ;  /* 0x000000a60c9e7223 */ /* 0x180fe200000108a5 */
[----:B------:R-:W1:Y:S01]  /*162d0*/  LDSM.16.MT88.4 R88, [R195+0xe000] ;  /* 0x00e00000c358783b */ /* 0x000e620000004200 */
[----:B------:R-:W-:-:S02]  /*162e0*/  FFMA.FTZ R151, R7, R166, -R165 ;  /* 0x000000a607977223 */ /* 0x000fc400000108a5 */
[-CC-:B------:R-:W-:Y:S01]  /*162f0*/  FFMA.FTZ R149, R6, R166.reuse, -R147.reuse ;  /* 0x000000a606957223 */ /* 0x180fe20000010893 */
[----:B------:R-:W1:Y:S01]  /*16300*/  LDSM.16.MT88.4 R96, [R198+0x10000] ;  /* 0x01000000c660783b */ /* 0x000e620000004200 */
[-CC-:B------:R-:W-:Y:S02]  /*16310*/  FFMA.FTZ R138, R5, R166.reuse, -R147.reuse ;  /* 0x000000a6058a7223 */ /* 0x180fe40000010893 */
[-C--:B------:R-:W-:Y:S01]  /*16320*/  FFMA.FTZ R136, R4, R166.reuse, -R147 ;  /* 0x000000a604887223 */ /* 0x080fe20000010893 */
[----:B------:R-:W1:Y:S01]  /*16330*/  LDSM.16.MT88.4 R104, [R197+0x10000] ;  /* 0x01000000c568783b */ /* 0x000e620000004200 */
[----:B------:R-:W-:Y:S03]  /*16340*/  MUFU.EX2 R155, R155 ;  /* 0x0000009b009b7308 */ /* 0x000fe60000000800 */
[----:B------:R-:W1:Y:S04]  /*16350*/  LDSM.16.MT88.4 R120, [R196+0x10000] ;  /* 0x01000000c478783b */ /* 0x000e680000004200 */
[----:B------:R-:W1:Y:S01]  /*16360*/  LDSM.16.MT88.4 R4, [R195+0x10000] ;  /* 0x01000000c304783b */ /* 0x000e620000004200 */
[----:B------:R-:W1:Y:S01]  /*16370*/  MUFU.EX2 R154, R154 ;  /* 0x0000009a009a7308 */ /* 0x000e620000000800 */
[----:B------:R-:W-:-:S02]  /*16380*/  FFMA.FTZ R152, R11, R166, -R165 ;  /* 0x000000a60b987223 */ /* 0x000fc400000108a5 */
[-CC-:B------:R-:W-:Y:S01]  /*16390*/  FFMA.FTZ R139, R10, R166.reuse, -R165.reuse ;  /* 0x000000a60a8b7223 */ /* 0x180fe200000108a5 */
[----:B------:R-:W-:Y:S04]  /*163a0*/  LDSM.16.MT88.4 R16, [R196+0xe800] ;  /* 0x00e80000c410783b */ /* 0x000fe80000004200 */
[----:B------:R-:W-:Y:S01]  /*163b0*/  MUFU.EX2 R153, R153 ;  /* 0x0000009900997308 */ /* 0x000fe20000000800 */
[-CC-:B------:R-:W-:Y:S01]  /*163c0*/  FFMA.FTZ R150, R9, R166.reuse, -R165.reuse ;  /* 0x000000a609967223 */ /* 0x180fe200000108a5 */
[----:B------:R-:W-:Y:S01]  /*163d0*/  LDSM.16.MT88.4 R20, [R198+0xc800] ;  /* 0x00c80000c614783b */ /* 0x000fe20000004200 */
[----:B------:R-:W-:-:S03]  /*163e0*/  FFMA.FTZ R135, R8, R166, -R165 ;  /* 0x000000a608877223 */ /* 0x000fc600000108a5 */
[----:B------:R-:W2:Y:S02]  /*163f0*/  LDSM.16.MT88.4 R8, [R198+0xe800] ;  /* 0x00e80000c608783b */ /* 0x000ea40000004200 */
[----:B------:R-:W1:Y:S01]  /*16400*/  MUFU.EX2 R148, R148 ;  /* 0x0000009400947308 */ /* 0x000e620000000800 */
[----:B------:R-:W-:Y:S01]  /*16410*/  FFMA.FTZ R3, R3, R166, -R147 ;  /* 0x000000a603037223 */ /* 0x000fe20000010893 */
[----:B------:R-:W2:Y:S04]  /*16420*/  LDSM.16.MT88.4 R12, [R195+0xe800] ;  /* 0x00e80000c30c783b */ /* 0x000ea80000004200 */
[----:B------:R-:W-:Y:S02]  /*16430*/  LDSM.16.MT88.4 R140, [R197+0xc800] ;  /* 0x00c80000c58c783b */ /* 0x000fe40000004200 */
[----:B------:R-:W-:Y:S02]  /*16440*/  MUFU.EX2 R156, R156 ;  /* 0x0000009c009c7308 */ /* 0x000fe40000000800 */
[----:B------:R-:W-:Y:S04]  /*16450*/  LDSM.16.MT88.4 R32, [R196+0xc800] ;  /* 0x00c80000c420783b */ /* 0x000fe80000004200 */
[----:B------:R-:W-:Y:S02]  /*16460*/  LDSM.16.MT88.4 R28, [R195+0xc800] ;  /* 0x00c80000c31c783b */ /* 0x000fe40000004200 */
[----:B------:R-:W1:Y:S02]  /*16470*/  MUFU.EX2 R157, R157 ;  /* 0x0000009d009d7308 */ /* 0x000e640000000800 */
[----:B------:R-:W-:Y:S06]  /*16480*/  LDSM.16.MT88.4 R24, [R197+0xe800] ;  /* 0x00e80000c518783b */ /* 0x000fec0000004200 */
[----:B------:R-:W-:Y:S08]  /*16490*/  MUFU.EX2 R158, R158 ;  /* 0x0000009e009e7308 */ /* 0x000ff00000000800 */
[----:B------:R-:W2:Y:S01]  /*164a0*/  MUFU.EX2 R151, R151 ;  /* 0x0000009700977308 */ /* 0x000ea20000000800 */
[----:B-1----:R-:W-:-:S02]  /*164b0*/  F2FP.BF16.PACK_AB R113, R154, R155 ;  /* 0x0000009b9a71723e */ /* 0x002fc400000010ff */
[----:B------:R-:W-:Y:S02]  /*164c0*/  F2FP.BF16.PACK_AB R115, R148, R153 ;  /* 0x000000999473723e */ /* 0x000fe400000010ff */
[----:B------:R-:W-:Y:S02]  /*164d0*/  F2FP.BF16.PACK_AB R112, R157, R156 ;  /* 0x0000009c9d70723e */ /* 0x000fe400000010ff */
[----:B--2---:R-:W-:Y:S01]  /*164e0*/  F2FP.BF16.PACK_AB R114, R151, R158 ;  /* 0x0000009e9772723e */ /* 0x004fe200000010ff */
[----:B------:R-:W-:Y:S06]  /*164f0*/  MUFU.EX2 R149, R149 ;  /* 0x0000009500957308 */ /* 0x000fec0000000800 */
[C---:B----4-:R-:W-:Y:S02]  /*16500*/  HMMA.16816.F32.BF16 R60, R112.reuse, R64, RZ ;  /* 0x00000040703c723c */ /* 0x050fe400000418ff */
[----:B------:R-:W1:Y:S06]  /*16510*/  MUFU.EX2 R138, R138 ;  /* 0x0000008a008a7308 */ /* 0x000e6c0000000800 */
[C---:B-----5:R-:W-:Y:S02]  /*16520*/  HMMA.16816.F32.BF16 R76, R112.reuse, R80, RZ ;  /* 0x00000050704c723c */ /* 0x060fe400000418ff */
[----:B------:R-:W-:Y:S06]  /*16530*/  MUFU.EX2 R136, R136 ;  /* 0x0000008800887308 */ /* 0x000fec0000000800 */
[C---:B------:R-:W-:Y:S02]  /*16540*/  HMMA.16816.F32.BF16 R64, R112.reuse, R66, RZ ;  /* 0x000000427040723c */ /* 0x040fe400000418ff */
[----:B------:R-:W-:Y:S06]  /*16550*/  MUFU.EX2 R3, R3 ;  /* 0x0000000300037308 */ /* 0x000fec0000000800 */
[C---:B------:R-:W-:Y:S02]  /*16560*/  HMMA.16816.F32.BF16 R80, R112.reuse, R82, RZ ;  /* 0x000000527050723c */ /* 0x040fe400000418ff */
[----:B------:R-:W-:Y:S08]  /*16570*/  MUFU.EX2 R152, R152 ;  /* 0x0000009800987308 */ /* 0x000ff00000000800 */
[----:B------:R-:W2:Y:S08]  /*16580*/  MUFU.EX2 R139, R139 ;  /* 0x0000008b008b7308 */ /* 0x000eb00000000800 */
[----:B------:R-:W-:Y:S08]  /*16590*/  MUFU.EX2 R150, R150 ;  /* 0x0000009600967308 */ /* 0x000ff00000000800 */
[----:B------:R-:W4:Y:S01]  /*165a0*/  MUFU.EX2 R135, R135 ;  /* 0x0000008700877308 */ /* 0x000f220000000800 */
[C---:B------:R-:W-:Y:S08]  /*165b0*/  HMMA.16816.F32.BF16 R128, R112.reuse, R124, RZ ;  /* 0x0000007c7080723c */ /* 0x040ff000000418ff */
[C---:B------:R-:W-:Y:S08]  /*165c0*/  HMMA.16816.F32.BF16 R36, R112.reuse, R40, RZ ;  /* 0x000000287024723c */ /* 0x040ff000000418ff */
[C---:B---3--:R-:W-:Y:S08]  /*165d0*/  HMMA.16816.F32.BF16 R44, R112.reuse, R48, RZ ;  /* 0x00000030702c723c */ /* 0x048ff000000418ff */
[C---:B------:R-:W-:Y:S08]  /*165e0*/  HMMA.16816.F32.BF16 R52, R112.reuse, R56, RZ ;  /* 0x000000387034723c */ /* 0x040ff000000418ff */
        /* <DEDUP_REMOVED lines=14> */
[C---:B------:R-:W-:Y:S07]  /*166d0*/  HMMA.16816.F32.BF16 R116, R112.reuse, R4, RZ ;  /* 0x000000047074723c */ /* 0x040fee00000418ff */
[----:B-1----:R-:W-:Y:S01]  /*166e0*/  F2FP.BF16.PACK_AB R5, R138, R149 ;  /* 0x000000958a05723e */ /* 0x002fe200000010ff */
[----:B------:R-:W-:Y:S01]  /*166f0*/  HMMA.16816.F32.BF16 R112, R112, R6, RZ ;  /* 0x000000067070723c */ /* 0x000fe200000418ff */
[----:B--2---:R-:W-:-:S06]  /*16700*/  F2FP.BF16.PACK_AB R4, R139, R152 ;  /* 0x000000988b04723e */ /* 0x004fcc00000010ff */
[----:B------:R-:W-:Y:S02]  /*16710*/  F2FP.BF16.PACK_AB R7, R3, R136 ;  /* 0x000000880307723e */ /* 0x000fe400000010ff */
[----:B----4-:R-:W-:-:S07]  /*16720*/  F2FP.BF16.PACK_AB R6, R135, R150 ;  /* 0x000000968706723e */ /* 0x010fce00000010ff */
[C---:B------:R-:W-:Y:S08]  /*16730*/  HMMA.16816.F32.BF16 R60, R4.reuse, R8, R60 ;  /* 0x00000008043c723c */ /* 0x040ff0000004183c */
        /* <DEDUP_REMOVED lines=15> */
[----:B------:R-:W-:Y:S01]  /*16830*/  HMMA.16816.F32.BF16 R120, R4, R18, R120 ;  /* 0x000000120478723c */ /* 0x000fe20000041878 */
[----:B------:R-:W2:Y:S01]  /*16840*/  LDSM.16.MT88.4 R16, [R197+0xd000] ;  /* 0x00d00000c510783b */ /* 0x000ea20000004200 */
[----:B------:R-:W-:-:S02]  /*16850*/  FFMA.FTZ R159, R159, R166, -R147 ;  /* 0x000000a69f9f7223 */ /* 0x000fc40000010893 */
[-CC-:B------:R-:W-:Y:S02]  /*16860*/  FFMA.FTZ R164, R164, R166.reuse, -R147.reuse ;  /* 0x000000a6a4a47223 */ /* 0x180fe40000010893 */
[-CC-:B------:R-:W-:Y:S02]  /*16870*/  FFMA.FTZ R162, R162, R166.reuse, -R147.reuse ;  /* 0x000000a6a2a27223 */ /* 0x180fe40000010893 */
[-C--:B------:R-:W-:Y:S02]  /*16880*/  FFMA.FTZ R163, R163, R166.reuse, -R147 ;  /* 0x000000a6a3a37223 */ /* 0x080fe40000010893 */
[-CC-:B------:R-:W-:Y:S02]  /*16890*/  FFMA.FTZ R168, R168, R166.reuse, -R165.reuse ;  /* 0x000000a6a8a87223 */ /* 0x180fe400000108a5 */
[-CC-:B------:R-:W-:Y:S02]  /*168a0*/  FFMA.FTZ R169, R169, R166.reuse, -R165.reuse ;  /* 0x000000a6a9a97223 */ /* 0x180fe400000108a5 */
[----:B------:R-:W-:-:S02]  /*168b0*/  FFMA.FTZ R170, R170, R166, -R165 ;  /* 0x000000a6aaaa7223 */ /* 0x000fc400000108a5 */
[-C--:B------:R-:W-:Y:S01]  /*168c0*/  FFMA.FTZ R171, R171, R166.reuse, -R165 ;  /* 0x000000a6abab7223 */ /* 0x080fe200000108a5 */
[C---:B------:R-:W-:Y:S01]  /*168d0*/  HMMA.16816.F32.BF16 R36, R4.reuse, R140, R36 ;  /* 0x0000008c0424723c */ /* 0x040fe20000041824 */
[----:B------:R-:W-:Y:S07]  /*168e0*/  MUFU.EX2 R159, R159 ;  /* 0x0000009f009f7308 */ /* 0x000fee0000000800 */
[C---:B------:R-:W-:Y:S01]  /*168f0*/  HMMA.16816.F32.BF16 R40, R4.reuse, R142, R40 ;  /* 0x0000008e0428723c */ /* 0x040fe20000041828 */
[----:B------:R-:W5:Y:S01]  /*16900*/  MUFU.EX2 R164, R164 ;  /* 0x000000a400a47308 */ /* 0x000f620000000800 */
[----:B------:R-:W-:Y:S01]  /*16910*/  FFMA.FTZ R175, R175, R166, -R147 ;  /* 0x000000a6afaf7223 */ /* 0x000fe20000010893 */
[----:B------:R-:W-:Y:S06]  /*16920*/  LDSM.16.MT88.4 R140, [R196+0xd800] ;  /* 0x00d80000c48c783b */ /* 0x000fec0000004200 */
[----:B------:R-:W-:Y:S08]  /*16930*/  MUFU.EX2 R162, R162 ;  /* 0x000000a200a27308 */ /* 0x000ff00000000800 */
[----:B------:R-:W1:Y:S08]  /*16940*/  MUFU.EX2 R163, R163 ;  /* 0x000000a300a37308 */ /* 0x000e700000000800 */
[----:B------:R-:W-:Y:S08]  /*16950*/  MUFU.EX2 R168, R168 ;  /* 0x000000a800a87308 */ /* 0x000ff00000000800 */
[----:B------:R-:W1:Y:S08]  /*16960*/  MUFU.EX2 R169, R169 ;  /* 0x000000a900a97308 */ /* 0x000e700000000800 */
[----:B------:R-:W-:Y:S08]  /*16970*/  MUFU.EX2 R170, R170 ;  /* 0x000000aa00aa7308 */ /* 0x000ff00000000800 */
[----:B------:R-:W1:Y:S01]  /*16980*/  MUFU.EX2 R171, R171 ;  /* 0x000000ab00ab7308 */ /* 0x000e620000000800 */
        /* <DEDUP_REMOVED lines=15> */
[----:B-----5:R-:W-:-:S02]  /*16a80*/  F2FP.BF16.PACK_AB R5, R164, R159 ;  /* 0x0000009fa405723e */ /* 0x020fc400000010ff */
[----:B-1----:R-:W-:Y:S02]  /*16a90*/  F2FP.BF16.PACK_AB R7, R163, R162 ;  /* 0x000000a2a307723e */ /* 0x002fe400000010ff */
[----:B------:R-:W-:Y:S02]  /*16aa0*/  F2FP.BF16.PACK_AB R4, R169, R168 ;  /* 0x000000a8a904723e */ /* 0x000fe400000010ff */
[----:B------:R-:W-:-:S07]  /*16ab0*/  F2FP.BF16.PACK_AB R6, R171, R170 ;  /* 0x000000aaab06723e */ /* 0x000fce00000010ff */
        /* <DEDUP_REMOVED lines=26> */
[-C--:B------:R-:W-:Y:S02]  /*16c60*/  FFMA.FTZ R172, R172, R166.reuse, -R147 ;  /* 0x000000a6acac7223 */ /* 0x080fe40000010893 */
[-CC-:B------:R-:W-:Y:S02]  /*16c70*/  FFMA.FTZ R215, R146, R166.reuse, -R165.reuse ;  /* 0x000000a692d77223 */ /* 0x180fe400000108a5 */
[-CC-:B------:R-:W-:Y:S02]  /*16c80*/  FFMA.FTZ R216, R145, R166.reuse, -R165.reuse ;  /* 0x000000a691d87223 */ /* 0x180fe400000108a5 */
[-CC-:B------:R-:W-:Y:S02]  /*16c90*/  FFMA.FTZ R217, R144, R166.reuse, -R165.reuse ;  /* 0x000000a690d97223 */ /* 0x180fe400000108a5 */
[----:B------:R-:W-:Y:S01]  /*16ca0*/  FFMA.FTZ R218, R167, R166, -R165 ;  /* 0x000000a6a7da7223 */ /* 0x000fe200000108a5 */
[C---:B------:R-:W-:Y:S01]  /*16cb0*/  HMMA.16816.F32.BF16 R92, R4.reuse, R20, R92 ;  /* 0x00000014045c723c */ /* 0x040fe2000004185c */
[----:B------:R-:W-:Y:S01]  /*16cc0*/  MUFU.EX2 R175, R175 ;  /* 0x000000af00af7308 */ /* 0x000fe20000000800 */
[----:B------:R-:W-:Y:S01]  /*16cd0*/  FADD.FTZ R154, R155, R154 ;  /* 0x0000009a9b9a7221 */ /* 0x000fe20000010000 */
[----:B------:R-:W4:Y:S05]  /*16ce0*/  LDSM.16.MT88.4 R144, [R197+0xd800] ;  /* 0x00d80000c590783b */ /* 0x000f2a0000004200 */
[C---:B------:R-:W-:Y:S01]  /*16cf0*/  HMMA.16816.F32.BF16 R96, R4.reuse, R22, R96 ;  /* 0x000000160460723c */ /* 0x040fe20000041860 */
[----:B------:R-:W5:Y:S08]  /*16d00*/  MUFU.EX2 R174, R174 ;  /* 0x000000ae00ae7308 */ /* 0x000f700000000800 */
[----:B------:R-:W-:Y:S08]  /*16d10*/  MUFU.EX2 R173, R173 ;  /* 0x000000ad00ad7308 */ /* 0x000ff00000000800 */
[----:B------:R-:W1:Y:S08]  /*16d20*/  MUFU.EX2 R172, R172 ;  /* 0x000000ac00ac7308 */ /* 0x000e700000000800 */
[----:B------:R-:W-:Y:S08]  /*16d30*/  MUFU.EX2 R215, R215 ;  /* 0x000000d700d77308 */ /* 0x000ff00000000800 */
[----:B------:R-:W1:Y:S08]  /*16d40*/  MUFU.EX2 R216, R216 ;  /* 0x000000d800d87308 */ /* 0x000e700000000800 */
[----:B------:R-:W-:Y:S08]  /*16d50*/  MUFU.EX2 R217, R217 ;  /* 0x000000d900d97308 */ /* 0x000ff00000000800 */
[----:B------:R-:W1:Y:S01]  /*16d60*/  MUFU.EX2 R218, R218 ;  /* 0x000000da00da7308 */ /* 0x000e620000000800 */
[----:B------:R-:W-:Y:S01]  /*16d70*/  FADD.FTZ R157, R156, R157 ;  /* 0x0000009d9c9d7221 */ /* 0x000fe20000010000 */
[----:B------:R-:W-:Y:S01]  /*16d80*/  HMMA.16816.F32.BF16 R44, R4, R32, R44 ;  /* 0x00000020042c723c */ /* 0x000fe2000004182c */
[----:B------:R-:W-:Y:S01]  /*16d90*/  FADD.FTZ R153, R153, R154 ;  /* 0x0000009a99997221 */ /* 0x000fe20000010000 */
[----:B------:R-:W-:Y:S01]  /*16da0*/  LDSM.16.MT88.4 R20, [R195+0xf800] ;  /* 0x00f80000c314783b */ /* 0x000fe20000004200 */
[----:B------:R-:W-:-:S05]  /*16db0*/  FADD.FTZ R158, R158, R157 ;  /* 0x0000009d9e9e7221 */ /* 0x000fca0000010000 */
[----:B------:R-:W-:Y:S01]  /*16dc0*/  HMMA.16816.F32.BF16 R48, R4, R34, R48 ;  /* 0x000000220430723c */ /* 0x000fe20000041830 */
[----:B------:R-:W-:Y:S01]  /*16dd0*/  FADD.FTZ R148, R148, R153 ;  /* 0x0000009994947221 */ /* 0x000fe20000010000 */
[----:B------:R-:W2:Y:S01]  /*16de0*/  LDSM.16.MT88.4 R32, [R195+0xd800] ;  /* 0x00d80000c320783b */ /* 0x000ea20000004200 */
[----:B------:R-:W-:-:S05]  /*16df0*/  FADD.FTZ R151, R151, R158 ;  /* 0x0000009e97977221 */ /* 0x000fca0000010000 */
[C---:B------:R-:W-:Y:S08]  /*16e00*/  HMMA.16816.F32.BF16 R52, R4.reuse, R28, R52 ;  /* 0x0000001c0434723c */ /* 0x040ff00000041834 */
[C---:B------:R-:W-:Y:S08]  /*16e10*/  HMMA.16816.F32.BF16 R56, R4.reuse, R30, R56 ;  /* 0x0000001e0438723c */ /* 0x040ff00000041838 */
[C---:B------:R-:W-:Y:S08]  /*16e20*/  HMMA.16816.F32.BF16 R68, R4.reuse, R24, R68 ;  /* 0x000000180444723c */ /* 0x040ff00000041844 */
[----:B------:R-:W-:Y:S01]  /*16e30*/  HMMA.16816.F32.BF16 R72, R4, R26, R72 ;  /* 0x0000001a0448723c */ /* 0x000fe20000041848 */
[----:B------:R-:W-:Y:S01]  /*16e40*/  FADD.FTZ R149, R149, R148 ;  /* 0x0000009495957221 */ /* 0x000fe20000010000 */
[----:B------:R-:W2:Y:S01]  /*16e50*/  LDSM.16.MT88.4 R28, [R197+0xf800] ;  /* 0x00f80000c51c783b */ /* 0x000ea20000004200 */
[----:B------:R-:W-:-:S03]  /*16e60*/  FADD.FTZ R152, R152, R151 ;  /* 0x0000009798987221 */ /* 0x000fc60000010000 */
[----:B------:R-:W2:Y:S01]  /*16e70*/  LDSM.16.MT88.4 R24, [R196+0xf800] ;  /* 0x00f80000c418783b */ /* 0x000ea20000004200 */
[----:B-----5:R-:W-:Y:S02]  /*16e80*/  F2FP.BF16.PACK_AB R5, R174, R175 ;  /* 0x000000afae05723e */ /* 0x020fe400000010ff */
[----:B-1----:R-:W-:Y:S02]  /*16e90*/  F2FP.BF16.PACK_AB R7, R172, R173 ;  /* 0x000000adac07723e */ /* 0x002fe400000010ff */
[----:B------:R-:W-:Y:S02]  /*16ea0*/  F2FP.BF16.PACK_AB R4, R216, R215 ;  /* 0x000000d7d804723e */ /* 0x000fe400000010ff */
[----:B------:R-:W-:Y:S01]  /*16eb0*/  F2FP.BF16.PACK_AB R6, R218, R217 ;  /* 0x000000d9da06723e */ /* 0x000fe200000010ff */
[----:B------:R-:W-:Y:S02]  /*16ec0*/  FADD.FTZ R149, R138, R149 ;  /* 0x000000958a957221 */ /* 0x000fe40000010000 */
[----:B------:R-:W-:-:S04]  /*16ed0*/  FADD.FTZ R139, R139, R152 ;  /* 0x000000988b8b7221 */ /* 0x000fc80000010000 */
[C---:B---3--:R-:W-:Y:S08]  /*16ee0*/  HMMA.16816.F32.BF16 R128, R4.reuse, R12, R128 ;  /* 0x0000000c0480723c */ /* 0x048ff00000041880 */
[C---:B------:R-:W-:Y:S01]  /*16ef0*/  HMMA.16816.F32.BF16 R124, R4.reuse, R14, R124 ;  /* 0x0000000e047c723c */ /* 0x040fe2000004187c */
[----:B------:R-:W1:Y:S07]  /*16f00*/  LDSM.16.MT88.4 R12, [R197+0x11800] ;  /* 0x01180000c50c783b */ /* 0x000e6e0000004200 */
[C---:B------:R-:W-:Y:S08]  /*16f10*/  HMMA.16816.F32.BF16 R60, R4.reuse, R8, R60 ;  /* 0x00000008043c723c */ /* 0x040ff0000004183c */
[C---:B------:R-:W-:Y:S01]  /*16f20*/  HMMA.16816.F32.BF16 R64, R4.reuse, R10, R64 ;  /* 0x0000000a0440723c */ /* 0x040fe20000041840 */
[----:B------:R-:W3:Y:S07]  /*16f30*/  LDSM.16.MT88.4 R8, [R196+0x11800] ;  /* 0x01180000c408783b */ /* 0x000eee0000004200 */
[C---:B--2---:R-:W-:Y:S08]  /*16f40*/  HMMA.16816.F32.BF16 R92, R4.reuse, R16, R92 ;  /* 0x00000010045c723c */ /* 0x044ff0000004185c */
[----:B------:R-:W-:Y:S01]  /*16f50*/  HMMA.16816.F32.BF16 R96, R4, R18, R96 ;  /* 0x000000120460723c */ /* 0x000fe20000041860 */
[----:B------:R-:W2:Y:S01]  /*16f60*/  LDSM.16.MT88.4 R16, [R195+0x11800] ;  /* 0x01180000c310783b */ /* 0x000ea20000004200 */
[----:B------:R-:W-:-:S02]  /*16f70*/  FADD.FTZ R136, R136, R149 ;  /* 0x0000009588887221 */ /* 0x000fc40000010000 */
[----:B------:R-:W-:Y:S02]  /*16f80*/  FADD.FTZ R150, R150, R139 ;  /* 0x0000008b96967221 */ /* 0x000fe40000010000 */
[----:B------:R-:W-:Y:S02]  /*16f90*/  FADD.FTZ R136, R3, R136 ;  /* 0x0000008803887221 */ /* 0x000fe40000010000 */
[----:B------:R-:W-:Y:S02]  /*16fa0*/  FADD.FTZ R135, R135, R150 ;  /* 0x0000009687877221 */ /* 0x000fe40000010000 */
[----:B------:R-:W-:Y:S02]  /*16fb0*/  FADD.FTZ R159, R159, R136 ;  /* 0x000000889f9f7221 */ /* 0x000fe40000010000 */
[----:B------:R-:W-:Y:S02]  /*16fc0*/  FADD.FTZ R168, R168, R135 ;  /* 0x00000087a8a87221 */ /* 0x000fe40000010000 */
        /* <DEDUP_REMOVED lines=9> */
[----:B------:R-:W-:Y:S01]  /*17060*/  FADD.FTZ R216, R216, R215 ;  /* 0x000000d7d8d87221 */ /* 0x000fe20000010000 */
[----:B----4-:R-:W-:Y:S01]  /*17070*/  HMMA.16816.F32.BF16 R36, R4, R144, R36 ;  /* 0x000000900424723c */ /* 0x010fe20000041824 */
[----:B------:R-:W-:Y:S02]  /*17080*/  FADD.FTZ R173, R173, R174 ;  /* 0x000000aeadad7221 */ /* 0x000fe40000010000 */
[----:B------:R-:W-:Y:S02]  /*17090*/  FADD.FTZ R3, R217, R216 ;  /* 0x000000d8d9037221 */ /* 0x000fe40000010000 */
[----:B------:R-:W-:-:S03]  /*170a0*/  FADD.FTZ R217, R172, R173 ;  /* 0x000000adacd97221 */ /* 0x000fc60000010000 */
[----:B------:R-:W-:Y:S01]  /*170b0*/  HMMA.16816.F32.BF16 R40, R4, R146, R40 ;  /* 0x000000920428723c */ /* 0x000fe20000041828 */
[----:B------:R-:W-:-:S07]  /*170c0*/  FADD.FTZ R218, R218, R3 ;  /* 0x00000003dada7221 */ /* 0x000fce0000010000 */
        /* <DEDUP_REMOVED lines=24> */
.L_x_5216:
        /* <DEDUP_REMOVED lines=75> */
.L_x_5209:
[----:B------:R-:W-:Y:S02]  /*17700*/  ULDC.64 UR4, c[0x0][0x118] ;  /* 0x0000460000047ab9 */ /* 0x000fe40000000a00 */
[----:B------:R-:W2:Y:S02]  /*17710*/  LD.E R10, [R132.64+0x40] ;  /* 0x00004004840a7980 */ /* 0x000ea4000c101900 */
[----:B--2---:R-:W-:Y:S04]  /*17720*/  LEA R10, -R10, RZ, 0x6 ;  /* 0x000000ff0a0a7211 */ /* 0x004fe800078e31ff */
[----:B------:R-:W-:Y:S02]  /*17730*/  SHF.R.S32.HI R5, RZ, 0x1f, R10 ;  /* 0x0000001fff057819 */ /* 0x000fe4000001140a */
.L_x_5210:
[----:B------:R-:W-:Y:S05]  /*17740*/  BSYNC B0 ;  /* 0x0000000000007941 */ /* 0x000fea0003800000 */
.L_x_5208:
        /* <DEDUP_REMOVED lines=322> */
.L_x_5214:
[----:B------:R-:W-:Y:S02]  /*18b70*/  ULDC.64 UR4, c[0x0][0x118] ;  /* 0x0000460000047ab9 */ /* 0x000fe40000000a00 */
[----:B------:R-:W2:Y:S02]  /*18b80*/  LD.E R142, [R132.64+0x38] ;  /* 0x00003804848e7980 */ /* 0x000ea4000c101900 */
[----:B--2---:R-:W-:Y:S04]  /*18b90*/  LEA R142, -R142, RZ, 0x6 ;  /* 0x000000ff8e8e7211 */ /* 0x004fe800078e31ff */
[----:B------:R-:W-:Y:S02]  /*18ba0*/  SHF.R.S32.HI R137, RZ, 0x1f, R142 ;  /* 0x0000001fff897819 */ /* 0x000fe4000001148e */
.L_x_5215:
[----:B------:R-:W-:Y:S05]  /*18bb0*/  BSYNC B0 ;  /* 0x0000000000007941 */ /* 0x000fea0003800000 */
.L_x_5213:
        /* <DEDUP_REMOVED lines=90> */
.L_x_5212:
[----:B------:R-:W-:Y:S05]  /*19160*/  BSYNC B1 ;  /* 0x0000000000017941 */ /* 0x000fea0003800000 */
.L_x_5211:
        /* <DEDUP_REMOVED lines=165> */
[----:B------:R-:W-:Y:S01]  /*19bc0*/  ISETP.GT.AND P0, PT, R216, R203, PT ;  /* 0x000000cbd800720c */ /* 0x000fe20003f04270 */
        /* <DEDUP_REMOVED lines=349> */
.L_x_5207:
        /* <DEDUP_REMOVED lines=11> */
.L_x_5235:
[----:B---3--:R-:W-:Y:S01]  /*1b250*/  FADD.FTZ R9, R10, R218 ;  /* 0x000000da0a097221 */ /* 0x008fe20000010000 */
[----:B------:R-:W-:Y:S05]  /*1b260*/  BRA.DIV ~URZ, `(.L_x_5218) ;  /* 0x000019327f007947 */ /* 0x000fea000b800000 */
[----:B------:R-:W3:Y:S04]  /*1b270*/  SHFL.BFLY PT, R6, R217, 0x2, 0x1f ;  /* 0x0c401f00d9067f89 */ /* 0x000ee800000e0000 */
[----:B------:R-:W4:Y:S01]  /*1b280*/  SHFL.BFLY PT, R4, R9, 0x1, 0x1f ;  /* 0x0c201f0009047f89 */ /* 0x000f2200000e0000 */
[----:B---3--:R-:W-:Y:S02]  /*1b290*/  FADD.FTZ R11, R6, R217 ;  /* 0x000000d9060b7221 */ /* 0x008fe40000010000 */
[----:B----4-:R-:W-:-:S03]  /*1b2a0*/  FADD.FTZ R4, R9, R4 ;  /* 0x0000000409047221 */ /* 0x010fc60000010000 */
[----:B------:R3:W4:Y:S04]  /*1b2b0*/  SHFL.BFLY PT, R10, R11, 0x1, 0x1f ;  /* 0x0c201f000b0a7f89 */ /* 0x00072800000e0000 */
.L_x_5236:
[----:B------:R-:W1:Y:S01]  /*1b2c0*/  S2R R8, SR_TID.X ;  /* 0x0000000000087919 */ /* 0x000e620000002100 */
[----:B----4-:R-:W-:-:S03]  /*1b2d0*/  FADD.FTZ R5, R10, R11 ;  /* 0x0000000b0a057221 */ /* 0x010fc60000010000 */
[----:B------:R-:W-:Y:S01]  /*1b2e0*/  BAR.SYNC.DEFER_BLOCKING 0x0 ;  /* 0x0000000000007b1d */ /* 0x000fe20000010000 */
[----:B------:R-:W-:Y:S02]  /*1b2f0*/  FSETP.NE.FTZ.AND P4, PT, R4, RZ, PT ;  /* 0x000000ff0400720b */ /* 0x000fe40003f95000 */
[----:B------:R-:W-:Y:S02]  /*1b300*/  FSETP.NE.FTZ.AND P3, PT, R5, RZ, PT ;  /* 0x000000ff0500720b */ /* 0x000fe40003f75000 */
[----:B------:R-:W-:Y:S01]  /*1b310*/  MOV R7, 0x3f800000 ;  /* 0x3f80000000077802 */ /* 0x000fe20000000f00 */
[----:B------:R-:W-:Y:S01]  /*1b320*/  ULDC.64 UR4, c[0x0][0x118] ;  /* 0x0000460000047ab9 */ /* 0x000fe20000000a00 */
[----:B------:R-:W-:-:S07]  /*1b330*/  MOV R6, 0x3f800000 ;  /* 0x3f80000000067802 */ /* 0x000fce0000000f00 */
[----:B------:R-:W4:Y:S01]  /*1b340*/  @P4 MUFU.RCP R7, R4 ;  /* 0x0000000400074308 */ /* 0x000f220000001000 */
[----:B-1----:R-:W-:-:S07]  /*1b350*/  SHF.R.S32.HI R9, RZ, 0x1f, R8 ;  /* 0x0000001fff097819 */ /* 0x002fce0000011408 */
[----:B------:R-:W1:Y:S01]  /*1b360*/  @P3 MUFU.RCP R6, R5 ;  /* 0x0000000500063308 */ /* 0x000e620000001000 */
[----:B------:R-:W-:-:S04]  /*1b370*/  LEA.HI R10, R9, R8, RZ, 0x2 ;  /* 0x00000008090a7211 */ /* 0x000fc800078f10ff */
[--C-:B------:R-:W-:Y:S02]  /*1b380*/  SHF.R.S32.HI R12, RZ, 0x2, R10.reuse ;  /* 0x00000002ff0c7819 */ /* 0x100fe4000001140a */
[----:B---3--:R-:W-:Y:S01]  /*1b390*/  SHF.R.S32.HI R11, RZ, 0x1f, R10 ;  /* 0x0000001fff0b7819 */ /* 0x008fe2000001140a */
[C---:B----4-:R-:W-:Y:S01]  /*1b3a0*/  FMUL.FTZ R128, R7.reuse, R128 ;  /* 0x0000008007807220 */ /* 0x050fe20000410000 */
        /* <DEDUP_REMOVED lines=67> */
[C---:B-1----:R-:W-:Y:S02]  /*1b7e0*/  FMUL.FTZ R131, R6.reuse, R131 ;  /* 0x0000008306837220 */ /* 0x042fe40000410000 */
        /* <DEDUP_REMOVED lines=11> */
[----:B------:R1:W-:Y:S01]  /*1b8a0*/  STS.64 [R14], R124 ;  /* 0x0000007c0e007388 */ /* 0x0003e20000000a00 */
        /* <DEDUP_REMOVED lines=45> */
[----:B------:R-:W-:-:S04]  /*1bb80*/  MOV R6, 0x80 ;  /* 0x0000008000067802 */ /* 0x000fc80000000f00 */
[----:B------:R-:W-:-:S04]  /*1bb90*/  SEL R17, R6, 0xffffff80, !P2 ;  /* 0xffffff8006117807 */ /* 0x000fc80005000000 */
        /* <DEDUP_REMOVED lines=38> */
[----:B------:R4:W-:Y:S04]  /*1be00*/  STS.64 [R18+0x8000], R120 ;  /* 0x0080007812007388 */ /* 0x0009e80000000a00 */
[----:B------:R-:W-:Y:S04]  /*1be10*/  STS.64 [R18+0x8800], R122 ;  /* 0x0088007a12007388 */ /* 0x000fe80000000a00 */
[----:B------:R-:W-:Y:S04]  /*1be20*/  STS.64 [R19+0x8000], R116 ;  /* 0x0080007413007388 */ /* 0x000fe80000000a00 */
[----:B------:R-:W-:Y:S04]  /*1be30*/  STS.64 [R19+0x8800], R118 ;  /* 0x0088007613007388 */ /* 0x000fe80000000a00 */
[----:B------:R4:W-:Y:S04]  /*1be40*/  STS.64 [R17+0x8000], R112 ;  /* 0x0080007011007388 */ /* 0x0009e80000000a00 */
[----:B------:R-:W-:Y:S04]  /*1be50*/  STS.64 [R17+0x8800], R114 ;  /* 0x0088007211007388 */ /* 0x000fe80000000a00 */
[----:B------:R-:W2:Y:S04]  /*1be60*/  LD.E.64 R6, [R2.64+0xb0] ;  /* 0x0000b00402067980 */ /* 0x000ea8000c101b00 */
[----:B-1----:R-:W2:Y:S04]  /*1be70*/  LD.E R125, [R2.64+0x60] ;  /* 0x00006004027d7980 */ /* 0x002ea8000c101900 */
[----:B---3--:R-:W1:Y:S01]  /*1be80*/  S2R R109, SR_TID.X ;  /* 0x00000000006d7919 */ /* 0x008e620000002100 */
[----:B------:R-:W-:-:S03]  /*1be90*/  LEA.HI R13, R9, R8, RZ, 0x4 ;  /* 0x00000008090d7211 */ /* 0x000fc600078f20ff */
[----:B------:R3:W5:Y:S01]  /*1bea0*/  LD.E R124, [R2.64+0xcc] ;  /* 0x0000cc04027c7980 */ /* 0x000762000c101900 */
[----:B------:R-:W-:-:S03]  /*1beb0*/  LOP3.LUT R13, R13, 0xfffffff0, RZ, 0xc0, !PT ;  /* 0xfffffff00d0d7812 */ /* 0x000fc600078ec0ff */
[----:B------:R3:W5:Y:S01]  /*1bec0*/  LD.E.64 R126, [R2.64+0x78] ;  /* 0x00007804027e7980 */ /* 0x000762000c101b00 */
[----:B----4-:R-:W-:-:S03]  /*1bed0*/  IADD3 R110, -R13, R8, RZ ;  /* 0x000000080d6e7210 */ /* 0x010fc60007ffe1ff */
[----:B------:R3:W5:Y:S01]  /*1bee0*/  LD.E.64 R120, [R2.64+0xa8] ;  /* 0x0000a80402787980 */ /* 0x000762000c101b00 */
[----:B------:R-:W-:Y:S01]  /*1bef0*/  LEA.HI R13, R110, R110, RZ, 0x1 ;  /* 0x0000006e6e0d7211 */ /* 0x000fe200078f08ff */
[----:B------:R-:W4:Y:S01]  /*1bf00*/  @P4 MUFU.LG2 R4, R4 ;  /* 0x0000000400044308 */ /* 0x000f220000000c00 */
[----:B------:R-:W-:Y:S01]  /*1bf10*/  LOP3.LUT R11, R11, 0xffffffe0, RZ, 0xc0, !PT ;  /* 0xffffffe00b0b7812 */ /* 0x000fe200078ec0ff */
[----:B------:R-:W-:Y:S01]  /*1bf20*/  BSSY B0, `(.L_x_5219) ;  /* 0x000004d000007945 */ /* 0x000fe20003800000 */
[C---:B------:R-:W-:Y:S02]  /*1bf30*/  SHF.L.U32 R15, R13.reuse, 0x2, RZ ;  /* 0x000000020d0f7819 */ /* 0x040fe400000006ff */
[----:B------:R-:W-:Y:S02]  /*1bf40*/  LOP3.LUT R13, R13, 0xffffffe, RZ, 0xc0, !PT ;  /* 0x0ffffffe0d0d7812 */ /* 0x000fe400078ec0ff */
[----:B------:R-:W-:Y:S01]  /*1bf50*/  IADD3 R8, -R11, R8, RZ ;  /* 0x000000080b087210 */ /* 0x000fe20007ffe1ff */
[----:B------:R-:W3:Y:S01]  /*1bf60*/  @P3 MUFU.LG2 R5, R5 ;  /* 0x0000000500053308 */ /* 0x000ee20000000c00 */
[----:B------:R-:W-:-:S02]  /*1bf70*/  SHF.R.S32.HI R111, RZ, 0x1f, R10 ;  /* 0x0000001fff6f7819 */ /* 0x000fc4000001140a */
[----:B-1----:R-:W-:Y:S02]  /*1bf80*/  SHF.R.S32.HI R108, RZ, 0x1f, R109 ;  /* 0x0000001fff6c7819 */ /* 0x002fe4000001146d */
[----:B------:R-:W-:Y:S02]  /*1bf90*/  IADD3 R13, R110, -R13, RZ ;  /* 0x8000000d6e0d7210 */ /* 0x000fe40007ffe0ff */
[-C--:B------:R-:W-:Y:S01]  /*1bfa0*/  LEA.HI R9, R108, R109.reuse, RZ, 0x4 ;  /* 0x0000006d6c097211 */ /* 0x080fe200078f20ff */
[----:B----4-:R-:W-:Y:S01]  /*1bfb0*/  @P4 FMUL.FTZ R4, R4, 0.69314718246459960938 ;  /* 0x3f31721804044820 */ /* 0x010fe20000410000 */
[----:B------:R-:W-:Y:S02]  /*1bfc0*/  LEA.HI R108, R108, R109, RZ, 0x5 ;  /* 0x0000006d6c6c7211 */ /* 0x000fe400078f28ff */
[----:B------:R-:W-:Y:S02]  /*1bfd0*/  SHF.R.S32.HI R9, RZ, 0x4, R9 ;  /* 0x00000004ff097819 */ /* 0x000fe40000011409 */
[----:B------:R-:W-:-:S02]  /*1bfe0*/  LOP3.LUT R108, R108, 0xffffffe0, RZ, 0xc0, !PT ;  /* 0xffffffe06c6c7812 */ /* 0x000fc400078ec0ff */
[----:B------:R-:W-:Y:S01]  /*1bff0*/  SHF.L.U32 R12, R9, 0x6, RZ ;  /* 0x00000006090c7819 */ /* 0x000fe200000006ff */
[----:B---3--:R-:W-:Y:S01]  /*1c000*/  @P3 FMUL.FTZ R5, R5, 0.69314718246459960938 ;  /* 0x3f31721805053820 */ /* 0x008fe20000410000 */
[----:B------:R-:W-:Y:S02]  /*1c010*/  IADD3 R108, -R108, R109, RZ ;  /* 0x0000006d6c6c7210 */ /* 0x000fe40007ffe1ff */
[----:B------:R-:W-:Y:S01]  /*1c020*/  LOP3.LUT R12, R12, 0x1c0, RZ, 0xc0, !PT ;  /* 0x000001c00c0c7812 */ /* 0x000fe200078ec0ff */
[----:B------:R-:W-:Y:S01]  /*1c030*/  BAR.SYNC.DEFER_BLOCKING 0x0 ;  /* 0x0000000000007b1d */ /* 0x000fe20000010000 */
[----:B------:R-:W-:Y:S02]  /*1c040*/  LOP3.LUT P0, RZ, R8, 0x3, RZ, 0xc0, !PT ;  /* 0x0000000308ff7812 */ /* 0x000fe4000780c0ff */
[----:B------:R-:W-:Y:S02]  /*1c050*/  LOP3.LUT R15, R12, 0x38, R15, 0xf8, !PT ;  /* 0x000000380c0f7812 */ /* 0x000fe400078ef80f */
[----:B------:R-:W-:-:S02]  /*1c060*/  SHF.R.U32.HI R12, RZ, 0x3, R12 ;  /* 0x00000003ff0c7819 */ /* 0x000fc4000001160c */
[----:B------:R-:W-:Y:S02]  /*1c070*/  LEA.HI R111, R111, R10, RZ, 0x2 ;  /* 0x0000000a6f6f7211 */ /* 0x000fe400078f10ff */
[----:B------:R-:W-:Y:S02]  /*1c080*/  LOP3.LUT R12, R15, R12, RZ, 0x3c, !PT ;  /* 0x0000000c0f0c7212 */ /* 0x000fe400078e3cff */
[----:B------:R-:W-:Y:S02]  /*1c090*/  SHF.R.S32.HI R11, RZ, 0x1f, R108 ;  /* 0x0000001fff0b7819 */ /* 0x000fe4000001146c */
[----:B------:R-:W-:Y:S02]  /*1c0a0*/  LEA R112, R13, R12, 0x2 ;  /* 0x0000000c0d707211 */ /* 0x000fe400078e10ff */
[----:B------:R-:W-:Y:S02]  /*1c0b0*/  LOP3.LUT R111, R111, 0xffffffc, RZ, 0xc0, !PT ;  /* 0x0ffffffc6f6f7812 */ /* 0x000fe400078ec0ff */
[----:B------:R-:W-:-:S02]  /*1c0c0*/  LEA.HI R11, R11, R108, RZ, 0x2 ;  /* 0x0000006c0b0b7211 */ /* 0x000fc400078f10ff */
[----:B------:R-:W-:Y:S02]  /*1c0d0*/  SHF.L.U32 R8, R207, 0x6, RZ ;  /* 0x00000006cf087819 */ /* 0x000fe400000006ff */
[----:B------:R-:W-:Y:S02]  /*1c0e0*/  IADD3 R111, R10, -R111, RZ ;  /* 0x8000006f0a6f7210 */ /* 0x000fe40007ffe0ff */
[----:B------:R-:W-:Y:S01]  /*1c0f0*/  MOV R10, 0xff800000 ;  /* 0xff800000000a7802 */ /* 0x000fe20000000f00 */
[----:B------:R-:W1:Y:S01]  /*1c100*/  LDS.128 R104, [R112.X4] ;  /* 0x0000000070687984 */ /* 0x000e620000004c00 */
[----:B------:R-:W-:Y:S01]  /*1c110*/  MOV R108, 0xff800000 ;  /* 0xff800000006c7802 */ /* 0x000fe20000000f00 */
[-C--:B-----5:R-:W-:Y:S02]  /*1c120*/  @P4 FFMA.FTZ R10, R133, R0.reuse, R4 ;  /* 0x00000000850a4223 */ /* 0x0a0fe40000010004 */
[----:B------:R-:W3:Y:S01]  /*1c130*/  LDS.128 R100, [R112.X4+0x800] ;  /* 0x0008000070647984 */ /* 0x000ee20000004c00 */
[----:B------:R-:W-:-:S03]  /*1c140*/  @P3 FFMA.FTZ R108, R132, R0, R5 ;  /* 0x00000000846c3223 */ /* 0x000fc60000010005 */
        /* <DEDUP_REMOVED lines=22> */
[----:B---3--:R-:W-:-:S02]  /*1c2b0*/  SHF.L.U32 R112, R110, 0x2, RZ ;  /* 0x000000026e707819 */ /* 0x008fc400000006ff */
[----:B------:R-:W-:Y:S02]  /*1c2c0*/  SHF.R.S32.HI R110, RZ, 0x2, R11 ;  /* 0x00000002ff6e7819 */ /* 0x000fe4000001140b */
[----:B------:R-:W-:Y:S02]  /*1c2d0*/  SHF.R.S32.HI R113, RZ, 0x1f, R112 ;  /* 0x0000001fff717819 */ /* 0x000fe40000011470 */
[----:B------:R-:W-:Y:S01]  /*1c2e0*/  LEA R110, R111, R110, 0x4 ;  /* 0x0000006e6f6e7211 */ /* 0x000fe200078e20ff */
[----:B--2---:R-:W-:-:S04]  /*1c2f0*/  IMAD R6, R6, UR8, R209 ;  /* 0x0000000806067c24 */ /* 0x004fc8000f8e02d1 */
[----:B------:R-:W-:-:S04]  /*1c300*/  IMAD R6, R6, R125, R210 ;  /* 0x0000007d06067224 */ /* 0x000fc800078e02d2 */
[----:B------:R-:W-:Y:S01]  /*1c310*/  IMAD R11, R7, R6, R8 ;  /* 0x00000006070b7224 */ /* 0x000fe200078e0208 */
[----:B------:R-:W-:Y:S05]  /*1c320*/  @P0 BRA `(.L_x_5220) ;  /* 0x000000c000000947 */ /* 0x000fea0003800000 */
[----:B-1--4-:R-:W-:Y:S01]  /*1c330*/  IMAD R5, R207, -0x40, R208 ;  /* 0xffffffc0cf057824 */ /* 0x012fe200078e02d0 */
[C---:B------:R-:W-:Y:S01]  /*1c340*/  IADD3 R4, R110.reuse, 0x8, RZ ;  /* 0x000000086e047810 */ /* 0x040fe20007ffe0ff */
        /* <DEDUP_REMOVED lines=10> */
.L_x_5220:
[----:B-1--4-:R-:W-:Y:S05]  /*1c3f0*/  BSYNC B0 ;  /* 0x0000000000007941 */ /* 0x012fea0003800000 */
.L_x_5219:
        /* <DEDUP_REMOVED lines=9> */
[----:B------:R-:W-:-:S04]  /*1c490*/  LEA R6, P0, R0, R126, 0x2 ;  /* 0x0000007e00067211 */ /* 0x000fc800078010ff */
[----:B------:R-:W-:Y:S02]  /*1c4a0*/  LEA.HI.X R7, R0, R127, R5, 0x2, P0 ;  /* 0x0000007f00077211 */ /* 0x000fe400000f1405 */
[----:B------:R-:W-:Y:S01]  /*1c4b0*/  IADD3 R5, R112, 0x40, RZ ;  /* 0x0000004070057810 */ /* 0x000fe20007ffe0ff */
[----:B------:R-:W-:Y:S05]  /*1c4c0*/  @P1 BRA `(.L_x_5222) ;  /* 0x0000009000001947 */ /* 0x000fea0003800000 */
[C---:B-1----:R-:W-:Y:S01]  /*1c4d0*/  IADD3 R3, R5.reuse, 0x40, RZ ;  /* 0x0000004005037810 */ /* 0x042fe20007ffe0ff */
[----:B------:R-:W-:Y:S01]  /*1c4e0*/  ULDC.64 UR4, c[0x0][0x118] ;  /* 0x0000460000047ab9 */ /* 0x000fe20000000a00 */
[-C--:B-----5:R-:W-:Y:S02]  /*1c4f0*/  ISETP.GE.AND P1, PT, R5, R2.reuse, PT ;  /* 0x000000020500720c */ /* 0x0a0fe40003f26270 */
[-C--:B------:R-:W-:Y:S02]  /*1c500*/  ISETP.GE.AND P2, PT, R112, R2.reuse, PT ;  /* 0x000000027000720c */ /* 0x080fe40003f46270 */
[----:B------:R-:W-:-:S09]  /*1c510*/  ISETP.GE.AND P0, PT, R3, R2, PT ;  /* 0x000000020300720c */ /* 0x000fd20003f06270 */
[----:B------:R1:W-:Y:S04]  /*1c520*/  @!P1 ST.E.128 [R6.64+0x100], R72 ;  /* 0x0001004806009985 */ /* 0x0003e8000c101d04 */
[----:B------:R1:W-:Y:S04]  /*1c530*/  @!P2 ST.E.64 [R6.64], R104 ;  /* 0x000000680600a985 */ /* 0x0003e8000c101b04 */
[----:B------:R1:W-:Y:S04]  /*1c540*/  @!P2 ST.E.64 [R6.64+0x8], R106 ;  /* 0x0000086a0600a985 */ /* 0x0003e8000c101b04 */
[----:B------:R1:W-:Y:S02]  /*1c550*/  @!P0 ST.E.128 [R6.64+0x200], R40 ;  /* 0x0002002806008985 */ /* 0x0003e4000c101d04 */
.L_x_5222:
[----:B------:R-:W-:Y:S05]  /*1c560*/  BSYNC B0 ;  /* 0x0000000000007941 */ /* 0x000fea0003800000 */
.L_x_5221:
[----:B-1----:R-:W-:Y:S01]  /*1c570*/  IADD3 R3, R9, 0x8, RZ ;  /* 0x0000000809037810 */ /* 0x002fe20007ffe0ff */
[----:B------:R-:W-:Y:S03]  /*1c580*/  BSSY B0, `(.L_x_5223) ;  /* 0x000000b000007945 */ /* 0x000fe60003800000 */
[----:B------:R-:W-:-:S13]  /*1c590*/  ISETP.GE.AND P0, PT, R3, R208, PT ;  /* 0x000000d00300720c */ /* 0x000fda0003f06270 */
[----:B------:R-:W-:Y:S05]  /*1c5a0*/  @P0 BRA `(.L_x_5224) ;  /* 0x0000008000000947 */ /* 0x000fea0003800000 */
[C---:B------:R-:W-:Y:S01]  /*1c5b0*/  IADD3 R3, R5.reuse, 0x40, RZ ;  /* 0x0000004005037810 */ /* 0x040fe20007ffe0ff */
[----:B------:R-:W-:Y:S01]  /*1c5c0*/  ULDC.64 UR4, c[0x0][0x118] ;  /* 0x0000460000047ab9 */ /* 0x000fe20000000a00 */
[-C--:B-----5:R-:W-:Y:S02]  /*1c5d0*/  ISETP.GE.AND P2, PT, R112, R2.reuse, PT ;  /* 0x000000027000720c */ /* 0x0a0fe40003f46270 */
[-C--:B------:R-:W-:Y:S02]  /*1c5e0*/  ISETP.GE.AND P1, PT, R5, R2.reuse, PT ;  /* 0x000000020500720c */ /* 0x080fe40003f26270 */
[----:B------:R-:W-:-:S09]  /*1c5f0*/  ISETP.GE.AND P0, PT, R3, R2, PT ;  /* 0x000000020300720c */ /* 0x000fd20003f06270 */
[----:B------:R1:W-:Y:S04]  /*1c600*/  @!P2 ST.E.128 [R6.64+0x1800], R100 ;  /* 0x001800640600a985 */ /* 0x0003e8000c101d04 */
[----:B------:R1:W-:Y:S04]  /*1c610*/  @!P1 ST.E.128 [R6.64+0x1900], R68 ;  /* 0x0019004406009985 */ /* 0x0003e8000c101d04 */
[----:B------:R1:W-:Y:S02]  /*1c620*/  @!P0 ST.E.128 [R6.64+0x1a00], R36 ;  /* 0x001a002406008985 */ /* 0x0003e4000c101d04 */
.L_x_5224:
[----:B------:R-:W-:Y:S05]  /*1c630*/  BSYNC B0 ;  /* 0x0000000000007941 */ /* 0x000fea0003800000 */
.L_x_5223:
[----:B------:R-:W-:Y:S01]  /*1c640*/  IADD3 R3, R9, 0x10, RZ ;  /* 0x0000001009037810 */ /* 0x000fe20007ffe0ff */
        /* <DEDUP_REMOVED lines=11> */
.L_x_5226:
[----:B------:R-:W-:Y:S05]  /*1c700*/  BSYNC B0 ;  /* 0x0000000000007941 */ /* 0x000fea0003800000 */
.L_x_5225:
        /* <DEDUP_REMOVED lines=12> */
.L_x_5228:
[----:B------:R-:W-:Y:S05]  /*1c7d0*/  BSYNC B0 ;  /* 0x0000000000007941 */ /* 0x000fea0003800000 */
.L_x_5227:
        /* <DEDUP_REMOVED lines=12> */
.L_x_5230:
[----:B------:R-:W-:Y:S05]  /*1c8a0*/  BSYNC B0 ;  /* 0x0000000000007941 */ /* 0x000fea0003800000 */
.L_x_5229:
        /* <DEDUP_REMOVED lines=12> */
.L_x_5232:
[----:B------:R-:W-:Y:S05]  /*1c970*/  BSYNC B0 ;  /* 0x0000000000007941 */ /* 0x000fea0003800000 */
.L_x_5231:
        /* <DEDUP_REMOVED lines=12> */
.L_x_5234:
[----:B------:R-:W-:Y:S05]  /*1ca40*/  BSYNC B0 ;  /* 0x0000000000007941 */ /* 0x000fea0003800000 */
.L_x_5233:
[----:B------:R-:W-:Y:S01]  /*1ca50*/  IADD3 R9, R9, 0x38, RZ ;  /* 0x0000003809097810 */ /* 0x000fe20007ffe0ff */
[----:B------:R-:W-:-:S03]  /*1ca60*/  IMAD.MOV.U32 R207, RZ, RZ, 0x0 ;  /* 0x00000000ffcf7424 */ /* 0x000fc600078e00ff */
[----:B------:R-:W-:-:S13]  /*1ca70*/  ISETP.GE.AND P0, PT, R9, R208, PT ;  /* 0x000000d00900720c */ /* 0x000fda0003f06270 */
[----:B------:R-:W-:Y:S05]  /*1ca80*/  @P0 RET.REL.NODEC R206 `(_ZN5flash24flash_fwd_splitkv_kernelI23Flash_fwd_kernel_traitsILi192ELi64ELi64ELi4ELb0ELb0EN7cutlass10bfloat16_tE19Flash_kernel_traitsILi192ELi64ELi64ELi4ES3_EELb0ELb0ELb1ELb0ELb0ELb0ELb1ELb1EEEvNS_16Flash_fwd_paramsE) ;  /* 0xfffe3570ce000950 */ /* 0x000fea0003c3ffff */
        /* <DEDUP_REMOVED lines=8> */
[----:B------:R-:W-:Y:S05]  /*1cb10*/  @P0 RET.REL.NODEC R206 `(_ZN5flash24flash_fwd_splitkv_kernelI23Flash_fwd_kernel_traitsILi192ELi64ELi64ELi4ELb0ELb0EN7cutlass10bfloat16_tE19Flash_kernel_traitsILi192ELi64ELi64ELi4ES3_EELb0ELb0ELb1ELb0ELb0ELb0ELb1ELb1EEEvNS_16Flash_fwd_paramsE) ;  /* 0xfffe34e0ce000950 */ /* 0x000fea0003c3ffff */
[----:B------:R-:W-:Y:S01]  /*1cb20*/  MOV R207, 0x0 ;  /* 0x0000000000cf7802 */ /* 0x000fe20000000f00 */
[----:B------:R-:W-:-:S02]  /*1cb30*/  ULDC.64 UR4, c[0x0][0x118] ;  /* 0x0000460000047ab9 */ /* 0x000fc40000000a00 */
[----:B------:R1:W-:Y:S01]  /*1cb40*/  ST.E.128 [R6.64+0xaa00], R12 ;  /* 0x00aa000c06007985 */ /* 0x0003e2000c101d04 */
[----:B------:R-:W-:Y:S05]  /*1cb50*/  RET.REL.NODEC R206 `(_ZN5flash24flash_fwd_splitkv_kernelI23Flash_fwd_kernel_traitsILi192ELi64ELi64ELi4ELb0ELb0EN7cutlass10bfloat16_tE19Flash_kernel_traitsILi192ELi64ELi64ELi4ES3_EELb0ELb0ELb1ELb0ELb0ELb0ELb1ELb1EEEvNS_16Flash_fwd_paramsE) ;  /* 0xfffe34a0ce007950 */ /* 0x000fea0003c3ffff */
.L_x_5217:
[----:B------:R-:W-:Y:S02]  /*1cb60*/  MOV R7, 0x2 ;  /* 0x0000000200077802 */ /* 0x000fe40000000f00 */
[----:B------:R-:W-:Y:S02]  /*1cb70*/  MOV R6, 0x1cb90 ;  /* 0x0001cb9000067802 */ /* 0x000fe40000000f00 */
[----:B-1---5:R-:W-:Y:S05]  /*1cb80*/  CALL.REL.NOINC `($__internal_24_$__cuda_sm70_shflsync_bfly_p) ;  /* 0x0000010000007944 */ /* 0x022fea0003c00000 */
[----:B-12---:R-:W-:Y:S05]  /*1cb90*/  BRA `(.L_x_5235) ;  /* 0xffffe6b000007947 */ /* 0x006fea000383ffff */
.L_x_5218:
[----:B--2---:R-:W-:Y:S01]  /*1cba0*/  IMAD.MOV.U32 R218, RZ, RZ, R9 ;  /* 0x000000ffffda7224 */ /* 0x004fe200078e0009 */
[----:B------:R-:W-:Y:S02]  /*1cbb0*/  MOV R7, 0x1 ;  /* 0x0000000100077802 */ /* 0x000fe40000000f00 */
[----:B------:R-:W-:Y:S02]  /*1cbc0*/  MOV R6, 0x1cbe0 ;  /* 0x0001cbe000067802 */ /* 0x000fe40000000f00 */
[----:B-1---5:R-:W-:Y:S05]  /*1cbd0*/  CALL.REL.NOINC `($__internal_24_$__cuda_sm70_shflsync_bfly_p) ;  /* 0x000000b000007944 */ /* 0x022fea0003c00000 */
[----:B--2---:R-:W-:Y:S01]  /*1cbe0*/  FADD.FTZ R4, R9, R10 ;  /* 0x0000000a09047221 */ /* 0x004fe20000010000 */
[----:B-1----:R-:W-:Y:S02]  /*1cbf0*/  MOV R218, R217 ;  /* 0x000000d900da7202 */ /* 0x002fe40000000f00 */
[----:B------:R-:W-:Y:S02]  /*1cc00*/  MOV R7, 0x2 ;  /* 0x0000000200077802 */ /* 0x000fe40000000f00 */
[----:B------:R-:W-:-:S02]  /*1cc10*/  MOV R6, 0x1cc30 ;  /* 0x0001cc3000067802 */ /* 0x000fc40000000f00 */
[----:B------:R-:W-:Y:S05]  /*1cc20*/  CALL.REL.NOINC `($__internal_24_$__cuda_sm70_shflsync_bfly_p) ;  /* 0x0000006000007944 */ /* 0x000fea0003c00000 */
[----:B--2---:R-:W-:Y:S01]  /*1cc30*/  FADD.FTZ R11, R217, R10 ;  /* 0x0000000ad90b7221 */ /* 0x004fe20000010000 */
[----:B-1----:R-:W-:-:S02]  /*1cc40*/  MOV R7, 0x1 ;  /* 0x0000000100077802 */ /* 0x002fc40000000f00 */
[----:B------:R-:W-:Y:S02]  /*1cc50*/  MOV R6, 0x1cc80 ;  /* 0x0001cc8000067802 */ /* 0x000fe40000000f00 */
[----:B------:R-:W-:Y:S02]  /*1cc60*/  MOV R218, R11 ;  /* 0x0000000b00da7202 */ /* 0x000fe40000000f00 */
[----:B------:R-:W-:Y:S05]  /*1cc70*/  CALL.REL.NOINC `($__internal_24_$__cuda_sm70_shflsync_bfly_p) ;  /* 0x0000001000007944 */ /* 0x000fea0003c00000 */
[----:B-12---:R-:W-:Y:S05]  /*1cc80*/  BRA `(.L_x_5236) ;  /* 0xffffe63000007947 */ /* 0x006fea000383ffff */
        .weak           $__internal_24_$__cuda_sm70_shflsync_bfly_p
        .type           $__internal_24_$__cuda_sm70_shflsync_bfly_p,@function
        .size           $__internal_24_$__cuda_sm70_shflsync_bfly_p,(.L_x_7803 - $__internal_24_$__cuda_sm70_shflsync_bfly_p)
$__internal_24_$__cuda_sm70_shflsync_bfly_p:
[----:B------:R-:W-:Y:S01]  /*1cc90*/  MOV R12, R6 ;  /* 0x00000006000c7202 */ /* 0x000fe20000000f00 */
[----:B------:R-:W-:Y:S04]  /*1cca0*/  WARPSYNC R5 ;  /* 0x0000000500007348 */ /* 0x000fe80003800000 */
[----:B------:R-:W-:Y:S01]  /*1ccb0*/  MOV R13, 0x0 ;  /* 0x00000000000d7802 */ /* 0x000fe20000000f00 */
[----:B------:R1:W2:Y:S03]  /*1ccc0*/  SHFL.BFLY PT, R10, R218, R7, R8 ;  /* 0x0c000007da0a7389 */ /* 0x0002a600000e0008 */
[----:B------:R-:W-:Y:S05]  /*1ccd0*/  RET.REL.NODEC R12 `(_ZN5flash24flash_fwd_splitkv_kernelI23Flash_fwd_kernel_traitsILi192ELi64ELi64ELi4ELb0ELb0EN7cutlass10bfloat16_tE19Flash_kernel_traitsILi192ELi64ELi64ELi4ES3_EELb0ELb0ELb1ELb0ELb0ELb0ELb1ELb1EEEvNS_16Flash_fwd_paramsE) ;  /* 0xfffe33200c007950 */ /* 0x000fea0003c3ffff */
.L_x_5237:
        /* <DEDUP_REMOVED lines=10> */
.L_x_7803:


//--------------------- .text._ZN5flash24flash_fwd_splitkv_kernelI23Flash_fwd_kernel_traitsILi192ELi64ELi64ELi4ELb0ELb0EN7cutlass10bfloat16_tE19Flash_kernel_traitsILi192ELi64ELi64ELi4ES3_EELb0ELb0ELb1ELb0ELb0ELb1ELb1ELb1EEEvNS_16Flash_fwd_paramsE --------------------------
	.section	.text._ZN5flash24flash_fwd_splitkv_kernelI23Flash_fwd_kernel_traitsILi192ELi64ELi64ELi4ELb0ELb0EN7cutlass10bfloat16_tE19Flash_kernel_traitsILi192ELi64ELi64ELi4ES3_EELb0ELb0ELb1ELb0ELb0ELb1ELb1ELb1EEEvNS_16Flash_fwd_paramsE,"ax",@progbits
	.sectioninfo	@"SHI_REGISTERS=246"
	.align	128
        .global         _ZN5flash24flash_fwd_splitkv_kernelI23Flash_fwd_kernel_traitsILi192ELi64ELi64ELi4ELb0ELb0EN7cutlass10bfloat16_tE19Flash_kernel_traitsILi192ELi64ELi64ELi4ES3_EELb0ELb0ELb1ELb0ELb0ELb1ELb1ELb1EEEvNS_16Flash_fwd_paramsE
        .type           _ZN5flash24flash_fwd_splitkv_kernelI23Flash_fwd_kernel_traitsILi192ELi64ELi64ELi4ELb0ELb0EN7cutlass10bfloat16_tE19Flash_kernel_traitsILi192ELi64ELi64ELi4ES3_EELb0ELb0ELb1ELb0ELb0ELb1ELb1ELb1EEEvNS_16Flash_fwd_paramsE,@function
        .size           _ZN5flash24flash_fwd_splitkv_kernelI23Flash_fwd_kernel_traitsILi192ELi64ELi64ELi4ELb0ELb0EN7cutlass10bfloat16_tE19Flash_kernel_traitsILi192ELi64ELi64ELi4ES3_EELb0ELb0ELb1ELb0ELb0ELb1ELb1ELb1EEEvNS_16Flash_fwd_paramsE,(.L_x_7805 - _ZN5flash24flash_fwd_splitkv_kernelI23Flash_fwd_kernel_traitsILi192ELi64ELi64ELi4ELb0ELb0EN7cutlass10bfloat16_tE19Flash_kernel_traitsILi192ELi64ELi64ELi4ES3_EELb0ELb0ELb1ELb0ELb0ELb1ELb1ELb1EEEvNS_16Flash_fwd_paramsE)
        .other          _ZN5flash24flash_fwd_splitkv_kernelI23Flash_fwd_kernel_traitsILi192ELi64ELi64ELi4ELb0ELb0EN7cutlass10bfloat16_tE19Flash_kernel_traitsILi192ELi64ELi64ELi4ES3_EELb0ELb0ELb1ELb0ELb0ELb1ELb1ELb1EEEvNS_16Flash_fwd_paramsE,@"STO_CUDA_ENTRY STV_DEFAULT"
_ZN5flash24flash_fwd_splitkv_kernelI23Flash_fwd_kernel_traitsILi192ELi64ELi64ELi4ELb0ELb0EN7cutlass10bfloat16_tE19Flash_kernel_traitsILi192ELi64ELi64ELi4ES3_EELb0ELb0ELb1ELb0ELb0ELb1ELb1ELb1EEEvNS_16Flash_fwd_paramsE:
.text._ZN5flash24flash_fwd_splitkv_kernelI23Flash_fwd_kernel_traitsILi192ELi64ELi64ELi4ELb0ELb0EN7cutlass10bfloat16_tE19Flash_kernel_traitsILi192ELi64ELi64ELi4ES3_EELb0ELb0ELb1ELb0ELb0ELb1ELb1ELb1EEEvNS_16Flash_fwd_paramsE:
        /* <DEDUP_REMOVED lines=29> */
[----:B---34-:R-:W-:Y:S05]  /*01d0*/  CALL.REL.NOINC `($_ZN5flash24flash_fwd_splitkv_kernelI23Flash_fwd_kernel_traitsILi192ELi64ELi64ELi4ELb0ELb0EN7cutlass10bfloat16_tE19Flash_kernel_traitsILi192ELi64ELi64ELi4ES3_EELb0ELb0ELb1ELb0ELb0ELb1ELb1ELb1EEEvNS_16Flash_fwd_paramsE$_ZN5flash30compute_attn_1rowblock_splitkvI23Flash_fwd_kernel_traitsILi192ELi64ELi64ELi4ELb0ELb0EN7cutlass10bfloat16_tE19Flash_kernel_traitsILi192ELi64ELi64ELi4ES3_EELb0ELb0ELb1ELb0ELb0ELb1ELb1ELb1ENS_16Flash_fwd_paramsEEEvRKT8_iiiii) ;  /* 0x0000002000007944 */ /* 0x018fea0003c00000 */
[----:B------:R-:W-:Y:S05]  /*01e0*/  BSYNC B4 ;  /* 0x0000000000047941 */ /* 0x000fea0003800000 */
.L_x_5238:
[----:B------:R-:W-:Y:S05]  /*01f0*/  EXIT ;  /* 0x000000000000794d */ /* 0x000fea0003800000 */
        .type           $_ZN5flash24flash_fwd_splitkv_kernelI23Flash_fwd_kernel_traitsILi192ELi64ELi64ELi4ELb0ELb0EN7cutlass10bfloat16_tE19Flash_kernel_traitsILi192ELi64ELi64ELi4ES3_EELb0ELb0ELb1ELb0ELb0ELb1ELb1ELb1EEEvNS_16Flash_fwd_paramsE$_ZN5flash30compute_attn_1rowblock_splitkvI23Flash_fwd_kernel_traitsILi192ELi64ELi64ELi4ELb0ELb0EN7cutlass10bfloat16_tE19Flash_kernel_traitsILi192ELi64ELi64ELi4ES3_EELb0ELb0ELb1ELb0ELb0ELb1ELb1ELb1ENS_16Flash_fwd_paramsEEEvRKT8_iiiii,@function
        .size           $_ZN5flash24flash_fwd_splitkv_kernelI23Flash_fwd_kernel_traitsILi192ELi64ELi64ELi4ELb0ELb0EN7cutlass10bfloat16_tE19Flash_kernel_traitsILi192ELi64ELi64ELi4ES3_EELb0ELb0ELb1ELb0ELb0ELb1ELb1ELb1EEEvNS_16Flash_fwd_paramsE$_ZN5flash30compute_attn_1rowblock_splitkvI23Flash_fwd_kernel_traitsILi192ELi64ELi64ELi4ELb0ELb0EN7cutlass10bfloat16_tE19Flash_kernel_traitsILi192ELi64ELi64ELi4ES3_EELb0ELb0ELb1ELb0ELb0ELb1ELb1ELb1ENS_16Flash_fwd_paramsEEEvRKT8_iiiii,($__internal_25_$__cuda_sm70_shflsync_bfly_p - $_ZN5flash24flash_fwd_splitkv_kernelI23Flash_fwd_kernel_traitsILi192ELi64ELi64ELi4ELb0ELb0EN7cutlass10bfloat16_tE19Flash_kernel_traitsILi192ELi64ELi64ELi4ES3_EELb0ELb0ELb1ELb0ELb0ELb1ELb1ELb1EEEvNS_16Flash_fwd_paramsE$_ZN5flash30compute_attn_1rowblock_splitkvI23Flash_fwd_kernel_traitsILi192ELi64ELi64ELi4ELb0ELb0EN7cutlass10bfloat16_tE19Flash_kernel_traitsILi192ELi64ELi64ELi4ES3_EELb0ELb0ELb1ELb0ELb0ELb1ELb1ELb1ENS_16Flash_fwd_paramsEEEvRKT8_iiiii)
$_ZN5flash24flash_fwd_splitkv_kernelI23Flash_fwd_kernel_traitsILi192ELi64ELi64ELi4ELb0ELb0EN7cutlass10bfloat16_tE19Flash_kernel_traitsILi192ELi64ELi64ELi4ES3_EELb0ELb0ELb1ELb0ELb0ELb1ELb1ELb1EEEvNS_16Flash_fwd_paramsE$_ZN5flash30compute_attn_1rowblock_splitkvI23Flash_fwd_kernel_traitsILi192ELi64ELi64ELi4ELb0ELb0EN7cutlass10bfloat16_tE19Flash_kernel_traitsILi192ELi64ELi64ELi4ES3_EELb0ELb0ELb1ELb0ELb0ELb1ELb1ELb1ENS_16Flash_fwd_paramsEEEvRKT8_iiiii:
        /* <DEDUP_REMOVED lines=20> */
.L_x_5240:
[----:B------:R-:W-:Y:S05]  /*0340*/  BSYNC B0 ;  /* 0x0000000000007941 */ /* 0x000fea0003800000 */
.L_x_5239:
        /* <DEDUP_REMOVED lines=17> */
.L_x_5242:
[----:B------:R4:W5:Y:S02]  /*0460*/  LD.E R73, [R12.64+0xb8] ;  /* 0x0000b8060c497980 */ /* 0x000964000c101900 */
.L_x_5243:
[----:B------:R-:W-:Y:S05]  /*0470*/  BSYNC B0 ;  /* 0x0000000000007941 */ /* 0x000fea0003800000 */
.L_x_5241:
        /* <DEDUP_REMOVED lines=10> */
.L_x_5245:
[----:B------:R-:W2:Y:S01]  /*0520*/  LD.E.64 R2, [R12.64+0x108] ;  /* 0x000108060c027980 */ /* 0x000ea2000c101b00 */
[----:B------:R-:W-:Y:S01]  /*0530*/  BSSY B0, `(.L_x_5247) ;  /* 0x0000006000007945 */ /* 0x000fe20003800000 */
[----:B------:R-:W-:Y:S01]  /*0540*/  IMAD.MOV.U32 R0, RZ, RZ, RZ ;  /* 0x000000ffff007224 */ /* 0x000fe200078e00ff */
[----:B--2---:R-:W-:-:S04]  /*0550*/  ISETP.NE.U32.AND P0, PT, R2, RZ, PT ;  /* 0x000000ff0200720c */ /* 0x004fc80003f05070 */
[----:B------:R-:W-:-:S13]  /*0560*/  ISETP.NE.AND.EX P0, PT, R3, RZ, PT, P0 ;  /* 0x000000ff0300720c */ /* 0x000fda0003f05300 */
[----:B------:R-:W-:Y:S05]  /*0570*/  @!P0 BRA `(.L_x_5248) ;  /* 0x0000001000008947 */ /* 0x000fea0003800000 */
[----:B------:R2:W5:Y:S02]  /*0580*/  LD.E R0, [R12.64+0xbc] ;  /* 0x0000bc060c007980 */ /* 0x000564000c101900 */
.L_x_5248:
[----:B------:R-:W-:Y:S05]  /*0590*/  BSYNC B0 ;  /* 0x0000000000007941 */ /* 0x000fea0003800000 */
.L_x_5247:
[----:B-----5:R-:W-:Y:S02]  /*05a0*/  IADD3 R135, R73, R0, RZ ;  /* 0x0000000049877210 */ /* 0x020fe40007ffe0ff */
.L_x_5246:
[----:B------:R-:W-:Y:S05]  /*05b0*/  BSYNC B1 ;  /* 0x0000000000017941 */ /* 0x000fea0003800000 */
.L_x_5244:
[----:B------:R-:W-:Y:S01]  /*05c0*/  IMAD.SHL.U32 R71, R219, 0x40, RZ ;  /* 0x00000040db477824 */ /* 0x000fe200078e00ff */
[----:B------:R-:W-:Y:S01]  /*05d0*/  MOV R2, R218 ;  /* 0x000000da00027202 */ /* 0x000fe20000000f00 */
[----:B------:R-:W-:-:S03]  /*05e0*/  IMAD.MOV.U32 R3, RZ, RZ, 0x0 ;  /* 0x00000000ff037424 */ /* 0x000fc600078e00ff */
[----:B------:R-:W-:-:S13]  /*05f0*/  ISETP.GT.AND P0, PT, R220, R71, PT ;  /* 0x00000047dc00720c */ /* 0x000fda0003f04270 */
[----:B------:R-:W-:Y:S05]  /*0600*/  @!P0 RET.REL.NODEC R2 `(_ZN5flash24flash_fwd_splitkv_kernelI23Flash_fwd_kernel_traitsILi192ELi64ELi64ELi4ELb0ELb0EN7cutlass10bfloat16_tE19Flash_kernel_traitsILi192ELi64ELi64ELi4ES3_EELb0ELb0ELb1ELb0ELb0ELb1ELb1ELb1EEEvNS_16Flash_fwd_paramsE) ;  /* 0xfffff9f002008950 */ /* 0x000fea0003c3ffff */
        /* <DEDUP_REMOVED lines=75> */
.L_x_5251:
[----:B------:R-:W-:Y:S05]  /*0ac0*/  BSYNC B0 ;  /* 0x0000000000007941 */ /* 0x000fea0003800000 */
.L_x_5250:
        /* <DEDUP_REMOVED lines=10> */
.L_x_5253:
[----:B------:R-:W-:Y:S05]  /*0b70*/  BSYNC B0 ;  /* 0x0000000000007941 */ /* 0x000fea0003800000 */
.L_x_5252:
        /* <DEDUP_REMOVED lines=10> */
.L_x_5255:
[----:B------:R-:W-:Y:S05]  /*0c20*/  BSYNC B0 ;  /* 0x0000000000007941 */ /* 0x000fea0003800000 */
.L_x_5254:
        /* <DEDUP_REMOVED lines=10> */
.L_x_5257:
[----:B------:R-:W-:Y:S05]  /*0cd0*/  BSYNC B0 ;  /* 0x0000000000007941 */ /* 0x000fea0003800000 */
.L_x_5256:
        /* <DEDUP_REMOVED lines=10> */
.L_x_5259:
[----:B------:R-:W-:Y:S05]  /*0d80*/  BSYNC B0 ;  /* 0x0000000000007941 */ /* 0x000fea0003800000 */
.L_x_5258:
        /* <DEDUP_REMOVED lines=10> */
.L_x_5261:
[----:B------:R-:W-:Y:S05]  /*0e30*/  BSYNC B0 ;  /* 0x0000000000007941 */ /* 0x000fea0003800000 */
.L_x_5260:
        /* <DEDUP_REMOVED lines=10> */
.L_x_5263:
[----:B------:R-:W-:Y:S05]  /*0ee0*/  BSYNC B0 ;  /* 0x0000000000007941 */ /* 0x000fea0003800000 */
.L_x_5262:
        /* <DEDUP_REMOVED lines=10> */
.L_x_5265:
[----:B------:R-:W-:Y:S05]  /*0f90*/  BSYNC B0 ;  /* 0x0000000000007941 */ /* 0x000fea0003800000 */
.L_x_5264:
        /* <DEDUP_REMOVED lines=29> */
[----:B------:R-:W-:Y:S05]  /*1170*/  @P6 RET.REL.NODEC R218 `(_ZN5flash24flash_fwd_splitkv_kernelI23Flash_fwd_kernel_traitsILi192ELi64ELi64ELi4ELb0ELb0EN7cutlass10bfloat16_tE19Flash_kernel_traitsILi192ELi64ELi64ELi4ES3_EELb0ELb0ELb1ELb0ELb0ELb1ELb1ELb1EEEvNS_16Flash_fwd_paramsE) ;  /* 0xffffee80da006950 */ /* 0x000fea0003c3ffff */
[----:B-1----:R-:W-:Y:S02]  /*1180*/  MOV R5, 0xff800000 ;  /* 0xff80000000057802 */ /* 0x002fe40000000f00 */
[----:B------:R-:W-:-:S03]  /*1190*/  MOV R219, 0x0 ;  /* 0x0000000000db7802 */ /* 0x000fc60000000f00 */
[----:B------:R1:W-:Y:S01]  /*11a0*/  ST.E [R2.64+0xe0], R5 ;  /* 0x0000e00502007985 */ /* 0x0003e2000c101906 */
[----:B------:R-:W-:Y:S05]  /*11b0*/  RET.REL.NODEC R218 `(_ZN5flash24flash_fwd_splitkv_kernelI23Flash_fwd_kernel_traitsILi192ELi64ELi64ELi4ELb0ELb0EN7cutlass10bfloat16_tE19Flash_kernel_traitsILi192ELi64ELi64ELi4ES3_EELb0ELb0ELb1ELb0ELb0ELb1ELb1ELb1EEEvNS_16Flash_fwd_paramsE) ;  /* 0xffffee40da007950 */ /* 0x000fea0003c3ffff */
.L_x_5249:
        /* <DEDUP_REMOVED lines=105> */
.L_x_5267:
        /* <DEDUP_REMOVED lines=82> */
.L_x_5268:
[----:B-1----:R-:W-:Y:S05]  /*1d70*/  BSYNC B0 ;  /* 0x0000000000007941 */ /* 0x002fea0003800000 */
.L_x_5266:
        /* <DEDUP_REMOVED lines=49> */
[----:B------:R-:W-:Y:S02]  /*2090*/  LEA.HI R155, R7, R56, RZ, 0x6 ;  /* 0x00000038079b7211 */ /* 0x000fe400078f30ff */
[----:B------:R-:W-:-:S03]  /*20a0*/  LOP3.LUT R10, R21, R10, RZ, 0x3c, !PT ;  /* 0x0000000a150a7212 */ /* 0x000fc600078e3cff */
        /* <DEDUP_REMOVED lines=85> */
[----:B------:R-:W-:Y:S01]  /*2600*/  IMAD.WIDE.U32 R184, R64, 0x60, RZ ;  /* 0x0000006040b87825 */ /* 0x000fe200078e00ff */
[----:B------:R-:W-:-:S02]  /*2610*/  LOP3.LUT R150, R76, 0xffff, RZ, 0xc0, !PT ;  /* 0x0000ffff4c967812 */ /* 0x000fc400078ec0ff */
        /* <DEDUP_REMOVED lines=50> */
[----:B-----5:R-:W-:Y:S02]  /*2940*/  IMAD.IADD R5, R20, 0x1, R5 ;  /* 0x0000000114057824 */ /* 0x020fe400078e0205 */
        /* <DEDUP_REMOVED lines=87> */
.L_x_5363:
        /* <DEDUP_REMOVED lines=19> */
.L_x_5271:
[----:B------:R-:W-:Y:S05]  /*2ff0*/  BSYNC B0 ;  /* 0x0000000000007941 */ /* 0x000fea0003800000 */
.L_x_5270:
        /* <DEDUP_REMOVED lines=18> */
.L_x_5273:
[----:B------:R-:W-:Y:S05]  /*3120*/  BSYNC B0 ;  /* 0x0000000000007941 */ /* 0x000fea0003800000 */
.L_x_5272:
        /* <DEDUP_REMOVED lines=18> */
.L_x_5275:
[----:B------:R-:W-:Y:S05]  /*3250*/  BSYNC B0 ;  /* 0x0000000000007941 */ /* 0x000fea0003800000 */
.L_x_5274:
        /* <DEDUP_REMOVED lines=18> */
.L_x_5277:
[----:B------:R-:W-:Y:S05]  /*3380*/  BSYNC B0 ;  /* 0x0000000000007941 */ /* 0x000fea0003800000 */
.L_x_5276:
        /* <DEDUP_REMOVED lines=65> */
.L_x_5284:
[----:B------:R-:W-:Y:S05]  /*37a0*/  BSYNC B0 ;  /* 0x0000000000007941 */ /* 0x000fea0003800000 */
.L_x_5283:
        /* <DEDUP_REMOVED lines=50> */
.L_x_5286:
[----:B------:R-:W-:Y:S05]  /*3ad0*/  BSYNC B0 ;  /* 0x0000000000007941 */ /* 0x000fea0003800000 */
.L_x_5285:
        /* <DEDUP_REMOVED lines=49> */
.L_x_5282:
[----:B------:R-:W-:Y:S05]  /*3df0*/  BSYNC B1 ;  /* 0x0000000000017941 */ /* 0x000fea0003800000 */
.L_x_5281:
        /* <DEDUP_REMOVED lines=63> */
.L_x_5290:
[----:B------:R-:W-:Y:S05]  /*41f0*/  BSYNC B0 ;  /* 0x0000000000007941 */ /* 0x000fea0003800000 */
.L_x_5289:
        /* <DEDUP_REMOVED lines=53> */
.L_x_5292:
[----:B------:R-:W-:Y:S05]  /*4550*/  BSYNC B0 ;  /* 0x0000000000007941 */ /* 0x000fea0003800000 */
.L_x_5291:
        /* <DEDUP_REMOVED lines=52> */
.L_x_5288:
[----:B------:R-:W-:Y:S05]  /*48a0*/  BSYNC B1 ;  /* 0x0000000000017941 */ /* 0x000fea0003800000 */
.L_x_5287:
        /* <DEDUP_REMOVED lines=63> */
.L_x_5296:
[----:B------:R-:W-:Y:S05]  /*4ca0*/  BSYNC B0 ;  /* 0x0000000000007941 */ /* 0x000fea0003800000 */
.L_x_5295:
        /* <DEDUP_REMOVED lines=53> */
.L_x_5298:
[----:B------:R-:W-:Y:S05]  /*5000*/  BSYNC B0 ;  /* 0x0000000000007941 */ /* 0x000fea0003800000 */
.L_x_5297:
        /* <DEDUP_REMOVED lines=52> */
.L_x_5294:
[----:B------:R-:W-:Y:S05]  /*5350*/  BSYNC B1 ;  /* 0x0000000000017941 */ /* 0x000fea0003800000 */
.L_x_5293:
        /* <DEDUP_REMOVED lines=65> */
.L_x_5302:
[----:B------:R-:W-:Y:S05]  /*5770*/  BSYNC B0 ;  /* 0x0000000000007941 */ /* 0x000fea0003800000 */
.L_x_5301:
        /* <DEDUP_REMOVED lines=53> */
.L_x_5304:
[----:B------:R-:W-:Y:S05]  /*5ad0*/  BSYNC B0 ;  /* 0x0000000000007941 */ /* 0x000fea0003800000 */
.L_x_5303:
        /* <DEDUP_REMOVED lines=52> */
.L_x_5300:
[----:B------:R-:W-:Y:S05]  /*5e20*/  BSYNC B1 ;  /* 0x0000000000017941 */ /* 0x000fea0003800000 */
.L_x_5299:
[----:B------:R-:W2:Y:S02]  /*5e30*/  LD.E R3, [R12.64+0xd0] ;  /* 0x0000d0060c037980 */ /* 0x000ea4000c101900 */
[----:B--2---:R-:W-:Y:S05]  /*5e40*/  IMAD.U32 R3, R3, -0x20, RZ ;  /* 0xffffffe003037824 */ /* 0x004fea00078e00ff */
[C---:B------:R-:W-:Y:S02]  /*5e50*/  LEA R18, P1, R3.reuse, R18, 0x1 ;  /* 0x0000001203127211 */ /* 0x040fe400078208ff */
[C---:B------:R-:W-:Y:S02]  /*5e60*/  LEA R58, P0, R3.reuse, R58, 0x1 ;  /* 0x0000003a033a7211 */ /* 0x040fe400078008ff */
[C---:B------:R-:W-:Y:S02]  /*5e70*/  LEA.HI.X.SX32 R19, R3.reuse, R19, 0x1, P1 ;  /* 0x0000001303137211 */ /* 0x040fe400008f0eff */
[----:B------:R-:W-:Y:S01]  /*5e80*/  LEA.HI.X.SX32 R59, R3, R59, 0x1, P0 ;  /* 0x0000003b033b7211 */ /* 0x000fe200000f0eff */
[----:B------:R-:W-:-:S05]  /*5e90*/  BRA `(.L_x_5305) ;  /* 0x00004ec000007947 */ /* 0x000fca0003800000 */
.L_x_5280:
        /* <DEDUP_REMOVED lines=89> */
.L_x_5311:
[----:B------:R-:W-:Y:S05]  /*6430*/  BSYNC B0 ;  /* 0x0000000000007941 */ /* 0x000fea0003800000 */
.L_x_5310:
[----:B-----5:R2:W-:Y:S02]  /*6440*/  ST.E.128 [R126.64], R48 ;  /* 0x000000307e007985 */ /* 0x0205e4000c101d06 */
.L_x_5309:
[----:B------:R-:W-:Y:S05]  /*6450*/  BSYNC B1 ;  /* 0x0000000000017941 */ /* 0x000fea0003800000 */
.L_x_5308:
        /* <DEDUP_REMOVED lines=87> */
.L_x_5315:
[----:B------:R-:W-:Y:S05]  /*69d0*/  BSYNC B0 ;  /* 0x0000000000007941 */ /* 0x000fea0003800000 */
.L_x_5314:
[----:B-----5:R3:W-:Y:S02]  /*69e0*/  ST.E.128 [R126.64+0x80], R48 ;  /* 0x000080307e007985 */ /* 0x0207e4000c101d06 */
.L_x_5313:
[----:B------:R-:W-:Y:S05]  /*69f0*/  BSYNC B1 ;  /* 0x0000000000017941 */ /* 0x000fea0003800000 */
.L_x_5312:
        /* <DEDUP_REMOVED lines=86> */
.L_x_5317:
[----:B------:R-:W-:Y:S05]  /*6f60*/  BSYNC B0 ;  /* 0x0000000000007941 */ /* 0x000fea0003800000 */
.L_x_5316:
[----:B-----5:R3:W-:Y:S02]  /*6f70*/  ST.E.128 [R126.64+0x100], R48 ;  /* 0x000100307e007985 */ /* 0x0207e4000c101d06 */
.L_x_5307:
[----:B------:R-:W-:Y:S05]  /*6f80*/  BSYNC B2 ;  /* 0x0000000000027941 */ /* 0x000fea0003800000 */
.L_x_5306:
        /* <DEDUP_REMOVED lines=31> */
[C---:B------:R-:W-:Y:S02]  /*7180*/  IADD3 R157, P2, R156.reuse, R191, RZ ;  /* 0x000000bf9c9d7210 */ /* 0x040fe40007f5e0ff */
[----:B------:R-:W-:Y:S02]  /*7190*/  LEA.HI.X.SX32 R23, R193, R195, 0x1, P0 ;  /* 0x000000c3c1177211 */ /* 0x000fe400000f0eff */
[----:B------:R-:W-:Y:S02]  /*71a0*/  LEA R196, P0, R157, R122, 0x1 ;  /* 0x0000007a9dc47211 */ /* 0x000fe400078008ff */
[-C--:B--2---:R-:W-:Y:S01]  /*71b0*/  LEA.HI.X.SX32 R194, R191, R140.reuse, 0x1, P2 ;  /* 0x0000008cbfc27211 */ /* 0x084fe200010f0eff */
        /* <DEDUP_REMOVED lines=62> */
.L_x_5323:
[----:B------:R-:W-:Y:S05]  /*75a0*/  BSYNC B0 ;  /* 0x0000000000007941 */ /* 0x000fea0003800000 */
.L_x_5322:
[C---:B------:R-:W-:Y:S04]  /*75b0*/  LEA R2, P0, R213.reuse, R126, 0x1 ;  /* 0x0000007ed5027211 */ /* 0x040fe800078008ff */
[----:B------:R-:W-:Y:S05]  /*75c0*/  LEA.HI.X R3, R213, R127, R214, 0x1, P0 ;  /* 0x0000007fd5037211 */ /* 0x000fea00000f0cd6 */
[----:B-----5:R3:W-:Y:S04]  /*75d0*/  ST.E.128 [R2.64], R48 ;  /* 0x0000003002007985 */ /* 0x0207e8000c101d06 */
.L_x_5321:
[----:B------:R-:W-:Y:S05]  /*75e0*/  BSYNC B1 ;  /* 0x0000000000017941 */ /* 0x000fea0003800000 */
.L_x_5320:
        /* <DEDUP_REMOVED lines=92> */
.L_x_5327:
[----:B------:R-:W-:Y:S05]  /*7bb0*/  BSYNC B0 ;  /* 0x0000000000007941 */ /* 0x000fea0003800000 */
.L_x_5326:
[C---:B------:R-:W-:Y:S04]  /*7bc0*/  LEA R2, P0, R92.reuse, R126, 0x1 ;  /* 0x0000007e5c027211 */ /* 0x040fe800078008ff */
[----:B------:R-:W-:Y:S05]  /*7bd0*/  LEA.HI.X R3, R92, R127, R91, 0x1, P0 ;  /* 0x0000007f5c037211 */ /* 0x000fea00000f0c5b */
[----:B-----5:R3:W-:Y:S04]  /*7be0*/  ST.E.128 [R2.64], R48 ;  /* 0x0000003002007985 */ /* 0x0207e8000c101d06 */
.L_x_5325:
[----:B------:R-:W-:Y:S05]  /*7bf0*/  BSYNC B1 ;  /* 0x0000000000017941 */ /* 0x000fea0003800000 */
.L_x_5324:
        /* <DEDUP_REMOVED lines=91> */
.L_x_5329:
[----:B------:R-:W-:Y:S05]  /*81b0*/  BSYNC B0 ;  /* 0x0000000000007941 */ /* 0x000fea0003800000 */
.L_x_5328:
[C---:B------:R-:W-:Y:S04]  /*81c0*/  LEA R2, P0, R88.reuse, R126, 0x1 ;  /* 0x0000007e58027211 */ /* 0x040fe800078008ff */
[----:B------:R-:W-:Y:S05]  /*81d0*/  LEA.HI.X R3, R88, R127, R87, 0x1, P0 ;  /* 0x0000007f58037211 */ /* 0x000fea00000f0c57 */
[----:B-----5:R3:W-:Y:S04]  /*81e0*/  ST.E.128 [R2.64], R48 ;  /* 0x0000003002007985 */ /* 0x0207e8000c101d06 */
.L_x_5319:
[----:B------:R-:W-:Y:S05]  /*81f0*/  BSYNC B2 ;  /* 0x0000000000027941 */ /* 0x000fea0003800000 */
.L_x_5318:
        /* <DEDUP_REMOVED lines=97> */
.L_x_5335:
[----:B------:R-:W-:Y:S05]  /*8810*/  BSYNC B0 ;  /* 0x0000000000007941 */ /* 0x000fea0003800000 */
.L_x_5334:
[C---:B------:R-:W-:Y:S04]  /*8820*/  LEA R2, P0, R93.reuse, R126, 0x1 ;  /* 0x0000007e5d027211 */ /* 0x040fe800078008ff */
[----:B------:R-:W-:Y:S05]  /*8830*/  LEA.HI.X R3, R93, R127, R94, 0x1, P0 ;  /* 0x0000007f5d037211 */ /* 0x000fea00000f0c5e */
[----:B-----5:R3:W-:Y:S04]  /*8840*/  ST.E.128 [R2.64], R48 ;  /* 0x0000003002007985 */ /* 0x0207e8000c101d06 */
.L_x_5333:
[----:B------:R-:W-:Y:S05]  /*8850*/  BSYNC B1 ;  /* 0x0000000000017941 */ /* 0x000fea0003800000 */
.L_x_5332:
        /* <DEDUP_REMOVED lines=92> */
.L_x_5339:
[----:B------:R-:W-:Y:S05]  /*8e20*/  BSYNC B0 ;  /* 0x0000000000007941 */ /* 0x000fea0003800000 */
.L_x_5338:
[C---:B------:R-:W-:Y:S04]  /*8e30*/  LEA R2, P0, R90.reuse, R126, 0x1 ;  /* 0x0000007e5a027211 */ /* 0x040fe800078008ff */
[----:B------:R-:W-:Y:S05]  /*8e40*/  LEA.HI.X R3, R90, R127, R89, 0x1, P0 ;  /* 0x0000007f5a037211 */ /* 0x000fea00000f0c59 */
[----:B-----5:R3:W-:Y:S04]  /*8e50*/  ST.E.128 [R2.64], R48 ;  /* 0x0000003002007985 */ /* 0x0207e8000c101d06 */
.L_x_5337:
[----:B------:R-:W-:Y:S05]  /*8e60*/  BSYNC B1 ;  /* 0x0000000000017941 */ /* 0x000fea0003800000 */
.L_x_5336:
        /* <DEDUP_REMOVED lines=91> */
.L_x_5341:
[----:B------:R-:W-:Y:S05]  /*9420*/  BSYNC B0 ;  /* 0x0000000000007941 */ /* 0x000fea0003800000 */
.L_x_5340:
[C---:B------:R-:W-:Y:S04]  /*9430*/  LEA R2, P0, R86.reuse, R126, 0x1 ;  /* 0x0000007e56027211 */ /* 0x040fe800078008ff */
[----:B------:R-:W-:Y:S05]  /*9440*/  LEA.HI.X R3, R86, R127, R85, 0x1, P0 ;  /* 0x0000007f56037211 */ /* 0x000fea00000f0c55 */
[----:B-----5:R3:W-:Y:S04]  /*9450*/  ST.E.128 [R2.64], R48 ;  /* 0x0000003002007985 */ /* 0x0207e8000c101d06 */
.L_x_5331:
[----:B------:R-:W-:Y:S05]  /*9460*/  BSYNC B2 ;  /* 0x0000000000027941 */ /* 0x000fea0003800000 */
.L_x_5330:
        /* <DEDUP_REMOVED lines=98> */
.L_x_5347:
[----:B------:R-:W-:Y:S05]  /*9a90*/  BSYNC B0 ;  /* 0x0000000000007941 */ /* 0x000fea0003800000 */
.L_x_5346:
[----:B------:R-:W-:Y:S02]  /*9aa0*/  IMAD R0, R67, 0x60, RZ ;  /* 0x0000006043007824 */ /* 0x000fe400078e02ff */
[----:B------:R-:W-:Y:S05]  /*9ab0*/  IMAD.WIDE.U32 R2, R66, 0x60, R126 ;  /* 0x0000006042027825 */ /* 0x000fea00078e007e */
[----:B------:R-:W-:Y:S05]  /*9ac0*/  IADD3 R3, R3, R0, RZ ;  /* 0x0000000003037210 */ /* 0x000fea0007ffe0ff */
[----:B-----5:R3:W-:Y:S02]  /*9ad0*/  ST.E.128 [R2.64], R48 ;  /* 0x0000003002007985 */ /* 0x0207e4000c101d06 */
.L_x_5345:
[----:B------:R-:W-:Y:S05]  /*9ae0*/  BSYNC B1 ;  /* 0x0000000000017941 */ /* 0x000fea0003800000 */
.L_x_5344:
        /* <DEDUP_REMOVED lines=92> */
.L_x_5351:
[----:B------:R-:W-:Y:S05]  /*a0b0*/  BSYNC B0 ;  /* 0x0000000000007941 */ /* 0x000fea0003800000 */
.L_x_5350:
[C---:B------:R-:W-:Y:S04]  /*a0c0*/  LEA R2, P0, R84.reuse, R126, 0x1 ;  /* 0x0000007e54027211 */ /* 0x040fe800078008ff */
[----:B------:R-:W-:Y:S05]  /*a0d0*/  LEA.HI.X R3, R84, R127, R83, 0x1, P0 ;  /* 0x0000007f54037211 */ /* 0x000fea00000f0c53 */
[----:B-----5:R3:W-:Y:S04]  /*a0e0*/  ST.E.128 [R2.64], R48 ;  /* 0x0000003002007985 */ /* 0x0207e8000c101d06 */
.L_x_5349:
[----:B------:R-:W-:Y:S05]  /*a0f0*/  BSYNC B1 ;  /* 0x0000000000017941 */ /* 0x000fea0003800000 */
.L_x_5348:
        /* <DEDUP_REMOVED lines=27> */
[C---:B--2---:R-:W-:Y:S02]  /*a2b0*/  LEA R192, P0, R157.reuse, R122, 0x1 ;  /* 0x0000007a9dc07211 */ /* 0x044fe400078008ff */
[----:B------:R-:W-:Y:S02]  /*a2c0*/  LEA.HI.X.SX32 R190, R190, R130, 0x1, P2 ;  /* 0x00000082bebe7211 */ /* 0x000fe400010f0eff */
        /* <DEDUP_REMOVED lines=62> */
.L_x_5353:
[----:B------:R-:W-:Y:S05]  /*a6b0*/  BSYNC B0 ;  /* 0x0000000000007941 */ /* 0x000fea0003800000 */
.L_x_5352:
[C---:B------:R-:W-:Y:S04]  /*a6c0*/  LEA R2, P0, R82.reuse, R126, 0x1 ;  /* 0x0000007e52027211 */ /* 0x040fe800078008ff */
[----:B------:R-:W-:Y:S05]  /*a6d0*/  LEA.HI.X R3, R82, R127, R81, 0x1, P0 ;  /* 0x0000007f52037211 */ /* 0x000fea00000f0c51 */
[----:B-----5:R3:W-:Y:S04]  /*a6e0*/  ST.E.128 [R2.64], R48 ;  /* 0x0000003002007985 */ /* 0x0207e8000c101d06 */
.L_x_5343:
[----:B------:R-:W-:Y:S05]  /*a6f0*/  BSYNC B2 ;  /* 0x0000000000027941 */ /* 0x000fea0003800000 */
.L_x_5342:
[----:B---3--:R-:W3:Y:S02]  /*a700*/  LD.E R3, [R12.64+0xd0] ;  /* 0x0000d0060c037980 */ /* 0x008ee4000c101900 */
[----:B---3--:R-:W-:Y:S05]  /*a710*/  IMAD.U32 R3, R3, -0x20, RZ ;  /* 0xffffffe003037824 */ /* 0x008fea00078e00ff */
[C---:B------:R-:W-:Y:S02]  /*a720*/  LEA R124, P1, R3.reuse, R124, 0x1 ;  /* 0x0000007c037c7211 */ /* 0x040fe400078208ff */
[C---:B------:R-:W-:Y:S02]  /*a730*/  LEA R122, P0, R3.reuse, R122, 0x1 ;  /* 0x0000007a037a7211 */ /* 0x040fe400078008ff */
[C---:B------:R-:W-:Y:S02]  /*a740*/  LEA.HI.X.SX32 R125, R3.reuse, R125, 0x1, P1 ;  /* 0x0000007d037d7211 */ /* 0x040fe400008f0eff */
[----:B------:R-:W-:Y:S01]  /*a750*/  LEA.HI.X.SX32 R123, R3, R123, 0x1, P0 ;  /* 0x0000007b037b7211 */ /* 0x000fe200000f0eff */
[----:B------:R-:W-:-:S05]  /*a760*/  BRA `(.L_x_5305) ;  /* 0x000005f000007947 */ /* 0x000fca0003800000 */
.L_x_5279:
        /* <DEDUP_REMOVED lines=11> */
.L_x_5355:
[----:B------:R-:W-:Y:S05]  /*a820*/  BSYNC B0 ;  /* 0x0000000000007941 */ /* 0x000fea0003800000 */
.L_x_5354:
        /* <DEDUP_REMOVED lines=27> */
.L_x_5357:
[----:B------:R-:W-:Y:S05]  /*a9e0*/  BSYNC B0 ;  /* 0x0000000000007941 */ /* 0x000fea0003800000 */
.L_x_5356:
        /* <DEDUP_REMOVED lines=27> */
.L_x_5359:
[----:B------:R-:W-:Y:S05]  /*aba0*/  BSYNC B0 ;  /* 0x0000000000007941 */ /* 0x000fea0003800000 */
.L_x_5358:
        /* <DEDUP_REMOVED lines=27> */
.L_x_5305:
[----:B------:R-:W-:Y:S05]  /*ad60*/  BSYNC B3 ;  /* 0x0000000000037941 */ /* 0x000fea0003800000 */
.L_x_5278:
        /* <DEDUP_REMOVED lines=89> */
.L_x_5361:
        /* <DEDUP_REMOVED lines=8> */
.L_x_5362:
[----:B------:R-:W-:Y:S05]  /*b380*/  BSYNC B0 ;  /* 0x0000000000007941 */ /* 0x000fea0003800000 */
.L_x_5360:
[----:B------:R-:W-:Y:S04]  /*b390*/  IADD3 R9, R9, -0x1, RZ ;  /* 0xffffffff09097810 */ /* 0x000fe80007ffe0ff */
[----:B------:R-:W-:Y:S11]  /*b3a0*/  ISETP.GT.AND P0, PT, R9, R95, PT ;  /* 0x0000005f0900720c */ /* 0x000ff60003f04270 */
[----:B------:R-:W-:Y:S02]  /*b3b0*/  @!UPT UIADD3 URZ, URZ, URZ, URZ ;  /* 0x0000003f3f3ff290 */ /* 0x000fe4000fffe03f */
[----:B------:R-:W-:-:S05]  /*b3c0*/  @P0 BRA `(.L_x_5363) ;  /* 0xffff7af000000947 */ /* 0x000fca000383ffff */
.L_x_5269:
        /* <DEDUP_REMOVED lines=106> */
.L_x_5372:
[----:B------:R-:W-:Y:S05]  /*ba70*/  BSYNC B0 ;  /* 0x0000000000007941 */ /* 0x000fea0003800000 */
.L_x_5371:
[----:B-----5:R3:W-:Y:S02]  /*ba80*/  STS.128 [R223], R20 ;  /* 0x00000014df007388 */ /* 0x0207e40000000c00 */
.L_x_5370:
[----:B------:R-:W-:Y:S05]  /*ba90*/  BSYNC B1 ;  /* 0x0000000000017941 */ /* 0x000fea0003800000 */
.L_x_5369:
        /* <DEDUP_REMOVED lines=47> */
.L_x_5376:
[----:B------:R-:W-:Y:S05]  /*bd90*/  BSYNC B0 ;  /* 0x0000000000007941 */ /* 0x000fea0003800000 */
.L_x_5375:
[----:B-----5:R1:W-:Y:S02]  /*bda0*/  STS.128 [R223+0x2000], R20 ;  /* 0x00200014df007388 */ /* 0x0203e40000000c00 */
.L_x_5374:
[----:B------:R-:W-:Y:S05]  /*bdb0*/  BSYNC B1 ;  /* 0x0000000000017941 */ /* 0x000fea0003800000 */
.L_x_5373:
        /* <DEDUP_REMOVED lines=46> */
.L_x_5378:
[----:B------:R-:W-:Y:S05]  /*c0a0*/  BSYNC B0 ;  /* 0x0000000000007941 */ /* 0x000fea0003800000 */
.L_x_5377:
[----:B-----5:R3:W-:Y:S02]  /*c0b0*/  STS.128 [R223+0x4000], R20 ;  /* 0x00400014df007388 */ /* 0x0207e40000000c00 */
.L_x_5368:
[----:B------:R-:W-:Y:S05]  /*c0c0*/  BSYNC B2 ;  /* 0x0000000000027941 */ /* 0x000fea0003800000 */
.L_x_5367:
        /* <DEDUP_REMOVED lines=52> */
.L_x_5384:
[----:B------:R-:W-:Y:S05]  /*c410*/  BSYNC B0 ;  /* 0x0000000000007941 */ /* 0x000fea0003800000 */
.L_x_5383:
[----:B-----5:R3:W-:Y:S02]  /*c420*/  STS.128 [R223+0x800], R20 ;  /* 0x00080014df007388 */ /* 0x0207e40000000c00 */
.L_x_5382:
[----:B------:R-:W-:Y:S05]  /*c430*/  BSYNC B1 ;  /* 0x0000000000017941 */ /* 0x000fea0003800000 */
.L_x_5381:
        /* <DEDUP_REMOVED lines=47> */
.L_x_5388:
[----:B------:R-:W-:Y:S05]  /*c730*/  BSYNC B0 ;  /* 0x0000000000007941 */ /* 0x000fea0003800000 */
.L_x_5387:
[----:B-----5:R3:W-:Y:S02]  /*c740*/  STS.128 [R223+0x2800], R20 ;  /* 0x00280014df007388 */ /* 0x0207e40000000c00 */
.L_x_5386:
[----:B------:R-:W-:Y:S05]  /*c750*/  BSYNC B1 ;  /* 0x0000000000017941 */ /* 0x000fea0003800000 */
.L_x_5385:
        /* <DEDUP_REMOVED lines=45> */
.L_x_5390:
[----:B------:R-:W-:Y:S05]  /*ca30*/  BSYNC B0 ;  /* 0x0000000000007941 */ /* 0x000fea0003800000 */
.L_x_5389:
[----:B-----5:R1:W-:Y:S02]  /*ca40*/  STS.128 [R223+0x4800], R40 ;  /* 0x00480028df007388 */ /* 0x0203e40000000c00 */
.L_x_5380:
[----:B------:R-:W-:Y:S05]  /*ca50*/  BSYNC B2 ;  /* 0x0000000000027941 */ /* 0x000fea0003800000 */
.L_x_5379:
        /* <DEDUP_REMOVED lines=53> */
.L_x_5396:
[----:B------:R-:W-:Y:S05]  /*cdb0*/  BSYNC B0 ;  /* 0x0000000000007941 */ /* 0x000fea0003800000 */
.L_x_5395:
[----:B-----5:R3:W-:Y:S02]  /*cdc0*/  STS.128 [R223+0x1000], R20 ;  /* 0x00100014df007388 */ /* 0x0207e40000000c00 */
.L_x_5394:
[----:B------:R-:W-:Y:S05]  /*cdd0*/  BSYNC B1 ;  /* 0x0000000000017941 */ /* 0x000fea0003800000 */
.L_x_5393:
        /* <DEDUP_REMOVED lines=48> */
.L_x_5400:
[----:B------:R-:W-:Y:S05]  /*d0e0*/  BSYNC B0 ;  /* 0x0000000000007941 */ /* 0x000fea0003800000 */
.L_x_5399:
[----:B-----5:R3:W-:Y:S02]  /*d0f0*/  STS.128 [R223+0x3000], R20 ;  /* 0x00300014df007388 */ /* 0x0207e40000000c00 */
.L_x_5398:
[----:B------:R-:W-:Y:S05]  /*d100*/  BSYNC B1 ;  /* 0x0000000000017941 */ /* 0x000fea0003800000 */
.L_x_5397:
        /* <DEDUP_REMOVED lines=45> */
.L_x_5402:
[----:B------:R-:W-:Y:S05]  /*d3e0*/  BSYNC B0 ;  /* 0x0000000000007941 */ /* 0x000fea0003800000 */
.L_x_5401:
[----:B-----5:R1:W-:Y:S02]  /*d3f0*/  STS.128 [R223+0x5000], R36 ;  /* 0x00500024df007388 */ /* 0x0203e40000000c00 */
.L_x_5392:
[----:B------:R-:W-:Y:S05]  /*d400*/  BSYNC B2 ;  /* 0x0000000000027941 */ /* 0x000fea0003800000 */
.L_x_5391:
        /* <DEDUP_REMOVED lines=50> */
.L_x_5407:
[----:B------:R-:W-:Y:S05]  /*d730*/  BSYNC B0 ;  /* 0x0000000000007941 */ /* 0x000fea0003800000 */
.L_x_5406:
[----:B-----5:R1:W-:Y:S02]  /*d740*/  STS.128 [R223+0x1800], R20 ;  /* 0x00180014df007388 */ /* 0x0203e40000000c00 */
.L_x_5405:
[----:B------:R-:W-:Y:S05]  /*d750*/  BSYNC B1 ;  /* 0x0000000000017941 */ /* 0x000fea0003800000 */
.L_x_5404:
        /* <DEDUP_REMOVED lines=46> */
.L_x_5411:
[----:B------:R-:W-:Y:S05]  /*da40*/  BSYNC B0 ;  /* 0x0000000000007941 */ /* 0x000fea0003800000 */
.L_x_5410:
[----:B-----5:R3:W-:Y:S02]  /*da50*/  STS.128 [R223+0x3800], R20 ;  /* 0x00380014df007388 */ /* 0x0207e40000000c00 */
.L_x_5409:
[----:B------:R-:W-:Y:S05]  /*da60*/  BSYNC B1 ;  /* 0x0000000000017941 */ /* 0x000fea0003800000 */
.L_x_5408:
        /* <DEDUP_REMOVED lines=45> */
.L_x_5413:
[----:B------:R-:W-:Y:S05]  /*dd40*/  BSYNC B0 ;  /* 0x0000000000007941 */ /* 0x000fea0003800000 */
.L_x_5412:
[----:B-----5:R1:W-:Y:S01]  /*dd50*/  STS.128 [R223+0x5800], R16 ;  /* 0x00580010df007388 */ /* 0x0203e20000000c00 */
[----:B------:R-:W-:Y:S05]  /*dd60*/  BRA `(.L_x_5403) ;  /* 0x00004c0000007947 */ /* 0x000fea0003800000 */
.L_x_5366:
        /* <DEDUP_REMOVED lines=89> */
.L_x_5419:
[----:B------:R-:W-:Y:S05]  /*e300*/  BSYNC B0 ;  /* 0x0000000000007941 */ /* 0x000fea0003800000 */
.L_x_5418:
[----:B-----5:R3:W-:Y:S02]  /*e310*/  STS.128 [R223], R32 ;  /* 0x00000020df007388 */ /* 0x0207e40000000c00 */
.L_x_5417:
[----:B------:R-:W-:Y:S05]  /*e320*/  BSYNC B1 ;  /* 0x0000000000017941 */ /* 0x000fea0003800000 */
.L_x_5416:
        /* <DEDUP_REMOVED lines=87> */
.L_x_5423:
[----:B------:R-:W-:Y:S05]  /*e8a0*/  BSYNC B0 ;  /* 0x0000000000007941 */ /* 0x000fea0003800000 */
.L_x_5422:
[----:B-----5:R1:W-:Y:S02]  /*e8b0*/  STS.128 [R223+0x2000], R32 ;  /* 0x00200020df007388 */ /* 0x0203e40000000c00 */
.L_x_5421:
[----:B------:R-:W-:Y:S05]  /*e8c0*/  BSYNC B1 ;  /* 0x0000000000017941 */ /* 0x000fea0003800000 */
.L_x_5420:
        /* <DEDUP_REMOVED lines=86> */
.L_x_5425:
[----:B------:R-:W-:Y:S05]  /*ee30*/  BSYNC B0 ;  /* 0x0000000000007941 */ /* 0x000fea0003800000 */
.L_x_5424:
[----:B-----5:R3:W-:Y:S02]  /*ee40*/  STS.128 [R223+0x4000], R32 ;  /* 0x00400020df007388 */ /* 0x0207e40000000c00 */
.L_x_5415:
[----:B------:R-:W-:Y:S05]  /*ee50*/  BSYNC B2 ;  /* 0x0000000000027941 */ /* 0x000fea0003800000 */
.L_x_5414:
        /* <DEDUP_REMOVED lines=92> */
.L_x_5431:
[----:B------:R-:W-:Y:S05]  /*f420*/  BSYNC B0 ;  /* 0x0000000000007941 */ /* 0x000fea0003800000 */
.L_x_5430:
[----:B-----5:R3:W-:Y:S02]  /*f430*/  STS.128 [R223+0x800], R32 ;  /* 0x00080020df007388 */ /* 0x0207e40000000c00 */
.L_x_5429:
[----:B------:R-:W-:Y:S05]  /*f440*/  BSYNC B1 ;  /* 0x0000000000017941 */ /* 0x000fea0003800000 */
.L_x_5428:
        /* <DEDUP_REMOVED lines=87> */
.L_x_5435:
[----:B------:R-:W-:Y:S05]  /*f9c0*/  BSYNC B0 ;  /* 0x0000000000007941 */ /* 0x000fea0003800000 */
.L_x_5434:
[----:B-----5:R3:W-:Y:S02]  /*f9d0*/  STS.128 [R223+0x2800], R32 ;  /* 0x00280020df007388 */ /* 0x0207e40000000c00 */
.L_x_5433:
[----:B------:R-:W-:Y:S05]  /*f9e0*/  BSYNC B1 ;  /* 0x0000000000017941 */ /* 0x000fea0003800000 */
.L_x_5432:
        /* <DEDUP_REMOVED lines=86> */
.L_x_5437:
[----:B------:R-:W-:Y:S05]  /*ff50*/  BSYNC B0 ;  /* 0x0000000000007941 */ /* 0x000fea0003800000 */
.L_x_5436:
[----:B-----5:R3:W-:Y:S02]  /*ff60*/  STS.128 [R223+0x4800], R32 ;  /* 0x00480020df007388 */ /* 0x0207e40000000c00 */
.L_x_5427:
[----:B------:R-:W-:Y:S05]  /*ff70*/  BSYNC B2 ;  /* 0x0000000000027941 */ /* 0x000fea0003800000 */
.L_x_5426:
        /* <DEDUP_REMOVED lines=92> */
.L_x_5443:
[----:B------:R-:W-:Y:S05]  /*10540*/  BSYNC B0 ;  /* 0x0000000000007941 */ /* 0x000fea0003800000 */
.L_x_5442:
[----:B-----5:R3:W-:Y:S02]  /*10550*/  STS.128 [R223+0x1000], R32 ;  /* 0x00100020df007388 */ /* 0x0207e40000000c00 */
.L_x_5441:
[----:B------:R-:W-:Y:S05]  /*10560*/  BSYNC B1 ;  /* 0x0000000000017941 */ /* 0x000fea0003800000 */
.L_x_5440:
        /* <DEDUP_REMOVED lines=87> */
.L_x_5447:
[----:B------:R-:W-:Y:S05]  /*10ae0*/  BSYNC B0 ;  /* 0x0000000000007941 */ /* 0x000fea0003800000 */
.L_x_5446:
[----:B-----5:R3:W-:Y:S02]  /*10af0*/  STS.128 [R223+0x3000], R32 ;  /* 0x00300020df007388 */ /* 0x0207e40000000c00 */
.L_x_5445:
[----:B------:R-:W-:Y:S05]  /*10b00*/  BSYNC B1 ;  /* 0x0000000000017941 */ /* 0x000fea0003800000 */
.L_x_5444:
        /* <DEDUP_REMOVED lines=86> */
.L_x_5449:
[----:B------:R-:W-:Y:S05]  /*11070*/  BSYNC B0 ;  /* 0x0000000000007941 */ /* 0x000fea0003800000 */
.L_x_5448:
[----:B-----5:R3:W-:Y:S02]  /*11080*/  STS.128 [R223+0x5000], R32 ;  /* 0x00500020df007388 */ /* 0x0207e40000000c00 */
.L_x_5439:
[----:B------:R-:W-:Y:S05]  /*11090*/  BSYNC B2 ;  /* 0x0000000000027941 */ /* 0x000fea0003800000 */
.L_x_5438:
        /* <DEDUP_REMOVED lines=92> */
.L_x_5453:
[----:B------:R-:W-:Y:S05]  /*11660*/  BSYNC B0 ;  /* 0x0000000000007941 */ /* 0x000fea0003800000 */
.L_x_5452:
[----:B-----5:R1:W-:Y:S02]  /*11670*/  STS.128 [R223+0x1800], R20 ;  /* 0x00180014df007388 */ /* 0x0203e40000000c00 */
.L_x_5451:
[----:B------:R-:W-:Y:S05]  /*11680*/  BSYNC B1 ;  /* 0x0000000000017941 */ /* 0x000fea0003800000 */
.L_x_5450:
        /* <DEDUP_REMOVED lines=87> */
.L_x_5457:
[----:B------:R-:W-:Y:S05]  /*11c00*/  BSYNC B0 ;  /* 0x0000000000007941 */ /* 0x000fea0003800000 */
.L_x_5456:
[----:B-----5:R1:W-:Y:S02]  /*11c10*/  STS.128 [R223+0x3800], R20 ;  /* 0x00380014df007388 */ /* 0x0203e40000000c00 */
.L_x_5455:
[----:B------:R-:W-:Y:S05]  /*11c20*/  BSYNC B1 ;  /* 0x0000000000017941 */ /* 0x000fea0003800000 */
.L_x_5454:
        /* <DEDUP_REMOVED lines=89> */
.L_x_5459:
[----:B------:R-:W-:Y:S05]  /*121c0*/  BSYNC B0 ;  /* 0x0000000000007941 */ /* 0x000fea0003800000 */
.L_x_5458:
[----:B-----5:R1:W-:Y:S01]  /*121d0*/  STS.128 [R223+0x5800], R20 ;  /* 0x00580014df007388 */ /* 0x0203e20000000c00 */
[----:B------:R-:W-:Y:S05]  /*121e0*/  BRA `(.L_x_5403) ;  /* 0x0000078000007947 */ /* 0x000fea0003800000 */
.L_x_5365:
        /* <DEDUP_REMOVED lines=29> */
.L_x_5461:
[----:B------:R-:W-:Y:S05]  /*123c0*/  BSYNC B0 ;  /* 0x0000000000007941 */ /* 0x000fea0003800000 */
.L_x_5460:
        /* <DEDUP_REMOVED lines=29> */
.L_x_5463:
[----:B------:R-:W-:Y:S05]  /*125a0*/  BSYNC B0 ;  /* 0x0000000000007941 */ /* 0x000fea0003800000 */
.L_x_5462:
        /* <DEDUP_REMOVED lines=29> */
.L_x_5465:
[----:B------:R-:W-:Y:S05]  /*12780*/  BSYNC B0 ;  /* 0x0000000000007941 */ /* 0x000fea0003800000 */
.L_x_5464:
        /* <DEDUP_REMOVED lines=30> */
.L_x_5403:
[----:B------:R-:W-:Y:S05]  /*12970*/  BSYNC B3 ;  /* 0x0000000000037941 */ /* 0x000fea0003800000 */
.L_x_5364:
        /* <DEDUP_REMOVED lines=28> */
.L_x_5468:
[----:B------:R2:W-:Y:S02]  /*12b40*/  STS.128 [R223+0xa000], RZ ;  /* 0x00a000ffdf007388 */ /* 0x0005e40000000c00 */
.L_x_5467:
[----:B------:R-:W-:Y:S05]  /*12b50*/  BSYNC B0 ;  /* 0x0000000000007941 */ /* 0x000fea0003800000 */
.L_x_5466:
        /* <DEDUP_REMOVED lines=31> */
.L_x_5471:
[----:B------:R1:W-:Y:S02]  /*12d50*/  STS.128 [R223+0xa800], RZ ;  /* 0x00a800ffdf007388 */ /* 0x0003e40000000c00 */
.L_x_5470:
[----:B------:R-:W-:Y:S05]  /*12d60*/  BSYNC B0 ;  /* 0x0000000000007941 */ /* 0x000fea0003800000 */
.L_x_5469:
        /* <DEDUP_REMOVED lines=33> */
.L_x_5474:
[----:B------:R1:W-:Y:S02]  /*12f80*/  STS.128 [R223+0xb000], RZ ;  /* 0x00b000ffdf007388 */ /* 0x0003e40000000c00 */
.L_x_5473:
[----:B------:R-:W-:Y:S05]  /*12f90*/  BSYNC B0 ;  /* 0x0000000000007941 */ /* 0x000fea0003800000 */
.L_x_5472:
        /* <DEDUP_REMOVED lines=33> */
.L_x_5476:
[----:B------:R-:W-:Y:S05]  /*131b0*/  BSYNC B0 ;  /* 0x0000000000007941 */ /* 0x000fea0003800000 */
.L_x_5475:
        /* <DEDUP_REMOVED lines=43> */
.L_x_5479:
[----:B------:R2:W-:Y:S02]  /*13470*/  STS.128 [R223+0x10000], RZ ;  /* 0x010000ffdf007388 */ /* 0x0005e40000000c00 */
.L_x_5478:
[----:B-1----:R-:W-:Y:S05]  /*13480*/  BSYNC B0 ;  /* 0x0000000000007941 */ /* 0x002fea0003800000 */
.L_x_5477:
        /* <DEDUP_REMOVED lines=34> */
.L_x_5482:
[----:B------:R4:W-:Y:S02]  /*136b0*/  STS.128 [R223+0x10800], RZ ;  /* 0x010800ffdf007388 */ /* 0x0009e40000000c00 */
.L_x_5481:
[----:B------:R-:W-:Y:S05]  /*136c0*/  BSYNC B0 ;  /* 0x0000000000007941 */ /* 0x000fea0003800000 */
.L_x_5480:
        /* <DEDUP_REMOVED lines=36> */
.L_x_5485:
[----:B------:R4:W-:Y:S02]  /*13910*/  STS.128 [R223+0x11000], RZ ;  /* 0x011000ffdf007388 */ /* 0x0009e40000000c00 */
.L_x_5484:
[----:B------:R-:W-:Y:S05]  /*13920*/  BSYNC B0 ;  /* 0x0000000000007941 */ /* 0x000fea0003800000 */
.L_x_5483:
        /* <DEDUP_REMOVED lines=36> */
.L_x_5487:
[----:B------:R-:W-:Y:S05]  /*13b70*/  BSYNC B0 ;  /* 0x0000000000007941 */ /* 0x000fea0003800000 */
.L_x_5486:
[----:B----4-:R-:W-:Y:S01]  /*13b80*/  SHF.L.U32 R2, R70, 0x6, RZ ;  /* 0x0000000646027819 */ /* 0x010fe200000006ff */
[----:B------:R-:W0:Y:S01]  /*13b90*/  LDGDEPBAR ;  /* 0x00000000000079af */ /* 0x000e220000000000 */
[----:B------:R-:W-:-:S02]  /*13ba0*/  SHF.L.U32 R170, R170, 0x3, RZ ;  /* 0x00000003aaaa7819 */ /* 0x000fc400000006ff */
[----:B------:R-:W-:Y:S02]  /*13bb0*/  LOP3.LUT R3, R2, 0x1c0, RZ, 0xc0, !PT ;  /* 0x000001c002037812 */ /* 0x000fe400078ec0ff */
[----:B------:R-:W-:Y:S02]  /*13bc0*/  LEA R206, R69, R54, 0xa ;  /* 0x0000003645ce7211 */ /* 0x000fe400078e50ff */
[----:B------:R-:W-:Y:S02]  /*13bd0*/  LOP3.LUT R170, R3, 0x8, R170, 0xf8, !PT ;  /* 0x0000000803aa7812 */ /* 0x000fe400078ef8aa */
[----:B------:R-:W-:Y:S02]  /*13be0*/  SHF.R.U32.HI R205, RZ, 0x3, R3 ;  /* 0x00000003ffcd7819 */ /* 0x000fe40000011603 */
[----:B------:R-:W-:Y:S01]  /*13bf0*/  SHF.L.U32 R206, R206, 0x1, RZ ;  /* 0x00000001cece7819 */ /* 0x000fe200000006ff */
[----:B------:R-:W4:Y:S01]  /*13c00*/  LD.E R3, [R12.64+0x18c] ;  /* 0x00018c060c037980 */ /* 0x000f22000c101900 */
[----:B------:R-:W-:-:S02]  /*13c10*/  LOP3.LUT R205, R170, R205, RZ, 0x3c, !PT ;  /* 0x000000cdaacd7212 */ /* 0x000fc400078e3cff */
[----:B------:R-:W-:Y:S01]  /*13c20*/  R2P PR, R70, 0x6 ;  /* 0x0000000646007804 */ /* 0x000fe20000000000 */
[----:B------:R-:W-:Y:S01]  /*13c30*/  LDSM.16.M88.4 R40, [R206] ;  /* 0x00000000ce28783b */ /* 0x000fe20000000200 */
[----:B------:R-:W-:Y:S02]  /*13c40*/  IMAD R204, R57, 0x2, R206 ;  /* 0x0000000239cc7824 */ /* 0x000fe400078e02ce */
[----:B------:R-:W-:-:S03]  /*13c50*/  IMAD R205, R72, 0x200, R205 ;  /* 0x0000020048cd7824 */ /* 0x000fc600078e02cd */
[----:B------:R-:W-:Y:S02]  /*13c60*/  LDSM.16.M88.4 R60, [R204] ;  /* 0x00000000cc3c783b */ /* 0x000fe40000000200 */
[----:B------:R-:W-:-:S04]  /*13c70*/  SHF.L.U32 R205, R205, 0x1, RZ ;  /* 0x00000001cdcd7819 */ /* 0x000fc800000006ff */
[C---:B------:R-:W-:Y:S01]  /*13c80*/  IADD3 R2, R205.reuse, 0x6000, RZ ;  /* 0x00006000cd027810 */ /* 0x040fe20007ffe0ff */
[----:B---3--:R-:W3:Y:S01]  /*13c90*/  LDSM.16.M88.4 R16, [R205+0x6000] ;  /* 0x00600000cd10783b */ /* 0x008ee20000000200 */
[----:B------:R-:W-:Y:S02]  /*13ca0*/  IADD3 R203, R205, 0x6020, RZ ;  /* 0x00006020cdcb7810 */ /* 0x000fe40007ffe0ff */
[----:B------:R-:W-:Y:S01]  /*13cb0*/  @P1 IADD3 R203, R2, -0x20, RZ ;  /* 0xffffffe002cb1810 */ /* 0x000fe20007ffe0ff */
[----:B------:R-:W1:Y:S04]  /*13cc0*/  LDSM.16.M88.4 R4, [R205+0x6800] ;  /* 0x00680000cd04783b */ /* 0x000e680000000200 */
[----:B------:R-:W2:Y:S04]  /*13cd0*/  LDSM.16.M88.4 R84, [R205+0x7000] ;  /* 0x00700000cd54783b */ /* 0x000ea80000000200 */
[----:B------:R-:W1:Y:S04]  /*13ce0*/  LDSM.16.M88.4 R76, [R203] ;  /* 0x00000000cb4c783b */ /* 0x000e680000000200 */
[----:B------:R-:W1:Y:S04]  /*13cf0*/  LDSM.16.M88.4 R80, [R205+0x7800] ;  /* 0x00780000cd50783b */ /* 0x000e680000000200 */
[----:B------:R-:W2:Y:S01]  /*13d00*/  LDSM.16.M88.4 R72, [R203+0x800] ;  /* 0x00080000cb48783b */ /* 0x000ea20000000200 */
[----:B------:R-:W-:-:S03]  /*13d10*/  MOV R2, 0x40 ;  /* 0x0000004000027802 */ /* 0x000fc60000000f00 */
[----:B------:R-:W2:Y:S01]  /*13d20*/  LDSM.16.M88.4 R64, [R203+0x1000] ;  /* 0x00100000cb40783b */ /* 0x000ea20000000200 */
[----:B------:R-:W-:Y:S02]  /*13d30*/  SEL R2, R2, 0xffffffc0, !P2 ;  /* 0xffffffc002027807 */ /* 0x000fe40005000000 */
[----:B------:R-:W-:Y:S01]  /*13d40*/  LEA R202, R55, R206, 0x1 ;  /* 0x000000ce37ca7211 */ /* 0x000fe200078e08ff */
[----:B------:R-:W-:Y:S01]  /*13d50*/  LDSM.16.M88.4 R48, [R203+0x1800] ;  /* 0x00180000cb30783b */ /* 0x000fe20000000200 */
[----:B------:R-:W-:-:S03]  /*13d60*/  IADD3 R200, R205, R2, RZ ;  /* 0x00000002cdc87210 */ /* 0x000fc60007ffe0ff */
[----:B------:R-:W-:Y:S04]  /*13d70*/  LDSM.16.M88.4 R36, [R202] ;  /* 0x00000000ca24783b */ /* 0x000fe80000000200 */
[----:B------:R-:W2:Y:S01]  /*13d80*/  LDSM.16.M88.4 R32, [R200+0x6000] ;  /* 0x00600000c820783b */ /* 0x000ea20000000200 */
[C---:B---3-5:R-:W-:Y:S03]  /*13d90*/  HMMA.16816.F32.BF16 R20, R40.reuse, R16, RZ ;  /* 0x000000102814723c */ /* 0x068fe600000418ff */
[----:B------:R-:W3:Y:S04]  /*13da0*/  LDSM.16.M88.4 R28, [R200+0x6800] ;  /* 0x00680000c81c783b */ /* 0x000ee80000000200 */
[----:B------:R-:W3:Y:S01]  /*13db0*/  LDSM.16.M88.4 R24, [R200+0x7000] ;  /* 0x00700000c818783b */ /* 0x000ee20000000200 */
[----:B------:R-:W-:Y:S01]  /*13dc0*/  HMMA.16816.F32.BF16 R16, R40, R18, RZ ;  /* 0x000000122810723c */ /* 0x000fe200000418ff */
[----:B------:R-:W-:-:S02]  /*13dd0*/  IMAD R201, R55, 0x2, R204 ;  /* 0x0000000237c97824 */ /* 0x000fc400078e02cc */
[----:B------:R-:W-:Y:S05]  /*13de0*/  LDSM.16.M88.4 R96, [R205+0xb800] ;  /* 0x00b80000cd60783b */ /* 0x000fea0000000200 */
[C---:B-1----:R-:W-:Y:S08]  /*13df0*/  HMMA.16816.F32.BF16 R8, R40.reuse, R4, RZ ;  /* 0x000000042808723c */ /* 0x042ff000000418ff */
[C---:B--2---:R-:W-:Y:S01]  /*13e00*/  HMMA.16816.F32.BF16 R88, R40.reuse, R84, RZ ;  /* 0x000000542858723c */ /* 0x044fe200000418ff */
[----:B------:R-:W-:Y:S01]  /*13e10*/  IADD3 R196, R2, R203, RZ ;  /* 0x000000cb02c47210 */ /* 0x000fe20007ffe0ff */
[----:B------:R-:W-:Y:S06]  /*13e20*/  LDSM.16.M88.4 R92, [R200+0x7800] ;  /* 0x00780000c85c783b */ /* 0x000fec0000000200 */
[C---:B------:R-:W-:Y:S08]  /*13e30*/  HMMA.16816.F32.BF16 R4, R40.reuse, R6, RZ ;  /* 0x000000062804723c */ /* 0x040ff000000418ff */
[----:B------:R-:W-:Y:S08]  /*13e40*/  HMMA.16816.F32.BF16 R84, R40, R86, RZ ;  /* 0x000000562854723c */ /* 0x000ff000000418ff */
[C---:B------:R-:W-:Y:S08]  /*13e50*/  HMMA.16816.F32.BF16 R20, R60.reuse, R76, R20 ;  /* 0x0000004c3c14723c */ /* 0x040ff00000041814 */
[----:B------:R-:W-:Y:S01]  /*13e60*/  HMMA.16816.F32.BF16 R16, R60, R78, R16 ;  /* 0x0000004e3c10723c */ /* 0x000fe20000041810 */
[----:B------:R-:W-:Y:S07]  /*13e70*/  LDSM.16.M88.4 R76, [R196] ;  /* 0x00000000c44c783b */ /* 0x000fee0000000200 */
[C---:B------:R-:W-:Y:S08]  /*13e80*/  HMMA.16816.F32.BF16 R44, R40.reuse, R80, RZ ;  /* 0x00000050282c723c */ /* 0x040ff000000418ff */
[----:B------:R-:W-:Y:S01]  /*13e90*/  HMMA.16816.F32.BF16 R40, R40, R82, RZ ;  /* 0x000000522828723c */ /* 0x000fe200000418ff */
[----:B------:R-:W1:Y:S07]  /*13ea0*/  LDSM.16.M88.4 R80, [R201] ;  /* 0x00000000c950783b */ /* 0x000e6e0000000200 */
[C---:B------:R-:W-:Y:S08]  /*13eb0*/  HMMA.16816.F32.BF16 R8, R60.reuse, R72, R8 ;  /* 0x000000483c08723c */ /* 0x040ff00000041808 */
[C---:B------:R-:W-:Y:S01]  /*13ec0*/  HMMA.16816.F32.BF16 R4, R60.reuse, R74, R4 ;  /* 0x0000004a3c04723c */ /* 0x040fe20000041804 */
[----:B------:R-:W2:Y:S07]  /*13ed0*/  LDSM.16.M88.4 R72, [R196+0x800] ;  /* 0x00080000c448783b */ /* 0x000eae0000000200 */
[C---:B------:R-:W-:Y:S08]  /*13ee0*/  HMMA.16816.F32.BF16 R88, R60.reuse, R64, R88 ;  /* 0x000000403c58723c */ /* 0x040ff00000041858 */
[----:B------:R-:W-:Y:S01]  /*13ef0*/  HMMA.16816.F32.BF16 R84, R60, R66, R84 ;  /* 0x000000423c54723c */ /* 0x000fe20000041854 */
[----:B------:R-:W1:Y:S07]  /*13f00*/  LDSM.16.M88.4 R64, [R196+0x1000] ;  /* 0x00100000c440783b */ /* 0x000e6e0000000200 */
[C---:B------:R-:W-:Y:S08]  /*13f10*/  HMMA.16816.F32.BF16 R20, R36.reuse, R32, R20 ;  /* 0x000000202414723c */ /* 0x040ff00000041814 */
[----:B------:R-:W-:Y:S01]  /*13f20*/  HMMA.16816.F32.BF16 R16, R36, R34, R16 ;  /* 0x000000222410723c */ /* 0x000fe20000041810 */
        /* <DEDUP_REMOVED lines=18> */
[C---:B--2---:R-:W-:Y:S08]  /*14050*/  HMMA.16816.F32.BF16 R8, R80.reuse, R72, R8 ;  /* 0x000000485008723c */ /* 0x044ff00000041808 */
[C---:B------:R-:W-:Y:S01]  /*14060*/  HMMA.16816.F32.BF16 R4, R80.reuse, R74, R4 ;  /* 0x0000004a5004723c */ /* 0x040fe20000041804 */
[----:B------:R-:W1:Y:S07]  /*14070*/  LDSM.16.M88.4 R72, [R203+0x2000] ;  /* 0x00200000cb48783b */ /* 0x000e6e0000000200 */
[C---:B------:R-:W-:Y:S08]  /*14080*/  HMMA.16816.F32.BF16 R88, R80.reuse, R64, R88 ;  /* 0x000000405058723c */ /* 0x040ff00000041858 */
[----:B------:R-:W-:Y:S01]  /*14090*/  HMMA.16816.F32.BF16 R84, R80, R66, R84 ;  /* 0x000000425054723c */ /* 0x000fe20000041854 */
[----:B------:R-:W2:Y:S07]  /*140a0*/  LDSM.16.M88.4 R64, [R203+0x3000] ;  /* 0x00300000cb40783b */ /* 0x000eae0000000200 */
        /* <DEDUP_REMOVED lines=12> */
[----:B------:R-:W-:Y:S07]  /*14170*/  LDSM.16.M88.4 R24, [R200+0x9000] ;  /* 0x00900000c818783b */ /* 0x000fee0000000200 */
[C---:B-1----:R-:W-:Y:S08]  /*14180*/  HMMA.16816.F32.BF16 R20, R76.reuse, R72, R20 ;  /* 0x000000484c14723c */ /* 0x042ff00000041814 */
[----:B------:R-:W-:Y:S01]  /*14190*/  HMMA.16816.F32.BF16 R16, R76, R74, R16 ;  /* 0x0000004a4c10723c */ /* 0x000fe20000041810 */
[----:B------:R-:W-:Y:S07]  /*141a0*/  LDSM.16.M88.4 R72, [R200+0x9800] ;  /* 0x00980000c848783b */ /* 0x000fee0000000200 */
[C---:B------:R-:W-:Y:S08]  /*141b0*/  HMMA.16816.F32.BF16 R44, R48.reuse, R92, R44 ;  /* 0x0000005c302c723c */ /* 0x040ff0000004182c */
[----:B------:R-:W-:Y:S01]  /*141c0*/  HMMA.16816.F32.BF16 R40, R48, R94, R40 ;  /* 0x0000005e3028723c */ /* 0x000fe20000041828 */
[----:B------:R-:W-:Y:S07]  /*141d0*/  LDSM.16.M88.4 R48, [R201+0x2000] ;  /* 0x00200000c930783b */ /* 0x000fee0000000200 */
[C---:B------:R-:W-:Y:S08]  /*141e0*/  HMMA.16816.F32.BF16 R8, R76.reuse, R36, R8 ;  /* 0x000000244c08723c */ /* 0x040ff00000041808 */
[C---:B------:R-:W-:Y:S01]  /*141f0*/  HMMA.16816.F32.BF16 R4, R76.reuse, R38, R4 ;  /* 0x000000264c04723c */ /* 0x040fe20000041804 */
[----:B------:R-:W1:Y:S07]  /*14200*/  LDSM.16.M88.4 R36, [R196+0x2000] ;  /* 0x00200000c424783b */ /* 0x000e6e0000000200 */
[C---:B--2---:R-:W-:Y:S08]  /*14210*/  HMMA.16816.F32.BF16 R88, R76.reuse, R64, R88 ;  /* 0x000000404c58723c */ /* 0x044ff00000041858 */
[----:B------:R-:W-:Y:S01]  /*14220*/  HMMA.16816.F32.BF16 R84, R76, R66, R84 ;  /* 0x000000424c54723c */ /* 0x000fe20000041854 */
[----:B------:R-:W2:Y:S07]  /*14230*/  LDSM.16.M88.4 R64, [R196+0x2800] ;  /* 0x00280000c440783b */ /* 0x000eae0000000200 */
[C---:B------:R-:W-:Y:S08]  /*14240*/  HMMA.16816.F32.BF16 R20, R60.reuse, R32, R20 ;  /* 0x000000203c14723c */ /* 0x040ff00000041814 */
[----:B------:R-:W-:Y:S01]  /*14250*/  HMMA.16816.F32.BF16 R16, R60, R34, R16 ;  /* 0x000000223c10723c */ /* 0x000fe20000041810 */
[----:B------:R-:W-:Y:S07]  /*14260*/  LDSM.16.M88.4 R32, [R206+0x4000] ;  /* 0x00400000ce20783b */ /* 0x000fee0000000200 */
[C---:B------:R-:W-:Y:S08]  /*14270*/  HMMA.16816.F32.BF16 R44, R76.reuse, R80, R44 ;  /* 0x000000504c2c723c */ /* 0x040ff0000004182c */
[----:B------:R-:W-:Y:S01]  /*14280*/  HMMA.16816.F32.BF16 R40, R76, R82, R40 ;  /* 0x000000524c28723c */ /* 0x000fe20000041828 */
[----:B------:R-:W-:Y:S04]  /*14290*/  LDSM.16.M88.4 R76, [R196+0x3000] ;  /* 0x00300000c44c783b */ /* 0x000fe80000000200 */
[----:B------:R-:W-:Y:S03]  /*142a0*/  LDSM.16.M88.4 R80, [R201+0x4000] ;  /* 0x00400000c950783b */ /* 0x000fe60000000200 */
[C---:B---3--:R-:W-:Y:S08]  /*142b0*/  HMMA.16816.F32.BF16 R8, R60.reuse, R28, R8 ;  /* 0x0000001c3c08723c */ /* 0x048ff00000041808 */
[----:B------:R-:W-:Y:S01]  /*142c0*/  HMMA.16816.F32.BF16 R4, R60, R30, R4 ;  /* 0x0000001e3c04723c */ /* 0x000fe20000041804 */
[----:B------:R-:W3:Y:S07]  /*142d0*/  LDSM.16.M88.4 R28, [R205+0xa000] ;  /* 0x00a00000cd1c783b */ /* 0x000eee0000000200 */
[C---:B-1----:R-:W-:Y:S08]  /*142e0*/  HMMA.16816.F32.BF16 R20, R48.reuse, R36, R20 ;  /* 0x000000243014723c */ /* 0x042ff00000041814 */
[----:B------:R-:W-:Y:S01]  /*142f0*/  HMMA.16816.F32.BF16 R16, R48, R38, R16 ;  /* 0x000000263010723c */ /* 0x000fe20000041810 */
[----:B------:R-:W-:Y:S07]  /*14300*/  LDSM.16.M88.4 R36, [R204+0x4000] ;  /* 0x00400000cc24783b */ /* 0x000fee0000000200 */
[C---:B------:R-:W-:Y:S08]  /*14310*/  HMMA.16816.F32.BF16 R88, R60.reuse, R24, R88 ;  /* 0x000000183c58723c */ /* 0x040ff00000041858 */
[C---:B------:R-:W-:Y:S01]  /*14320*/  HMMA.16816.F32.BF16 R84, R60.reuse, R26, R84 ;  /* 0x0000001a3c54723c */ /* 0x040fe20000041854 */
[----:B------:R-:W1:Y:S07]  /*14330*/  LDSM.16.M88.4 R24, [R196+0x3800] ;  /* 0x00380000c418783b */ /* 0x000e6e0000000200 */
[C---:B------:R-:W-:Y:S08]  /*14340*/  HMMA.16816.F32.BF16 R44, R60.reuse, R72, R44 ;  /* 0x000000483c2c723c */ /* 0x040ff0000004182c */
[----:B------:R-:W-:Y:S01]  /*14350*/  HMMA.16816.F32.BF16 R40, R60, R74, R40 ;  /* 0x0000004a3c28723c */ /* 0x000fe20000041828 */
[----:B------:R-:W-:Y:S07]  /*14360*/  LDSM.16.M88.4 R72, [R202+0x4000] ;  /* 0x00400000ca48783b */ /* 0x000fee0000000200 */
[C---:B--2---:R-:W-:Y:S01]  /*14370*/  HMMA.16816.F32.BF16 R60, R48.reuse, R64, R8 ;  /* 0x00000040303c723c */ /* 0x044fe20000041808 */
[----:B------:R-:W2:Y:S07]  /*14380*/  LDSM.16.M88.4 R8, [R203+0x4000] ;  /* 0x00400000cb08783b */ /* 0x000eae0000000200 */
[----:B------:R-:W-:Y:S01]  /*14390*/  HMMA.16816.F32.BF16 R4, R48, R66, R4 ;  /* 0x000000423004723c */ /* 0x000fe20000041804 */
[----:B------:R-:W2:Y:S07]  /*143a0*/  LDSM.16.M88.4 R64, [R205+0xa800] ;  /* 0x00a80000cd40783b */ /* 0x000eae0000000200 */
[C---:B---3--:R-:W-:Y:S08]  /*143b0*/  HMMA.16816.F32.BF16 R20, R32.reuse, R28, R20 ;  /* 0x0000001c2014723c */ /* 0x048ff00000041814 */
[----:B------:R-:W-:Y:S01]  /*143c0*/  HMMA.16816.F32.BF16 R16, R32, R30, R16 ;  /* 0x0000001e2010723c */ /* 0x000fe20000041810 */
[----:B------:R-:W-:Y:S07]  /*143d0*/  LDSM.16.M88.4 R28, [R203+0x4800] ;  /* 0x00480000cb1c783b */ /* 0x000fee0000000200 */
[C---:B------:R-:W-:Y:S08]  /*143e0*/  HMMA.16816.F32.BF16 R88, R48.reuse, R76, R88 ;  /* 0x0000004c3058723c */ /* 0x040ff00000041858 */
[C---:B------:R-:W-:Y:S08]  /*143f0*/  HMMA.16816.F32.BF16 R84, R48.reuse, R78, R84 ;  /* 0x0000004e3054723c */ /* 0x040ff00000041854 */
[----:B-1----:R-:W-:Y:S01]  /*14400*/  HMMA.16816.F32.BF16 R76, R48, R24, R44 ;  /* 0x00000018304c723c */ /* 0x002fe2000004182c */
[----:B------:R-:W1:Y:S07]  /*14410*/  LDSM.16.M88.4 R44, [R200+0xa000] ;  /* 0x00a00000c82c783b */ /* 0x000e6e0000000200 */
[C---:B--2---:R-:W-:Y:S08]  /*14420*/  HMMA.16816.F32.BF16 R20, R36.reuse, R8, R20 ;  /* 0x000000082414723c */ /* 0x044ff00000041814 */
[----:B------:R-:W-:Y:S01]  /*14430*/  HMMA.16816.F32.BF16 R16, R36, R10, R16 ;  /* 0x0000000a2410723c */ /* 0x000fe20000041810 */
[----:B------:R-:W2:Y:S07]  /*14440*/  LDSM.16.M88.4 R8, [R205+0xb000] ;  /* 0x00b00000cd08783b */ /* 0x000eae0000000200 */
[C---:B------:R-:W-:Y:S01]  /*14450*/  HMMA.16816.F32.BF16 R92, R32.reuse, R64, R60 ;  /* 0x00000040205c723c */ /* 0x040fe2000004183c */
[----:B------:R-:W-:Y:S07]  /*14460*/  LDSM.16.M88.4 R60, [R196+0x4000] ;  /* 0x00400000c43c783b */ /* 0x000fee0000000200 */
[----:B------:R-:W-:Y:S01]  /*14470*/  HMMA.16816.F32.BF16 R64, R32, R66, R4 ;  /* 0x000000422040723c */ /* 0x000fe20000041804 */
[----:B------:R-:W3:Y:S07]  /*14480*/  LDSM.16.M88.4 R4, [R200+0xa800] ;  /* 0x00a80000c804783b */ /* 0x000eee0000000200 */
[----:B-1----:R-:W-:Y:S08]  /*14490*/  HMMA.16816.F32.BF16 R20, R72, R44, R20 ;  /* 0x0000002c4814723c */ /* 0x002ff00000041814 */
[C---:B------:R-:W-:Y:S08]  /*144a0*/  HMMA.16816.F32.BF16 R92, R36.reuse, R28, R92 ;  /* 0x0000001c245c723c */ /* 0x040ff0000004185c */
[----:B------:R-:W-:Y:S08]  /*144b0*/  HMMA.16816.F32.BF16 R64, R36, R30, R64 ;  /* 0x0000001e2440723c */ /* 0x000ff00000041840 */
[----:B------:R-:W-:Y:S01]  /*144c0*/  HMMA.16816.F32.BF16 R16, R72, R46, R16 ;  /* 0x0000002e4810723c */ /* 0x000fe20000041810 */
[----:B------:R-:W1:Y:S07]  /*144d0*/  LDSM.16.M88.4 R44, [R203+0x5000] ;  /* 0x00500000cb2c783b */ /* 0x000e6e0000000200 */
[C---:B--2---:R-:W-:Y:S08]  /*144e0*/  HMMA.16816.F32.BF16 R88, R32.reuse, R8, R88 ;  /* 0x000000082058723c */ /* 0x044ff00000041858 */
[----:B------:R-:W-:Y:S01]  /*144f0*/  HMMA.16816.F32.BF16 R84, R32, R10, R84 ;  /* 0x0000000a2054723c */ /* 0x000fe20000041854 */
[----:B------:R-:W2:Y:S07]  /*14500*/  LDSM.16.M88.4 R8, [R196+0x4800] ;  /* 0x00480000c408783b */ /* 0x000eae0000000200 */
[----:B------:R-:W-:Y:S01]  /*14510*/  HMMA.16816.F32.BF16 R40, R48, R26, R40 ;  /* 0x0000001a3028723c */ /* 0x000fe20000041828 */
[----:B------:R-:W-:Y:S07]  /*14520*/  LDSM.16.M88.4 R24, [R200+0xb000] ;  /* 0x00b00000c818783b */ /* 0x000fee0000000200 */
[C---:B---3--:R-:W-:Y:S08]  /*14530*/  HMMA.16816.F32.BF16 R92, R72.reuse, R4, R92 ;  /* 0x00000004485c723c */ /* 0x048ff0000004185c */
[----:B------:R-:W-:Y:S01]  /*14540*/  HMMA.16816.F32.BF16 R64, R72, R6, R64 ;  /* 0x000000064840723c */ /* 0x000fe20000041840 */
[----:B------:R-:W3:Y:S07]  /*14550*/  LDSM.16.M88.4 R4, [R203+0x5800] ;  /* 0x00580000cb04783b */ /* 0x000eee0000000200 */
[C---:B------:R-:W-:Y:S08]  /*14560*/  HMMA.16816.F32.BF16 R76, R32.reuse, R96, R76 ;  /* 0x00000060204c723c */ /* 0x040ff0000004184c */
[----:B------:R-:W-:Y:S08]  /*14570*/  HMMA.16816.F32.BF16 R40, R32, R98, R40 ;  /* 0x000000622028723c */ /* 0x000ff00000041828 */
[C---:B------:R-:W-:Y:S08]  /*14580*/  HMMA.16816.F32.BF16 R16, R80.reuse, R62, R16 ;  /* 0x0000003e5010723c */ /* 0x040ff00000041810 */
[----:B------:R-:W-:Y:S08]  /*14590*/  HMMA.16816.F32.BF16 R20, R80, R60, R20 ;  /* 0x0000003c5014723c */ /* 0x000ff00000041814 */
[----:B-1----:R-:W-:Y:S08]  /*145a0*/  HMMA.16816.F32.BF16 R88, R36, R44, R88 ;  /* 0x0000002c2458723c */ /* 0x002ff00000041858 */
[C---:B--2---:R-:W-:Y:S08]  /*145b0*/  HMMA.16816.F32.BF16 R92, R80.reuse, R8, R92 ;  /* 0x00000008505c723c */ /* 0x044ff0000004185c */
[----:B------:R-:W-:Y:S01]  /*145c0*/  HMMA.16816.F32.BF16 R64, R80, R10, R64 ;  /* 0x0000000a5040723c */ /* 0x000fe20000041840 */
[----:B------:R-:W1:Y:S01]  /*145d0*/  LDSM.16.M88.4 R8, [R200+0xb800] ;  /* 0x00b80000c808783b */ /* 0x000e620000000200 */
[----:B----4-:R-:W-:-:S02]  /*145e0*/  FMUL.FTZ R16, R16, R3 ;  /* 0x0000000310107220 */ /* 0x010fc40000410000 */
[-C--:B------:R-:W-:Y:S02]  /*145f0*/  FMUL.FTZ R17, R17, R3.reuse ;  /* 0x0000000311117220 */ /* 0x080fe40000410000 */
[-C--:B------:R-:W-:Y:S02]  /*14600*/  FMUL.FTZ R18, R18, R3.reuse ;  /* 0x0000000312127220 */ /* 0x080fe40000410000 */
[----:B---3--:R-:W-:Y:S01]  /*14610*/  HMMA.16816.F32.BF16 R76, R36, R4, R76 ;  /* 0x00000004244c723c */ /* 0x008fe2000004184c */
[-C--:B------:R-:W-:Y:S02]  /*14620*/  FMUL.FTZ R19, R19, R3.reuse ;  /* 0x0000000313137220 */ /* 0x080fe40000410000 */
[-C--:B------:R-:W-:Y:S02]  /*14630*/  FMUL.FTZ R21, R21, R3.reuse ;  /* 0x0000000315157220 */ /* 0x080fe40000410000 */
[----:B------:R-:W-:-:S03]  /*14640*/  FMUL.FTZ R22, R22, R3 ;  /* 0x0000000316167220 */ /* 0x000fc60000410000 */
[C---:B------:R-:W-:Y:S01]  /*14650*/  HMMA.16816.F32.BF16 R84, R36.reuse, R46, R84 ;  /* 0x0000002e2454723c */ /* 0x040fe20000041854 */
[----:B------:R-:W2:Y:S07]  /*14660*/  MUFU.TANH R49, R16 ;  /* 0x0000001000317308 */ /* 0x000eae0000002400 */
[----:B------:R-:W-:Y:S01]  /*14670*/  HMMA.16816.F32.BF16 R40, R36, R6, R40 ;  /* 0x000000062428723c */ /* 0x000fe20000041828 */
[----:B------:R-:W3:Y:S01]  /*14680*/  MUFU.TANH R47, R17 ;  /* 0x00000011002f7308 */ /* 0x000ee20000002400 */
[----:B------:R-:W-:-:S02]  /*14690*/  FMUL.FTZ R15, R20, R3 ;  /* 0x00000003140f7220 */ /* 0x000fc40000410000 */
[----:B------:R-:W-:-:S04]  /*146a0*/  FMUL.FTZ R45, R23, R3 ;  /* 0x00000003172d7220 */ /* 0x000fc80000410000 */
[C---:B------:R-:W-:Y:S01]  /*146b0*/  HMMA.16816.F32.BF16 R88, R72.reuse, R24, R88 ;  /* 0x000000184858723c */ /* 0x040fe20000041858 */
[----:B------:R-:W4:Y:S08]  /*146c0*/  MUFU.TANH R51, R18 ;  /* 0x0000001200337308 */ /* 0x000f300000002400 */
[----:B------:R1:W1:Y:S08]  /*146d0*/  MUFU.TANH R25, R19 ;  /* 0x0000001300197308 */ /* 0x0002700000002400 */
[----:B------:R-:W2:Y:S08]  /*146e0*/  MUFU.TANH R29, R21 ;  /* 0x00000015001d7308 */ /* 0x000eb00000002400 */
[----:B------:R2:W2:Y:S01]  /*146f0*/  MUFU.TANH R31, R22 ;  /* 0x00000016001f7308 */ /* 0x0004a20000002400 */
[----:B-1----:R-:W1:Y:S04]  /*14700*/  LDSM.16.M88.4 R16, [R196+0x5800] ;  /* 0x00580000c410783b */ /* 0x002e680000000200 */
[----:B--2---:R-:W2:Y:S01]  /*14710*/  LDSM.16.M88.4 R20, [R196+0x5000] ;  /* 0x00500000c414783b */ /* 0x004ea20000000200 */
[C---:B------:R-:W-:Y:S08]  /*14720*/  HMMA.16816.F32.BF16 R76, R72.reuse, R8, R76 ;  /* 0x00000008484c723c */ /* 0x040ff0000004184c */
[C---:B------:R-:W-:Y:S08]  /*14730*/  HMMA.16816.F32.BF16 R84, R72.reuse, R26, R84 ;  /* 0x0000001a4854723c */ /* 0x040ff00000041854 */
[----:B------:R-:W-:Y:S01]  /*14740*/  HMMA.16816.F32.BF16 R40, R72, R10, R40 ;  /* 0x0000000a4828723c */ /* 0x000fe20000041828 */
[----:B------:R-:W-:-:S02]  /*14750*/  FMUL.FTZ R35, R65, R3 ;  /* 0x0000000341237220 */ /* 0x000fc40000410000 */
[-C--:B------:R-:W-:Y:S02]  /*14760*/  FMUL.FTZ R53, R92, R3.reuse ;  /* 0x000000035c357220 */ /* 0x080fe40000410000 */
[-C--:B------:R-:W-:Y:S02]  /*14770*/  FMUL.FTZ R33, R93, R3.reuse ;  /* 0x000000035d217220 */ /* 0x080fe40000410000 */
[-C--:B------:R-:W-:Y:S01]  /*14780*/  FMUL.FTZ R5, R94, R3.reuse ;  /* 0x000000035e057220 */ /* 0x080fe20000410000 */
[----:B-1----:R-:W-:Y:S01]  /*14790*/  HMMA.16816.F32.BF16 R76, R80, R16, R76 ;  /* 0x00000010504c723c */ /* 0x002fe2000004184c */
[----:B------:R-:W-:Y:S01]  /*147a0*/  FMUL.FTZ R7, R66, R3 ;  /* 0x0000000342077220 */ /* 0x000fe20000410000 */
[----:B------:R-:W-:Y:S01]  /*147b0*/  ISETP.GT.AND P4, PT, R52, R215, PT ;  /* 0x000000d73400720c */ /* 0x000fe20003f84270 */
[----:B------:R-:W-:Y:S01]  /*147c0*/  FMUL.FTZ R64, R64, R3 ;  /* 0x0000000340407220 */ /* 0x000fe20000410000 */
[----:B------:R-:W1:Y:S01]  /*147d0*/  MUFU.TANH R15, R15 ;  /* 0x0000000f000f7308 */ /* 0x000e620000002400 */
[----:B------:R-:W-:-:S04]  /*147e0*/  DEPBAR.LE SB0, 0x0 ;  /* 0x000080000000791a */ /* 0x000fc80000000000 */
[C---:B--2---:R-:W-:Y:S08]  /*147f0*/  HMMA.16816.F32.BF16 R88, R80.reuse, R20, R88 ;  /* 0x000000145058723c */ /* 0x044ff00000041858 */
[C---:B------:R-:W-:Y:S08]  /*14800*/  HMMA.16816.F32.BF16 R84, R80.reuse, R22, R84 ;  /* 0x000000165054723c */ /* 0x040ff00000041854 */
[----:B------:R-:W-:Y:S01]  /*14810*/  HMMA.16816.F32.BF16 R40, R80, R18, R40 ;  /* 0x000000125028723c */ /* 0x000fe20000041828 */
[----:B------:R-:W-:Y:S01]  /*14820*/  SHF.R.S32.HI R11, RZ, 0x1f, R68 ;  /* 0x0000001fff0b7819 */ /* 0x000fe20000011444 */
[----:B------:R-:W-:-:S03]  /*14830*/  FMUL.FTZ R9, R67, R3 ;  /* 0x0000000343097220 */ /* 0x000fc60000410000 */
[----:B------:R-:W-:Y:S01]  /*14840*/  LEA.HI R2, R11, R68, RZ, 0x2 ;  /* 0x000000440b027211 */ /* 0x000fe200078f10ff */
[-C--:B------:R-:W-:Y:S02]  /*14850*/  FMUL.FTZ R27, R95, R3.reuse ;  /* 0x000000035f1b7220 */ /* 0x080fe40000410000 */
[-C--:B------:R-:W-:Y:S01]  /*14860*/  FMUL.FTZ R19, R77, R3.reuse ;  /* 0x000000034d137220 */ /* 0x080fe20000410000 */
[----:B------:R-:W-:Y:S01]  /*14870*/  SHF.R.S32.HI R2, RZ, 0x2, R2 ;  /* 0x00000002ff027819 */ /* 0x000fe20000011402 */
        /* <DEDUP_REMOVED lines=15> */
[----:B------:R-:W-:Y:S01]  /*14970*/  LEA R2, R69, R2, 0x4 ;  /* 0x0000000245027211 */ /* 0x000fe200078e20ff */
[----:B------:R-:W2:Y:S08]  /*14980*/  MUFU.TANH R45, R45 ;  /* 0x0000002d002d7308 */ /* 0x000eb00000002400 */
[----:B------:R-:W1:Y:S08]  /*14990*/  MUFU.TANH R53, R53 ;  /* 0x0000003500357308 */ /* 0x000e700000002400 */
[----:B------:R-:W1:Y:S08]  /*149a0*/  MUFU.TANH R33, R33 ;  /* 0x0000002100217308 */ /* 0x000e700000002400 */
[----:B------:R-:W1:Y:S08]  /*149b0*/  MUFU.TANH R5, R5 ;  /* 0x0000000500057308 */ /* 0x000e700000002400 */
[----:B------:R-:W1:Y:S08]  /*149c0*/  MUFU.TANH R27, R27 ;  /* 0x0000001b001b7308 */ /* 0x000e700000002400 */
[----:B------:R1:W1:Y:S08]  /*149d0*/  MUFU.TANH R21, R64 ;  /* 0x0000004000157308 */ /* 0x0002700000002400 */
        /* <DEDUP_REMOVED lines=16> */
[----:B------:R-:W1:Y:S08]  /*14ae0*/  MUFU.TANH R41, R41 ;  /* 0x0000002900297308 */ /* 0x000e700000002400 */
[----:B------:R1:W1:Y:S08]  /*14af0*/  MUFU.TANH R69, R42 ;  /* 0x0000002a00457308 */ /* 0x0002700000002400 */
[----:B------:R-:W1:Y:S01]  /*14b00*/  MUFU.TANH R43, R43 ;  /* 0x0000002b002b7308 */ /* 0x000e620000002400 */
[----:B------:R-:W-:Y:S01]  /*14b10*/  BSSY B1, `(.L_x_5488) ;  /* 0x00000b6000017945 */ /* 0x000fe20003800000 */
[----:B------:R-:W-:-:S02]  /*14b20*/  IADD3 R2, R71, R2, RZ ;  /* 0x0000000247027210 */ /* 0x000fc40007ffe0ff */
[----:B------:R-:W-:Y:S02]  /*14b30*/  LOP3.LUT R79, R56, 0x3, RZ, 0xc0, !PT ;  /* 0x00000003384f7812 */ /* 0x000fe400078ec0ff */
        /* <DEDUP_REMOVED lines=10> */
[----:B------:R-:W-:Y:S01]  /*14be0*/  IADD3 R188, R203, 0x5800, RZ ;  /* 0x00005800cbbc7810 */ /* 0x000fe20007ffe0ff */
[----:B------:R-:W-:Y:S06]  /*14bf0*/  BAR.SYNC.DEFER_BLOCKING 0x0 ;  /* 0x0000000000007b1d */ /* 0x000fec0000010000 */
[----:B------:R-:W-:Y:S05]  /*14c00*/  @!P4 BRA `(.L_x_5489) ;  /* 0x00000a600000c947 */ /* 0x000fea0003800000 */
[----:B-1234-:R-:W-:Y:S01]  /*14c10*/  ISETP.NE.U32.AND P0, PT, R224, RZ, PT ;  /* 0x000000ffe000720c */ /* 0x01efe20003f05070 */
[----:B------:R-:W-:Y:S03]  /*14c20*/  BSSY B0, `(.L_x_5490) ;  /* 0x0000042000007945 */ /* 0x000fe60003800000 */
[----:B------:R-:W-:-:S13]  /*14c30*/  ISETP.NE.AND.EX P0, PT, R225, RZ, PT, P0 ;  /* 0x000000ffe100720c */ /* 0x000fda0003f05300 */
[----:B------:R-:W-:Y:S05]  /*14c40*/  @!P0 BRA `(.L_x_5491) ;  /* 0x000003c000008947 */ /* 0x000fea0003800000 */
[----:B------:R-:W2:Y:S01]  /*14c50*/  LD.E R71, [R12.64+0x170] ;  /* 0x000170060c477980 */ /* 0x000ea2000c101900 */
[----:B------:R-:W-:Y:S02]  /*14c60*/  IADD3 R10, R14, -0x40, RZ ;  /* 0xffffffc00e0a7810 */ /* 0x000fe40007ffe0ff */
[----:B------:R-:W-:Y:S01]  /*14c70*/  IABS R11, R14 ;  /* 0x0000000e000b7213 */ /* 0x000fe20000000000 */
[----:B------:R-:W3:Y:S01]  /*14c80*/  LD.E.64 R82, [R12.64+0x20] ;  /* 0x000020060c527980 */ /* 0x000ee2000c101b00 */
        /* <DEDUP_REMOVED lines=36> */
[----:B------:R-:W-:-:S03]  /*14ed0*/  SEL R11, R11, R16, !P1 ;  /* 0x000000100b0b7207 */ /* 0x000fc60004800000 */
[----:B------:R-:W-:-:S04]  /*14ee0*/  IMAD.WIDE R86, R6, 0x4, R224 ;  /* 0x0000000406567825 */ /* 0x000fc800078e02e0 */
        /* <DEDUP_REMOVED lines=8> */
[----:B------:R-:W-:-:S04]  /*14f70*/  IMAD R6, R80, R11, R6 ;  /* 0x0000000b50067224 */ /* 0x000fc800078e0206 */
[----:B------:R-:W-:Y:S02]  /*14f80*/  IMAD.IADD R71, R71, 0x1, R6 ;  /* 0x0000000147477824 */ /* 0x000fe400078e0206 */
[----:B----4-:R-:W-:-:S04]  /*14f90*/  IMAD.IADD R3, R3, 0x1, -R4 ;  /* 0x0000000103037824 */ /* 0x010fc800078e0a04 */
[----:B---3--:R-:W-:Y:S01]  /*14fa0*/  IMAD R11, R83, R3, RZ ;  /* 0x00000003530b7224 */ /* 0x008fe200078e02ff */
[----:B------:R-:W-:Y:S01]  /*14fb0*/  SHF.R.S32.HI R4, RZ, 0x1f, R3 ;  /* 0x0000001fff047819 */ /* 0x000fe20000011403 */
[----:B------:R-:W-:-:S04]  /*14fc0*/  IMAD.WIDE.U32 R70, R3, R82, R70 ;  /* 0x0000005203467225 */ /* 0x000fc800078e0046 */
[----:B------:R-:W-:-:S05]  /*14fd0*/  IMAD R4, R82, R4, R11 ;  /* 0x0000000452047224 */ /* 0x000fca00078e020b */
[----:B------:R-:W-:Y:S01]  /*14fe0*/  IADD3 R3, R71, R4, RZ ;  /* 0x0000000447037210 */ /* 0x000fe20007ffe0ff */
[----:B------:R-:W-:Y:S01]  /*14ff0*/  IMAD.MOV.U32 R4, RZ, RZ, R70 ;  /* 0x000000ffff047224 */ /* 0x000fe200078e0046 */
[----:B------:R-:W-:Y:S05]  /*15000*/  BRA `(.L_x_5492) ;  /* 0x0000003000007947 */ /* 0x000fea0003800000 */
.L_x_5491:
[----:B------:R-:W2:Y:S02]  /*15010*/  LD.E R4, [R12.64+0x38] ;  /* 0x000038060c047980 */ /* 0x000ea4000c101900 */
[----:B--2---:R-:W-:-:S04]  /*15020*/  LEA R4, -R4, RZ, 0x6 ;  /* 0x000000ff04047211 */ /* 0x004fc800078e31ff */
[----:B------:R-:W-:Y:S02]  /*15030*/  SHF.R.S32.HI R3, RZ, 0x1f, R4 ;  /* 0x0000001fff037819 */ /* 0x000fe40000011404 */
.L_x_5492:
[----:B------:R-:W-:Y:S05]  /*15040*/  BSYNC B0 ;  /* 0x0000000000007941 */ /* 0x000fea0003800000 */
.L_x_5490:
        /* <DEDUP_REMOVED lines=98> */
.L_x_5489:
[----:B-1234-:R-:W-:Y:S05]  /*15670*/  BSYNC B1 ;  /* 0x0000000000017941 */ /* 0x01efea0003800000 */
.L_x_5488:
[----:B------:R1:W2:Y:S01]  /*15680*/  LD.E R164, [R12.64+0xdc] ;  /* 0x0000dc060ca47980 */ /* 0x0002a2000c101900 */
[----:B------:R-:W-:Y:S01]  /*15690*/  IMAD R3, R79, 0x2, R14 ;  /* 0x000000024f037824 */ /* 0x000fe200078e020e */
[----:B------:R-:W-:-:S04]  /*156a0*/  IADD3 R26, R135, R2, -R220 ;  /* 0x00000002871a7210 */ /* 0x000fc80007ffe8dc */
[C---:B------:R-:W-:Y:S01]  /*156b0*/  IADD3 R89, R3.reuse, 0x10, RZ ;  /* 0x0000001003597810 */ /* 0x040fe20007ffe0ff */
[C---:B------:R-:W-:Y:S01]  /*156c0*/  IMAD.IADD R20, R26.reuse, 0x1, -R3 ;  /* 0x000000011a147824 */ /* 0x040fe200078e0a03 */
[C---:B------:R-:W-:Y:S02]  /*156d0*/  IADD3 R95, R3.reuse, 0x1, RZ ;  /* 0x00000001035f7810 */ /* 0x040fe40007ffe0ff */
[C---:B------:R-:W-:Y:S01]  /*156e0*/  IADD3 R93, R3.reuse, 0x8, RZ ;  /* 0x00000008035d7810 */ /* 0x040fe20007ffe0ff */
[C---:B------:R-:W-:Y:S01]  /*156f0*/  IMAD.IADD R4, R26.reuse, 0x1, -R89 ;  /* 0x000000011a047824 */ /* 0x040fe200078e0a59 */
[----:B------:R-:W-:Y:S01]  /*15700*/  IABS R20, R20 ;  /* 0x0000001400147213 */ /* 0x000fe20000000000 */
[C---:B------:R-:W-:Y:S01]  /*15710*/  IMAD.IADD R16, R26.reuse, 0x1, -R95 ;  /* 0x000000011a107824 */ /* 0x040fe200078e0a5f */
[----:B------:R-:W-:Y:S01]  /*15720*/  IADD3 R91, R3, 0x9, RZ ;  /* 0x00000009035b7810 */ /* 0x000fe20007ffe0ff */
[----:B------:R-:W-:Y:S01]  /*15730*/  IMAD.IADD R14, R26, 0x1, -R93 ;  /* 0x000000011a0e7824 */ /* 0x000fe200078e0a5d */
[----:B------:R-:W-:-:S02]  /*15740*/  IABS R4, R4 ;  /* 0x0000000400047213 */ /* 0x000fc40000000000 */
[----:B------:R-:W3:Y:S01]  /*15750*/  I2F R20, R20 ;  /* 0x0000001400147306 */ /* 0x000ee20000201400 */
[C---:B------:R-:W-:Y:S01]  /*15760*/  IMAD.IADD R18, R26.reuse, 0x1, -R91 ;  /* 0x000000011a127824 */ /* 0x040fe200078e0a5b */
[----:B------:R-:W-:Y:S02]  /*15770*/  IABS R16, R16 ;  /* 0x0000001000107213 */ /* 0x000fe40000000000 */
[----:B------:R-:W-:Y:S02]  /*15780*/  IADD3 R87, R3, 0x11, RZ ;  /* 0x0000001103577810 */ /* 0x000fe40007ffe0ff */
[----:B------:R-:W-:Y:S02]  /*15790*/  IABS R18, R18 ;  /* 0x0000001200127213 */ /* 0x000fe40000000000 */
[----:B------:R4:W-:Y:S01]  /*157a0*/  I2F R6, R4 ;  /* 0x0000000400067306 */ /* 0x0009e20000201400 */
[----:B------:R-:W-:Y:S01]  /*157b0*/  IABS R14, R14 ;  /* 0x0000000e000e7213 */ /* 0x000fe20000000000 */
[----:B------:R-:W-:-:S06]  /*157c0*/  IMAD.IADD R10, R26, 0x1, -R87 ;  /* 0x000000011a0a7824 */ /* 0x000fcc00078e0a57 */
[----:B------:R-:W-:Y:S01]  /*157d0*/  I2F R16, R16 ;  /* 0x0000001000107306 */ /* 0x000fe20000201400 */
[----:B----4-:R-:W-:-:S07]  /*157e0*/  IADD3 R4, R26, 0x8, RZ ;  /* 0x000000081a047810 */ /* 0x010fce0007ffe0ff */
[----:B------:R-:W-:Y:S01]  /*157f0*/  I2F R18, R18 ;  /* 0x0000001200127306 */ /* 0x000fe20000201400 */
[C---:B------:R-:W-:Y:S02]  /*15800*/  IMAD.IADD R34, R4.reuse, 0x1, -R3 ;  /* 0x0000000104227824 */ /* 0x040fe400078e0a03 */
[----:B-1----:R-:W-:Y:S01]  /*15810*/  IMAD.IADD R12, R4, 0x1, -R93 ;  /* 0x00000001040c7824 */ /* 0x002fe200078e0a5d */
[----:B------:R-:W-:-:S04]  /*15820*/  IADD3 R83, R3, 0x19, RZ ;  /* 0x0000001903537810 */ /* 0x000fc80007ffe0ff */
[----:B------:R-:W-:Y:S01]  /*15830*/  I2F R14, R14 ;  /* 0x0000000e000e7306 */ /* 0x000fe20000201400 */
[----:B------:R-:W-:Y:S01]  /*15840*/  IABS R34, R34 ;  /* 0x0000002200227213 */ /* 0x000fe20000000000 */
[C---:B------:R-:W-:Y:S02]  /*15850*/  IMAD.IADD R36, R4.reuse, 0x1, -R91 ;  /* 0x0000000104247824 */ /* 0x040fe400078e0a5b */
[----:B------:R-:W-:Y:S01]  /*15860*/  IMAD.IADD R13, R4, 0x1, -R95 ;  /* 0x00000001040d7824 */ /* 0x000fe200078e0a5f */
[----:B------:R-:W-:-:S03]  /*15870*/  IABS R12, R12 ;  /* 0x0000000c000c7213 */ /* 0x000fc60000000000 */
[----:B------:R-:W1:Y:S01]  /*15880*/  I2F R34, R34 ;  /* 0x0000002200227306 */ /* 0x000e620000201400 */
[----:B------:R-:W-:Y:S02]  /*15890*/  IABS R36, R36 ;  /* 0x0000002400247213 */ /* 0x000fe40000000000 */
[----:B------:R-:W-:Y:S01]  /*158a0*/  IABS R13, R13 ;  /* 0x0000000d000d7213 */ /* 0x000fe20000000000 */
[----:B------:R-:W-:-:S04]  /*158b0*/  IMAD.IADD R38, R4, 0x1, -R89 ;  /* 0x0000000104267824 */ /* 0x000fc800078e0a59 */
[----:B------:R-:W4:Y:S01]  /*158c0*/  I2F R12, R12 ;  /* 0x0000000c000c7306 */ /* 0x000f220000201400 */
[----:B------:R-:W-:Y:S01]  /*158d0*/  IABS R10, R10 ;  /* 0x0000000a000a7213 */ /* 0x000fe20000000000 */
[----:B---3--:R-:W-:Y:S01]  /*158e0*/  FFMA.FTZ R15, -R0, R20, R15 ;  /* 0x00000014000f7223 */ /* 0x008fe2000001010f */
[----:B------:R-:W-:-:S05]  /*158f0*/  IABS R38, R38 ;  /* 0x0000002600267213 */ /* 0x000fca0000000000 */
[----:B------:R-:W3:Y:S01]  /*15900*/  I2F R36, R36 ;  /* 0x0000002400247306 */ /* 0x000ee20000201400 */
[----:B------:R-:W-:-:S07]  /*15910*/  IMAD.IADD R20, R4, 0x1, -R87 ;  /* 0x0000000104147824 */ /* 0x000fce00078e0a57 */
[----:B------:R-:W5:Y:S01]  /*15920*/  I2F R13, R13 ;  /* 0x0000000d000d7306 */ /* 0x000f620000201400 */
[----:B-1----:R-:W-:Y:S01]  /*15930*/  FFMA.FTZ R34, -R0, R34, R31 ;  /* 0x0000002200227223 */ /* 0x002fe2000001011f */
[----:B------:R-:W-:Y:S01]  /*15940*/  ISETP.GE.AND P3, PT, R3, R135, PT ;  /* 0x000000870300720c */ /* 0x000fe20003f66270 */
[----:B------:R-:W-:Y:S01]  /*15950*/  IMAD.IADD R30, R26, 0x1, -R83 ;  /* 0x000000011a1e7824 */ /* 0x000fe200078e0a53 */
[----:B------:R-:W-:-:S04]  /*15960*/  IABS R20, R20 ;  /* 0x0000001400147213 */ /* 0x000fc80000000000 */
[----:B------:R-:W1:Y:S01]  /*15970*/  I2F R31, R38 ;  /* 0x00000026001f7306 */ /* 0x000e620000201400 */
[C---:B------:R-:W-:Y:S01]  /*15980*/  FFMA.FTZ R16, -R0.reuse, R16, R29 ;  /* 0x0000001000107223 */ /* 0x040fe2000001011d */
[----:B------:R-:W-:Y:S01]  /*15990*/  IADD3 R81, R3, 0x20, RZ ;  /* 0x0000002003517810 */ /* 0x000fe20007ffe0ff */
[----:B----4-:R-:W-:Y:S01]  /*159a0*/  FFMA.FTZ R12, -R0, R12, R51 ;  /* 0x0000000c000c7223 */ /* 0x010fe20000010133 */
[----:B------:R-:W-:-:S04]  /*159b0*/  FSEL R29, R34, -INF , !P3 ;  /* 0xff800000221d7808 */ /* 0x000fc80005800000 */
[----:B------:R-:W4:Y:S01]  /*159c0*/  I2F R10, R10 ;  /* 0x0000000a000a7306 */ /* 0x000f220000201400 */
[----:B------:R-:W-:Y:S01]  /*159d0*/  IABS R30, R30 ;  /* 0x0000001e001e7213 */ /* 0x000fe20000000000 */
[C---:B------:R-:W-:Y:S01]  /*159e0*/  FFMA.FTZ R18, -R0.reuse, R18, R47 ;  /* 0x0000001200127223 */ /* 0x040fe2000001012f */
[----:B------:R-:W-:Y:S01]  /*159f0*/  ISETP.GE.AND P1, PT, R93, R135, PT ;  /* 0x000000875d00720c */ /* 0x000fe20003f26270 */
[C---:B---3--:R-:W-:Y:S01]  /*15a00*/  FFMA.FTZ R36, -R0.reuse, R36, R25 ;  /* 0x0000002400247223 */ /* 0x048fe20000010119 */
[----:B------:R-:W-:Y:S01]  /*15a10*/  IADD3 R85, R3, 0x18, RZ ;  /* 0x0000001803557810 */ /* 0x000fe20007ffe0ff */
[----:B-----5:R-:W-:Y:S01]  /*15a20*/  FFMA.FTZ R13, -R0, R13, R45 ;  /* 0x0000000d000d7223 */ /* 0x020fe2000001012d */
[----:B------:R-:W-:Y:S01]  /*15a30*/  ISETP.GE.AND P0, PT, R91, R135, PT ;  /* 0x000000875b00720c */ /* 0x000fe20003f06270 */
[----:B------:R3:W5:Y:S01]  /*15a40*/  I2F R34, R20 ;  /* 0x0000001400227306 */ /* 0x0007620000201400 */
[C---:B------:R-:W-:Y:S02]  /*15a50*/  IADD3 R11, R3.reuse, 0x21, RZ ;  /* 0x00000021030b7810 */ /* 0x040fe40007ffe0ff */
[----:B------:R-:W-:-:S02]  /*15a60*/  IADD3 R79, R3, 0x28, RZ ;  /* 0x00000028034f7810 */ /* 0x000fc40007ffe0ff */
[-C--:B------:R-:W-:Y:S01]  /*15a70*/  ISETP.GE.AND P2, PT, R95, R135.reuse, PT ;  /* 0x000000875f00720c */ /* 0x080fe20003f46270 */
[----:B------:R-:W-:Y:S01]  /*15a80*/  IMAD.IADD R28, R26, 0x1, -R81 ;  /* 0x000000011a1c7824 */ /* 0x000fe200078e0a51 */
[----:B------:R-:W-:Y:S01]  /*15a90*/  FSEL R15, R15, -INF , !P3 ;  /* 0xff8000000f0f7808 */ /* 0x000fe20005800000 */
[----:B------:R-:W-:Y:S01]  /*15aa0*/  FFMA.FTZ R49, -R0, R14, R49 ;  /* 0x0000000e00317223 */ /* 0x000fe20000010131 */
[----:B------:R-:W1:Y:S01]  /*15ab0*/  I2F R30, R30 ;  /* 0x0000001e001e7306 */ /* 0x000e620000201400 */
[C---:B------:R-:W-:Y:S01]  /*15ac0*/  IMAD.IADD R32, R26.reuse, 0x1, -R85 ;  /* 0x000000011a207824 */ /* 0x040fe200078e0a55 */
[----:B------:R-:W-:Y:S01]  /*15ad0*/  ISETP.GE.AND P3, PT, R85, R135, PT ;  /* 0x000000875500720c */ /* 0x000fe20003f66270 */
[----:B------:R-:W-:Y:S01]  /*15ae0*/  IMAD.IADD R8, R26, 0x1, -R11 ;  /* 0x000000011a087824 */ /* 0x000fe200078e0a0b */
[----:B------:R-:W-:Y:S02]  /*15af0*/  FSEL R14, R16, -INF , !P2 ;  /* 0xff800000100e7808 */ /* 0x000fe40005000000 */
[----:B---3--:R-:W-:-:S02]  /*15b00*/  FSEL R20, R12, -INF , !P1 ;  /* 0xff8000000c147808 */ /* 0x008fc40004800000 */
[----:B------:R-:W-:Y:S01]  /*15b10*/  FSEL R12, R18, -INF , !P0 ;  /* 0xff800000120c7808 */ /* 0x000fe20004000000 */
[----:B------:R-:W-:Y:S01]  /*15b20*/  IMAD.IADD R85, R4, 0x1, -R85 ;  /* 0x0000000104557824 */ /* 0x000fe200078e0a55 */
[----:B------:R-:W-:Y:S01]  /*15b30*/  FSEL R18, R36, -INF , !P0 ;  /* 0xff80000024127808 */ /* 0x000fe20004000000 */
[C---:B------:R-:W-:Y:S01]  /*15b40*/  IMAD.IADD R36, R4.reuse, 0x1, -R79 ;  /* 0x0000000104247824 */ /* 0x040fe200078e0a4f */
[----:B------:R-:W-:Y:S02]  /*15b50*/  FSEL R16, R13, -INF , !P2 ;  /* 0xff8000000d107808 */ /* 0x000fe40005000000 */
[-C--:B------:R-:W-:Y:S01]  /*15b60*/  ISETP.GE.AND P0, PT, R11, R135.reuse, PT ;  /* 0x000000870b00720c */ /* 0x080fe20003f06270 */
[C---:B------:R-:W-:Y:S01]  /*15b70*/  IMAD.IADD R11, R4.reuse, 0x1, -R11 ;  /* 0x00000001040b7824 */ /* 0x040fe200078e0a0b */
[-C--:B------:R-:W-:Y:S01]  /*15b80*/  ISETP.GE.AND P2, PT, R83, R135.reuse, PT ;  /* 0x000000875300720c */ /* 0x080fe20003f46270 */
[----:B------:R-:W-:Y:S01]  /*15b90*/  IMAD.IADD R83, R4, 0x1, -R83 ;  /* 0x0000000104537824 */ /* 0x000fe200078e0a53 */
[----:B------:R-:W-:Y:S01]  /*15ba0*/  IABS R28, R28 ;  /* 0x0000001c001c7213 */ /* 0x000fe20000000000 */
[C---:B------:R-:W-:Y:S01]  /*15bb0*/  FFMA.FTZ R6, -R0.reuse, R6, R53 ;  /* 0x0000000600067223 */ /* 0x040fe20000010135 */
[----:B------:R-:W-:Y:S01]  /*15bc0*/  ISETP.GE.AND P6, PT, R89, R135, PT ;  /* 0x000000875900720c */ /* 0x000fe20003fc6270 */
[C---:B-1----:R-:W-:Y:S01]  /*15bd0*/  FFMA.FTZ R40, -R0.reuse, R31, R5 ;  /* 0x0000001f00287223 */ /* 0x042fe20000010105 */
[----:B------:R-:W-:Y:S01]  /*15be0*/  FSEL R13, R49, -INF , !P1 ;  /* 0xff800000310d7808 */ /* 0x000fe20004800000 */
[----:B----4-:R-:W-:Y:S01]  /*15bf0*/  FFMA.FTZ R10, -R0, R10, R33 ;  /* 0x0000000a000a7223 */ /* 0x010fe20000010121 */
[----:B------:R-:W-:-:S02]  /*15c00*/  IABS R85, R85 ;  /* 0x0000005500557213 */ /* 0x000fc40000000000 */
[----:B------:R-:W-:Y:S01]  /*15c10*/  ISETP.GE.AND P1, PT, R81, R135, PT ;  /* 0x000000875100720c */ /* 0x000fe20003f26270 */
[----:B------:R-:W-:Y:S01]  /*15c20*/  IMAD.IADD R81, R4, 0x1, -R81 ;  /* 0x0000000104517824 */ /* 0x000fe200078e0a51 */
[----:B------:R-:W-:Y:S02]  /*15c30*/  IABS R33, R36 ;  /* 0x0000002400217213 */ /* 0x000fe40000000000 */
[----:B------:R-:W-:Y:S01]  /*15c40*/  IABS R5, R11 ;  /* 0x0000000b00057213 */ /* 0x000fe20000000000 */
[----:B------:R-:W1:Y:S01]  /*15c50*/  I2F R28, R28 ;  /* 0x0000001c001c7306 */ /* 0x000e620000201400 */
[----:B------:R-:W-:Y:S02]  /*15c60*/  IABS R8, R8 ;  /* 0x0000000800087213 */ /* 0x000fe40000000000 */
[----:B------:R-:W-:Y:S02]  /*15c70*/  IABS R83, R83 ;  /* 0x0000005300537213 */ /* 0x000fe40000000000 */
[----:B------:R-:W-:-:S02]  /*15c80*/  FSEL R11, R6, -INF , !P6 ;  /* 0xff800000060b7808 */ /* 0x000fc40007000000 */
[----:B------:R-:W-:Y:S01]  /*15c90*/  FSEL R6, R40, -INF , !P6 ;  /* 0xff80000028067808 */ /* 0x000fe20007000000 */
[----:B------:R-:W3:Y:S01]  /*15ca0*/  I2F R38, R85 ;  /* 0x0000005500267306 */ /* 0x000ee20000201400 */
[----:B-----5:R-:W-:Y:S01]  /*15cb0*/  FFMA.FTZ R40, -R0, R34, R27 ;  /* 0x0000002200287223 */ /* 0x020fe2000001011b */
[----:B------:R-:W-:Y:S01]  /*15cc0*/  IABS R81, R81 ;  /* 0x0000005100517213 */ /* 0x000fe20000000000 */
[----:B------:R-:W-:Y:S01]  /*15cd0*/  IMAD.MOV.U32 R27, RZ, RZ, R33 ;  /* 0x000000ffff1b7224 */ /* 0x000fe200078e0021 */
[----:B------:R-:W-:-:S04]  /*15ce0*/  IADD3 R33, R3, 0x30, RZ ;  /* 0x0000003003217810 */ /* 0x000fc80007ffe0ff */
[----:B------:R-:W4:Y:S01]  /*15cf0*/  I2F R25, R83 ;  /* 0x0000005300197306 */ /* 0x000f220000201400 */
[----:B------:R-:W-:Y:S01]  /*15d00*/  FFMA.FTZ R30, -R0, R30, R35 ;  /* 0x0000001e001e7223 */ /* 0x000fe20000010123 */
[----:B------:R-:W-:Y:S01]  /*15d10*/  IABS R32, R32 ;  /* 0x0000002000207213 */ /* 0x000fe20000000000 */
[----:B------:R-:W-:-:S05]  /*15d20*/  IMAD.IADD R35, R4, 0x1, -R33 ;  /* 0x0000000104237824 */ /* 0x000fca00078e0a21 */
[----:B------:R-:W5:Y:S01]  /*15d30*/  I2F R8, R8 ;  /* 0x0000000800087306 */ /* 0x000f620000201400 */
[----:B------:R-:W-:-:S07]  /*15d40*/  IABS R35, R35 ;  /* 0x0000002300237213 */ /* 0x000fce0000000000 */
[----:B------:R-:W5:Y:S01]  /*15d50*/  I2F R31, R81 ;  /* 0x00000051001f7306 */ /* 0x000f620000201400 */
[C---:B-1----:R-:W-:Y:S01]  /*15d60*/  FFMA.FTZ R28, -R0.reuse, R28, R23 ;  /* 0x0000001c001c7223 */ /* 0x042fe20000010117 */
[C---:B------:R-:W-:Y:S01]  /*15d70*/  IADD3 R71, R3.reuse, 0x29, RZ ;  /* 0x0000002903477810 */ /* 0x040fe20007ffe0ff */
[----:B---3--:R-:W-:Y:S01]  /*15d80*/  FFMA.FTZ R38, -R0, R38, R7 ;  /* 0x0000002600267223 */ /* 0x008fe20000010107 */
[----:B------:R-:W-:-:S04]  /*15d90*/  IADD3 R23, R3, 0x31, RZ ;  /* 0x0000003103177810 */ /* 0x000fc80007ffe0ff */
[----:B------:R-:W1:Y:S01]  /*15da0*/  I2F R32, R32 ;  /* 0x0000002000207306 */ /* 0x000e620000201400 */
[----:B------:R-:W-:Y:S02]  /*15db0*/  IMAD.MOV.U32 R7, RZ, RZ, R35 ;  /* 0x000000ffff077224 */ /* 0x000fe400078e0023 */
[----:B----4-:R-:W-:Y:S01]  /*15dc0*/  FFMA.FTZ R35, -R0, R25, R9 ;  /* 0x0000001900237223 */ /* 0x010fe20000010109 */
[----:B------:R-:W-:Y:S01]  /*15dd0*/  IADD3 R25, R3, 0x38, RZ ;  /* 0x0000003803197810 */ /* 0x000fe20007ffe0ff */
[----:B------:R-:W-:Y:S02]  /*15de0*/  IMAD.IADD R24, R26, 0x1, -R79 ;  /* 0x000000011a187824 */ /* 0x000fe400078e0a4f */
[----:B-----5:R-:W-:Y:S02]  /*15df0*/  FFMA.FTZ R37, -R0, R8, R37 ;  /* 0x0000000800257223 */ /* 0x020fe40000010125 */
[C---:B------:R-:W-:Y:S02]  /*15e00*/  IMAD.IADD R36, R4.reuse, 0x1, -R71 ;  /* 0x0000000104247824 */ /* 0x040fe400078e0a47 */
[----:B------:R-:W-:-:S02]  /*15e10*/  IMAD.IADD R8, R4, 0x1, -R23 ;  /* 0x0000000104087824 */ /* 0x000fc400078e0a17 */
[----:B------:R-:W-:Y:S01]  /*15e20*/  FFMA.FTZ R39, -R0, R31, R39 ;  /* 0x0000001f00277223 */ /* 0x000fe20000010127 */
[----:B------:R-:W-:Y:S01]  /*15e30*/  IADD3 R31, R3, 0x39, RZ ;  /* 0x00000039031f7810 */ /* 0x000fe20007ffe0ff */
[----:B------:R-:W-:Y:S01]  /*15e40*/  IMAD.IADD R3, R4, 0x1, -R25 ;  /* 0x0000000104037824 */ /* 0x000fe200078e0a19 */
[----:B------:R-:W-:Y:S02]  /*15e50*/  IABS R24, R24 ;  /* 0x0000001800187213 */ /* 0x000fe40000000000 */
[----:B------:R-:W-:Y:S02]  /*15e60*/  IABS R36, R36 ;  /* 0x0000002400247213 */ /* 0x000fe40000000000 */
[----:B------:R-:W-:Y:S01]  /*15e70*/  IABS R8, R8 ;  /* 0x0000000800087213 */ /* 0x000fe20000000000 */
[----:B------:R-:W3:Y:S01]  /*15e80*/  I2F R34, R5 ;  /* 0x0000000500227306 */ /* 0x000ee20000201400 */
[----:B-1----:R-:W-:Y:S01]  /*15e90*/  FFMA.FTZ R32, -R0, R32, R21 ;  /* 0x0000002000207223 */ /* 0x002fe20000010115 */
[----:B------:R-:W-:-:S06]  /*15ea0*/  IABS R3, R3 ;  /* 0x0000000300037213 */ /* 0x000fcc0000000000 */
[----:B------:R1:W-:Y:S08]  /*15eb0*/  I2F R21, R36 ;  /* 0x0000002400157306 */ /* 0x0003f00000201400 */
[----:B------:R-:W4:Y:S01]  /*15ec0*/  I2F R24, R24 ;  /* 0x0000001800187306 */ /* 0x000f220000201400 */
[----:B-1----:R-:W-:Y:S02]  /*15ed0*/  IMAD.MOV.U32 R36, RZ, RZ, R8 ;  /* 0x000000ffff247224 */ /* 0x002fe400078e0008 */
[----:B------:R-:W-:Y:S01]  /*15ee0*/  IMAD.IADD R8, R4, 0x1, -R31 ;  /* 0x0000000104087824 */ /* 0x000fe200078e0a1f */
[----:B------:R-:W-:Y:S01]  /*15ef0*/  FSEL R4, R38, -INF , !P3 ;  /* 0xff80000026047808 */ /* 0x000fe20005800000 */
[----:B------:R-:W-:Y:S01]  /*15f00*/  IMAD.MOV.U32 R38, RZ, RZ, R3 ;  /* 0x000000ffff267224 */ /* 0x000fe200078e0003 */
[----:B------:R-:W-:-:S02]  /*15f10*/  FSEL R3, R35, -INF , !P2 ;  /* 0xff80000023037808 */ /* 0x000fc40005000000 */
[----:B------:R-:W-:-:S04]  /*15f20*/  FMNMX.FTZ R35, R29, R16, !PT ;  /* 0x000000101d237209 */ /* 0x000fc80007810000 */
[----:B------:R-:W-:Y:S01]  /*15f30*/  FMNMX.FTZ R35, R20, R35, !PT ;  /* 0x0000002314237209 */ /* 0x000fe20007810000 */
[----:B------:R-:W1:Y:S01]  /*15f40*/  I2F R27, R27 ;  /* 0x0000001b001b7306 */ /* 0x000e620000201400 */
[----:B------:R-:W-:Y:S01]  /*15f50*/  ISETP.GE.AND P5, PT, R87, R135, PT ;  /* 0x000000875700720c */ /* 0x000fe20003fa6270 */
[----:B---3--:R-:W-:Y:S01]  /*15f60*/  FFMA.FTZ R61, -R0, R34, R61 ;  /* 0x00000022003d7223 */ /* 0x008fe2000001013d */
[----:B------:R-:W-:Y:S01]  /*15f70*/  FMNMX.FTZ R35, R18, R35, !PT ;  /* 0x0000002312237209 */ /* 0x000fe20007810000 */
[----:B----4-:R-:W-:Y:S01]  /*15f80*/  FFMA.FTZ R17, -R0, R24, R17 ;  /* 0x0000001800117223 */ /* 0x010fe20000010111 */
[----:B------:R-:W-:Y:S02]  /*15f90*/  FSEL R9, R32, -INF , !P3 ;  /* 0xff80000020097808 */ /* 0x000fe40005800000 */
[----:B------:R-:W-:Y:S02]  /*15fa0*/  IABS R32, R8 ;  /* 0x0000000800207213 */ /* 0x000fe40000000000 */
[----:B------:R-:W-:-:S02]  /*15fb0*/  FSEL R5, R40, -INF , !P5 ;  /* 0xff80000028057808 */ /* 0x000fc40006800000 */
[----:B------:R-:W-:Y:S02]  /*15fc0*/  FSEL R8, R30, -INF , !P2 ;  /* 0xff8000001e087808 */ /* 0x000fe40005000000 */
[----:B------:R-:W-:Y:S02]  /*15fd0*/  FSEL R166, R28, -INF , !P1 ;  /* 0xff8000001ca67808 */ /* 0x000fe40004800000 */
[----:B------:R-:W-:Y:S02]  /*15fe0*/  FSEL R159, R39, -INF , !P1 ;  /* 0xff800000279f7808 */ /* 0x000fe40004800000 */
[----:B------:R-:W-:Y:S01]  /*15ff0*/  FMNMX.FTZ R24, R6, R35, !PT ;  /* 0x0000002306187209 */ /* 0x000fe20007810000 */
[C---:B------:R-:W-:Y:S01]  /*16000*/  IMAD.IADD R22, R26.reuse, 0x1, -R71 ;  /* 0x000000011a167824 */ /* 0x040fe200078e0a47 */
[-C--:B------:R-:W-:Y:S01]  /*16010*/  ISETP.GE.AND P3, PT, R33, R135.reuse, PT ;  /* 0x000000872100720c */ /* 0x080fe20003f66270 */
[C---:B------:R-:W-:Y:S01]  /*16020*/  IMAD.IADD R33, R26.reuse, 0x1, -R33 ;  /* 0x000000011a217824 */ /* 0x040fe200078e0a21 */
[-C--:B------:R-:W-:Y:S01]  /*16030*/  ISETP.GE.AND P2, PT, R23, R135.reuse, PT ;  /* 0x000000871700720c */ /* 0x080fe20003f46270 */
[C---:B------:R-:W-:Y:S01]  /*16040*/  IMAD.IADD R23, R26.reuse, 0x1, -R23 ;  /* 0x000000011a177824 */ /* 0x040fe200078e0a17 */
[----:B------:R-:W-:Y:S01]  /*16050*/  ISETP.GE.AND P1, PT, R25, R135, PT ;  /* 0x000000871900720c */ /* 0x000fe20003f26270 */
[C---:B------:R-:W-:Y:S01]  /*16060*/  IMAD.IADD R25, R26.reuse, 0x1, -R25 ;  /* 0x000000011a197824 */ /* 0x040fe200078e0a19 */
[----:B------:R-:W-:Y:S01]  /*16070*/  FSEL R167, R37, -INF , !P0 ;  /* 0xff80000025a77808 */ /* 0x000fe20004000000 */
[----:B------:R-:W-:Y:S01]  /*16080*/  IMAD.IADD R26, R26, 0x1, -R31 ;  /* 0x000000011a1a7824 */ /* 0x000fe200078e0a1f */
[----:B------:R-:W-:-:S02]  /*16090*/  FSEL R162, R61, -INF , !P0 ;  /* 0xff8000003da27808 */ /* 0x000fc40004000000 */
[----:B------:R-:W-:Y:S02]  /*160a0*/  ISETP.GE.AND P0, PT, R31, R135, PT ;  /* 0x000000871f00720c */ /* 0x000fe40003f06270 */
[----:B------:R-:W-:Y:S01]  /*160b0*/  FMNMX.FTZ R31, R5, R24, !PT ;  /* 0x00000018051f7209 */ /* 0x000fe20007810000 */
[----:B------:R3:W-:Y:S01]  /*160c0*/  I2F R34, R36 ;  /* 0x0000002400227306 */ /* 0x0007e20000201400 */
[----:B------:R-:W-:Y:S01]  /*160d0*/  FMNMX.FTZ R28, R15, R14, !PT ;  /* 0x0000000e0f1c7209 */ /* 0x000fe20007810000 */
[----:B-1----:R-:W-:Y:S01]  /*160e0*/  FFMA.FTZ R27, -R0, R27, R63 ;  /* 0x0000001b001b7223 */ /* 0x002fe2000001013f */
[----:B------:R-:W-:-:S05]  /*160f0*/  ISETP.GE.AND P6, PT, R79, R135, PT ;  /* 0x000000874f00720c */ /* 0x000fca0003fc6270 */
[----:B------:R-:W1:Y:S01]  /*16100*/  I2F R7, R7 ;  /* 0x0000000700077306 */ /* 0x000e620000201400 */
[----:B------:R-:W-:Y:S02]  /*16110*/  IABS R22, R22 ;  /* 0x0000001600167213 */ /* 0x000fe40000000000 */
[----:B---3--:R-:W-:Y:S02]  /*16120*/  FMNMX.FTZ R36, R4, R31, !PT ;  /* 0x0000001f04247209 */ /* 0x008fe40007810000 */
[----:B------:R-:W-:Y:S02]  /*16130*/  IABS R31, R25 ;  /* 0x00000019001f7213 */ /* 0x000fe40000000000 */
[----:B------:R-:W-:Y:S02]  /*16140*/  FMNMX.FTZ R25, R13, R28, !PT ;  /* 0x0000001c0d197209 */ /* 0x000fe40007810000 */
[----:B------:R-:W-:Y:S02]  /*16150*/  FMNMX.FTZ R36, R3, R36, !PT ;  /* 0x0000002403247209 */ /* 0x000fe40007810000 */
[----:B------:R-:W-:-:S02]  /*16160*/  FMNMX.FTZ R28, R12, R25, !PT ;  /* 0x000000190c1c7209 */ /* 0x000fc40007810000 */
[----:B------:R-:W-:Y:S02]  /*16170*/  FMNMX.FTZ R25, R159, R36, !PT ;  /* 0x000000249f197209 */ /* 0x000fe40007810000 */
[----:B------:R-:W-:Y:S02]  /*16180*/  FSEL R160, R27, -INF , !P6 ;  /* 0xff8000001ba07808 */ /* 0x000fe40007000000 */
[----:B------:R-:W-:Y:S02]  /*16190*/  FSEL R10, R10, -INF , !P5 ;  /* 0xff8000000a0a7808 */ /* 0x000fe40006800000 */
[----:B------:R-:W-:Y:S01]  /*161a0*/  FMNMX.FTZ R27, R11, R28, !PT ;  /* 0x0000001c0b1b7209 */ /* 0x000fe20007810000 */
[----:B------:R-:W3:Y:S01]  /*161b0*/  I2F R22, R22 ;  /* 0x0000001600167306 */ /* 0x000ee20000201400 */
[----:B------:R-:W-:Y:S01]  /*161c0*/  FFMA.FTZ R21, -R0, R21, R65 ;  /* 0x0000001500157223 */ /* 0x000fe20000010141 */
[----:B------:R-:W-:Y:S02]  /*161d0*/  IABS R33, R33 ;  /* 0x0000002100217213 */ /* 0x000fe40000000000 */
[----:B------:R-:W-:-:S02]  /*161e0*/  ISETP.GE.AND P5, PT, R71, R135, PT ;  /* 0x000000874700720c */ /* 0x000fc40003fa6270 */
[----:B------:R-:W-:Y:S02]  /*161f0*/  FMNMX.FTZ R25, R162, R25, !PT ;  /* 0x00000019a2197209 */ /* 0x000fe40007810000 */
[----:B------:R-:W-:Y:S01]  /*16200*/  FMNMX.FTZ R36, R10, R27, !PT ;  /* 0x0000001b0a247209 */ /* 0x000fe20007810000 */
[----:B-1----:R-:W-:Y:S01]  /*16210*/  FFMA.FTZ R7, -R0, R7, R75 ;  /* 0x0000000700077223 */ /* 0x002fe2000001014b */
[----:B------:R-:W-:Y:S02]  /*16220*/  IABS R24, R23 ;  /* 0x0000001700187213 */ /* 0x000fe40000000000 */
[----:B------:R-:W1:Y:S01]  /*16230*/  I2F R23, R33 ;  /* 0x0000002100177306 */ /* 0x000e620000201400 */
[----:B------:R-:W-:Y:S02]  /*16240*/  FSEL R161, R21, -INF , !P5 ;  /* 0xff80000015a17808 */ /* 0x000fe40006800000 */
[----:B------:R-:W-:Y:S02]  /*16250*/  FMNMX.FTZ R28, R160, R25, !PT ;  /* 0x00000019a01c7209 */ /* 0x000fe40007810000 */
[----:B------:R-:W-:-:S02]  /*16260*/  IABS R26, R26 ;  /* 0x0000001a001a7213 */ /* 0x000fc40000000000 */
[----:B------:R-:W-:Y:S01]  /*16270*/  FMNMX.FTZ R27, R9, R36, !PT ;  /* 0x00000024091b7209 */ /* 0x000fe20007810000 */
[----:B------:R-:W4:Y:S01]  /*16280*/  I2F R30, R38 ;  /* 0x00000026001e7306 */ /* 0x000f220000201400 */
[----:B------:R-:W-:Y:S02]  /*16290*/  FSEL R175, R7, -INF , !P3 ;  /* 0xff80000007af7808 */ /* 0x000fe40005800000 */
[----:B------:R-:W-:Y:S01]  /*162a0*/  FMNMX.FTZ R28, R161, R28, !PT ;  /* 0x0000001ca11c7209 */ /* 0x000fe20007810000 */
[----:B------:R-:W-:Y:S01]  /*162b0*/  IMAD.MOV.U32 R7, RZ, RZ, R26 ;  /* 0x000000ffff077224 */ /* 0x000fe200078e001a */
[----:B------:R-:W-:-:S03]  /*162c0*/  FMNMX.FTZ R27, R8, R27, !PT ;  /* 0x0000001b081b7209 */ /* 0x000fc60007810000 */
[----:B------:R-:W5:Y:S01]  /*162d0*/  I2F R24, R24 ;  /* 0x0000001800187306 */ /* 0x000f620000201400 */
[----:B------:R-:W-:Y:S02]  /*162e0*/  FMNMX.FTZ R25, R175, R28, !PT ;  /* 0x0000001caf197209 */ /* 0x000fe40007810000 */
[----:B------:R-:W-:Y:S01]  /*162f0*/  FMNMX.FTZ R28, R166, R27, !PT ;  /* 0x0000001ba61c7209 */ /* 0x000fe20007810000 */
[----:B---3--:R-:W-:-:S04]  /*16300*/  FFMA.FTZ R22, -R0, R22, R59 ;  /* 0x0000001600167223 */ /* 0x008fc8000001013b */
[----:B------:R-:W3:Y:S01]  /*16310*/  I2F R32, R32 ;  /* 0x0000002000207306 */ /* 0x000ee20000201400 */
[----:B------:R-:W-:Y:S02]  /*16320*/  FSEL R170, R17, -INF , !P6 ;  /* 0xff80000011aa7808 */ /* 0x000fe40007000000 */
[----:B------:R-:W-:-:S05]  /*16330*/  FMNMX.FTZ R17, R167, R28, !PT ;  /* 0x0000001ca7117209 */ /* 0x000fca0007810000 */
[----:B------:R-:W2:Y:S01]  /*16340*/  I2F R21, R31 ;  /* 0x0000001f00157306 */ /* 0x000ea20000201400 */
[----:B------:R-:W-:Y:S01]  /*16350*/  FFMA.FTZ R34, -R0, R34, R77 ;  /* 0x0000002200227223 */ /* 0x000fe2000001014d */
[----:B------:R-:W-:Y:S01]  /*16360*/  FSEL R171, R22, -INF , !P5 ;  /* 0xff80000016ab7808 */ /* 0x000fe20006800000 */
[----:B-1----:R-:W-:-:S05]  /*16370*/  FFMA.FTZ R23, -R0, R23, R67 ;  /* 0x0000001700177223 */ /* 0x002fca0000010143 */
[----:B------:R-:W1:Y:S01]  /*16380*/  I2F R7, R7 ;  /* 0x0000000700077306 */ /* 0x000e620000201400 */
[----:B------:R-:W-:Y:S01]  /*16390*/  FMNMX.FTZ R22, R170, R17, !PT ;  /* 0x00000011aa167209 */ /* 0x000fe20007810000 */
[----:B----4-:R-:W-:Y:S01]  /*163a0*/  FFMA.FTZ R30, -R0, R30, R69 ;  /* 0x0000001e001e7223 */ /* 0x010fe20000010145 */
[----:B------:R-:W-:Y:S01]  /*163b0*/  FSEL R174, R34, -INF , !P2 ;  /* 0xff80000022ae7808 */ /* 0x000fe20005000000 */
[C---:B-----5:R-:W-:Y:S01]  /*163c0*/  FFMA.FTZ R19, -R0.reuse, R24, R19 ;  /* 0x0000001800137223 */ /* 0x060fe20000010113 */
[----:B------:R-:W-:Y:S02]  /*163d0*/  FSEL R142, R23, -INF , !P3 ;  /* 0xff800000178e7808 */ /* 0x000fe40005800000 */
[----:B------:R-:W-:Y:S01]  /*163e0*/  FMNMX.FTZ R23, R171, R22, !PT ;  /* 0x00000016ab177209 */ /* 0x000fe20007810000 */
[----:B---3--:R-:W-:Y:S01]  /*163f0*/  FFMA.FTZ R32, -R0, R32, R43 ;  /* 0x0000002000207223 */ /* 0x008fe2000001012b */
[----:B------:R-:W-:Y:S01]  /*16400*/  FSEL R173, R30, -INF , !P1 ;  /* 0xff8000001ead7808 */ /* 0x000fe20004800000 */
[----:B--2---:R-:W-:Y:S01]  /*16410*/  FFMA.FTZ R21, -R0, R21, R73 ;  /* 0x0000001500157223 */ /* 0x004fe20000010149 */
[----:B------:R-:W-:-:S02]  /*16420*/  FMNMX.FTZ R26, R174, R25, !PT ;  /* 0x00000019ae1a7209 */ /* 0x000fc40007810000 */
[----:B------:R-:W-:Y:S02]  /*16430*/  FSEL R141, R19, -INF , !P2 ;  /* 0xff800000138d7808 */ /* 0x000fe40005000000 */
[----:B------:R-:W-:Y:S01]  /*16440*/  FMNMX.FTZ R24, R142, R23, !PT ;  /* 0x000000178e187209 */ /* 0x000fe20007810000 */
[----:B-1----:R-:W-:Y:S01]  /*16450*/  FFMA.FTZ R7, -R0, R7, R41 ;  /* 0x0000000700077223 */ /* 0x002fe20000010129 */
[----:B------:R-:W-:Y:S02]  /*16460*/  FSEL R172, R32, -INF , !P0 ;  /* 0xff80000020ac7808 */ /* 0x000fe40004000000 */
[----:B------:R-:W-:Y:S02]  /*16470*/  FMNMX.FTZ R25, R173, R26, !PT ;  /* 0x0000001aad197209 */ /* 0x000fe40007810000 */
[----:B------:R-:W-:Y:S02]  /*16480*/  FSEL R140, R21, -INF , !P1 ;  /* 0xff800000158c7808 */ /* 0x000fe40004800000 */
[----:B------:R-:W-:-:S02]  /*16490*/  FMNMX.FTZ R19, R141, R24, !PT ;  /* 0x000000188d137209 */ /* 0x000fc40007810000 */
[----:B------:R-:W-:Y:S02]  /*164a0*/  FMNMX.FTZ R17, R172, R25, !PT ;  /* 0x00000019ac117209 */ /* 0x000fe40007810000 */
        /* <DEDUP_REMOVED lines=10> */
[--C-:B------:R-:W-:Y:S01]  /*16550*/  IMAD R208, R55, 0x2, R210.reuse ;  /* 0x0000000237d07824 */ /* 0x100fe200078e02d2 */
[----:B------:R-:W3:Y:S01]  /*16560*/  LDSM.16.MT88.4 R40, [R210+0xe000] ;  /* 0x00e00000d228783b */ /* 0x000ee20000004200 */
[----:B------:R-:W-:-:S03]  /*16570*/  IMAD R209, R57, 0x2, R210 ;  /* 0x0000000239d17824 */ /* 0x000fc600078e02d2 */
[----:B------:R-:W4:Y:S01]  /*16580*/  LDSM.16.MT88.4 R56, [R208+0xe000] ;  /* 0x00e00000d038783b */ /* 0x000f220000004200 */
[----:B-1----:R-:W-:Y:S02]  /*16590*/  FMNMX.FTZ R132, R17, R132, !PT ;  /* 0x0000008411847209 */ /* 0x002fe40007810000 */
[----:B--2---:R-:W-:-:S03]  /*165a0*/  FMNMX.FTZ R133, R22, R133, !PT ;  /* 0x0000008516857209 */ /* 0x004fc60007810000 */
[----:B------:R-:W-:Y:S01]  /*165b0*/  FMUL.FTZ R143, R164, R132 ;  /* 0x00000084a48f7220 */ /* 0x000fe20000410000 */
[----:B------:R-:W-:Y:S01]  /*165c0*/  FSETP.NEU.FTZ.AND P0, PT, R132, -INF , PT ;  /* 0xff8000008400780b */ /* 0x000fe20003f1d000 */
[----:B------:R-:W-:Y:S01]  /*165d0*/  IMAD R207, R55, 0x2, R209 ;  /* 0x0000000237cf7824 */ /* 0x000fe200078e02d1 */
[----:B------:R-:W1:Y:S01]  /*165e0*/  LDSM.16.MT88.4 R124, [R210+0xc000] ;  /* 0x00c00000d27c783b */ /* 0x000e620000004200 */
[----:B------:R-:W-:Y:S01]  /*165f0*/  FMUL.FTZ R163, R164, R133 ;  /* 0x00000085a4a37220 */ /* 0x000fe20000410000 */
[----:B------:R-:W-:Y:S02]  /*16600*/  FSEL R143, R143, RZ, P0 ;  /* 0x000000ff8f8f7208 */ /* 0x000fe40000000000 */
[----:B------:R-:W-:Y:S01]  /*16610*/  FSETP.NEU.FTZ.AND P0, PT, R133, -INF , PT ;  /* 0xff8000008500780b */ /* 0x000fe20003f1d000 */
[----:B------:R-:W2:Y:S03]  /*16620*/  LDSM.16.MT88.4 R116, [R209+0xc000] ;  /* 0x00c00000d174783b */ /* 0x000ea60000004200 */
[----:B------:R-:W-:Y:S01]  /*16630*/  FSEL R163, R163, RZ, P0 ;  /* 0x000000ffa3a37208 */ /* 0x000fe20000000000 */
[-CC-:B------:R-:W-:Y:S01]  /*16640*/  FFMA.FTZ R155, R29, R164.reuse, -R143.reuse ;  /* 0x000000a41d9b7223 */ /* 0x180fe2000001088f */
[----:B------:R-:W5:Y:S01]  /*16650*/  LDSM.16.MT88.4 R108, [R208+0xc000] ;  /* 0x00c00000d06c783b */ /* 0x000f620000004200 */
        /* <DEDUP_REMOVED lines=43> */
[C---:B---3--:R-:W-:Y:S02]  /*16910*/  HMMA.16816.F32.BF16 R36, R96.reuse, R40, RZ ;  /* 0x000000286024723c */ /* 0x048fe400000418ff */
[----:B------:R-:W1:Y:S06]  /*16920*/  MUFU.EX2 R145, R145 ;  /* 0x0000009100917308 */ /* 0x000e6c0000000800 */
[C---:B----4-:R-:W-:Y:S02]  /*16930*/  HMMA.16816.F32.BF16 R52, R96.reuse, R56, RZ ;  /* 0x000000386034723c */ /* 0x050fe400000418ff */
[----:B------:R-:W-:Y:S06]  /*16940*/  MUFU.EX2 R146, R146 ;  /* 0x0000009200927308 */ /* 0x000fec0000000800 */
[C---:B------:R-:W-:Y:S02]  /*16950*/  HMMA.16816.F32.BF16 R40, R96.reuse, R42, RZ ;  /* 0x0000002a6028723c */ /* 0x040fe400000418ff */
[----:B------:R-:W-:Y:S06]  /*16960*/  MUFU.EX2 R3, R3 ;  /* 0x0000000300037308 */ /* 0x000fec0000000800 */
[C---:B------:R-:W-:Y:S02]  /*16970*/  HMMA.16816.F32.BF16 R56, R96.reuse, R58, RZ ;  /* 0x0000003a6038723c */ /* 0x040fe400000418ff */
[----:B------:R-:W-:Y:S08]  /*16980*/  MUFU.EX2 R152, R152 ;  /* 0x0000009800987308 */ /* 0x000ff00000000800 */
[----:B------:R-:W2:Y:S08]  /*16990*/  MUFU.EX2 R147, R147 ;  /* 0x0000009300937308 */ /* 0x000eb00000000800 */
[----:B------:R-:W-:Y:S08]  /*169a0*/  MUFU.EX2 R149, R149 ;  /* 0x0000009500957308 */ /* 0x000ff00000000800 */
[----:B------:R-:W3:Y:S01]  /*169b0*/  MUFU.EX2 R144, R144 ;  /* 0x0000009000907308 */ /* 0x000ee20000000800 */
[C---:B------:R-:W-:Y:S08]  /*169c0*/  HMMA.16816.F32.BF16 R128, R96.reuse, R124, RZ ;  /* 0x0000007c6080723c */ /* 0x040ff000000418ff */
[C---:B------:R-:W-:Y:S08]  /*169d0*/  HMMA.16816.F32.BF16 R120, R96.reuse, R116, RZ ;  /* 0x000000746078723c */ /* 0x040ff000000418ff */
[C---:B-----5:R-:W-:Y:S08]  /*169e0*/  HMMA.16816.F32.BF16 R112, R96.reuse, R108, RZ ;  /* 0x0000006c6070723c */ /* 0x060ff000000418ff */
        /* <DEDUP_REMOVED lines=20> */
[----:B---3--:R-:W-:-:S07]  /*16b30*/  F2FP.BF16.PACK_AB R6, R144, R149 ;  /* 0x000000959006723e */ /* 0x008fce00000010ff */
        /* <DEDUP_REMOVED lines=25> */
[-CC-:B------:R-:W-:Y:S01]  /*16cd0*/  FFMA.FTZ R171, R171, R164.reuse, -R163.reuse ;  /* 0x000000a4abab7223 */ /* 0x180fe200000108a3 */
        /* <DEDUP_REMOVED lines=56> */
[-C--:B------:R-:W-:Y:S02]  /*17060*/  FFMA.FTZ R178, R140, R164.reuse, -R163 ;  /* 0x000000a48cb27223 */ /* 0x080fe400000108a3 */
[-CC-:B------:R-:W-:Y:S02]  /*17070*/  FFMA.FTZ R175, R175, R164.reuse, -R143.reuse ;  /* 0x000000a4afaf7223 */ /* 0x180fe4000001088f */
[-CC-:B------:R-:W-:Y:S02]  /*17080*/  FFMA.FTZ R174, R174, R164.reuse, -R143.reuse ;  /* 0x000000a4aeae7223 */ /* 0x180fe4000001088f */
[-CC-:B------:R-:W-:Y:S02]  /*17090*/  FFMA.FTZ R173, R173, R164.reuse, -R143.reuse ;  /* 0x000000a4adad7223 */ /* 0x180fe4000001088f */
[-C--:B------:R-:W-:Y:S02]  /*170a0*/  FFMA.FTZ R172, R172, R164.reuse, -R143 ;  /* 0x000000a4acac7223 */ /* 0x080fe4000001088f */
        /* <DEDUP_REMOVED lines=91> */
.L_x_5502:
        /* <DEDUP_REMOVED lines=75> */
.L_x_5495:
[----:B------:R-:W-:Y:S02]  /*17b10*/  ULDC.64 UR4, c[0x0][0x118] ;  /* 0x0000460000047ab9 */ /* 0x000fe40000000a00 */
[----:B------:R-:W2:Y:S02]  /*17b20*/  LD.E R10, [R132.64+0x40] ;  /* 0x00004004840a7980 */ /* 0x000ea4000c101900 */
[----:B--2---:R-:W-:Y:S04]  /*17b30*/  LEA R10, -R10, RZ, 0x6 ;  /* 0x000000ff0a0a7211 */ /* 0x004fe800078e31ff */
[----:B------:R-:W-:Y:S02]  /*17b40*/  SHF.R.S32.HI R5, RZ, 0x1f, R10 ;  /* 0x0000001fff057819 */ /* 0x000fe4000001140a */
.L_x_5496:
[----:B------:R-:W-:Y:S05]  /*17b50*/  BSYNC B0 ;  /* 0x0000000000007941 */ /* 0x000fea0003800000 */
.L_x_5494:
        /* <DEDUP_REMOVED lines=387> */
.L_x_5500:
[----:B------:R-:W-:Y:S02]  /*19390*/  ULDC.64 UR4, c[0x0][0x118] ;  /* 0x0000460000047ab9 */ /* 0x000fe40000000a00 */
[----:B--2---:R-:W2:Y:S02]  /*193a0*/  LD.E R12, [R132.64+0x38] ;  /* 0x00003804840c7980 */ /* 0x004ea4000c101900 */
[----:B--2---:R-:W-:Y:S04]  /*193b0*/  LEA R12, -R12, RZ, 0x6 ;  /* 0x000000ff0c0c7211 */ /* 0x004fe800078e31ff */
[----:B------:R-:W-:Y:S02]  /*193c0*/  SHF.R.S32.HI R5, RZ, 0x1f, R12 ;  /* 0x0000001fff057819 */ /* 0x000fe4000001140c */
.L_x_5501:
[----:B------:R-:W-:Y:S05]  /*193d0*/  BSYNC B0 ;  /* 0x0000000000007941 */ /* 0x000fea0003800000 */
.L_x_5499:
        /* <DEDUP_REMOVED lines=90> */
.L_x_5498:
[----:B---34-:R-:W-:Y:S05]  /*19980*/  BSYNC B1 ;  /* 0x0000000000017941 */ /* 0x018fea0003800000 */
.L_x_5497:
        /* <DEDUP_REMOVED lines=161> */
[----:B------:R-:W-:Y:S01]  /*1a3a0*/  ISETP.GT.AND P0, PT, R228, R215, PT ;  /* 0x000000d7e400720c */ /* 0x000fe20003f04270 */
        /* <DEDUP_REMOVED lines=353> */
.L_x_5493:
        /* <DEDUP_REMOVED lines=11> */
.L_x_5521:
[----:B---3--:R-:W-:Y:S01]  /*1ba70*/  FADD.FTZ R9, R10, R230 ;  /* 0x000000e60a097221 */ /* 0x008fe20000010000 */
[----:B------:R-:W-:Y:S05]  /*1ba80*/  BRA.DIV ~URZ, `(.L_x_5504) ;  /* 0x000019327f007947 */ /* 0x000fea000b800000 */
[----:B------:R-:W3:Y:S04]  /*1ba90*/  SHFL.BFLY PT, R6, R229, 0x2, 0x1f ;  /* 0x0c401f00e5067f89 */ /* 0x000ee800000e0000 */
[----:B------:R-:W4:Y:S01]  /*1baa0*/  SHFL.BFLY PT, R4, R9, 0x1, 0x1f ;  /* 0x0c201f0009047f89 */ /* 0x000f2200000e0000 */
[----:B---3--:R-:W-:Y:S02]  /*1bab0*/  FADD.FTZ R11, R6, R229 ;  /* 0x000000e5060b7221 */ /* 0x008fe40000010000 */
[----:B----4-:R-:W-:-:S03]  /*1bac0*/  FADD.FTZ R4, R9, R4 ;  /* 0x0000000409047221 */ /* 0x010fc60000010000 */
[----:B------:R3:W4:Y:S04]  /*1bad0*/  SHFL.BFLY PT, R10, R11, 0x1, 0x1f ;  /* 0x0c201f000b0a7f89 */ /* 0x00072800000e0000 */
.L_x_5522:
        /* <DEDUP_REMOVED lines=149> */
[----:B------:R1:W-:Y:S04]  /*1c430*/  STS.64 [R18+0x800], R110 ;  /* 0x0008006e12007388 */ /* 0x0003e80000000a00 */
        /* <DEDUP_REMOVED lines=25> */
[----:B------:R4:W-:Y:S04]  /*1c5d0*/  STS.64 [R15+0x8800], R78 ;  /* 0x0088004e0f007388 */ /* 0x0009e80000000a00 */
        /* <DEDUP_REMOVED lines=10> */
[----:B------:R-:W2:Y:S04]  /*1c680*/  LD.E.64 R6, [R2.64+0xb0] ;  /* 0x0000b00402067980 */ /* 0x000ea8000c101b00 */
[----:B-1----:R-:W2:Y:S04]  /*1c690*/  LD.E R111, [R2.64+0x60] ;  /* 0x00006004026f7980 */ /* 0x002ea8000c101900 */
[----:B------:R-:W1:Y:S01]  /*1c6a0*/  S2R R109, SR_TID.X ;  /* 0x00000000006d7919 */ /* 0x000e620000002100 */
[----:B---3--:R-:W-:-:S03]  /*1c6b0*/  LEA.HI R13, R9, R8, RZ, 0x4 ;  /* 0x00000008090d7211 */ /* 0x008fc600078f20ff */
[----:B------:R3:W5:Y:S01]  /*1c6c0*/  LD.E R110, [R2.64+0xcc] ;  /* 0x0000cc04026e7980 */ /* 0x000762000c101900 */
[----:B------:R-:W-:-:S03]  /*1c6d0*/  LOP3.LUT R13, R13, 0xfffffff0, RZ, 0xc0, !PT ;  /* 0xfffffff00d0d7812 */ /* 0x000fc600078ec0ff */
[----:B------:R3:W5:Y:S01]  /*1c6e0*/  LD.E.64 R116, [R2.64+0x78] ;  /* 0x0000780402747980 */ /* 0x000762000c101b00 */
[----:B------:R-:W-:-:S03]  /*1c6f0*/  IADD3 R112, -R13, R8, RZ ;  /* 0x000000080d707210 */ /* 0x000fc60007ffe1ff */
[----:B------:R3:W5:Y:S01]  /*1c700*/  LD.E.64 R118, [R2.64+0xa8] ;  /* 0x0000a80402767980 */ /* 0x000762000c101b00 */
[----:B------:R-:W-:Y:S01]  /*1c710*/  LEA.HI R13, R112, R112, RZ, 0x1 ;  /* 0x00000070700d7211 */ /* 0x000fe200078f08ff */
[----:B------:R-:W1:Y:S01]  /*1c720*/  @P4 MUFU.LG2 R4, R4 ;  /* 0x0000000400044308 */ /* 0x000e620000000c00 */
[----:B------:R-:W-:Y:S01]  /*1c730*/  LOP3.LUT R11, R11, 0xffffffe0, RZ, 0xc0, !PT ;  /* 0xffffffe00b0b7812 */ /* 0x000fe200078ec0ff */
[----:B------:R-:W-:Y:S01]  /*1c740*/  BSSY B0, `(.L_x_5505) ;  /* 0x000004d000007945 */ /* 0x000fe20003800000 */
[C---:B----4-:R-:W-:Y:S02]  /*1c750*/  SHF.L.U32 R15, R13.reuse, 0x2, RZ ;  /* 0x000000020d0f7819 */ /* 0x050fe400000006ff */
[----:B------:R-:W-:Y:S02]  /*1c760*/  LOP3.LUT R13, R13, 0xffffffe, RZ, 0xc0, !PT ;  /* 0x0ffffffe0d0d7812 */ /* 0x000fe400078ec0ff */
[----:B------:R-:W-:Y:S01]  /*1c770*/  IADD3 R8, -R11, R8, RZ ;  /* 0x000000080b087210 */ /* 0x000fe20007ffe1ff */
[----:B------:R-:W4:Y:S01]  /*1c780*/  @P3 MUFU.LG2 R5, R5 ;  /* 0x0000000500053308 */ /* 0x000f220000000c00 */
[----:B------:R-:W-:-:S02]  /*1c790*/  SHF.R.S32.HI R113, RZ, 0x1f, R10 ;  /* 0x0000001fff717819 */ /* 0x000fc4000001140a */
[----:B-1----:R-:W-:Y:S02]  /*1c7a0*/  SHF.R.S32.HI R108, RZ, 0x1f, R109 ;  /* 0x0000001fff6c7819 */ /* 0x002fe4000001146d */
[----:B------:R-:W-:Y:S02]  /*1c7b0*/  IADD3 R13, R112, -R13, RZ ;  /* 0x8000000d700d7210 */ /* 0x000fe40007ffe0ff */
[-C--:B------:R-:W-:Y:S01]  /*1c7c0*/  LEA.HI R9, R108, R109.reuse, RZ, 0x4 ;  /* 0x0000006d6c097211 */ /* 0x080fe200078f20ff */
[----:B------:R-:W-:Y:S01]  /*1c7d0*/  @P4 FMUL.FTZ R4, R4, 0.69314718246459960938 ;  /* 0x3f31721804044820 */ /* 0x000fe20000410000 */
[----:B------:R-:W-:Y:S02]  /*1c7e0*/  LEA.HI R108, R108, R109, RZ, 0x5 ;  /* 0x0000006d6c6c7211 */ /* 0x000fe400078f28ff */
[----:B------:R-:W-:Y:S02]  /*1c7f0*/  SHF.R.S32.HI R9, RZ, 0x4, R9 ;  /* 0x00000004ff097819 */ /* 0x000fe40000011409 */
[----:B------:R-:W-:-:S02]  /*1c800*/  LOP3.LUT R108, R108, 0xffffffe0, RZ, 0xc0, !PT ;  /* 0xffffffe06c6c7812 */ /* 0x000fc400078ec0ff */
[----:B------:R-:W-:Y:S01]  /*1c810*/  SHF.L.U32 R12, R9, 0x6, RZ ;  /* 0x00000006090c7819 */ /* 0x000fe200000006ff */
[----:B----4-:R-:W-:Y:S01]  /*1c820*/  @P3 FMUL.FTZ R5, R5, 0.69314718246459960938 ;  /* 0x3f31721805053820 */ /* 0x010fe20000410000 */
        /* <DEDUP_REMOVED lines=18> */
[----:B------:R-:W4:Y:S01]  /*1c950*/  LDS.128 R100, [R114.X4+0x800] ;  /* 0x0008000072647984 */ /* 0x000f220000004c00 */
[----:B------:R-:W-:-:S03]  /*1c960*/  @P3 FFMA.FTZ R108, R132, R0, R5 ;  /* 0x00000000846c3223 */ /* 0x000fc60000010005 */
        /* <DEDUP_REMOVED lines=42> */
.L_x_5506:
[----:B-1--4-:R-:W-:Y:S05]  /*1cc10*/  BSYNC B0 ;  /* 0x0000000000007941 */ /* 0x012fea0003800000 */
.L_x_5505:
        /* <DEDUP_REMOVED lines=22> */
.L_x_5508:
[----:B------:R-:W-:Y:S05]  /*1cd80*/  BSYNC B0 ;  /* 0x0000000000007941 */ /* 0x000fea0003800000 */
.L_x_5507:
        /* <DEDUP_REMOVED lines=12> */
.L_x_5510:
[----:B------:R-:W-:Y:S05]  /*1ce50*/  BSYNC B0 ;  /* 0x0000000000007941 */ /* 0x000fea0003800000 */
.L_x_5509:
        /* <DEDUP_REMOVED lines=12> */
.L_x_5512:
[----:B------:R-:W-:Y:S05]  /*1cf20*/  BSYNC B0 ;  /* 0x0000000000007941 */ /* 0x000fea0003800000 */
.L_x_5511:
        /* <DEDUP_REMOVED lines=12> */
.L_x_5514:
[----:B------:R-:W-:Y:S05]  /*1cff0*/  BSYNC B0 ;  /* 0x0000000000007941 */ /* 0x000fea0003800000 */
.L_x_5513:
        /* <DEDUP_REMOVED lines=12> */
.L_x_5516:
[----:B------:R-:W-:Y:S05]  /*1d0c0*/  BSYNC B0 ;  /* 0x0000000000007941 */ /* 0x000fea0003800000 */
.L_x_5515:
        /* <DEDUP_REMOVED lines=12> */
.L_x_5518:
[----:B------:R-:W-:Y:S05]  /*1d190*/  BSYNC B0 ;  /* 0x0000000000007941 */ /* 0x000fea0003800000 */
.L_x_5517:
        /* <DEDUP_REMOVED lines=12> */
.L_x_5520:
[----:B------:R-:W-:Y:S05]  /*1d260*/  BSYNC B0 ;  /* 0x0000000000007941 */ /* 0x000fea0003800000 */
.L_x_5519:
[----:B------:R-:W-:Y:S01]  /*1d270*/  IADD3 R9, R9, 0x38, RZ ;  /* 0x0000003809097810 */ /* 0x000fe20007ffe0ff */
[----:B------:R-:W-:-:S03]  /*1d280*/  IMAD.MOV.U32 R219, RZ, RZ, 0x0 ;  /* 0x00000000ffdb7424 */ /* 0x000fc600078e00ff */
[----:B------:R-:W-:-:S13]  /*1d290*/  ISETP.GE.AND P0, PT, R9, R220, PT ;  /* 0x000000dc0900720c */ /* 0x000fda0003f06270 */
[----:B------:R-:W-:Y:S05]  /*1d2a0*/  @P0 RET.REL.NODEC R218 `(_ZN5flash24flash_fwd_splitkv_kernelI23Flash_fwd_kernel_traitsILi192ELi64ELi64ELi4ELb0ELb0EN7cutlass10bfloat16_tE19Flash_kernel_traitsILi192ELi64ELi64ELi4ES3_EELb0ELb0ELb1ELb0ELb0ELb1ELb1ELb1EEEvNS_16Flash_fwd_paramsE) ;  /* 0xfffe2d50da000950 */ /* 0x000fea0003c3ffff */
        /* <DEDUP_REMOVED lines=8> */
[----:B------:R-:W-:Y:S05]  /*1d330*/  @P0 RET.REL.NODEC R218 `(_ZN5flash24flash_fwd_splitkv_kernelI23Flash_fwd_kernel_traitsILi192ELi64ELi64ELi4ELb0ELb0EN7cutlass10bfloat16_tE19Flash_kernel_traitsILi192ELi64ELi64ELi4ES3_EELb0ELb0ELb1ELb0ELb0ELb1ELb1ELb1EEEvNS_16Flash_fwd_paramsE) ;  /* 0xfffe2cc0da000950 */ /* 0x000fea0003c3ffff */
[----:B------:R-:W-:Y:S01]  /*1d340*/  MOV R219, 0x0 ;  /* 0x0000000000db7802 */ /* 0x000fe20000000f00 */
[----:B------:R-:W-:-:S02]  /*1d350*/  ULDC.64 UR4, c[0x0][0x118] ;  /* 0x0000460000047ab9 */ /* 0x000fc40000000a00 */
[----:B------:R1:W-:Y:S01]  /*1d360*/  ST.E.128 [R6.64+0xaa00], R12 ;  /* 0x00aa000c06007985 */ /* 0x0003e2000c101d04 */
[----:B------:R-:W-:Y:S05]  /*1d370*/  RET.REL.NODEC R218 `(_ZN5flash24flash_fwd_splitkv_kernelI23Flash_fwd_kernel_traitsILi192ELi64ELi64ELi4ELb0ELb0EN7cutlass10bfloat16_tE19Flash_kernel_traitsILi192ELi64ELi64ELi4ES3_EELb0ELb0ELb1ELb0ELb0ELb1ELb1ELb1EEEvNS_16Flash_fwd_paramsE) ;  /* 0xfffe2c80da007950 */ /* 0x000fea0003c3ffff */
.L_x_5503:
[----:B------:R-:W-:Y:S02]  /*1d380*/  MOV R7, 0x2 ;  /* 0x0000000200077802 */ /* 0x000fe40000000f00 */
[----:B------:R-:W-:Y:S02]  /*1d390*/  MOV R6, 0x1d3b0 ;  /* 0x0001d3b000067802 */ /* 0x000fe40000000f00 */
[----:B-1---5:R-:W-:Y:S05]  /*1d3a0*/  CALL.REL.NOINC `($__internal_25_$__cuda_sm70_shflsync_bfly_p) ;  /* 0x0000010000007944 */ /* 0x022fea0003c00000 */
[----:B-12---:R-:W-:Y:S05]  /*1d3b0*/  BRA `(.L_x_5521) ;  /* 0xffffe6b000007947 */ /* 0x006fea000383ffff */
.L_x_5504:
[----:B--2---:R-:W-:Y:S01]  /*1d3c0*/  IMAD.MOV.U32 R230, RZ, RZ, R9 ;  /* 0x000000ffffe67224 */ /* 0x004fe200078e0009 */
[----:B------:R-:W-:Y:S02]  /*1d3d0*/  MOV R7, 0x1 ;  /* 0x0000000100077802 */ /* 0x000fe40000000f00 */
[----:B------:R-:W-:Y:S02]  /*1d3e0*/  MOV R6, 0x1d400 ;  /* 0x0001d40000067802 */ /* 0x000fe40000000f00 */
[----:B-1---5:R-:W-:Y:S05]  /*1d3f0*/  CALL.REL.NOINC `($__internal_25_$__cuda_sm70_shflsync_bfly_p) ;  /* 0x000000b000007944 */ /* 0x022fea0003c00000 */
[----:B--2---:R-:W-:Y:S01]  /*1d400*/  FADD.FTZ R4, R9, R10 ;  /* 0x0000000a09047221 */ /* 0x004fe20000010000 */
[----:B-1----:R-:W-:Y:S02]  /*1d410*/  MOV R230, R229 ;  /* 0x000000e500e67202 */ /* 0x002fe40000000f00 */
[----:B------:R-:W-:Y:S02]  /*1d420*/  MOV R7, 0x2 ;  /* 0x0000000200077802 */ /* 0x000fe40000000f00 */
[----:B------:R-:W-:-:S02]  /*1d430*/  MOV R6, 0x1d450 ;  /* 0x0001d45000067802 */ /* 0x000fc40000000f00 */
[----:B------:R-:W-:Y:S05]  /*1d440*/  CALL.REL.NOINC `($__internal_25_$__cuda_sm70_shflsync_bfly_p) ;  /* 0x0000006000007944 */ /* 0x000fea0003c00000 */
[----:B--2---:R-:W-:Y:S01]  /*1d450*/  FADD.FTZ R11, R229, R10 ;  /* 0x0000000ae50b7221 */ /* 0x004fe20000010000 */
[----:B-1----:R-:W-:-:S02]  /*1d460*/  MOV R7, 0x1 ;  /* 0x0000000100077802 */ /* 0x002fc40000000f00 */
[----:B------:R-:W-:Y:S02]  /*1d470*/  MOV R6, 0x1d4a0 ;  /* 0x0001d4a000067802 */ /* 0x000fe40000000f00 */
[----:B------:R-:W-:Y:S02]  /*1d480*/  MOV R230, R11 ;  /* 0x0000000b00e67202 */ /* 0x000fe40000000f00 */
[----:B------:R-:W-:Y:S05]  /*1d490*/  CALL.REL.NOINC `($__internal_25_$__cuda_sm70_shflsync_bfly_p) ;  /* 0x0000001000007944 */ /* 0x000fea0003c00000 */
[----:B-12---:R-:W-:Y:S05]  /*1d4a0*/  BRA `(.L_x_5522) ;  /* 0xffffe63000007947 */ /* 0x006fea000383ffff */
        .weak           $__internal_25_$__cuda_sm70_shflsync_bfly_p
        .type           $__internal_25_$__cuda_sm70_shflsync_bfly_p,@function
        .size           $__internal_25_$__cuda_sm70_shflsync_bfly_p,(.L_x_7805 - $__internal_25_$__cuda_sm70_shflsync_bfly_p)
$__internal_25_$__cuda_sm70_shflsync_bfly_p:
[----:B------:R-:W-:Y:S01]  /*1d4b0*/  MOV R12, R6 ;  /* 0x00000006000c7202 */ /* 0x000fe20000000f00 */
[----:B------:R-:W-:Y:S04]  /*1d4c0*/  WARPSYNC R5 ;  /* 0x0000000500007348 */ /* 0x000fe80003800000 */
[----:B------:R-:W-:Y:S01]  /*1d4d0*/  MOV R13, 0x0 ;  /* 0x00000000000d7802 */ /* 0x000fe20000000f00 */
[----:B------:R1:W2:Y:S03]  /*1d4e0*/  SHFL.BFLY PT, R10, R230, R7, R8 ;  /* 0x0c000007e60a7389 */ /* 0x0002a600000e0008 */
[----:B------:R-:W-:Y:S05]  /*1d4f0*/  RET.REL.NODEC R12 `(_ZN5flash24flash_fwd_splitkv_kernelI23Flash_fwd_kernel_traitsILi192ELi64ELi64ELi4ELb0ELb0EN7cutlass10bfloat16_tE19Flash_kernel_traitsILi192ELi64ELi64ELi4ES3_EELb0ELb0ELb1ELb0ELb0ELb1ELb1ELb1EEEvNS_16Flash_fwd_paramsE) ;  /* 0xfffe2b000c007950 */ /* 0x000fea0003c3ffff */
.L_x_5523:
        /* <DEDUP_REMOVED lines=16> */
.L_x_7805:


//--------------------- .text._ZN5flash24flash_fwd_splitkv_kernelI23Flash_fwd_kernel_traitsILi192ELi64ELi64ELi4ELb0ELb0EN7cutlass10bfloat16_tE19Flash_kernel_traitsILi192ELi64ELi64ELi4ES3_EELb0ELb1ELb0ELb0ELb1ELb0ELb0ELb0EEEvNS_16Flash_fwd_paramsE --------------------------
	.section	.text._ZN5flash24flash_fwd_splitkv_kernelI23Flash_fwd_kernel_traitsILi192ELi64ELi64ELi4ELb0ELb0EN7cutlass10bfloat16_tE19Flash_kernel_traitsILi192ELi64ELi64ELi4ES3_EELb0ELb1ELb0ELb0ELb1ELb0ELb0ELb0EEEvNS_16Flash_fwd_paramsE,"ax",@progbits
	.sectioninfo	@"SHI_REGISTERS=238"
	.align	128
        .global         _ZN5flash24flash_fwd_splitkv_kernelI23Flash_fwd_kernel_traitsILi192ELi64ELi64ELi4ELb0ELb0EN7cutlass10bfloat16_tE19Flash_kernel_traitsILi192ELi64ELi64ELi4ES3_EELb0ELb1ELb0ELb0ELb1ELb0ELb0ELb0EEEvNS_16Flash_fwd_paramsE
        .type           _ZN5flash24flash_fwd_splitkv_kernelI23Flash_fwd_kernel_traitsILi192ELi64ELi64ELi4ELb0ELb0EN7cutlass10bfloat16_tE19Flash_kernel_traitsILi192ELi64ELi64ELi4ES3_EELb0ELb1ELb0ELb0ELb1ELb0ELb0ELb0EEEvNS_16Flash_fwd_paramsE,@function
        .size           _ZN5flash24flash_fwd_splitkv_kernelI23Flash_fwd_kernel_traitsILi192ELi64ELi64ELi4ELb0ELb0EN7cutlass10bfloat16_tE19Flash_kernel_traitsILi192ELi64ELi64ELi4ES3_EELb0ELb1ELb0ELb0ELb1ELb0ELb0ELb0EEEvNS_16Flash_fwd_paramsE,(.L_x_7868 - _ZN5flash24flash_fwd_splitkv_kernelI23Flash_fwd_kernel_traitsILi192ELi64ELi64ELi4ELb0ELb0EN7cutlass10bfloat16_tE19Flash_kernel_traitsILi192ELi64ELi64ELi4ES3_EELb0ELb1ELb0ELb0ELb1ELb0ELb0ELb0EEEvNS_16Flash_fwd_paramsE)
        .other          _ZN5flash24flash_fwd_splitkv_kernelI23Flash_fwd_kernel_traitsILi192ELi64ELi64ELi4ELb0ELb0EN7cutlass10bfloat16_tE19Flash_kernel_traitsILi192ELi64ELi64ELi4ES3_EELb0ELb1ELb0ELb0ELb1ELb0ELb0ELb0EEEvNS_16Flash_fwd_paramsE,@"STO_CUDA_ENTRY STV_DEFAULT"
_ZN5flash24flash_fwd_splitkv_kernelI23Flash_fwd_kernel_traitsILi192ELi64ELi64ELi4ELb0ELb0EN7cutlass10bfloat16_tE19Flash_kernel_traitsILi192ELi64ELi64ELi4ES3_EELb0ELb1ELb0ELb0ELb1ELb0ELb0ELb0EEEvNS_16Flash_fwd_paramsE:
.text._ZN5flash24flash_fwd_splitkv_kernelI23Flash_fwd_kernel_traitsILi192ELi64ELi64ELi4ELb0ELb0EN7cutlass10bfloat16_tE19Flash_kernel_traitsILi192ELi64ELi64ELi4ES3_EELb0ELb1ELb0ELb0ELb1ELb0ELb0ELb0EEEvNS_16Flash_fwd_paramsE:
        /* <DEDUP_REMOVED lines=34> */
.L_x_5524:
[----:B-1-34-:R-:W-:Y:S02]  /*0220*/  MOV R0, c[0x0][0x218] ;  /* 0x0000860000007a02 */ /* 0x01afe40000000f00 */
.L_x_5525:
[----:B------:R-:W-:-:S04]  /*0230*/  ISETP.NE.U32.AND P2, PT, RZ, c[0x0][0x258], PT ;  /* 0x00009600ff007a0c */ /* 0x000fc80003f45070 */
[----:B------:R-:W-:-:S13]  /*0240*/  ISETP.NE.AND.EX P2, PT, RZ, c[0x0][0x25c], PT, P2 ;  /* 0x00009700ff007a0c */ /* 0x000fda0003f45320 */
[----:B------:R-:W-:-:S05]  /*0250*/  @P2 IMAD.WIDE R12, R4, R3, c[0x0][0x258] ;  /* 0x00009600040c2625 */ /* 0x000fca00078e0203 */
[----:B-1----:R-:W2:Y:S01]  /*0260*/  @P2 LDG.E R7, [R12.64] ;  /* 0x0000000a0c072981 */ /* 0x002ea2000c1e1900 */
        /* <DEDUP_REMOVED lines=9> */
[----:B------:R-:W-:Y:S01]  /*0300*/  IADD3 R5, -R88, 0x7f, R89 ;  /* 0x0000007f58057810 */ /* 0x000fe20007ffe159 */
[----:B------:R-:W-:Y:S01]  /*0310*/  UIADD3 UR5, UR5, 0x3f, URZ ;  /* 0x0000003f05057890 */ /* 0x000fe2000fffe03f */
[C---:B------:R-:W-:Y:S02]  /*0320*/  IADD3 R10, R6.reuse, R89, -R88 ;  /* 0x00000059060a7210 */ /* 0x040fe40007ffe858 */
[----:B------:R-:W-:Y:S01]  /*0330*/  IADD3 R7, R6, 0x3f, RZ ;  /* 0x0000003f06077810 */ /* 0x000fe20007ffe0ff */
[----:B------:R-:W-:Y:S01]  /*0340*/  USHF.R.S32.HI UR4, URZ, 0x1f, UR5 ;  /* 0x0000001f3f047899 */ /* 0x000fe20008011405 */
[----:B------:R-:W-:Y:S02]  /*0350*/  IADD3 R5, R5, c[0x0][0x2e8], R6 ;  /* 0x0000ba0005057a10 */ /* 0x000fe40007ffe006 */
[----:B------:R-:W-:Y:S01]  /*0360*/  IADD3 R10, R10, -c[0x0][0x2e4], RZ ;  /* 0x8000b9000a0a7a10 */ /* 0x000fe20007ffe0ff */
[----:B------:R-:W-:Y:S01]  /*0370*/  ULEA.HI UR4, UR4, UR5, URZ, 0x6 ;  /* 0x0000000504047291 */ /* 0x000fe2000f8f303f */
[----:B------:R-:W-:-:S02]  /*0380*/  SHF.R.S32.HI R2, RZ, 0x1f, R7 ;  /* 0x0000001fff027819 */ /* 0x000fc40000011407 */
[----:B------:R-:W-:Y:S01]  /*0390*/  SHF.R.S32.HI R0, RZ, 0x1f, R5 ;  /* 0x0000001fff007819 */ /* 0x000fe20000011405 */
[----:B------:R-:W-:Y:S01]  /*03a0*/  USHF.R.S32.HI UR4, URZ, 0x6, UR4 ;  /* 0x000000063f047899 */ /* 0x000fe20008011404 */
[----:B------:R-:W-:Y:S02]  /*03b0*/  SHF.R.S32.HI R9, RZ, 0x1f, R10 ;  /* 0x0000001fff097819 */ /* 0x000fe4000001140a */
[----:B------:R-:W-:Y:S02]  /*03c0*/  LEA.HI R2, R2, R7, RZ, 0x6 ;  /* 0x0000000702027211 */ /* 0x000fe400078f30ff */
[----:B------:R-:W-:Y:S02]  /*03d0*/  LEA.HI R0, R0, R5, RZ, 0x6 ;  /* 0x0000000500007211 */ /* 0x000fe400078f30ff */
[----:B------:R-:W-:Y:S02]  /*03e0*/  LEA.HI R9, R9, R10, RZ, 0x6 ;  /* 0x0000000a09097211 */ /* 0x000fe400078f30ff */
[----:B------:R-:W-:-:S02]  /*03f0*/  SHF.R.S32.HI R2, RZ, 0x6, R2 ;  /* 0x00000006ff027819 */ /* 0x000fc40000011402 */
[----:B------:R-:W-:Y:S02]  /*0400*/  SHF.R.S32.HI R0, RZ, 0x6, R0 ;  /* 0x00000006ff007819 */ /* 0x000fe40000011400 */
[----:B------:R-:W-:Y:S02]  /*0410*/  SHF.R.S32.HI R9, RZ, 0x6, R9 ;  /* 0x00000006ff097819 */ /* 0x000fe40000011409 */
[----:B------:R-:W-:Y:S02]  /*0420*/  IMNMX R145, R2, UR4, PT ;  /* 0x0000000402917c17 */ /* 0x000fe4000b800200 */
[----:B------:R-:W-:Y:S02]  /*0430*/  IMNMX R196, RZ, R9, !PT ;  /* 0x00000009ffc47217 */ /* 0x000fe40007800200 */
[----:B------:R-:W-:-:S04]  /*0440*/  IMNMX R145, R145, R0, PT ;  /* 0x0000000091917217 */ /* 0x000fc80003800200 */
[----:B------:R-:W-:-:S13]  /*0450*/  ISETP.GE.AND P0, PT, R196, R145, PT ;  /* 0x00000091c400720c */ /* 0x000fda0003f06270 */
[----:B------:R-:W-:Y:S05]  /*0460*/  @!P0 BRA `(.L_x_5526) ;  /* 0x0000076000008947 */ /* 0x000fea0003800000 */
[----:B------:R-:W-:Y:S01]  /*0470*/  SHF.R.S32.HI R3, RZ, 0x1f, R84 ;  /* 0x0000001fff037819 */ /* 0x000fe20000011454 */
[----:B------:R-:W-:Y:S01]  /*0480*/  BSSY B0, `(.L_x_5527) ;  /* 0x000002b000007945 */ /* 0x000fe20003800000 */
[----:B------:R-:W-:Y:S02]  /*0490*/  ISETP.NE.AND P0, PT, R200, -0x1, PT ;  /* 0xffffffffc800780c */ /* 0x000fe40003f05270 */
[----:B------:R-:W-:Y:S02]  /*04a0*/  LEA.HI R2, R3, R84, RZ, 0x3 ;  /* 0x0000005403027211 */ /* 0x000fe400078f18ff */
[----:B------:R-:W-:Y:S02]  /*04b0*/  SHF.R.S32.HI R0, RZ, 0x1f, R89 ;  /* 0x0000001fff007819 */ /* 0x000fe40000011459 */
[----:B------:R-:W-:Y:S02]  /*04c0*/  LOP3.LUT R3, R2, 0x1ffffff8, RZ, 0xc0, !PT ;  /* 0x1ffffff802037812 */ /* 0x000fe400078ec0ff */
[----:B------:R-:W-:Y:S01]  /*04d0*/  IADD3 R88, -R89, R88, RZ ;  /* 0x0000005859587210 */ /* 0x000fe20007ffe1ff */
[----:B------:R-:W-:-:S02]  /*04e0*/  IMAD R0, R0, c[0x0][0x1e8], RZ ;  /* 0x00007a0000007a24 */ /* 0x000fc400078e02ff */
[----:B------:R-:W-:Y:S02]  /*04f0*/  IMAD.IADD R6, R84, 0x1, -R3 ;  /* 0x0000000154067824 */ /* 0x000fe400078e0a03 */
[----:B------:R-:W-:Y:S01]  /*0500*/  @!P0 SHF.R.S32.HI R3, RZ, 0x1f, R4 ;  /* 0x0000001fff038819 */ /* 0x000fe20000011404 */
[----:B------:R-:W-:-:S04]  /*0510*/  @P0 IMAD.WIDE.U32 R8, R200, c[0x0][0x1e8], RZ ;  /* 0x00007a00c8080a25 */ /* 0x000fc800078e00ff */
[----:B------:R-:W-:Y:S02]  /*0520*/  IMAD.SHL.U32 R6, R6, 0x8, RZ ;  /* 0x0000000806067824 */ /* 0x000fe400078e00ff */
[----:B------:R-:W-:Y:S02]  /*0530*/  @!P0 IMAD R3, R3, c[0x0][0x1e0], RZ ;  /* 0x0000780003038a24 */ /* 0x000fe400078e02ff */
[----:B------:R-:W-:Y:S01]  /*0540*/  @!P0 IMAD.WIDE.U32 R10, R4, c[0x0][0x1e0], RZ ;  /* 0x00007800040a8a25 */ /* 0x000fe200078e00ff */
[----:B------:R-:W-:-:S03]  /*0550*/  SHF.R.S32.HI R7, RZ, 0x1f, R6 ;  /* 0x0000001fff077819 */ /* 0x000fc60000011406 */
[----:B------:R-:W-:Y:S01]  /*0560*/  @!P0 IMAD R3, R4, c[0x0][0x1e4], R3 ;  /* 0x0000790004038a24 */ /* 0x000fe200078e0203 */
[----:B------:R-:W-:Y:S01]  /*0570*/  @!P0 MOV R8, R10 ;  /* 0x0000000a00088202 */ /* 0x000fe20000000f00 */
[----:B------:R-:W-:Y:S02]  /*0580*/  @P0 IMAD R200, R200, c[0x0][0x1ec], R9 ;  /* 0x00007b00c8c80a24 */ /* 0x000fe400078e0209 */
[----:B------:R-:W-:Y:S01]  /*0590*/  @!P0 IMAD.IADD R200, R11, 0x1, R3 ;  /* 0x000000010bc88824 */ /* 0x000fe200078e0203 */
[----:B------:R-:W-:Y:S01]  /*05a0*/  SHF.R.S32.HI R3, RZ, 0x1f, R17 ;  /* 0x0000001fff037819 */ /* 0x000fe20000011411 */
[----:B------:R-:W-:-:S04]  /*05b0*/  IMAD.WIDE.U32 R6, R89, c[0x0][0x1e8], R6 ;  /* 0x00007a0059067a25 */ /* 0x000fc800078e0006 */
[----:B------:R-:W-:Y:S01]  /*05c0*/  IMAD R5, R89, c[0x0][0x1ec], R0 ;  /* 0x00007b0059057a24 */ /* 0x000fe200078e0200 */
[----:B------:R-:W-:Y:S01]  /*05d0*/  IADD3 R8, P0, R8, R6, RZ ;  /* 0x0000000608087210 */ /* 0x000fe20007f1e0ff */
[----:B------:R-:W-:Y:S01]  /*05e0*/  IMAD R0, R3, c[0x0][0x1f0], RZ ;  /* 0x00007c0003007a24 */ /* 0x000fe200078e02ff */
[----:B------:R-:W-:Y:S01]  /*05f0*/  SHF.R.S32.HI R3, RZ, 0x3, R2 ;  /* 0x00000003ff037819 */ /* 0x000fe20000011402 */
[----:B------:R-:W-:Y:S01]  /*0600*/  IMAD R2, R4, c[0x0][0x1c0], R17 ;  /* 0x0000700004027a24 */ /* 0x000fe200078e0211 */
[----:B------:R-:W-:Y:S01]  /*0610*/  IADD3.X R9, R200, R7, R5, P0, !PT ;  /* 0x00000007c8097210 */ /* 0x000fe200007fe405 */
[----:B------:R-:W-:Y:S01]  /*0620*/  IMAD R15, R17, c[0x0][0x1f4], R0 ;  /* 0x00007d00110f7a24 */ /* 0x000fe200078e0200 */
[----:B------:R-:W-:Y:S01]  /*0630*/  ISETP.GE.AND P0, PT, R3, R88, PT ;  /* 0x000000580300720c */ /* 0x000fe20003f06270 */
[----:B------:R-:W-:Y:S01]  /*0640*/  IMAD R89, R2, c[0x0][0x214], R89 ;  /* 0x0000850002597a24 */ /* 0x000fe200078e0259 */
[----:B------:R-:W-:Y:S01]  /*0650*/  SHF.R.S32.HI R2, RZ, 0x1f, R3 ;  /* 0x0000001fff027819 */ /* 0x000fe20000011403 */
        /* <DEDUP_REMOVED lines=13> */
.L_x_5528:
[----:B------:R-:W-:Y:S05]  /*0730*/  BSYNC B0 ;  /* 0x0000000000007941 */ /* 0x000fea0003800000 */
.L_x_5527:
        /* <DEDUP_REMOVED lines=17> */
.L_x_5530:
[----:B------:R-:W-:Y:S05]  /*0850*/  BSYNC B0 ;  /* 0x0000000000007941 */ /* 0x000fea0003800000 */
.L_x_5529:
        /* <DEDUP_REMOVED lines=17> */
.L_x_5532:
[----:B------:R-:W-:Y:S05]  /*0970*/  BSYNC B0 ;  /* 0x0000000000007941 */ /* 0x000fea0003800000 */
.L_x_5531:
        /* <DEDUP_REMOVED lines=17> */
.L_x_5534:
[----:B------:R-:W-:Y:S05]  /*0a90*/  BSYNC B0 ;  /* 0x0000000000007941 */ /* 0x000fea0003800000 */
.L_x_5533:
[----:B------:R-:W-:-:S04]  /*0aa0*/  LOP3.LUT P4, RZ, R84, 0x7, RZ, 0xc0, !PT ;  /* 0x0000000754ff7812 */ /* 0x000fc8000788c0ff */
[-C--:B------:R-:W-:Y:S02]  /*0ab0*/  ISETP.GE.OR P3, PT, R3, R88.reuse, P4 ;  /* 0x000000580300720c */ /* 0x080fe40002766670 */
[-C--:B------:R-:W-:Y:S02]  /*0ac0*/  ISETP.GE.OR P2, PT, R11, R88.reuse, P4 ;  /* 0x000000580b00720c */ /* 0x080fe40002746670 */
[-C--:B------:R-:W-:Y:S02]  /*0ad0*/  ISETP.GE.OR P1, PT, R9, R88.reuse, P4 ;  /* 0x000000580900720c */ /* 0x080fe40002726670 */
[----:B------:R-:W-:Y:S02]  /*0ae0*/  IADD3 R3, P0, R89, R3, RZ ;  /* 0x0000000359037210 */ /* 0x000fe40007f1e0ff */
[----:B------:R-:W-:Y:S02]  /*0af0*/  ISETP.GE.OR P4, PT, R7, R88, P4 ;  /* 0x000000580700720c */ /* 0x000fe40002786670 */
[----:B------:R-:W-:-:S02]  /*0b00*/  LEA.HI.X.SX32 R2, R89, R2, 0x1, P0 ;  /* 0x0000000259027211 */ /* 0x000fc400000f0eff */
[----:B-1----:R-:W-:-:S04]  /*0b10*/  LEA R4, P0, R3, c[0x0][0x200], 0x2 ;  /* 0x0000800003047a11 */ /* 0x002fc800078010ff */
        /* <DEDUP_REMOVED lines=8> */
[----:B-1----:R-:W-:-:S05]  /*0ba0*/  MOV R3, 0x7f800000 ;  /* 0x7f80000000037802 */ /* 0x002fca0000000f00 */
[----:B------:R-:W-:Y:S01]  /*0bb0*/  STG.E [R4.64+0xc0], R3 ;  /* 0x0000c00304007986 */ /* 0x000fe2000c10190a */
[----:B------:R-:W-:Y:S05]  /*0bc0*/  EXIT ;  /* 0x000000000000794d */ /* 0x000fea0003800000 */
.L_x_5526:
        /* <DEDUP_REMOVED lines=64> */
[----:B------:R-:W-:Y:S01]  /*0fd0*/  ISETP.GE.U32.AND P1, PT, R7, R0, PT ;  /* 0x000000000700720c */ /* 0x000fe20003f26070 */
[----:B------:R-:W-:Y:S01]  /*0fe0*/  IMAD.MOV R0, RZ, RZ, -R5 ;  /* 0x000000ffff007224 */ /* 0x000fe200078e0a05 */
[----:B------:R-:W-:-:S03]  /*0ff0*/  LOP3.LUT R7, R17, c[0x0][0x1c8], RZ, 0x3c, !PT ;  /* 0x0000720011077a12 */ /* 0x000fc600078e3cff */
[----:B------:R-:W-:Y:S01]  /*1000*/  IMAD R3, R0, c[0x0][0x2d0], R3 ;  /* 0x0000b40000037a24 */ /* 0x000fe200078e0203 */
[----:B------:R-:W-:-:S04]  /*1010*/  ISETP.GE.AND P0, PT, R7, RZ, PT ;  /* 0x000000ff0700720c */ /* 0x000fc80003f06270 */
[----:B------:R-:W-:-:S03]  /*1020*/  SHF.R.S32.HI R21, RZ, 0x1f, R3 ;  /* 0x0000001fff157819 */ /* 0x000fc60000011403 */
[----:B------:R-:W-:Y:S02]  /*1030*/  @P1 IADD3 R9, R9, 0x1, RZ ;  /* 0x0000000109091810 */ /* 0x000fe40007ffe0ff */
[----:B------:R-:W-:Y:S01]  /*1040*/  ISETP.NE.AND P1, PT, RZ, c[0x0][0x1c8], PT ;  /* 0x00007200ff007a0c */ /* 0x000fe20003f25270 */
[----:B------:R-:W-:-:S03]  /*1050*/  IMAD R0, R21, c[0x0][0x198], RZ ;  /* 0x0000660015007a24 */ /* 0x000fc600078e02ff */
[----:B------:R-:W-:-:S09]  /*1060*/  @!P0 IADD3 R9, -R9, RZ, RZ ;  /* 0x000000ff09098210 */ /* 0x000fd20007ffe1ff */
[----:B------:R-:W-:-:S04]  /*1070*/  @!P1 LOP3.LUT R9, RZ, c[0x0][0x1c8], RZ, 0x33, !PT ;  /* 0x00007200ff099a12 */ /* 0x000fc800078e33ff */
[----:B------:R-:W-:Y:S02]  /*1080*/  SHF.R.S32.HI R7, RZ, 0x1f, R9 ;  /* 0x0000001fff077819 */ /* 0x000fe40000011409 */
[----:B--2---:R-:W-:Y:S01]  /*1090*/  SHF.R.S32.HI R11, RZ, 0x1f, R12 ;  /* 0x0000001fff0b7819 */ /* 0x004fe2000001140c */
[----:B------:R-:W-:-:S04]  /*10a0*/  IMAD.WIDE.U32 R14, R12, c[0x0][0x180], RZ ;  /* 0x000060000c0e7a25 */ /* 0x000fc800078e00ff */
[C---:B------:R-:W-:Y:S02]  /*10b0*/  IMAD R5, R11.reuse, c[0x0][0x180], RZ ;  /* 0x000060000b057a24 */ /* 0x040fe400078e02ff */
[----:B------:R-:W-:Y:S02]  /*10c0*/  IMAD R11, R11, c[0x0][0x188], RZ ;  /* 0x000062000b0b7a24 */ /* 0x000fe400078e02ff */
[C---:B------:R-:W-:Y:S02]  /*10d0*/  IMAD R5, R12.reuse, c[0x0][0x184], R5 ;  /* 0x000061000c057a24 */ /* 0x040fe400078e0205 */
[----:B------:R-:W-:Y:S02]  /*10e0*/  IMAD R11, R12, c[0x0][0x18c], R11 ;  /* 0x000063000c0b7a24 */ /* 0x000fe400078e020b */
[----:B------:R-:W-:Y:S02]  /*10f0*/  IMAD.IADD R15, R15, 0x1, R5 ;  /* 0x000000010f0f7824 */ /* 0x000fe400078e0205 */
[----:B------:R-:W-:-:S02]  /*1100*/  IMAD R5, R3, c[0x0][0x19c], R0 ;  /* 0x0000670003057a24 */ /* 0x000fc400078e0200 */
[----:B------:R-:W-:-:S04]  /*1110*/  IMAD.WIDE.U32 R28, R3, c[0x0][0x198], R14 ;  /* 0x00006600031c7a25 */ /* 0x000fc800078e000e */
[----:B------:R-:W-:Y:S01]  /*1120*/  IMAD R0, R7, c[0x0][0x1b0], RZ ;  /* 0x00006c0007007a24 */ /* 0x000fe200078e02ff */
[----:B------:R-:W-:Y:S01]  /*1130*/  IADD3 R29, R29, R5, RZ ;  /* 0x000000051d1d7210 */ /* 0x000fe20007ffe0ff */
[----:B------:R-:W-:-:S04]  /*1140*/  IMAD.WIDE.U32 R12, R12, c[0x0][0x188], RZ ;  /* 0x000062000c0c7a25 */ /* 0x000fc800078e00ff */
[----:B------:R-:W-:Y:S01]  /*1150*/  IMAD R5, R9, c[0x0][0x1b4], R0 ;  /* 0x00006d0009057a24 */ /* 0x000fe200078e0200 */
[----:B------:R-:W-:Y:S01]  /*1160*/  IADD3 R11, R13, R11, RZ ;  /* 0x0000000b0d0b7210 */ /* 0x000fe20007ffe0ff */
[----:B------:R-:W-:-:S04]  /*1170*/  IMAD.WIDE.U32 R28, R9, c[0x0][0x1b0], R28 ;  /* 0x00006c00091c7a25 */ /* 0x000fc800078e001c */
[----:B------:R-:W-:Y:S02]  /*1180*/  IMAD.MOV.U32 R16, RZ, RZ, R12 ;  /* 0x000000ffff107224 */ /* 0x000fe400078e000c */
[----:B------:R-:W-:Y:S01]  /*1190*/  IMAD.IADD R5, R29, 0x1, R5 ;  /* 0x000000011d057824 */ /* 0x000fe200078e0205 */
[----:B------:R-:W-:Y:S05]  /*11a0*/  BRA `(.L_x_5536) ;  /* 0x0000043000007947 */ /* 0x000fea0003800000 */
.L_x_5535:
        /* <DEDUP_REMOVED lines=15> */
.L_x_5537:
[----:B------:R-:W-:Y:S01]  /*12a0*/  IABS R9, c[0x0][0x1c8] ;  /* 0x0000720000097a13 */ /* 0x000fe20000000000 */
[----:B------:R-:W-:Y:S01]  /*12b0*/  IMAD.MOV.U32 R13, RZ, RZ, R5 ;  /* 0x000000ffff0d7224 */ /* 0x000fe200078e0005 */
[----:B------:R-:W-:Y:S02]  /*12c0*/  MOV R14, RZ ;  /* 0x000000ff000e7202 */ /* 0x000fe40000000f00 */
[----:B------:R-:W1:Y:S01]  /*12d0*/  I2F.RP R10, R9 ;  /* 0x00000009000a7306 */ /* 0x000e620000209400 */
[----:B------:R-:W-:-:S07]  /*12e0*/  @P4 IADD3 R11, R8, R11, RZ ;  /* 0x0000000b080b4210 */ /* 0x000fce0007ffe0ff */
[----:B-1----:R-:W1:Y:S02]  /*12f0*/  MUFU.RCP R15, R10 ;  /* 0x0000000a000f7308 */ /* 0x002e640000001000 */
[----:B-1----:R-:W-:-:S06]  /*1300*/  IADD3 R15, R15, 0xffffffe, RZ ;  /* 0x0ffffffe0f0f7810 */ /* 0x002fcc0007ffe0ff */
        /* <DEDUP_REMOVED lines=14> */
[-C--:B------:R-:W-:Y:S01]  /*13f0*/  @!P0 IADD3 R10, R10, -R9.reuse, RZ ;  /* 0x800000090a0a8210 */ /* 0x080fe20007ffe0ff */
[----:B------:R-:W-:Y:S01]  /*1400*/  @P4 IMAD.WIDE.U32 R12, R11, c[0x0][0x1a0], RZ ;  /* 0x000068000b0c4a25 */ /* 0x000fe200078e00ff */
[----:B------:R-:W-:Y:S02]  /*1410*/  @!P0 IADD3 R7, R7, 0x1, RZ ;  /* 0x0000000107078810 */ /* 0x000fe40007ffe0ff */
[----:B------:R-:W-:Y:S01]  /*1420*/  ISETP.GE.U32.AND P2, PT, R10, R9, PT ;  /* 0x000000090a00720c */ /* 0x000fe20003f46070 */
[----:B------:R-:W-:Y:S01]  /*1430*/  IMAD R10, R21, c[0x0][0x198], RZ ;  /* 0x00006600150a7a24 */ /* 0x000fe200078e02ff */
[----:B------:R-:W-:Y:S01]  /*1440*/  ISETP.NE.AND P0, PT, RZ, c[0x0][0x1c8], PT ;  /* 0x00007200ff007a0c */ /* 0x000fe20003f05270 */
[----:B------:R-:W-:Y:S01]  /*1450*/  @P4 IMAD R11, R11, c[0x0][0x1a4], R13 ;  /* 0x000069000b0b4a24 */ /* 0x000fe200078e020d */
[----:B------:R-:W-:Y:S01]  /*1460*/  @P4 MOV R16, R12 ;  /* 0x0000000c00104202 */ /* 0x000fe20000000f00 */
[----:B------:R-:W-:-:S04]  /*1470*/  IMAD R5, R3, c[0x0][0x19c], R10 ;  /* 0x0000670003057a24 */ /* 0x000fc800078e020a */
[----:B------:R-:W-:-:S04]  /*1480*/  IMAD.IADD R15, R15, 0x1, R5 ;  /* 0x000000010f0f7824 */ /* 0x000fc800078e0205 */
[----:B------:R-:W-:-:S05]  /*1490*/  @P2 IADD3 R7, R7, 0x1, RZ ;  /* 0x0000000107072810 */ /* 0x000fca0007ffe0ff */
[----:B------:R-:W-:-:S05]  /*14a0*/  IMAD.MOV.U32 R9, RZ, RZ, R7 ;  /* 0x000000ffff097224 */ /* 0x000fca00078e0007 */
[----:B------:R-:W-:Y:S02]  /*14b0*/  @!P1 IADD3 R9, -R9, RZ, RZ ;  /* 0x000000ff09099210 */ /* 0x000fe40007ffe1ff */
        /* <DEDUP_REMOVED lines=18> */
.L_x_5536:
[----:B------:R-:W-:Y:S01]  /*15e0*/  ISETP.NE.AND P0, PT, R200, -0x1, PT ;  /* 0xffffffffc800780c */ /* 0x000fe20003f05270 */
[----:B------:R-:W-:Y:S01]  /*15f0*/  IMAD.IADD R195, R88, 0x1, -R89 ;  /* 0x0000000158c37824 */ /* 0x000fe200078e0a59 */
[----:B------:R-:W-:Y:S01]  /*1600*/  SHF.R.S32.HI R87, RZ, 0x1f, R84 ;  /* 0x0000001fff577819 */ /* 0x000fe20000011454 */
[----:B------:R-:W-:Y:S01]  /*1610*/  ULDC UR8, c[0x0][0x198] ;  /* 0x0000660000087ab9 */ /* 0x000fe20000000800 */
[----:B------:R-:W-:Y:S01]  /*1620*/  IADD3 R201, R145, -0x1, RZ ;  /* 0xffffffff91c97810 */ /* 0x000fe20007ffe0ff */
[----:B------:R-:W-:Y:S01]  /*1630*/  UIMAD.WIDE.U32 UR4, UR8, 0x20, URZ ;  /* 0x00000020080478a5 */ /* 0x000fe2000f8e003f */
[CC--:B------:R-:W-:Y:S01]  /*1640*/  LEA.HI R19, R87.reuse, R84.reuse, RZ, 0x3 ;  /* 0x0000005457137211 */ /* 0x0c0fe200078f18ff */
[----:B------:R-:W-:Y:S01]  /*1650*/  IMAD.SHL.U32 R210, R84, 0x2, RZ ;  /* 0x0000000254d27824 */ /* 0x000fe200078e00ff */
[----:B------:R-:W-:-:S02]  /*1660*/  LEA.HI R20, R87, R84, RZ, 0x6 ;  /* 0x0000005457147211 */ /* 0x000fc400078f30ff */
[----:B------:R-:W-:Y:S02]  /*1670*/  SHF.R.S32.HI R14, RZ, 0x3, R19 ;  /* 0x00000003ff0e7819 */ /* 0x000fe40000011413 */
[----:B------:R-:W-:Y:S01]  /*1680*/  LOP3.LUT R19, R19, 0xfffffff8, RZ, 0xc0, !PT ;  /* 0xfffffff813137812 */ /* 0x000fe200078ec0ff */
[----:B------:R-:W-:Y:S01]  /*1690*/  @P0 IMAD.WIDE.U32 R24, R200, c[0x0][0x190], RZ ;  /* 0x00006400c8180a25 */ /* 0x000fe200078e00ff */
[----:B-----5:R-:W-:Y:S02]  /*16a0*/  @!P0 SHF.R.S32.HI R0, RZ, 0x1f, R4 ;  /* 0x0000001fff008819 */ /* 0x020fe40000011404 */
[----:B------:R-:W-:Y:S01]  /*16b0*/  IADD3 R12, R14, 0x10, RZ ;  /* 0x000000100e0c7810 */ /* 0x000fe20007ffe0ff */
[----:B------:R-:W-:Y:S01]  /*16c0*/  @!P0 IMAD.WIDE.U32 R22, R4, c[0x0][0x178], RZ ;  /* 0x00005e0004168a25 */ /* 0x000fe200078e00ff */
[C---:B------:R-:W-:Y:S02]  /*16d0*/  IADD3 R10, R14.reuse, 0x20, RZ ;  /* 0x000000200e0a7810 */ /* 0x040fe40007ffe0ff */
[----:B------:R-:W-:Y:S01]  /*16e0*/  IADD3 R8, R14, 0x30, RZ ;  /* 0x000000300e087810 */ /* 0x000fe20007ffe0ff */
[----:B------:R-:W-:Y:S01]  /*16f0*/  @!P0 IMAD R0, R0, c[0x0][0x178], RZ ;  /* 0x00005e0000008a24 */ /* 0x000fe200078e02ff */
[----:B------:R-:W-:Y:S01]  /*1700*/  SHF.R.S32.HI R15, RZ, 0x1f, R14 ;  /* 0x0000001fff0f7819 */ /* 0x000fe2000001140e */
[----:B------:R-:W-:Y:S01]  /*1710*/  @P0 IMAD R13, R200, c[0x0][0x194], R25 ;  /* 0x00006500c80d0a24 */ /* 0x000fe200078e0219 */
[-C--:B------:R-:W-:Y:S01]  /*1720*/  ISETP.GE.AND P5, PT, R10, R195.reuse, PT ;  /* 0x000000c30a00720c */ /* 0x080fe20003fa6270 */
[----:B------:R-:W-:Y:S01]  /*1730*/  @!P0 IMAD R0, R4, c[0x0][0x17c], R0 ;  /* 0x00005f0004008a24 */ /* 0x000fe200078e0200 */
[----:B------:R-:W-:Y:S01]  /*1740*/  SHF.R.S32.HI R4, RZ, 0x1f, R17 ;  /* 0x0000001fff047819 */ /* 0x000fe20000011411 */
[----:B------:R-:W-:Y:S01]  /*1750*/  @!P0 IMAD.MOV.U32 R24, RZ, RZ, R22 ;  /* 0x000000ffff188224 */ /* 0x000fe200078e0016 */
[-C--:B------:R-:W-:Y:S01]  /*1760*/  ISETP.GE.AND P1, PT, R14, R195.reuse, PT ;  /* 0x000000c30e00720c */ /* 0x080fe20003f26270 */
[----:B------:R-:W-:Y:S01]  /*1770*/  @!P0 IMAD.IADD R13, R23, 0x1, R0 ;  /* 0x00000001170d8824 */ /* 0x000fe200078e0200 */
[----:B------:R-:W-:Y:S01]  /*1780*/  ISETP.GE.AND P0, PT, R12, R195, PT ;  /* 0x000000c30c00720c */ /* 0x000fe20003f06270 */
[----:B------:R-:W-:Y:S01]  /*1790*/  IMAD.IADD R0, R84, 0x1, -R19 ;  /* 0x0000000154007824 */ /* 0x000fe200078e0a13 */
[----:B------:R-:W-:Y:S01]  /*17a0*/  LOP3.LUT R210, R210, 0x6, RZ, 0xc0, !PT ;  /* 0x00000006d2d27812 */ /* 0x000fe200078ec0ff */
[----:B------:R-:W-:-:S02]  /*17b0*/  IMAD.SHL.U32 R19, R14, 0x40, RZ ;  /* 0x000000400e137824 */ /* 0x000fc400078e00ff */
[----:B------:R-:W-:Y:S02]  /*17c0*/  IMAD.SHL.U32 R22, R0, 0x8, RZ ;  /* 0x0000000800167824 */ /* 0x000fe400078e00ff */
[----:B------:R-:W-:Y:S01]  /*17d0*/  IMAD R4, R4, c[0x0][0x1a8], RZ ;  /* 0x00006a0004047a24 */ /* 0x000fe200078e02ff */
[----:B------:R-:W-:Y:S01]  /*17e0*/  LOP3.LUT R19, R19, 0x1c0, RZ, 0xc0, !PT ;  /* 0x000001c013137812 */ /* 0x000fe200078ec0ff */
[----:B------:R-:W-:Y:S01]  /*17f0*/  IMAD.WIDE R30, R31, 0x40, R14 ;  /* 0x000000401f1e7825 */ /* 0x000fe200078e020e */
[----:B------:R-:W-:Y:S02]  /*1800*/  IADD3 R24, P4, R22, R24, RZ ;  /* 0x0000001816187210 */ /* 0x000fe40007f9e0ff */
[----:B------:R-:W-:Y:S01]  /*1810*/  SHF.R.S32.HI R18, RZ, 0x1f, R22 ;  /* 0x0000001fff127819 */ /* 0x000fe20000011416 */
[----:B------:R-:W-:Y:S01]  /*1820*/  IMAD.SHL.U32 R20, R20, 0x8, RZ ;  /* 0x0000000814147824 */ /* 0x000fe200078e00ff */
[C---:B------:R-:W-:Y:S01]  /*1830*/  IADD3 R16, P2, R22.reuse, R16, RZ ;  /* 0x0000001016107210 */ /* 0x040fe20007f5e0ff */
[----:B------:R-:W-:Y:S01]  /*1840*/  IMAD R4, R17, c[0x0][0x1ac], R4 ;  /* 0x00006b0011047a24 */ /* 0x000fe200078e0204 */
[----:B------:R-:W-:Y:S01]  /*1850*/  IADD3 R28, P6, R22, R28, RZ ;  /* 0x0000001c161c7210 */ /* 0x000fe20007fde0ff */
[----:B------:R-:W-:Y:S01]  /*1860*/  IMAD.X R25, R18, 0x1, R13, P4 ;  /* 0x0000000112197824 */ /* 0x000fe200020e060d */
[----:B------:R-:W-:-:S02]  /*1870*/  ISETP.GE.AND P4, PT, R8, R195, PT ;  /* 0x000000c30800720c */ /* 0x000fc40003f86270 */
[----:B------:R-:W-:Y:S01]  /*1880*/  LOP3.LUT R22, R19, 0x38, R22, 0xf8, !PT ;  /* 0x0000003813167812 */ /* 0x000fe200078ef816 */
[----:B------:R-:W-:Y:S01]  /*1890*/  IMAD.WIDE.U32 R34, R17, c[0x0][0x1a8], R24 ;  /* 0x00006a0011227a25 */ /* 0x000fe200078e0018 */
[----:B------:R-:W-:-:S03]  /*18a0*/  SHF.R.U32.HI R19, RZ, 0x3, R19 ;  /* 0x00000003ff137819 */ /* 0x000fc60000011613 */
[----:B------:R-:W-:Y:S01]  /*18b0*/  IMAD.X R17, R18, 0x1, R11, P2 ;  /* 0x0000000112117824 */ /* 0x000fe200010e060b */
[----:B------:R-:W-:Y:S01]  /*18c0*/  LOP3.LUT R19, R22, R19, RZ, 0x3c, !PT ;  /* 0x0000001316137212 */ /* 0x000fe200078e3cff */
[----:B------:R-:W-:Y:S01]  /*18d0*/  IMAD.X R29, R18, 0x1, R5, P6 ;  /* 0x00000001121d7824 */ /* 0x000fe200030e0605 */
[C---:B------:R-:W-:Y:S01]  /*18e0*/  @!P0 IADD3 R26, P2, R30.reuse, 0x10, RZ ;  /* 0x000000101e1a8810 */ /* 0x040fe20007f5e0ff */
[----:B------:R-:W-:Y:S01]  /*18f0*/  @!P1 IMAD R5, R31, c[0x0][0x190], RZ ;  /* 0x000064001f059a24 */ /* 0x000fe200078e02ff */
[----:B------:R-:W-:Y:S01]  /*1900*/  LOP3.LUT R203, R19, 0xfffffe00, R20, 0xf8, !PT ;  /* 0xfffffe0013cb7812 */ /* 0x000fe200078ef814 */
[----:B------:R-:W-:Y:S01]  /*1910*/  IMAD.IADD R35, R35, 0x1, R4 ;  /* 0x0000000123237824 */ /* 0x000fe200078e0204 */
[C---:B------:R-:W-:Y:S01]  /*1920*/  @!P5 IADD3 R20, P6, R30.reuse, 0x20, RZ ;  /* 0x000000201e14d810 */ /* 0x040fe20007fde0ff */
[----:B------:R-:W-:Y:S01]  /*1930*/  @!P0 IMAD.X R13, RZ, RZ, R31, P2 ;  /* 0x000000ffff0d8224 */ /* 0x000fe200010e061f */
[C---:B------:R-:W-:Y:S01]  /*1940*/  @!P4 IADD3 R19, P2, R30.reuse, 0x30, RZ ;  /* 0x000000301e13c810 */ /* 0x040fe20007f5e0ff */
[----:B------:R-:W-:-:S02]  /*1950*/  @!P1 IMAD R5, R30, c[0x0][0x194], R5 ;  /* 0x000065001e059a24 */ /* 0x000fc400078e0205 */
[--C-:B------:R-:W-:Y:S02]  /*1960*/  @!P5 IMAD.X R11, RZ, RZ, R31.reuse, P6 ;  /* 0x000000ffff0bd224 */ /* 0x100fe400030e061f */
[----:B------:R-:W-:Y:S01]  /*1970*/  @!P4 IMAD.X R18, RZ, RZ, R31, P2 ;  /* 0x000000ffff12c224 */ /* 0x000fe200010e061f */
[----:B------:R-:W-:Y:S01]  /*1980*/  IADD3 R146, P2, R14, R3, RZ ;  /* 0x000000030e927210 */ /* 0x000fe20007f5e0ff */
[----:B------:R-:W-:Y:S02]  /*1990*/  @!P0 IMAD R13, R13, c[0x0][0x190], RZ ;  /* 0x000064000d0d8a24 */ /* 0x000fe400078e02ff */
[--C-:B------:R-:W-:Y:S02]  /*19a0*/  @!P0 IMAD.MOV.U32 R22, RZ, RZ, R34.reuse ;  /* 0x000000ffff168224 */ /* 0x100fe400078e0022 */
[--C-:B------:R-:W-:Y:S02]  /*19b0*/  @!P0 IMAD.MOV.U32 R23, RZ, RZ, R35.reuse ;  /* 0x000000ffff178224 */ /* 0x100fe400078e0023 */
[----:B------:R-:W-:-:S04]  /*19c0*/  @!P1 IMAD.WIDE.U32 R30, R30, c[0x0][0x190], R34 ;  /* 0x000064001e1e9a25 */ /* 0x000fc800078e0022 */
[----:B------:R-:W-:Y:S02]  /*19d0*/  @!P5 IMAD R11, R11, c[0x0][0x190], RZ ;  /* 0x000064000b0bda24 */ /* 0x000fe400078e02ff */
[----:B------:R-:W-:Y:S02]  /*19e0*/  @!P5 IMAD.MOV.U32 R32, RZ, RZ, R34 ;  /* 0x000000ffff20d224 */ /* 0x000fe400078e0022 */
[----:B------:R-:W-:Y:S02]  /*19f0*/  @!P5 IMAD.MOV.U32 R33, RZ, RZ, R35 ;  /* 0x000000ffff21d224 */ /* 0x000fe400078e0023 */
[C---:B------:R-:W-:Y:S02]  /*1a00*/  @!P0 IMAD R13, R26.reuse, c[0x0][0x194], R13 ;  /* 0x000065001a0d8a24 */ /* 0x040fe400078e020d */
[----:B------:R-:W-:-:S04]  /*1a10*/  @!P0 IMAD.WIDE.U32 R26, R26, c[0x0][0x190], R22 ;  /* 0x000064001a1a8a25 */ /* 0x000fc800078e0016 */
[----:B------:R-:W-:Y:S01]  /*1a20*/  IMAD.X R4, R15, 0x1, R21, P2 ;  /* 0x000000010f047824 */ /* 0x000fe200010e0615 */
[----:B------:R-:W-:Y:S01]  /*1a30*/  @!P1 LEA R22, P2, R30, c[0x0][0x160], 0x1 ;  /* 0x000058001e169a11 */ /* 0x000fe200078408ff */
[----:B------:R-:W-:Y:S02]  /*1a40*/  @!P1 IMAD.IADD R5, R31, 0x1, R5 ;  /* 0x000000011f059824 */ /* 0x000fe400078e0205 */
[C---:B------:R-:W-:Y:S02]  /*1a50*/  @!P5 IMAD R11, R20.reuse, c[0x0][0x194], R11 ;  /* 0x00006500140bda24 */ /* 0x040fe400078e020b */
[----:B------:R-:W-:Y:S01]  /*1a60*/  @!P5 IMAD.WIDE.U32 R20, R20, c[0x0][0x190], R32 ;  /* 0x000064001414da25 */ /* 0x000fe200078e0020 */
[----:B------:R-:W-:Y:S02]  /*1a70*/  @!P1 LEA.HI.X R23, R30, c[0x0][0x164], R5, 0x1, P2 ;  /* 0x000059001e179a11 */ /* 0x000fe400010f0c05 */
[----:B------:R-:W-:Y:S01]  /*1a80*/  @!P0 LEA R30, P6, R26, c[0x0][0x160], 0x1 ;  /* 0x000058001a1e8a11 */ /* 0x000fe200078c08ff */
[----:B------:R-:W-:-:S02]  /*1a90*/  IMAD.SHL.U32 R3, R201, 0x40, RZ ;  /* 0x00000040c9037824 */ /* 0x000fc400078e00ff */
[----:B------:R-:W-:Y:S01]  /*1aa0*/  IMAD.WIDE.U32 R134, R14, c[0x0][0x198], R28 ;  /* 0x000066000e867a25 */ /* 0x000fe200078e001c */
[----:B------:R-:W-:-:S03]  /*1ab0*/  @!P5 LEA R28, P2, R20, c[0x0][0x160], 0x1 ;  /* 0x00005800141cda11 */ /* 0x000fc600078408ff */
[----:B------:R-:W-:Y:S02]  /*1ac0*/  @!P5 IMAD.IADD R11, R21, 0x1, R11 ;  /* 0x00000001150bd824 */ /* 0x000fe400078e020b */
[----:B------:R-:W-:Y:S02]  /*1ad0*/  IMAD.IADD R5, R6, 0x1, -R3 ;  /* 0x0000000106057824 */ /* 0x000fe400078e0a03 */
[----:B------:R-:W-:Y:S01]  /*1ae0*/  @!P4 IMAD.MOV.U32 R24, RZ, RZ, R34 ;  /* 0x000000ffff18c224 */ /* 0x000fe200078e0022 */
[----:B------:R-:W-:Y:S01]  /*1af0*/  @!P5 LEA.HI.X R29, R20, c[0x0][0x164], R11, 0x1, P2 ;  /* 0x00005900141dda11 */ /* 0x000fe200010f0c0b */
[----:B------:R-:W-:Y:S01]  /*1b00*/  @!P4 IMAD.MOV.U32 R25, RZ, RZ, R35 ;  /* 0x000000ffff19c224 */ /* 0x000fe200078e0023 */
[----:B------:R-:W-:Y:S01]  /*1b10*/  ISETP.GE.AND P2, PT, R12, R5, PT ;  /* 0x000000050c00720c */ /* 0x000fe20003f46270 */
[----:B------:R-:W-:Y:S02]  /*1b20*/  @!P4 IMAD R18, R18, c[0x0][0x190], RZ ;  /* 0x000064001212ca24 */ /* 0x000fe400078e02ff */
[----:B------:R-:W-:-:S02]  /*1b30*/  @!P0 IMAD.IADD R13, R27, 0x1, R13 ;  /* 0x000000011b0d8824 */ /* 0x000fc400078e020d */
[----:B------:R-:W-:Y:S02]  /*1b40*/  IMAD.SHL.U32 R203, R203, 0x2, RZ ;  /* 0x00000002cbcb7824 */ /* 0x000fe400078e00ff */
[C---:B------:R-:W-:Y:S01]  /*1b50*/  @!P4 IMAD R18, R19.reuse, c[0x0][0x194], R18 ;  /* 0x000065001312ca24 */ /* 0x040fe200078e0212 */
[----:B------:R-:W-:Y:S01]  /*1b60*/  @!P0 LEA.HI.X R31, R26, c[0x0][0x164], R13, 0x1, P6 ;  /* 0x000059001a1f8a11 */ /* 0x000fe200030f0c0d */
[----:B------:R-:W-:Y:S01]  /*1b70*/  @!P4 IMAD.WIDE.U32 R24, R19, c[0x0][0x190], R24 ;  /* 0x000064001318ca25 */ /* 0x000fe200078e0018 */
[----:B------:R-:W-:Y:S01]  /*1b80*/  @!PT LDS RZ, [RZ] ;  /* 0x00000000fffff984 */ /* 0x000fe20000000800 */
[----:B------:R-:W-:Y:S01]  /*1b90*/  @!PT LDS RZ, [RZ] ;  /* 0x00000000fffff984 */ /* 0x000fe20000000800 */
[----:B------:R-:W-:Y:S01]  /*1ba0*/  @!PT LDS RZ, [RZ] ;  /* 0x00000000fffff984 */ /* 0x000fe20000000800 */
[----:B------:R1:W-:Y:S03]  /*1bb0*/  @!P1 LDGSTS.E.BYPASS.LTC128B.128 [R203], [R22.64] ;  /* 0x0000000016cb9fae */ /* 0x0003e6000b901d4a */
[----:B------:R-:W-:Y:S01]  /*1bc0*/  IMAD R15, R15, c[0x0][0x198], RZ ;  /* 0x000066000f0f7a24 */ /* 0x000fe200078e02ff */
[----:B------:R1:W-:Y:S01]  /*1bd0*/  @!P1 LDGSTS.E.BYPASS.LTC128B.128 [R203+0x2000], [R22.64+0x80] ;  /* 0x0200008016cb9fae */ /* 0x0003e2000b901d4a */
[----:B------:R-:W-:Y:S01]  /*1be0*/  @!P4 IMAD.IADD R18, R25, 0x1, R18 ;  /* 0x000000011912c824 */ /* 0x000fe200078e0212 */
[----:B------:R-:W-:Y:S01]  /*1bf0*/  @!P4 LEA R20, P6, R24, c[0x0][0x160], 0x1 ;  /* 0x000058001814ca11 */ /* 0x000fe200078c08ff */
[----:B------:R-:W-:Y:S01]  /*1c00*/  IMAD R15, R14, c[0x0][0x19c], R15 ;  /* 0x000067000e0f7a24 */ /* 0x000fe200078e020f */
[----:B------:R1:W-:Y:S01]  /*1c10*/  @!P1 LDGSTS.E.BYPASS.LTC128B.128 [R203+0x4000], [R22.64+0x100] ;  /* 0x0400010016cb9fae */ /* 0x0003e2000b901d4a */
[----:B------:R-:W-:Y:S01]  /*1c20*/  IMAD.U32 R11, RZ, RZ, UR8 ;  /* 0x00000008ff0b7e24 */ /* 0x000fe2000f8e00ff */
[----:B------:R-:W-:Y:S01]  /*1c30*/  @!P4 LEA.HI.X R21, R24, c[0x0][0x164], R18, 0x1, P6 ;  /* 0x000059001815ca11 */ /* 0x000fe200030f0c12 */
[----:B------:R-:W-:Y:S01]  /*1c40*/  IMAD.IADD R133, R135, 0x1, R15 ;  /* 0x0000000187857824 */ /* 0x000fe200078e020f */
[----:B------:R2:W-:Y:S01]  /*1c50*/  @!P0 LDGSTS.E.BYPASS.LTC128B.128 [R203+0x800], [R30.64] ;  /* 0x008000001ecb8fae */ /* 0x0005e2000b901d4a */
[----:B------:R-:W-:Y:S01]  /*1c60*/  IMAD.MOV.U32 R13, RZ, RZ, c[0x0][0x19c] ;  /* 0x00006700ff0d7624 */ /* 0x000fe200078e00ff */
[----:B------:R-:W-:Y:S01]  /*1c70*/  @!P2 LEA R11, P1, R11, R134, 0x4 ;  /* 0x000000860b0ba211 */ /* 0x000fe200078220ff */
[----:B------:R-:W-:Y:S01]  /*1c80*/  IMAD.U32 R18, RZ, RZ, UR8 ;  /* 0x00000008ff127e24 */ /* 0x000fe2000f8e00ff */
[----:B------:R2:W-:Y:S01]  /*1c90*/  @!P0 LDGSTS.E.BYPASS.LTC128B.128 [R203+0x2800], [R30.64+0x80] ;  /* 0x028000801ecb8fae */ /* 0x0005e2000b901d4a */
[-C--:B------:R-:W-:Y:S01]  /*1ca0*/  ISETP.GE.AND P6, PT, R14, R5.reuse, PT ;  /* 0x000000050e00720c */ /* 0x080fe20003fc6270 */
[----:B------:R-:W-:Y:S01]  /*1cb0*/  IMAD.WIDE.U32 R16, R9, c[0x0][0x1b8], R16 ;  /* 0x00006e0009107a25 */ /* 0x000fe200078e0010 */
[----:B------:R-:W-:Y:S01]  /*1cc0*/  LEA.HI R15, R87, R84, RZ, 0x4 ;  /* 0x00000054570f7211 */ /* 0x000fe200078f20ff */
[----:B------:R2:W-:Y:S01]  /*1cd0*/  @!P0 LDGSTS.E.BYPASS.LTC128B.128 [R203+0x4800], [R30.64+0x100] ;  /* 0x048001001ecb8fae */ /* 0x0005e2000b901d4a */
[----:B------:R-:W-:-:S02]  /*1ce0*/  ISETP.GE.AND P0, PT, R10, R5, PT ;  /* 0x000000050a00720c */ /* 0x000fc40003f06270 */
[----:B------:R-:W-:Y:S01]  /*1cf0*/  @!P2 LEA.HI.X R18, R18, R133, R13, 0x4, P1 ;  /* 0x000000851212a211 */ /* 0x000fe200008f240d */
[----:B------:R2:W-:Y:S01]  /*1d00*/  @!P5 LDGSTS.E.BYPASS.LTC128B.128 [R203+0x1000], [R28.64] ;  /* 0x010000001ccbdfae */ /* 0x0005e2000b901d4a */
[----:B------:R-:W-:Y:S02]  /*1d10*/  @!P2 LEA R24, P1, R11, c[0x0][0x168], 0x1 ;  /* 0x00005a000b18aa11 */ /* 0x000fe400078208ff */
[----:B------:R-:W-:Y:S01]  /*1d20*/  LEA.HI R87, R87, R84, RZ, 0x5 ;  /* 0x0000005457577211 */ /* 0x000fe200078f28ff */
[----:B------:R2:W-:Y:S01]  /*1d30*/  @!P5 LDGSTS.E.BYPASS.LTC128B.128 [R203+0x3000], [R28.64+0x80] ;  /* 0x030000801ccbdfae */ /* 0x0005e2000b901d4a */
[----:B------:R-:W-:Y:S01]  /*1d40*/  @!P2 LEA.HI.X R25, R11, c[0x0][0x16c], R18, 0x1, P1 ;  /* 0x00005b000b19aa11 */ /* 0x000fe200008f0c12 */
[----:B------:R-:W-:Y:S01]  /*1d50*/  IMAD.SHL.U32 R18, R13, 0x20, RZ ;  /* 0x000000200d127824 */ /* 0x000fe200078e00ff */
[----:B------:R-:W-:Y:S01]  /*1d60*/  SHF.R.S32.HI R86, RZ, 0x5, R87 ;  /* 0x00000005ff567819 */ /* 0x000fe20000011457 */
[----:B------:R2:W-:Y:S01]  /*1d70*/  @!P5 LDGSTS.E.BYPASS.LTC128B.128 [R203+0x5000], [R28.64+0x100] ;  /* 0x050001001ccbdfae */ /* 0x0005e2000b901d4a */
[----:B------:R-:W-:-:S02]  /*1d80*/  ISETP.GE.AND P5, PT, R12, R5, PT ;  /* 0x000000050c00720c */ /* 0x000fc40003fa6270 */
[C---:B------:R-:W-:Y:S01]  /*1d90*/  @!P0 IADD3 R11, P1, R134.reuse, UR4, RZ ;  /* 0x00000004860b8c10 */ /* 0x040fe2000ff3e0ff */
[----:B------:R3:W-:Y:S01]  /*1da0*/  @!P4 LDGSTS.E.BYPASS.LTC128B.128 [R203+0x1800], [R20.64] ;  /* 0x0180000014cbcfae */ /* 0x0007e2000b901d4a */
[----:B------:R-:W-:Y:S02]  /*1db0*/  SHF.R.S32.HI R12, RZ, 0x4, R15 ;  /* 0x00000004ff0c7819 */ /* 0x000fe4000001140f */
[----:B------:R-:W-:Y:S01]  /*1dc0*/  @!P0 IADD3.X R18, R133, UR5, R18, P1, !PT ;  /* 0x0000000585128c10 */ /* 0x000fe20008ffe412 */
[----:B------:R3:W-:Y:S01]  /*1dd0*/  @!P4 LDGSTS.E.BYPASS.LTC128B.128 [R203+0x3800], [R20.64+0x80] ;  /* 0x0380008014cbcfae */ /* 0x0007e2000b901d4a */
[----:B-1----:R-:W-:Y:S02]  /*1de0*/  @!P0 LEA R22, P1, R11, c[0x0][0x168], 0x1 ;  /* 0x00005a000b168a11 */ /* 0x002fe400078208ff */
[----:B------:R-:W-:Y:S01]  /*1df0*/  LOP3.LUT R87, R87, 0xffffffe0, RZ, 0xc0, !PT ;  /* 0xffffffe057577812 */ /* 0x000fe200078ec0ff */
[----:B------:R3:W-:Y:S01]  /*1e00*/  @!P4 LDGSTS.E.BYPASS.LTC128B.128 [R203+0x5800], [R20.64+0x100] ;  /* 0x0580010014cbcfae */ /* 0x0007e2000b901d4a */
[----:B------:R-:W-:-:S02]  /*1e10*/  @!P6 LEA R26, P4, R134, c[0x0][0x168], 0x1 ;  /* 0x00005a00861aea11 */ /* 0x000fc400078808ff */
[----:B------:R-:W-:Y:S02]  /*1e20*/  @!P0 LEA.HI.X R23, R11, c[0x0][0x16c], R18, 0x1, P1 ;  /* 0x00005b000b178a11 */ /* 0x000fe400008f0c12 */
[-C--:B------:R-:W-:Y:S02]  /*1e30*/  ISETP.GE.AND P1, PT, R8, R5.reuse, PT ;  /* 0x000000050800720c */ /* 0x080fe40003f26270 */
[----:B------:R-:W-:Y:S02]  /*1e40*/  @!P6 LEA.HI.X R27, R134, c[0x0][0x16c], R133, 0x1, P4 ;  /* 0x00005b00861bea11 */ /* 0x000fe400020f0c85 */
[----:B------:R-:W-:Y:S02]  /*1e50*/  ISETP.GE.AND P4, PT, R10, R5, PT ;  /* 0x000000050a00720c */ /* 0x000fe40003f86270 */
[C---:B------:R-:W-:Y:S01]  /*1e60*/  LEA.HI R10, R15.reuse, R12, RZ, 0x1 ;  /* 0x0000000c0f0a7211 */ /* 0x040fe200078f08ff */
[----:B------:R1:W-:Y:S01]  /*1e70*/  @!P6 LDGSTS.E.BYPASS.LTC128B.128 [R203+0x6000], [R26.64] ;  /* 0x060000001acbefae */ /* 0x0003e2000b901d4a */
[----:B------:R-:W-:-:S02]  /*1e80*/  LOP3.LUT R15, R15, 0xfffffff0, RZ, 0xc0, !PT ;  /* 0xfffffff00f0f7812 */ /* 0x000fc400078ec0ff */
[----:B------:R-:W-:Y:S01]  /*1e90*/  LOP3.LUT R11, R10, 0xfffffffe, RZ, 0xc0, !PT ;  /* 0xfffffffe0a0b7812 */ /* 0x000fe200078ec0ff */
[----:B------:R1:W-:Y:S01]  /*1ea0*/  @!P6 LDGSTS.E.BYPASS.LTC128B.128 [R203+0x8000], [R26.64+0x80] ;  /* 0x080000801acbefae */ /* 0x0003e2000b901d4a */
[----:B------:R-:W-:Y:S02]  /*1eb0*/  IMAD R10, R7, c[0x0][0x1b8], RZ ;  /* 0x00006e00070a7a24 */ /* 0x000fe400078e02ff */
[----:B------:R-:W-:Y:S01]  /*1ec0*/  @!P1 IMAD.MOV.U32 R132, RZ, RZ, R134 ;  /* 0x000000ffff849224 */ /* 0x000fe200078e0086 */
[----:B------:R1:W-:Y:S01]  /*1ed0*/  @!P6 LDGSTS.E.BYPASS.LTC128B.128 [R203+0xa000], [R26.64+0x100] ;  /* 0x0a0001001acbefae */ /* 0x0003e2000b901d4a */
[----:B------:R-:W-:Y:S01]  /*1ee0*/  ISETP.GE.AND P6, PT, R14, R5, PT ;  /* 0x000000050e00720c */ /* 0x000fe20003fc6270 */
[----:B------:R-:W-:Y:S02]  /*1ef0*/  IMAD R10, R9, c[0x0][0x1bc], R10 ;  /* 0x00006f00090a7a24 */ /* 0x000fe400078e020a */
[----:B------:R1:W-:Y:S01]  /*1f00*/  @!P2 LDGSTS.E.BYPASS.LTC128B.128 [R203+0x6800], [R24.64] ;  /* 0x0680000018cbafae */ /* 0x0003e2000b901d4a */
[----:B------:R-:W-:-:S02]  /*1f10*/  @!P1 IMAD R13, R13, 0x30, RZ ;  /* 0x000000300d0d9824 */ /* 0x000fc400078e02ff */
[----:B------:R-:W-:Y:S01]  /*1f20*/  IMAD.IADD R17, R17, 0x1, R10 ;  /* 0x0000000111117824 */ /* 0x000fe200078e020a */
[----:B------:R1:W-:Y:S01]  /*1f30*/  @!P2 LDGSTS.E.BYPASS.LTC128B.128 [R203+0x8800], [R24.64+0x80] ;  /* 0x0880008018cbafae */ /* 0x0003e2000b901d4a */
[----:B------:R-:W-:Y:S02]  /*1f40*/  IMAD.IADD R12, R12, 0x1, -R11 ;  /* 0x000000010c0c7824 */ /* 0x000fe400078e0a0b */
[----:B------:R-:W-:Y:S01]  /*1f50*/  IMAD.IADD R15, R84, 0x1, -R15 ;  /* 0x00000001540f7824 */ /* 0x000fe200078e0a0f */
[----:B------:R1:W-:Y:S01]  /*1f60*/  @!P2 LDGSTS.E.BYPASS.LTC128B.128 [R203+0xa800], [R24.64+0x100] ;  /* 0x0a80010018cbafae */ /* 0x0003e2000b901d4a */
[----:B------:R-:W-:Y:S01]  /*1f70*/  ISETP.GE.AND P2, PT, R8, R5, PT ;  /* 0x000000050800720c */ /* 0x000fe20003f46270 */
[----:B------:R-:W-:Y:S02]  /*1f80*/  IMAD.U32 R5, RZ, RZ, UR8 ;  /* 0x00000008ff057e24 */ /* 0x000fe4000f8e00ff */
[----:B------:R4:W-:Y:S01]  /*1f90*/  @!P0 LDGSTS.E.BYPASS.LTC128B.128 [R203+0x7000], [R22.64] ;  /* 0x0700000016cb8fae */ /* 0x0009e2000b901d4a */
[----:B------:R-:W-:Y:S01]  /*1fa0*/  IMAD.SHL.U32 R7, R0, 0x40, RZ ;  /* 0x0000004000077824 */ /* 0x000fe200078e00ff */
[----:B------:R-:W-:Y:S01]  /*1fb0*/  SHF.R.S32.HI R8, RZ, 0x1f, R15 ;  /* 0x0000001fff087819 */ /* 0x000fe2000001140f */
[----:B------:R-:W-:Y:S01]  /*1fc0*/  @!P1 IMAD.WIDE.U32 R18, R5, 0x30, R132 ;  /* 0x0000003005129825 */ /* 0x000fe200078e0084 */
[----:B------:R4:W-:Y:S02]  /*1fd0*/  @!P0 LDGSTS.E.BYPASS.LTC128B.128 [R203+0x9000], [R22.64+0x80] ;  /* 0x0900008016cb8fae */ /* 0x0009e4000b901d4a */
[----:B------:R-:W-:Y:S01]  /*1fe0*/  LEA.HI R8, R8, R15, RZ, 0x3 ;  /* 0x0000000f08087211 */ /* 0x000fe200078f18ff */
[----:B------:R-:W-:Y:S01]  /*1ff0*/  @!P1 IMAD.IADD R13, R19, 0x1, R13 ;  /* 0x00000001130d9824 */ /* 0x000fe200078e020d */
[----:B------:R4:W-:Y:S01]  /*2000*/  @!P0 LDGSTS.E.BYPASS.LTC128B.128 [R203+0xb000], [R22.64+0x100] ;  /* 0x0b00010016cb8fae */ /* 0x0009e2000b901d4a */
[----:B------:R-:W-:Y:S01]  /*2010*/  @!P1 LEA R10, P0, R18, c[0x0][0x168], 0x1 ;  /* 0x00005a00120a9a11 */ /* 0x000fe200078008ff */
[----:B------:R-:W-:Y:S01]  /*2020*/  IMAD.SHL.U32 R14, R14, 0x8, RZ ;  /* 0x000000080e0e7824 */ /* 0x000fe200078e00ff */
[----:B------:R-:W-:Y:S01]  /*2030*/  LOP3.LUT R7, R7, 0x1c0, RZ, 0xc0, !PT ;  /* 0x000001c007077812 */ /* 0x000fe200078ec0ff */
[----:B------:R-:W-:Y:S01]  /*2040*/  IMAD R9, R4, c[0x0][0x1a0], RZ ;  /* 0x0000680004097a24 */ /* 0x000fe200078e02ff */
[----:B------:R-:W-:Y:S01]  /*2050*/  @!P1 LEA.HI.X R11, R18, c[0x0][0x16c], R13, 0x1, P0 ;  /* 0x00005b00120b9a11 */ /* 0x000fe200000f0c0d */
[----:B------:R-:W-:Y:S01]  /*2060*/  IMAD.SHL.U32 R13, R12, 0x8, RZ ;  /* 0x000000080c0d7824 */ /* 0x000fe200078e00ff */
[----:B---3--:R-:W-:Y:S01]  /*2070*/  LOP3.LUT R20, R8, 0xfffffff8, RZ, 0xc0, !PT ;  /* 0xfffffff808147812 */ /* 0x008fe200078ec0ff */
[C---:B------:R-:W-:Y:S01]  /*2080*/  IMAD R9, R146.reuse, c[0x0][0x1a4], R9 ;  /* 0x0000690092097a24 */ /* 0x040fe200078e0209 */
[----:B------:R-:W-:Y:S01]  /*2090*/  LOP3.LUT R14, R7, 0x8, R14, 0xf8, !PT ;  /* 0x00000008070e7812 */ /* 0x000fe200078ef80e */
[----:B------:R3:W-:Y:S01]  /*20a0*/  @!P1 LDGSTS.E.BYPASS.LTC128B.128 [R203+0x7800], [R10.64] ;  /* 0x078000000acb9fae */ /* 0x0007e2000b901d4a */
[----:B------:R-:W-:Y:S01]  /*20b0*/  SHF.R.U32.HI R5, RZ, 0x3, R7 ;  /* 0x00000003ff057819 */ /* 0x000fe20000011607 */
[----:B------:R-:W-:-:S02]  /*20c0*/  IMAD.WIDE.U32 R146, R146, c[0x0][0x1a0], R16 ;  /* 0x0000680092927a25 */ /* 0x000fc400078e0010 */
[----:B------:R3:W-:Y:S01]  /*20d0*/  @!P1 LDGSTS.E.BYPASS.LTC128B.128 [R203+0x9800], [R10.64+0x80] ;  /* 0x098000800acb9fae */ /* 0x0007e2000b901d4a */
[----:B------:R-:W-:Y:S01]  /*20e0*/  LOP3.LUT R5, R14, R5, RZ, 0x3c, !PT ;  /* 0x000000050e057212 */ /* 0x000fe200078e3cff */
[----:B------:R-:W-:Y:S01]  /*20f0*/  IMAD.IADD R7, R15, 0x1, -R20 ;  /* 0x000000010f077824 */ /* 0x000fe200078e0a14 */
[----:B------:R-:W-:Y:S01]  /*2100*/  LEA R198, P0, R146, c[0x0][0x170], 0x1 ;  /* 0x00005c0092c67a11 */ /* 0x000fe200078008ff */
[----:B------:R3:W-:Y:S01]  /*2110*/  @!P1 LDGSTS.E.BYPASS.LTC128B.128 [R203+0xb800], [R10.64+0x100] ;  /* 0x0b8001000acb9fae */ /* 0x0007e2000b901d4a */
[----:B------:R-:W-:Y:S02]  /*2120*/  IMAD.IADD R135, R147, 0x1, R9 ;  /* 0x0000000193877824 */ /* 0x000fe400078e0209 */
[----:B------:R-:W-:Y:S01]  /*2130*/  IMAD.SHL.U32 R4, R7, 0x40, RZ ;  /* 0x0000004007047824 */ /* 0x000fe200078e00ff */
[----:B------:R-:W0:Y:S01]  /*2140*/  LDGDEPBAR ;  /* 0x00000000000079af */ /* 0x000e220000000000 */
[----:B------:R-:W-:Y:S01]  /*2150*/  IMAD R193, R12, 0x200, R5 ;  /* 0x000002000cc17824 */ /* 0x000fe200078e0205 */
[----:B------:R-:W-:Y:S01]  /*2160*/  LEA.HI.X R197, R146, c[0x0][0x174], R135, 0x1, P0 ;  /* 0x00005d0092c57a11 */ /* 0x000fe200000f0c87 */
[----:B------:R-:W-:Y:S01]  /*2170*/  IMAD.MOV.U32 R5, RZ, RZ, 0x20 ;  /* 0x00000020ff057424 */ /* 0x000fe200078e00ff */
[----:B------:R-:W-:Y:S01]  /*2180*/  LOP3.LUT R4, R4, 0x1c0, RZ, 0xc0, !PT ;  /* 0x000001c004047812 */ /* 0x000fe200078ec0ff */
[----:B------:R-:W-:-:S02]  /*2190*/  @!P2 IMAD.MOV.U32 R18, RZ, RZ, c[0x0][0x1a0] ;  /* 0x00006800ff12a624 */ /* 0x000fc400078e00ff */
[----:B------:R-:W-:Y:S01]  /*21a0*/  IMAD.WIDE.U32 R14, R5, c[0x0][0x1a0], RZ ;  /* 0x00006800050e7a25 */ /* 0x000fe200078e00ff */
[----:B------:R-:W-:Y:S02]  /*21b0*/  LOP3.LUT R9, R4, 0x8, R13, 0xf8, !PT ;  /* 0x0000000804097812 */ /* 0x000fe400078ef80d */
[----:B------:R-:W-:Y:S01]  /*21c0*/  SHF.R.U32.HI R4, RZ, 0x3, R4 ;  /* 0x00000003ff047819 */ /* 0x000fe20000011604 */
[----:B------:R-:W-:Y:S01]  /*21d0*/  @!P2 IMAD.MOV.U32 R199, RZ, RZ, R197 ;  /* 0x000000ffffc7a224 */ /* 0x000fe200078e00c5 */
[----:B------:R-:W-:Y:S01]  /*21e0*/  @!P5 IADD3 R16, P1, R198, R14, RZ ;  /* 0x0000000ec610d210 */ /* 0x000fe20007f3e0ff */
[----:B------:R-:W-:Y:S01]  /*21f0*/  IMAD.SHL.U32 R85, R8, 0x40, RZ ;  /* 0x0000004008557824 */ /* 0x000fe200078e00ff */
[----:B------:R-:W-:Y:S01]  /*2200*/  LOP3.LUT R4, R9, R4, RZ, 0x3c, !PT ;  /* 0x0000000409047212 */ /* 0x000fe200078e3cff */
[----:B------:R-:W-:-:S03]  /*2210*/  @!P2 IMAD.WIDE.U32 R18, R18, 0x60, R198 ;  /* 0x000000601212a825 */ /* 0x000fc600078e00c6 */
[----:B------:R-:W-:Y:S01]  /*2220*/  LOP3.LUT R85, R85, 0xfffffe00, RZ, 0xc0, !PT ;  /* 0xfffffe0055557812 */ /* 0x000fe200078ec0ff */
[----:B------:R-:W-:Y:S02]  /*2230*/  IMAD R12, R5, c[0x0][0x1a4], RZ ;  /* 0x00006900050c7a24 */ /* 0x000fe400078e02ff */
[----:B------:R-:W-:Y:S02]  /*2240*/  @!P6 IMAD.MOV.U32 R199, RZ, RZ, R197 ;  /* 0x000000ffffc7e224 */ /* 0x000fe400078e00c5 */
[----:B---3--:R-:W-:Y:S01]  /*2250*/  @!P4 IMAD.MOV.U32 R11, RZ, RZ, c[0x0][0x1a0] ;  /* 0x00006800ff0bc624 */ /* 0x008fe200078e00ff */
[----:B------:R-:W-:-:S04]  /*2260*/  DEPBAR.LE SB0, 0x0 ;  /* 0x000080000000791a */ /* 0x000fc80000000000 */
[----:B------:R-:W-:Y:S01]  /*2270*/  BAR.SYNC.DEFER_BLOCKING 0x0 ;  /* 0x0000000000007b1d */ /* 0x000fe20000010000 */
[----:B------:R-:W-:Y:S01]  /*2280*/  @!P4 IMAD.MOV.U32 R10, RZ, RZ, c[0x0][0x1a4] ;  /* 0x00006900ff0ac624 */ /* 0x000fe200078e00ff */
[----:B------:R-:W-:Y:S01]  /*2290*/  @!P4 LEA R14, P0, R11, R198, 0x6 ;  /* 0x000000c60b0ec211 */ /* 0x000fe200078030ff */
[----:B------:R-:W-:Y:S01]  /*22a0*/  @!P2 IMAD.MOV.U32 R9, RZ, RZ, c[0x0][0x1a4] ;  /* 0x00006900ff09a624 */ /* 0x000fe200078e00ff */
[----:B------:R-:W-:Y:S01]  /*22b0*/  @!P5 IADD3.X R17, R197, R15, R12, P1, !PT ;  /* 0x0000000fc511d210 */ /* 0x000fe20000ffe40c */
[----:B------:R-:W-:Y:S01]  /*22c0*/  @!P2 IMAD.MOV.U32 R8, RZ, RZ, R18 ;  /* 0x000000ffff08a224 */ /* 0x000fe200078e0012 */
[----:B------:R-:W-:Y:S01]  /*22d0*/  @!P4 LEA.HI.X R15, R11, R197, R10, 0x6, P0 ;  /* 0x000000c50b0fc211 */ /* 0x000fe200000f340a */
[----:B------:R-:W-:Y:S02]  /*22e0*/  @!P2 IMAD R9, R9, 0x60, RZ ;  /* 0x000000600909a824 */ /* 0x000fe400078e02ff */
[----:B------:R-:W-:Y:S02]  /*22f0*/  IMAD R11, R86, 0x400, R85 ;  /* 0x00000400560b7824 */ /* 0x000fe400078e0255 */
[----:B------:R-:W-:-:S02]  /*2300*/  @!P2 IMAD.IADD R9, R19, 0x1, R9 ;  /* 0x000000011309a824 */ /* 0x000fc400078e0209 */
[----:B------:R-:W-:Y:S02]  /*2310*/  IMAD.IADD R194, R4, 0x1, R11 ;  /* 0x0000000104c27824 */ /* 0x000fe400078e020b */
[----:B------:R-:W-:Y:S02]  /*2320*/  IMAD.SHL.U32 R193, R193, 0x2, RZ ;  /* 0x00000002c1c17824 */ /* 0x000fe400078e00ff */
[----:B------:R-:W-:Y:S02]  /*2330*/  IMAD.SHL.U32 R194, R194, 0x2, RZ ;  /* 0x00000002c2c27824 */ /* 0x000fe400078e00ff */
[----:B------:R-:W-:Y:S01]  /*2340*/  IMAD R86, R86, 0x10, R89 ;  /* 0x0000001056567824 */ /* 0x000fe200078e0259 */
[----:B------:R-:W-:Y:S01]  /*2350*/  IADD3 R191, R193, 0x6020, RZ ;  /* 0x00006020c1bf7810 */ /* 0x000fe20007ffe0ff */
        /* <DEDUP_REMOVED lines=36> */
[----:B------:R-:W-:Y:S01]  /*25a0*/  R2P PR, R7, 0x6 ;  /* 0x0000000607007804 */ /* 0x000fe20000000000 */
[----:B------:R-:W-:-:S02]  /*25b0*/  IMAD.MOV.U32 R7, RZ, RZ, 0x10 ;  /* 0x00000010ff077424 */ /* 0x000fc400078e00ff */
[----:B------:R-:W-:Y:S02]  /*25c0*/  LDSM.16.M88.4 R44, [R194] ;  /* 0x00000000c22c783b */ /* 0x000fe40000000200 */
[----:B------:R-:W-:Y:S02]  /*25d0*/  SEL R5, R5, 0xffffffe0, !P2 ;  /* 0xffffffe005057807 */ /* 0x000fe40005000000 */
[----:B----4-:R-:W4:Y:S01]  /*25e0*/  LDSM.16.M88.4 R20, [R193+0x6000] ;  /* 0x00600000c114783b */ /* 0x010f220000000200 */
[----:B------:R-:W-:Y:S02]  /*25f0*/  SEL R7, R7, 0xfffffff0, !P1 ;  /* 0xfffffff007077807 */ /* 0x000fe40004800000 */
[----:B------:R-:W-:Y:S01]  /*2600*/  R2P PR, R0, 0x6 ;  /* 0x0000000600007804 */ /* 0x000fe20000000000 */
[----:B------:R-:W2:Y:S01]  /*2610*/  LDSM.16.M88.4 R76, [R193+0x7000] ;  /* 0x00700000c14c783b */ /* 0x000ea20000000200 */
[----:B------:R-:W-:Y:S01]  /*2620*/  IADD3 R0, R193, 0x6000, RZ ;  /* 0x00006000c1007810 */ /* 0x000fe20007ffe0ff */
[----:B------:R-:W-:-:S02]  /*2630*/  IMAD R192, R7, 0x2, R194 ;  /* 0x0000000207c07824 */ /* 0x000fc400078e02c2 */
[----:B-1----:R-:W1:Y:S01]  /*2640*/  LDSM.16.M88.4 R12, [R193+0x6800] ;  /* 0x00680000c10c783b */ /* 0x002e620000000200 */
[C---:B------:R-:W-:Y:S02]  /*2650*/  IMAD R190, R5.reuse, 0x2, R194 ;  /* 0x0000000205be7824 */ /* 0x040fe400078e02c2 */
[----:B------:R-:W-:Y:S01]  /*2660*/  IMAD R189, R5, 0x2, R192 ;  /* 0x0000000205bd7824 */ /* 0x000fe200078e02c0 */
[----:B------:R-:W-:Y:S04]  /*2670*/  LDSM.16.M88.4 R56, [R192] ;  /* 0x00000000c038783b */ /* 0x000fe80000000200 */
[----:B------:R-:W-:Y:S01]  /*2680*/  @P1 IADD3 R191, R0, -0x20, RZ ;  /* 0xffffffe000bf1810 */ /* 0x000fe20007ffe0ff */
[----:B------:R-:W-:Y:S01]  /*2690*/  LDSM.16.M88.4 R72, [R193+0x7800] ;  /* 0x00780000c148783b */ /* 0x000fe20000000200 */
[----:B------:R-:W-:-:S02]  /*26a0*/  IMAD.MOV.U32 R0, RZ, RZ, 0x40 ;  /* 0x00000040ff007424 */ /* 0x000fc400078e00ff */
[C---:B------:R-:W-:Y:S01]  /*26b0*/  IADD3 R183, R191.reuse, 0x800, RZ ;  /* 0x00000800bfb77810 */ /* 0x040fe20007ffe0ff */
[----:B------:R-:W1:Y:S01]  /*26c0*/  LDSM.16.M88.4 R68, [R191] ;  /* 0x00000000bf44783b */ /* 0x000e620000000200 */
[C---:B------:R-:W-:Y:S02]  /*26d0*/  IADD3 R182, R191.reuse, 0x1000, RZ ;  /* 0x00001000bfb67810 */ /* 0x040fe40007ffe0ff */
[----:B------:R-:W-:Y:S01]  /*26e0*/  SEL R0, R0, 0xffffffc0, !P2 ;  /* 0xffffffc000007807 */ /* 0x000fe20005000000 */
[----:B------:R-:W3:Y:S01]  /*26f0*/  LDSM.16.M88.4 R60, [R191+0x1000] ;  /* 0x00100000bf3c783b */ /* 0x000ee20000000200 */
[C---:B------:R-:W-:Y:S02]  /*2700*/  IADD3 R181, R191.reuse, 0x1800, RZ ;  /* 0x00001800bfb57810 */ /* 0x040fe40007ffe0ff */
[----:B------:R-:W-:Y:S01]  /*2710*/  IADD3 R179, R191, 0x2000, RZ ;  /* 0x00002000bfb37810 */ /* 0x000fe20007ffe0ff */
[----:B------:R-:W3:Y:S01]  /*2720*/  LDSM.16.M88.4 R64, [R191+0x800] ;  /* 0x00080000bf40783b */ /* 0x000ee20000000200 */
[----:B------:R-:W-:Y:S01]  /*2730*/  IMAD.IADD R187, R193, 0x1, R0 ;  /* 0x00000001c1bb7824 */ /* 0x000fe200078e0200 */
[C---:B------:R-:W-:Y:S01]  /*2740*/  IADD3 R178, R191.reuse, 0x2800, RZ ;  /* 0x00002800bfb27810 */ /* 0x040fe20007ffe0ff */
[----:B------:R-:W-:Y:S01]  /*2750*/  IMAD.IADD R180, R0, 0x1, R191 ;  /* 0x0000000100b47824 */ /* 0x000fe200078e02bf */
[----:B------:R-:W-:Y:S01]  /*2760*/  LDSM.16.M88.4 R40, [R190] ;  /* 0x00000000be28783b */ /* 0x000fe20000000200 */
[----:B------:R-:W-:Y:S01]  /*2770*/  IMAD.IADD R0, R84, 0x1, -R87 ;  /* 0x0000000154007824 */ /* 0x000fe200078e0a57 */
[----:B------:R-:W-:-:S02]  /*2780*/  IADD3 R177, R191, 0x3000, RZ ;  /* 0x00003000bfb17810 */ /* 0x000fc40007ffe0ff */
[----:B------:R-:W3:Y:S01]  /*2790*/  LDSM.16.M88.4 R36, [R187+0x6000] ;  /* 0x00600000bb24783b */ /* 0x000ee20000000200 */
[C---:B------:R-:W-:Y:S01]  /*27a0*/  IADD3 R176, R191.reuse, 0x3800, RZ ;  /* 0x00003800bfb07810 */ /* 0x040fe20007ffe0ff */
[C---:B----4-:R-:W-:Y:S02]  /*27b0*/  HMMA.16816.F32.BF16 R24, R44.reuse, R20, RZ ;  /* 0x000000142c18723c */ /* 0x050fe400000418ff */
[----:B------:R-:W4:Y:S01]  /*27c0*/  LDSM.16.M88.4 R52, [R191+0x1800] ;  /* 0x00180000bf34783b */ /* 0x000f220000000200 */
[C---:B------:R-:W-:Y:S02]  /*27d0*/  IADD3 R175, R191.reuse, 0x4000, RZ ;  /* 0x00004000bfaf7810 */ /* 0x040fe40007ffe0ff */
[C---:B------:R-:W-:Y:S01]  /*27e0*/  IADD3 R174, R191.reuse, 0x4800, RZ ;  /* 0x00004800bfae7810 */ /* 0x040fe20007ffe0ff */
[----:B--2---:R-:W2:Y:S01]  /*27f0*/  LDSM.16.M88.4 R28, [R187+0x7000] ;  /* 0x00700000bb1c783b */ /* 0x004ea20000000200 */
[C---:B------:R-:W-:Y:S01]  /*2800*/  IADD3 R173, R191.reuse, 0x5000, RZ ;  /* 0x00005000bfad7810 */ /* 0x040fe20007ffe0ff */
[----:B------:R-:W-:Y:S02]  /*2810*/  HMMA.16816.F32.BF16 R20, R44, R22, RZ ;  /* 0x000000162c14723c */ /* 0x000fe400000418ff */
[----:B------:R-:W2:Y:S01]  /*2820*/  LDSM.16.M88.4 R32, [R187+0x6800] ;  /* 0x00680000bb20783b */ /* 0x000ea20000000200 */
[----:B------:R-:W-:-:S03]  /*2830*/  IADD3 R172, R191, 0x5800, RZ ;  /* 0x00005800bfac7810 */ /* 0x000fc60007ffe0ff */
[----:B------:R-:W-:Y:S02]  /*2840*/  LDSM.16.M88.4 R80, [R187+0x7800] ;  /* 0x00780000bb50783b */ /* 0x000fe40000000200 */
[C---:B------:R-:W-:Y:S02]  /*2850*/  HMMA.16816.F32.BF16 R8, R44.reuse, R76, RZ ;  /* 0x0000004c2c08723c */ /* 0x040fe400000418ff */
[----:B------:R-:W0:Y:S06]  /*2860*/  LDGDEPBAR ;  /* 0x00000000000079af */ /* 0x000e2c0000000000 */
[C---:B-1----:R-:W-:Y:S08]  /*2870*/  HMMA.16816.F32.BF16 R16, R44.reuse, R12, RZ ;  /* 0x0000000c2c10723c */ /* 0x042ff000000418ff */
[C---:B------:R-:W-:Y:S08]  /*2880*/  HMMA.16816.F32.BF16 R76, R44.reuse, R78, RZ ;  /* 0x0000004e2c4c723c */ /* 0x040ff000000418ff */
[----:B------:R-:W-:Y:S08]  /*2890*/  HMMA.16816.F32.BF16 R12, R44, R14, RZ ;  /* 0x0000000e2c0c723c */ /* 0x000ff000000418ff */
[----:B------:R-:W-:Y:S08]  /*28a0*/  HMMA.16816.F32.BF16 R24, R56, R68, R24 ;  /* 0x000000443818723c */ /* 0x000ff00000041818 */
[C---:B------:R-:W-:Y:S08]  /*28b0*/  HMMA.16816.F32.BF16 R48, R44.reuse, R72, RZ ;  /* 0x000000482c30723c */ /* 0x040ff000000418ff */
[----:B------:R-:W-:Y:S01]  /*28c0*/  HMMA.16816.F32.BF16 R44, R44, R74, RZ ;  /* 0x0000004a2c2c723c */ /* 0x000fe200000418ff */
[----:B------:R-:W-:Y:S07]  /*28d0*/  LDSM.16.M88.4 R72, [R189] ;  /* 0x00000000bd48783b */ /* 0x000fee0000000200 */
[C---:B------:R-:W-:Y:S01]  /*28e0*/  HMMA.16816.F32.BF16 R20, R56.reuse, R70, R20 ;  /* 0x000000463814723c */ /* 0x040fe20000041814 */
[----:B------:R-:W1:Y:S07]  /*28f0*/  LDSM.16.M88.4 R68, [R180] ;  /* 0x00000000b444783b */ /* 0x000e6e0000000200 */
[C---:B---3--:R-:W-:Y:S08]  /*2900*/  HMMA.16816.F32.BF16 R8, R56.reuse, R60, R8 ;  /* 0x0000003c3808723c */ /* 0x048ff00000041808 */
[C---:B------:R-:W-:Y:S01]  /*2910*/  HMMA.16816.F32.BF16 R76, R56.reuse, R62, R76 ;  /* 0x0000003e384c723c */ /* 0x040fe2000004184c */
[----:B------:R-:W3:Y:S07]  /*2920*/  LDSM.16.M88.4 R60, [R180+0x1000] ;  /* 0x00100000b43c783b */ /* 0x000eee0000000200 */
[C---:B------:R-:W-:Y:S08]  /*2930*/  HMMA.16816.F32.BF16 R16, R56.reuse, R64, R16 ;  /* 0x000000403810723c */ /* 0x040ff00000041810 */
[----:B------:R-:W-:Y:S01]  /*2940*/  HMMA.16816.F32.BF16 R12, R56, R66, R12 ;  /* 0x00000042380c723c */ /* 0x000fe2000004180c */
[----:B------:R-:W1:Y:S07]  /*2950*/  LDSM.16.M88.4 R64, [R180+0x800] ;  /* 0x00080000b440783b */ /* 0x000e6e0000000200 */
[----:B------:R-:W-:Y:S08]  /*2960*/  HMMA.16816.F32.BF16 R24, R40, R36, R24 ;  /* 0x000000242818723c */ /* 0x000ff00000041818 */
[C---:B----4-:R-:W-:Y:S08]  /*2970*/  HMMA.16816.F32.BF16 R48, R56.reuse, R52, R48 ;  /* 0x000000343830723c */ /* 0x050ff00000041830 */
[----:B------:R-:W-:Y:S01]  /*2980*/  HMMA.16816.F32.BF16 R44, R56, R54, R44 ;  /* 0x00000036382c723c */ /* 0x000fe2000004182c */
[----:B------:R-:W-:Y:S07]  /*2990*/  LDSM.16.M88.4 R56, [R180+0x1800] ;  /* 0x00180000b438783b */ /* 0x000fee0000000200 */
[C---:B------:R-:W-:Y:S01]  /*29a0*/  HMMA.16816.F32.BF16 R20, R40.reuse, R38, R20 ;  /* 0x000000262814723c */ /* 0x040fe20000041814 */
[----:B------:R-:W-:Y:S07]  /*29b0*/  LDSM.16.M88.4 R36, [R194+0x2000] ;  /* 0x00200000c224783b */ /* 0x000fee0000000200 */
[C---:B--2---:R-:W-:Y:S01]  /*29c0*/  HMMA.16816.F32.BF16 R52, R40.reuse, R28, R8 ;  /* 0x0000001c2834723c */ /* 0x044fe20000041808 */
[----:B------:R-:W-:Y:S07]  /*29d0*/  LDSM.16.M88.4 R8, [R193+0x8800] ;  /* 0x00880000c108783b */ /* 0x000fee0000000200 */
[C---:B------:R-:W-:Y:S01]  /*29e0*/  HMMA.16816.F32.BF16 R76, R40.reuse, R30, R76 ;  /* 0x0000001e284c723c */ /* 0x040fe2000004184c */
[----:B------:R-:W-:Y:S07]  /*29f0*/  LDSM.16.M88.4 R28, [R193+0x9000] ;  /* 0x00900000c11c783b */ /* 0x000fee0000000200 */
[C---:B------:R-:W-:Y:S08]  /*2a00*/  HMMA.16816.F32.BF16 R16, R40.reuse, R32, R16 ;  /* 0x000000202810723c */ /* 0x040ff00000041810 */
[----:B------:R-:W-:Y:S01]  /*2a10*/  HMMA.16816.F32.BF16 R12, R40, R34, R12 ;  /* 0x00000022280c723c */ /* 0x000fe2000004180c */
[----:B------:R-:W2:Y:S07]  /*2a20*/  LDSM.16.M88.4 R32, [R193+0x8000] ;  /* 0x00800000c120783b */ /* 0x000eae0000000200 */
[C---:B-1----:R-:W-:Y:S08]  /*2a30*/  HMMA.16816.F32.BF16 R24, R72.reuse, R68, R24 ;  /* 0x000000444818723c */ /* 0x042ff00000041818 */
[----:B------:R-:W-:Y:S08]  /*2a40*/  HMMA.16816.F32.BF16 R20, R72, R70, R20 ;  /* 0x000000464814723c */ /* 0x000ff00000041814 */
[----:B------:R-:W-:Y:S08]  /*2a50*/  HMMA.16816.F32.BF16 R48, R40, R80, R48 ;  /* 0x000000502830723c */ /* 0x000ff00000041830 */
[C---:B---3--:R-:W-:Y:S01]  /*2a60*/  HMMA.16816.F32.BF16 R68, R72.reuse, R60, R52 ;  /* 0x0000003c4844723c */ /* 0x048fe20000041834 */
[----:B------:R-:W-:Y:S07]  /*2a70*/  LDSM.16.M88.4 R52, [R191+0x2000] ;  /* 0x00200000bf34783b */ /* 0x000fee0000000200 */
[----:B------:R-:W-:Y:S01]  /*2a80*/  HMMA.16816.F32.BF16 R76, R72, R62, R76 ;  /* 0x0000003e484c723c */ /* 0x000fe2000004184c */
[----:B------:R-:W-:Y:S07]  /*2a90*/  LDSM.16.M88.4 R60, [R191+0x3000] ;  /* 0x00300000bf3c783b */ /* 0x000fee0000000200 */
[----:B------:R-:W-:Y:S01]  /*2aa0*/  HMMA.16816.F32.BF16 R44, R40, R82, R44 ;  /* 0x00000052282c723c */ /* 0x000fe2000004182c */
[----:B------:R-:W-:Y:S04]  /*2ab0*/  LDSM.16.M88.4 R80, [R193+0x9800] ;  /* 0x00980000c150783b */ /* 0x000fe80000000200 */
[----:B------:R-:W-:Y:S03]  /*2ac0*/  LDSM.16.M88.4 R40, [R191+0x2800] ;  /* 0x00280000bf28783b */ /* 0x000fe60000000200 */
[C---:B------:R-:W-:Y:S08]  /*2ad0*/  HMMA.16816.F32.BF16 R16, R72.reuse, R64, R16 ;  /* 0x000000404810723c */ /* 0x040ff00000041810 */
[----:B------:R-:W-:Y:S01]  /*2ae0*/  HMMA.16816.F32.BF16 R12, R72, R66, R12 ;  /* 0x00000042480c723c */ /* 0x000fe2000004180c */
[----:B------:R-:W1:Y:S07]  /*2af0*/  LDSM.16.M88.4 R64, [R192+0x2000] ;  /* 0x00200000c040783b */ /* 0x000e6e0000000200 */
[----:B--2---:R-:W-:Y:S08]  /*2b00*/  HMMA.16816.F32.BF16 R24, R36, R32, R24 ;  /* 0x000000202418723c */ /* 0x004ff00000041818 */
[----:B------:R-:W-:Y:S08]  /*2b10*/  HMMA.16816.F32.BF16 R48, R72, R56, R48 ;  /* 0x000000384830723c */ /* 0x000ff00000041830 */
[C---:B------:R-:W-:Y:S08]  /*2b20*/  HMMA.16816.F32.BF16 R68, R36.reuse, R28, R68 ;  /* 0x0000001c2444723c */ /* 0x040ff00000041844 */
[----:B------:R-:W-:Y:S01]  /*2b30*/  HMMA.16816.F32.BF16 R76, R36, R30, R76 ;  /* 0x0000001e244c723c */ /* 0x000fe2000004184c */
[----:B------:R-:W-:Y:S07]  /*2b40*/  LDSM.16.M88.4 R28, [R187+0x9000] ;  /* 0x00900000bb1c783b */ /* 0x000fee0000000200 */
[----:B------:R-:W-:Y:S01]  /*2b50*/  HMMA.16816.F32.BF16 R44, R72, R58, R44 ;  /* 0x0000003a482c723c */ /* 0x000fe2000004182c */
[----:B------:R-:W-:Y:S04]  /*2b60*/  LDSM.16.M88.4 R56, [R190+0x2000] ;  /* 0x00200000be38783b */ /* 0x000fe80000000200 */
[----:B------:R-:W-:Y:S03]  /*2b70*/  LDSM.16.M88.4 R72, [R191+0x3800] ;  /* 0x00380000bf48783b */ /* 0x000fe60000000200 */
[C---:B------:R-:W-:Y:S01]  /*2b80*/  HMMA.16816.F32.BF16 R20, R36.reuse, R34, R20 ;  /* 0x000000222414723c */ /* 0x040fe20000041814 */
[----:B------:R-:W2:Y:S07]  /*2b90*/  LDSM.16.M88.4 R32, [R187+0x8000] ;  /* 0x00800000bb20783b */ /* 0x000eae0000000200 */
[C---:B------:R-:W-:Y:S08]  /*2ba0*/  HMMA.16816.F32.BF16 R16, R36.reuse, R8, R16 ;  /* 0x000000082410723c */ /* 0x040ff00000041810 */
[----:B------:R-:W-:Y:S01]  /*2bb0*/  HMMA.16816.F32.BF16 R12, R36, R10, R12 ;  /* 0x0000000a240c723c */ /* 0x000fe2000004180c */
[----:B------:R-:W3:Y:S07]  /*2bc0*/  LDSM.16.M88.4 R8, [R187+0x8800] ;  /* 0x00880000bb08783b */ /* 0x000eee0000000200 */
[----:B-1----:R-:W-:Y:S08]  /*2bd0*/  HMMA.16816.F32.BF16 R24, R64, R52, R24 ;  /* 0x000000344018723c */ /* 0x002ff00000041818 */
        /* <DEDUP_REMOVED lines=8> */
[----:B------:R-:W-:Y:S07]  /*2c60*/  LDSM.16.M88.4 R52, [R189+0x2000] ;  /* 0x00200000bd34783b */ /* 0x000fee0000000200 */
        /* <DEDUP_REMOVED lines=13> */
[C---:B---3--:R-:W-:Y:S08]  /*2d40*/  HMMA.16816.F32.BF16 R16, R56.reuse, R8, R16 ;  /* 0x000000083810723c */ /* 0x048ff00000041810 */
        /* <DEDUP_REMOVED lines=11> */
[----:B------:R-:W1:Y:S07]  /*2e00*/  LDSM.16.M88.4 R40, [R191+0x4000] ;  /* 0x00400000bf28783b */ /* 0x000e6e0000000200 */
[C---:B------:R-:W-:Y:S08]  /*2e10*/  HMMA.16816.F32.BF16 R16, R52.reuse, R36, R16 ;  /* 0x000000243410723c */ /* 0x040ff00000041810 */
[----:B------:R-:W-:Y:S01]  /*2e20*/  HMMA.16816.F32.BF16 R12, R52, R38, R12 ;  /* 0x00000026340c723c */ /* 0x000fe2000004180c */
[----:B------:R-:W4:Y:S07]  /*2e30*/  LDSM.16.M88.4 R36, [R191+0x4800] ;  /* 0x00480000bf24783b */ /* 0x000f2e0000000200 */
[----:B--2---:R-:W-:Y:S08]  /*2e40*/  HMMA.16816.F32.BF16 R24, R64, R32, R24 ;  /* 0x000000204018723c */ /* 0x004ff00000041818 */
[----:B------:R-:W-:Y:S08]  /*2e50*/  HMMA.16816.F32.BF16 R48, R52, R72, R48 ;  /* 0x000000483430723c */ /* 0x000ff00000041830 */
[C---:B------:R-:W-:Y:S08]  /*2e60*/  HMMA.16816.F32.BF16 R68, R64.reuse, R28, R68 ;  /* 0x0000001c4044723c */ /* 0x040ff00000041844 */
[C---:B------:R-:W-:Y:S01]  /*2e70*/  HMMA.16816.F32.BF16 R76, R64.reuse, R30, R76 ;  /* 0x0000001e404c723c */ /* 0x040fe2000004184c */
[----:B------:R-:W-:Y:S07]  /*2e80*/  LDSM.16.M88.4 R28, [R187+0xb000] ;  /* 0x00b00000bb1c783b */ /* 0x000fee0000000200 */
[C---:B------:R-:W-:Y:S01]  /*2e90*/  HMMA.16816.F32.BF16 R20, R64.reuse, R34, R20 ;  /* 0x000000224014723c */ /* 0x040fe20000041814 */
[----:B------:R-:W-:Y:S07]  /*2ea0*/  LDSM.16.M88.4 R32, [R187+0xa000] ;  /* 0x00a00000bb20783b */ /* 0x000fee0000000200 */
[C---:B---3--:R-:W-:Y:S08]  /*2eb0*/  HMMA.16816.F32.BF16 R16, R64.reuse, R8, R16 ;  /* 0x000000084010723c */ /* 0x048ff00000041810 */
[----:B------:R-:W-:Y:S01]  /*2ec0*/  HMMA.16816.F32.BF16 R12, R64, R10, R12 ;  /* 0x0000000a400c723c */ /* 0x000fe2000004180c */
[----:B------:R-:W2:Y:S07]  /*2ed0*/  LDSM.16.M88.4 R8, [R190+0x4000] ;  /* 0x00400000be08783b */ /* 0x000eae0000000200 */
[----:B------:R-:W-:Y:S01]  /*2ee0*/  HMMA.16816.F32.BF16 R44, R52, R74, R44 ;  /* 0x0000004a342c723c */ /* 0x000fe2000004182c */
[----:B------:R-:W3:Y:S04]  /*2ef0*/  LDSM.16.M88.4 R52, [R191+0x5800] ;  /* 0x00580000bf34783b */ /* 0x000ee80000000200 */
[----:B------:R-:W2:Y:S03]  /*2f00*/  LDSM.16.M88.4 R72, [R187+0xa800] ;  /* 0x00a80000bb48783b */ /* 0x000ea60000000200 */
[----:B-1----:R-:W-:Y:S08]  /*2f10*/  HMMA.16816.F32.BF16 R24, R56, R40, R24 ;  /* 0x000000283818723c */ /* 0x002ff00000041818 */
[----:B------:R-:W-:Y:S08]  /*2f20*/  HMMA.16816.F32.BF16 R48, R64, R80, R48 ;  /* 0x000000504030723c */ /* 0x000ff00000041830 */
[C---:B------:R-:W-:Y:S08]  /*2f30*/  HMMA.16816.F32.BF16 R68, R56.reuse, R60, R68 ;  /* 0x0000003c3844723c */ /* 0x040ff00000041844 */
[C---:B------:R-:W-:Y:S01]  /*2f40*/  HMMA.16816.F32.BF16 R76, R56.reuse, R62, R76 ;  /* 0x0000003e384c723c */ /* 0x040fe2000004184c */
[----:B------:R-:W-:Y:S07]  /*2f50*/  LDSM.16.M88.4 R60, [R180+0x4000] ;  /* 0x00400000b43c783b */ /* 0x000fee0000000200 */
[C---:B------:R-:W-:Y:S01]  /*2f60*/  HMMA.16816.F32.BF16 R20, R56.reuse, R42, R20 ;  /* 0x0000002a3814723c */ /* 0x040fe20000041814 */
[----:B------:R-:W1:Y:S07]  /*2f70*/  LDSM.16.M88.4 R40, [R189+0x4000] ;  /* 0x00400000bd28783b */ /* 0x000e6e0000000200 */
[C---:B----4-:R-:W-:Y:S08]  /*2f80*/  HMMA.16816.F32.BF16 R16, R56.reuse, R36, R16 ;  /* 0x000000243810723c */ /* 0x050ff00000041810 */
[----:B------:R-:W-:Y:S01]  /*2f90*/  HMMA.16816.F32.BF16 R12, R56, R38, R12 ;  /* 0x00000026380c723c */ /* 0x000fe2000004180c */
[----:B------:R-:W4:Y:S07]  /*2fa0*/  LDSM.16.M88.4 R36, [R187+0xb800] ;  /* 0x00b80000bb24783b */ /* 0x000f2e0000000200 */
[----:B--2---:R-:W-:Y:S07]  /*2fb0*/  HMMA.16816.F32.BF16 R24, R8, R32, R24 ;  /* 0x000000200818723c */ /* 0x004fee0000041818 */
[----:B------:R-:W-:Y:S01]  /*2fc0*/  SHF.R.S32.HI R33, RZ, 0x1f, R0 ;  /* 0x0000001fff217819 */ /* 0x000fe20000011400 */
[----:B---3--:R-:W-:Y:S01]  /*2fd0*/  HMMA.16816.F32.BF16 R48, R56, R52, R48 ;  /* 0x000000343830723c */ /* 0x008fe20000041830 */
[----:B------:R-:W-:-:S02]  /*2fe0*/  IADD3 R32, R6, 0x1, -R88 ;  /* 0x0000000106207810 */ /* 0x000fc40007ffe858 */
[----:B------:R-:W-:-:S04]  /*2ff0*/  LEA.HI R0, R33, R0, RZ, 0x2 ;  /* 0x0000000021007211 */ /* 0x000fc800078f10ff */
[----:B------:R-:W-:Y:S01]  /*3000*/  SHF.R.S32.HI R33, RZ, 0x2, R0 ;  /* 0x00000002ff217819 */ /* 0x000fe20000011400 */
[----:B------:R-:W-:Y:S04]  /*3010*/  HMMA.16816.F32.BF16 R68, R8, R28, R68 ;  /* 0x0000001c0844723c */ /* 0x000fe80000041844 */
[----:B------:R-:W-:Y:S01]  /*3020*/  IMAD.IADD R0, R33, 0x1, R86 ;  /* 0x0000000121007824 */ /* 0x000fe200078e0256 */
[----:B------:R-:W-:-:S03]  /*3030*/  IADD3 R33, R32, c[0x0][0x2e8], RZ ;  /* 0x0000ba0020217a10 */ /* 0x000fc60007ffe0ff */
[----:B------:R-:W-:Y:S01]  /*3040*/  HMMA.16816.F32.BF16 R76, R8, R30, R76 ;  /* 0x0000001e084c723c */ /* 0x000fe2000004184c */
[----:B------:R-:W2:Y:S01]  /*3050*/  LDSM.16.M88.4 R28, [R180+0x4800] ;  /* 0x00480000b41c783b */ /* 0x000ea20000000200 */
[----:B------:R-:W-:Y:S01]  /*3060*/  IADD3 R206, R0, 0x8, RZ ;  /* 0x0000000800ce7810 */ /* 0x000fe20007ffe0ff */
[----:B------:R-:W-:-:S04]  /*3070*/  IMAD.IADD R207, R33, 0x1, R0 ;  /* 0x0000000121cf7824 */ /* 0x000fc800078e0200 */
[----:B------:R-:W-:Y:S01]  /*3080*/  IMAD.IADD R33, R33, 0x1, R206 ;  /* 0x0000000121217824 */ /* 0x000fe200078e02ce */
[----:B------:R-:W-:Y:S01]  /*3090*/  HMMA.16816.F32.BF16 R20, R8, R34, R20 ;  /* 0x000000220814723c */ /* 0x000fe20000041814 */
[----:B------:R-:W-:-:S03]  /*30a0*/  IMNMX R207, R207, R6, PT ;  /* 0x00000006cfcf7217 */ /* 0x000fc60003800200 */
[----:B------:R-:W-:-:S03]  /*30b0*/  IMNMX R202, R33, R6, PT ;  /* 0x0000000621ca7217 */ /* 0x000fc60003800200 */
[----:B------:R-:W-:Y:S01]  /*30c0*/  IADD3 R35, R6, -c[0x0][0x2e4], -R88 ;  /* 0x8000b90006237a10 */ /* 0x000fe20007ffe858 */
[C---:B------:R-:W-:Y:S04]  /*30d0*/  HMMA.16816.F32.BF16 R16, R8.reuse, R72, R16 ;  /* 0x000000480810723c */ /* 0x040fe80000041810 */
[C---:B------:R-:W-:Y:S02]  /*30e0*/  IMAD.IADD R208, R35.reuse, 0x1, R0 ;  /* 0x0000000123d07824 */ /* 0x040fe400078e0200 */
[----:B------:R-:W-:Y:S02]  /*30f0*/  IMAD.IADD R206, R35, 0x1, R206 ;  /* 0x0000000123ce7824 */ /* 0x000fe400078e02ce */
[----:B------:R-:W-:Y:S01]  /*3100*/  HMMA.16816.F32.BF16 R12, R8, R74, R12 ;  /* 0x0000004a080c723c */ /* 0x000fe2000004180c */
[----:B------:R-:W3:Y:S01]  /*3110*/  LDSM.16.M88.4 R32, [R180+0x5000] ;  /* 0x00500000b420783b */ /* 0x000ee20000000200 */
[----:B------:R-:W-:Y:S01]  /*3120*/  IMNMX R208, RZ, R208, !PT ;  /* 0x000000d0ffd07217 */ /* 0x000fe20007800200 */
[----:B------:R-:W-:Y:S01]  /*3130*/  IMAD.IADD R0, R85, 0x1, R4 ;  /* 0x0000000155007824 */ /* 0x000fe200078e0204 */
[----:B------:R-:W-:-:S04]  /*3140*/  IMNMX R206, RZ, R206, !PT ;  /* 0x000000ceffce7217 */ /* 0x000fc80007800200 */
[----:B-1----:R-:W-:Y:S08]  /*3150*/  HMMA.16816.F32.BF16 R24, R40, R60, R24 ;  /* 0x0000003c2818723c */ /* 0x002ff00000041818 */
[----:B------:R-:W-:Y:S08]  /*3160*/  HMMA.16816.F32.BF16 R44, R64, R82, R44 ;  /* 0x00000052402c723c */ /* 0x000ff0000004182c */
[----:B----4-:R-:W-:Y:S07]  /*3170*/  HMMA.16816.F32.BF16 R48, R8, R36, R48 ;  /* 0x000000240830723c */ /* 0x010fee0000041830 */
[----:B------:R-:W-:Y:S01]  /*3180*/  IMAD.IADD R37, R3, 0x1, R210 ;  /* 0x0000000103257824 */ /* 0x000fe200078e02d2 */
[----:B------:R-:W-:Y:S04]  /*3190*/  HMMA.16816.F32.BF16 R20, R40, R62, R20 ;  /* 0x0000003e2814723c */ /* 0x000fe80000041814 */
[----:B------:R-:W-:-:S02]  /*31a0*/  IADD3 R53, R37, 0x1, RZ ;  /* 0x0000000125357810 */ /* 0x000fc40007ffe0ff */
[-C--:B------:R-:W-:Y:S02]  /*31b0*/  ISETP.GE.AND P0, PT, R37, R207.reuse, PT ;  /* 0x000000cf2500720c */ /* 0x080fe40003f06270 */
[C---:B------:R-:W-:Y:S01]  /*31c0*/  ISETP.GE.AND P5, PT, R53.reuse, R207, PT ;  /* 0x000000cf3500720c */ /* 0x040fe20003fa6270 */
[C---:B--2---:R-:W-:Y:S01]  /*31d0*/  HMMA.16816.F32.BF16 R16, R40.reuse, R28, R16 ;  /* 0x0000001c2810723c */ /* 0x044fe20000041810 */
[-C--:B------:R-:W-:Y:S02]  /*31e0*/  ISETP.GE.AND P2, PT, R53, R202.reuse, PT ;  /* 0x000000ca3500720c */ /* 0x080fe40003f46270 */
[----:B------:R-:W-:Y:S02]  /*31f0*/  ISETP.GE.AND P1, PT, R37, R202, PT ;  /* 0x000000ca2500720c */ /* 0x000fe40003f26270 */
[C---:B------:R-:W-:Y:S02]  /*3200*/  ISETP.LT.OR P5, PT, R53.reuse, R208, P5 ;  /* 0x000000d03500720c */ /* 0x040fe40002fa1670 */
[----:B------:R-:W-:Y:S01]  /*3210*/  ISETP.LT.OR P2, PT, R53, R206, P2 ;  /* 0x000000ce3500720c */ /* 0x000fe20001741670 */
[----:B------:R-:W-:Y:S01]  /*3220*/  HMMA.16816.F32.BF16 R12, R40, R30, R12 ;  /* 0x0000001e280c723c */ /* 0x000fe2000004180c */
[----:B------:R-:W-:-:S02]  /*3230*/  ISETP.LT.OR P0, PT, R37, R208, P0 ;  /* 0x000000d02500720c */ /* 0x000fc40000701670 */
[----:B------:R-:W-:Y:S02]  /*3240*/  ISETP.LT.OR P1, PT, R37, R206, P1 ;  /* 0x000000ce2500720c */ /* 0x000fe40000f21670 */
[----:B------:R-:W-:Y:S02]  /*3250*/  FSEL R29, R24, -INF , !P0 ;  /* 0xff800000181d7808 */ /* 0x000fe40004000000 */
[----:B------:R-:W-:Y:S01]  /*3260*/  FSEL R6, R26, -INF , !P1 ;  /* 0xff8000001a067808 */ /* 0x000fe20004800000 */
[----:B------:R-:W-:Y:S01]  /*3270*/  HMMA.16816.F32.BF16 R44, R56, R54, R44 ;  /* 0x00000036382c723c */ /* 0x000fe2000004182c */
[----:B------:R-:W-:Y:S02]  /*3280*/  FSEL R30, R25, -INF , !P5 ;  /* 0xff800000191e7808 */ /* 0x000fe40006800000 */
[----:B------:R-:W-:Y:S02]  /*3290*/  FSEL R28, R27, -INF , !P2 ;  /* 0xff8000001b1c7808 */ /* 0x000fe40005000000 */
[----:B------:R-:W1:Y:S01]  /*32a0*/  LDSM.16.M88.4 R24, [R180+0x5800] ;  /* 0x00580000b418783b */ /* 0x000e620000000200 */
[----:B------:R-:W-:Y:S01]  /*32b0*/  IADD3 R53, R37, 0x9, RZ ;  /* 0x0000000925357810 */ /* 0x000fe20007ffe0ff */
[----:B------:R-:W-:-:S04]  /*32c0*/  DEPBAR.LE SB0, 0x0 ;  /* 0x000080000000791a */ /* 0x000fc80000000000 */
[----:B------:R-:W-:Y:S01]  /*32d0*/  IADD3 R55, R37, 0x8, RZ ;  /* 0x0000000825377810 */ /* 0x000fe20007ffe0ff */
[C---:B---3--:R-:W-:Y:S01]  /*32e0*/  HMMA.16816.F32.BF16 R68, R40.reuse, R32, R68 ;  /* 0x000000202844723c */ /* 0x048fe20000041844 */
[----:B------:R-:W-:Y:S01]  /*32f0*/  BAR.SYNC.DEFER_BLOCKING 0x0 ;  /* 0x0000000000007b1d */ /* 0x000fe20000010000 */
[-C--:B------:R-:W-:Y:S02]  /*3300*/  ISETP.GE.AND P6, PT, R53, R207.reuse, PT ;  /* 0x000000cf3500720c */ /* 0x080fe40003fc6270 */
[C---:B------:R-:W-:Y:S02]  /*3310*/  ISETP.GE.AND P4, PT, R55.reuse, R207, PT ;  /* 0x000000cf3700720c */ /* 0x040fe40003f86270 */
[-C--:B------:R-:W-:Y:S02]  /*3320*/  ISETP.GE.AND P0, PT, R55, R202.reuse, PT ;  /* 0x000000ca3700720c */ /* 0x080fe40003f06270 */
[----:B------:R-:W-:Y:S01]  /*3330*/  ISETP.GE.AND P1, PT, R53, R202, PT ;  /* 0x000000ca3500720c */ /* 0x000fe20003f26270 */
[----:B------:R-:W-:Y:S01]  /*3340*/  HMMA.16816.F32.BF16 R76, R40, R34, R76 ;  /* 0x00000022284c723c */ /* 0x000fe2000004184c */
[----:B------:R-:W-:-:S02]  /*3350*/  ISETP.LT.OR P4, PT, R55, R208, P4 ;  /* 0x000000d03700720c */ /* 0x000fc40002781670 */
[----:B------:R-:W-:Y:S02]  /*3360*/  ISETP.LT.OR P0, PT, R55, R206, P0 ;  /* 0x000000ce3700720c */ /* 0x000fe40000701670 */
[C---:B------:R-:W-:Y:S02]  /*3370*/  ISETP.LT.OR P6, PT, R53.reuse, R208, P6 ;  /* 0x000000d03500720c */ /* 0x040fe400037c1670 */
[----:B------:R-:W-:Y:S01]  /*3380*/  ISETP.LT.OR P1, PT, R53, R206, P1 ;  /* 0x000000ce3500720c */ /* 0x000fe20000f21670 */
[----:B------:R-:W-:Y:S01]  /*3390*/  HMMA.16816.F32.BF16 R44, R8, R38, R44 ;  /* 0x00000026082c723c */ /* 0x000fe2000004182c */
[C---:B------:R-:W-:Y:S02]  /*33a0*/  IADD3 R55, R37.reuse, 0x10, RZ ;  /* 0x0000001025377810 */ /* 0x040fe40007ffe0ff */
[----:B------:R-:W-:Y:S02]  /*33b0*/  IADD3 R53, R37, 0x11, RZ ;  /* 0x0000001125357810 */ /* 0x000fe40007ffe0ff */
[----:B------:R-:W-:-:S02]  /*33c0*/  FSEL R31, R20, -INF , !P4 ;  /* 0xff800000141f7808 */ /* 0x000fc40006000000 */
[----:B------:R-:W-:Y:S02]  /*33d0*/  FSEL R22, R22, -INF , !P0 ;  /* 0xff80000016167808 */ /* 0x000fe40004000000 */
[-C--:B------:R-:W-:Y:S02]  /*33e0*/  ISETP.GE.AND P2, PT, R55, R207.reuse, PT ;  /* 0x000000cf3700720c */ /* 0x080fe40003f46270 */
[----:B------:R-:W-:Y:S02]  /*33f0*/  ISETP.GE.AND P5, PT, R53, R207, PT ;  /* 0x000000cf3500720c */ /* 0x000fe40003fa6270 */
[-C--:B------:R-:W-:Y:S02]  /*3400*/  ISETP.GE.AND P4, PT, R55, R202.reuse, PT ;  /* 0x000000ca3700720c */ /* 0x080fe40003f86270 */
[----:B------:R-:W-:Y:S01]  /*3410*/  ISETP.GE.AND P0, PT, R53, R202, PT ;  /* 0x000000ca3500720c */ /* 0x000fe20003f06270 */
[----:B-1----:R-:W-:Y:S01]  /*3420*/  HMMA.16816.F32.BF16 R48, R40, R24, R48 ;  /* 0x000000182830723c */ /* 0x002fe20000041830 */
        /* <DEDUP_REMOVED lines=9> */
[----:B------:R-:W-:Y:S02]  /*34c0*/  FSEL R18, R18, -INF , !P4 ;  /* 0xff80000012127808 */ /* 0x000fe40006000000 */
[-C--:B------:R-:W-:Y:S02]  /*34d0*/  ISETP.GE.AND P1, PT, R55, R207.reuse, PT ;  /* 0x000000cf3700720c */ /* 0x080fe40003f26270 */
[C---:B------:R-:W-:Y:S02]  /*34e0*/  ISETP.GE.AND P6, PT, R53.reuse, R207, PT ;  /* 0x000000cf3500720c */ /* 0x040fe40003fc6270 */
[----:B------:R-:W-:Y:S02]  /*34f0*/  ISETP.GE.AND P4, PT, R53, R202, PT ;  /* 0x000000ca3500720c */ /* 0x000fe40003f86270 */
[----:B------:R-:W-:-:S02]  /*3500*/  ISETP.LT.OR P1, PT, R55, R208, P1 ;  /* 0x000000d03700720c */ /* 0x000fc40000f21670 */
[C---:B------:R-:W-:Y:S02]  /*3510*/  ISETP.LT.OR P6, PT, R53.reuse, R208, P6 ;  /* 0x000000d03500720c */ /* 0x040fe400037c1670 */
[----:B------:R-:W-:Y:S02]  /*3520*/  ISETP.LT.OR P4, PT, R53, R206, P4 ;  /* 0x000000ce3500720c */ /* 0x000fe40002781670 */
[----:B------:R-:W-:Y:S02]  /*3530*/  IADD3 R53, R37, 0x20, RZ ;  /* 0x0000002025357810 */ /* 0x000fe40007ffe0ff */
[----:B------:R-:W-:Y:S02]  /*3540*/  FSEL R21, R16, -INF , !P2 ;  /* 0xff80000010157808 */ /* 0x000fe40005000000 */
[----:B------:R-:W-:Y:S02]  /*3550*/  FSEL R23, R17, -INF , !P5 ;  /* 0xff80000011177808 */ /* 0x000fe40006800000 */
[----:B------:R-:W-:-:S02]  /*3560*/  FSEL R16, R19, -INF , !P0 ;  /* 0xff80000013107808 */ /* 0x000fc40004000000 */
[----:B------:R-:W-:Y:S02]  /*3570*/  FSEL R17, R12, -INF , !P1 ;  /* 0xff8000000c117808 */ /* 0x000fe40004800000 */
[-C--:B------:R-:W-:Y:S02]  /*3580*/  ISETP.GE.AND P2, PT, R55, R202.reuse, PT ;  /* 0x000000ca3700720c */ /* 0x080fe40003f46270 */
[C---:B------:R-:W-:Y:S02]  /*3590*/  ISETP.GE.AND P0, PT, R53.reuse, R207, PT ;  /* 0x000000cf3500720c */ /* 0x040fe40003f06270 */
[----:B------:R-:W-:Y:S02]  /*35a0*/  ISETP.GE.AND P1, PT, R53, R202, PT ;  /* 0x000000ca3500720c */ /* 0x000fe40003f26270 */
[----:B------:R-:W-:Y:S02]  /*35b0*/  ISETP.LT.OR P2, PT, R55, R206, P2 ;  /* 0x000000ce3700720c */ /* 0x000fe40001741670 */
[----:B------:R-:W-:-:S02]  /*35c0*/  ISETP.LT.OR P0, PT, R53, R208, P0 ;  /* 0x000000d03500720c */ /* 0x000fc40000701670 */
[----:B------:R-:W-:Y:S02]  /*35d0*/  ISETP.LT.OR P1, PT, R53, R206, P1 ;  /* 0x000000ce3500720c */ /* 0x000fe40000f21670 */
[C---:B------:R-:W-:Y:S02]  /*35e0*/  IADD3 R35, R37.reuse, 0x21, RZ ;  /* 0x0000002125237810 */ /* 0x040fe40007ffe0ff */
[C---:B------:R-:W-:Y:S02]  /*35f0*/  IADD3 R11, R37.reuse, 0x28, RZ ;  /* 0x00000028250b7810 */ /* 0x040fe40007ffe0ff */
[----:B------:R-:W-:Y:S02]  /*3600*/  IADD3 R9, R37, 0x29, RZ ;  /* 0x0000002925097810 */ /* 0x000fe40007ffe0ff */
[----:B------:R-:W-:Y:S02]  /*3610*/  FSEL R14, R14, -INF , !P2 ;  /* 0xff8000000e0e7808 */ /* 0x000fe40005000000 */
[----:B------:R-:W-:-:S02]  /*3620*/  FSEL R13, R13, -INF , !P6 ;  /* 0xff8000000d0d7808 */ /* 0x000fc40007000000 */
[----:B------:R-:W-:Y:S02]  /*3630*/  FSEL R165, R68, -INF , !P0 ;  /* 0xff80000044a57808 */ /* 0x000fe40004000000 */
[----:B------:R-:W-:Y:S02]  /*3640*/  FSEL R166, R70, -INF , !P1 ;  /* 0xff80000046a67808 */ /* 0x000fe40004800000 */
[-C--:B------:R-:W-:Y:S02]  /*3650*/  ISETP.GE.AND P2, PT, R35, R202.reuse, PT ;  /* 0x000000ca2300720c */ /* 0x080fe40003f46270 */
[----:B------:R-:W-:Y:S02]  /*3660*/  FSEL R8, R15, -INF , !P4 ;  /* 0xff8000000f087808 */ /* 0x000fe40006000000 */
[----:B------:R-:W-:Y:S02]  /*3670*/  ISETP.GE.AND P6, PT, R9, R207, PT ;  /* 0x000000cf0900720c */ /* 0x000fe40003fc6270 */
[----:B------:R-:W-:-:S02]  /*3680*/  ISETP.GE.AND P0, PT, R11, R202, PT ;  /* 0x000000ca0b00720c */ /* 0x000fc40003f06270 */
[----:B------:R-:W-:Y:S02]  /*3690*/  ISETP.GE.AND P1, PT, R9, R202, PT ;  /* 0x000000ca0900720c */ /* 0x000fe40003f26270 */
[-C--:B------:R-:W-:Y:S02]  /*36a0*/  ISETP.GE.AND P5, PT, R35, R207.reuse, PT ;  /* 0x000000cf2300720c */ /* 0x080fe40003fa6270 */
[----:B------:R-:W-:Y:S02]  /*36b0*/  ISETP.GE.AND P4, PT, R11, R207, PT ;  /* 0x000000cf0b00720c */ /* 0x000fe40003f86270 */
[-C--:B------:R-:W-:Y:S02]  /*36c0*/  ISETP.LT.OR P2, PT, R35, R206.reuse, P2 ;  /* 0x000000ce2300720c */ /* 0x080fe40001741670 */
[----:B------:R-:W-:Y:S02]  /*36d0*/  ISETP.LT.OR P0, PT, R11, R206, P0 ;  /* 0x000000ce0b00720c */ /* 0x000fe40000701670 */
[----:B------:R-:W-:-:S02]  /*36e0*/  ISETP.LT.OR P6, PT, R9, R208, P6 ;  /* 0x000000d00900720c */ /* 0x000fc400037c1670 */
[----:B------:R-:W-:Y:S02]  /*36f0*/  ISETP.LT.OR P1, PT, R9, R206, P1 ;  /* 0x000000ce0900720c */ /* 0x000fe40000f21670 */
[-C--:B------:R-:W-:Y:S02]  /*3700*/  ISETP.LT.OR P5, PT, R35, R208.reuse, P5 ;  /* 0x000000d02300720c */ /* 0x080fe40002fa1670 */
[----:B------:R-:W-:Y:S02]  /*3710*/  ISETP.LT.OR P4, PT, R11, R208, P4 ;  /* 0x000000d00b00720c */ /* 0x000fe40002781670 */
[C---:B------:R-:W-:Y:S02]  /*3720*/  IADD3 R9, R37.reuse, 0x31, RZ ;  /* 0x0000003125097810 */ /* 0x040fe40007ffe0ff */
[----:B------:R-:W-:Y:S02]  /*3730*/  IADD3 R11, R37, 0x30, RZ ;  /* 0x00000030250b7810 */ /* 0x000fe40007ffe0ff */
[----:B------:R-:W-:-:S02]  /*3740*/  FSEL R218, R71, -INF , !P2 ;  /* 0xff80000047da7808 */ /* 0x000fc40005000000 */
[----:B------:R-:W-:Y:S02]  /*3750*/  FSEL R170, R78, -INF , !P0 ;  /* 0xff8000004eaa7808 */ /* 0x000fe40004000000 */
[----:B------:R-:W-:Y:S02]  /*3760*/  FSEL R199, R69, -INF , !P5 ;  /* 0xff80000045c77808 */ /* 0x000fe40006800000 */
[C---:B------:R-:W-:Y:S02]  /*3770*/  ISETP.GE.AND P2, PT, R9.reuse, R207, PT ;  /* 0x000000cf0900720c */ /* 0x040fe40003f46270 */
[----:B------:R-:W-:Y:S02]  /*3780*/  FSEL R171, R76, -INF , !P4 ;  /* 0xff8000004cab7808 */ /* 0x000fe40006000000 */
[----:B------:R-:W-:Y:S02]  /*3790*/  ISETP.GE.AND P0, PT, R9, R202, PT ;  /* 0x000000ca0900720c */ /* 0x000fe40003f06270 */
[----:B------:R-:W-:-:S02]  /*37a0*/  FSEL R216, R79, -INF , !P1 ;  /* 0xff8000004fd87808 */ /* 0x000fc40004800000 */
[C---:B------:R-:W-:Y:S02]  /*37b0*/  ISETP.GE.AND P5, PT, R11.reuse, R207, PT ;  /* 0x000000cf0b00720c */ /* 0x040fe40003fa6270 */
[----:B------:R-:W-:Y:S02]  /*37c0*/  ISETP.GE.AND P4, PT, R11, R202, PT ;  /* 0x000000ca0b00720c */ /* 0x000fe40003f86270 */
[----:B------:R-:W-:Y:S02]  /*37d0*/  ISETP.GT.AND P1, PT, R201, R196, PT ;  /* 0x000000c4c900720c */ /* 0x000fe40003f24270 */
[C---:B------:R-:W-:Y:S02]  /*37e0*/  ISETP.LT.OR P2, PT, R9.reuse, R208, P2 ;  /* 0x000000d00900720c */ /* 0x040fe40001741670 */
[----:B------:R-:W-:Y:S02]  /*37f0*/  ISETP.LT.OR P0, PT, R9, R206, P0 ;  /* 0x000000ce0900720c */ /* 0x000fe40000701670 */
[----:B------:R-:W-:-:S02]  /*3800*/  ISETP.LT.OR P5, PT, R11, R208, P5 ;  /* 0x000000d00b00720c */ /* 0x000fc40002fa1670 */
[----:B------:R-:W-:Y:S02]  /*3810*/  ISETP.LT.OR P4, PT, R11, R206, P4 ;  /* 0x000000ce0b00720c */ /* 0x000fe40002781670 */
[C---:B------:R-:W-:Y:S02]  /*3820*/  IADD3 R9, R37.reuse, 0x38, RZ ;  /* 0x0000003825097810 */ /* 0x040fe40007ffe0ff */
[----:B------:R-:W-:Y:S02]  /*3830*/  IADD3 R37, R37, 0x39, RZ ;  /* 0x0000003925257810 */ /* 0x000fe40007ffe0ff */
[----:B------:R-:W-:Y:S02]  /*3840*/  FSEL R167, R77, -INF , !P6 ;  /* 0xff8000004da77808 */ /* 0x000fe40007000000 */
[----:B------:R-:W-:Y:S02]  /*3850*/  FSEL R211, R48, -INF , !P5 ;  /* 0xff80000030d37808 */ /* 0x000fe40006800000 */
[----:B------:R-:W-:-:S02]  /*3860*/  FSEL R168, R50, -INF , !P4 ;  /* 0xff80000032a87808 */ /* 0x000fc40006000000 */
[----:B------:R-:W-:Y:S02]  /*3870*/  FSEL R209, R49, -INF , !P2 ;  /* 0xff80000031d17808 */ /* 0x000fe40005000000 */
[-C--:B------:R-:W-:Y:S02]  /*3880*/  ISETP.GE.AND P6, PT, R9, R207.reuse, PT ;  /* 0x000000cf0900720c */ /* 0x080fe40003fc6270 */
[----:B------:R-:W-:Y:S02]  /*3890*/  ISETP.GE.AND P5, PT, R37, R207, PT ;  /* 0x000000cf2500720c */ /* 0x000fe40003fa6270 */
[-C--:B------:R-:W-:Y:S02]  /*38a0*/  ISETP.GE.AND P4, PT, R9, R202.reuse, PT ;  /* 0x000000ca0900720c */ /* 0x080fe40003f86270 */
[----:B------:R-:W-:Y:S02]  /*38b0*/  ISETP.GE.AND P2, PT, R37, R202, PT ;  /* 0x000000ca2500720c */ /* 0x000fe40003f46270 */
[----:B------:R-:W-:-:S02]  /*38c0*/  FSEL R142, R51, -INF , !P0 ;  /* 0xff800000338e7808 */ /* 0x000fc40004000000 */
[C---:B------:R-:W-:Y:S02]  /*38d0*/  ISETP.LT.OR P6, PT, R9.reuse, R208, P6 ;  /* 0x000000d00900720c */ /* 0x040fe400037c1670 */
[----:B------:R-:W-:Y:S02]  /*38e0*/  ISETP.LT.OR P4, PT, R9, R206, P4 ;  /* 0x000000ce0900720c */ /* 0x000fe40002781670 */
[C---:B------:R-:W-:Y:S02]  /*38f0*/  ISETP.LT.OR P5, PT, R37.reuse, R208, P5 ;  /* 0x000000d02500720c */ /* 0x040fe40002fa1670 */
[----:B------:R-:W-:Y:S02]  /*3900*/  ISETP.LT.OR P2, PT, R37, R206, P2 ;  /* 0x000000ce2500720c */ /* 0x000fe40001741670 */
[----:B------:R-:W-:Y:S02]  /*3910*/  @!P1 LEA R212, P0, R134, c[0x0][0x168], 0x1 ;  /* 0x00005a0086d49a11 */ /* 0x000fe400078008ff */
[----:B------:R-:W-:-:S02]  /*3920*/  FSEL R143, R44, -INF , !P6 ;  /* 0xff8000002c8f7808 */ /* 0x000fc40007000000 */
[----:B------:R-:W-:Y:S02]  /*3930*/  FSEL R140, R46, -INF , !P4 ;  /* 0xff8000002e8c7808 */ /* 0x000fe40006000000 */
[----:B------:R-:W-:Y:S02]  /*3940*/  FSEL R141, R45, -INF , !P5 ;  /* 0xff8000002d8d7808 */ /* 0x000fe40006800000 */
[----:B------:R-:W-:Y:S02]  /*3950*/  FSEL R164, R47, -INF , !P2 ;  /* 0xff8000002fa47808 */ /* 0x000fe40005000000 */
[----:B------:R-:W-:Y:S01]  /*3960*/  @!P1 LEA.HI.X R213, R134, c[0x0][0x16c], R133, 0x1, P0 ;  /* 0x00005b0086d59a11 */ /* 0x000fe200000f0c85 */
        /* <DEDUP_REMOVED lines=59> */
.L_x_5539:
[----:B------:R-:W-:-:S04]  /*3d20*/  ULEA UR4, -UR8, URZ, 0x6 ;  /* 0x0000003f08047291 */ /* 0x000fc8000f8e313f */
[----:B------:R-:W-:Y:S02]  /*3d30*/  USHF.R.S32.HI UR5, URZ, 0x1f, UR4 ;  /* 0x0000001f3f057899 */ /* 0x000fe40008011404 */
[----:B------:R-:W-:-:S04]  /*3d40*/  MOV R3, UR4 ;  /* 0x0000000400037c02 */ /* 0x000fc80008000f00 */
[----:B------:R-:W-:Y:S02]  /*3d50*/  MOV R10, UR5 ;  /* 0x00000005000a7c02 */ /* 0x000fe40008000f00 */
.L_x_5540:
[----:B------:R-:W-:Y:S01]  /*3d60*/  IADD3 R134, P0, R3, R134, RZ ;  /* 0x0000008603867210 */ /* 0x000fe20007f1e0ff */
[----:B------:R-:W-:Y:S02]  /*3d70*/  USHF.L.U32 UR6, UR8, 0x5, URZ ;  /* 0x0000000508067899 */ /* 0x000fe4000800063f */
[----:B------:R-:W-:Y:S02]  /*3d80*/  UMOV UR5, 0x5 ;  /* 0x0000000500057882 */ /* 0x000fe40000000000 */
[----:B------:R-:W-:Y:S01]  /*3d90*/  IMAD.X R133, R10, 0x1, R133, P0 ;  /* 0x000000010a857824 */ /* 0x000fe200000e0685 */
[C---:B------:R-:W-:Y:S01]  /*3da0*/  LEA R212, P0, R134.reuse, c[0x0][0x168], 0x1 ;  /* 0x00005a0086d47a11 */ /* 0x040fe200078008ff */
[----:B------:R-:W-:Y:S02]  /*3db0*/  ULDC UR4, c[0x0][0x19c] ;  /* 0x0000670000047ab9 */ /* 0x000fe40000000800 */
[----:B------:R-:W-:Y:S01]  /*3dc0*/  USHF.L.U64.HI UR4, UR8, UR5, UR4 ;  /* 0x0000000508047299 */ /* 0x000fe20008010204 */
[----:B------:R-:W-:-:S02]  /*3dd0*/  LEA.HI.X R213, R134, c[0x0][0x16c], R133, 0x1, P0 ;  /* 0x00005b0086d57a11 */ /* 0x000fc400000f0c85 */
[----:B------:R-:W-:-:S03]  /*3de0*/  IADD3 R26, P0, R212, UR6, RZ ;  /* 0x00000006d41a7c10 */ /* 0x000fc6000ff1e0ff */
        /* <DEDUP_REMOVED lines=9> */
[----:B------:R-:W-:-:S03]  /*3e80*/  IADD3 R10, P0, R24, UR6, RZ ;  /* 0x00000006180a7c10 */ /* 0x000fc6000ff1e0ff */
[----:B------:R1:W-:Y:S01]  /*3e90*/  LDGSTS.E.BYPASS.LTC128B.128 [R203+0x6800], [R26.64] ;  /* 0x068000001acb7fae */ /* 0x0003e2000b901d4a */
[----:B------:R-:W-:-:S03]  /*3ea0*/  IADD3.X R11, R25, UR4, RZ, P0, !PT ;  /* 0x00000004190b7c10 */ /* 0x000fc600087fe4ff */
        /* <DEDUP_REMOVED lines=9> */
.L_x_5538:
        /* <DEDUP_REMOVED lines=31> */
[----:B------:R-:W1:Y:S01]  /*4130*/  SHFL.BFLY PT, R9, R12, 0x2, 0x1f ;  /* 0x0c401f000c097f89 */ /* 0x000e6200000e0000 */
[----:B------:R-:W-:-:S02]  /*4140*/  ISETP.GT.AND P4, PT, R201, R196, PT ;  /* 0x000000c4c900720c */ /* 0x000fc40003f84270 */
        /* <DEDUP_REMOVED lines=31> */
[--C-:B------:R-:W-:Y:S02]  /*4340*/  FFMA.FTZ R154, R31, c[0x0][0x23c], -R214.reuse ;  /* 0x00008f001f9a7a23 */ /* 0x100fe400000108d6 */
        /* <DEDUP_REMOVED lines=8> */
[----:B------:R-:W1:Y:S01]  /*43d0*/  MUFU.EX2 R156, R156 ;  /* 0x0000009c009c7308 */ /* 0x000e620000000800 */
[--C-:B------:R-:W-:Y:S01]  /*43e0*/  FFMA.FTZ R149, R17, c[0x0][0x23c], -R214.reuse ;  /* 0x00008f0011957a23 */ /* 0x100fe200000108d6 */
[----:B------:R-:W2:Y:S01]  /*43f0*/  LDSM.16.MT88.4 R4, [R184+0x10000] ;  /* 0x01000000b804783b */ /* 0x000ea20000004200 */
[--C-:B------:R-:W-:Y:S02]  /*4400*/  FFMA.FTZ R155, R18, c[0x0][0x23c], -R169.reuse ;  /* 0x00008f00129b7a23 */ /* 0x100fe400000108a9 */
[--C-:B------:R-:W-:Y:S02]  /*4410*/  FFMA.FTZ R148, R16, c[0x0][0x23c], -R169.reuse ;  /* 0x00008f0010947a23 */ /* 0x100fe400000108a9 */
[----:B------:R-:W-:Y:S01]  /*4420*/  FFMA.FTZ R0, R8, c[0x0][0x23c], -R169 ;  /* 0x00008f0008007a23 */ /* 0x000fe200000108a9 */
[----:B------:R-:W-:Y:S01]  /*4430*/  MUFU.EX2 R154, R154 ;  /* 0x0000009a009a7308 */ /* 0x000fe20000000800 */
[----:B------:R-:W2:Y:S01]  /*4440*/  LDSM.16.MT88.4 R8, [R188+0xe800] ;  /* 0x00e80000bc08783b */ /* 0x000ea20000004200 */
[----:B------:R-:W-:-:S02]  /*4450*/  FFMA.FTZ R157, R21, c[0x0][0x23c], -R214 ;  /* 0x00008f00159d7a23 */ /* 0x000fc400000108d6 */
[--C-:B------:R-:W-:Y:S01]  /*4460*/  FFMA.FTZ R150, R23, c[0x0][0x23c], -R214.reuse ;  /* 0x00008f0017967a23 */ /* 0x100fe200000108d6 */
[----:B------:R-:W2:Y:S01]  /*4470*/  LDSM.16.MT88.4 R16, [R185+0xe800] ;  /* 0x00e80000b910783b */ /* 0x000ea20000004200 */
[--C-:B------:R-:W-:Y:S02]  /*4480*/  FFMA.FTZ R144, R13, c[0x0][0x23c], -R214.reuse ;  /* 0x00008f000d907a23 */ /* 0x100fe400000108d6 */
[----:B------:R-:W3:Y:S01]  /*4490*/  MUFU.EX2 R151, R151 ;  /* 0x0000009700977308 */ /* 0x000ee20000000800 */
[----:B-1----:R-:W-:Y:S01]  /*44a0*/  F2FP.BF16.PACK_AB R96, R156, R159 ;  /* 0x0000009f9c60723e */ /* 0x002fe200000010ff */
[----:B------:R-:W-:Y:S01]  /*44b0*/  FFMA.FTZ R153, R14, c[0x0][0x23c], -R169 ;  /* 0x00008f000e997a23 */ /* 0x000fe200000108a9 */
[----:B------:R-:W1:Y:S01]  /*44c0*/  LDSM.16.MT88.4 R20, [R188+0xc800] ;  /* 0x00c80000bc14783b */ /* 0x000e620000004200 */
[--C-:B------:R-:W-:Y:S02]  /*44d0*/  FFMA.FTZ R160, R165, c[0x0][0x23c], -R214.reuse ;  /* 0x00008f00a5a07a23 */ /* 0x100fe400000108d6 */
[--C-:B------:R-:W-:Y:S01]  /*44e0*/  FFMA.FTZ R165, R199, c[0x0][0x23c], -R214.reuse ;  /* 0x00008f00c7a57a23 */ /* 0x100fe200000108d6 */
[----:B------:R-:W1:Y:S01]  /*44f0*/  LDSM.16.MT88.4 R12, [R184+0xe800] ;  /* 0x00e80000b80c783b */ /* 0x000e620000004200 */
        /* <DEDUP_REMOVED lines=211> */
[----:B------:R-:W-:Y:S07]  /*5230*/  @!UPT UIADD3 URZ, URZ, URZ, URZ ;  /* 0x0000003f3f3ff290 */ /* 0x000fee000fffe03f */
[----:B------:R-:W-:Y:S11]  /*5240*/  @!P4 BRA `(.L_x_5541) ;  /* 0x000038000000c947 */ /* 0x000ff60003800000 */
[----:B------:R-:W-:-:S04]  /*5250*/  DEPBAR.LE SB0, 0x0 ;  /* 0x000080000000791a */ /* 0x000fc80000000000 */
[----:B------:R-:W-:Y:S01]  /*5260*/  IADD3 R201, R145, -0x2, RZ ;  /* 0xfffffffe91c97810 */ /* 0x000fe20007ffe0ff */
[----:B------:R-:W-:Y:S06]  /*5270*/  BAR.SYNC.DEFER_BLOCKING 0x0 ;  /* 0x0000000000007b1d */ /* 0x000fec0000010000 */
[----:B------:R-:W-:Y:S05]  /*5280*/  @!P3 BRA `(.L_x_5542) ;  /* 0x000004800000b947 */ /* 0x000fea0003800000 */
[----:B------:R-:W1:Y:S01]  /*5290*/  I2F.RP R8, R2 ;  /* 0x0000000200087306 */ /* 0x000e620000209400 */
[----:B------:R-:W-:Y:S01]  /*52a0*/  IMAD.SHL.U32 R5, R201, 0x40, RZ ;  /* 0x00000040c9057824 */ /* 0x000fe200078e00ff */
[----:B------:R-:W2:Y:S01]  /*52b0*/  R2UR UR6, R2 ;  /* 0x00000000020673c2 */ /* 0x000ea200000e0000 */
[----:B------:R-:W-:-:S03]  /*52c0*/  UMOV UR14, URZ ;  /* 0x0000003f000e7c82 */ /* 0x000fc60008000000 */
[----:B------:R-:W-:Y:S02]  /*52d0*/  IADD3 R6, R5, 0x40, RZ ;  /* 0x0000004005067810 */ /* 0x000fe40007ffe0ff */
[----:B------:R-:W-:Y:S02]  /*52e0*/  IABS R0, R5 ;  /* 0x0000000500007213 */ /* 0x000fe40000000000 */
[----:B------:R-:W-:Y:S01]  /*52f0*/  IABS R4, R6 ;  /* 0x0000000600047213 */ /* 0x000fe20000000000 */
[----:B------:R-:W3:Y:S01]  /*5300*/  R2UR UR5, R2 ;  /* 0x00000000020573c2 */ /* 0x000ee200000e0000 */
[----:B-1----:R-:W1:Y:S07]  /*5310*/  MUFU.RCP R7, R8 ;  /* 0x0000000800077308 */ /* 0x002e6e0000001000 */
[----:B------:R-:W4:Y:S08]  /*5320*/  R2UR UR13, R4 ;  /* 0x00000000040d73c2 */ /* 0x000f3000000e0000 */
[----:B------:R-:W5:Y:S01]  /*5330*/  R2UR UR9, R0 ;  /* 0x00000000000973c2 */ /* 0x000f6200000e0000 */
[----:B-1----:R-:W-:-:S06]  /*5340*/  IADD3 R7, R7, 0xffffffe, RZ ;  /* 0x0ffffffe07077810 */ /* 0x002fcc0007ffe0ff */
[----:B------:R-:W1:Y:S02]  /*5350*/  F2I.FTZ.U32.TRUNC.NTZ R7, R7 ;  /* 0x0000000700077305 */ /* 0x000e64000021f000 */
[----:B-1----:R-:W1:Y:S02]  /*5360*/  R2UR UR15, R7 ;  /* 0x00000000070f73c2 */ /* 0x002e6400000e0000 */
[----:B-1----:R-:W-:-:S04]  /*5370*/  UIADD3 UR4, URZ, -UR15, URZ ;  /* 0x8000000f3f047290 */ /* 0x002fc8000fffe03f */
[----:B--2---:R-:W-:-:S04]  /*5380*/  UIMAD UR4, UR4, UR6, URZ ;  /* 0x00000006040472a4 */ /* 0x004fc8000f8e023f */
[----:B------:R-:W-:-:S04]  /*5390*/  UIMAD.WIDE.U32 UR14, UR15, UR4, UR14 ;  /* 0x000000040f0e72a5 */ /* 0x000fc8000f8e000e */
[----:B----4-:R-:W-:Y:S02]  /*53a0*/  UIMAD.WIDE.U32 UR16, UR15, UR13, URZ ;  /* 0x0000000d0f1072a5 */ /* 0x010fe4000f8e003f */
[----:B-----5:R-:W-:Y:S01]  /*53b0*/  UIMAD.WIDE.U32 UR14, UR15, UR9, URZ ;  /* 0x000000090f0e72a5 */ /* 0x020fe2000f8e003f */
[----:B------:R-:W1:Y:S01]  /*53c0*/  R2UR UR4, R5 ;  /* 0x00000000050473c2 */ /* 0x000e6200000e0000 */
[----:B------:R-:W-:Y:S02]  /*53d0*/  UIADD3 UR12, -UR17, URZ, URZ ;  /* 0x0000003f110c7290 */ /* 0x000fe4000fffe13f */
[----:B------:R-:W-:Y:S02]  /*53e0*/  UIADD3 UR7, -UR15, URZ, URZ ;  /* 0x0000003f0f077290 */ /* 0x000fe4000fffe13f */
[----:B------:R-:W-:Y:S02]  /*53f0*/  UIMAD UR13, UR6, UR12, UR13 ;  /* 0x0000000c060d72a4 */ /* 0x000fe4000f8e020d */
[----:B------:R-:W-:-:S02]  /*5400*/  UIMAD UR7, UR6, UR7, UR9 ;  /* 0x00000007060772a4 */ /* 0x000fc4000f8e0209 */
[----:B---3--:R-:W-:Y:S02]  /*5410*/  UISETP.GT.U32.AND UP2, UPT, UR5, UR13, UPT ;  /* 0x0000000d0500728c */ /* 0x008fe4000bf44070 */
[----:B------:R-:W-:Y:S01]  /*5420*/  UISETP.GT.U32.AND UP1, UPT, UR5, UR7, UPT ;  /* 0x000000070500728c */ /* 0x000fe2000bf24070 */
[----:B------:R-:W2:Y:S08]  /*5430*/  R2UR UR12, R6 ;  /* 0x00000000060c73c2 */ /* 0x000eb000000e0000 */
[----:B------:R-:W-:-:S02]  /*5440*/  @!UP2 UIADD3 UR13, UR13, -UR6, URZ ;  /* 0x800000060d0da290 */ /* 0x000fc4000fffe03f */
[----:B------:R-:W-:Y:S02]  /*5450*/  @!UP1 UIADD3 UR7, UR7, -UR6, URZ ;  /* 0x8000000607079290 */ /* 0x000fe4000fffe03f */
[----:B------:R-:W-:Y:S02]  /*5460*/  UISETP.GE.U32.AND UP4, UPT, UR13, UR5, UPT ;  /* 0x000000050d00728c */ /* 0x000fe4000bf86070 */
[----:B------:R-:W-:Y:S02]  /*5470*/  ULDC UR6, c[0x0][0x2d0] ;  /* 0x0000b40000067ab9 */ /* 0x000fe40000000800 */
[----:B------:R-:W-:Y:S02]  /*5480*/  UISETP.GE.U32.AND UP3, UPT, UR7, UR5, UPT ;  /* 0x000000050700728c */ /* 0x000fe4000bf66070 */
[----:B-1----:R-:W-:Y:S02]  /*5490*/  ULOP3.LUT UR4, UR4, UR6, URZ, 0x3c, !UPT ;  /* 0x0000000604047292 */ /* 0x002fe4000f8e3c3f */
[----:B------:R-:W-:-:S02]  /*54a0*/  @!UP1 UIADD3 UR15, UR15, 0x1, URZ ;  /* 0x000000010f0f9890 */ /* 0x000fc4000fffe03f */
[----:B------:R-:W-:Y:S02]  /*54b0*/  UISETP.GE.AND UP0, UPT, UR4, URZ, UPT ;  /* 0x0000003f0400728c */ /* 0x000fe4000bf06270 */
[----:B--2---:R-:W-:Y:S02]  /*54c0*/  ULOP3.LUT UR12, UR12, UR6, URZ, 0x3c, !UPT ;  /* 0x000000060c0c7292 */ /* 0x004fe4000f8e3c3f */
[----:B------:R-:W-:Y:S02]  /*54d0*/  @!UP2 UIADD3 UR17, UR17, 0x1, URZ ;  /* 0x000000011111a890 */ /* 0x000fe4000fffe03f */
[----:B------:R-:W-:Y:S02]  /*54e0*/  UISETP.GE.AND UP1, UPT, UR12, URZ, UPT ;  /* 0x0000003f0c00728c */ /* 0x000fe4000bf26270 */
[----:B------:R-:W-:Y:S02]  /*54f0*/  @UP4 UIADD3 UR17, UR17, 0x1, URZ ;  /* 0x0000000111114890 */ /* 0x000fe4000fffe03f */
[----:B------:R-:W-:-:S02]  /*5500*/  @UP3 UIADD3 UR15, UR15, 0x1, URZ ;  /* 0x000000010f0f3890 */ /* 0x000fc4000fffe03f */
[----:B------:R-:W-:Y:S02]  /*5510*/  ULDC UR7, c[0x0][0x2d0] ;  /* 0x0000b40000077ab9 */ /* 0x000fe40000000800 */
[----:B------:R-:W-:Y:S02]  /*5520*/  UISETP.NE.AND UP2, UPT, URZ, UR7, UPT ;  /* 0x000000073f00728c */ /* 0x000fe4000bf45270 */
[----:B------:R-:W-:Y:S02]  /*5530*/  ULOP3.LUT UR4, URZ, UR7, URZ, 0x33, !UPT ;  /* 0x000000073f047292 */ /* 0x000fe4000f8e333f */
[----:B------:R-:W-:Y:S02]  /*5540*/  @!UP1 UIADD3 UR17, -UR17, URZ, URZ ;  /* 0x0000003f11119290 */ /* 0x000fe4000fffe13f */
[----:B------:R-:W-:Y:S02]  /*5550*/  @!UP0 UIADD3 UR15, -UR15, URZ, URZ ;  /* 0x0000003f0f0f8290 */ /* 0x000fe4000fffe13f */
[----:B------:R-:W-:-:S02]  /*5560*/  USEL UR5, UR4, UR17, !UP2 ;  /* 0x0000001104057287 */ /* 0x000fc4000d000000 */
[----:B------:R-:W-:-:S04]  /*5570*/  USEL UR4, UR4, UR15, !UP2 ;  /* 0x0000000f04047287 */ /* 0x000fc8000d000000 */
[----:B------:R-:W-:Y:S02]  /*5580*/  MOV R5, UR5 ;  /* 0x0000000500057c02 */ /* 0x000fe40008000f00 */
[----:B------:R-:W-:-:S03]  /*5590*/  IMAD.U32 R7, RZ, RZ, UR4 ;  /* 0x00000004ff077e24 */ /* 0x000fc6000f8e00ff */
[----:B------:R-:W-:-:S04]  /*55a0*/  IMAD.WIDE R4, R5, 0x4, R204 ;  /* 0x0000000405047825 */ /* 0x000fc800078e02cc */
[----:B------:R-:W-:Y:S02]  /*55b0*/  IMAD.WIDE R6, R7, 0x4, R204 ;  /* 0x0000000407067825 */ /* 0x000fe400078e02cc */
[----:B------:R-:W2:Y:S04]  /*55c0*/  LDG.E R4, [R4.64] ;  /* 0x0000000a04047981 */ /* 0x000ea8000c1e1900 */
[----:B------:R-:W3:Y:S01]  /*55d0*/  LDG.E R0, [R6.64] ;  /* 0x0000000a06007981 */ /* 0x000ee2000c1e1900 */
[----:B------:R-:W-:-:S03]  /*55e0*/  UIADD3 UR5, UR5, -UR4, URZ ;  /* 0x8000000405057290 */ /* 0x000fc6000fffe03f */
        /* <DEDUP_REMOVED lines=18> */
.L_x_5542:
[----:B------:R-:W-:Y:S02]  /*5710*/  ULDC UR14, c[0x0][0x1a0] ;  /* 0x00006800000e7ab9 */ /* 0x000fe40000000800 */
[----:B------:R-:W-:-:S04]  /*5720*/  ULEA UR14, -UR14, URZ, 0x6 ;  /* 0x0000003f0e0e7291 */ /* 0x000fc8000f8e313f */
[----:B------:R-:W-:-:S04]  /*5730*/  USHF.R.S32.HI UR9, URZ, 0x1f, UR14 ;  /* 0x0000001f3f097899 */ /* 0x000fc8000801140e */
.L_x_5543:
[----:B------:R-:W-:Y:S01]  /*5740*/  IMAD.U32 R5, RZ, RZ, UR14 ;  /* 0x0000000eff057e24 */ /* 0x000fe2000f8e00ff */
[----:B------:R-:W-:Y:S01]  /*5750*/  ULDC.64 UR4, c[0x0][0x1a0] ;  /* 0x0000680000047ab9 */ /* 0x000fe20000000a00 */
[----:B------:R-:W-:Y:S01]  /*5760*/  IMAD.U32 R0, RZ, RZ, UR9 ;  /* 0x00000009ff007e24 */ /* 0x000fe2000f8e00ff */
[----:B------:R-:W-:Y:S01]  /*5770*/  IADD3 R7, P0, R146, UR14, RZ ;  /* 0x0000000e92077c10 */ /* 0x000fe2000ff1e0ff */
[----:B------:R-:W-:Y:S01]  /*5780*/  ULEA UR6, UP0, UR4, UR14, 0x4 ;  /* 0x0000000e04067291 */ /* 0x000fe2000f80203f */
[----:B------:R-:W-:Y:S01]  /*5790*/  LEA R198, P1, R5, R198, 0x1 ;  /* 0x000000c605c67211 */ /* 0x000fe200078208ff */
[----:B------:R-:W-:Y:S01]  /*57a0*/  USHF.L.U32 UR7, UR4, 0x5, URZ ;  /* 0x0000000504077899 */ /* 0x000fe2000800063f */
[----:B------:R-:W-:Y:S01]  /*57b0*/  IADD3.X R4, R135, UR9, RZ, P0, !PT ;  /* 0x0000000987047c10 */ /* 0x000fe200087fe4ff */
[----:B------:R-:W-:Y:S01]  /*57c0*/  ULEA.HI.X UR9, UR4, UR9, UR5, 0x4, UP0 ;  /* 0x0000000904097291 */ /* 0x000fe200080f2405 */
[----:B------:R-:W-:Y:S02]  /*57d0*/  LEA.HI.X R197, R5, R197, R0, 0x1, P1 ;  /* 0x000000c505c57211 */ /* 0x000fe400008f0c00 */
[----:B------:R-:W-:-:S02]  /*57e0*/  LEA R6, P1, R7, c[0x0][0x170], 0x1 ;  /* 0x00005c0007067a11 */ /* 0x000fc400078208ff */
[----:B------:R-:W-:Y:S01]  /*57f0*/  IADD3 R146, P0, R146, UR6, RZ ;  /* 0x0000000692927c10 */ /* 0x000fe2000ff1e0ff */
[----:B------:R-:W-:Y:S01]  /*5800*/  UMOV UR6, 0x5 ;  /* 0x0000000500067882 */ /* 0x000fe20000000000 */
[----:B------:R-:W-:Y:S01]  /*5810*/  LEA.HI.X R7, R7, c[0x0][0x174], R4, 0x1, P1 ;  /* 0x00005d0007077a11 */ /* 0x000fe200008f0c04 */
[----:B------:R-:W-:Y:S01]  /*5820*/  USHF.L.U64.HI UR4, UR4, UR6, UR5 ;  /* 0x0000000604047299 */ /* 0x000fe20008010205 */
[----:B------:R-:W-:Y:S01]  /*5830*/  IADD3.X R135, R135, UR9, RZ, P0, !PT ;  /* 0x0000000987877c10 */ /* 0x000fe200087fe4ff */
[----:B------:R-:W-:Y:S01]  /*5840*/  IMAD.MOV.U32 R199, RZ, RZ, R197 ;  /* 0x000000ffffc77224 */ /* 0x000fe200078e00c5 */
[----:B------:R-:W-:Y:S02]  /*5850*/  IADD3 R8, P1, R198, UR7, RZ ;  /* 0x00000007c6087c10 */ /* 0x000fe4000ff3e0ff */
[C---:B------:R-:W-:Y:S02]  /*5860*/  LEA R4, P0, R146.reuse, c[0x0][0x170], 0x1 ;  /* 0x00005c0092047a11 */ /* 0x040fe400078008ff */
[----:B------:R-:W-:Y:S01]  /*5870*/  IADD3.X R9, R197, UR4, RZ, P1, !PT ;  /* 0x00000004c5097c10 */ /* 0x000fe20008ffe4ff */
[----:B------:R-:W-:Y:S01]  /*5880*/  @!PT LDS RZ, [RZ] ;  /* 0x00000000fffff984 */ /* 0x000fe20000000800 */
[----:B------:R-:W-:Y:S01]  /*5890*/  @!PT LDS RZ, [RZ] ;  /* 0x00000000fffff984 */ /* 0x000fe20000000800 */
[----:B------:R-:W-:Y:S01]  /*58a0*/  @!PT LDS RZ, [RZ] ;  /* 0x00000000fffff984 */ /* 0x000fe20000000800 */
[----:B------:R1:W-:Y:S01]  /*58b0*/  LDGSTS.E.BYPASS.LTC128B.128 [R203+0xc000], [R198.64] ;  /* 0x0c000000c6cb7fae */ /* 0x0003e2000b901d4a */
[----:B------:R-:W-:-:S02]  /*58c0*/  LEA.HI.X R5, R146, c[0x0][0x174], R135, 0x1, P0 ;  /* 0x00005d0092057a11 */ /* 0x000fc400000f0c87 */
[----:B------:R-:W-:Y:S01]  /*58d0*/  IADD3 R10, P1, R8, UR7, RZ ;  /* 0x00000007080a7c10 */ /* 0x000fe2000ff3e0ff */
[----:B------:R2:W-:Y:S01]  /*58e0*/  LDGSTS.E.BYPASS.LTC128B.128 [R203+0xe000], [R6.64+0x80] ;  /* 0x0e00008006cb7fae */ /* 0x0005e2000b901d4a */
[----:B------:R-:W-:Y:S02]  /*58f0*/  IADD3 R16, P0, R4, UR7, RZ ;  /* 0x0000000704107c10 */ /* 0x000fe4000ff1e0ff */
[----:B------:R-:W-:Y:S01]  /*5900*/  IADD3.X R11, R9, UR4, RZ, P1, !PT ;  /* 0x00000004090b7c10 */ /* 0x000fe20008ffe4ff */
[----:B------:R2:W-:Y:S01]  /*5910*/  LDGSTS.E.BYPASS.LTC128B.128 [R203+0x10000], [R6.64+0x100] ;  /* 0x1000010006cb7fae */ /* 0x0005e2000b901d4a */
[----:B------:R-:W-:Y:S02]  /*5920*/  IADD3 R28, P1, R10, UR7, RZ ;  /* 0x000000070a1c7c10 */ /* 0x000fe4000ff3e0ff */
[----:B------:R-:W-:Y:S01]  /*5930*/  IADD3.X R17, R5, UR4, RZ, P0, !PT ;  /* 0x0000000405117c10 */ /* 0x000fe200087fe4ff */
[----:B------:R3:W-:Y:S01]  /*5940*/  LDGSTS.E.BYPASS.LTC128B.128 [R203+0xc800], [R8.64] ;  /* 0x0c80000008cb7fae */ /* 0x0007e2000b901d4a */
[----:B------:R-:W-:-:S02]  /*5950*/  IADD3 R30, P0, R16, UR7, RZ ;  /* 0x00000007101e7c10 */ /* 0x000fc4000ff1e0ff */
[----:B------:R-:W-:Y:S01]  /*5960*/  IADD3.X R29, R11, UR4, RZ, P1, !PT ;  /* 0x000000040b1d7c10 */ /* 0x000fe20008ffe4ff */
[----:B------:R2:W-:Y:S01]  /*5970*/  LDGSTS.E.BYPASS.LTC128B.128 [R203+0xe800], [R4.64+0x80] ;  /* 0x0e80008004cb7fae */ /* 0x0005e2000b901d4a */
[----:B------:R-:W-:-:S03]  /*5980*/  IADD3.X R31, R17, UR4, RZ, P0, !PT ;  /* 0x00000004111f7c10 */ /* 0x000fc600087fe4ff */
        /* <DEDUP_REMOVED lines=8> */
[----:B------:R-:W4:Y:S04]  /*5a10*/  LDSM.16.M88.4 R12, [R193+0x6000] ;  /* 0x00600000c10c783b */ /* 0x000f280000000200 */
[----:B------:R-:W-:Y:S04]  /*5a20*/  LDSM.16.M88.4 R24, [R192] ;  /* 0x00000000c018783b */ /* 0x000fe80000000200 */
[----:B--2---:R-:W-:Y:S04]  /*5a30*/  LDSM.16.M88.4 R4, [R191] ;  /* 0x00000000bf04783b */ /* 0x004fe80000000200 */
[----:B------:R-:W2:Y:S04]  /*5a40*/  LDSM.16.M88.4 R156, [R193+0x6800] ;  /* 0x00680000c19c783b */ /* 0x000ea80000000200 */
[----:B------:R-:W1:Y:S04]  /*5a50*/  LDSM.16.M88.4 R148, [R193+0x7000] ;  /* 0x00700000c194783b */ /* 0x000e680000000200 */
[----:B------:R-:W1:Y:S04]  /*5a60*/  LDSM.16.M88.4 R20, [R193+0x7800] ;  /* 0x00780000c114783b */ /* 0x000e680000000200 */
[----:B-----5:R-:W-:Y:S04]  /*5a70*/  LDSM.16.M88.4 R28, [R190] ;  /* 0x00000000be1c783b */ /* 0x020fe80000000200 */
[----:B---3--:R-:W3:Y:S04]  /*5a80*/  LDSM.16.M88.4 R8, [R187+0x6000] ;  /* 0x00600000bb08783b */ /* 0x008ee80000000200 */
[----:B------:R-:W5:Y:S04]  /*5a90*/  LDSM.16.M88.4 R220, [R183] ;  /* 0x00000000b7dc783b */ /* 0x000f680000000200 */
[----:B------:R-:W1:Y:S01]  /*5aa0*/  LDSM.16.M88.4 R168, [R182] ;  /* 0x00000000b6a8783b */ /* 0x000e620000000200 */
[C---:B----4-:R-:W-:Y:S03]  /*5ab0*/  HMMA.16816.F32.BF16 R16, R140.reuse, R12, RZ ;  /* 0x0000000c8c10723c */ /* 0x050fe600000418ff */
[----:B------:R-:W4:Y:S04]  /*5ac0*/  LDSM.16.M88.4 R164, [R181] ;  /* 0x00000000b5a4783b */ /* 0x000f280000000200 */
[----:B------:R-:W-:Y:S01]  /*5ad0*/  LDSM.16.M88.4 R224, [R187+0x6800] ;  /* 0x00680000bbe0783b */ /* 0x000fe20000000200 */
[C---:B------:R-:W-:Y:S03]  /*5ae0*/  HMMA.16816.F32.BF16 R12, R140.reuse, R14, RZ ;  /* 0x0000000e8c0c723c */ /* 0x040fe600000418ff */
[----:B------:R-:W-:Y:S04]  /*5af0*/  LDSM.16.M88.4 R136, [R187+0x7000] ;  /* 0x00700000bb88783b */ /* 0x000fe80000000200 */
[----:B------:R-:W-:Y:S01]  /*5b00*/  LDSM.16.M88.4 R32, [R187+0x7800] ;  /* 0x00780000bb20783b */ /* 0x000fe20000000200 */
[----:B--2---:R-:W-:Y:S03]  /*5b10*/  HMMA.16816.F32.BF16 R160, R140, R156, RZ ;  /* 0x0000009c8ca0723c */ /* 0x004fe600000418ff */
[----:B------:R-:W0:Y:S05]  /*5b20*/  LDGDEPBAR ;  /* 0x00000000000079af */ /* 0x000e2a0000000000 */
[C---:B------:R-:W-:Y:S08]  /*5b30*/  HMMA.16816.F32.BF16 R16, R24.reuse, R4, R16 ;  /* 0x000000041810723c */ /* 0x040ff00000041810 */
[----:B------:R-:W-:Y:S01]  /*5b40*/  HMMA.16816.F32.BF16 R12, R24, R6, R12 ;  /* 0x00000006180c723c */ /* 0x000fe2000004180c */
[----:B------:R-:W-:Y:S07]  /*5b50*/  LDSM.16.M88.4 R4, [R180] ;  /* 0x00000000b404783b */ /* 0x000fee0000000200 */
[C---:B-1----:R-:W-:Y:S08]  /*5b60*/  HMMA.16816.F32.BF16 R152, R140.reuse, R148, RZ ;  /* 0x000000948c98723c */ /* 0x042ff000000418ff */
[C---:B------:R-:W-:Y:S08]  /*5b70*/  HMMA.16816.F32.BF16 R156, R140.reuse, R158, RZ ;  /* 0x0000009e8c9c723c */ /* 0x040ff000000418ff */
[C---:B------:R-:W-:Y:S08]  /*5b80*/  HMMA.16816.F32.BF16 R148, R140.reuse, R150, RZ ;  /* 0x000000968c94723c */ /* 0x040ff000000418ff */
[C---:B------:R-:W-:Y:S08]  /*5b90*/  HMMA.16816.F32.BF16 R144, R140.reuse, R20, RZ ;  /* 0x000000148c90723c */ /* 0x040ff000000418ff */
[----:B------:R-:W-:Y:S01]  /*5ba0*/  HMMA.16816.F32.BF16 R140, R140, R22, RZ ;  /* 0x000000168c8c723c */ /* 0x000fe200000418ff */
[----:B------:R-:W1:Y:S07]  /*5bb0*/  LDSM.16.M88.4 R20, [R189] ;  /* 0x00000000bd14783b */ /* 0x000e6e0000000200 */
[C---:B---3--:R-:W-:Y:S08]  /*5bc0*/  HMMA.16816.F32.BF16 R16, R28.reuse, R8, R16 ;  /* 0x000000081c10723c */ /* 0x048ff00000041810 */
[----:B------:R-:W-:Y:S01]  /*5bd0*/  HMMA.16816.F32.BF16 R12, R28, R10, R12 ;  /* 0x0000000a1c0c723c */ /* 0x000fe2000004180c */
[----:B------:R-:W-:Y:S07]  /*5be0*/  LDSM.16.M88.4 R8, [R193+0x8000] ;  /* 0x00800000c108783b */ /* 0x000fee0000000200 */
[C---:B-----5:R-:W-:Y:S08]  /*5bf0*/  HMMA.16816.F32.BF16 R160, R24.reuse, R220, R160 ;  /* 0x000000dc18a0723c */ /* 0x060ff000000418a0 */
[C---:B------:R-:W-:Y:S01]  /*5c00*/  HMMA.16816.F32.BF16 R156, R24.reuse, R222, R156 ;  /* 0x000000de189c723c */ /* 0x040fe2000004189c */
[----:B------:R-:W-:Y:S07]  /*5c10*/  LDSM.16.M88.4 R220, [R180+0x800] ;  /* 0x00080000b4dc783b */ /* 0x000fee0000000200 */
[C---:B------:R-:W-:Y:S08]  /*5c20*/  HMMA.16816.F32.BF16 R152, R24.reuse, R168, R152 ;  /* 0x000000a81898723c */ /* 0x040ff00000041898 */
[C---:B------:R-:W-:Y:S01]  /*5c30*/  HMMA.16816.F32.BF16 R148, R24.reuse, R170, R148 ;  /* 0x000000aa1894723c */ /* 0x040fe20000041894 */
[----:B------:R-:W-:Y:S07]  /*5c40*/  LDSM.16.M88.4 R168, [R180+0x1000] ;  /* 0x00100000b4a8783b */ /* 0x000fee0000000200 */
[C---:B----4-:R-:W-:Y:S08]  /*5c50*/  HMMA.16816.F32.BF16 R144, R24.reuse, R164, R144 ;  /* 0x000000a41890723c */ /* 0x050ff00000041890 */
[----:B------:R-:W-:Y:S01]  /*5c60*/  HMMA.16816.F32.BF16 R140, R24, R166, R140 ;  /* 0x000000a6188c723c */ /* 0x000fe2000004188c */
[----:B------:R-:W2:Y:S04]  /*5c70*/  LDSM.16.M88.4 R24, [R194+0x2000] ;  /* 0x00200000c218783b */ /* 0x000ea80000000200 */
[----:B------:R-:W3:Y:S03]  /*5c80*/  LDSM.16.M88.4 R164, [R180+0x1800] ;  /* 0x00180000b4a4783b */ /* 0x000ee60000000200 */
[C---:B-1----:R-:W-:Y:S08]  /*5c90*/  HMMA.16816.F32.BF16 R16, R20.reuse, R4, R16 ;  /* 0x000000041410723c */ /* 0x042ff00000041810 */
[----:B------:R-:W-:Y:S01]  /*5ca0*/  HMMA.16816.F32.BF16 R12, R20, R6, R12 ;  /* 0x00000006140c723c */ /* 0x000fe2000004180c */
[----:B------:R-:W-:Y:S07]  /*5cb0*/  LDSM.16.M88.4 R4, [R179] ;  /* 0x00000000b304783b */ /* 0x000fee0000000200 */
        /* <DEDUP_REMOVED lines=9> */
[----:B------:R-:W4:Y:S03]  /*5d50*/  LDSM.16.M88.4 R28, [R193+0x9800] ;  /* 0x00980000c11c783b */ /* 0x000f260000000200 */
[C---:B--2---:R-:W-:Y:S08]  /*5d60*/  HMMA.16816.F32.BF16 R16, R24.reuse, R8, R16 ;  /* 0x000000081810723c */ /* 0x044ff00000041810 */
[----:B------:R-:W-:Y:S01]  /*5d70*/  HMMA.16816.F32.BF16 R12, R24, R10, R12 ;  /* 0x0000000a180c723c */ /* 0x000fe2000004180c */
[----:B------:R-:W-:Y:S07]  /*5d80*/  LDSM.16.M88.4 R8, [R187+0x8000] ;  /* 0x00800000bb08783b */ /* 0x000fee0000000200 */
[C---:B------:R-:W-:Y:S08]  /*5d90*/  HMMA.16816.F32.BF16 R160, R20.reuse, R220, R160 ;  /* 0x000000dc14a0723c */ /* 0x040ff000000418a0 */
[C---:B------:R-:W-:Y:S01]  /*5da0*/  HMMA.16816.F32.BF16 R156, R20.reuse, R222, R156 ;  /* 0x000000de149c723c */ /* 0x040fe2000004189c */
[----:B------:R-:W-:Y:S07]  /*5db0*/  LDSM.16.M88.4 R220, [R178] ;  /* 0x00000000b2dc783b */ /* 0x000fee0000000200 */
[C---:B------:R-:W-:Y:S08]  /*5dc0*/  HMMA.16816.F32.BF16 R152, R20.reuse, R168, R152 ;  /* 0x000000a81498723c */ /* 0x040ff00000041898 */
[C---:B------:R-:W-:Y:S01]  /*5dd0*/  HMMA.16816.F32.BF16 R148, R20.reuse, R170, R148 ;  /* 0x000000aa1494723c */ /* 0x040fe20000041894 */
[----:B------:R-:W-:Y:S07]  /*5de0*/  LDSM.16.M88.4 R168, [R177] ;  /* 0x00000000b1a8783b */ /* 0x000fee0000000200 */
[C---:B---3--:R-:W-:Y:S08]  /*5df0*/  HMMA.16816.F32.BF16 R144, R20.reuse, R164, R144 ;  /* 0x000000a41490723c */ /* 0x048ff00000041890 */
[----:B------:R-:W-:Y:S01]  /*5e00*/  HMMA.16816.F32.BF16 R140, R20, R166, R140 ;  /* 0x000000a6148c723c */ /* 0x000fe2000004188c */
[----:B------:R-:W2:Y:S04]  /*5e10*/  LDSM.16.M88.4 R20, [R190+0x2000] ;  /* 0x00200000be14783b */ /* 0x000ea80000000200 */
[----:B------:R-:W3:Y:S03]  /*5e20*/  LDSM.16.M88.4 R164, [R176] ;  /* 0x00000000b0a4783b */ /* 0x000ee60000000200 */
[C---:B-1----:R-:W-:Y:S08]  /*5e30*/  HMMA.16816.F32.BF16 R16, R32.reuse, R4, R16 ;  /* 0x000000042010723c */ /* 0x042ff00000041810 */
[----:B------:R-:W-:Y:S01]  /*5e40*/  HMMA.16816.F32.BF16 R12, R32, R6, R12 ;  /* 0x00000006200c723c */ /* 0x000fe2000004180c */
[----:B------:R-:W-:Y:S07]  /*5e50*/  LDSM.16.M88.4 R4, [R180+0x2000] ;  /* 0x00200000b404783b */ /* 0x000fee0000000200 */
[C---:B------:R-:W-:Y:S08]  /*5e60*/  HMMA.16816.F32.BF16 R160, R24.reuse, R224, R160 ;  /* 0x000000e018a0723c */ /* 0x040ff000000418a0 */
[C---:B------:R-:W-:Y:S01]  /*5e70*/  HMMA.16816.F32.BF16 R156, R24.reuse, R226, R156 ;  /* 0x000000e2189c723c */ /* 0x040fe2000004189c */
[----:B------:R-:W-:Y:S07]  /*5e80*/  LDSM.16.M88.4 R224, [R187+0x8800] ;  /* 0x00880000bbe0783b */ /* 0x000fee0000000200 */
[C---:B------:R-:W-:Y:S08]  /*5e90*/  HMMA.16816.F32.BF16 R152, R24.reuse, R136, R152 ;  /* 0x000000881898723c */ /* 0x040ff00000041898 */
[C---:B------:R-:W-:Y:S01]  /*5ea0*/  HMMA.16816.F32.BF16 R148, R24.reuse, R138, R148 ;  /* 0x0000008a1894723c */ /* 0x040fe20000041894 */
[----:B------:R-:W1:Y:S07]  /*5eb0*/  LDSM.16.M88.4 R136, [R189+0x2000] ;  /* 0x00200000bd88783b */ /* 0x000e6e0000000200 */
[C---:B----4-:R-:W-:Y:S08]  /*5ec0*/  HMMA.16816.F32.BF16 R144, R24.reuse, R28, R144 ;  /* 0x0000001c1890723c */ /* 0x050ff00000041890 */
[----:B------:R-:W-:Y:S01]  /*5ed0*/  HMMA.16816.F32.BF16 R140, R24, R30, R140 ;  /* 0x0000001e188c723c */ /* 0x000fe2000004188c */
[----:B------:R-:W4:Y:S04]  /*5ee0*/  LDSM.16.M88.4 R28, [R187+0x9000] ;  /* 0x00900000bb1c783b */ /* 0x000f280000000200 */
[----:B------:R-:W5:Y:S03]  /*5ef0*/  LDSM.16.M88.4 R24, [R187+0x9800] ;  /* 0x00980000bb18783b */ /* 0x000f660000000200 */
[C---:B--2---:R-:W-:Y:S08]  /*5f00*/  HMMA.16816.F32.BF16 R16, R20.reuse, R8, R16 ;  /* 0x000000081410723c */ /* 0x044ff00000041810 */
[----:B------:R-:W-:Y:S01]  /*5f10*/  HMMA.16816.F32.BF16 R12, R20, R10, R12 ;  /* 0x0000000a140c723c */ /* 0x000fe2000004180c */
[----:B------:R-:W-:Y:S07]  /*5f20*/  LDSM.16.M88.4 R8, [R194+0x4000] ;  /* 0x00400000c208783b */ /* 0x000fee0000000200 */
[C---:B------:R-:W-:Y:S08]  /*5f30*/  HMMA.16816.F32.BF16 R160, R32.reuse, R220, R160 ;  /* 0x000000dc20a0723c */ /* 0x040ff000000418a0 */
[C---:B------:R-:W-:Y:S01]  /*5f40*/  HMMA.16816.F32.BF16 R156, R32.reuse, R222, R156 ;  /* 0x000000de209c723c */ /* 0x040fe2000004189c */
[----:B------:R-:W-:Y:S07]  /*5f50*/  LDSM.16.M88.4 R220, [R180+0x2800] ;  /* 0x00280000b4dc783b */ /* 0x000fee0000000200 */
[C---:B------:R-:W-:Y:S08]  /*5f60*/  HMMA.16816.F32.BF16 R152, R32.reuse, R168, R152 ;  /* 0x000000a82098723c */ /* 0x040ff00000041898 */
[C---:B------:R-:W-:Y:S01]  /*5f70*/  HMMA.16816.F32.BF16 R148, R32.reuse, R170, R148 ;  /* 0x000000aa2094723c */ /* 0x040fe20000041894 */
[----:B------:R-:W-:Y:S07]  /*5f80*/  LDSM.16.M88.4 R168, [R180+0x3000] ;  /* 0x00300000b4a8783b */ /* 0x000fee0000000200 */
[C---:B---3--:R-:W-:Y:S08]  /*5f90*/  HMMA.16816.F32.BF16 R144, R32.reuse, R164, R144 ;  /* 0x000000a42090723c */ /* 0x048ff00000041890 */
        /* <DEDUP_REMOVED lines=8> */
[----:B------:R-:W1:Y:S07]  /*6020*/  LDSM.16.M88.4 R224, [R192+0x4000] ;  /* 0x00400000c0e0783b */ /* 0x000e6e0000000200 */
[C---:B----4-:R-:W-:Y:S08]  /*6030*/  HMMA.16816.F32.BF16 R152, R20.reuse, R28, R152 ;  /* 0x0000001c1498723c */ /* 0x050ff00000041898 */
[C---:B------:R-:W-:Y:S01]  /*6040*/  HMMA.16816.F32.BF16 R148, R20.reuse, R30, R148 ;  /* 0x0000001e1494723c */ /* 0x040fe20000041894 */
[----:B------:R-:W4:Y:S07]  /*6050*/  LDSM.16.M88.4 R28, [R193+0xa800] ;  /* 0x00a80000c11c783b */ /* 0x000f2e0000000200 */
[C---:B-----5:R-:W-:Y:S08]  /*6060*/  HMMA.16816.F32.BF16 R144, R20.reuse, R24, R144 ;  /* 0x000000181490723c */ /* 0x060ff00000041890 */
[----:B------:R-:W-:Y:S01]  /*6070*/  HMMA.16816.F32.BF16 R140, R20, R26, R140 ;  /* 0x0000001a148c723c */ /* 0x000fe2000004188c */
[----:B------:R-:W5:Y:S04]  /*6080*/  LDSM.16.M88.4 R24, [R193+0xb000] ;  /* 0x00b00000c118783b */ /* 0x000f680000000200 */
[----:B------:R-:W1:Y:S03]  /*6090*/  LDSM.16.M88.4 R20, [R193+0xb800] ;  /* 0x00b80000c114783b */ /* 0x000e660000000200 */
        /* <DEDUP_REMOVED lines=16> */
[C---:B----4-:R-:W-:Y:S08]  /*61a0*/  HMMA.16816.F32.BF16 R160, R8.reuse, R28, R160 ;  /* 0x0000001c08a0723c */ /* 0x050ff000000418a0 */
[C---:B------:R-:W-:Y:S01]  /*61b0*/  HMMA.16816.F32.BF16 R156, R8.reuse, R30, R156 ;  /* 0x0000001e089c723c */ /* 0x040fe2000004189c */
[----:B------:R-:W-:Y:S07]  /*61c0*/  LDSM.16.M88.4 R28, [R187+0xa800] ;  /* 0x00a80000bb1c783b */ /* 0x000fee0000000200 */
[C---:B-----5:R-:W-:Y:S08]  /*61d0*/  HMMA.16816.F32.BF16 R152, R8.reuse, R24, R152 ;  /* 0x000000180898723c */ /* 0x060ff00000041898 */
[C---:B------:R-:W-:Y:S01]  /*61e0*/  HMMA.16816.F32.BF16 R148, R8.reuse, R26, R148 ;  /* 0x0000001a0894723c */ /* 0x040fe20000041894 */
[----:B------:R-:W-:Y:S07]  /*61f0*/  LDSM.16.M88.4 R24, [R187+0xb000] ;  /* 0x00b00000bb18783b */ /* 0x000fee0000000200 */
[C---:B------:R-:W-:Y:S08]  /*6200*/  HMMA.16816.F32.BF16 R144, R8.reuse, R20, R144 ;  /* 0x000000140890723c */ /* 0x040ff00000041890 */
[----:B------:R-:W-:Y:S01]  /*6210*/  HMMA.16816.F32.BF16 R140, R8, R22, R140 ;  /* 0x00000016088c723c */ /* 0x000fe2000004188c */
[----:B------:R-:W1:Y:S04]  /*6220*/  LDSM.16.M88.4 R8, [R189+0x4000] ;  /* 0x00400000bd08783b */ /* 0x000e680000000200 */
[----:B------:R-:W4:Y:S03]  /*6230*/  LDSM.16.M88.4 R20, [R187+0xb800] ;  /* 0x00b80000bb14783b */ /* 0x000f260000000200 */
[C---:B--2---:R-:W-:Y:S08]  /*6240*/  HMMA.16816.F32.BF16 R16, R136.reuse, R32, R16 ;  /* 0x000000208810723c */ /* 0x044ff00000041810 */
[----:B------:R-:W-:Y:S08]  /*6250*/  HMMA.16816.F32.BF16 R12, R136, R34, R12 ;  /* 0x00000022880c723c */ /* 0x000ff0000004180c */
[C---:B------:R-:W-:Y:S08]  /*6260*/  HMMA.16816.F32.BF16 R160, R224.reuse, R220, R160 ;  /* 0x000000dce0a0723c */ /* 0x040ff000000418a0 */
[C---:B------:R-:W-:Y:S08]  /*6270*/  HMMA.16816.F32.BF16 R152, R224.reuse, R168, R152 ;  /* 0x000000a8e098723c */ /* 0x040ff00000041898 */
[----:B---3--:R-:W-:Y:S08]  /*6280*/  HMMA.16816.F32.BF16 R144, R224, R164, R144 ;  /* 0x000000a4e090723c */ /* 0x008ff00000041890 */
[C---:B-1----:R-:W-:Y:S08]  /*6290*/  HMMA.16816.F32.BF16 R16, R8.reuse, R4, R16 ;  /* 0x000000040810723c */ /* 0x042ff00000041810 */
[----:B------:R-:W-:Y:S01]  /*62a0*/  HMMA.16816.F32.BF16 R12, R8, R6, R12 ;  /* 0x00000006080c723c */ /* 0x000fe2000004180c */
[----:B------:R-:W1:Y:S07]  /*62b0*/  LDSM.16.M88.4 R4, [R180+0x5000] ;  /* 0x00500000b404783b */ /* 0x000e6e0000000200 */
[----:B------:R-:W-:Y:S01]  /*62c0*/  HMMA.16816.F32.BF16 R148, R224, R170, R148 ;  /* 0x000000aae094723c */ /* 0x000fe20000041894 */
[----:B------:R-:W2:Y:S07]  /*62d0*/  LDSM.16.M88.4 R168, [R180+0x4800] ;  /* 0x00480000b4a8783b */ /* 0x000eae0000000200 */
[----:B------:R-:W-:Y:S07]  /*62e0*/  HMMA.16816.F32.BF16 R160, R136, R28, R160 ;  /* 0x0000001c88a0723c */ /* 0x000fee00000418a0 */
[----:B------:R-:W-:Y:S01]  /*62f0*/  IMAD R29, R201, 0x40, R210 ;  /* 0x00000040c91d7824 */ /* 0x000fe200078e02d2 */
[----:B------:R-:W-:Y:S04]  /*6300*/  HMMA.16816.F32.BF16 R156, R224, R222, R156 ;  /* 0x000000dee09c723c */ /* 0x000fe8000004189c */
[----:B------:R-:W-:-:S02]  /*6310*/  ISETP.GE.AND P5, PT, R29, R207, PT ;  /* 0x000000cf1d00720c */ /* 0x000fc40003fa6270 */
[C---:B------:R-:W-:Y:S02]  /*6320*/  ISETP.GE.AND P0, PT, R29.reuse, R202, PT ;  /* 0x000000ca1d00720c */ /* 0x040fe40003f06270 */
[C---:B------:R-:W-:Y:S01]  /*6330*/  HMMA.16816.F32.BF16 R152, R136.reuse, R24, R152 ;  /* 0x000000188898723c */ /* 0x040fe20000041898 */
[C---:B------:R-:W-:Y:S02]  /*6340*/  ISETP.LT.OR P5, PT, R29.reuse, R208, P5 ;  /* 0x000000d01d00720c */ /* 0x040fe40002fa1670 */
[C---:B------:R-:W-:Y:S02]  /*6350*/  ISETP.LT.OR P0, PT, R29.reuse, R206, P0 ;  /* 0x000000ce1d00720c */ /* 0x040fe40000701670 */
[----:B------:R-:W-:Y:S02]  /*6360*/  FSEL R16, R16, -INF , !P5 ;  /* 0xff80000010107808 */ /* 0x000fe40006800000 */
[----:B------:R-:W-:Y:S01]  /*6370*/  IADD3 R25, R29, 0x8, RZ ;  /* 0x000000081d197810 */ /* 0x000fe20007ffe0ff */
[----:B----4-:R-:W-:Y:S01]  /*6380*/  HMMA.16816.F32.BF16 R144, R136, R20, R144 ;  /* 0x000000148890723c */ /* 0x010fe20000041890 */
[----:B------:R-:W-:-:S02]  /*6390*/  FSEL R18, R18, -INF , !P0 ;  /* 0xff80000012127808 */ /* 0x000fc40004000000 */
[CC--:B------:R-:W-:Y:S02]  /*63a0*/  ISETP.GE.AND P6, PT, R25.reuse, R207.reuse, PT ;  /* 0x000000cf1900720c */ /* 0x0c0fe40003fc6270 */
[----:B------:R-:W-:Y:S02]  /*63b0*/  ISETP.GE.AND P1, PT, R25, R202, PT ;  /* 0x000000ca1900720c */ /* 0x000fe40003f26270 */
[----:B------:R-:W-:Y:S01]  /*63c0*/  IADD3 R21, R29, 0x1, RZ ;  /* 0x000000011d157810 */ /* 0x000fe20007ffe0ff */
[----:B------:R-:W-:Y:S01]  /*63d0*/  HMMA.16816.F32.BF16 R156, R136, R30, R156 ;  /* 0x0000001e889c723c */ /* 0x000fe2000004189c */
[----:B------:R-:W-:Y:S02]  /*63e0*/  ISETP.LT.OR P6, PT, R25, R208, P6 ;  /* 0x000000d01900720c */ /* 0x000fe400037c1670 */
[C---:B------:R-:W-:Y:S02]  /*63f0*/  ISETP.GE.AND P4, PT, R21.reuse, R207, PT ;  /* 0x000000cf1500720c */ /* 0x040fe40003f86270 */
[----:B------:R-:W-:-:S02]  /*6400*/  ISETP.GE.AND P2, PT, R21, R202, PT ;  /* 0x000000ca1500720c */ /* 0x000fc40003f46270 */
[C---:B------:R-:W-:Y:S01]  /*6410*/  ISETP.LT.OR P4, PT, R21.reuse, R208, P4 ;  /* 0x000000d01500720c */ /* 0x040fe20002781670 */
[----:B-1----:R-:W-:Y:S01]  /*6420*/  HMMA.16816.F32.BF16 R152, R8, R4, R152 ;  /* 0x000000040898723c */ /* 0x002fe20000041898 */
[-C--:B------:R-:W-:Y:S02]  /*6430*/  ISETP.LT.OR P2, PT, R21, R206.reuse, P2 ;  /* 0x000000ce1500720c */ /* 0x080fe40001741670 */
[----:B------:R-:W-:Y:S02]  /*6440*/  IADD3 R21, R29, 0x9, RZ ;  /* 0x000000091d157810 */ /* 0x000fe40007ffe0ff */
[----:B------:R-:W-:Y:S02]  /*6450*/  ISETP.LT.OR P1, PT, R25, R206, P1 ;  /* 0x000000ce1900720c */ /* 0x000fe40000f21670 */
[C---:B------:R-:W-:Y:S01]  /*6460*/  ISETP.GE.AND P5, PT, R21.reuse, R207, PT ;  /* 0x000000cf1500720c */ /* 0x040fe20003fa6270 */
[----:B------:R-:W-:Y:S01]  /*6470*/  HMMA.16816.F32.BF16 R148, R136, R26, R148 ;  /* 0x0000001a8894723c */ /* 0x000fe20000041894 */
[----:B------:R-:W-:-:S02]  /*6480*/  ISETP.GE.AND P0, PT, R21, R202, PT ;  /* 0x000000ca1500720c */ /* 0x000fc40003f06270 */
[C---:B------:R-:W-:Y:S02]  /*6490*/  ISETP.LT.OR P5, PT, R21.reuse, R208, P5 ;  /* 0x000000d01500720c */ /* 0x040fe40002fa1670 */
[----:B------:R-:W-:Y:S02]  /*64a0*/  ISETP.LT.OR P0, PT, R21, R206, P0 ;  /* 0x000000ce1500720c */ /* 0x000fe40000701670 */
[----:B------:R-:W-:Y:S01]  /*64b0*/  FSEL R0, R17, -INF , !P4 ;  /* 0xff80000011007808 */ /* 0x000fe20006000000 */
[----:B--2---:R-:W-:Y:S01]  /*64c0*/  HMMA.16816.F32.BF16 R160, R8, R168, R160 ;  /* 0x000000a808a0723c */ /* 0x004fe200000418a0 */
[----:B------:R-:W-:Y:S02]  /*64d0*/  FSEL R28, R12, -INF , !P6 ;  /* 0xff8000000c1c7808 */ /* 0x000fe40007000000 */
[----:B------:R-:W-:Y:S02]  /*64e0*/  FSEL R17, R14, -INF , !P1 ;  /* 0xff8000000e117808 */ /* 0x000fe40004800000 */
[----:B------:R-:W-:-:S02]  /*64f0*/  FSEL R4, R13, -INF , !P5 ;  /* 0xff8000000d047808 */ /* 0x000fc40006800000 */
[----:B------:R-:W-:Y:S01]  /*6500*/  FSEL R5, R15, -INF , !P0 ;  /* 0xff8000000f057808 */ /* 0x000fe20004000000 */
[----:B------:R-:W-:Y:S01]  /*6510*/  HMMA.16816.F32.BF16 R140, R224, R166, R140 ;  /* 0x000000a6e08c723c */ /* 0x000fe2000004188c */
[----:B------:R-:W1:Y:S01]  /*6520*/  LDSM.16.M88.4 R12, [R180+0x5800] ;  /* 0x00580000b40c783b */ /* 0x000e620000000200 */
[----:B------:R-:W-:Y:S01]  /*6530*/  IADD3 R21, R29, 0x10, RZ ;  /* 0x000000101d157810 */ /* 0x000fe20007ffe0ff */
[----:B------:R-:W-:-:S04]  /*6540*/  DEPBAR.LE SB0, 0x0 ;  /* 0x000080000000791a */ /* 0x000fc80000000000 */
[----:B------:R-:W-:Y:S01]  /*6550*/  FSEL R19, R19, -INF , !P2 ;  /* 0xff80000013137808 */ /* 0x000fe20005000000 */
[C---:B------:R-:W-:Y:S01]  /*6560*/  HMMA.16816.F32.BF16 R156, R8.reuse, R170, R156 ;  /* 0x000000aa089c723c */ /* 0x040fe2000004189c */
[----:B------:R-:W-:Y:S02]  /*6570*/  IADD3 R25, R29, 0x11, RZ ;  /* 0x000000111d197810 */ /* 0x000fe40007ffe0ff */
[CC--:B------:R-:W-:Y:S02]  /*6580*/  ISETP.GE.AND P4, PT, R21.reuse, R207.reuse, PT ;  /* 0x000000cf1500720c */ /* 0x0c0fe40003f86270 */
[-C--:B------:R-:W-:Y:S02]  /*6590*/  ISETP.GE.AND P2, PT, R21, R202.reuse, PT ;  /* 0x000000ca1500720c */ /* 0x080fe40003f46270 */
[C---:B------:R-:W-:Y:S01]  /*65a0*/  ISETP.GE.AND P6, PT, R25.reuse, R207, PT ;  /* 0x000000cf1900720c */ /* 0x040fe20003fc6270 */
[----:B------:R-:W-:Y:S01]  /*65b0*/  HMMA.16816.F32.BF16 R148, R8, R6, R148 ;  /* 0x000000060894723c */ /* 0x000fe20000041894 */
[----:B------:R-:W-:-:S02]  /*65c0*/  ISETP.GE.AND P1, PT, R25, R202, PT ;  /* 0x000000ca1900720c */ /* 0x000fc40003f26270 */
[C---:B------:R-:W-:Y:S02]  /*65d0*/  ISETP.LT.OR P4, PT, R21.reuse, R208, P4 ;  /* 0x000000d01500720c */ /* 0x040fe40002781670 */
[----:B------:R-:W-:Y:S02]  /*65e0*/  ISETP.LT.OR P2, PT, R21, R206, P2 ;  /* 0x000000ce1500720c */ /* 0x000fe40001741670 */
[----:B------:R-:W-:Y:S01]  /*65f0*/  IADD3 R27, R29, 0x19, RZ ;  /* 0x000000191d1b7810 */ /* 0x000fe20007ffe0ff */
[----:B------:R-:W-:Y:S01]  /*6600*/  HMMA.16816.F32.BF16 R140, R136, R22, R140 ;  /* 0x00000016888c723c */ /* 0x000fe2000004188c */
[C---:B------:R-:W-:Y:S02]  /*6610*/  ISETP.LT.OR P6, PT, R25.reuse, R208, P6 ;  /* 0x000000d01900720c */ /* 0x040fe400037c1670 */
[----:B------:R-:W-:Y:S02]  /*6620*/  ISETP.LT.OR P1, PT, R25, R206, P1 ;  /* 0x000000ce1900720c */ /* 0x000fe40000f21670 */
[----:B------:R-:W-:-:S02]  /*6630*/  FSEL R160, R160, -INF , !P4 ;  /* 0xff800000a0a07808 */ /* 0x000fc40006000000 */
[----:B------:R-:W-:Y:S02]  /*6640*/  FSEL R25, R162, -INF , !P2 ;  /* 0xff800000a2197808 */ /* 0x000fe40005000000 */
[C---:B------:R-:W-:Y:S02]  /*6650*/  ISETP.GE.AND P4, PT, R27.reuse, R207, PT ;  /* 0x000000cf1b00720c */ /* 0x040fe40003f86270 */
[----:B------:R-:W-:Y:S02]  /*6660*/  ISETP.GE.AND P2, PT, R27, R202, PT ;  /* 0x000000ca1b00720c */ /* 0x000fe40003f46270 */
[----:B------:R-:W-:Y:S01]  /*6670*/  IADD3 R7, R29, 0x20, RZ ;  /* 0x000000201d077810 */ /* 0x000fe20007ffe0ff */
[----:B------:R-:W-:Y:S01]  /*6680*/  BAR.SYNC.DEFER_BLOCKING 0x0 ;  /* 0x0000000000007b1d */ /* 0x000fe20000010000 */
[C---:B------:R-:W-:Y:S02]  /*6690*/  ISETP.LT.OR P4, PT, R27.reuse, R208, P4 ;  /* 0x000000d01b00720c */ /* 0x040fe40002781670 */
[----:B------:R-:W-:Y:S01]  /*66a0*/  ISETP.LT.OR P2, PT, R27, R206, P2 ;  /* 0x000000ce1b00720c */ /* 0x000fe20001741670 */
[----:B-1----:R-:W-:Y:S01]  /*66b0*/  HMMA.16816.F32.BF16 R144, R8, R12, R144 ;  /* 0x0000000c0890723c */ /* 0x002fe20000041890 */
[----:B------:R-:W-:-:S02]  /*66c0*/  FSEL R26, R161, -INF , !P6 ;  /* 0xff800000a11a7808 */ /* 0x000fc40007000000 */
[----:B------:R-:W-:Y:S02]  /*66d0*/  FSEL R27, R163, -INF , !P1 ;  /* 0xff800000a31b7808 */ /* 0x000fe40004800000 */
[C---:B------:R-:W-:Y:S02]  /*66e0*/  ISETP.GE.AND P6, PT, R7.reuse, R207, PT ;  /* 0x000000cf0700720c */ /* 0x040fe40003fc6270 */
[----:B------:R-:W-:Y:S01]  /*66f0*/  ISETP.GE.AND P1, PT, R7, R202, PT ;  /* 0x000000ca0700720c */ /* 0x000fe20003f26270 */
[----:B------:R-:W-:Y:S01]  /*6700*/  HMMA.16816.F32.BF16 R140, R8, R14, R140 ;  /* 0x0000000e088c723c */ /* 0x000fe2000004188c */
[----:B------:R-:W-:Y:S02]  /*6710*/  IADD3 R21, R29, 0x18, RZ ;  /* 0x000000181d157810 */ /* 0x000fe40007ffe0ff */
[C---:B------:R-:W-:Y:S02]  /*6720*/  ISETP.LT.OR P6, PT, R7.reuse, R208, P6 ;  /* 0x000000d00700720c */ /* 0x040fe400037c1670 */
[----:B------:R-:W-:-:S02]  /*6730*/  ISETP.LT.OR P1, PT, R7, R206, P1 ;  /* 0x000000ce0700720c */ /* 0x000fc40000f21670 */
[----:B------:R-:W-:Y:S02]  /*6740*/  IADD3 R7, R29, 0x28, RZ ;  /* 0x000000281d077810 */ /* 0x000fe40007ffe0ff */
[CC--:B------:R-:W-:Y:S02]  /*6750*/  ISETP.GE.AND P5, PT, R21.reuse, R207.reuse, PT ;  /* 0x000000cf1500720c */ /* 0x0c0fe40003fa6270 */
[----:B------:R-:W-:Y:S02]  /*6760*/  ISETP.GE.AND P0, PT, R21, R202, PT ;  /* 0x000000ca1500720c */ /* 0x000fe40003f06270 */
[----:B------:R-:W-:Y:S02]  /*6770*/  FSEL R20, R157, -INF , !P4 ;  /* 0xff8000009d147808 */ /* 0x000fe40006000000 */
[----:B------:R-:W-:Y:S02]  /*6780*/  ISETP.GE.AND P4, PT, R7, R207, PT ;  /* 0x000000cf0700720c */ /* 0x000fe40003f86270 */
[----:B------:R-:W-:-:S02]  /*6790*/  ISETP.LT.OR P5, PT, R21, R208, P5 ;  /* 0x000000d01500720c */ /* 0x000fc40002fa1670 */
[----:B------:R-:W-:Y:S02]  /*67a0*/  ISETP.LT.OR P0, PT, R21, R206, P0 ;  /* 0x000000ce1500720c */ /* 0x000fe40000701670 */
[----:B------:R-:W-:Y:S02]  /*67b0*/  IADD3 R31, R29, 0x21, RZ ;  /* 0x000000211d1f7810 */ /* 0x000fe40007ffe0ff */
[----:B------:R-:W-:Y:S02]  /*67c0*/  ISETP.LT.OR P4, PT, R7, R208, P4 ;  /* 0x000000d00700720c */ /* 0x000fe40002781670 */
[----:B------:R-:W-:Y:S02]  /*67d0*/  FSEL R24, R156, -INF , !P5 ;  /* 0xff8000009c187808 */ /* 0x000fe40006800000 */
[----:B------:R-:W-:Y:S02]  /*67e0*/  FSEL R21, R158, -INF , !P0 ;  /* 0xff8000009e157808 */ /* 0x000fe40004000000 */
[----:B------:R-:W-:-:S02]  /*67f0*/  FSEL R23, R159, -INF , !P2 ;  /* 0xff8000009f177808 */ /* 0x000fc40005000000 */
[----:B------:R-:W-:Y:S02]  /*6800*/  IADD3 R13, R29, 0x31, RZ ;  /* 0x000000311d0d7810 */ /* 0x000fe40007ffe0ff */
[CC--:B------:R-:W-:Y:S02]  /*6810*/  ISETP.GE.AND P5, PT, R31.reuse, R207.reuse, PT ;  /* 0x000000cf1f00720c */ /* 0x0c0fe40003fa6270 */
[-C--:B------:R-:W-:Y:S02]  /*6820*/  ISETP.GE.AND P0, PT, R31, R202.reuse, PT ;  /* 0x000000ca1f00720c */ /* 0x080fe40003f06270 */
[----:B------:R-:W-:Y:S02]  /*6830*/  ISETP.GE.AND P2, PT, R7, R202, PT ;  /* 0x000000ca0700720c */ /* 0x000fe40003f46270 */
[----:B------:R-:W-:Y:S02]  /*6840*/  FSEL R166, R148, -INF , !P4 ;  /* 0xff80000094a67808 */ /* 0x000fe40006000000 */
[----:B------:R-:W-:-:S02]  /*6850*/  ISETP.GE.AND P4, PT, R13, R207, PT ;  /* 0x000000cf0d00720c */ /* 0x000fc40003f86270 */
[C---:B------:R-:W-:Y:S02]  /*6860*/  ISETP.LT.OR P5, PT, R31.reuse, R208, P5 ;  /* 0x000000d01f00720c */ /* 0x040fe40002fa1670 */
[-C--:B------:R-:W-:Y:S02]  /*6870*/  ISETP.LT.OR P0, PT, R31, R206.reuse, P0 ;  /* 0x000000ce1f00720c */ /* 0x080fe40000701670 */
[----:B------:R-:W-:Y:S02]  /*6880*/  ISETP.LT.OR P2, PT, R7, R206, P2 ;  /* 0x000000ce0700720c */ /* 0x000fe40001741670 */
[C---:B------:R-:W-:Y:S02]  /*6890*/  IADD3 R31, R29.reuse, 0x29, RZ ;  /* 0x000000291d1f7810 */ /* 0x040fe40007ffe0ff */
[----:B------:R-:W-:Y:S02]  /*68a0*/  IADD3 R7, R29, 0x30, RZ ;  /* 0x000000301d077810 */ /* 0x000fe40007ffe0ff */
[----:B------:R-:W-:-:S02]  /*68b0*/  ISETP.LT.OR P4, PT, R13, R208, P4 ;  /* 0x000000d00d00720c */ /* 0x000fc40002781670 */
[----:B------:R-:W-:Y:S02]  /*68c0*/  FSEL R165, R154, -INF , !P1 ;  /* 0xff8000009aa57808 */ /* 0x000fe40004800000 */
[----:B------:R-:W-:Y:S02]  /*68d0*/  FSEL R168, R153, -INF , !P5 ;  /* 0xff80000099a87808 */ /* 0x000fe40006800000 */
[----:B------:R-:W-:Y:S02]  /*68e0*/  FSEL R169, R155, -INF , !P0 ;  /* 0xff8000009ba97808 */ /* 0x000fe40004000000 */
[----:B------:R-:W-:Y:S02]  /*68f0*/  FSEL R164, R152, -INF , !P6 ;  /* 0xff80000098a47808 */ /* 0x000fe40007000000 */
[----:B------:R-:W-:Y:S02]  /*6900*/  ISETP.GE.AND P1, PT, R31, R202, PT ;  /* 0x000000ca1f00720c */ /* 0x000fe40003f26270 */
[----:B------:R-:W-:-:S02]  /*6910*/  ISETP.GE.AND P5, PT, R7, R207, PT ;  /* 0x000000cf0700720c */ /* 0x000fc40003fa6270 */
[----:B------:R-:W-:Y:S02]  /*6920*/  ISETP.GE.AND P0, PT, R7, R202, PT ;  /* 0x000000ca0700720c */ /* 0x000fe40003f06270 */
[----:B------:R-:W-:Y:S02]  /*6930*/  ISETP.GE.AND P6, PT, R31, R207, PT ;  /* 0x000000cf1f00720c */ /* 0x000fe40003fc6270 */
[----:B------:R-:W-:Y:S02]  /*6940*/  FSEL R152, R145, -INF , !P4 ;  /* 0xff80000091987808 */ /* 0x000fe40006000000 */
[----:B------:R-:W-:Y:S02]  /*6950*/  ISETP.GT.AND P4, PT, R201, R196, PT ;  /* 0x000000c4c900720c */ /* 0x000fe40003f84270 */
[----:B------:R-:W-:Y:S02]  /*6960*/  ISETP.LT.OR P1, PT, R31, R206, P1 ;  /* 0x000000ce1f00720c */ /* 0x000fe40000f21670 */
[----:B------:R-:W-:-:S02]  /*6970*/  ISETP.LT.OR P5, PT, R7, R208, P5 ;  /* 0x000000d00700720c */ /* 0x000fc40002fa1670 */
[----:B------:R-:W-:Y:S02]  /*6980*/  ISETP.LT.OR P0, PT, R7, R206, P0 ;  /* 0x000000ce0700720c */ /* 0x000fe40000701670 */
[----:B------:R-:W-:Y:S02]  /*6990*/  ISETP.LT.OR P6, PT, R31, R208, P6 ;  /* 0x000000d01f00720c */ /* 0x000fe400037c1670 */
[C---:B------:R-:W-:Y:S02]  /*69a0*/  IADD3 R7, R29.reuse, 0x38, RZ ;  /* 0x000000381d077810 */ /* 0x040fe40007ffe0ff */
[----:B------:R-:W-:Y:S02]  /*69b0*/  IADD3 R29, R29, 0x39, RZ ;  /* 0x000000391d1d7810 */ /* 0x000fe40007ffe0ff */
[----:B------:R-:W-:Y:S02]  /*69c0*/  FSEL R167, R151, -INF , !P1 ;  /* 0xff80000097a77808 */ /* 0x000fe40004800000 */
[----:B------:R-:W-:-:S02]  /*69d0*/  FSEL R163, R150, -INF , !P2 ;  /* 0xff80000096a37808 */ /* 0x000fc40005000000 */
[----:B------:R-:W-:Y:S02]  /*69e0*/  FSEL R170, R149, -INF , !P6 ;  /* 0xff80000095aa7808 */ /* 0x000fe40007000000 */
[----:B------:R-:W-:Y:S02]  /*69f0*/  FSEL R154, R144, -INF , !P5 ;  /* 0xff800000909a7808 */ /* 0x000fe40006800000 */
[----:B------:R-:W-:Y:S02]  /*6a00*/  FSEL R151, R146, -INF , !P0 ;  /* 0xff80000092977808 */ /* 0x000fe40004000000 */
[-C--:B------:R-:W-:Y:S02]  /*6a10*/  ISETP.GE.AND P2, PT, R13, R202.reuse, PT ;  /* 0x000000ca0d00720c */ /* 0x080fe40003f46270 */
[C---:B------:R-:W-:Y:S02]  /*6a20*/  ISETP.GE.AND P6, PT, R7.reuse, R207, PT ;  /* 0x000000cf0700720c */ /* 0x040fe40003fc6270 */
[----:B------:R-:W-:-:S02]  /*6a30*/  ISETP.GE.AND P1, PT, R7, R202, PT ;  /* 0x000000ca0700720c */ /* 0x000fc40003f26270 */
[C---:B------:R-:W-:Y:S02]  /*6a40*/  ISETP.GE.AND P5, PT, R29.reuse, R207, PT ;  /* 0x000000cf1d00720c */ /* 0x040fe40003fa6270 */
[----:B------:R-:W-:Y:S02]  /*6a50*/  ISETP.GE.AND P0, PT, R29, R202, PT ;  /* 0x000000ca1d00720c */ /* 0x000fe40003f06270 */
[----:B------:R-:W-:Y:S02]  /*6a60*/  ISETP.LT.OR P2, PT, R13, R206, P2 ;  /* 0x000000ce0d00720c */ /* 0x000fe40001741670 */
[C---:B------:R-:W-:Y:S02]  /*6a70*/  ISETP.LT.OR P6, PT, R7.reuse, R208, P6 ;  /* 0x000000d00700720c */ /* 0x040fe400037c1670 */
[----:B------:R-:W-:Y:S02]  /*6a80*/  ISETP.LT.OR P1, PT, R7, R206, P1 ;  /* 0x000000ce0700720c */ /* 0x000fe40000f21670 */
[----:B------:R-:W-:-:S02]  /*6a90*/  ISETP.LT.OR P5, PT, R29, R208, P5 ;  /* 0x000000d01d00720c */ /* 0x000fc40002fa1670 */
[----:B------:R-:W-:Y:S02]  /*6aa0*/  ISETP.LT.OR P0, PT, R29, R206, P0 ;  /* 0x000000ce1d00720c */ /* 0x000fe40000701670 */
        /* <DEDUP_REMOVED lines=8> */
[----:B------:R-:W-:-:S05]  /*6b30*/  IMAD.SHL.U32 R6, R201, 0x40, RZ ;  /* 0x00000040c9067824 */ /* 0x000fca00078e00ff */
[C---:B------:R-:W-:Y:S02]  /*6b40*/  IADD3 R12, R6.reuse, -0x40, RZ ;  /* 0xffffffc0060c7810 */ /* 0x040fe40007ffe0ff */
[----:B------:R-:W-:Y:S02]  /*6b50*/  IABS R10, R6 ;  /* 0x00000006000a7213 */ /* 0x000fe40000000000 */
[----:B------:R-:W-:Y:S02]  /*6b60*/  IABS R8, R12 ;  /* 0x0000000c00087213 */ /* 0x000fe40000000000 */
[----:B------:R-:W-:Y:S02]  /*6b70*/  LOP3.LUT R6, R6, c[0x0][0x2d0], RZ, 0x3c, !PT ;  /* 0x0000b40006067a12 */ /* 0x000fe400078e3cff */
[----:B------:R-:W-:Y:S01]  /*6b80*/  LOP3.LUT R12, R12, c[0x0][0x2d0], RZ, 0x3c, !PT ;  /* 0x0000b4000c0c7a12 */ /* 0x000fe200078e3cff */
[----:B-1----:R-:W1:Y:S01]  /*6b90*/  MUFU.RCP R14, R7 ;  /* 0x00000007000e7308 */ /* 0x002e620000001000 */
[----:B------:R-:W-:-:S02]  /*6ba0*/  ISETP.GE.AND P2, PT, R6, RZ, PT ;  /* 0x000000ff0600720c */ /* 0x000fc40003f46270 */
[----:B-1----:R-:W-:-:S05]  /*6bb0*/  IADD3 R14, R14, 0xffffffe, RZ ;  /* 0x0ffffffe0e0e7810 */ /* 0x002fca0007ffe0ff */
[----:B------:R-:W1:Y:S02]  /*6bc0*/  F2I.FTZ.U32.TRUNC.NTZ R15, R14 ;  /* 0x0000000e000f7305 */ /* 0x000e64000021f000 */
[----:B-1----:R-:W-:Y:S01]  /*6bd0*/  IMAD.MOV R11, RZ, RZ, -R15 ;  /* 0x000000ffff0b7224 */ /* 0x002fe200078e0a0f */
[----:B------:R-:W-:-:S03]  /*6be0*/  MOV R14, RZ ;  /* 0x000000ff000e7202 */ /* 0x000fc60000000f00 */
[----:B------:R-:W-:-:S04]  /*6bf0*/  IMAD R11, R11, R2, RZ ;  /* 0x000000020b0b7224 */ /* 0x000fc800078e02ff */
[----:B------:R-:W-:-:S06]  /*6c00*/  IMAD.HI.U32 R11, R15, R11, R14 ;  /* 0x0000000b0f0b7227 */ /* 0x000fcc00078e000e */
[----:B------:R-:W-:-:S04]  /*6c10*/  IMAD.HI.U32 R13, R11, R10, RZ ;  /* 0x0000000a0b0d7227 */ /* 0x000fc800078e00ff */
[----:B------:R-:W-:-:S04]  /*6c20*/  IMAD.HI.U32 R11, R11, R8, RZ ;  /* 0x000000080b0b7227 */ /* 0x000fc800078e00ff */
[----:B------:R-:W-:Y:S02]  /*6c30*/  IMAD.MOV R9, RZ, RZ, -R13 ;  /* 0x000000ffff097224 */ /* 0x000fe400078e0a0d */
[----:B------:R-:W-:Y:S02]  /*6c40*/  IMAD.MOV R7, RZ, RZ, -R11 ;  /* 0x000000ffff077224 */ /* 0x000fe400078e0a0b */
[C---:B------:R-:W-:Y:S02]  /*6c50*/  IMAD R9, R2.reuse, R9, R10 ;  /* 0x0000000902097224 */ /* 0x040fe400078e020a */
        /* <DEDUP_REMOVED lines=22> */
[----:B------:R-:W-:Y:S02]  /*6dc0*/  IMAD.IADD R2, R7, 0x1, -R2 ;  /* 0x0000000107027824 */ /* 0x000fe400078e0a02 */
[----:B------:R-:W-:-:S04]  /*6dd0*/  IMAD.MOV.U32 R7, RZ, RZ, 0x40 ;  /* 0x00000040ff077424 */ /* 0x000fc800078e00ff */
[----:B------:R-:W-:-:S04]  /*6de0*/  IMAD R7, R2, c[0x0][0x2d0], -R7 ;  /* 0x0000b40002077a24 */ /* 0x000fc800078e0a07 */
[----:B------:R-:W-:Y:S01]  /*6df0*/  IMAD.WIDE.U32 R10, R7, c[0x0][0x198], RZ ;  /* 0x00006600070a7a25 */ /* 0x000fe200078e00ff */
[----:B------:R-:W-:-:S05]  /*6e00*/  SHF.R.S32.HI R2, RZ, 0x1f, R7 ;  /* 0x0000001fff027819 */ /* 0x000fca0000011407 */
[----:B------:R-:W-:-:S04]  /*6e10*/  IMAD R2, R2, c[0x0][0x198], RZ ;  /* 0x0000660002027a24 */ /* 0x000fc800078e02ff */
[----:B------:R-:W-:-:S04]  /*6e20*/  IMAD R2, R7, c[0x0][0x19c], R2 ;  /* 0x0000670007027a24 */ /* 0x000fc800078e0202 */
[----:B------:R-:W-:Y:S01]  /*6e30*/  IMAD.IADD R11, R11, 0x1, R2 ;  /* 0x000000010b0b7824 */ /* 0x000fe200078e0202 */
[----:B--2---:R-:W-:-:S04]  /*6e40*/  IADD3 R8, -R9, R8, RZ ;  /* 0x0000000809087210 */ /* 0x004fc80007ffe1ff */
[----:B------:R-:W-:-:S05]  /*6e50*/  SHF.R.S32.HI R6, RZ, 0x1f, R8 ;  /* 0x0000001fff067819 */ /* 0x000fca0000011408 */
[----:B------:R-:W-:-:S04]  /*6e60*/  IMAD R7, R6, c[0x0][0x180], RZ ;  /* 0x0000600006077a24 */ /* 0x000fc800078e02ff */
[C---:B------:R-:W-:Y:S02]  /*6e70*/  IMAD R7, R8.reuse, c[0x0][0x184], R7 ;  /* 0x0000610008077a24 */ /* 0x040fe400078e0207 */
[----:B------:R-:W-:-:S05]  /*6e80*/  IMAD.WIDE.U32 R8, R8, c[0x0][0x180], R10 ;  /* 0x0000600008087a25 */ /* 0x000fca00078e000a */
[----:B------:R-:W-:Y:S01]  /*6e90*/  IADD3 R2, R9, R7, RZ ;  /* 0x0000000709027210 */ /* 0x000fe20007ffe0ff */
[----:B------:R-:W-:Y:S05]  /*6ea0*/  BRA `(.L_x_5546) ;  /* 0x0000004000007947 */ /* 0x000fea0003800000 */
.L_x_5545:
[----:B------:R-:W-:-:S04]  /*6eb0*/  ULEA UR5, -UR8, URZ, 0x6 ;  /* 0x0000003f08057291 */ /* 0x000fc8000f8e313f */
[----:B------:R-:W-:Y:S02]  /*6ec0*/  USHF.R.S32.HI UR4, URZ, 0x1f, UR5 ;  /* 0x0000001f3f047899 */ /* 0x000fe40008011405 */
[----:B------:R-:W-:-:S04]  /*6ed0*/  MOV R8, UR5 ;  /* 0x0000000500087c02 */ /* 0x000fc80008000f00 */
[----:B------:R-:W-:Y:S02]  /*6ee0*/  MOV R2, UR4 ;  /* 0x0000000400027c02 */ /* 0x000fe40008000f00 */
.L_x_5546:
[----:B------:R-:W-:Y:S01]  /*6ef0*/  IADD3 R8, P0, R134, R8, RZ ;  /* 0x0000000886087210 */ /* 0x000fe20007f1e0ff */
[----:B------:R-:W-:Y:S02]  /*6f00*/  USHF.L.U32 UR5, UR8, 0x5, URZ ;  /* 0x0000000508057899 */ /* 0x000fe4000800063f */
[----:B------:R-:W-:Y:S02]  /*6f10*/  ULDC UR4, c[0x0][0x19c] ;  /* 0x0000670000047ab9 */ /* 0x000fe40000000800 */
[----:B------:R-:W-:Y:S01]  /*6f20*/  IMAD.X R213, R133, 0x1, R2, P0 ;  /* 0x0000000185d57824 */ /* 0x000fe200000e0602 */
[----:B------:R-:W-:Y:S01]  /*6f30*/  LEA R212, P0, R8, c[0x0][0x168], 0x1 ;  /* 0x00005a0008d47a11 */ /* 0x000fe200078008ff */
[----:B------:R-:W-:-:S03]  /*6f40*/  USHF.L.U64.HI UR4, UR8, UR6, UR4 ;  /* 0x0000000608047299 */ /* 0x000fc60008010204 */
[----:B------:R-:W-:Y:S02]  /*6f50*/  LEA.HI.X R213, R8, c[0x0][0x16c], R213, 0x1, P0 ;  /* 0x00005b0008d57a11 */ /* 0x000fe400000f0cd5 */
        /* <DEDUP_REMOVED lines=22> */
.L_x_5544:
[----:B-1----:R-:W-:Y:S01]  /*70c0*/  FMNMX.FTZ R7, R132, R16, !PT ;  /* 0x0000001084077209 */ /* 0x002fe20007810000 */
[----:B------:R-:W-:Y:S01]  /*70d0*/  LDSM.16.MT88.4 R12, [R186+0xc000] ;  /* 0x00c00000ba0c783b */ /* 0x000fe20000004200 */
[----:B------:R-:W-:-:S02]  /*70e0*/  FMNMX.FTZ R2, R3, R18, !PT ;  /* 0x0000001203027209 */ /* 0x000fc40007810000 */
[----:B------:R-:W-:Y:S01]  /*70f0*/  FMNMX.FTZ R7, R0, R7, !PT ;  /* 0x0000000700077209 */ /* 0x000fe20007810000 */
[----:B------:R-:W-:Y:S01]  /*7100*/  LDSM.16.MT88.4 R32, [R185+0xc800] ;  /* 0x00c80000b920783b */ /* 0x000fe20000004200 */
        /* <DEDUP_REMOVED lines=28> */
[----:B------:R-:W-:-:S03]  /*72d0*/  FMNMX.FTZ R9, R149, R2, !PT ;  /* 0x0000000295097209 */ /* 0x000fc60007810000 */
[----:B------:R-:W1:Y:S04]  /*72e0*/  SHFL.BFLY PT, R7, R6, 0x2, 0x1f ;  /* 0x0c401f0006077f89 */ /* 0x000e6800000e0000 */
[----:B------:R-:W2:Y:S01]  /*72f0*/  SHFL.BFLY PT, R2, R9, 0x2, 0x1f ;  /* 0x0c401f0009027f89 */ /* 0x000ea200000e0000 */
[----:B-1----:R-:W-:Y:S02]  /*7300*/  FMNMX.FTZ R7, R6, R7, !PT ;  /* 0x0000000706077209 */ /* 0x002fe40007810000 */
[----:B--2---:R-:W-:-:S03]  /*7310*/  FMNMX.FTZ R2, R9, R2, !PT ;  /* 0x0000000209027209 */ /* 0x004fc60007810000 */
[----:B------:R-:W1:Y:S04]  /*7320*/  SHFL.BFLY PT, R146, R7, 0x1, 0x1f ;  /* 0x0c201f0007927f89 */ /* 0x000e6800000e0000 */
[----:B------:R-:W2:Y:S04]  /*7330*/  SHFL.BFLY PT, R145, R2, 0x1, 0x1f ;  /* 0x0c201f0002917f89 */ /* 0x000ea800000e0000 */
[----:B------:R-:W-:Y:S01]  /*7340*/  LDSM.16.MT88.4 R8, [R185+0xc000] ;  /* 0x00c00000b908783b */ /* 0x000fe20000004200 */
        /* <DEDUP_REMOVED lines=12> */
[----:B------:R-:W-:Y:S01]  /*7410*/  FADD.FTZ R6, R3, -R6 ;  /* 0x8000000603067221 */ /* 0x000fe20000010000 */
[----:B------:R-:W-:Y:S01]  /*7420*/  LDSM.16.MT88.4 R132, [R186+0xc800] ;  /* 0x00c80000ba84783b */ /* 0x000fe20000004200 */
[--C-:B------:R-:W-:Y:S01]  /*7430*/  FFMA.FTZ R143, R0, c[0x0][0x23c], -R153.reuse ;  /* 0x00008f00008f7a23 */ /* 0x100fe20000010899 */
[----:B------:R-:W-:Y:S01]  /*7440*/  MUFU.EX2 R141, R141 ;  /* 0x0000008d008d7308 */ /* 0x000fe20000000800 */
[--C-:B------:R-:W-:Y:S02]  /*7450*/  FFMA.FTZ R144, R16, c[0x0][0x23c], -R153.reuse ;  /* 0x00008f0010907a23 */ /* 0x100fe40000010899 */
[----:B------:R-:W-:Y:S02]  /*7460*/  FFMA.FTZ R142, R28, c[0x0][0x23c], -R153 ;  /* 0x00008f001c8e7a23 */ /* 0x000fe40000010899 */
[--C-:B------:R-:W-:Y:S01]  /*7470*/  FFMA.FTZ R140, R18, c[0x0][0x23c], -R150.reuse ;  /* 0x00008f00128c7a23 */ /* 0x100fe20000010896 */
[----:B------:R-:W-:Y:S01]  /*7480*/  LDSM.16.MT88.4 R28, [R184+0xc800] ;  /* 0x00c80000b81c783b */ /* 0x000fe20000004200 */
[--C-:B------:R-:W-:Y:S01]  /*7490*/  FFMA.FTZ R2, R19, c[0x0][0x23c], -R150.reuse ;  /* 0x00008f0013027a23 */ /* 0x100fe20000010896 */
[----:B------:R-:W-:Y:S01]  /*74a0*/  MUFU.EX2 R144, R144 ;  /* 0x0000009000907308 */ /* 0x000fe20000000800 */
[----:B------:R-:W-:-:S02]  /*74b0*/  FFMA.FTZ R0, R17, c[0x0][0x23c], -R150 ;  /* 0x00008f0011007a23 */ /* 0x000fc40000010896 */
[----:B------:R-:W-:Y:S01]  /*74c0*/  FFMA.FTZ R147, R5, c[0x0][0x23c], -R150 ;  /* 0x00008f0005937a23 */ /* 0x000fe20000010896 */
[----:B------:R-:W1:Y:S01]  /*74d0*/  LDSM.16.MT88.4 R16, [R188+0xc000] ;  /* 0x00c00000bc10783b */ /* 0x000e620000004200 */
[----:B------:R-:W-:Y:S02]  /*74e0*/  FMUL.FTZ R148, R4, c[0x0][0x23c] ;  /* 0x00008f0004947a20 */ /* 0x000fe40000410000 */
[----:B------:R-:W-:Y:S01]  /*74f0*/  FMUL.FTZ R3, R6, c[0x0][0x23c] ;  /* 0x00008f0006037a20 */ /* 0x000fe20000410000 */
[----:B------:R-:W2:Y:S01]  /*7500*/  MUFU.EX2 R143, R143 ;  /* 0x0000008f008f7308 */ /* 0x000ea20000000800 */
[--C-:B------:R-:W-:Y:S02]  /*7510*/  FFMA.FTZ R155, R160, c[0x0][0x23c], -R153.reuse ;  /* 0x00008f00a09b7a23 */ /* 0x100fe40000010899 */
        /* <DEDUP_REMOVED lines=55> */
[----:B------:R-:W3:Y:S01]  /*7890*/  LDSM.16.MT88.4 R12, [R188+0xe000] ;  /* 0x00e00000bc0c783b */ /* 0x000ee20000004200 */
[----:B------:R-:W-:Y:S01]  /*78a0*/  FMUL.FTZ R125, R125, R148 ;  /* 0x000000947d7d7220 */ /* 0x000fe20000410000 */
[----:B------:R-:W-:Y:S01]  /*78b0*/  MUFU.EX2 R158, R158 ;  /* 0x0000009e009e7308 */ /* 0x000fe20000000800 */
        /* <DEDUP_REMOVED lines=10> */
[----:B------:R-:W-:Y:S01]  /*7960*/  FMUL.FTZ R109, R109, R148 ;  /* 0x000000946d6d7220 */ /* 0x000fe20000410000 */
[----:B------:R-:W1:Y:S01]  /*7970*/  LDSM.16.MT88.4 R16, [R184+0xc000] ;  /* 0x00c00000b810783b */ /* 0x000e620000004200 */
        /* <DEDUP_REMOVED lines=14> */
[----:B------:R-:W1:Y:S01]  /*7a60*/  MUFU.EX2 R161, R161 ;  /* 0x000000a100a17308 */ /* 0x000e620000000800 */
[-C--:B------:R-:W-:Y:S02]  /*7a70*/  FMUL.FTZ R43, R43, R3.reuse ;  /* 0x000000032b2b7220 */ /* 0x080fe40000410000 */
[C---:B---3--:R-:W-:Y:S01]  /*7a80*/  HMMA.16816.F32.BF16 R36, R4.reuse, R12, R36 ;  /* 0x0000000c0424723c */ /* 0x048fe20000041824 */
[-C--:B------:R-:W-:Y:S02]  /*7a90*/  FMUL.FTZ R104, R104, R148.reuse ;  /* 0x0000009468687220 */ /* 0x080fe40000410000 */
[-C--:B------:R-:W-:Y:S02]  /*7aa0*/  FMUL.FTZ R105, R105, R148.reuse ;  /* 0x0000009469697220 */ /* 0x080fe40000410000 */
[-C--:B------:R-:W-:Y:S01]  /*7ab0*/  FMUL.FTZ R106, R106, R3.reuse ;  /* 0x000000036a6a7220 */ /* 0x080fe20000410000 */
[----:B------:R-:W-:Y:S01]  /*7ac0*/  MUFU.EX2 R164, R164 ;  /* 0x000000a400a47308 */ /* 0x000fe20000000800 */
[----:B------:R-:W-:Y:S01]  /*7ad0*/  FMUL.FTZ R107, R107, R3 ;  /* 0x000000036b6b7220 */ /* 0x000fe20000410000 */
[----:B------:R-:W-:Y:S01]  /*7ae0*/  HMMA.16816.F32.BF16 R40, R4, R14, R40 ;  /* 0x0000000e0428723c */ /* 0x000fe20000041828 */
[----:B------:R-:W3:Y:S01]  /*7af0*/  LDSM.16.MT88.4 R12, [R184+0xe000] ;  /* 0x00e00000b80c783b */ /* 0x000ee20000004200 */
[----:B------:R-:W-:-:S02]  /*7b00*/  FMUL.FTZ R100, R100, R148 ;  /* 0x0000009464647220 */ /* 0x000fc40000410000 */
[-C--:B------:R-:W-:Y:S02]  /*7b10*/  FMUL.FTZ R101, R101, R148.reuse ;  /* 0x0000009465657220 */ /* 0x080fe40000410000 */
[-C--:B------:R-:W-:Y:S01]  /*7b20*/  FMUL.FTZ R102, R102, R3.reuse ;  /* 0x0000000366667220 */ /* 0x080fe20000410000 */
[----:B------:R-:W2:Y:S01]  /*7b30*/  MUFU.EX2 R171, R171 ;  /* 0x000000ab00ab7308 */ /* 0x000ea20000000800 */
[-C--:B------:R-:W-:Y:S02]  /*7b40*/  FMUL.FTZ R103, R103, R3.reuse ;  /* 0x0000000367677220 */ /* 0x080fe40000410000 */
[-C--:B------:R-:W-:Y:S01]  /*7b50*/  FMUL.FTZ R44, R44, R148.reuse ;  /* 0x000000942c2c7220 */ /* 0x080fe20000410000 */
[----:B-1----:R-:W-:Y:S01]  /*7b60*/  HMMA.16816.F32.BF16 R104, R4, R16, R104 ;  /* 0x000000100468723c */ /* 0x002fe20000041868 */
[----:B------:R-:W-:Y:S02]  /*7b70*/  FMUL.FTZ R45, R45, R148 ;  /* 0x000000942d2d7220 */ /* 0x000fe40000410000 */
[-C--:B------:R-:W-:Y:S01]  /*7b80*/  FMUL.FTZ R46, R46, R3.reuse ;  /* 0x000000032e2e7220 */ /* 0x080fe20000410000 */
[----:B------:R-:W-:Y:S01]  /*7b90*/  MUFU.EX2 R166, R166 ;  /* 0x000000a600a67308 */ /* 0x000fe20000000800 */
[----:B------:R-:W-:-:S02]  /*7ba0*/  FMUL.FTZ R47, R47, R3 ;  /* 0x000000032f2f7220 */ /* 0x000fc40000410000 */
[-C--:B------:R-:W-:Y:S01]  /*7bb0*/  FMUL.FTZ R48, R48, R148.reuse ;  /* 0x0000009430307220 */ /* 0x080fe20000410000 */
[C---:B------:R-:W-:Y:S01]  /*7bc0*/  HMMA.16816.F32.BF16 R100, R4.reuse, R18, R100 ;  /* 0x000000120464723c */ /* 0x040fe20000041864 */
[-C--:B------:R-:W-:Y:S01]  /*7bd0*/  FMUL.FTZ R49, R49, R148.reuse ;  /* 0x0000009431317220 */ /* 0x080fe20000410000 */
[----:B------:R-:W1:Y:S01]  /*7be0*/  LDSM.16.MT88.4 R16, [R185+0xe000] ;  /* 0x00e00000b910783b */ /* 0x000e620000004200 */
[-C--:B------:R-:W-:Y:S01]  /*7bf0*/  FMUL.FTZ R50, R50, R3.reuse ;  /* 0x0000000332327220 */ /* 0x080fe20000410000 */
[----:B------:R-:W-:Y:S01]  /*7c00*/  MUFU.EX2 R199, R199 ;  /* 0x000000c700c77308 */ /* 0x000fe20000000800 */
        /* <DEDUP_REMOVED lines=12> */
[----:B------:R-:W1:Y:S01]  /*7cd0*/  MUFU.EX2 R168, R168 ;  /* 0x000000a800a87308 */ /* 0x000e620000000800 */
[----:B------:R-:W-:-:S02]  /*7ce0*/  FMUL.FTZ R67, R67, R3 ;  /* 0x0000000343437220 */ /* 0x000fc40000410000 */
        /* <DEDUP_REMOVED lines=76> */
[----:B--2---:R-:W-:Y:S01]  /*81b0*/  F2FP.BF16.PACK_AB R4, R156, R155 ;  /* 0x0000009b9c04723e */ /* 0x004fe200000010ff */
        /* <DEDUP_REMOVED lines=63> */
[C---:B-----5:R-:W-:Y:S08]  /*85b0*/  HMMA.16816.F32.BF16 R120, R4.reuse, R8, R120 ;  /* 0x000000080478723c */ /* 0x060ff00000041878 */
[C---:B------:R-:W-:Y:S01]  /*85c0*/  HMMA.16816.F32.BF16 R116, R4.reuse, R10, R116 ;  /* 0x0000000a0474723c */ /* 0x040fe20000041874 */
[----:B------:R-:W4:Y:S07]  /*85d0*/  LDSM.16.MT88.4 R8, [R188+0x11000] ;  /* 0x01100000bc08783b */ /* 0x000f2e0000004200 */
[C---:B---3--:R-:W-:Y:S08]  /*85e0*/  HMMA.16816.F32.BF16 R36, R4.reuse, R24, R36 ;  /* 0x000000180424723c */ /* 0x048ff00000041824 */
[C---:B------:R-:W-:Y:S01]  /*85f0*/  HMMA.16816.F32.BF16 R40, R4.reuse, R26, R40 ;  /* 0x0000001a0428723c */ /* 0x040fe20000041828 */
[----:B------:R-:W3:Y:S07]  /*8600*/  LDSM.16.MT88.4 R24, [R186+0x11000] ;  /* 0x01100000ba18783b */ /* 0x000eee0000004200 */
[C---:B-1----:R-:W-:Y:S08]  /*8610*/  HMMA.16816.F32.BF16 R52, R4.reuse, R16, R52 ;  /* 0x000000100434723c */ /* 0x042ff00000041834 */
[C---:B--2---:R-:W-:Y:S08]  /*8620*/  HMMA.16816.F32.BF16 R60, R4.reuse, R12, R60 ;  /* 0x0000000c043c723c */ /* 0x044ff0000004183c */
        /* <DEDUP_REMOVED lines=66> */
.L_x_5541:
[----:B------:R-:W-:Y:S05]  /*8a50*/  @!P4 BRA `(.L_x_5547) ;  /* 0x000036a00000c947 */ /* 0x000fea0003800000 */
[----:B------:R-:W-:Y:S01]  /*8a60*/  ULDC.64 UR4, c[0x0][0x1a0] ;  /* 0x0000680000047ab9 */ /* 0x000fe20000000a00 */
[----:B------:R-:W-:Y:S01]  /*8a70*/  IMAD.MOV.U32 R0, RZ, RZ, R3 ;  /* 0x000000ffff007224 */ /* 0x000fe200078e0003 */
[----:B------:R-:W-:Y:S01]  /*8a80*/  ULEA UR7, -UR4, URZ, 0x6 ;  /* 0x0000003f04077291 */ /* 0x000fe2000f8e313f */
[----:B------:R-:W-:Y:S01]  /*8a90*/  IMAD.MOV.U32 R2, RZ, RZ, R132 ;  /* 0x000000ffff027224 */ /* 0x000fe200078e0084 */
[----:B------:R-:W-:-:S02]  /*8aa0*/  UMOV UR6, 0x5 ;  /* 0x0000000500067882 */ /* 0x000fc40000000000 */
[----:B------:R-:W-:Y:S02]  /*8ab0*/  USHF.R.S32.HI UR15, URZ, 0x1f, UR7 ;  /* 0x0000001f3f0f7899 */ /* 0x000fe40008011407 */
[----:B------:R-:W-:Y:S01]  /*8ac0*/  ULEA UR14, -UR8, URZ, 0x6 ;  /* 0x0000003f080e7291 */ /* 0x000fe2000f8e313f */
[----:B------:R-:W-:Y:S01]  /*8ad0*/  MOV R211, UR7 ;  /* 0x0000000700d37c02 */ /* 0x000fe20008000f00 */
[----:B------:R-:W-:Y:S02]  /*8ae0*/  USHF.L.U64.HI UR5, UR4, UR6, UR5 ;  /* 0x0000000604057299 */ /* 0x000fe40008010205 */
[----:B------:R-:W-:Y:S01]  /*8af0*/  USHF.L.U32 UR12, UR4, 0x5, URZ ;  /* 0x00000005040c7899 */ /* 0x000fe2000800063f */
[----:B------:R-:W-:Y:S01]  /*8b00*/  MOV R209, UR15 ;  /* 0x0000000f00d17c02 */ /* 0x000fe20008000f00 */
[----:B------:R-:W-:Y:S02]  /*8b10*/  USHF.L.U32 UR9, UR8, 0x5, URZ ;  /* 0x0000000508097899 */ /* 0x000fe4000800063f */
[----:B------:R-:W-:-:S02]  /*8b20*/  ULDC UR4, c[0x0][0x19c] ;  /* 0x0000670000047ab9 */ /* 0x000fc40000000800 */
[----:B------:R-:W-:Y:S02]  /*8b30*/  USHF.R.S32.HI UR13, URZ, 0x1f, UR14 ;  /* 0x0000001f3f0d7899 */ /* 0x000fe4000801140e */
[----:B------:R-:W-:Y:S02]  /*8b40*/  USHF.L.U64.HI UR4, UR8, UR6, UR4 ;  /* 0x0000000608047299 */ /* 0x000fe40008010204 */
.L_x_5551:
        /* <DEDUP_REMOVED lines=65> */
.L_x_5548:
[C---:B------:R-:W-:Y:S04]  /*8f60*/  LEA R198, P0, R8.reuse, R198, 0x1 ;  /* 0x000000c608c67211 */ /* 0x040fe800078008ff */
[----:B------:R-:W-:Y:S02]  /*8f70*/  LEA.HI.X R197, R8, R197, R3, 0x1, P0 ;  /* 0x000000c508c57211 */ /* 0x000fe400000f0c03 */
[----:B------:R-:W-:Y:S03]  /*8f80*/  IADD3 R222, P0, R198, UR12, RZ ;  /* 0x0000000cc6de7c10 */ /* 0x000fe6000ff1e0ff */
[----:B------:R-:W-:Y:S01]  /*8f90*/  IMAD.MOV.U32 R199, RZ, RZ, R197 ;  /* 0x000000ffffc77224 */ /* 0x000fe200078e00c5 */
[----:B------:R-:W-:Y:S02]  /*8fa0*/  IADD3.X R223, R197, UR5, RZ, P0, !PT ;  /* 0x00000005c5df7c10 */ /* 0x000fe400087fe4ff */
        /* <DEDUP_REMOVED lines=10> */
[----:B------:R-:W-:Y:S01]  /*9050*/  ISETP.GT.AND P0, PT, R201, R196, PT ;  /* 0x000000c4c900720c */ /* 0x000fe20003f04270 */
        /* <DEDUP_REMOVED lines=173> */
[----:B------:R-:W-:Y:S04]  /*9b30*/  IABS R3, c[0x0][0x2d0] ;  /* 0x0000b40000037a13 */ /* 0x000fe80000000000 */
[----:B------:R-:W1:Y:S10]  /*9b40*/  I2F.RP R139, R3 ;  /* 0x00000003008b7306 */ /* 0x000e740000209400 */
[----:B-1----:R-:W1:Y:S02]  /*9b50*/  MUFU.RCP R132, R139 ;  /* 0x0000008b00847308 */ /* 0x002e640000001000 */
[----:B-1----:R-:W-:Y:S01]  /*9b60*/  IADD3 R136, R132, 0xffffffe, RZ ;  /* 0x0ffffffe84887810 */ /* 0x002fe20007ffe0ff */
[----:B------:R-:W-:Y:S07]  /*9b70*/  IMAD.SHL.U32 R132, R201, 0x40, RZ ;  /* 0x00000040c9847824 */ /* 0x000fee00078e00ff */
[----:B------:R-:W1:Y:S01]  /*9b80*/  F2I.FTZ.U32.TRUNC.NTZ R137, R136 ;  /* 0x0000008800897305 */ /* 0x000e62000021f000 */
        /* <DEDUP_REMOVED lines=32> */
[----:B------:R-:W-:Y:S01]  /*9d90*/  SEL R3, R132, R139, !P1 ;  /* 0x0000008b84037207 */ /* 0x000fe20004800000 */
[----:B------:R-:W-:Y:S01]  /*9da0*/  IMAD.MOV.U32 R132, RZ, RZ, 0x40 ;  /* 0x00000040ff847424 */ /* 0x000fe200078e00ff */
        /* <DEDUP_REMOVED lines=19> */
.L_x_5550:
        /* <DEDUP_REMOVED lines=14> */
[----:B------:R-:W-:Y:S03]  /*9fc0*/  IADD3.X R133, R135, UR4, RZ, P0, !PT ;  /* 0x0000000487857c10 */ /* 0x000fe600087fe4ff */
        /* <DEDUP_REMOVED lines=9> */
.L_x_5549:
[----:B------:R-:W-:Y:S05]  /*a060*/  IMAD R3, R201, 0x40, R210 ;  /* 0x00000040c9037824 */ /* 0x000fea00078e02d2 */
[C---:B-1----:R-:W-:Y:S02]  /*a070*/  IADD3 R133, R3.reuse, 0x1, RZ ;  /* 0x0000000103857810 */ /* 0x042fe40007ffe0ff */
[----:B------:R-:W-:Y:S02]  /*a080*/  ISETP.GE.AND P2, PT, R3, R208, PT ;  /* 0x000000d00300720c */ /* 0x000fe40003f46270 */
[C---:B------:R-:W-:Y:S02]  /*a090*/  ISETP.GE.AND P5, PT, R133.reuse, R206, PT ;  /* 0x000000ce8500720c */ /* 0x040fe40003fa6270 */
[C---:B------:R-:W-:Y:S02]  /*a0a0*/  ISETP.GE.AND P6, PT, R133.reuse, R208, PT ;  /* 0x000000d08500720c */ /* 0x040fe40003fc6270 */
[C---:B------:R-:W-:Y:S02]  /*a0b0*/  ISETP.GE.OR P5, PT, R133.reuse, R202, !P5 ;  /* 0x000000ca8500720c */ /* 0x040fe40006fa6670 */
[-C--:B------:R-:W-:Y:S02]  /*a0c0*/  ISETP.GE.OR P6, PT, R133, R207.reuse, !P6 ;  /* 0x000000cf8500720c */ /* 0x080fe400077c6670 */
[C---:B------:R-:W-:Y:S02]  /*a0d0*/  IADD3 R133, R3.reuse, 0x9, RZ ;  /* 0x0000000903857810 */ /* 0x040fe40007ffe0ff */
[CC--:B------:R-:W-:Y:S02]  /*a0e0*/  ISETP.GE.OR P2, PT, R3.reuse, R207.reuse, !P2 ;  /* 0x000000cf0300720c */ /* 0x0c0fe40005746670 */
[----:B------:R-:W-:Y:S02]  /*a0f0*/  ISETP.GE.AND P0, PT, R3, R206, PT ;  /* 0x000000ce0300720c */ /* 0x000fe40003f06270 */
[----:B------:R-:W-:Y:S02]  /*a100*/  FSEL R134, R4, -INF , !P2 ;  /* 0xff80000004867808 */ /* 0x000fe40005000000 */
[----:B------:R-:W-:Y:S02]  /*a110*/  ISETP.GE.AND P2, PT, R133, R208, PT ;  /* 0x000000d08500720c */ /* 0x000fe40003f46270 */
[----:B------:R-:W-:Y:S02]  /*a120*/  ISETP.GE.OR P0, PT, R3, R202, !P0 ;  /* 0x000000ca0300720c */ /* 0x000fe40004706670 */
[----:B------:R-:W-:Y:S02]  /*a130*/  FSEL R144, R5, -INF , !P6 ;  /* 0xff80000005907808 */ /* 0x000fe40007000000 */
[----:B------:R-:W-:Y:S02]  /*a140*/  IADD3 R5, R3, 0x11, RZ ;  /* 0x0000001103057810 */ /* 0x000fe40007ffe0ff */
[-C--:B------:R-:W-:Y:S02]  /*a150*/  ISETP.GE.OR P2, PT, R133, R207.reuse, !P2 ;  /* 0x000000cf8500720c */ /* 0x080fe40005746670 */
[----:B------:R-:W-:Y:S02]  /*a160*/  FSEL R137, R6, -INF , !P0 ;  /* 0xff80000006897808 */ /* 0x000fe40004000000 */
[----:B------:R-:W-:Y:S02]  /*a170*/  IADD3 R135, R3, 0x8, RZ ;  /* 0x0000000803877810 */ /* 0x000fe40007ffe0ff */
[-C--:B------:R-:W-:Y:S02]  /*a180*/  ISETP.GE.AND P0, PT, R133, R206.reuse, PT ;  /* 0x000000ce8500720c */ /* 0x080fe40003f06270 */
[----:B------:R-:W-:Y:S02]  /*a190*/  FSEL R136, R9, -INF , !P2 ;  /* 0xff80000009887808 */ /* 0x000fe40005000000 */
[----:B------:R-:W-:Y:S02]  /*a1a0*/  ISETP.GE.AND P2, PT, R5, R206, PT ;  /* 0x000000ce0500720c */ /* 0x000fe40003f46270 */
[----:B------:R-:W-:Y:S02]  /*a1b0*/  ISETP.GE.AND P1, PT, R135, R208, PT ;  /* 0x000000d08700720c */ /* 0x000fe40003f26270 */
[-C--:B------:R-:W-:Y:S02]  /*a1c0*/  ISETP.GE.OR P0, PT, R133, R202.reuse, !P0 ;  /* 0x000000ca8500720c */ /* 0x080fe40004706670 */
[----:B------:R-:W-:Y:S02]  /*a1d0*/  IADD3 R133, R3, 0x10, RZ ;  /* 0x0000001003857810 */ /* 0x000fe40007ffe0ff */
[----:B------:R-:W-:Y:S02]  /*a1e0*/  ISETP.GE.OR P2, PT, R5, R202, !P2 ;  /* 0x000000ca0500720c */ /* 0x000fe40005746670 */
[----:B------:R-:W-:Y:S02]  /*a1f0*/  FSEL R7, R7, -INF , !P5 ;  /* 0xff80000007077808 */ /* 0x000fe40006800000 */
[C---:B------:R-:W-:Y:S02]  /*a200*/  ISETP.GE.AND P4, PT, R135.reuse, R206, PT ;  /* 0x000000ce8700720c */ /* 0x040fe40003f86270 */
[-C--:B------:R-:W-:Y:S02]  /*a210*/  ISETP.GE.OR P1, PT, R135, R207.reuse, !P1 ;  /* 0x000000cf8700720c */ /* 0x080fe40004f26670 */
[C---:B------:R-:W-:Y:S02]  /*a220*/  ISETP.GE.AND P5, PT, R133.reuse, R208, PT ;  /* 0x000000d08500720c */ /* 0x040fe40003fa6270 */
[----:B------:R-:W-:Y:S02]  /*a230*/  ISETP.GE.AND P6, PT, R133, R206, PT ;  /* 0x000000ce8500720c */ /* 0x000fe40003fc6270 */
[----:B------:R-:W-:Y:S02]  /*a240*/  FSEL R161, R15, -INF , !P2 ;  /* 0xff8000000fa17808 */ /* 0x000fe40005000000 */
[----:B------:R-:W-:Y:S02]  /*a250*/  FMNMX.FTZ R15, R134, R2, !PT ;  /* 0x00000002860f7209 */ /* 0x000fe40007810000 */
[----:B------:R-:W-:Y:S02]  /*a260*/  FSEL R138, R8, -INF , !P1 ;  /* 0xff800000088a7808 */ /* 0x000fe40004800000 */
[C---:B------:R-:W-:Y:S02]  /*a270*/  ISETP.GE.OR P5, PT, R133.reuse, R207, !P5 ;  /* 0x000000cf8500720c */ /* 0x040fe40006fa6670 */
[-C--:B------:R-:W-:Y:S02]  /*a280*/  ISETP.GE.OR P6, PT, R133, R202.reuse, !P6 ;  /* 0x000000ca8500720c */ /* 0x080fe400077c6670 */
[----:B------:R-:W-:Y:S02]  /*a290*/  ISETP.GE.OR P4, PT, R135, R202, !P4 ;  /* 0x000000ca8700720c */ /* 0x000fe40006786670 */
[-C--:B------:R-:W-:Y:S02]  /*a2a0*/  ISETP.GE.AND P1, PT, R5, R208.reuse, PT ;  /* 0x000000d00500720c */ /* 0x080fe40003f26270 */
[C---:B------:R-:W-:Y:S02]  /*a2b0*/  IADD3 R9, R3.reuse, 0x18, RZ ;  /* 0x0000001803097810 */ /* 0x040fe40007ffe0ff */
[----:B------:R-:W-:Y:S02]  /*a2c0*/  IADD3 R133, R3, 0x19, RZ ;  /* 0x0000001903857810 */ /* 0x000fe40007ffe0ff */
[----:B------:R-:W-:Y:S02]  /*a2d0*/  FMNMX.FTZ R15, R144, R15, !PT ;  /* 0x0000000f900f7209 */ /* 0x000fe40007810000 */
[----:B------:R-:W-:Y:S02]  /*a2e0*/  FSEL R170, R12, -INF , !P5 ;  /* 0xff8000000caa7808 */ /* 0x000fe40006800000 */
[----:B------:R-:W-:Y:S02]  /*a2f0*/  ISETP.GE.OR P1, PT, R5, R207, !P1 ;  /* 0x000000cf0500720c */ /* 0x000fe40004f26670 */
[----:B------:R-:W-:Y:S02]  /*a300*/  FSEL R5, R10, -INF , !P4 ;  /* 0xff8000000a057808 */ /* 0x000fe40006000000 */
[----:B------:R-:W-:Y:S02]  /*a310*/  FSEL R11, R11, -INF , !P0 ;  /* 0xff8000000b0b7808 */ /* 0x000fe40004000000 */
[C---:B------:R-:W-:Y:S02]  /*a320*/  ISETP.GE.AND P0, PT, R9.reuse, R208, PT ;  /* 0x000000d00900720c */ /* 0x040fe40003f06270 */
[----:B------:R-:W-:Y:S02]  /*a330*/  ISETP.GE.AND P4, PT, R9, R206, PT ;  /* 0x000000ce0900720c */ /* 0x000fe40003f86270 */
[----:B------:R-:W-:Y:S02]  /*a340*/  ISETP.GE.AND P5, PT, R133, R208, PT ;  /* 0x000000d08500720c */ /* 0x000fe40003fa6270 */
[----:B------:R-:W-:Y:S02]  /*a350*/  FMNMX.FTZ R15, R138, R15, !PT ;  /* 0x0000000f8a0f7209 */ /* 0x000fe40007810000 */
[----:B------:R-:W-:Y:S02]  /*a360*/  FSEL R162, R13, -INF , !P1 ;  /* 0xff8000000da27808 */ /* 0x000fe40004800000 */
[CC--:B------:R-:W-:Y:S02]  /*a370*/  ISETP.GE.OR P0, PT, R9.reuse, R207.reuse, !P0 ;  /* 0x000000cf0900720c */ /* 0x0c0fe40004706670 */
[----:B------:R-:W-:Y:S02]  /*a380*/  ISETP.GE.OR P4, PT, R9, R202, !P4 ;  /* 0x000000ca0900720c */ /* 0x000fe40006786670 */
[----:B------:R-:W-:Y:S02]  /*a390*/  ISETP.GE.OR P5, PT, R133, R207, !P5 ;  /* 0x000000cf8500720c */ /* 0x000fe40006fa6670 */
[C---:B------:R-:W-:Y:S02]  /*a3a0*/  IADD3 R9, R3.reuse, 0x20, RZ ;  /* 0x0000002003097810 */ /* 0x040fe40007ffe0ff */
[----:B------:R-:W-:Y:S02]  /*a3b0*/  IADD3 R13, R3, 0x21, RZ ;  /* 0x00000021030d7810 */ /* 0x000fe40007ffe0ff */
[----:B------:R-:W-:Y:S02]  /*a3c0*/  FMNMX.FTZ R4, R137, R0, !PT ;  /* 0x0000000089047209 */ /* 0x000fe40007810000 */
[----:B------:R-:W-:Y:S02]  /*a3d0*/  FMNMX.FTZ R15, R136, R15, !PT ;  /* 0x0000000f880f7209 */ /* 0x000fe40007810000 */
        /* <DEDUP_REMOVED lines=17> */
[C---:B------:R-:W-:Y:S02]  /*a4f0*/  ISETP.GE.AND P2, PT, R13.reuse, R208, PT ;  /* 0x000000d00d00720c */ /* 0x040fe40003f46270 */
[----:B------:R-:W-:Y:S02]  /*a500*/  ISETP.GE.AND P0, PT, R13, R206, PT ;  /* 0x000000ce0d00720c */ /* 0x000fe40003f06270 */
[----:B------:R-:W-:Y:S02]  /*a510*/  FMNMX.FTZ R4, R11, R4, !PT ;  /* 0x000000040b047209 */ /* 0x000fe40007810000 */
[----:B------:R-:W-:Y:S02]  /*a520*/  ISETP.GE.AND P1, PT, R133, R206, PT ;  /* 0x000000ce8500720c */ /* 0x000fe40003f26270 */
[----:B------:R-:W-:Y:S02]  /*a530*/  FMNMX.FTZ R17, R142, R17, !PT ;  /* 0x000000118e117209 */ /* 0x000fe40007810000 */
[----:B------:R-:W-:Y:S02]  /*a540*/  ISETP.GE.OR P6, PT, R9, R202, !P6 ;  /* 0x000000ca0900720c */ /* 0x000fe400077c6670 */
[----:B------:R-:W-:Y:S02]  /*a550*/  IADD3 R9, R3, 0x28, RZ ;  /* 0x0000002803097810 */ /* 0x000fe40007ffe0ff */
[----:B------:R-:W-:Y:S02]  /*a560*/  FMNMX.FTZ R4, R163, R4, !PT ;  /* 0x00000004a3047209 */ /* 0x000fe40007810000 */
[-C--:B------:R-:W-:Y:S02]  /*a570*/  ISETP.GE.OR P1, PT, R133, R202.reuse, !P1 ;  /* 0x000000ca8500720c */ /* 0x080fe40004f26670 */
[C---:B------:R-:W-:Y:S02]  /*a580*/  ISETP.GE.OR P2, PT, R13.reuse, R207, !P2 ;  /* 0x000000cf0d00720c */ /* 0x040fe40005746670 */
[----:B------:R-:W-:Y:S02]  /*a590*/  ISETP.GE.OR P0, PT, R13, R202, !P0 ;  /* 0x000000ca0d00720c */ /* 0x000fe40004706670 */
[----:B------:R-:W-:Y:S02]  /*a5a0*/  IADD3 R13, R3, 0x31, RZ ;  /* 0x00000031030d7810 */ /* 0x000fe40007ffe0ff */
[----:B------:R-:W-:Y:S02]  /*a5b0*/  FSEL R143, R18, -INF , !P4 ;  /* 0xff800000128f7808 */ /* 0x000fe40006000000 */
[----:B------:R-:W-:Y:S02]  /*a5c0*/  FMNMX.FTZ R17, R140, R17, !PT ;  /* 0x000000118c117209 */ /* 0x000fe40007810000 */
[-C--:B------:R-:W-:Y:S02]  /*a5d0*/  ISETP.GE.AND P4, PT, R9, R208.reuse, PT ;  /* 0x000000d00900720c */ /* 0x080fe40003f86270 */
[----:B------:R-:W-:Y:S02]  /*a5e0*/  FSEL R141, R19, -INF , !P1 ;  /* 0xff800000138d7808 */ /* 0x000fe40004800000 */
[----:B------:R-:W-:Y:S02]  /*a5f0*/  FSEL R154, R25, -INF , !P2 ;  /* 0xff800000199a7808 */ /* 0x000fe40005000000 */
[----:B------:R-:W-:Y:S02]  /*a600*/  ISETP.GE.AND P2, PT, R13, R208, PT ;  /* 0x000000d00d00720c */ /* 0x000fe40003f46270 */
[----:B------:R-:W-:Y:S02]  /*a610*/  FMNMX.FTZ R4, R161, R4, !PT ;  /* 0x00000004a1047209 */ /* 0x000fe40007810000 */
[C---:B------:R-:W-:Y:S02]  /*a620*/  ISETP.GE.AND P1, PT, R9.reuse, R206, PT ;  /* 0x000000ce0900720c */ /* 0x040fe40003f26270 */
[----:B------:R-:W-:Y:S02]  /*a630*/  FMNMX.FTZ R17, R160, R17, !PT ;  /* 0x00000011a0117209 */ /* 0x000fe40007810000 */
[-C--:B------:R-:W-:Y:S02]  /*a640*/  ISETP.GE.OR P4, PT, R9, R207.reuse, !P4 ;  /* 0x000000cf0900720c */ /* 0x080fe40006786670 */
[----:B------:R-:W-:Y:S02]  /*a650*/  IADD3 R15, R3, 0x30, RZ ;  /* 0x00000030030f7810 */ /* 0x000fe40007ffe0ff */
[----:B------:R-:W-:Y:S02]  /*a660*/  ISETP.GE.OR P2, PT, R13, R207, !P2 ;  /* 0x000000cf0d00720c */ /* 0x000fe40005746670 */
[----:B------:R-:W-:Y:S02]  /*a670*/  FMNMX.FTZ R4, R143, R4, !PT ;  /* 0x000000048f047209 */ /* 0x000fe40007810000 */
[----:B------:R-:W-:Y:S02]  /*a680*/  ISETP.GE.OR P1, PT, R9, R202, !P1 ;  /* 0x000000ca0900720c */ /* 0x000fe40004f26670 */
[C---:B------:R-:W-:Y:S02]  /*a690*/  IADD3 R9, R3.reuse, 0x38, RZ ;  /* 0x0000003803097810 */ /* 0x040fe40007ffe0ff */
        /* <DEDUP_REMOVED lines=9> */
[-C--:B------:R-:W-:Y:S02]  /*a730*/  ISETP.GE.OR P4, PT, R15, R207.reuse, !P4 ;  /* 0x000000cf0f00720c */ /* 0x080fe40006786670 */
        /* <DEDUP_REMOVED lines=14> */
[----:B------:R-:W-:Y:S02]  /*a820*/  FMNMX.FTZ R6, R155, R6, !PT ;  /* 0x000000069b067209 */ /* 0x000fe40007810000 */
[----:B------:R-:W-:Y:S02]  /*a830*/  ISETP.GE.OR P1, PT, R15, R202, !P2 ;  /* 0x000000ca0f00720c */ /* 0x000fe40005726670 */
[C---:B------:R-:W-:Y:S02]  /*a840*/  ISETP.GE.AND P2, PT, R13.reuse, R206, PT ;  /* 0x000000ce0d00720c */ /* 0x040fe40003f46270 */
        /* <DEDUP_REMOVED lines=13> */
[----:B------:R-:W-:Y:S02]  /*a920*/  FSEL R145, R34, -INF , !P1 ;  /* 0xff80000022917808 */ /* 0x000fe40004800000 */
[----:B------:R-:W-:Y:S01]  /*a930*/  FMNMX.FTZ R8, R147, R8, !PT ;  /* 0x0000000893087209 */ /* 0x000fe20007810000 */
[----:B------:R-:W1:Y:S01]  /*a940*/  SHFL.BFLY PT, R15, R4, 0x2, 0x1f ;  /* 0x0c401f00040f7f89 */ /* 0x000e6200000e0000 */
        /* <DEDUP_REMOVED lines=9> */
[----:B-1----:R-:W-:Y:S07]  /*a9e0*/  FMNMX.FTZ R132, R15, R132, !PT ;  /* 0x000000840f847209 */ /* 0x002fee0007810000 */
[----:B------:R-:W1:Y:S01]  /*a9f0*/  LDSM.16.MT88.4 R12, [R188+0xc000] ;  /* 0x00c00000bc0c783b */ /* 0x000e620000004200 */
[C---:B------:R-:W-:Y:S01]  /*aa00*/  FSETP.NEU.FTZ.AND P1, PT, R132.reuse, -INF , PT ;  /* 0xff8000008400780b */ /* 0x040fe20003f3d000 */
[----:B------:R-:W-:Y:S05]  /*aa10*/  FMUL.FTZ R151, R132, c[0x0][0x23c] ;  /* 0x00008f0084977a20 */ /* 0x000fea0000410000 */
[----:B------:R-:W-:Y:S02]  /*aa20*/  FSEL R151, R151, RZ, P1 ;  /* 0x000000ff97977208 */ /* 0x000fe40000800000 */
[----:B--2---:R-:W-:Y:S03]  /*aa30*/  FMNMX.FTZ R3, R4, R3, !PT ;  /* 0x0000000304037209 */ /* 0x004fe60007810000 */
[--C-:B------:R-:W-:Y:S02]  /*aa40*/  FFMA.FTZ R135, R134, c[0x0][0x23c], -R151.reuse ;  /* 0x00008f0086877a23 */ /* 0x100fe40000010897 */
[--C-:B------:R-:W-:Y:S01]  /*aa50*/  FFMA.FTZ R134, R144, c[0x0][0x23c], -R151.reuse ;  /* 0x00008f0090867a23 */ /* 0x100fe20000010897 */
[C---:B------:R-:W-:Y:S01]  /*aa60*/  FSETP.NEU.FTZ.AND P0, PT, R3.reuse, -INF , PT ;  /* 0xff8000000300780b */ /* 0x040fe20003f1d000 */
        /* <DEDUP_REMOVED lines=10> */
[----:B------:R-:W2:Y:S01]  /*ab10*/  MUFU.EX2 R134, R134 ;  /* 0x0000008600867308 */ /* 0x000ea20000000800 */
        /* <DEDUP_REMOVED lines=13> */
[----:B------:R-:W3:Y:S01]  /*abf0*/  MUFU.EX2 R2, R2 ;  /* 0x0000000200027308 */ /* 0x000ee20000000800 */
[--C-:B------:R-:W-:Y:S02]  /*ac00*/  FFMA.FTZ R221, R141, c[0x0][0x23c], -R144.reuse ;  /* 0x00008f008ddd7a23 */ /* 0x100fe40000010890 */
[----:B------:R-:W-:Y:S01]  /*ac10*/  LDSM.16.MT88.4 R140, [R185+0xe800] ;  /* 0x00e80000b98c783b */ /* 0x000fe20000004200 */
[----:B--2---:R-:W-:Y:S01]  /*ac20*/  F2FP.BF16.PACK_AB R136, R134, R135 ;  /* 0x000000878688723e */ /* 0x004fe200000010ff */
[--C-:B------:R-:W-:Y:S02]  /*ac30*/  FFMA.FTZ R220, R160, c[0x0][0x23c], -R151.reuse ;  /* 0x00008f00a0dc7a23 */ /* 0x100fe40000010897 */
[--C-:B------:R-:W-:Y:S02]  /*ac40*/  FFMA.FTZ R223, R158, c[0x0][0x23c], -R151.reuse ;  /* 0x00008f009edf7a23 */ /* 0x100fe40000010897 */
[--C-:B------:R-:W-:Y:S01]  /*ac50*/  FFMA.FTZ R222, R156, c[0x0][0x23c], -R151.reuse ;  /* 0x00008f009cde7a23 */ /* 0x100fe20000010897 */
[----:B------:R-:W2:Y:S01]  /*ac60*/  MUFU.EX2 R0, R0 ;  /* 0x0000000000007308 */ /* 0x000ea20000000800 */
[----:B------:R-:W-:Y:S01]  /*ac70*/  LDSM.16.MT88.4 R160, [R188+0x11800] ;  /* 0x01180000bca0783b */ /* 0x000fe20000004200 */
[--C-:B------:R-:W-:Y:S02]  /*ac80*/  FFMA.FTZ R225, R154, c[0x0][0x23c], -R151.reuse ;  /* 0x00008f009ae17a23 */ /* 0x100fe40000010897 */
[--C-:B------:R-:W-:Y:S02]  /*ac90*/  FFMA.FTZ R224, R159, c[0x0][0x23c], -R144.reuse ;  /* 0x00008f009fe07a23 */ /* 0x100fe40000010890 */
[--C-:B------:R-:W-:Y:S02]  /*aca0*/  FFMA.FTZ R227, R157, c[0x0][0x23c], -R144.reuse ;  /* 0x00008f009de37a23 */ /* 0x100fe40000010890 */
[--C-:B------:R-:W-:Y:S01]  /*acb0*/  FFMA.FTZ R226, R155, c[0x0][0x23c], -R144.reuse ;  /* 0x00008f009be27a23 */ /* 0x100fe20000010890 */
[----:B------:R-:W-:Y:S01]  /*acc0*/  LDSM.16.MT88.4 R156, [R184+0xf800] ;  /* 0x00f80000b89c783b */ /* 0x000fe20000004200 */
[----:B------:R-:W4:Y:S01]  /*acd0*/  MUFU.EX2 R168, R168 ;  /* 0x000000a800a87308 */ /* 0x000f220000000800 */
[--C-:B------:R-:W-:Y:S02]  /*ace0*/  FFMA.FTZ R229, R153, c[0x0][0x23c], -R144.reuse ;  /* 0x00008f0099e57a23 */ /* 0x100fe40000010890 */
[--C-:B------:R-:W-:Y:S02]  /*acf0*/  FFMA.FTZ R228, R152, c[0x0][0x23c], -R151.reuse ;  /* 0x00008f0098e47a23 */ /* 0x100fe40000010897 */
[C---:B---3--:R-:W-:Y:S02]  /*ad00*/  FMUL.FTZ R4, R2.reuse, R128 ;  /* 0x0000008002047220 */ /* 0x048fe40000410000 */
[C---:B------:R-:W-:Y:S01]  /*ad10*/  FMUL.FTZ R5, R2.reuse, R129 ;  /* 0x0000008102057220 */ /* 0x040fe20000410000 */
[----:B------:R-:W-:Y:S01]  /*ad20*/  LDSM.16.MT88.4 R152, [R185+0xf800] ;  /* 0x00f80000b998783b */ /* 0x000fe20000004200 */
[C---:B------:R-:W-:Y:S01]  /*ad30*/  FMUL.FTZ R8, R2.reuse, R124 ;  /* 0x0000007c02087220 */ /* 0x040fe20000410000 */
[----:B------:R-:W-:Y:S01]  /*ad40*/  MUFU.EX2 R167, R167 ;  /* 0x000000a700a77308 */ /* 0x000fe20000000800 */
[C---:B------:R-:W-:Y:S02]  /*ad50*/  FMUL.FTZ R9, R2.reuse, R125 ;  /* 0x0000007d02097220 */ /* 0x040fe40000410000 */
[----:B------:R-:W-:Y:S02]  /*ad60*/  FMUL.FTZ R16, R2, R116 ;  /* 0x0000007402107220 */ /* 0x000fe40000410000 */
[C---:B--2---:R-:W-:Y:S02]  /*ad70*/  FMUL.FTZ R6, R0.reuse, R130 ;  /* 0x0000008200067220 */ /* 0x044fe40000410000 */
[C---:B------:R-:W-:Y:S02]  /*ad80*/  FMUL.FTZ R7, R0.reuse, R131 ;  /* 0x0000008300077220 */ /* 0x040fe40000410000 */
[C---:B------:R-:W-:Y:S01]  /*ad90*/  FMUL.FTZ R10, R0.reuse, R126 ;  /* 0x0000007e000a7220 */ /* 0x040fe20000410000 */
[----:B------:R-:W2:Y:S01]  /*ada0*/  MUFU.EX2 R166, R166 ;  /* 0x000000a600a67308 */ /* 0x000ea20000000800 */
[----:B------:R-:W-:Y:S01]  /*adb0*/  FMUL.FTZ R11, R0, R127 ;  /* 0x0000007f000b7220 */ /* 0x000fe20000410000 */
[----:B------:R-:W-:Y:S01]  /*adc0*/  LDSM.16.MT88.4 R128, [R186+0xe800] ;  /* 0x00e80000ba80783b */ /* 0x000fe20000004200 */
[----:B------:R-:W-:Y:S01]  /*add0*/  FMUL.FTZ R17, R2, R117 ;  /* 0x0000007502117220 */ /* 0x000fe20000410000 */
[----:B----4-:R-:W-:Y:S01]  /*ade0*/  F2FP.BF16.PACK_AB R138, R168, R169 ;  /* 0x000000a9a88a723e */ /* 0x010fe200000010ff */
        /* <DEDUP_REMOVED lines=10> */
[----:B------:R-:W3:Y:S01]  /*ae90*/  MUFU.EX2 R164, R164 ;  /* 0x000000a400a47308 */ /* 0x000ee20000000800 */
[----:B------:R-:W-:Y:S02]  /*aea0*/  FMUL.FTZ R33, R2, R101 ;  /* 0x0000006502217220 */ /* 0x000fe40000410000 */
[----:B------:R-:W-:Y:S01]  /*aeb0*/  FMUL.FTZ R34, R0, R102 ;  /* 0x0000006600227220 */ /* 0x000fe20000410000 */
[----:B--2---:R-:W-:Y:S01]  /*aec0*/  F2FP.BF16.PACK_AB R137, R166, R167 ;  /* 0x000000a7a689723e */ /* 0x004fe200000010ff */
        /* <DEDUP_REMOVED lines=13> */
[----:B---3--:R-:W-:Y:S01]  /*afa0*/  F2FP.BF16.PACK_AB R139, R164, R165 ;  /* 0x000000a5a48b723e */ /* 0x008fe200000010ff */
[C---:B------:R-:W-:Y:S02]  /*afb0*/  FMUL.FTZ R38, R0.reuse, R38 ;  /* 0x0000002600267220 */ /* 0x040fe40000410000 */
[----:B------:R-:W-:Y:S02]  /*afc0*/  FMUL.FTZ R39, R0, R39 ;  /* 0x0000002700277220 */ /* 0x000fe40000410000 */
[C---:B------:R-:W-:Y:S02]  /*afd0*/  FMUL.FTZ R40, R2.reuse, R40 ;  /* 0x0000002802287220 */ /* 0x040fe40000410000 */
[C---:B-1----:R-:W-:Y:S01]  /*afe0*/  HMMA.16816.F32.BF16 R4, R136.reuse, R12, R4 ;  /* 0x0000000c8804723c */ /* 0x042fe20000041804 */
        /* <DEDUP_REMOVED lines=123> */
[----:B------:R-:W-:Y:S01]  /*b7a0*/  FMUL.FTZ R96, R2, R96 ;  /* 0x0000006002607220 */ /* 0x000fe20000410000 */
        /* <DEDUP_REMOVED lines=22> */
[----:B----4-:R-:W-:Y:S04]  /*b910*/  F2FP.BF16.PACK_AB R139, R133, R234 ;  /* 0x000000ea858b723e */ /* 0x010fe800000010ff */
        /* <DEDUP_REMOVED lines=114> */
[----:B------:R-:W-:Y:S02]  /*c040*/  FADD.FTZ R5, R214, R5 ;  /* 0x00000005d6057221 */ /* 0x000fe40000010000 */
[----:B------:R-:W-:Y:S02]  /*c050*/  IMAD.MOV.U32 R0, RZ, RZ, R3 ;  /* 0x000000ffff007224 */ /* 0x000fe400078e0003 */
        /* <DEDUP_REMOVED lines=10> */
.L_x_5547:
[----:B------:R-:W1:Y:S01]  /*c100*/  SHFL.BFLY PT, R0, R215, 0x2, 0x1f ;  /* 0x0c401f00d7007f89 */ /* 0x000e6200000e0000 */
[C---:B------:R-:W-:Y:S01]  /*c110*/  ISETP.NE.AND P0, PT, R200.reuse, -0x1, PT ;  /* 0xffffffffc800780c */ /* 0x040fe20003f05270 */
[----:B------:R-:W-:Y:S01]  /*c120*/  BSSY B0, `(.L_x_5552) ;  /* 0x0000133000007945 */ /* 0x000fe20003800000 */
[----:B------:R-:W-:Y:S01]  /*c130*/  MOV R5, 0x3f800000 ;  /* 0x3f80000000057802 */ /* 0x000fe20000000f00 */
[----:B------:R-:W2:Y:S10]  /*c140*/  SHFL.BFLY PT, R2, R217, 0x2, 0x1f ;  /* 0x0c401f00d9027f89 */ /* 0x000eb400000e0000 */
[----:B------:R-:W-:-:S04]  /*c150*/  @P0 IMAD.WIDE.U32 R8, R200, c[0x0][0x1e8], RZ ;  /* 0x00007a00c8080a25 */ /* 0x000fc800078e00ff */
[----:B------:R-:W-:Y:S01]  /*c160*/  @P0 IMAD R4, R200, c[0x0][0x1ec], R9 ;  /* 0x00007b00c8040a24 */ /* 0x000fe200078e0209 */
[----:B------:R-:W-:Y:S02]  /*c170*/  @P0 MOV R6, R8 ;  /* 0x0000000800060202 */ /* 0x000fe40000000f00 */
[----:B------:R-:W3:Y:S01]  /*c180*/  S2R R8, SR_TID.X ;  /* 0x0000000000087919 */ /* 0x000ee20000002100 */
[----:B-1----:R-:W-:Y:S02]  /*c190*/  FADD.FTZ R11, R0, R215 ;  /* 0x000000d7000b7221 */ /* 0x002fe40000010000 */
[----:B--2---:R-:W-:-:S03]  /*c1a0*/  FADD.FTZ R7, R2, R217 ;  /* 0x000000d902077221 */ /* 0x004fc60000010000 */
[----:B------:R-:W1:Y:S04]  /*c1b0*/  SHFL.BFLY PT, R0, R11, 0x1, 0x1f ;  /* 0x0c201f000b007f89 */ /* 0x000e6800000e0000 */
[----:B------:R-:W2:Y:S01]  /*c1c0*/  SHFL.BFLY PT, R2, R7, 0x1, 0x1f ;  /* 0x0c201f0007027f89 */ /* 0x000ea200000e0000 */
[----:B---3--:R-:W-:-:S04]  /*c1d0*/  SHF.R.S32.HI R9, RZ, 0x1f, R8 ;  /* 0x0000001fff097819 */ /* 0x008fc80000011408 */
[----:B------:R-:W-:Y:S01]  /*c1e0*/  LEA.HI R10, R9, R8, RZ, 0x2 ;  /* 0x00000008090a7211 */ /* 0x000fe200078f10ff */
[----:B-1----:R-:W-:-:S03]  /*c1f0*/  FADD.FTZ R0, R11, R0 ;  /* 0x000000000b007221 */ /* 0x002fc60000010000 */
[--C-:B------:R-:W-:Y:S02]  /*c200*/  SHF.R.S32.HI R12, RZ, 0x2, R10.reuse ;  /* 0x00000002ff0c7819 */ /* 0x100fe4000001140a */
[----:B------:R-:W-:Y:S01]  /*c210*/  SHF.R.S32.HI R11, RZ, 0x1f, R10 ;  /* 0x0000001fff0b7819 */ /* 0x000fe2000001140a */
[----:B--2---:R-:W-:Y:S01]  /*c220*/  FADD.FTZ R2, R7, R2 ;  /* 0x0000000207027221 */ /* 0x004fe20000010000 */
[----:B------:R-:W-:Y:S02]  /*c230*/  FSETP.NE.FTZ.AND P4, PT, R0, RZ, PT ;  /* 0x000000ff0000720b */ /* 0x000fe40003f95000 */
[----:B------:R-:W-:Y:S02]  /*c240*/  MOV R7, 0x3f800000 ;  /* 0x3f80000000077802 */ /* 0x000fe40000000f00 */
[----:B------:R-:W-:Y:S02]  /*c250*/  FSETP.NE.FTZ.AND P5, PT, R2, RZ, PT ;  /* 0x000000ff0200720b */ /* 0x000fe40003fb5000 */
[----:B------:R-:W-:-:S04]  /*c260*/  LEA.HI R11, R11, R12, RZ, 0x3 ;  /* 0x0000000c0b0b7211 */ /* 0x000fc800078f18ff */
[----:B------:R-:W-:-:S03]  /*c270*/  LOP3.LUT R11, R11, 0xfffffff8, RZ, 0xc0, !PT ;  /* 0xfffffff80b0b7812 */ /* 0x000fc600078ec0ff */
[----:B------:R-:W1:Y:S01]  /*c280*/  @P4 MUFU.RCP R7, R0 ;  /* 0x0000000000074308 */ /* 0x000e620000001000 */
[----:B------:R-:W-:-:S04]  /*c290*/  IADD3 R11, R12, -R11, RZ ;  /* 0x8000000b0c0b7210 */ /* 0x000fc80007ffe0ff */
[C---:B------:R-:W-:Y:S02]  /*c2a0*/  SHF.L.U32 R12, R11.reuse, 0x6, RZ ;  /* 0x000000060b0c7819 */ /* 0x040fe400000006ff */
[----:B------:R-:W-:Y:S01]  /*c2b0*/  LOP3.LUT R13, R11, 0x1, RZ, 0xc0, !PT ;  /* 0x000000010b0d7812 */ /* 0x000fe200078ec0ff */
[----:B------:R-:W2:Y:S01]  /*c2c0*/  @P5 MUFU.RCP R5, R2 ;  /* 0x0000000200055308 */ /* 0x000ea20000001000 */
[----:B------:R-:W-:Y:S02]  /*c2d0*/  LOP3.LUT R12, R12, 0x1c0, RZ, 0xc0, !PT ;  /* 0x000001c00c0c7812 */ /* 0x000fe400078ec0ff */
[----:B------:R-:W-:Y:S02]  /*c2e0*/  ISETP.NE.U32.AND P3, PT, R13, 0x1, PT ;  /* 0x000000010d00780c */ /* 0x000fe40003f65070 */
[----:B------:R-:W-:Y:S02]  /*c2f0*/  LEA.HI R12, R12, R12, RZ, 0x1d ;  /* 0x0000000c0c0c7211 */ /* 0x000fe400078fe8ff */
[----:B------:R-:W-:Y:S01]  /*c300*/  R2P PR, R11, 0x6 ;  /* 0x000000060b007804 */ /* 0x000fe20000000000 */
[C---:B-1----:R-:W-:Y:S01]  /*c310*/  FMUL.FTZ R131, R7.reuse, R131 ;  /* 0x0000008307837220 */ /* 0x042fe20000410000 */
[----:B------:R-:W1:Y:S01]  /*c320*/  @P5 MUFU.LG2 R2, R2 ;  /* 0x0000000200025308 */ /* 0x000e620000000c00 */
[----:B------:R-:W-:-:S02]  /*c330*/  FMUL.FTZ R130, R7, R130 ;  /* 0x0000008207827220 */ /* 0x000fc40000410000 */
[C---:B------:R-:W-:Y:S02]  /*c340*/  FMUL.FTZ R127, R7.reuse, R127 ;  /* 0x0000007f077f7220 */ /* 0x040fe40000410000 */
[----:B------:R-:W-:Y:S01]  /*c350*/  FMUL.FTZ R126, R7, R126 ;  /* 0x0000007e077e7220 */ /* 0x000fe20000410000 */
[----:B------:R-:W-:Y:S01]  /*c360*/  F2FP.BF16.PACK_AB R130, R131, R130 ;  /* 0x000000828382723e */ /* 0x000fe200000010ff */
[C---:B------:R-:W-:Y:S01]  /*c370*/  FMUL.FTZ R123, R7.reuse, R123 ;  /* 0x0000007b077b7220 */ /* 0x040fe20000410000 */
[----:B------:R-:W3:Y:S01]  /*c380*/  @P4 MUFU.LG2 R0, R0 ;  /* 0x0000000000004308 */ /* 0x000ee20000000c00 */
        /* <DEDUP_REMOVED lines=64> */
[----:B------:R-:W-:Y:S01]  /*c790*/  LEA.HI R7, R9, R8, RZ, 0x5 ;  /* 0x0000000809077211 */ /* 0x000fe200078f28ff */
[C---:B--2---:R-:W-:Y:S01]  /*c7a0*/  FMUL.FTZ R128, R5.reuse, R128 ;  /* 0x0000008005807220 */ /* 0x044fe20000410000 */
[----:B------:R-:W-:Y:S01]  /*c7b0*/  LOP3.LUT R9, R10, 0x3ffffffc, RZ, 0xc0, !PT ;  /* 0x3ffffffc0a097812 */ /* 0x000fe200078ec0ff */
[C---:B------:R-:W-:Y:S01]  /*c7c0*/  FMUL.FTZ R129, R5.reuse, R129 ;  /* 0x0000008105817220 */ /* 0x040fe20000410000 */
[----:B------:R-:W-:Y:S01]  /*c7d0*/  SHF.R.S32.HI R10, RZ, 0x5, R7 ;  /* 0x00000005ff0a7819 */ /* 0x000fe20000011407 */
[----:B------:R-:W-:Y:S01]  /*c7e0*/  FMUL.FTZ R124, R5, R124 ;  /* 0x0000007c057c7220 */ /* 0x000fe20000410000 */
[----:B------:R-:W-:Y:S01]  /*c7f0*/  IADD3 R9, -R9, R8, RZ ;  /* 0x0000000809097210 */ /* 0x000fe20007ffe1ff */
[----:B------:R-:W-:Y:S01]  /*c800*/  FMUL.FTZ R125, R5, R125 ;  /* 0x0000007d057d7220 */ /* 0x000fe20000410000 */
[----:B------:R-:W-:Y:S01]  /*c810*/  F2FP.BF16.PACK_AB R128, R129, R128 ;  /* 0x000000808180723e */ /* 0x000fe200000010ff */
[C---:B------:R-:W-:Y:S01]  /*c820*/  FMUL.FTZ R120, R5.reuse, R120 ;  /* 0x0000007805787220 */ /* 0x040fe20000410000 */
[----:B------:R-:W-:Y:S01]  /*c830*/  LEA R9, R10, R9, 0x9 ;  /* 0x000000090a097211 */ /* 0x000fe200078e48ff */
[----:B------:R-:W-:Y:S01]  /*c840*/  FMUL.FTZ R121, R5, R121 ;  /* 0x0000007905797220 */ /* 0x000fe20000410000 */
[----:B------:R-:W-:Y:S01]  /*c850*/  F2FP.BF16.PACK_AB R124, R125, R124 ;  /* 0x0000007c7d7c723e */ /* 0x000fe200000010ff */
[----:B------:R-:W-:Y:S01]  /*c860*/  FMUL.FTZ R116, R5, R116 ;  /* 0x0000007405747220 */ /* 0x000fe20000410000 */
[----:B------:R-:W-:Y:S01]  /*c870*/  LEA R9, R9, R12, 0x1 ;  /* 0x0000000c09097211 */ /* 0x000fe200078e08ff */
[----:B------:R-:W-:Y:S01]  /*c880*/  FMUL.FTZ R117, R5, R117 ;  /* 0x0000007505757220 */ /* 0x000fe20000410000 */
[----:B------:R-:W-:Y:S01]  /*c890*/  F2FP.BF16.PACK_AB R120, R121, R120 ;  /* 0x000000787978723e */ /* 0x000fe200000010ff */
[----:B------:R-:W-:Y:S01]  /*c8a0*/  FMUL.FTZ R112, R5, R112 ;  /* 0x0000007005707220 */ /* 0x000fe20000410000 */
[----:B------:R-:W-:Y:S01]  /*c8b0*/  SHF.L.U32 R13, R9, 0x1, RZ ;  /* 0x00000001090d7819 */ /* 0x000fe200000006ff */
[C---:B------:R-:W-:Y:S01]  /*c8c0*/  FMUL.FTZ R113, R5.reuse, R113 ;  /* 0x0000007105717220 */ /* 0x040fe20000410000 */
[----:B------:R-:W-:Y:S01]  /*c8d0*/  MOV R9, 0x20 ;  /* 0x0000002000097802 */ /* 0x000fe20000000f00 */
[----:B------:R-:W-:Y:S01]  /*c8e0*/  FMUL.FTZ R108, R5, R108 ;  /* 0x0000006c056c7220 */ /* 0x000fe20000410000 */
[----:B------:R-:W-:Y:S01]  /*c8f0*/  IADD3 R11, R13, -0x10, RZ ;  /* 0xfffffff00d0b7810 */ /* 0x000fe20007ffe0ff */
[----:B------:R-:W-:Y:S01]  /*c900*/  FMUL.FTZ R109, R5, R109 ;  /* 0x0000006d056d7220 */ /* 0x000fe20000410000 */
[----:B------:R-:W-:Y:S01]  /*c910*/  SEL R12, R9, 0xffffffe0, !P1 ;  /* 0xffffffe0090c7807 */ /* 0x000fe20004800000 */
[----:B------:R-:W-:Y:S01]  /*c920*/  FMUL.FTZ R104, R5, R104 ;  /* 0x0000006805687220 */ /* 0x000fe20000410000 */
[----:B------:R-:W-:Y:S01]  /*c930*/  @P3 IADD3 R11, R13, 0x10, RZ ;  /* 0x000000100d0b3810 */ /* 0x000fe20007ffe0ff */
[----:B------:R-:W-:Y:S01]  /*c940*/  FMUL.FTZ R105, R5, R105 ;  /* 0x0000006905697220 */ /* 0x000fe20000410000 */
[----:B------:R-:W-:Y:S01]  /*c950*/  IADD3 R15, R13, R12, RZ ;  /* 0x0000000c0d0f7210 */ /* 0x000fe20007ffe0ff */
[----:B------:R-:W-:Y:S01]  /*c960*/  FMUL.FTZ R100, R5, R100 ;  /* 0x0000006405647220 */ /* 0x000fe20000410000 */
[----:B------:R-:W-:Y:S01]  /*c970*/  F2FP.BF16.PACK_AB R116, R117, R116 ;  /* 0x000000747574723e */ /* 0x000fe200000010ff */
[C---:B------:R-:W-:Y:S01]  /*c980*/  FMUL.FTZ R101, R5.reuse, R101 ;  /* 0x0000006505657220 */ /* 0x040fe20000410000 */
[----:B------:R-:W-:Y:S01]  /*c990*/  IADD3 R17, R12, R11, RZ ;  /* 0x0000000b0c117210 */ /* 0x000fe20007ffe0ff */
        /* <DEDUP_REMOVED lines=53> */
[----:B------:R-:W2:Y:S01]  /*ccf0*/  LDC.U8 R12, c[0x0][0x328] ;  /* 0x0000ca00ff0c7b82 */ /* 0x000ea20000000000 */
[----:B------:R-:W-:Y:S01]  /*cd00*/  FMUL.FTZ R89, R5, R89 ;  /* 0x0000005905597220 */ /* 0x000fe20000410000 */
[----:B------:R-:W-:Y:S01]  /*cd10*/  F2FP.BF16.PACK_AB R84, R85, R84 ;  /* 0x000000545554723e */ /* 0x000fe200000010ff */
[C---:B------:R-:W-:Y:S01]  /*cd20*/  FMUL.FTZ R92, R5.reuse, R92 ;  /* 0x0000005c055c7220 */ /* 0x040fe20000410000 */
[----:B------:R-:W4:Y:S01]  /*cd30*/  S2R R9, SR_TID.X ;  /* 0x0000000000097919 */ /* 0x000f220000002100 */
[----:B------:R-:W-:Y:S01]  /*cd40*/  FMUL.FTZ R93, R5, R93 ;  /* 0x0000005d055d7220 */ /* 0x000fe20000410000 */
[----:B------:R-:W-:Y:S01]  /*cd50*/  F2FP.BF16.PACK_AB R88, R89, R88 ;  /* 0x000000585958723e */ /* 0x000fe200000010ff */
[----:B------:R-:W-:Y:S01]  /*cd60*/  FMUL.FTZ R96, R5, R96 ;  /* 0x0000006005607220 */ /* 0x000fe20000410000 */
[----:B------:R-:W-:Y:S01]  /*cd70*/  LOP3.LUT R7, R7, 0xffffffe0, RZ, 0xc0, !PT ;  /* 0xffffffe007077812 */ /* 0x000fe200078ec0ff */
[----:B------:R-:W-:Y:S01]  /*cd80*/  FMUL.FTZ R5, R5, R97 ;  /* 0x0000006105057220 */ /* 0x000fe20000410000 */
[----:B------:R-:W-:Y:S01]  /*cd90*/  F2FP.BF16.PACK_AB R92, R93, R92 ;  /* 0x0000005c5d5c723e */ /* 0x000fe200000010ff */
[----:B-1----:R-:W-:Y:S01]  /*cda0*/  @P5 FMUL.FTZ R63, R2, 0.69314718246459960938 ;  /* 0x3f317218023f5820 */ /* 0x002fe20000410000 */
[----:B------:R-:W-:Y:S01]  /*cdb0*/  IADD3 R8, R8, -R7, RZ ;  /* 0x8000000708087210 */ /* 0x000fe20007ffe0ff */
[----:B---3--:R-:W-:Y:S01]  /*cdc0*/  @P4 FMUL.FTZ R0, R0, 0.69314718246459960938 ;  /* 0x3f31721800004820 */ /* 0x008fe20000410000 */
[----:B------:R-:W-:-:S02]  /*cdd0*/  F2FP.BF16.PACK_AB R96, R5, R96 ;  /* 0x000000600560723e */ /* 0x000fc400000010ff */
[----:B------:R-:W-:-:S04]  /*cde0*/  MOV R5, 0x40 ;  /* 0x0000004000057802 */ /* 0x000fc80000000f00 */
[----:B------:R-:W-:Y:S02]  /*cdf0*/  SEL R14, R5, 0xffffffc0, !P2 ;  /* 0xffffffc0050e7807 */ /* 0x000fe40005000000 */
[----:B------:R-:W1:Y:S02]  /*ce00*/  S2R R5, SR_CTAID.Y ;  /* 0x0000000000057919 */ /* 0x000e640000002600 */
[-C--:B------:R-:W-:Y:S02]  /*ce10*/  IADD3 R19, R13, R14.reuse, RZ ;  /* 0x0000000e0d137210 */ /* 0x080fe40007ffe0ff */
[----:B------:R-:W-:Y:S02]  /*ce20*/  IADD3 R21, R14, R11, RZ ;  /* 0x0000000b0e157210 */ /* 0x000fe40007ffe0ff */
[-C--:B------:R-:W-:Y:S01]  /*ce30*/  IADD3 R23, R15, R14.reuse, RZ ;  /* 0x0000000e0f177210 */ /* 0x080fe20007ffe0ff */
[----:B------:R-:W-:Y:S01]  /*ce40*/  STS [R19], R112 ;  /* 0x0000007013007388 */ /* 0x000fe20000000800 */
[----:B------:R-:W-:-:S02]  /*ce50*/  IADD3 R25, R17, R14, RZ ;  /* 0x0000000e11197210 */ /* 0x000fc40007ffe0ff */
[----:B--2---:R-:W-:Y:S01]  /*ce60*/  ISETP.NE.AND P2, PT, R12, RZ, PT ;  /* 0x000000ff0c00720c */ /* 0x004fe20003f45270 */
[----:B------:R-:W-:Y:S03]  /*ce70*/  STS [R19+0x400], R114 ;  /* 0x0004007213007388 */ /* 0x000fe60000000800 */
[----:B------:R-:W-:Y:S01]  /*ce80*/  ISETP.NE.OR P1, PT, R200, -0x1, !P2 ;  /* 0xffffffffc800780c */ /* 0x000fe20005725670 */
[----:B------:R-:W-:Y:S04]  /*ce90*/  STS [R21], R108 ;  /* 0x0000006c15007388 */ /* 0x000fe80000000800 */
[----:B------:R-:W-:Y:S04]  /*cea0*/  STS [R21+0x400], R110 ;  /* 0x0004006e15007388 */ /* 0x000fe80000000800 */
[----:B------:R-:W-:Y:S04]  /*ceb0*/  STS [R23], R104 ;  /* 0x0000006817007388 */ /* 0x000fe80000000800 */
[----:B------:R-:W-:Y:S01]  /*cec0*/  STS [R23+0x400], R106 ;  /* 0x0004006a17007388 */ /* 0x000fe20000000800 */
[----:B-1----:R-:W-:-:S03]  /*ced0*/  @!P1 IMAD R200, R5, c[0x0][0x214], RZ ;  /* 0x0000850005c89a24 */ /* 0x002fc600078e02ff */
        /* <DEDUP_REMOVED lines=17> */
[----:B------:R-:W-:Y:S04]  /*cff0*/  STS [R25+0x2400], R66 ;  /* 0x0024004219007388 */ /* 0x000fe80000000800 */
[----:B------:R-:W-:Y:S04]  /*d000*/  STS [R13+0x4000], R68 ;  /* 0x004000440d007388 */ /* 0x000fe80000000800 */
[----:B------:R-:W-:Y:S04]  /*d010*/  STS [R13+0x4400], R70 ;  /* 0x004400460d007388 */ /* 0x000fe80000000800 */
[----:B------:R-:W-:Y:S01]  /*d020*/  STS [R11+0x4000], R72 ;  /* 0x004000480b007388 */ /* 0x000fe20000000800 */
[----:B----4-:R-:W-:-:S03]  /*d030*/  SHF.R.S32.HI R60, RZ, 0x1f, R9 ;  /* 0x0000001fff3c7819 */ /* 0x010fc60000011409 */
[----:B------:R3:W-:Y:S01]  /*d040*/  STS [R11+0x4400], R74 ;  /* 0x0044004a0b007388 */ /* 0x0007e20000000800 */
[----:B-1----:R-:W-:-:S03]  /*d050*/  @!P0 SHF.R.S32.HI R62, RZ, 0x1f, R5 ;  /* 0x0000001fff3e8819 */ /* 0x002fc60000011405 */
[----:B------:R1:W-:Y:S01]  /*d060*/  STS [R15+0x4000], R76 ;  /* 0x0040004c0f007388 */ /* 0x0003e20000000800 */
[----:B--2---:R-:W-:-:S03]  /*d070*/  @!P0 IMAD.WIDE.U32 R64, R5, c[0x0][0x1e0], RZ ;  /* 0x0000780005408a25 */ /* 0x004fc600078e00ff */
[----:B------:R1:W-:Y:S01]  /*d080*/  STS [R15+0x4400], R78 ;  /* 0x0044004e0f007388 */ /* 0x0003e20000000800 */
[----:B------:R-:W-:Y:S01]  /*d090*/  @!P0 IMAD R62, R62, c[0x0][0x1e0], RZ ;  /* 0x000078003e3e8a24 */ /* 0x000fe200078e02ff */
[----:B------:R-:W-:Y:S02]  /*d0a0*/  @!P0 MOV R6, R64 ;  /* 0x0000004000068202 */ /* 0x000fe40000000f00 */
[----:B------:R1:W-:Y:S01]  /*d0b0*/  STS [R17+0x4000], R80 ;  /* 0x0040005011007388 */ /* 0x0003e20000000800 */
[----:B------:R-:W-:Y:S01]  /*d0c0*/  @!P0 IMAD R61, R5, c[0x0][0x1e4], R62 ;  /* 0x00007900053d8a24 */ /* 0x000fe200078e023e */
[----:B------:R-:W-:Y:S02]  /*d0d0*/  LEA.HI R62, R60, R9, RZ, 0x5 ;  /* 0x000000093c3e7211 */ /* 0x000fe400078f28ff */
[----:B------:R1:W-:Y:S02]  /*d0e0*/  STS [R17+0x4400], R82 ;  /* 0x0044005211007388 */ /* 0x0003e40000000800 */
[----:B------:R-:W-:-:S02]  /*d0f0*/  LOP3.LUT R62, R62, 0xffffffe0, RZ, 0xc0, !PT ;  /* 0xffffffe03e3e7812 */ /* 0x000fc400078ec0ff */
[----:B------:R1:W-:Y:S01]  /*d100*/  STS [R19+0x4000], R84 ;  /* 0x0040005413007388 */ /* 0x0003e20000000800 */
[----:B------:R-:W-:Y:S02]  /*d110*/  @!P0 IADD3 R4, R65, R61, RZ ;  /* 0x0000003d41048210 */ /* 0x000fe40007ffe0ff */
[----:B------:R-:W-:Y:S01]  /*d120*/  SHF.R.S32.HI R61, RZ, 0x1f, R10 ;  /* 0x0000001fff3d7819 */ /* 0x000fe2000001140a */
[----:B------:R1:W-:Y:S01]  /*d130*/  STS [R19+0x4400], R86 ;  /* 0x0044005613007388 */ /* 0x0003e20000000800 */
[----:B------:R-:W-:Y:S02]  /*d140*/  IADD3 R62, R9, -R62, RZ ;  /* 0x8000003e093e7210 */ /* 0x000fe40007ffe0ff */
[----:B------:R-:W-:Y:S01]  /*d150*/  LOP3.LUT P0, RZ, R8, 0x3, RZ, 0xc0, !PT ;  /* 0x0000000308ff7812 */ /* 0x000fe2000780c0ff */
[----:B------:R1:W-:Y:S01]  /*d160*/  STS [R21+0x4000], R88 ;  /* 0x0040005815007388 */ /* 0x0003e20000000800 */
[----:B------:R-:W-:Y:S02]  /*d170*/  LEA.HI R61, R61, R10, RZ, 0x2 ;  /* 0x0000000a3d3d7211 */ /* 0x000fe400078f10ff */
[----:B------:R-:W-:Y:S01]  /*d180*/  SHF.R.S32.HI R7, RZ, 0x1f, R62 ;  /* 0x0000001fff077819 */ /* 0x000fe2000001143e */
[----:B------:R1:W-:Y:S01]  /*d190*/  STS [R21+0x4400], R90 ;  /* 0x0044005a15007388 */ /* 0x0003e20000000800 */
[----:B------:R-:W-:-:S02]  /*d1a0*/  LOP3.LUT R61, R61, 0xffffffc, RZ, 0xc0, !PT ;  /* 0x0ffffffc3d3d7812 */ /* 0x000fc400078ec0ff */
[----:B------:R-:W-:Y:S01]  /*d1b0*/  LEA.HI R7, R7, R62, RZ, 0x2 ;  /* 0x0000003e07077211 */ /* 0x000fe200078f10ff */
[----:B------:R1:W-:Y:S01]  /*d1c0*/  STS [R23+0x4000], R92 ;  /* 0x0040005c17007388 */ /* 0x0003e20000000800 */
[----:B------:R-:W-:Y:S02]  /*d1d0*/  IADD3 R61, R10, -R61, RZ ;  /* 0x8000003d0a3d7210 */ /* 0x000fe40007ffe0ff */
[----:B------:R-:W-:Y:S01]  /*d1e0*/  SHF.R.S32.HI R2, RZ, 0x2, R7 ;  /* 0x00000002ff027819 */ /* 0x000fe20000011407 */
[----:B------:R1:W-:Y:S01]  /*d1f0*/  STS [R23+0x4400], R94 ;  /* 0x0044005e17007388 */ /* 0x0003e20000000800 */
[----:B------:R-:W-:Y:S01]  /*d200*/  MOV R8, 0x7f800000 ;  /* 0x7f80000000087802 */ /* 0x000fe20000000f00 */
[----:B------:R-:W-:Y:S01]  /*d210*/  @P5 FFMA.FTZ R8, R132, c[0x0][0x238], R63 ;  /* 0x00008e0084085a23 */ /* 0x000fe2000001003f */
[----:B------:R-:W-:Y:S01]  /*d220*/  MOV R10, 0x7f800000 ;  /* 0x7f800000000a7802 */ /* 0x000fe20000000f00 */
[----:B------:R1:W-:Y:S01]  /*d230*/  STS [R25+0x4000], R96 ;  /* 0x0040006019007388 */ /* 0x0003e20000000800 */
[----:B------:R-:W-:Y:S01]  /*d240*/  @P4 FFMA.FTZ R10, R3, c[0x0][0x238], R0 ;  /* 0x00008e00030a4a23 */ /* 0x000fe20000010000 */
[----:B------:R-:W-:-:S02]  /*d250*/  LEA R2, R61, R2, 0x4 ;  /* 0x000000023d027211 */ /* 0x000fc400078e20ff */
[----:B------:R1:W-:Y:S04]  /*d260*/  STS [R25+0x4400], R98 ;  /* 0x0044006219007388 */ /* 0x0003e80000000800 */
[----:B------:R-:W-:Y:S06]  /*d270*/  BAR.SYNC.DEFER_BLOCKING 0x0 ;  /* 0x0000000000007b1d */ /* 0x000fec0000010000 */
[----:B---3--:R-:W2:Y:S04]  /*d280*/  S2R R11, SR_CTAID.Z ;  /* 0x00000000000b7919 */ /* 0x008ea80000002700 */
[----:B------:R1:W3:Y:S04]  /*d290*/  LDS.128 R52, [R203] ;  /* 0x00000000cb347984 */ /* 0x0002e80000000c00 */
[----:B------:R1:W4:Y:S01]  /*d2a0*/  LDS.128 R48, [R203+0x800] ;  /* 0x00080000cb307984 */ /* 0x0003220000000c00 */
[----:B--2---:R-:W-:-:S03]  /*d2b0*/  @!P2 IMAD R5, R5, c[0x0][0x1c0], R11 ;  /* 0x000070000505aa24 */ /* 0x004fc600078e020b */
[----:B------:R1:W2:Y:S01]  /*d2c0*/  LDS.128 R44, [R203+0x1000] ;  /* 0x00100000cb2c7984 */ /* 0x0002a20000000c00 */
        /* <DEDUP_REMOVED lines=12> */
[----:B---34-:R-:W3:Y:S01]  /*d390*/  S2R R5, SR_CTAID.X ;  /* 0x0000000000057919 */ /* 0x018ee20000002500 */
        /* <DEDUP_REMOVED lines=11> */
.L_x_5553:
[----:B---34-:R-:W-:Y:S05]  /*d450*/  BSYNC B0 ;  /* 0x0000000000007941 */ /* 0x018fea0003800000 */
.L_x_5552:
[----:B------:R-:W3:Y:S01]  /*d460*/  S2R R0, SR_CTAID.X ;  /* 0x0000000000007919 */ /* 0x000ee20000002500 */
[----:B------:R-:W-:Y:S01]  /*d470*/  LEA.HI R60, R60, R9, RZ, 0x3 ;  /* 0x000000093c3c7211 */ /* 0x000fe200078f18ff */
[----:B------:R-:W-:Y:S03]  /*d480*/  BSSY B0, `(.L_x_5554) ;  /* 0x000001f000007945 */ /* 0x000fe60003800000 */
[----:B------:R-:W-:Y:S02]  /*d490*/  LOP3.LUT R2, R60, 0xfffffff8, RZ, 0xc0, !PT ;  /* 0xfffffff83c027812 */ /* 0x000fe400078ec0ff */
[----:B------:R-:W-:-:S03]  /*d4a0*/  SHF.R.S32.HI R60, RZ, 0x3, R60 ;  /* 0x00000003ff3c7819 */ /* 0x000fc6000001143c */
[----:B------:R-:W-:-:S04]  /*d4b0*/  IMAD.IADD R2, R9, 0x1, -R2 ;  /* 0x0000000109027824 */ /* 0x000fc800078e0a02 */
[----:B------:R-:W-:Y:S01]  /*d4c0*/  IMAD.SHL.U32 R8, R2, 0x8, RZ ;  /* 0x0000000802087824 */ /* 0x000fe200078e00ff */
[----:B------:R-:W-:-:S04]  /*d4d0*/  SHF.R.S32.HI R2, RZ, 0x1f, R11 ;  /* 0x0000001fff027819 */ /* 0x000fc8000001140b */
[----:B------:R-:W-:Y:S01]  /*d4e0*/  SHF.R.S32.HI R9, RZ, 0x1f, R8 ;  /* 0x0000001fff097819 */ /* 0x000fe20000011408 */
[----:B------:R-:W-:Y:S02]  /*d4f0*/  IMAD R2, R2, c[0x0][0x1f0], RZ ;  /* 0x00007c0002027a24 */ /* 0x000fe400078e02ff */
[----:B---3--:R-:W-:Y:S02]  /*d500*/  IMAD.SHL.U32 R0, R0, 0x40, RZ ;  /* 0x0000004000007824 */ /* 0x008fe400078e00ff */
[----:B------:R-:W-:Y:S02]  /*d510*/  IMAD R2, R11, c[0x0][0x1f4], R2 ;  /* 0x00007d000b027a24 */ /* 0x000fe400078e0202 */
[----:B------:R-:W-:Y:S01]  /*d520*/  IMAD.WIDE.U32 R8, R0, c[0x0][0x1e8], R8 ;  /* 0x00007a0000087a25 */ /* 0x000fe200078e0008 */
[----:B------:R-:W-:-:S04]  /*d530*/  SHF.R.S32.HI R3, RZ, 0x1f, R0 ;  /* 0x0000001fff037819 */ /* 0x000fc80000011400 */
[----:B------:R-:W-:Y:S01]  /*d540*/  IADD3 R6, P0, R6, R8, RZ ;  /* 0x0000000806067210 */ /* 0x000fe20007f1e0ff */
[----:B------:R-:W-:-:S04]  /*d550*/  IMAD R3, R3, c[0x0][0x1e8], RZ ;  /* 0x00007a0003037a24 */ /* 0x000fc800078e02ff */
[----:B------:R-:W-:Y:S01]  /*d560*/  IMAD R3, R0, c[0x0][0x1ec], R3 ;  /* 0x00007b0000037a24 */ /* 0x000fe200078e0203 */
[----:B------:R-:W-:-:S04]  /*d570*/  SHF.R.S32.HI R0, RZ, 0x1f, R60 ;  /* 0x0000001fff007819 */ /* 0x000fc8000001143c */
        /* <DEDUP_REMOVED lines=15> */
.L_x_5555:
[----:B------:R-:W-:Y:S05]  /*d670*/  BSYNC B0 ;  /* 0x0000000000007941 */ /* 0x000fea0003800000 */
.L_x_5554:
[----:B------:R-:W-:Y:S01]  /*d680*/  IADD3 R2, R60, 0x10, RZ ;  /* 0x000000103c027810 */ /* 0x000fe20007ffe0ff */
        /* <DEDUP_REMOVED lines=9> */
[----:B---3--:R-:W-:-:S03]  /*d720*/  LEA R10, P0, R8, c[0x0][0x1d0], 0x1 ;  /* 0x00007400080a7a11 */ /* 0x008fc600078008ff */
[----:B------:R-:W-:-:S05]  /*d730*/  IMAD R2, R3, c[0x0][0x1ec], R2 ;  /* 0x00007b0003027a24 */ /* 0x000fca00078e0202 */
[----:B------:R-:W-:-:S04]  /*d740*/  IADD3 R2, R2, R9, RZ ;  /* 0x0000000902027210 */ /* 0x000fc80007ffe0ff */
[----:B------:R-:W-:-:S05]  /*d750*/  LEA.HI.X R11, R8, c[0x0][0x1d4], R2, 0x1, P0 ;  /* 0x00007500080b7a11 */ /* 0x000fca00000f0c02 */
[----:B------:R3:W-:Y:S04]  /*d760*/  STG.E.128 [R10.64], R48 ;  /* 0x000000300a007986 */ /* 0x0007e8000c101d0a */
[----:B-1----:R3:W-:Y:S04]  /*d770*/  STG.E.128 [R10.64+0x80], R32 ;  /* 0x000080200a007986 */ /* 0x0027e8000c101d0a */
[----:B------:R3:W-:Y:S02]  /*d780*/  STG.E.128 [R10.64+0x100], R16 ;  /* 0x000100100a007986 */ /* 0x0007e4000c101d0a */
.L_x_5557:
[----:B------:R-:W-:Y:S05]  /*d790*/  BSYNC B0 ;  /* 0x0000000000007941 */ /* 0x000fea0003800000 */
.L_x_5556:
        /* <DEDUP_REMOVED lines=14> */
[----:B--2---:R2:W-:Y:S04]  /*d880*/  STG.E.128 [R10.64], R44 ;  /* 0x0000002c0a007986 */ /* 0x0045e8000c101d0a */
[----:B-1----:R2:W-:Y:S04]  /*d890*/  STG.E.128 [R10.64+0x80], R28 ;  /* 0x0000801c0a007986 */ /* 0x0025e8000c101d0a */
[----:B------:R2:W-:Y:S02]  /*d8a0*/  STG.E.128 [R10.64+0x100], R12 ;  /* 0x0001000c0a007986 */ /* 0x0005e4000c101d0a */
.L_x_5559:
[----:B------:R-:W-:Y:S05]  /*d8b0*/  BSYNC B0 ;  /* 0x0000000000007941 */ /* 0x000fea0003800000 */
.L_x_5558:
[----:B------:R-:W-:-:S04]  /*d8c0*/  IADD3 R2, R60, 0x30, RZ ;  /* 0x000000303c027810 */ /* 0x000fc80007ffe0ff */
[----:B------:R-:W-:-:S13]  /*d8d0*/  ISETP.GE.AND P0, PT, R2, R195, PT ;  /* 0x000000c30200720c */ /* 0x000fda0003f06270 */
[----:B------:R-:W-:Y:S05]  /*d8e0*/  @P0 EXIT ;  /* 0x000000000000094d */ /* 0x000fea0003800000 */
        /* <DEDUP_REMOVED lines=9> */
[----:B-1----:R-:W-:Y:S04]  /*d980*/  STG.E.128 [R2.64], R40 ;  /* 0x0000002802007986 */ /* 0x002fe8000c101d0a */
[----:B------:R-:W-:Y:S04]  /*d990*/  STG.E.128 [R2.64+0x80], R24 ;  /* 0x0000801802007986 */ /* 0x000fe8000c101d0a */
[----:B------:R-:W-:Y:S01]  /*d9a0*/  STG.E.128 [R2.64+0x100], R56 ;  /* 0x0001003802007986 */ /* 0x000fe2000c101d0a */
[----:B------:R-:W-:Y:S05]  /*d9b0*/  EXIT ;  /* 0x000000000000794d */ /* 0x000fea0003800000 */
.L_x_5560:
        /* <DEDUP_REMOVED lines=12> */
.L_x_7868:


//--------------------- .text._ZN5flash24flash_fwd_splitkv_kernelI23Flash_fwd_kernel_traitsILi192ELi64ELi64ELi4ELb0ELb0EN7cutlass10bfloat16_tE19Flash_kernel_traitsILi192ELi64ELi64ELi4ES3_EELb0ELb1ELb0ELb0ELb1ELb1ELb0ELb0EEEvNS_16Flash_fwd_paramsE --------------------------
	.section	.text._ZN5flash24flash_fwd_splitkv_kernelI23Flash_fwd_kernel_traitsILi192ELi64ELi64ELi4ELb0ELb0EN7cutlass10bfloat16_tE19Flash_kernel_traitsILi192ELi64ELi64ELi4ES3_EELb0ELb1ELb0ELb0ELb1ELb1ELb0ELb0EEEvNS_16Flash_fwd_paramsE,"ax",@progbits
	.sectioninfo	@"SHI_REGISTERS=255"
	.align	128
        .global         _ZN5flash24flash_fwd_splitkv_kernelI23Flash_fwd_kernel_traitsILi192ELi64ELi64ELi4ELb0ELb0EN7cutlass10bfloat16_tE19Flash_kernel_traitsILi192ELi64ELi64ELi4ES3_EELb0ELb1ELb0ELb0ELb1ELb1ELb0ELb0EEEvNS_16Flash_fwd_paramsE
        .type           _ZN5flash24flash_fwd_splitkv_kernelI23Flash_fwd_kernel_traitsILi192ELi64ELi64ELi4ELb0ELb0EN7cutlass10bfloat16_tE19Flash_kernel_traitsILi192ELi64ELi64ELi4ES3_EELb0ELb1ELb0ELb0ELb1ELb1ELb0ELb0EEEvNS_16Flash_fwd_paramsE,@function
        .size           _ZN5flash24flash_fwd_splitkv_kernelI23Flash_fwd_kernel_traitsILi192ELi64ELi64ELi4ELb0ELb0EN7cutlass10bfloat16_tE19Flash_kernel_traitsILi192ELi64ELi64ELi4ES3_EELb0ELb1ELb0ELb0ELb1ELb1ELb0ELb0EEEvNS_16Flash_fwd_paramsE,(.L_x_7869 - _ZN5flash24flash_fwd_splitkv_kernelI23Flash_fwd_kernel_traitsILi192ELi64ELi64ELi4ELb0ELb0EN7cutlass10bfloat16_tE19Flash_kernel_traitsILi192ELi64ELi64ELi4ES3_EELb0ELb1ELb0ELb0ELb1ELb1ELb0ELb0EEEvNS_16Flash_fwd_paramsE)
        .other          _ZN5flash24flash_fwd_splitkv_kernelI23Flash_fwd_kernel_traitsILi192ELi64ELi64ELi4ELb0ELb0EN7cutlass10bfloat16_tE19Flash_kernel_traitsILi192ELi64ELi64ELi4ES3_EELb0ELb1ELb0ELb0ELb1ELb1ELb0ELb0EEEvNS_16Flash_fwd_paramsE,@"STO_CUDA_ENTRY STV_DEFAULT"
_ZN5flash24flash_fwd_splitkv_kernelI23Flash_fwd_kernel_traitsILi192ELi64ELi64ELi4ELb0ELb0EN7cutlass10bfloat16_tE19Flash_kernel_traitsILi192ELi64ELi64ELi4ES3_EELb0ELb1ELb0ELb0ELb1ELb1ELb0ELb0EEEvNS_16Flash_fwd_paramsE:
.text._ZN5flash24flash_fwd_splitkv_kernelI23Flash_fwd_kernel_traitsILi192ELi64ELi64ELi4ELb0ELb0EN7cutlass10bfloat16_tE19Flash_kernel_traitsILi192ELi64ELi64ELi4ES3_EELb0ELb1ELb0ELb0ELb1ELb1ELb0ELb0EEEvNS_16Flash_fwd_paramsE:
        /* <DEDUP_REMOVED lines=34> */
.L_x_5561:
[----:B-1-34-:R-:W-:Y:S02]  /*0220*/  MOV R0, c[0x0][0x218] ;  /* 0x0000860000007a02 */ /* 0x01afe40000000f00 */
.L_x_5562:
        /* <DEDUP_REMOVED lines=80> */
.L_x_5565:
[----:B------:R-:W-:Y:S05]  /*0730*/  BSYNC B0 ;  /* 0x0000000000007941 */ /* 0x000fea0003800000 */
.L_x_5564:
        /* <DEDUP_REMOVED lines=17> */
.L_x_5567:
[----:B------:R-:W-:Y:S05]  /*0850*/  BSYNC B0 ;  /* 0x0000000000007941 */ /* 0x000fea0003800000 */
.L_x_5566:
        /* <DEDUP_REMOVED lines=17> */
.L_x_5569:
[----:B------:R-:W-:Y:S05]  /*0970*/  BSYNC B0 ;  /* 0x0000000000007941 */ /* 0x000fea0003800000 */
.L_x_5568:
        /* <DEDUP_REMOVED lines=17> */
.L_x_5571:
[----:B------:R-:W-:Y:S05]  /*0a90*/  BSYNC B0 ;  /* 0x0000000000007941 */ /* 0x000fea0003800000 */
.L_x_5570:
        /* <DEDUP_REMOVED lines=19> */
.L_x_5563:
        /* <DEDUP_REMOVED lines=94> */
.L_x_5572:
        /* <DEDUP_REMOVED lines=15> */
.L_x_5574:
        /* <DEDUP_REMOVED lines=52> */
.L_x_5573:
        /* <DEDUP_REMOVED lines=208> */
[----:B------:R-:W-:Y:S02]  /*22e0*/  IMAD R11, R90, 0x400, R89 ;  /* 0x000004005a0b7824 */ /* 0x000fe400078e0259 */
[----:B------:R-:W-:Y:S02]  /*22f0*/  @!P2 IMAD R9, R9, 0x60, RZ ;  /* 0x000000600909a824 */ /* 0x000fe400078e02ff */
[----:B------:R-:W-:-:S02]  /*2300*/  IMAD.IADD R202, R4, 0x1, R11 ;  /* 0x0000000104ca7824 */ /* 0x000fc400078e020b */
[----:B------:R-:W-:Y:S02]  /*2310*/  @!P2 IMAD.IADD R9, R19, 0x1, R9 ;  /* 0x000000011309a824 */ /* 0x000fe400078e0209 */
        /* <DEDUP_REMOVED lines=42> */
[----:B-1----:R-:W-:Y:S02]  /*25c0*/  LDSM.16.M88.4 R12, [R202] ;  /* 0x00000000ca0c783b */ /* 0x002fe40000000200 */
[----:B------:R-:W-:Y:S02]  /*25d0*/  SEL R5, R5, 0xffffffe0, !P2 ;  /* 0xffffffe005057807 */ /* 0x000fe40005000000 */
[----:B------:R-:W1:Y:S01]  /*25e0*/  LDSM.16.M88.4 R24, [R201+0x6000] ;  /* 0x00600000c918783b */ /* 0x000e620000000200 */
[----:B------:R-:W-:Y:S02]  /*25f0*/  SEL R7, R7, 0xfffffff0, !P1 ;  /* 0xfffffff007077807 */ /* 0x000fe40004800000 */
[----:B------:R-:W-:Y:S01]  /*2600*/  R2P PR, R0, 0x6 ;  /* 0x0000000600007804 */ /* 0x000fe20000000000 */
[----:B------:R-:W3:Y:S01]  /*2610*/  LDSM.16.M88.4 R52, [R201+0x6800] ;  /* 0x00680000c934783b */ /* 0x000ee20000000200 */
[----:B------:R-:W-:Y:S01]  /*2620*/  IADD3 R0, R201, 0x6000, RZ ;  /* 0x00006000c9007810 */ /* 0x000fe20007ffe0ff */
[----:B------:R-:W-:-:S02]  /*2630*/  IMAD R200, R7, 0x2, R202 ;  /* 0x0000000207c87824 */ /* 0x000fc400078e02ca */
[----:B------:R-:W3:Y:S01]  /*2640*/  LDSM.16.M88.4 R44, [R201+0x7000] ;  /* 0x00700000c92c783b */ /* 0x000ee20000000200 */
[C---:B------:R-:W-:Y:S02]  /*2650*/  IMAD R198, R5.reuse, 0x2, R202 ;  /* 0x0000000205c67824 */ /* 0x040fe400078e02ca */
[----:B------:R-:W-:Y:S01]  /*2660*/  IMAD R197, R5, 0x2, R200 ;  /* 0x0000000205c57824 */ /* 0x000fe200078e02c8 */
[----:B------:R-:W3:Y:S04]  /*2670*/  LDSM.16.M88.4 R16, [R201+0x7800] ;  /* 0x00780000c910783b */ /* 0x000ee80000000200 */
[----:B------:R-:W-:Y:S01]  /*2680*/  @P1 IADD3 R199, R0, -0x20, RZ ;  /* 0xffffffe000c71810 */ /* 0x000fe20007ffe0ff */
[----:B------:R-:W-:Y:S01]  /*2690*/  LDSM.16.M88.4 R60, [R200] ;  /* 0x00000000c83c783b */ /* 0x000fe20000000200 */
[----:B------:R-:W-:-:S02]  /*26a0*/  IMAD.MOV.U32 R0, RZ, RZ, 0x40 ;  /* 0x00000040ff007424 */ /* 0x000fc400078e00ff */
[C---:B------:R-:W-:Y:S01]  /*26b0*/  IADD3 R191, R199.reuse, 0x800, RZ ;  /* 0x00000800c7bf7810 */ /* 0x040fe20007ffe0ff */
[----:B--2---:R-:W2:Y:S01]  /*26c0*/  LDSM.16.M88.4 R8, [R199] ;  /* 0x00000000c708783b */ /* 0x004ea20000000200 */
[C---:B------:R-:W-:Y:S02]  /*26d0*/  IADD3 R190, R199.reuse, 0x1000, RZ ;  /* 0x00001000c7be7810 */ /* 0x040fe40007ffe0ff */
[----:B------:R-:W-:Y:S01]  /*26e0*/  SEL R0, R0, 0xffffffc0, !P2 ;  /* 0xffffffc000007807 */ /* 0x000fe20005000000 */
[----:B------:R-:W2:Y:S01]  /*26f0*/  LDSM.16.M88.4 R32, [R199+0x800] ;  /* 0x00080000c720783b */ /* 0x000ea20000000200 */
[C---:B------:R-:W-:Y:S02]  /*2700*/  IADD3 R189, R199.reuse, 0x1800, RZ ;  /* 0x00001800c7bd7810 */ /* 0x040fe40007ffe0ff */
[----:B------:R-:W-:Y:S01]  /*2710*/  IADD3 R187, R199, 0x2000, RZ ;  /* 0x00002000c7bb7810 */ /* 0x000fe20007ffe0ff */
[----:B----4-:R-:W4:Y:S01]  /*2720*/  LDSM.16.M88.4 R20, [R199+0x1000] ;  /* 0x00100000c714783b */ /* 0x010f220000000200 */
[----:B------:R-:W-:Y:S01]  /*2730*/  IMAD.IADD R195, R201, 0x1, R0 ;  /* 0x00000001c9c37824 */ /* 0x000fe200078e0200 */
[C---:B------:R-:W-:Y:S01]  /*2740*/  IADD3 R186, R199.reuse, 0x2800, RZ ;  /* 0x00002800c7ba7810 */ /* 0x040fe20007ffe0ff */
[----:B------:R-:W-:Y:S01]  /*2750*/  IMAD.IADD R188, R0, 0x1, R199 ;  /* 0x0000000100bc7824 */ /* 0x000fe200078e02c7 */
[----:B------:R-:W2:Y:S01]  /*2760*/  LDSM.16.M88.4 R68, [R199+0x1800] ;  /* 0x00180000c744783b */ /* 0x000ea20000000200 */
[----:B------:R-:W-:Y:S01]  /*2770*/  IMAD.IADD R0, R88, 0x1, -R91 ;  /* 0x0000000158007824 */ /* 0x000fe200078e0a5b */
[----:B------:R-:W-:-:S02]  /*2780*/  IADD3 R185, R199, 0x3000, RZ ;  /* 0x00003000c7b97810 */ /* 0x000fc40007ffe0ff */
[----:B------:R-:W-:Y:S01]  /*2790*/  LDSM.16.M88.4 R76, [R198] ;  /* 0x00000000c64c783b */ /* 0x000fe20000000200 */
[C---:B------:R-:W-:Y:S01]  /*27a0*/  IADD3 R184, R199.reuse, 0x3800, RZ ;  /* 0x00003800c7b87810 */ /* 0x040fe20007ffe0ff */
[C---:B-1----:R-:W-:Y:S02]  /*27b0*/  HMMA.16816.F32.BF16 R28, R12.reuse, R24, RZ ;  /* 0x000000180c1c723c */ /* 0x042fe400000418ff */
[----:B------:R-:W1:Y:S01]  /*27c0*/  LDSM.16.M88.4 R36, [R195+0x6000] ;  /* 0x00600000c324783b */ /* 0x000e620000000200 */
[C---:B------:R-:W-:Y:S02]  /*27d0*/  IADD3 R183, R199.reuse, 0x4000, RZ ;  /* 0x00004000c7b77810 */ /* 0x040fe40007ffe0ff */
[C---:B------:R-:W-:Y:S01]  /*27e0*/  IADD3 R182, R199.reuse, 0x4800, RZ ;  /* 0x00004800c7b67810 */ /* 0x040fe20007ffe0ff */
[----:B------:R-:W-:Y:S01]  /*27f0*/  LDSM.16.M88.4 R64, [R188] ;  /* 0x00000000bc40783b */ /* 0x000fe20000000200 */
[C---:B------:R-:W-:Y:S01]  /*2800*/  IADD3 R181, R199.reuse, 0x5000, RZ ;  /* 0x00005000c7b57810 */ /* 0x040fe20007ffe0ff */
[----:B---3--:R-:W-:Y:S02]  /*2810*/  HMMA.16816.F32.BF16 R56, R12, R52, RZ ;  /* 0x000000340c38723c */ /* 0x008fe400000418ff */
[----:B------:R-:W-:Y:S01]  /*2820*/  LDSM.16.M88.4 R72, [R201+0x8000] ;  /* 0x00800000c948783b */ /* 0x000fe20000000200 */
[----:B------:R-:W-:-:S03]  /*2830*/  IADD3 R180, R199, 0x5800, RZ ;  /* 0x00005800c7b47810 */ /* 0x000fc60007ffe0ff */
[----:B------:R-:W-:Y:S02]  /*2840*/  LDSM.16.M88.4 R80, [R197+0x2000] ;  /* 0x00200000c550783b */ /* 0x000fe40000000200 */
[C---:B------:R-:W-:Y:S02]  /*2850*/  HMMA.16816.F32.BF16 R24, R12.reuse, R26, RZ ;  /* 0x0000001a0c18723c */ /* 0x040fe400000418ff */
[----:B------:R-:W-:Y:S04]  /*2860*/  LDSM.16.M88.4 R84, [R188+0x3800] ;  /* 0x00380000bc54783b */ /* 0x000fe80000000200 */
[----:B------:R-:W0:Y:S02]  /*2870*/  LDGDEPBAR ;  /* 0x00000000000079af */ /* 0x000e240000000000 */
[C---:B------:R-:W-:Y:S08]  /*2880*/  HMMA.16816.F32.BF16 R52, R12.reuse, R54, RZ ;  /* 0x000000360c34723c */ /* 0x040ff000000418ff */
[C---:B------:R-:W-:Y:S08]  /*2890*/  HMMA.16816.F32.BF16 R48, R12.reuse, R44, RZ ;  /* 0x0000002c0c30723c */ /* 0x040ff000000418ff */
[C---:B------:R-:W-:Y:S08]  /*28a0*/  HMMA.16816.F32.BF16 R44, R12.reuse, R46, RZ ;  /* 0x0000002e0c2c723c */ /* 0x040ff000000418ff */
[C---:B------:R-:W-:Y:S08]  /*28b0*/  HMMA.16816.F32.BF16 R40, R12.reuse, R16, RZ ;  /* 0x000000100c28723c */ /* 0x040ff000000418ff */
[----:B------:R-:W-:Y:S01]  /*28c0*/  HMMA.16816.F32.BF16 R12, R12, R18, RZ ;  /* 0x000000120c0c723c */ /* 0x000fe200000418ff */
[----:B------:R-:W3:Y:S07]  /*28d0*/  LDSM.16.M88.4 R16, [R195+0x6800] ;  /* 0x00680000c310783b */ /* 0x000eee0000000200 */
[C---:B--2---:R-:W-:Y:S08]  /*28e0*/  HMMA.16816.F32.BF16 R28, R60.reuse, R8, R28 ;  /* 0x000000083c1c723c */ /* 0x044ff0000004181c */
[C---:B------:R-:W-:Y:S01]  /*28f0*/  HMMA.16816.F32.BF16 R24, R60.reuse, R10, R24 ;  /* 0x0000000a3c18723c */ /* 0x040fe20000041818 */
[----:B------:R-:W2:Y:S07]  /*2900*/  LDSM.16.M88.4 R8, [R195+0x7000] ;  /* 0x00700000c308783b */ /* 0x000eae0000000200 */
[C---:B------:R-:W-:Y:S08]  /*2910*/  HMMA.16816.F32.BF16 R56, R60.reuse, R32, R56 ;  /* 0x000000203c38723c */ /* 0x040ff00000041838 */
[C---:B------:R-:W-:Y:S01]  /*2920*/  HMMA.16816.F32.BF16 R52, R60.reuse, R34, R52 ;  /* 0x000000223c34723c */ /* 0x040fe20000041834 */
[----:B------:R-:W2:Y:S07]  /*2930*/  LDSM.16.M88.4 R32, [R195+0x7800] ;  /* 0x00780000c320783b */ /* 0x000eae0000000200 */
[C---:B----4-:R-:W-:Y:S08]  /*2940*/  HMMA.16816.F32.BF16 R48, R60.reuse, R20, R48 ;  /* 0x000000143c30723c */ /* 0x050ff00000041830 */
[C---:B------:R-:W-:Y:S01]  /*2950*/  HMMA.16816.F32.BF16 R44, R60.reuse, R22, R44 ;  /* 0x000000163c2c723c */ /* 0x040fe2000004182c */
[----:B------:R-:W4:Y:S07]  /*2960*/  LDSM.16.M88.4 R20, [R197] ;  /* 0x00000000c514783b */ /* 0x000f2e0000000200 */
[C---:B------:R-:W-:Y:S08]  /*2970*/  HMMA.16816.F32.BF16 R40, R60.reuse, R68, R40 ;  /* 0x000000443c28723c */ /* 0x040ff00000041828 */
[----:B------:R-:W-:Y:S01]  /*2980*/  HMMA.16816.F32.BF16 R12, R60, R70, R12 ;  /* 0x000000463c0c723c */ /* 0x000fe2000004180c */
[----:B------:R-:W4:Y:S04]  /*2990*/  LDSM.16.M88.4 R60, [R188+0x800] ;  /* 0x00080000bc3c783b */ /* 0x000f280000000200 */
[----:B------:R-:W-:Y:S03]  /*29a0*/  LDSM.16.M88.4 R68, [R201+0x9800] ;  /* 0x00980000c944783b */ /* 0x000fe60000000200 */
[C---:B-1----:R-:W-:Y:S08]  /*29b0*/  HMMA.16816.F32.BF16 R28, R76.reuse, R36, R28 ;  /* 0x000000244c1c723c */ /* 0x042ff0000004181c */
[C---:B------:R-:W-:Y:S01]  /*29c0*/  HMMA.16816.F32.BF16 R24, R76.reuse, R38, R24 ;  /* 0x000000264c18723c */ /* 0x040fe20000041818 */
[----:B------:R-:W-:Y:S07]  /*29d0*/  LDSM.16.M88.4 R36, [R188+0x1800] ;  /* 0x00180000bc24783b */ /* 0x000fee0000000200 */
[C---:B---3--:R-:W-:Y:S08]  /*29e0*/  HMMA.16816.F32.BF16 R56, R76.reuse, R16, R56 ;  /* 0x000000104c38723c */ /* 0x048ff00000041838 */
[C---:B------:R-:W-:Y:S01]  /*29f0*/  HMMA.16816.F32.BF16 R52, R76.reuse, R18, R52 ;  /* 0x000000124c34723c */ /* 0x040fe20000041834 */
[----:B------:R-:W1:Y:S07]  /*2a00*/  LDSM.16.M88.4 R16, [R188+0x1000] ;  /* 0x00100000bc10783b */ /* 0x000e6e0000000200 */
[C---:B--2---:R-:W-:Y:S08]  /*2a10*/  HMMA.16816.F32.BF16 R48, R76.reuse, R8, R48 ;  /* 0x000000084c30723c */ /* 0x044ff00000041830 */
[C---:B------:R-:W-:Y:S01]  /*2a20*/  HMMA.16816.F32.BF16 R44, R76.reuse, R10, R44 ;  /* 0x0000000a4c2c723c */ /* 0x040fe2000004182c */
[----:B------:R-:W2:Y:S07]  /*2a30*/  LDSM.16.M88.4 R8, [R202+0x2000] ;  /* 0x00200000ca08783b */ /* 0x000eae0000000200 */
[C---:B------:R-:W-:Y:S08]  /*2a40*/  HMMA.16816.F32.BF16 R40, R76.reuse, R32, R40 ;  /* 0x000000204c28723c */ /* 0x040ff00000041828 */
[----:B------:R-:W-:Y:S01]  /*2a50*/  HMMA.16816.F32.BF16 R76, R76, R34, R12 ;  /* 0x000000224c4c723c */ /* 0x000fe2000004180c */
[----:B------:R-:W3:Y:S04]  /*2a60*/  LDSM.16.M88.4 R32, [R201+0x8800] ;  /* 0x00880000c920783b */ /* 0x000ee80000000200 */
[----:B------:R-:W2:Y:S03]  /*2a70*/  LDSM.16.M88.4 R12, [R201+0x9000] ;  /* 0x00900000c90c783b */ /* 0x000ea60000000200 */
[C---:B----4-:R-:W-:Y:S08]  /*2a80*/  HMMA.16816.F32.BF16 R28, R20.reuse, R64, R28 ;  /* 0x00000040141c723c */ /* 0x050ff0000004181c */
[C---:B------:R-:W-:Y:S01]  /*2a90*/  HMMA.16816.F32.BF16 R24, R20.reuse, R66, R24 ;  /* 0x000000421418723c */ /* 0x040fe20000041818 */
[----:B------:R-:W-:Y:S07]  /*2aa0*/  LDSM.16.M88.4 R64, [R199+0x2000] ;  /* 0x00200000c740783b */ /* 0x000fee0000000200 */
[C---:B------:R-:W-:Y:S08]  /*2ab0*/  HMMA.16816.F32.BF16 R56, R20.reuse, R60, R56 ;  /* 0x0000003c1438723c */ /* 0x040ff00000041838 */
[C---:B------:R-:W-:Y:S01]  /*2ac0*/  HMMA.16816.F32.BF16 R52, R20.reuse, R62, R52 ;  /* 0x0000003e1434723c */ /* 0x040fe20000041834 */
[----:B------:R-:W-:Y:S07]  /*2ad0*/  LDSM.16.M88.4 R60, [R199+0x2800] ;  /* 0x00280000c73c783b */ /* 0x000fee0000000200 */
[C---:B-1----:R-:W-:Y:S08]  /*2ae0*/  HMMA.16816.F32.BF16 R48, R20.reuse, R16, R48 ;  /* 0x000000101430723c */ /* 0x042ff00000041830 */
[C---:B------:R-:W-:Y:S01]  /*2af0*/  HMMA.16816.F32.BF16 R44, R20.reuse, R18, R44 ;  /* 0x00000012142c723c */ /* 0x040fe2000004182c */
[----:B------:R-:W1:Y:S07]  /*2b00*/  LDSM.16.M88.4 R16, [R200+0x2000] ;  /* 0x00200000c810783b */ /* 0x000e6e0000000200 */
[C---:B------:R-:W-:Y:S08]  /*2b10*/  HMMA.16816.F32.BF16 R40, R20.reuse, R36, R40 ;  /* 0x000000241428723c */ /* 0x040ff00000041828 */
[----:B------:R-:W-:Y:S01]  /*2b20*/  HMMA.16816.F32.BF16 R76, R20, R38, R76 ;  /* 0x00000026144c723c */ /* 0x000fe2000004184c */
[----:B------:R-:W4:Y:S04]  /*2b30*/  LDSM.16.M88.4 R20, [R199+0x3800] ;  /* 0x00380000c714783b */ /* 0x000f280000000200 */
[----:B------:R-:W1:Y:S03]  /*2b40*/  LDSM.16.M88.4 R36, [R199+0x3000] ;  /* 0x00300000c724783b */ /* 0x000e660000000200 */
[C---:B--2---:R-:W-:Y:S08]  /*2b50*/  HMMA.16816.F32.BF16 R28, R8.reuse, R72, R28 ;  /* 0x00000048081c723c */ /* 0x044ff0000004181c */
[C---:B------:R-:W-:Y:S01]  /*2b60*/  HMMA.16816.F32.BF16 R24, R8.reuse, R74, R24 ;  /* 0x0000004a0818723c */ /* 0x040fe20000041818 */
[----:B------:R-:W-:Y:S07]  /*2b70*/  LDSM.16.M88.4 R72, [R202+0x4000] ;  /* 0x00400000ca48783b */ /* 0x000fee0000000200 */
[C---:B---3--:R-:W-:Y:S08]  /*2b80*/  HMMA.16816.F32.BF16 R56, R8.reuse, R32, R56 ;  /* 0x000000200838723c */ /* 0x048ff00000041838 */
[C---:B------:R-:W-:Y:S01]  /*2b90*/  HMMA.16816.F32.BF16 R52, R8.reuse, R34, R52 ;  /* 0x000000220834723c */ /* 0x040fe20000041834 */
[----:B------:R-:W-:Y:S07]  /*2ba0*/  LDSM.16.M88.4 R32, [R198+0x2000] ;  /* 0x00200000c620783b */ /* 0x000fee0000000200 */
[C---:B------:R-:W-:Y:S08]  /*2bb0*/  HMMA.16816.F32.BF16 R48, R8.reuse, R12, R48 ;  /* 0x0000000c0830723c */ /* 0x040ff00000041830 */
[C---:B------:R-:W-:Y:S01]  /*2bc0*/  HMMA.16816.F32.BF16 R44, R8.reuse, R14, R44 ;  /* 0x0000000e082c723c */ /* 0x040fe2000004182c */
[----:B------:R-:W2:Y:S07]  /*2bd0*/  LDSM.16.M88.4 R12, [R195+0x8000] ;  /* 0x00800000c30c783b */ /* 0x000eae0000000200 */
[C---:B------:R-:W-:Y:S08]  /*2be0*/  HMMA.16816.F32.BF16 R40, R8.reuse, R68, R40 ;  /* 0x000000440828723c */ /* 0x040ff00000041828 */
        /* <DEDUP_REMOVED lines=12> */
[C---:B------:R-:W-:Y:S08]  /*2cb0*/  HMMA.16816.F32.BF16 R48, R16.reuse, R36, R48 ;  /* 0x000000241030723c */ /* 0x040ff00000041830 */
[----:B------:R-:W-:Y:S01]  /*2cc0*/  HMMA.16816.F32.BF16 R44, R16, R38, R44 ;  /* 0x00000026102c723c */ /* 0x000fe2000004182c */
[----:B------:R-:W4:Y:S04]  /*2cd0*/  LDSM.16.M88.4 R36, [R195+0x9800] ;  /* 0x00980000c324783b */ /* 0x000f280000000200 */
[----:B------:R-:W4:Y:S03]  /*2ce0*/  LDSM.16.M88.4 R16, [R188+0x2800] ;  /* 0x00280000bc10783b */ /* 0x000f260000000200 */
[C---:B--2---:R-:W-:Y:S08]  /*2cf0*/  HMMA.16816.F32.BF16 R28, R32.reuse, R12, R28 ;  /* 0x0000000c201c723c */ /* 0x044ff0000004181c */
[C---:B------:R-:W-:Y:S01]  /*2d00*/  HMMA.16816.F32.BF16 R24, R32.reuse, R14, R24 ;  /* 0x0000000e2018723c */ /* 0x040fe20000041818 */
[----:B------:R-:W-:Y:S07]  /*2d10*/  LDSM.16.M88.4 R12, [R188+0x3000] ;  /* 0x00300000bc0c783b */ /* 0x000fee0000000200 */
[C---:B---3--:R-:W-:Y:S08]  /*2d20*/  HMMA.16816.F32.BF16 R56, R32.reuse, R8, R56 ;  /* 0x000000082038723c */ /* 0x048ff00000041838 */
[----:B------:R-:W-:Y:S01]  /*2d30*/  HMMA.16816.F32.BF16 R52, R32, R10, R52 ;  /* 0x0000000a2034723c */ /* 0x000fe20000041834 */
[----:B------:R-:W2:Y:S07]  /*2d40*/  LDSM.16.M88.4 R8, [R201+0xa000] ;  /* 0x00a00000c908783b */ /* 0x000eae0000000200 */
[C---:B-1----:R-:W-:Y:S08]  /*2d50*/  HMMA.16816.F32.BF16 R28, R80.reuse, R20, R28 ;  /* 0x00000014501c723c */ /* 0x042ff0000004181c */
[----:B------:R-:W-:Y:S01]  /*2d60*/  HMMA.16816.F32.BF16 R24, R80, R22, R24 ;  /* 0x000000165018723c */ /* 0x000fe20000041818 */
[----:B------:R-:W-:Y:S07]  /*2d70*/  LDSM.16.M88.4 R20, [R188+0x4000] ;  /* 0x00400000bc14783b */ /* 0x000fee0000000200 */
[C---:B------:R-:W-:Y:S08]  /*2d80*/  HMMA.16816.F32.BF16 R48, R32.reuse, R60, R48 ;  /* 0x0000003c2030723c */ /* 0x040ff00000041830 */
[C---:B------:R-:W-:Y:S01]  /*2d90*/  HMMA.16816.F32.BF16 R44, R32.reuse, R62, R44 ;  /* 0x0000003e202c723c */ /* 0x040fe2000004182c */
[----:B------:R-:W-:Y:S07]  /*2da0*/  LDSM.16.M88.4 R60, [R201+0xb800] ;  /* 0x00b80000c93c783b */ /* 0x000fee0000000200 */
[C---:B----4-:R-:W-:Y:S08]  /*2db0*/  HMMA.16816.F32.BF16 R40, R32.reuse, R36, R40 ;  /* 0x000000242028723c */ /* 0x050ff00000041828 */
[----:B------:R-:W-:Y:S01]  /*2dc0*/  HMMA.16816.F32.BF16 R76, R32, R38, R76 ;  /* 0x00000026204c723c */ /* 0x000fe2000004184c */
[----:B------:R-:W-:Y:S04]  /*2dd0*/  LDSM.16.M88.4 R36, [R199+0x4000] ;  /* 0x00400000c724783b */ /* 0x000fe80000000200 */
[----:B------:R-:W-:Y:S03]  /*2de0*/  LDSM.16.M88.4 R32, [R195+0xa000] ;  /* 0x00a00000c320783b */ /* 0x000fe60000000200 */
[C---:B------:R-:W-:Y:S08]  /*2df0*/  HMMA.16816.F32.BF16 R56, R80.reuse, R16, R56 ;  /* 0x000000105038723c */ /* 0x040ff00000041838 */
[----:B------:R-:W-:Y:S01]  /*2e00*/  HMMA.16816.F32.BF16 R52, R80, R18, R52 ;  /* 0x000000125034723c */ /* 0x000fe20000041834 */
[----:B------:R-:W1:Y:S07]  /*2e10*/  LDSM.16.M88.4 R16, [R200+0x4000] ;  /* 0x00400000c810783b */ /* 0x000e6e0000000200 */
[C---:B--2---:R-:W-:Y:S08]  /*2e20*/  HMMA.16816.F32.BF16 R28, R72.reuse, R8, R28 ;  /* 0x00000008481c723c */ /* 0x044ff0000004181c */
[----:B------:R-:W-:Y:S01]  /*2e30*/  HMMA.16816.F32.BF16 R24, R72, R10, R24 ;  /* 0x0000000a4818723c */ /* 0x000fe20000041818 */
[----:B------:R-:W-:Y:S07]  /*2e40*/  LDSM.16.M88.4 R8, [R197+0x4000] ;  /* 0x00400000c508783b */ /* 0x000fee0000000200 */
[C---:B------:R-:W-:Y:S08]  /*2e50*/  HMMA.16816.F32.BF16 R48, R80.reuse, R12, R48 ;  /* 0x0000000c5030723c */ /* 0x040ff00000041830 */
[----:B------:R-:W-:Y:S01]  /*2e60*/  HMMA.16816.F32.BF16 R44, R80, R14, R44 ;  /* 0x0000000e502c723c */ /* 0x000fe2000004182c */
[----:B------:R-:W2:Y:S07]  /*2e70*/  LDSM.16.M88.4 R12, [R198+0x4000] ;  /* 0x00400000c60c783b */ /* 0x000eae0000000200 */
[----:B------:R-:W-:Y:S08]  /*2e80*/  HMMA.16816.F32.BF16 R56, R72, R68, R56 ;  /* 0x000000444838723c */ /* 0x000ff00000041838 */
[C---:B-1----:R-:W-:Y:S08]  /*2e90*/  HMMA.16816.F32.BF16 R28, R16.reuse, R36, R28 ;  /* 0x00000024101c723c */ /* 0x042ff0000004181c */
[----:B------:R-:W-:Y:S01]  /*2ea0*/  HMMA.16816.F32.BF16 R24, R16, R38, R24 ;  /* 0x000000261018723c */ /* 0x000fe20000041818 */
[----:B------:R-:W1:Y:S07]  /*2eb0*/  LDSM.16.M88.4 R36, [R199+0x4800] ;  /* 0x00480000c724783b */ /* 0x000e6e0000000200 */
[C---:B------:R-:W-:Y:S08]  /*2ec0*/  HMMA.16816.F32.BF16 R48, R72.reuse, R64, R48 ;  /* 0x000000404830723c */ /* 0x040ff00000041830 */
[----:B------:R-:W-:Y:S01]  /*2ed0*/  HMMA.16816.F32.BF16 R44, R72, R66, R44 ;  /* 0x00000042482c723c */ /* 0x000fe2000004182c */
[----:B------:R-:W3:Y:S07]  /*2ee0*/  LDSM.16.M88.4 R64, [R199+0x5000] ;  /* 0x00500000c740783b */ /* 0x000eee0000000200 */
[C---:B--2---:R-:W-:Y:S08]  /*2ef0*/  HMMA.16816.F32.BF16 R28, R12.reuse, R32, R28 ;  /* 0x000000200c1c723c */ /* 0x044ff0000004181c */
[----:B------:R-:W-:Y:S01]  /*2f00*/  HMMA.16816.F32.BF16 R24, R12, R34, R24 ;  /* 0x000000220c18723c */ /* 0x000fe20000041818 */
[----:B------:R-:W2:Y:S07]  /*2f10*/  LDSM.16.M88.4 R32, [R195+0xa800] ;  /* 0x00a80000c320783b */ /* 0x000eae0000000200 */
[----:B------:R-:W-:Y:S08]  /*2f20*/  HMMA.16816.F32.BF16 R40, R80, R84, R40 ;  /* 0x000000545028723c */ /* 0x000ff00000041828 */
[----:B------:R-:W-:Y:S08]  /*2f30*/  HMMA.16816.F32.BF16 R28, R8, R20, R28 ;  /* 0x00000014081c723c */ /* 0x000ff0000004181c */
[----:B------:R-:W-:Y:S08]  /*2f40*/  HMMA.16816.F32.BF16 R52, R72, R70, R52 ;  /* 0x000000464834723c */ /* 0x000ff00000041834 */
[----:B------:R-:W-:Y:S01]  /*2f50*/  HMMA.16816.F32.BF16 R24, R8, R22, R24 ;  /* 0x000000160818723c */ /* 0x000fe20000041818 */
[----:B------:R-:W4:Y:S07]  /*2f60*/  LDSM.16.M88.4 R20, [R199+0x5800] ;  /* 0x00580000c714783b */ /* 0x000f2e0000000200 */
[----:B------:R-:W-:Y:S01]  /*2f70*/  HMMA.16816.F32.BF16 R76, R80, R86, R76 ;  /* 0x00000056504c723c */ /* 0x000fe2000004184c */
[----:B------:R-:W-:-:S02]  /*2f80*/  FMUL.FTZ R28, R28, c[0x0][0x2ec] ;  /* 0x0000bb001c1c7a20 */ /* 0x000fc40000410000 */
[----:B------:R-:W-:Y:S02]  /*2f90*/  FMUL.FTZ R29, R29, c[0x0][0x2ec] ;  /* 0x0000bb001d1d7a20 */ /* 0x000fe40000410000 */
[----:B------:R-:W2:Y:S03]  /*2fa0*/  MUFU.TANH R68, R28 ;  /* 0x0000001c00447308 */ /* 0x000ea60000002400 */
[----:B-1----:R-:W-:Y:S05]  /*2fb0*/  HMMA.16816.F32.BF16 R56, R16, R36, R56 ;  /* 0x000000241038723c */ /* 0x002fea0000041838 */
[----:B------:R1:W-:Y:S03]  /*2fc0*/  MUFU.TANH R69, R29 ;  /* 0x0000001d00457308 */ /* 0x0003e60000002400 */
[----:B------:R-:W-:Y:S01]  /*2fd0*/  HMMA.16816.F32.BF16 R40, R72, R60, R40 ;  /* 0x0000003c4828723c */ /* 0x000fe20000041828 */
[----:B------:R-:W-:-:S02]  /*2fe0*/  FMUL.FTZ R25, R25, c[0x0][0x2ec] ;  /* 0x0000bb0019197a20 */ /* 0x000fc40000410000 */
[----:B------:R-:W-:Y:S02]  /*2ff0*/  FMUL.FTZ R24, R24, c[0x0][0x2ec] ;  /* 0x0000bb0018187a20 */ /* 0x000fe40000410000 */
[----:B------:R-:W-:Y:S02]  /*3000*/  FMUL.FTZ R26, R26, c[0x0][0x2ec] ;  /* 0x0000bb001a1a7a20 */ /* 0x000fe40000410000 */
[----:B------:R-:W-:Y:S01]  /*3010*/  FMUL.FTZ R27, R27, c[0x0][0x2ec] ;  /* 0x0000bb001b1b7a20 */ /* 0x000fe20000410000 */
[C---:B------:R-:W-:Y:S01]  /*3020*/  HMMA.16816.F32.BF16 R52, R16.reuse, R38, R52 ;  /* 0x000000261034723c */ /* 0x040fe20000041834 */
[----:B------:R-:W4:Y:S07]  /*3030*/  LDSM.16.M88.4 R36, [R188+0x4800] ;  /* 0x00480000bc24783b */ /* 0x000f2e0000000200 */
[----:B---3--:R-:W-:Y:S07]  /*3040*/  HMMA.16816.F32.BF16 R48, R16, R64, R48 ;  /* 0x000000401030723c */ /* 0x008fee0000041830 */
[----:B------:R-:W-:Y:S01]  /*3050*/  FMUL.FTZ R64, R30, c[0x0][0x2ec] ;  /* 0x0000bb001e407a20 */ /* 0x000fe20000410000 */
[----:B------:R-:W-:Y:S01]  /*3060*/  HMMA.16816.F32.BF16 R76, R72, R62, R76 ;  /* 0x0000003e484c723c */ /* 0x000fe2000004184c */
[----:B------:R-:W-:Y:S01]  /*3070*/  FMUL.FTZ R65, R31, c[0x0][0x2ec] ;  /* 0x0000bb001f417a20 */ /* 0x000fe20000410000 */
[----:B------:R-:W-:Y:S03]  /*3080*/  LDSM.16.M88.4 R60, [R195+0xb000] ;  /* 0x00b00000c33c783b */ /* 0x000fe60000000200 */
[----:B------:R-:W3:Y:S01]  /*3090*/  MUFU.TANH R64, R64 ;  /* 0x0000004000407308 */ /* 0x000ee20000002400 */
[----:B-1----:R-:W1:Y:S02]  /*30a0*/  LDSM.16.M88.4 R28, [R195+0xb800] ;  /* 0x00b80000c31c783b */ /* 0x002e640000000200 */
[----:B--2---:R-:W-:Y:S05]  /*30b0*/  HMMA.16816.F32.BF16 R56, R12, R32, R56 ;  /* 0x000000200c38723c */ /* 0x004fea0000041838 */
[----:B------:R-:W2:Y:S03]  /*30c0*/  MUFU.TANH R65, R65 ;  /* 0x0000004100417308 */ /* 0x000ea60000002400 */
[----:B----4-:R-:W-:Y:S07]  /*30d0*/  HMMA.16816.F32.BF16 R40, R16, R20, R40 ;  /* 0x000000141028723c */ /* 0x010fee0000041828 */
[----:B------:R-:W-:Y:S01]  /*30e0*/  SHF.R.S32.HI R21, RZ, 0x1f, R0 ;  /* 0x0000001fff157819 */ /* 0x000fe20000011400 */
[----:B------:R-:W-:Y:S01]  /*30f0*/  HMMA.16816.F32.BF16 R52, R12, R34, R52 ;  /* 0x000000220c34723c */ /* 0x000fe20000041834 */
[----:B------:R-:W4:Y:S02]  /*3100*/  LDSM.16.M88.4 R32, [R188+0x5000] ;  /* 0x00500000bc20783b */ /* 0x000f240000000200 */
[----:B------:R-:W-:-:S04]  /*3110*/  LEA.HI R0, R21, R0, RZ, 0x2 ;  /* 0x0000000015007211 */ /* 0x000fc800078f10ff */
[----:B------:R-:W-:Y:S01]  /*3120*/  SHF.R.S32.HI R21, RZ, 0x2, R0 ;  /* 0x00000002ff157819 */ /* 0x000fe20000011400 */
[----:B------:R-:W-:Y:S01]  /*3130*/  HMMA.16816.F32.BF16 R44, R16, R66, R44 ;  /* 0x00000042102c723c */ /* 0x000fe2000004182c */
[----:B------:R-:W-:Y:S03]  /*3140*/  MUFU.TANH R66, R24 ;  /* 0x0000001800427308 */ /* 0x000fe60000002400 */
[----:B------:R-:W-:Y:S01]  /*3150*/  IMAD.IADD R90, R21, 0x1, R90 ;  /* 0x00000001155a7824 */ /* 0x000fe200078e025a */
[----:B------:R-:W-:-:S03]  /*3160*/  IADD3 R21, R6, 0x1, -R92 ;  /* 0x0000000106157810 */ /* 0x000fc60007ffe85c */
[----:B------:R-:W-:Y:S01]  /*3170*/  HMMA.16816.F32.BF16 R56, R8, R36, R56 ;  /* 0x000000240838723c */ /* 0x000fe20000041838 */
[----:B------:R-:W-:Y:S01]  /*3180*/  IADD3 R21, R21, c[0x0][0x2e8], RZ ;  /* 0x0000ba0015157a10 */ /* 0x000fe20007ffe0ff */
[----:B------:R2:W2:Y:S01]  /*3190*/  MUFU.TANH R36, R25 ;  /* 0x0000001900247308 */ /* 0x0004a20000002400 */
[----:B------:R-:W-:-:S03]  /*31a0*/  IADD3 R0, R90, 0x8, RZ ;  /* 0x000000085a007810 */ /* 0x000fc60007ffe0ff */
[C---:B------:R-:W-:Y:S02]  /*31b0*/  IMAD.IADD R215, R21.reuse, 0x1, R90 ;  /* 0x0000000115d77824 */ /* 0x040fe400078e025a */
[----:B-1----:R-:W-:Y:S01]  /*31c0*/  HMMA.16816.F32.BF16 R40, R12, R28, R40 ;  /* 0x0000001c0c28723c */ /* 0x002fe20000041828 */
[----:B------:R-:W-:Y:S01]  /*31d0*/  IMAD.IADD R21, R21, 0x1, R0 ;  /* 0x0000000115157824 */ /* 0x000fe200078e0200 */
[----:B------:R-:W1:Y:S01]  /*31e0*/  MUFU.TANH R37, R26 ;  /* 0x0000001a00257308 */ /* 0x000e620000002400 */
[----:B------:R-:W-:-:S03]  /*31f0*/  IMNMX R215, R215, R6, PT ;  /* 0x00000006d7d77217 */ /* 0x000fc60003800200 */
[----:B------:R-:W-:Y:S01]  /*3200*/  IMNMX R210, R21, R6, PT ;  /* 0x0000000615d27217 */ /* 0x000fe20003800200 */
[----:B------:R-:W-:Y:S01]  /*3210*/  IMAD.IADD R29, R3, 0x1, R218 ;  /* 0x00000001031d7824 */ /* 0x000fe200078e02da */
[----:B------:R-:W-:Y:S01]  /*3220*/  HMMA.16816.F32.BF16 R48, R12, R60, R48 ;  /* 0x0000003c0c30723c */ /* 0x000fe20000041830 */
[----:B--2---:R-:W-:Y:S01]  /*3230*/  IADD3 R25, R6, -c[0x0][0x2e4], -R92 ;  /* 0x8000b90006197a10 */ /* 0x004fe20007ffe85c */
[----:B------:R2:W1:Y:S02]  /*3240*/  MUFU.TANH R60, R27 ;  /* 0x0000001b003c7308 */ /* 0x0004640000002400 */
[C---:B------:R-:W-:Y:S02]  /*3250*/  IADD3 R21, R29.reuse, 0x8, RZ ;  /* 0x000000081d157810 */ /* 0x040fe40007ffe0ff */
[----:B------:R-:W-:Y:S01]  /*3260*/  ISETP.GE.AND P6, PT, R29, R215, PT ;  /* 0x000000d71d00720c */ /* 0x000fe20003fc6270 */
[C---:B------:R-:W-:Y:S01]  /*3270*/  IMAD.IADD R216, R25.reuse, 0x1, R90 ;  /* 0x0000000119d87824 */ /* 0x040fe200078e025a */
[----:B------:R-:W-:Y:S01]  /*3280*/  HMMA.16816.F32.BF16 R76, R16, R22, R76 ;  /* 0x00000016104c723c */ /* 0x000fe2000004184c */
[----:B------:R-:W-:Y:S01]  /*3290*/  IMAD.IADD R214, R25, 0x1, R0 ;  /* 0x0000000119d67824 */ /* 0x000fe200078e0200 */
[----:B------:R-:W-:Y:S01]  /*32a0*/  IADD3 R25, R29, 0x1, RZ ;  /* 0x000000011d197810 */ /* 0x000fe20007ffe0ff */
[----:B------:R-:W-:Y:S01]  /*32b0*/  FMUL.FTZ R28, R59, c[0x0][0x2ec] ;  /* 0x0000bb003b1c7a20 */ /* 0x000fe20000410000 */
[----:B------:R-:W-:Y:S01]  /*32c0*/  IMNMX R216, RZ, R216, !PT ;  /* 0x000000d8ffd87217 */ /* 0x000fe20007800200 */
[----:B------:R-:W-:Y:S01]  /*32d0*/  IMAD.IADD R0, R89, 0x1, R4 ;  /* 0x0000000159007824 */ /* 0x000fe200078e0204 */
[----:B------:R-:W-:-:S02]  /*32e0*/  IMNMX R214, RZ, R214, !PT ;  /* 0x000000d6ffd67217 */ /* 0x000fc40007800200 */
[CC--:B------:R-:W-:Y:S01]  /*32f0*/  ISETP.GE.AND P2, PT, R25.reuse, R215.reuse, PT ;  /* 0x000000d71900720c */ /* 0x0c0fe20003f46270 */
[----:B------:R-:W-:Y:S01]  /*3300*/  HMMA.16816.F32.BF16 R52, R8, R38, R52 ;  /* 0x000000260834723c */ /* 0x000fe20000041834 */
[C---:B------:R-:W-:Y:S01]  /*3310*/  ISETP.GE.AND P1, PT, R25.reuse, R210, PT ;  /* 0x000000d21900720c */ /* 0x040fe20003f26270 */
[----:B------:R-:W-:Y:S01]  /*3320*/  MUFU.TANH R28, R28 ;  /* 0x0000001c001c7308 */ /* 0x000fe20000002400 */
[C---:B------:R-:W-:Y:S02]  /*3330*/  ISETP.LT.OR P2, PT, R25.reuse, R216, P2 ;  /* 0x000000d81900720c */ /* 0x040fe40001741670 */
[----:B------:R-:W-:Y:S02]  /*3340*/  ISETP.LT.OR P1, PT, R25, R214, P1 ;  /* 0x000000d61900720c */ /* 0x000fe40000f21670 */
[----:B--2---:R-:W2:Y:S01]  /*3350*/  LDSM.16.M88.4 R24, [R188+0x5800] ;  /* 0x00580000bc18783b */ /* 0x004ea20000000200 */
[----:B------:R-:W-:Y:S01]  /*3360*/  HMMA.16816.F32.BF16 R44, R12, R62, R44 ;  /* 0x0000003e0c2c723c */ /* 0x000fe2000004182c */
[----:B------:R-:W-:Y:S01]  /*3370*/  FMUL.FTZ R38, R56, c[0x0][0x2ec] ;  /* 0x0000bb0038267a20 */ /* 0x000fe20000410000 */
[C---:B------:R-:W-:Y:S01]  /*3380*/  ISETP.GE.AND P0, PT, R21.reuse, R215, PT ;  /* 0x000000d71500720c */ /* 0x040fe20003f06270 */
[----:B------:R-:W-:Y:S01]  /*3390*/  FMUL.FTZ R56, R58, c[0x0][0x2ec] ;  /* 0x0000bb003a387a20 */ /* 0x000fe20000410000 */
[-C--:B------:R-:W-:Y:S01]  /*33a0*/  ISETP.GE.AND P5, PT, R21, R210.reuse, PT ;  /* 0x000000d21500720c */ /* 0x080fe20003fa6270 */
[----:B------:R-:W-:Y:S01]  /*33b0*/  FMUL.FTZ R39, R57, c[0x0][0x2ec] ;  /* 0x0000bb0039277a20 */ /* 0x000fe20000410000 */
[C---:B------:R-:W-:Y:S01]  /*33c0*/  ISETP.GE.AND P4, PT, R29.reuse, R210, PT ;  /* 0x000000d21d00720c */ /* 0x040fe20003f86270 */
[----:B------:R-:W-:Y:S01]  /*33d0*/  MUFU.TANH R38, R38 ;  /* 0x0000002600267308 */ /* 0x000fe20000002400 */
[----:B----4-:R-:W-:Y:S01]  /*33e0*/  HMMA.16816.F32.BF16 R48, R8, R32, R48 ;  /* 0x000000200830723c */ /* 0x010fe20000041830 */
[----:B------:R-:W-:Y:S01]  /*33f0*/  ISETP.LT.OR P6, PT, R29, R216, P6 ;  /* 0x000000d81d00720c */ /* 0x000fe200037c1670 */
[----:B------:R-:W-:-:S04]  /*3400*/  DEPBAR.LE SB0, 0x0 ;  /* 0x000080000000791a */ /* 0x000fc80000000000 */
[----:B------:R-:W-:Y:S01]  /*3410*/  ISETP.LT.OR P0, PT, R21, R216, P0 ;  /* 0x000000d81500720c */ /* 0x000fe20000701670 */
[----:B------:R-:W4:Y:S01]  /*3420*/  MUFU.TANH R56, R56 ;  /* 0x0000003800387308 */ /* 0x000f220000002400 */
[----:B------:R-:W-:Y:S01]  /*3430*/  HMMA.16816.F32.BF16 R76, R12, R30, R76 ;  /* 0x0000001e0c4c723c */ /* 0x000fe2000004184c */
[----:B------:R-:W-:Y:S01]  /*3440*/  FMUL.FTZ R32, R53, c[0x0][0x2ec] ;  /* 0x0000bb0035207a20 */ /* 0x000fe20000410000 */
[----:B------:R-:W-:Y:S01]  /*3450*/  IADD3 R53, R29, 0x9, RZ ;  /* 0x000000091d357810 */ /* 0x000fe20007ffe0ff */
[----:B------:R-:W-:Y:S01]  /*3460*/  FMUL.FTZ R52, R52, c[0x0][0x2ec] ;  /* 0x0000bb0034347a20 */ /* 0x000fe20000410000 */
[-C--:B------:R-:W-:Y:S02]  /*3470*/  ISETP.LT.OR P5, PT, R21, R214.reuse, P5 ;  /* 0x000000d61500720c */ /* 0x080fe40002fa1670 */
[C---:B------:R-:W-:Y:S01]  /*3480*/  ISETP.LT.OR P4, PT, R29.reuse, R214, P4 ;  /* 0x000000d61d00720c */ /* 0x040fe20002781670 */
[----:B------:R-:W-:Y:S01]  /*3490*/  MUFU.TANH R39, R39 ;  /* 0x0000002700277308 */ /* 0x000fe20000002400 */
[----:B------:R-:W-:Y:S01]  /*34a0*/  HMMA.16816.F32.BF16 R44, R8, R34, R44 ;  /* 0x00000022082c723c */ /* 0x000fe2000004182c */
[----:B------:R-:W-:-:S02]  /*34b0*/  IADD3 R33, R29, 0x10, RZ ;  /* 0x000000101d217810 */ /* 0x000fc40007ffe0ff */
[----:B------:R-:W-:Y:S02]  /*34c0*/  FSEL R21, R68, -INF , !P6 ;  /* 0xff80000044157808 */ /* 0x000fe40007000000 */
[-C--:B------:R-:W-:Y:S02]  /*34d0*/  ISETP.GE.AND P6, PT, R53, R215.reuse, PT ;  /* 0x000000d73500720c */ /* 0x080fe40003fc6270 */
[----:B---3--:R-:W-:Y:S01]  /*34e0*/  FSEL R64, R64, -INF , !P4 ;  /* 0xff80000040407808 */ /* 0x008fe20006000000 */
[----:B------:R-:W-:Y:S01]  /*34f0*/  FMUL.FTZ R35, R54, c[0x0][0x2ec] ;  /* 0x0000bb0036237a20 */ /* 0x000fe20000410000 */
[----:B------:R-:W-:Y:S01]  /*3500*/  FSEL R20, R65, -INF , !P1 ;  /* 0xff80000041147808 */ /* 0x000fe20004800000 */
[----:B------:R-:W3:Y:S01]  /*3510*/  MUFU.TANH R52, R52 ;  /* 0x0000003400347308 */ /* 0x000ee20000002400 */
[CC--:B------:R-:W-:Y:S01]  /*3520*/  ISETP.GE.AND P4, PT, R33.reuse, R215.reuse, PT ;  /* 0x000000d72100720c */ /* 0x0c0fe20003f86270 */
[----:B------:R-:W-:Y:S01]  /*3530*/  FMUL.FTZ R48, R48, c[0x0][0x2ec] ;  /* 0x0000bb0030307a20 */ /* 0x000fe20000410000 */
[----:B------:R-:W-:Y:S01]  /*3540*/  ISETP.GE.AND P1, PT, R33, R210, PT ;  /* 0x000000d22100720c */ /* 0x000fe20003f26270 */
[----:B------:R-:W-:Y:S01]  /*3550*/  FMUL.FTZ R34, R55, c[0x0][0x2ec] ;  /* 0x0000bb0037227a20 */ /* 0x000fe20000410000 */
[-C--:B------:R-:W-:Y:S01]  /*3560*/  ISETP.LT.OR P6, PT, R53, R216.reuse, P6 ;  /* 0x000000d83500720c */ /* 0x080fe200037c1670 */
[C---:B--2---:R-:W-:Y:S01]  /*3570*/  HMMA.16816.F32.BF16 R40, R8.reuse, R24, R40 ;  /* 0x000000180828723c */ /* 0x044fe20000041828 */
[----:B------:R-:W-:Y:S01]  /*3580*/  IADD3 R19, R29, 0x11, RZ ;  /* 0x000000111d137810 */ /* 0x000fe20007ffe0ff */
[----:B------:R-:W2:Y:S01]  /*3590*/  MUFU.TANH R35, R35 ;  /* 0x0000002300237308 */ /* 0x000ea20000002400 */
[----:B------:R-:W-:Y:S01]  /*35a0*/  ISETP.LT.OR P4, PT, R33, R216, P4 ;  /* 0x000000d82100720c */ /* 0x000fe20002781670 */
[----:B------:R-:W-:Y:S01]  /*35b0*/  FMUL.FTZ R49, R49, c[0x0][0x2ec] ;  /* 0x0000bb0031317a20 */ /* 0x000fe20000410000 */
[----:B------:R-:W-:Y:S01]  /*35c0*/  ISETP.LT.OR P1, PT, R33, R214, P1 ;  /* 0x000000d62100720c */ /* 0x000fe20000f21670 */
[----:B------:R-:W-:Y:S01]  /*35d0*/  FMUL.FTZ R50, R50, c[0x0][0x2ec] ;  /* 0x0000bb0032327a20 */ /* 0x000fe20000410000 */
[----:B------:R-:W-:Y:S01]  /*35e0*/  FSEL R69, R69, -INF , !P2 ;  /* 0xff80000045457808 */ /* 0x000fe20005000000 */
[----:B------:R-:W-:Y:S01]  /*35f0*/  HMMA.16816.F32.BF16 R76, R8, R26, R76 ;  /* 0x0000001a084c723c */ /* 0x000fe2000004184c */
[----:B------:R-:W-:Y:S01]  /*3600*/  FSEL R33, R36, -INF , !P6 ;  /* 0xff80000024217808 */ /* 0x000fe20007000000 */
[----:B------:R-:W2:Y:S01]  /*3610*/  MUFU.TANH R32, R32 ;  /* 0x0000002000207308 */ /* 0x000ea20000002400 */
[-C--:B------:R-:W-:Y:S01]  /*3620*/  ISETP.GE.AND P2, PT, R53, R210.reuse, PT ;  /* 0x000000d23500720c */ /* 0x080fe20003f46270 */
[----:B------:R-:W-:Y:S01]  /*3630*/  FMUL.FTZ R44, R44, c[0x0][0x2ec] ;  /* 0x0000bb002c2c7a20 */ /* 0x000fe20000410000 */
[----:B------:R-:W-:Y:S01]  /*3640*/  ISETP.GE.AND P6, PT, R19, R210, PT ;  /* 0x000000d21300720c */ /* 0x000fe20003fc6270 */
[----:B------:R-:W-:Y:S01]  /*3650*/  FMUL.FTZ R51, R51, c[0x0][0x2ec] ;  /* 0x0000bb0033337a20 */ /* 0x000fe20000410000 */
[-C--:B------:R-:W-:Y:S01]  /*3660*/  ISETP.LT.OR P2, PT, R53, R214.reuse, P2 ;  /* 0x000000d63500720c */ /* 0x080fe20001741670 */
[----:B------:R-:W-:Y:S01]  /*3670*/  FMUL.FTZ R45, R45, c[0x0][0x2ec] ;  /* 0x0000bb002d2d7a20 */ /* 0x000fe20000410000 */
[----:B------:R-:W-:Y:S01]  /*3680*/  ISETP.LT.OR P6, PT, R19, R214, P6 ;  /* 0x000000d61300720c */ /* 0x000fe200037c1670 */
[----:B------:R-:W2:Y:S01]  /*3690*/  MUFU.TANH R165, R48 ;  /* 0x0000003000a57308 */ /* 0x000ea20000002400 */
[C---:B------:R-:W-:Y:S01]  /*36a0*/  IADD3 R17, R29.reuse, 0x18, RZ ;  /* 0x000000181d117810 */ /* 0x040fe20007ffe0ff */
[----:B------:R-:W-:Y:S01]  /*36b0*/  FMUL.FTZ R46, R46, c[0x0][0x2ec] ;  /* 0x0000bb002e2e7a20 */ /* 0x000fe20000410000 */
[----:B------:R-:W-:Y:S01]  /*36c0*/  IADD3 R25, R29, 0x20, RZ ;  /* 0x000000201d197810 */ /* 0x000fe20007ffe0ff */
[----:B------:R-:W-:Y:S01]  /*36d0*/  FMUL.FTZ R47, R47, c[0x0][0x2ec] ;  /* 0x0000bb002f2f7a20 */ /* 0x000fe20000410000 */
[----:B-1----:R-:W-:Y:S01]  /*36e0*/  FSEL R6, R37, -INF , !P5 ;  /* 0xff80000025067808 */ /* 0x002fe20006800000 */
[----:B------:R-:W-:Y:S01]  /*36f0*/  FMUL.FTZ R40, R40, c[0x0][0x2ec] ;  /* 0x0000bb0028287a20 */ /* 0x000fe20000410000 */
[----:B------:R-:W-:Y:S01]  /*3700*/  FSEL R4, R60, -INF , !P2 ;  /* 0xff8000003c047808 */ /* 0x000fe20005000000 */
[----:B------:R-:W1:Y:S01]  /*3710*/  MUFU.TANH R34, R34 ;  /* 0x0000002200227308 */ /* 0x000e620000002400 */
[----:B----4-:R-:W-:Y:S01]  /*3720*/  FSEL R18, R56, -INF , !P1 ;  /* 0xff80000038127808 */ /* 0x010fe20004800000 */
[----:B------:R-:W-:Y:S01]  /*3730*/  FMUL.FTZ R41, R41, c[0x0][0x2ec] ;  /* 0x0000bb0029297a20 */ /* 0x000fe20000410000 */
[----:B------:R-:W-:Y:S01]  /*3740*/  FSEL R16, R28, -INF , !P6 ;  /* 0xff8000001c107808 */ /* 0x000fe20007000000 */
[----:B------:R-:W-:Y:S01]  /*3750*/  FMUL.FTZ R42, R42, c[0x0][0x2ec] ;  /* 0x0000bb002a2a7a20 */ /* 0x000fe20000410000 */
[-C--:B------:R-:W-:Y:S01]  /*3760*/  ISETP.GE.AND P5, PT, R17, R215.reuse, PT ;  /* 0x000000d71100720c */ /* 0x080fe20003fa6270 */
[----:B------:R-:W-:Y:S01]  /*3770*/  FMUL.FTZ R43, R43, c[0x0][0x2ec] ;  /* 0x0000bb002b2b7a20 */ /* 0x000fe20000410000 */
[-C--:B------:R-:W-:Y:S01]  /*3780*/  ISETP.GE.AND P2, PT, R17, R210.reuse, PT ;  /* 0x000000d21100720c */ /* 0x080fe20003f46270 */
[----:B------:R-:W4:Y:S01]  /*3790*/  MUFU.TANH R173, R49 ;  /* 0x0000003100ad7308 */ /* 0x000f220000002400 */
[CC--:B------:R-:W-:Y:S01]  /*37a0*/  ISETP.GE.AND P1, PT, R25.reuse, R215.reuse, PT ;  /* 0x000000d71900720c */ /* 0x0c0fe20003f26270 */
[----:B------:R-:W-:Y:S01]  /*37b0*/  FMUL.FTZ R76, R76, c[0x0][0x2ec] ;  /* 0x0000bb004c4c7a20 */ /* 0x000fe20000410000 */
[----:B------:R-:W-:Y:S01]  /*37c0*/  ISETP.GE.AND P6, PT, R25, R210, PT ;  /* 0x000000d21900720c */ /* 0x000fe20003fc6270 */
[----:B------:R-:W-:Y:S01]  /*37d0*/  FMUL.FTZ R77, R77, c[0x0][0x2ec] ;  /* 0x0000bb004d4d7a20 */ /* 0x000fe20000410000 */
[----:B------:R-:W-:Y:S01]  /*37e0*/  FSEL R23, R66, -INF , !P0 ;  /* 0xff80000042177808 */ /* 0x000fe20004000000 */
[----:B------:R-:W-:Y:S01]  /*37f0*/  FMUL.FTZ R78, R78, c[0x0][0x2ec] ;  /* 0x0000bb004e4e7a20 */ /* 0x000fe20000410000 */
[----:B------:R-:W-:Y:S01]  /*3800*/  ISETP.GE.AND P0, PT, R19, R215, PT ;  /* 0x000000d71300720c */ /* 0x000fe20003f06270 */
[----:B------:R-:W1:Y:S01]  /*3810*/  MUFU.TANH R171, R44 ;  /* 0x0000002c00ab7308 */ /* 0x000e620000002400 */
[----:B------:R-:W-:Y:S01]  /*3820*/  ISETP.LT.OR P5, PT, R17, R216, P5 ;  /* 0x000000d81100720c */ /* 0x000fe20002fa1670 */
[----:B------:R-:W-:Y:S01]  /*3830*/  FMUL.FTZ R79, R79, c[0x0][0x2ec] ;  /* 0x0000bb004f4f7a20 */ /* 0x000fe20000410000 */
[----:B------:R-:W-:-:S02]  /*3840*/  ISETP.LT.OR P2, PT, R17, R214, P2 ;  /* 0x000000d61100720c */ /* 0x000fc40001741670 */
[----:B------:R-:W-:Y:S02]  /*3850*/  IADD3 R37, R29, 0x19, RZ ;  /* 0x000000191d257810 */ /* 0x000fe40007ffe0ff */
[C---:B------:R-:W-:Y:S01]  /*3860*/  ISETP.LT.OR P1, PT, R25.reuse, R216, P1 ;  /* 0x000000d81900720c */ /* 0x040fe20000f21670 */
[----:B------:R-:W1:Y:S01]  /*3870*/  MUFU.TANH R166, R50 ;  /* 0x0000003200a67308 */ /* 0x000e620000002400 */
[----:B------:R-:W-:Y:S02]  /*3880*/  ISETP.LT.OR P6, PT, R25, R214, P6 ;  /* 0x000000d61900720c */ /* 0x000fe400037c1670 */
[----:B------:R-:W-:Y:S02]  /*3890*/  IADD3 R25, R29, 0x21, RZ ;  /* 0x000000211d197810 */ /* 0x000fe40007ffe0ff */
[----:B------:R-:W-:Y:S02]  /*38a0*/  ISETP.LT.OR P0, PT, R19, R216, P0 ;  /* 0x000000d81300720c */ /* 0x000fe40000701670 */
[----:B------:R-:W-:Y:S01]  /*38b0*/  FSEL R19, R38, -INF , !P4 ;  /* 0xff80000026137808 */ /* 0x000fe20006000000 */
[----:B------:R-:W1:Y:S01]  /*38c0*/  MUFU.TANH R176, R51 ;  /* 0x0000003300b07308 */ /* 0x000e620000002400 */
[----:B------:R-:W-:-:S02]  /*38d0*/  ISETP.GE.AND P4, PT, R37, R215, PT ;  /* 0x000000d72500720c */ /* 0x000fc40003f86270 */
[----:B---3--:R-:W-:Y:S02]  /*38e0*/  FSEL R15, R52, -INF , !P5 ;  /* 0xff800000340f7808 */ /* 0x008fe40006800000 */
[----:B--2---:R-:W-:Y:S02]  /*38f0*/  FSEL R14, R35, -INF , !P2 ;  /* 0xff800000230e7808 */ /* 0x004fe40005000000 */
[C---:B------:R-:W-:Y:S01]  /*3900*/  ISETP.GE.AND P5, PT, R25.reuse, R215, PT ;  /* 0x000000d71900720c */ /* 0x040fe20003fa6270 */
[----:B------:R-:W2:Y:S01]  /*3910*/  MUFU.TANH R167, R45 ;  /* 0x0000002d00a77308 */ /* 0x000ea20000002400 */
[----:B------:R-:W-:Y:S02]  /*3920*/  ISETP.GE.AND P2, PT, R25, R210, PT ;  /* 0x000000d21900720c */ /* 0x000fe40003f46270 */
[----:B------:R-:W-:Y:S02]  /*3930*/  ISETP.LT.OR P4, PT, R37, R216, P4 ;  /* 0x000000d82500720c */ /* 0x000fe40002781670 */
[----:B------:R-:W-:-:S02]  /*3940*/  FSEL R17, R39, -INF , !P0 ;  /* 0xff80000027117808 */ /* 0x000fc40004000000 */
[----:B------:R-:W-:Y:S01]  /*3950*/  ISETP.GE.AND P0, PT, R37, R210, PT ;  /* 0x000000d22500720c */ /* 0x000fe20003f06270 */
[----:B------:R-:W3:Y:S01]  /*3960*/  MUFU.TANH R170, R46 ;  /* 0x0000002e00aa7308 */ /* 0x000ee20000002400 */
[----:B------:R-:W-:Y:S02]  /*3970*/  IADD3 R31, R29, 0x28, RZ ;  /* 0x000000281d1f7810 */ /* 0x000fe40007ffe0ff */
[C---:B------:R-:W-:Y:S02]  /*3980*/  ISETP.LT.OR P5, PT, R25.reuse, R216, P5 ;  /* 0x000000d81900720c */ /* 0x040fe40002fa1670 */
[----:B------:R-:W-:Y:S02]  /*3990*/  ISETP.LT.OR P2, PT, R25, R214, P2 ;  /* 0x000000d61900720c */ /* 0x000fe40001741670 */
[----:B------:R-:W-:Y:S01]  /*39a0*/  IADD3 R25, R29, 0x29, RZ ;  /* 0x000000291d197810 */ /* 0x000fe20007ffe0ff */
[----:B------:R-:W2:Y:S01]  /*39b0*/  MUFU.TANH R174, R47 ;  /* 0x0000002f00ae7308 */ /* 0x000ea20000002400 */
[----:B------:R-:W-:-:S02]  /*39c0*/  FSEL R13, R32, -INF , !P4 ;  /* 0xff800000200d7808 */ /* 0x000fc40006000000 */
[----:B------:R-:W-:Y:S02]  /*39d0*/  ISETP.LT.OR P0, PT, R37, R214, P0 ;  /* 0x000000d62500720c */ /* 0x000fe40000701670 */
[-C--:B------:R-:W-:Y:S02]  /*39e0*/  ISETP.GE.AND P4, PT, R31, R215.reuse, PT ;  /* 0x000000d71f00720c */ /* 0x080fe40003f86270 */
[----:B------:R-:W-:Y:S01]  /*39f0*/  FSEL R165, R165, -INF , !P1 ;  /* 0xff800000a5a57808 */ /* 0x000fe20004800000 */
[----:B------:R-:W2:Y:S01]  /*3a00*/  MUFU.TANH R177, R40 ;  /* 0x0000002800b17308 */ /* 0x000ea20000002400 */
[----:B------:R-:W-:Y:S02]  /*3a10*/  ISETP.GE.AND P1, PT, R25, R215, PT ;  /* 0x000000d71900720c */ /* 0x000fe40003f26270 */
[----:B-1----:R-:W-:Y:S02]  /*3a20*/  FSEL R12, R34, -INF , !P0 ;  /* 0xff800000220c7808 */ /* 0x002fe40004000000 */
[----:B------:R-:W-:-:S02]  /*3a30*/  ISETP.LT.OR P4, PT, R31, R216, P4 ;  /* 0x000000d81f00720c */ /* 0x000fc40002781670 */
[----:B------:R-:W-:Y:S01]  /*3a40*/  ISETP.GE.AND P0, PT, R31, R210, PT ;  /* 0x000000d21f00720c */ /* 0x000fe20003f06270 */
[----:B------:R-:W-:Y:S01]  /*3a50*/  MUFU.TANH R175, R41 ;  /* 0x0000002900af7308 */ /* 0x000fe20000002400 */
[----:B------:R-:W-:Y:S02]  /*3a60*/  ISETP.LT.OR P1, PT, R25, R216, P1 ;  /* 0x000000d81900720c */ /* 0x000fe40000f21670 */
[C---:B------:R-:W-:Y:S02]  /*3a70*/  IADD3 R9, R29.reuse, 0x30, RZ ;  /* 0x000000301d097810 */ /* 0x040fe40007ffe0ff */
[----:B------:R-:W-:Y:S02]  /*3a80*/  IADD3 R11, R29, 0x31, RZ ;  /* 0x000000311d0b7810 */ /* 0x000fe40007ffe0ff */
[----:B----4-:R-:W-:Y:S01]  /*3a90*/  FSEL R173, R173, -INF , !P5 ;  /* 0xff800000adad7808 */ /* 0x010fe20006800000 */
[----:B------:R-:W1:Y:S01]  /*3aa0*/  MUFU.TANH R168, R42 ;  /* 0x0000002a00a87308 */ /* 0x000e620000002400 */
[----:B------:R-:W-:-:S02]  /*3ab0*/  FSEL R171, R171, -INF , !P4 ;  /* 0xff800000abab7808 */ /* 0x000fc40006000000 */
[----:B------:R-:W-:Y:S02]  /*3ac0*/  ISETP.LT.OR P0, PT, R31, R214, P0 ;  /* 0x000000d61f00720c */ /* 0x000fe40000701670 */
[----:B------:R-:W-:Y:S02]  /*3ad0*/  FSEL R166, R166, -INF , !P6 ;  /* 0xff800000a6a67808 */ /* 0x000fe40007000000 */
[C---:B------:R-:W-:Y:S01]  /*3ae0*/  ISETP.GE.AND P5, PT, R9.reuse, R215, PT ;  /* 0x000000d70900720c */ /* 0x040fe20003fa6270 */
[----:B------:R-:W4:Y:S01]  /*3af0*/  MUFU.TANH R142, R43 ;  /* 0x0000002b008e7308 */ /* 0x000f220000002400 */
[----:B------:R-:W-:Y:S02]  /*3b00*/  FSEL R176, R176, -INF , !P2 ;  /* 0xff800000b0b07808 */ /* 0x000fe40005000000 */
[----:B------:R-:W-:Y:S02]  /*3b10*/  ISETP.GE.AND P4, PT, R9, R210, PT ;  /* 0x000000d20900720c */ /* 0x000fe40003f86270 */
[----:B--2---:R-:W-:-:S02]  /*3b20*/  FSEL R167, R167, -INF , !P1 ;  /* 0xff800000a7a77808 */ /* 0x004fc40004800000 */
[----:B------:R-:W-:Y:S01]  /*3b30*/  ISETP.GE.AND P6, PT, R25, R210, PT ;  /* 0x000000d21900720c */ /* 0x000fe20003fc6270 */
[----:B------:R-:W2:Y:S01]  /*3b40*/  MUFU.TANH R143, R76 ;  /* 0x0000004c008f7308 */ /* 0x000ea20000002400 */
[----:B------:R-:W-:Y:S02]  /*3b50*/  ISETP.GE.AND P2, PT, R11, R215, PT ;  /* 0x000000d70b00720c */ /* 0x000fe40003f46270 */
[----:B------:R-:W-:Y:S02]  /*3b60*/  ISETP.GT.AND P1, PT, R209, R204, PT ;  /* 0x000000ccd100720c */ /* 0x000fe40003f24270 */
[C---:B------:R-:W-:Y:S02]  /*3b70*/  ISETP.LT.OR P5, PT, R9.reuse, R216, P5 ;  /* 0x000000d80900720c */ /* 0x040fe40002fa1670 */
[----:B---3--:R-:W-:Y:S01]  /*3b80*/  FSEL R170, R170, -INF , !P0 ;  /* 0xff800000aaaa7808 */ /* 0x008fe20004000000 */
[----:B------:R-:W-:Y:S01]  /*3b90*/  MUFU.TANH R141, R77 ;  /* 0x0000004d008d7308 */ /* 0x000fe20000002400 */
[----:B------:R-:W-:Y:S01]  /*3ba0*/  BAR.SYNC.DEFER_BLOCKING 0x0 ;  /* 0x0000000000007b1d */ /* 0x000fe20000010000 */
[----:B------:R-:W-:-:S02]  /*3bb0*/  ISETP.LT.OR P4, PT, R9, R214, P4 ;  /* 0x000000d60900720c */ /* 0x000fc40002781670 */
[----:B------:R-:W-:Y:S02]  /*3bc0*/  ISETP.LT.OR P6, PT, R25, R214, P6 ;  /* 0x000000d61900720c */ /* 0x000fe400037c1670 */
[C---:B------:R-:W-:Y:S02]  /*3bd0*/  ISETP.GE.AND P0, PT, R11.reuse, R210, PT ;  /* 0x000000d20b00720c */ /* 0x040fe40003f06270 */
[----:B------:R-:W3:Y:S01]  /*3be0*/  MUFU.TANH R140, R78 ;  /* 0x0000004e008c7308 */ /* 0x000ee20000002400 */
[----:B------:R-:W-:Y:S02]  /*3bf0*/  ISETP.LT.OR P2, PT, R11, R216, P2 ;  /* 0x000000d80b00720c */ /* 0x000fe40001741670 */
[C---:B------:R-:W-:Y:S02]  /*3c00*/  IADD3 R9, R29.reuse, 0x38, RZ ;  /* 0x000000381d097810 */ /* 0x040fe40007ffe0ff */
[----:B------:R-:W-:Y:S02]  /*3c10*/  IADD3 R29, R29, 0x39, RZ ;  /* 0x000000391d1d7810 */ /* 0x000fe40007ffe0ff */
[----:B------:R-:W-:Y:S01]  /*3c20*/  ISETP.LT.OR P0, PT, R11, R214, P0 ;  /* 0x000000d60b00720c */ /* 0x000fe20000701670 */
[----:B------:R-:W2:Y:S01]  /*3c30*/  MUFU.TANH R164, R79 ;  /* 0x0000004f00a47308 */ /* 0x000ea20000002400 */
[----:B------:R-:W-:-:S02]  /*3c40*/  FSEL R174, R174, -INF , !P6 ;  /* 0xff800000aeae7808 */ /* 0x000fc40007000000 */
[----:B------:R-:W-:Y:S02]  /*3c50*/  FSEL R177, R177, -INF , !P5 ;  /* 0xff800000b1b17808 */ /* 0x000fe40006800000 */
[----:B-1----:R-:W-:Y:S02]  /*3c60*/  FSEL R168, R168, -INF , !P4 ;  /* 0xff800000a8a87808 */ /* 0x002fe40006000000 */
[----:B------:R-:W-:Y:S02]  /*3c70*/  FSEL R175, R175, -INF , !P2 ;  /* 0xff800000afaf7808 */ /* 0x000fe40005000000 */
[-C--:B------:R-:W-:Y:S02]  /*3c80*/  ISETP.GE.AND P6, PT, R9, R215.reuse, PT ;  /* 0x000000d70900720c */ /* 0x080fe40003fc6270 */
[----:B------:R-:W-:Y:S02]  /*3c90*/  ISETP.GE.AND P5, PT, R29, R215, PT ;  /* 0x000000d71d00720c */ /* 0x000fe40003fa6270 */
[----:B------:R-:W-:-:S02]  /*3ca0*/  ISETP.GE.AND P4, PT, R9, R210, PT ;  /* 0x000000d20900720c */ /* 0x000fc40003f86270 */
[----:B------:R-:W-:Y:S02]  /*3cb0*/  ISETP.GE.AND P2, PT, R29, R210, PT ;  /* 0x000000d21d00720c */ /* 0x000fe40003f46270 */
[----:B----4-:R-:W-:Y:S02]  /*3cc0*/  FSEL R142, R142, -INF , !P0 ;  /* 0xff8000008e8e7808 */ /* 0x010fe40004000000 */
[C---:B------:R-:W-:Y:S02]  /*3cd0*/  ISETP.LT.OR P6, PT, R9.reuse, R216, P6 ;  /* 0x000000d80900720c */ /* 0x040fe400037c1670 */
[----:B------:R-:W-:Y:S02]  /*3ce0*/  ISETP.LT.OR P4, PT, R9, R214, P4 ;  /* 0x000000d60900720c */ /* 0x000fe40002781670 */
[C---:B------:R-:W-:Y:S02]  /*3cf0*/  ISETP.LT.OR P5, PT, R29.reuse, R216, P5 ;  /* 0x000000d81d00720c */ /* 0x040fe40002fa1670 */
[----:B------:R-:W-:-:S02]  /*3d00*/  ISETP.LT.OR P2, PT, R29, R214, P2 ;  /* 0x000000d61d00720c */ /* 0x000fc40001741670 */
[C---:B------:R-:W-:Y:S02]  /*3d10*/  @!P1 LEA R220, P0, R134.reuse, c[0x0][0x168], 0x1 ;  /* 0x00005a0086dc9a11 */ /* 0x040fe400078008ff */
[----:B--2---:R-:W-:Y:S02]  /*3d20*/  FSEL R143, R143, -INF , !P6 ;  /* 0xff8000008f8f7808 */ /* 0x004fe40007000000 */
[----:B------:R-:W-:Y:S02]  /*3d30*/  @!P1 LEA.HI.X R221, R134, c[0x0][0x16c], R133, 0x1, P0 ;  /* 0x00005b0086dd9a11 */ /* 0x000fe400000f0c85 */
[----:B---3--:R-:W-:Y:S02]  /*3d40*/  FSEL R140, R140, -INF , !P4 ;  /* 0xff8000008c8c7808 */ /* 0x008fe40006000000 */
        /* <DEDUP_REMOVED lines=61> */
.L_x_5576:
[----:B------:R-:W-:-:S04]  /*4120*/  ULEA UR4, -UR8, URZ, 0x6 ;  /* 0x0000003f08047291 */ /* 0x000fc8000f8e313f */
[----:B------:R-:W-:Y:S02]  /*4130*/  USHF.R.S32.HI UR5, URZ, 0x1f, UR4 ;  /* 0x0000001f3f057899 */ /* 0x000fe40008011404 */
[----:B------:R-:W-:-:S04]  /*4140*/  MOV R3, UR4 ;  /* 0x0000000400037c02 */ /* 0x000fc80008000f00 */
[----:B------:R-:W-:Y:S02]  /*4150*/  MOV R8, UR5 ;  /* 0x0000000500087c02 */ /* 0x000fe40008000f00 */
.L_x_5577:
        /* <DEDUP_REMOVED lines=30> */
.L_x_5575:
        /* <DEDUP_REMOVED lines=75> */
[----:B------:R-:W5:Y:S01]  /*47f0*/  LDSM.16.MT88.4 R4, [R192+0x10000] ;  /* 0x01000000c004783b */ /* 0x000f620000004200 */
        /* <DEDUP_REMOVED lines=9> */
[----:B------:R-:W-:Y:S01]  /*4890*/  LDSM.16.MT88.4 R24, [R194+0xe800] ;  /* 0x00e80000c218783b */ /* 0x000fe20000004200 */
[----:B------:R-:W-:Y:S01]  /*48a0*/  FFMA.FTZ R0, R12, c[0x0][0x23c], -R169 ;  /* 0x00008f000c007a23 */ /* 0x000fe200000108a9 */
[----:B------:R-:W3:Y:S01]  /*48b0*/  MUFU.EX2 R151, R151 ;  /* 0x0000009700977308 */ /* 0x000ee20000000800 */
        /* <DEDUP_REMOVED lines=50> */
[C---:B------:R-:W-:Y:S02]  /*4be0*/  HMMA.16816.F32.BF16 R44, R96.reuse, R48, RZ ;  /* 0x00000030602c723c */ /* 0x040fe400000418ff */
[----:B------:R-:W-:Y:S06]  /*4bf0*/  MUFU.EX2 R162, R162 ;  /* 0x000000a200a27308 */ /* 0x000fec0000000800 */
[C---:B-1----:R-:W-:Y:S02]  /*4c00*/  HMMA.16816.F32.BF16 R60, R96.reuse, R64, RZ ;  /* 0x00000040603c723c */ /* 0x042fe400000418ff */
        /* <DEDUP_REMOVED lines=25> */
[C---:B-----5:R-:W-:Y:S07]  /*4da0*/  HMMA.16816.F32.BF16 R92, R96.reuse, R4, RZ ;  /* 0x00000004605c723c */ /* 0x060fee00000418ff */
        /* <DEDUP_REMOVED lines=214> */
.L_x_5579:
[----:B------:R-:W-:Y:S02]  /*5b10*/  ULDC UR14, c[0x0][0x1a0] ;  /* 0x00006800000e7ab9 */ /* 0x000fe40000000800 */
[----:B------:R-:W-:-:S04]  /*5b20*/  ULEA UR14, -UR14, URZ, 0x6 ;  /* 0x0000003f0e0e7291 */ /* 0x000fc8000f8e313f */
[----:B------:R-:W-:-:S04]  /*5b30*/  USHF.R.S32.HI UR9, URZ, 0x1f, UR14 ;  /* 0x0000001f3f097899 */ /* 0x000fc8000801140e */
.L_x_5580:
        /* <DEDUP_REMOVED lines=46> */
[----:B------:R-:W1:Y:S04]  /*5e20*/  LDSM.16.M88.4 R144, [R201+0x6800] ;  /* 0x00680000c990783b */ /* 0x000e680000000200 */
[----:B------:R-:W1:Y:S04]  /*5e30*/  LDSM.16.M88.4 R136, [R201+0x7000] ;  /* 0x00700000c988783b */ /* 0x000e680000000200 */
[----:B------:R-:W1:Y:S04]  /*5e40*/  LDSM.16.M88.4 R152, [R201+0x7800] ;  /* 0x00780000c998783b */ /* 0x000e680000000200 */
[----:B--2---:R-:W-:Y:S04]  /*5e50*/  LDSM.16.M88.4 R4, [R200] ;  /* 0x00000000c804783b */ /* 0x004fe80000000200 */
[----:B------:R-:W2:Y:S04]  /*5e60*/  LDSM.16.M88.4 R28, [R199] ;  /* 0x00000000c71c783b */ /* 0x000ea80000000200 */
[----:B------:R-:W2:Y:S04]  /*5e70*/  LDSM.16.M88.4 R20, [R191] ;  /* 0x00000000bf14783b */ /* 0x000ea80000000200 */
[----:B------:R-:W2:Y:S04]  /*5e80*/  LDSM.16.M88.4 R172, [R190] ;  /* 0x00000000beac783b */ /* 0x000ea80000000200 */
[----:B-----5:R-:W5:Y:S04]  /*5e90*/  LDSM.16.M88.4 R16, [R189] ;  /* 0x00000000bd10783b */ /* 0x020f680000000200 */
[----:B---3--:R-:W-:Y:S01]  /*5ea0*/  LDSM.16.M88.4 R8, [R198] ;  /* 0x00000000c608783b */ /* 0x008fe20000000200 */
[C---:B----4-:R-:W-:Y:S03]  /*5eb0*/  HMMA.16816.F32.BF16 R12, R164.reuse, R24, RZ ;  /* 0x00000018a40c723c */ /* 0x050fe600000418ff */
[----:B------:R-:W3:Y:S04]  /*5ec0*/  LDSM.16.M88.4 R168, [R195+0x6000] ;  /* 0x00600000c3a8783b */ /* 0x000ee80000000200 */
[----:B------:R-:W4:Y:S01]  /*5ed0*/  LDSM.16.M88.4 R160, [R195+0x6800] ;  /* 0x00680000c3a0783b */ /* 0x000f220000000200 */
[C---:B------:R-:W-:Y:S03]  /*5ee0*/  HMMA.16816.F32.BF16 R24, R164.reuse, R26, RZ ;  /* 0x0000001aa418723c */ /* 0x040fe600000418ff */
[----:B------:R-:W2:Y:S04]  /*5ef0*/  LDSM.16.M88.4 R156, [R195+0x7000] ;  /* 0x00700000c39c783b */ /* 0x000ea80000000200 */
[----:B------:R-:W-:Y:S01]  /*5f00*/  LDSM.16.M88.4 R176, [R183] ;  /* 0x00000000b7b0783b */ /* 0x000fe20000000200 */
[C---:B-1----:R-:W-:Y:S03]  /*5f10*/  HMMA.16816.F32.BF16 R148, R164.reuse, R144, RZ ;  /* 0x00000090a494723c */ /* 0x042fe600000418ff */
[----:B------:R-:W0:Y:S05]  /*5f20*/  LDGDEPBAR ;  /* 0x00000000000079af */ /* 0x000e2a0000000000 */
[C---:B------:R-:W-:Y:S08]  /*5f30*/  HMMA.16816.F32.BF16 R140, R164.reuse, R136, RZ ;  /* 0x00000088a48c723c */ /* 0x040ff000000418ff */
[C---:B------:R-:W-:Y:S08]  /*5f40*/  HMMA.16816.F32.BF16 R144, R164.reuse, R146, RZ ;  /* 0x00000092a490723c */ /* 0x040ff000000418ff */
[C---:B------:R-:W-:Y:S08]  /*5f50*/  HMMA.16816.F32.BF16 R136, R164.reuse, R138, RZ ;  /* 0x0000008aa488723c */ /* 0x040ff000000418ff */
[C---:B------:R-:W-:Y:S08]  /*5f60*/  HMMA.16816.F32.BF16 R32, R164.reuse, R152, RZ ;  /* 0x00000098a420723c */ /* 0x040ff000000418ff */
[----:B------:R-:W-:Y:S01]  /*5f70*/  HMMA.16816.F32.BF16 R164, R164, R154, RZ ;  /* 0x0000009aa4a4723c */ /* 0x000fe200000418ff */
[----:B------:R-:W1:Y:S07]  /*5f80*/  LDSM.16.M88.4 R152, [R195+0x7800] ;  /* 0x00780000c398783b */ /* 0x000e6e0000000200 */
        /* <DEDUP_REMOVED lines=8> */
[----:B------:R-:W-:Y:S07]  /*6010*/  LDSM.16.M88.4 R172, [R185] ;  /* 0x00000000b9ac783b */ /* 0x000fee0000000200 */
[C---:B-----5:R-:W-:Y:S08]  /*6020*/  HMMA.16816.F32.BF16 R32, R4.reuse, R16, R32 ;  /* 0x000000100420723c */ /* 0x060ff00000041820 */
[----:B------:R-:W-:Y:S01]  /*6030*/  HMMA.16816.F32.BF16 R164, R4, R18, R164 ;  /* 0x0000001204a4723c */ /* 0x000fe200000418a4 */
[----:B------:R-:W5:Y:S04]  /*6040*/  LDSM.16.M88.4 R16, [R188+0x800] ;  /* 0x00080000bc10783b */ /* 0x000f680000000200 */
[----:B------:R-:W1:Y:S03]  /*6050*/  LDSM.16.M88.4 R4, [R188+0x1000] ;  /* 0x00100000bc04783b */ /* 0x000e660000000200 */
[C---:B---3--:R-:W-:Y:S08]  /*6060*/  HMMA.16816.F32.BF16 R12, R8.reuse, R168, R12 ;  /* 0x000000a8080c723c */ /* 0x048ff0000004180c */
[C---:B------:R-:W-:Y:S01]  /*6070*/  HMMA.16816.F32.BF16 R24, R8.reuse, R170, R24 ;  /* 0x000000aa0818723c */ /* 0x040fe20000041818 */
[----:B------:R-:W3:Y:S07]  /*6080*/  LDSM.16.M88.4 R168, [R188+0x1800] ;  /* 0x00180000bca8783b */ /* 0x000eee0000000200 */
[C---:B----4-:R-:W-:Y:S08]  /*6090*/  HMMA.16816.F32.BF16 R148, R8.reuse, R160, R148 ;  /* 0x000000a00894723c */ /* 0x050ff00000041894 */
[C---:B------:R-:W-:Y:S01]  /*60a0*/  HMMA.16816.F32.BF16 R144, R8.reuse, R162, R144 ;  /* 0x000000a20890723c */ /* 0x040fe20000041890 */
[----:B------:R-:W-:Y:S07]  /*60b0*/  LDSM.16.M88.4 R160, [R201+0x8000] ;  /* 0x00800000c9a0783b */ /* 0x000fee0000000200 */
[C---:B------:R-:W-:Y:S08]  /*60c0*/  HMMA.16816.F32.BF16 R140, R8.reuse, R156, R140 ;  /* 0x0000009c088c723c */ /* 0x040ff0000004188c */
[C---:B------:R-:W-:Y:S01]  /*60d0*/  HMMA.16816.F32.BF16 R136, R8.reuse, R158, R136 ;  /* 0x0000009e0888723c */ /* 0x040fe20000041888 */
[----:B------:R-:W-:Y:S07]  /*60e0*/  LDSM.16.M88.4 R156, [R201+0x8800] ;  /* 0x00880000c99c783b */ /* 0x000fee0000000200 */
[C---:B-1----:R-:W-:Y:S08]  /*60f0*/  HMMA.16816.F32.BF16 R32, R8.reuse, R152, R32 ;  /* 0x000000980820723c */ /* 0x042ff00000041820 */
[----:B------:R-:W-:Y:S01]  /*6100*/  HMMA.16816.F32.BF16 R164, R8, R154, R164 ;  /* 0x0000009a08a4723c */ /* 0x000fe200000418a4 */
[----:B------:R-:W1:Y:S04]  /*6110*/  LDSM.16.M88.4 R8, [R202+0x2000] ;  /* 0x00200000ca08783b */ /* 0x000e680000000200 */
[----:B------:R-:W4:Y:S03]  /*6120*/  LDSM.16.M88.4 R152, [R201+0x9000] ;  /* 0x00900000c998783b */ /* 0x000f260000000200 */
[C---:B--2---:R-:W-:Y:S08]  /*6130*/  HMMA.16816.F32.BF16 R12, R20.reuse, R28, R12 ;  /* 0x0000001c140c723c */ /* 0x044ff0000004180c */
[C---:B------:R-:W-:Y:S01]  /*6140*/  HMMA.16816.F32.BF16 R24, R20.reuse, R30, R24 ;  /* 0x0000001e1418723c */ /* 0x040fe20000041818 */
[----:B------:R-:W2:Y:S07]  /*6150*/  LDSM.16.M88.4 R28, [R201+0x9800] ;  /* 0x00980000c91c783b */ /* 0x000eae0000000200 */
[C---:B-----5:R-:W-:Y:S08]  /*6160*/  HMMA.16816.F32.BF16 R148, R20.reuse, R16, R148 ;  /* 0x000000101494723c */ /* 0x060ff00000041894 */
[C---:B------:R-:W-:Y:S01]  /*6170*/  HMMA.16816.F32.BF16 R144, R20.reuse, R18, R144 ;  /* 0x000000121490723c */ /* 0x040fe20000041890 */
[----:B------:R-:W-:Y:S07]  /*6180*/  LDSM.16.M88.4 R16, [R200+0x2000] ;  /* 0x00200000c810783b */ /* 0x000fee0000000200 */
[C---:B------:R-:W-:Y:S08]  /*6190*/  HMMA.16816.F32.BF16 R140, R20.reuse, R4, R140 ;  /* 0x00000004148c723c */ /* 0x040ff0000004188c */
[C---:B------:R-:W-:Y:S01]  /*61a0*/  HMMA.16816.F32.BF16 R136, R20.reuse, R6, R136 ;  /* 0x000000061488723c */ /* 0x040fe20000041888 */
[----:B------:R-:W5:Y:S07]  /*61b0*/  LDSM.16.M88.4 R4, [R187] ;  /* 0x00000000bb04783b */ /* 0x000f6e0000000200 */
[C---:B---3--:R-:W-:Y:S08]  /*61c0*/  HMMA.16816.F32.BF16 R32, R20.reuse, R168, R32 ;  /* 0x000000a81420723c */ /* 0x048ff00000041820 */
[----:B------:R-:W-:Y:S01]  /*61d0*/  HMMA.16816.F32.BF16 R164, R20, R170, R164 ;  /* 0x000000aa14a4723c */ /* 0x000fe200000418a4 */
[----:B------:R-:W3:Y:S04]  /*61e0*/  LDSM.16.M88.4 R20, [R186] ;  /* 0x00000000ba14783b */ /* 0x000ee80000000200 */
[----:B------:R-:W-:Y:S03]  /*61f0*/  LDSM.16.M88.4 R168, [R197+0x2000] ;  /* 0x00200000c5a8783b */ /* 0x000fe60000000200 */
[C---:B-1----:R-:W-:Y:S08]  /*6200*/  HMMA.16816.F32.BF16 R12, R8.reuse, R160, R12 ;  /* 0x000000a0080c723c */ /* 0x042ff0000004180c */
[C---:B------:R-:W-:Y:S01]  /*6210*/  HMMA.16816.F32.BF16 R24, R8.reuse, R162, R24 ;  /* 0x000000a20818723c */ /* 0x040fe20000041818 */
[----:B------:R-:W-:Y:S07]  /*6220*/  LDSM.16.M88.4 R160, [R184] ;  /* 0x00000000b8a0783b */ /* 0x000fee0000000200 */
[C---:B------:R-:W-:Y:S08]  /*6230*/  HMMA.16816.F32.BF16 R148, R8.reuse, R156, R148 ;  /* 0x0000009c0894723c */ /* 0x040ff00000041894 */
[C---:B------:R-:W-:Y:S01]  /*6240*/  HMMA.16816.F32.BF16 R144, R8.reuse, R158, R144 ;  /* 0x0000009e0890723c */ /* 0x040fe20000041890 */
[----:B------:R-:W-:Y:S07]  /*6250*/  LDSM.16.M88.4 R156, [R195+0x9000] ;  /* 0x00900000c39c783b */ /* 0x000fee0000000200 */
[C---:B----4-:R-:W-:Y:S08]  /*6260*/  HMMA.16816.F32.BF16 R140, R8.reuse, R152, R140 ;  /* 0x00000098088c723c */ /* 0x050ff0000004188c */
[C---:B------:R-:W-:Y:S01]  /*6270*/  HMMA.16816.F32.BF16 R136, R8.reuse, R154, R136 ;  /* 0x0000009a0888723c */ /* 0x040fe20000041888 */
[----:B------:R-:W-:Y:S07]  /*6280*/  LDSM.16.M88.4 R152, [R195+0x9800] ;  /* 0x00980000c398783b */ /* 0x000fee0000000200 */
[C---:B--2---:R-:W-:Y:S08]  /*6290*/  HMMA.16816.F32.BF16 R32, R8.reuse, R28, R32 ;  /* 0x0000001c0820723c */ /* 0x044ff00000041820 */
[----:B------:R-:W-:Y:S01]  /*62a0*/  HMMA.16816.F32.BF16 R164, R8, R30, R164 ;  /* 0x0000001e08a4723c */ /* 0x000fe200000418a4 */
[----:B------:R-:W-:Y:S04]  /*62b0*/  LDSM.16.M88.4 R28, [R198+0x2000] ;  /* 0x00200000c61c783b */ /* 0x000fe80000000200 */
[----:B------:R-:W1:Y:S03]  /*62c0*/  LDSM.16.M88.4 R8, [R195+0x8000] ;  /* 0x00800000c308783b */ /* 0x000e660000000200 */
[C---:B-----5:R-:W-:Y:S08]  /*62d0*/  HMMA.16816.F32.BF16 R12, R16.reuse, R4, R12 ;  /* 0x00000004100c723c */ /* 0x060ff0000004180c */
[C---:B------:R-:W-:Y:S01]  /*62e0*/  HMMA.16816.F32.BF16 R24, R16.reuse, R6, R24 ;  /* 0x000000061018723c */ /* 0x040fe20000041818 */
[----:B------:R-:W2:Y:S07]  /*62f0*/  LDSM.16.M88.4 R4, [R195+0x8800] ;  /* 0x00880000c304783b */ /* 0x000eae0000000200 */
[C---:B---3--:R-:W-:Y:S08]  /*6300*/  HMMA.16816.F32.BF16 R148, R16.reuse, R20, R148 ;  /* 0x000000141094723c */ /* 0x048ff00000041894 */
[C---:B------:R-:W-:Y:S01]  /*6310*/  HMMA.16816.F32.BF16 R144, R16.reuse, R22, R144 ;  /* 0x000000161090723c */ /* 0x040fe20000041890 */
[----:B------:R-:W3:Y:S07]  /*6320*/  LDSM.16.M88.4 R20, [R188+0x2000] ;  /* 0x00200000bc14783b */ /* 0x000eee0000000200 */
[----:B------:R-:W-:Y:S08]  /*6330*/  HMMA.16816.F32.BF16 R140, R16, R172, R140 ;  /* 0x000000ac108c723c */ /* 0x000ff0000004188c */
[----:B-1----:R-:W-:Y:S08]  /*6340*/  HMMA.16816.F32.BF16 R12, R28, R8, R12 ;  /* 0x000000081c0c723c */ /* 0x002ff0000004180c */
[C---:B------:R-:W-:Y:S01]  /*6350*/  HMMA.16816.F32.BF16 R136, R16.reuse, R174, R136 ;  /* 0x000000ae1088723c */ /* 0x040fe20000041888 */
        /* <DEDUP_REMOVED lines=8> */
[----:B------:R-:W-:Y:S01]  /*63e0*/  HMMA.16816.F32.BF16 R24, R28, R10, R24 ;  /* 0x0000000a1c18723c */ /* 0x000fe20000041818 */
[----:B------:R-:W-:Y:S07]  /*63f0*/  LDSM.16.M88.4 R8, [R188+0x3000] ;  /* 0x00300000bc08783b */ /* 0x000fee0000000200 */
[----:B---3--:R-:W-:Y:S08]  /*6400*/  HMMA.16816.F32.BF16 R12, R168, R20, R12 ;  /* 0x00000014a80c723c */ /* 0x008ff0000004180c */
[C---:B------:R-:W-:Y:S08]  /*6410*/  HMMA.16816.F32.BF16 R140, R28.reuse, R156, R140 ;  /* 0x0000009c1c8c723c */ /* 0x040ff0000004188c */
[C---:B------:R-:W-:Y:S01]  /*6420*/  HMMA.16816.F32.BF16 R136, R28.reuse, R158, R136 ;  /* 0x0000009e1c88723c */ /* 0x040fe20000041888 */
[----:B------:R-:W-:Y:S07]  /*6430*/  LDSM.16.M88.4 R156, [R201+0xa800] ;  /* 0x00a80000c99c783b */ /* 0x000fee0000000200 */
[C---:B------:R-:W-:Y:S08]  /*6440*/  HMMA.16816.F32.BF16 R32, R28.reuse, R152, R32 ;  /* 0x000000981c20723c */ /* 0x040ff00000041820 */
[----:B------:R-:W-:Y:S01]  /*6450*/  HMMA.16816.F32.BF16 R164, R28, R154, R164 ;  /* 0x0000009a1ca4723c */ /* 0x000fe200000418a4 */
[----:B------:R-:W2:Y:S04]  /*6460*/  LDSM.16.M88.4 R28, [R200+0x4000] ;  /* 0x00400000c81c783b */ /* 0x000ea80000000200 */
[----:B------:R-:W-:Y:S03]  /*6470*/  LDSM.16.M88.4 R152, [R201+0xb000] ;  /* 0x00b00000c998783b */ /* 0x000fe60000000200 */
[----:B------:R-:W-:Y:S01]  /*6480*/  HMMA.16816.F32.BF16 R24, R168, R22, R24 ;  /* 0x00000016a818723c */ /* 0x000fe20000041818 */
[----:B------:R-:W-:Y:S07]  /*6490*/  LDSM.16.M88.4 R20, [R198+0x4000] ;  /* 0x00400000c614783b */ /* 0x000fee0000000200 */
[----:B-1----:R-:W-:Y:S08]  /*64a0*/  HMMA.16816.F32.BF16 R12, R160, R4, R12 ;  /* 0x00000004a00c723c */ /* 0x002ff0000004180c */
[C---:B------:R-:W-:Y:S08]  /*64b0*/  HMMA.16816.F32.BF16 R148, R168.reuse, R16, R148 ;  /* 0x00000010a894723c */ /* 0x040ff00000041894 */
[----:B------:R-:W-:Y:S01]  /*64c0*/  HMMA.16816.F32.BF16 R144, R168, R18, R144 ;  /* 0x00000012a890723c */ /* 0x000fe20000041890 */
[----:B------:R-:W1:Y:S07]  /*64d0*/  LDSM.16.M88.4 R16, [R195+0xa000] ;  /* 0x00a00000c310783b */ /* 0x000e6e0000000200 */
[----:B------:R-:W-:Y:S01]  /*64e0*/  HMMA.16816.F32.BF16 R24, R160, R6, R24 ;  /* 0x00000006a018723c */ /* 0x000fe20000041818 */
[----:B------:R-:W-:Y:S07]  /*64f0*/  LDSM.16.M88.4 R4, [R188+0x4000] ;  /* 0x00400000bc04783b */ /* 0x000fee0000000200 */
[----:B--2---:R-:W-:Y:S08]  /*6500*/  HMMA.16816.F32.BF16 R12, R28, R176, R12 ;  /* 0x000000b01c0c723c */ /* 0x004ff0000004180c */
[C---:B------:R-:W-:Y:S08]  /*6510*/  HMMA.16816.F32.BF16 R140, R168.reuse, R8, R140 ;  /* 0x00000008a88c723c */ /* 0x040ff0000004188c */
[C---:B------:R-:W-:Y:S01]  /*6520*/  HMMA.16816.F32.BF16 R136, R168.reuse, R10, R136 ;  /* 0x0000000aa888723c */ /* 0x040fe20000041888 */
[----:B------:R-:W-:Y:S07]  /*6530*/  LDSM.16.M88.4 R8, [R197+0x4000] ;  /* 0x00400000c508783b */ /* 0x000fee0000000200 */
[C---:B------:R-:W-:Y:S08]  /*6540*/  HMMA.16816.F32.BF16 R32, R168.reuse, R172, R32 ;  /* 0x000000aca820723c */ /* 0x040ff00000041820 */
[----:B------:R-:W-:Y:S01]  /*6550*/  HMMA.16816.F32.BF16 R168, R168, R174, R164 ;  /* 0x000000aea8a8723c */ /* 0x000fe200000418a4 */
[----:B------:R-:W2:Y:S07]  /*6560*/  LDSM.16.M88.4 R164, [R182] ;  /* 0x00000000b6a4783b */ /* 0x000eae0000000200 */
[----:B------:R-:W-:Y:S08]  /*6570*/  HMMA.16816.F32.BF16 R148, R160, R156, R148 ;  /* 0x0000009ca094723c */ /* 0x000ff00000041894 */
[----:B------:R-:W-:Y:S08]  /*6580*/  HMMA.16816.F32.BF16 R24, R28, R178, R24 ;  /* 0x000000b21c18723c */ /* 0x000ff00000041818 */
[----:B-1----:R-:W-:Y:S08]  /*6590*/  HMMA.16816.F32.BF16 R12, R20, R16, R12 ;  /* 0x00000010140c723c */ /* 0x002ff0000004180c */
[C---:B------:R-:W-:Y:S08]  /*65a0*/  HMMA.16816.F32.BF16 R144, R160.reuse, R158, R144 ;  /* 0x0000009ea090723c */ /* 0x040ff00000041890 */
[----:B------:R-:W-:Y:S01]  /*65b0*/  HMMA.16816.F32.BF16 R156, R160, R152, R140 ;  /* 0x00000098a09c723c */ /* 0x000fe2000004188c */
[----:B------:R-:W1:Y:S07]  /*65c0*/  LDSM.16.M88.4 R140, [R195+0xa800] ;  /* 0x00a80000c38c783b */ /* 0x000e6e0000000200 */
[----:B--2---:R-:W-:Y:S08]  /*65d0*/  HMMA.16816.F32.BF16 R148, R28, R164, R148 ;  /* 0x000000a41c94723c */ /* 0x004ff00000041894 */
[----:B------:R-:W-:Y:S01]  /*65e0*/  HMMA.16816.F32.BF16 R24, R20, R18, R24 ;  /* 0x000000121418723c */ /* 0x000fe20000041818 */
[----:B------:R-:W2:Y:S07]  /*65f0*/  LDSM.16.M88.4 R16, [R201+0xb800] ;  /* 0x00b80000c910783b */ /* 0x000eae0000000200 */
[----:B------:R-:W-:Y:S08]  /*6600*/  HMMA.16816.F32.BF16 R12, R8, R4, R12 ;  /* 0x00000004080c723c */ /* 0x000ff0000004180c */
[----:B------:R-:W-:Y:S01]  /*6610*/  HMMA.16816.F32.BF16 R144, R28, R166, R144 ;  /* 0x000000a61c90723c */ /* 0x000fe20000041890 */
[----:B------:R-:W3:Y:S07]  /*6620*/  LDSM.16.M88.4 R164, [R181] ;  /* 0x00000000b5a4783b */ /* 0x000eee0000000200 */
[----:B------:R-:W-:Y:S01]  /*6630*/  HMMA.16816.F32.BF16 R152, R160, R154, R136 ;  /* 0x0000009aa098723c */ /* 0x000fe20000041888 */
[----:B------:R-:W4:Y:S07]  /*6640*/  LDSM.16.M88.4 R136, [R188+0x4800] ;  /* 0x00480000bc88783b */ /* 0x000f2e0000000200 */
[----:B-1----:R-:W-:Y:S01]  /*6650*/  HMMA.16816.F32.BF16 R148, R20, R140, R148 ;  /* 0x0000008c1494723c */ /* 0x002fe20000041894 */
[----:B------:R-:W-:-:S02]  /*6660*/  FMUL.FTZ R0, R12, c[0x0][0x2ec] ;  /* 0x0000bb000c007a20 */ /* 0x000fc40000410000 */
[----:B------:R-:W-:-:S04]  /*6670*/  FMUL.FTZ R135, R13, c[0x0][0x2ec] ;  /* 0x0000bb000d877a20 */ /* 0x000fc80000410000 */
[----:B------:R-:W-:Y:S01]  /*6680*/  FMUL.FTZ R140, R14, c[0x0][0x2ec] ;  /* 0x0000bb000e8c7a20 */ /* 0x000fe20000410000 */
[----:B------:R-:W-:Y:S01]  /*6690*/  HMMA.16816.F32.BF16 R24, R8, R6, R24 ;  /* 0x000000060818723c */ /* 0x000fe20000041818 */
[----:B------:R-:W-:Y:S01]  /*66a0*/  FMUL.FTZ R141, R15, c[0x0][0x2ec] ;  /* 0x0000bb000f8d7a20 */ /* 0x000fe20000410000 */
[----:B------:R-:W-:Y:S01]  /*66b0*/  LDSM.16.M88.4 R4, [R195+0xb000] ;  /* 0x00b00000c304783b */ /* 0x000fe20000000200 */
[----:B------:R-:W1:Y:S03]  /*66c0*/  MUFU.TANH R0, R0 ;  /* 0x0000000000007308 */ /* 0x000e660000002400 */
[----:B------:R-:W5:Y:S02]  /*66d0*/  LDSM.16.M88.4 R12, [R180] ;  /* 0x00000000b40c783b */ /* 0x000f640000000200 */
[----:B--2---:R-:W-:Y:S03]  /*66e0*/  HMMA.16816.F32.BF16 R32, R160, R16, R32 ;  /* 0x00000010a020723c */ /* 0x004fe60000041820 */
[----:B------:R-:W2:Y:S05]  /*66f0*/  MUFU.TANH R140, R140 ;  /* 0x0000008c008c7308 */ /* 0x000eaa0000002400 */
[----:B------:R-:W-:Y:S03]  /*6700*/  HMMA.16816.F32.BF16 R144, R20, R142, R144 ;  /* 0x0000008e1490723c */ /* 0x000fe60000041890 */
[----:B------:R-:W-:Y:S05]  /*6710*/  MUFU.TANH R135, R135 ;  /* 0x0000008700877308 */ /* 0x000fea0000002400 */
[----:B---3--:R-:W-:Y:S01]  /*6720*/  HMMA.16816.F32.BF16 R156, R28, R164, R156 ;  /* 0x000000a41c9c723c */ /* 0x008fe2000004189c */
[----:B------:R-:W-:-:S02]  /*6730*/  FMUL.FTZ R24, R24, c[0x0][0x2ec] ;  /* 0x0000bb0018187a20 */ /* 0x000fc40000410000 */
[----:B------:R-:W-:Y:S01]  /*6740*/  FMUL.FTZ R143, R27, c[0x0][0x2ec] ;  /* 0x0000bb001b8f7a20 */ /* 0x000fe20000410000 */
[----:B------:R-:W-:Y:S04]  /*6750*/  MUFU.TANH R141, R141 ;  /* 0x0000008d008d7308 */ /* 0x000fe80000002400 */
[----:B----4-:R-:W-:Y:S04]  /*6760*/  HMMA.16816.F32.BF16 R148, R8, R136, R148 ;  /* 0x000000880894723c */ /* 0x010fe80000041894 */
[----:B------:R3:W4:Y:S03]  /*6770*/  MUFU.TANH R142, R24 ;  /* 0x00000018008e7308 */ /* 0x0007260000002400 */
[----:B------:R-:W-:Y:S01]  /*6780*/  FMUL.FTZ R136, R25, c[0x0][0x2ec] ;  /* 0x0000bb0019887a20 */ /* 0x000fe20000410000 */
[----:B------:R-:W-:Y:S01]  /*6790*/  HMMA.16816.F32.BF16 R152, R28, R166, R152 ;  /* 0x000000a61c98723c */ /* 0x000fe20000041898 */
[----:B------:R-:W-:-:S03]  /*67a0*/  FMUL.FTZ R137, R26, c[0x0][0x2ec] ;  /* 0x0000bb001a897a20 */ /* 0x000fc60000410000 */
[----:B------:R-:W-:Y:S04]  /*67b0*/  MUFU.TANH R143, R143 ;  /* 0x0000008f008f7308 */ /* 0x000fe80000002400 */
[----:B------:R-:W-:Y:S01]  /*67c0*/  HMMA.16816.F32.BF16 R168, R160, R18, R168 ;  /* 0x00000012a0a8723c */ /* 0x000fe200000418a8 */
[----:B------:R-:W-:Y:S03]  /*67d0*/  LDSM.16.M88.4 R16, [R188+0x5000] ;  /* 0x00500000bc10783b */ /* 0x000fe60000000200 */
[----:B------:R-:W1:Y:S01]  /*67e0*/  MUFU.TANH R137, R137 ;  /* 0x0000008900897308 */ /* 0x000e620000002400 */
[----:B---3--:R-:W3:Y:S03]  /*67f0*/  LDSM.16.M88.4 R24, [R195+0xb800] ;  /* 0x00b80000c318783b */ /* 0x008ee60000000200 */
[----:B-----5:R-:W-:Y:S04]  /*6800*/  HMMA.16816.F32.BF16 R32, R28, R12, R32 ;  /* 0x0000000c1c20723c */ /* 0x020fe80000041820 */
[----:B------:R-:W5:Y:S03]  /*6810*/  MUFU.TANH R136, R136 ;  /* 0x0000008800887308 */ /* 0x000f660000002400 */
[----:B------:R-:W-:Y:S01]  /*6820*/  IMAD R13, R209, 0x40, R218 ;  /* 0x00000040d10d7824 */ /* 0x000fe200078e02da */
[----:B------:R-:W-:Y:S01]  /*6830*/  HMMA.16816.F32.BF16 R156, R20, R4, R156 ;  /* 0x00000004149c723c */ /* 0x000fe2000004189c */
[----:B------:R-:W-:-:S03]  /*6840*/  FMUL.FTZ R12, R150, c[0x0][0x2ec] ;  /* 0x0000bb00960c7a20 */ /* 0x000fc60000410000 */
[CC--:B------:R-:W-:Y:S02]  /*6850*/  ISETP.GE.AND P5, PT, R13.reuse, R215.reuse, PT ;  /* 0x000000d70d00720c */ /* 0x0c0fe40003fa6270 */
[C---:B------:R-:W-:Y:S01]  /*6860*/  ISETP.GE.AND P0, PT, R13.reuse, R210, PT ;  /* 0x000000d20d00720c */ /* 0x040fe20003f06270 */
[----:B------:R-:W-:Y:S01]  /*6870*/  MUFU.TANH R12, R12 ;  /* 0x0000000c000c7308 */ /* 0x000fe20000002400 */
[C---:B------:R-:W-:Y:S01]  /*6880*/  IADD3 R5, R13.reuse, 0x1, RZ ;  /* 0x000000010d057810 */ /* 0x040fe20007ffe0ff */
[----:B------:R-:W-:Y:S01]  /*6890*/  HMMA.16816.F32.BF16 R152, R20, R6, R152 ;  /* 0x000000061498723c */ /* 0x000fe20000041898 */
[----:B------:R-:W-:Y:S02]  /*68a0*/  ISETP.LT.OR P5, PT, R13, R216, P5 ;  /* 0x000000d80d00720c */ /* 0x000fe40002fa1670 */
[C---:B------:R-:W-:Y:S02]  /*68b0*/  ISETP.GE.AND P4, PT, R5.reuse, R215, PT ;  /* 0x000000d70500720c */ /* 0x040fe40003f86270 */
[----:B------:R-:W-:-:S02]  /*68c0*/  ISETP.GE.AND P2, PT, R5, R210, PT ;  /* 0x000000d20500720c */ /* 0x000fc40003f46270 */
[C---:B------:R-:W-:Y:S01]  /*68d0*/  ISETP.LT.OR P4, PT, R5.reuse, R216, P4 ;  /* 0x000000d80500720c */ /* 0x040fe20002781670 */
[----:B------:R-:W-:Y:S01]  /*68e0*/  HMMA.16816.F32.BF16 R168, R28, R14, R168 ;  /* 0x0000000e1ca8723c */ /* 0x000fe200000418a8 */
[-C--:B------:R-:W-:Y:S02]  /*68f0*/  ISETP.LT.OR P2, PT, R5, R214.reuse, P2 ;  /* 0x000000d60500720c */ /* 0x080fe40001741670 */
[----:B------:R-:W4:Y:S01]  /*6900*/  LDSM.16.M88.4 R4, [R188+0x5800] ;  /* 0x00580000bc04783b */ /* 0x000f220000000200 */
[----:B------:R-:W-:Y:S01]  /*6910*/  ISETP.LT.OR P0, PT, R13, R214, P0 ;  /* 0x000000d60d00720c */ /* 0x000fe20000701670 */
[----:B------:R-:W-:-:S04]  /*6920*/  DEPBAR.LE SB0, 0x0 ;  /* 0x000080000000791a */ /* 0x000fc80000000000 */
[----:B------:R-:W-:Y:S01]  /*6930*/  HMMA.16816.F32.BF16 R144, R8, R138, R144 ;  /* 0x0000008a0890723c */ /* 0x000fe20000041890 */
[----:B------:R-:W-:Y:S01]  /*6940*/  FMUL.FTZ R14, R151, c[0x0][0x2ec] ;  /* 0x0000bb00970e7a20 */ /* 0x000fe20000410000 */
[----:B-1----:R-:W-:Y:S02]  /*6950*/  FSEL R0, R0, -INF , !P5 ;  /* 0xff80000000007808 */ /* 0x002fe40006800000 */
[----:B--2---:R-:W-:Y:S02]  /*6960*/  FSEL R140, R140, -INF , !P0 ;  /* 0xff8000008c8c7808 */ /* 0x004fe40004000000 */
[----:B------:R-:W-:Y:S01]  /*6970*/  IADD3 R31, R13, 0x21, RZ ;  /* 0x000000210d1f7810 */ /* 0x000fe20007ffe0ff */
[----:B------:R-:W-:Y:S01]  /*6980*/  FMUL.FTZ R138, R148, c[0x0][0x2ec] ;  /* 0x0000bb00948a7a20 */ /* 0x000fe20000410000 */
[----:B---3--:R-:W-:Y:S01]  /*6990*/  HMMA.16816.F32.BF16 R32, R20, R24, R32 ;  /* 0x000000181420723c */ /* 0x008fe20000041820 */
[----:B------:R-:W-:Y:S01]  /*69a0*/  FMUL.FTZ R139, R149, c[0x0][0x2ec] ;  /* 0x0000bb00958b7a20 */ /* 0x000fe20000410000 */
[----:B------:R-:W-:Y:S06]  /*69b0*/  MUFU.TANH R14, R14 ;  /* 0x0000000e000e7308 */ /* 0x000fec0000002400 */
[C---:B------:R-:W-:Y:S02]  /*69c0*/  HMMA.16816.F32.BF16 R156, R8.reuse, R16, R156 ;  /* 0x00000010089c723c */ /* 0x040fe4000004189c */
[----:B------:R-:W1:Y:S05]  /*69d0*/  MUFU.TANH R138, R138 ;  /* 0x0000008a008a7308 */ /* 0x000e6a0000002400 */
[----:B------:R-:W-:Y:S01]  /*69e0*/  IADD3 R17, R13, 0x9, RZ ;  /* 0x000000090d117810 */ /* 0x000fe20007ffe0ff */
[----:B------:R-:W-:Y:S01]  /*69f0*/  HMMA.16816.F32.BF16 R152, R8, R18, R152 ;  /* 0x000000120898723c */ /* 0x000fe20000041898 */
[----:B------:R-:W-:Y:S01]  /*6a00*/  FMUL.FTZ R16, R145, c[0x0][0x2ec] ;  /* 0x0000bb0091107a20 */ /* 0x000fe20000410000 */
[----:B------:R-:W2:Y:S01]  /*6a10*/  MUFU.TANH R139, R139 ;  /* 0x0000008b008b7308 */ /* 0x000ea20000002400 */
[-C--:B------:R-:W-:Y:S01]  /*6a20*/  ISETP.GE.AND P5, PT, R17, R215.reuse, PT ;  /* 0x000000d71100720c */ /* 0x080fe20003fa6270 */
[----:B------:R-:W-:Y:S01]  /*6a30*/  FMUL.FTZ R29, R147, c[0x0][0x2ec] ;  /* 0x0000bb00931d7a20 */ /* 0x000fe20000410000 */
[----:B------:R-:W-:Y:S01]  /*6a40*/  ISETP.GE.AND P0, PT, R17, R210, PT ;  /* 0x000000d21100720c */ /* 0x000fe20003f06270 */
[----:B------:R-:W-:Y:S01]  /*6a50*/  FMUL.FTZ R15, R144, c[0x0][0x2ec] ;  /* 0x0000bb00900f7a20 */ /* 0x000fe20000410000 */
[----:B------:R-:W-:Y:S01]  /*6a60*/  IADD3 R19, R13, 0x8, RZ ;  /* 0x000000080d137810 */ /* 0x000fe20007ffe0ff */
[----:B------:R-:W-:Y:S01]  /*6a70*/  HMMA.16816.F32.BF16 R168, R20, R26, R168 ;  /* 0x0000001a14a8723c */ /* 0x000fe200000418a8 */
[----:B------:R-:W-:Y:S01]  /*6a80*/  ISETP.LT.OR P5, PT, R17, R216, P5 ;  /* 0x000000d81100720c */ /* 0x000fe20002fa1670 */
[----:B------:R-:W3:Y:S01]  /*6a90*/  MUFU.TANH R16, R16 ;  /* 0x0000001000107308 */ /* 0x000ee20000002400 */
[C---:B------:R-:W-:Y:S01]  /*6aa0*/  ISETP.GE.AND P6, PT, R19.reuse, R215, PT ;  /* 0x000000d71300720c */ /* 0x040fe20003fc6270 */
[----:B------:R-:W-:Y:S01]  /*6ab0*/  FMUL.FTZ R28, R146, c[0x0][0x2ec] ;  /* 0x0000bb00921c7a20 */ /* 0x000fe20000410000 */
[----:B------:R-:W-:-:S02]  /*6ac0*/  ISETP.GE.AND P1, PT, R19, R210, PT ;  /* 0x000000d21300720c */ /* 0x000fc40003f26270 */
[C---:B------:R-:W-:Y:S01]  /*6ad0*/  ISETP.LT.OR P6, PT, R19.reuse, R216, P6 ;  /* 0x000000d81300720c */ /* 0x040fe200037c1670 */
[C---:B----4-:R-:W-:Y:S01]  /*6ae0*/  HMMA.16816.F32.BF16 R32, R8.reuse, R4, R32 ;  /* 0x000000040820723c */ /* 0x050fe20000041820 */
[----:B------:R-:W-:Y:S01]  /*6af0*/  ISETP.LT.OR P1, PT, R19, R214, P1 ;  /* 0x000000d61300720c */ /* 0x000fe20000f21670 */
[----:B------:R-:W-:Y:S01]  /*6b00*/  FMUL.FTZ R156, R156, c[0x0][0x2ec] ;  /* 0x0000bb009c9c7a20 */ /* 0x000fe20000410000 */
[----:B------:R-:W-:Y:S01]  /*6b10*/  IADD3 R23, R13, 0x11, RZ ;  /* 0x000000110d177810 */ /* 0x000fe20007ffe0ff */
[----:B------:R-:W-:Y:S01]  /*6b20*/  FMUL.FTZ R158, R158, c[0x0][0x2ec] ;  /* 0x0000bb009e9e7a20 */ /* 0x000fe20000410000 */
[----:B------:R-:W-:Y:S01]  /*6b30*/  FSEL R142, R142, -INF , !P6 ;  /* 0xff8000008e8e7808 */ /* 0x000fe20007000000 */
[----:B------:R-:W4:Y:S01]  /*6b40*/  MUFU.TANH R172, R156 ;  /* 0x0000009c00ac7308 */ /* 0x000f220000002400 */
[----:B------:R-:W-:Y:S01]  /*6b50*/  FSEL R19, R137, -INF , !P1 ;  /* 0xff80000089137808 */ /* 0x000fe20004800000 */
[----:B------:R-:W-:Y:S01]  /*6b60*/  FMUL.FTZ R152, R152, c[0x0][0x2ec] ;  /* 0x0000bb0098987a20 */ /* 0x000fe20000410000 */
[CC--:B------:R-:W-:Y:S01]  /*6b70*/  ISETP.GE.AND P6, PT, R23.reuse, R215.reuse, PT ;  /* 0x000000d71700720c */ /* 0x0c0fe20003fc6270 */
[----:B------:R-:W-:Y:S01]  /*6b80*/  FMUL.FTZ R154, R154, c[0x0][0x2ec] ;  /* 0x0000bb009a9a7a20 */ /* 0x000fe20000410000 */
[----:B------:R-:W-:Y:S01]  /*6b90*/  ISETP.GE.AND P1, PT, R23, R210, PT ;  /* 0x000000d21700720c */ /* 0x000fe20003f26270 */
[----:B------:R-:W-:Y:S01]  /*6ba0*/  FMUL.FTZ R157, R157, c[0x0][0x2ec] ;  /* 0x0000bb009d9d7a20 */ /* 0x000fe20000410000 */
[----:B------:R-:W-:Y:S01]  /*6bb0*/  ISETP.LT.OR P0, PT, R17, R214, P0 ;  /* 0x000000d61100720c */ /* 0x000fe20000701670 */
[----:B------:R-:W1:Y:S01]  /*6bc0*/  MUFU.TANH R173, R158 ;  /* 0x0000009e00ad7308 */ /* 0x000e620000002400 */
[C---:B------:R-:W-:Y:S01]  /*6bd0*/  ISETP.LT.OR P6, PT, R23.reuse, R216, P6 ;  /* 0x000000d81700720c */ /* 0x040fe200037c1670 */
[----:B------:R-:W-:Y:S01]  /*6be0*/  HMMA.16816.F32.BF16 R168, R8, R6, R168 ;  /* 0x0000000608a8723c */ /* 0x000fe200000418a8 */
[----:B------:R-:W-:Y:S01]  /*6bf0*/  ISETP.LT.OR P1, PT, R23, R214, P1 ;  /* 0x000000d61700720c */ /* 0x000fe20000f21670 */
[----:B------:R-:W-:Y:S01]  /*6c00*/  FMUL.FTZ R159, R159, c[0x0][0x2ec] ;  /* 0x0000bb009f9f7a20 */ /* 0x000fe20000410000 */
[----:B------:R-:W-:Y:S01]  /*6c10*/  IADD3 R21, R13, 0x10, RZ ;  /* 0x000000100d157810 */ /* 0x000fe20007ffe0ff */
[----:B------:R-:W-:Y:S01]  /*6c20*/  FMUL.FTZ R153, R153, c[0x0][0x2ec] ;  /* 0x0000bb0099997a20 */ /* 0x000fe20000410000 */
[----:B------:R-:W-:Y:S01]  /*6c30*/  IADD3 R23, R13, 0x18, RZ ;  /* 0x000000180d177810 */ /* 0x000fe20007ffe0ff */
[----:B------:R-:W1:Y:S01]  /*6c40*/  MUFU.TANH R29, R29 ;  /* 0x0000001d001d7308 */ /* 0x000e620000002400 */
[----:B------:R-:W-:Y:S01]  /*6c50*/  FSEL R18, R135, -INF , !P4 ;  /* 0xff80000087127808 */ /* 0x000fe20006000000 */
[----:B------:R-:W-:Y:S01]  /*6c60*/  FMUL.FTZ R33, R33, c[0x0][0x2ec] ;  /* 0x0000bb0021217a20 */ /* 0x000fe20000410000 */
[----:B------:R-:W-:Y:S01]  /*6c70*/  FSEL R17, R141, -INF , !P2 ;  /* 0xff8000008d117808 */ /* 0x000fe20005000000 */
[----:B------:R-:W-:Y:S01]  /*6c80*/  FMUL.FTZ R155, R155, c[0x0][0x2ec] ;  /* 0x0000bb009b9b7a20 */ /* 0x000fe20000410000 */
[----:B-----5:R-:W-:Y:S01]  /*6c90*/  FSEL R4, R136, -INF , !P5 ;  /* 0xff80000088047808 */ /* 0x020fe20006800000 */
[----:B------:R-:W-:Y:S01]  /*6ca0*/  FMUL.FTZ R32, R32, c[0x0][0x2ec] ;  /* 0x0000bb0020207a20 */ /* 0x000fe20000410000 */
[----:B------:R-:W-:Y:S01]  /*6cb0*/  FSEL R5, R143, -INF , !P0 ;  /* 0xff8000008f057808 */ /* 0x000fe20004000000 */
[----:B------:R-:W5:Y:S01]  /*6cc0*/  MUFU.TANH R15, R15 ;  /* 0x0000000f000f7308 */ /* 0x000f620000002400 */
[CC--:B------:R-:W-:Y:S01]  /*6cd0*/  ISETP.GE.AND P4, PT, R21.reuse, R215.reuse, PT ;  /* 0x000000d71500720c */ /* 0x0c0fe20003f86270 */
[----:B------:R-:W-:Y:S01]  /*6ce0*/  FMUL.FTZ R34, R34, c[0x0][0x2ec] ;  /* 0x0000bb0022227a20 */ /* 0x000fe20000410000 */
[----:B------:R-:W-:Y:S01]  /*6cf0*/  ISETP.GE.AND P2, PT, R21, R210, PT ;  /* 0x000000d21500720c */ /* 0x000fe20003f46270 */
[----:B------:R-:W-:Y:S01]  /*6d00*/  FMUL.FTZ R35, R35, c[0x0][0x2ec] ;  /* 0x0000bb0023237a20 */ /* 0x000fe20000410000 */
[----:B------:R-:W-:-:S02]  /*6d10*/  ISETP.GE.AND P5, PT, R23, R215, PT ;  /* 0x000000d71700720c */ /* 0x000fc40003fa6270 */
[----:B------:R-:W-:Y:S01]  /*6d20*/  ISETP.GE.AND P0, PT, R23, R210, PT ;  /* 0x000000d21700720c */ /* 0x000fe20003f06270 */
[----:B------:R-:W3:Y:S01]  /*6d30*/  MUFU.TANH R28, R28 ;  /* 0x0000001c001c7308 */ /* 0x000ee20000002400 */
[----:B------:R-:W-:Y:S01]  /*6d40*/  ISETP.LT.OR P4, PT, R21, R216, P4 ;  /* 0x000000d81500720c */ /* 0x000fe20002781670 */
[----:B------:R-:W-:Y:S01]  /*6d50*/  FMUL.FTZ R136, R169, c[0x0][0x2ec] ;  /* 0x0000bb00a9887a20 */ /* 0x000fe20000410000 */
[----:B------:R-:W-:Y:S01]  /*6d60*/  ISETP.LT.OR P2, PT, R21, R214, P2 ;  /* 0x000000d61500720c */ /* 0x000fe20001741670 */
[----:B------:R-:W-:Y:S01]  /*6d70*/  FMUL.FTZ R137, R170, c[0x0][0x2ec] ;  /* 0x0000bb00aa897a20 */ /* 0x000fe20000410000 */
[----:B------:R-:W-:Y:S01]  /*6d80*/  ISETP.LT.OR P5, PT, R23, R216, P5 ;  /* 0x000000d81700720c */ /* 0x000fe20002fa1670 */
[----:B------:R-:W-:Y:S01]  /*6d90*/  FMUL.FTZ R149, R171, c[0x0][0x2ec] ;  /* 0x0000bb00ab957a20 */ /* 0x000fe20000410000 */
[----:B------:R-:W-:Y:S01]  /*6da0*/  ISETP.LT.OR P0, PT, R23, R214, P0 ;  /* 0x000000d61700720c */ /* 0x000fe20000701670 */
[----:B------:R-:W3:Y:S01]  /*6db0*/  MUFU.TANH R166, R152 ;  /* 0x0000009800a67308 */ /* 0x000ee20000002400 */
[----:B------:R-:W-:-:S02]  /*6dc0*/  IADD3 R21, R13, 0x19, RZ ;  /* 0x000000190d157810 */ /* 0x000fc40007ffe0ff */
[----:B------:R-:W-:Y:S02]  /*6dd0*/  IADD3 R23, R13, 0x20, RZ ;  /* 0x000000200d177810 */ /* 0x000fe40007ffe0ff */
[----:B-1----:R-:W-:Y:S01]  /*6de0*/  FSEL R26, R138, -INF , !P4 ;  /* 0xff8000008a1a7808 */ /* 0x002fe20006000000 */
[----:B------:R-:W-:Y:S01]  /*6df0*/  FMUL.FTZ R138, R168, c[0x0][0x2ec] ;  /* 0x0000bb00a88a7a20 */ /* 0x000fe20000410000 */
[----:B--2---:R-:W-:Y:S01]  /*6e00*/  FSEL R24, R139, -INF , !P6 ;  /* 0xff8000008b187808 */ /* 0x004fe20007000000 */
[----:B------:R-:W1:Y:S01]  /*6e10*/  MUFU.TANH R165, R154 ;  /* 0x0000009a00a57308 */ /* 0x000e620000002400 */
[----:B------:R-:W-:Y:S02]  /*6e20*/  FSEL R25, R14, -INF , !P1 ;  /* 0xff8000000e197808 */ /* 0x000fe40004800000 */
[-C--:B------:R-:W-:Y:S02]  /*6e30*/  ISETP.GE.AND P4, PT, R21, R215.reuse, PT ;  /* 0x000000d71500720c */ /* 0x080fe40003f86270 */
[----:B------:R-:W-:-:S02]  /*6e40*/  ISETP.GE.AND P6, PT, R23, R215, PT ;  /* 0x000000d71700720c */ /* 0x000fc40003fc6270 */
[----:B------:R-:W-:Y:S01]  /*6e50*/  ISETP.GE.AND P1, PT, R23, R210, PT ;  /* 0x000000d21700720c */ /* 0x000fe20003f26270 */
[----:B------:R-:W2:Y:S01]  /*6e60*/  MUFU.TANH R174, R157 ;  /* 0x0000009d00ae7308 */ /* 0x000ea20000002400 */
[-C--:B------:R-:W-:Y:S02]  /*6e70*/  ISETP.LT.OR P4, PT, R21, R216.reuse, P4 ;  /* 0x000000d81500720c */ /* 0x080fe40002781670 */
[C---:B------:R-:W-:Y:S02]  /*6e80*/  ISETP.LT.OR P6, PT, R23.reuse, R216, P6 ;  /* 0x000000d81700720c */ /* 0x040fe400037c1670 */
[----:B------:R-:W-:Y:S02]  /*6e90*/  ISETP.LT.OR P1, PT, R23, R214, P1 ;  /* 0x000000d61700720c */ /* 0x000fe40000f21670 */
[----:B------:R-:W-:Y:S01]  /*6ea0*/  FSEL R27, R12, -INF , !P2 ;  /* 0xff8000000c1b7808 */ /* 0x000fe20005000000 */
[----:B------:R-:W1:Y:S01]  /*6eb0*/  MUFU.TANH R167, R159 ;  /* 0x0000009f00a77308 */ /* 0x000e620000002400 */
[----:B------:R-:W-:-:S02]  /*6ec0*/  IADD3 R9, R13, 0x28, RZ ;  /* 0x000000280d097810 */ /* 0x000fc40007ffe0ff */
[----:B------:R-:W-:Y:S02]  /*6ed0*/  IADD3 R7, R13, 0x29, RZ ;  /* 0x000000290d077810 */ /* 0x000fe40007ffe0ff */
[----:B------:R-:W-:Y:S02]  /*6ee0*/  ISETP.GE.AND P2, PT, R21, R210, PT ;  /* 0x000000d21500720c */ /* 0x000fe40003f46270 */
[----:B---3--:R-:W-:Y:S01]  /*6ef0*/  FSEL R20, R16, -INF , !P4 ;  /* 0xff80000010147808 */ /* 0x008fe20006000000 */
[----:B------:R-:W3:Y:S01]  /*6f00*/  MUFU.TANH R152, R33 ;  /* 0x0000002100987308 */ /* 0x000ee20000002400 */
[----:B----4-:R-:W-:Y:S02]  /*6f10*/  FSEL R172, R172, -INF , !P6 ;  /* 0xff800000acac7808 */ /* 0x010fe40007000000 */
[----:B------:R-:W-:Y:S02]  /*6f20*/  FSEL R173, R173, -INF , !P1 ;  /* 0xff800000adad7808 */ /* 0x000fe40004800000 */
[----:B------:R-:W-:-:S02]  /*6f30*/  ISETP.GE.AND P4, PT, R9, R215, PT ;  /* 0x000000d70900720c */ /* 0x000fc40003f86270 */
[C---:B------:R-:W-:Y:S01]  /*6f40*/  ISETP.GE.AND P6, PT, R7.reuse, R215, PT ;  /* 0x000000d70700720c */ /* 0x040fe20003fc6270 */
[----:B------:R-:W4:Y:S01]  /*6f50*/  MUFU.TANH R164, R153 ;  /* 0x0000009900a47308 */ /* 0x000f220000002400 */
[----:B------:R-:W-:Y:S02]  /*6f60*/  ISETP.GE.AND P1, PT, R7, R210, PT ;  /* 0x000000d20700720c */ /* 0x000fe40003f26270 */
[----:B------:R-:W-:Y:S02]  /*6f70*/  ISETP.LT.OR P2, PT, R21, R214, P2 ;  /* 0x000000d61500720c */ /* 0x000fe40001741670 */
[-C--:B------:R-:W-:Y:S02]  /*6f80*/  ISETP.LT.OR P4, PT, R9, R216.reuse, P4 ;  /* 0x000000d80900720c */ /* 0x080fe40002781670 */
[C---:B------:R-:W-:Y:S01]  /*6f90*/  ISETP.LT.OR P6, PT, R7.reuse, R216, P6 ;  /* 0x000000d80700720c */ /* 0x040fe200037c1670 */
[----:B------:R-:W1:Y:S01]  /*6fa0*/  MUFU.TANH R163, R155 ;  /* 0x0000009b00a37308 */ /* 0x000e620000002400 */
[----:B------:R-:W-:-:S02]  /*6fb0*/  ISETP.LT.OR P1, PT, R7, R214, P1 ;  /* 0x000000d60700720c */ /* 0x000fc40000f21670 */
[----:B------:R-:W-:Y:S02]  /*6fc0*/  FSEL R23, R29, -INF , !P2 ;  /* 0xff8000001d177808 */ /* 0x000fe40005000000 */
[----:B------:R-:W-:Y:S02]  /*6fd0*/  IADD3 R7, R13, 0x31, RZ ;  /* 0x000000310d077810 */ /* 0x000fe40007ffe0ff */
[----:B-----5:R-:W-:Y:S01]  /*6fe0*/  FSEL R22, R15, -INF , !P5 ;  /* 0xff8000000f167808 */ /* 0x020fe20006800000 */
[----:B------:R-:W5:Y:S01]  /*6ff0*/  MUFU.TANH R154, R32 ;  /* 0x00000020009a7308 */ /* 0x000f620000002400 */
[----:B------:R-:W-:Y:S02]  /*7000*/  FSEL R21, R28, -INF , !P0 ;  /* 0xff8000001c157808 */ /* 0x000fe40004000000 */
[----:B------:R-:W-:Y:S02]  /*7010*/  ISETP.GE.AND P2, PT, R9, R210, PT ;  /* 0x000000d20900720c */ /* 0x000fe40003f46270 */
[----:B------:R-:W-:-:S02]  /*7020*/  ISETP.GE.AND P5, PT, R31, R215, PT ;  /* 0x000000d71f00720c */ /* 0x000fc40003fa6270 */
[----:B------:R-:W-:Y:S01]  /*7030*/  ISETP.GE.AND P0, PT, R31, R210, PT ;  /* 0x000000d21f00720c */ /* 0x000fe20003f06270 */
[----:B------:R-:W2:Y:S01]  /*7040*/  MUFU.TANH R151, R34 ;  /* 0x0000002200977308 */ /* 0x000ea20000002400 */
[----:B------:R-:W-:Y:S02]  /*7050*/  FSEL R166, R166, -INF , !P4 ;  /* 0xff800000a6a67808 */ /* 0x000fe40006000000 */
[----:B------:R-:W-:Y:S02]  /*7060*/  ISETP.GE.AND P4, PT, R7, R215, PT ;  /* 0x000000d70700720c */ /* 0x000fe40003f86270 */
[----:B------:R-:W-:Y:S02]  /*7070*/  ISETP.LT.OR P2, PT, R9, R214, P2 ;  /* 0x000000d60900720c */ /* 0x000fe40001741670 */
[C---:B------:R-:W-:Y:S01]  /*7080*/  ISETP.LT.OR P5, PT, R31.reuse, R216, P5 ;  /* 0x000000d81f00720c */ /* 0x040fe20002fa1670 */
[----:B------:R-:W3:Y:S01]  /*7090*/  MUFU.TANH R139, R35 ;  /* 0x00000023008b7308 */ /* 0x000ee20000002400 */
[----:B------:R-:W-:-:S02]  /*70a0*/  ISETP.LT.OR P0, PT, R31, R214, P0 ;  /* 0x000000d61f00720c */ /* 0x000fc40000701670 */
[----:B------:R-:W-:Y:S02]  /*70b0*/  IADD3 R9, R13, 0x30, RZ ;  /* 0x000000300d097810 */ /* 0x000fe40007ffe0ff */
[----:B------:R-:W-:Y:S02]  /*70c0*/  ISETP.LT.OR P4, PT, R7, R216, P4 ;  /* 0x000000d80700720c */ /* 0x000fe40002781670 */
[----:B-1----:R-:W-:Y:S01]  /*70d0*/  FSEL R165, R165, -INF , !P2 ;  /* 0xff800000a5a57808 */ /* 0x002fe20005000000 */
[----:B------:R-:W1:Y:S01]  /*70e0*/  MUFU.TANH R138, R138 ;  /* 0x0000008a008a7308 */ /* 0x000e620000002400 */
[----:B--2---:R-:W-:Y:S02]  /*70f0*/  FSEL R174, R174, -INF , !P5 ;  /* 0xff800000aeae7808 */ /* 0x004fe40006800000 */
[----:B------:R-:W-:Y:S02]  /*7100*/  FSEL R167, R167, -INF , !P0 ;  /* 0xff800000a7a77808 */ /* 0x000fe40004000000 */
[----:B------:R-:W-:-:S02]  /*7110*/  ISETP.GE.AND P2, PT, R7, R210, PT ;  /* 0x000000d20700720c */ /* 0x000fc40003f46270 */
[C---:B------:R-:W-:Y:S01]  /*7120*/  ISETP.GE.AND P5, PT, R9.reuse, R215, PT ;  /* 0x000000d70900720c */ /* 0x040fe20003fa6270 */
[----:B------:R-:W-:Y:S01]  /*7130*/  MUFU.TANH R136, R136 ;  /* 0x0000008800887308 */ /* 0x000fe20000002400 */
[----:B------:R-:W-:Y:S02]  /*7140*/  ISETP.GE.AND P0, PT, R9, R210, PT ;  /* 0x000000d20900720c */ /* 0x000fe40003f06270 */
[----:B---3--:R-:W-:Y:S02]  /*7150*/  FSEL R152, R152, -INF , !P4 ;  /* 0xff80000098987808 */ /* 0x008fe40006000000 */
[----:B------:R-:W-:Y:S01]  /*7160*/  ISETP.GT.AND P4, PT, R209, R204, PT ;  /* 0x000000ccd100720c */ /* 0x000fe20003f84270 */
[----:B------:R-:W-:Y:S01]  /*7170*/  BAR.SYNC.DEFER_BLOCKING 0x0 ;  /* 0x0000000000007b1d */ /* 0x000fe20000010000 */
[----:B------:R-:W-:Y:S02]  /*7180*/  ISETP.LT.OR P2, PT, R7, R214, P2 ;  /* 0x000000d60700720c */ /* 0x000fe40001741670 */
[----:B------:R-:W-:-:S02]  /*7190*/  ISETP.LT.OR P5, PT, R9, R216, P5 ;  /* 0x000000d80900720c */ /* 0x000fc40002fa1670 */
[----:B------:R-:W-:Y:S01]  /*71a0*/  ISETP.LT.OR P0, PT, R9, R214, P0 ;  /* 0x000000d60900720c */ /* 0x000fe20000701670 */
[----:B------:R-:W2:Y:S01]  /*71b0*/  MUFU.TANH R137, R137 ;  /* 0x0000008900897308 */ /* 0x000ea20000002400 */
[C---:B------:R-:W-:Y:S02]  /*71c0*/  IADD3 R7, R13.reuse, 0x38, RZ ;  /* 0x000000380d077810 */ /* 0x040fe40007ffe0ff */
[----:B------:R-:W-:Y:S02]  /*71d0*/  IADD3 R13, R13, 0x39, RZ ;  /* 0x000000390d0d7810 */ /* 0x000fe40007ffe0ff */
[----:B----4-:R-:W-:Y:S02]  /*71e0*/  FSEL R164, R164, -INF , !P6 ;  /* 0xff800000a4a47808 */ /* 0x010fe40007000000 */
[----:B------:R-:W-:Y:S01]  /*71f0*/  FSEL R163, R163, -INF , !P1 ;  /* 0xff800000a3a37808 */ /* 0x000fe20004800000 */
[----:B------:R-:W3:Y:S01]  /*7200*/  MUFU.TANH R149, R149 ;  /* 0x0000009500957308 */ /* 0x000ee20000002400 */
[----:B-----5:R-:W-:-:S02]  /*7210*/  FSEL R154, R154, -INF , !P5 ;  /* 0xff8000009a9a7808 */ /* 0x020fc40006800000 */
[----:B------:R-:W-:Y:S02]  /*7220*/  FSEL R151, R151, -INF , !P0 ;  /* 0xff80000097977808 */ /* 0x000fe40004000000 */
[CC--:B------:R-:W-:Y:S02]  /*7230*/  ISETP.GE.AND P6, PT, R7.reuse, R215.reuse, PT ;  /* 0x000000d70700720c */ /* 0x0c0fe40003fc6270 */
[-C--:B------:R-:W-:Y:S02]  /*7240*/  ISETP.GE.AND P1, PT, R7, R210.reuse, PT ;  /* 0x000000d20700720c */ /* 0x080fe40003f26270 */
[C---:B------:R-:W-:Y:S02]  /*7250*/  ISETP.GE.AND P5, PT, R13.reuse, R215, PT ;  /* 0x000000d70d00720c */ /* 0x040fe40003fa6270 */
[----:B------:R-:W-:Y:S02]  /*7260*/  ISETP.GE.AND P0, PT, R13, R210, PT ;  /* 0x000000d20d00720c */ /* 0x000fe40003f06270 */
[----:B------:R-:W-:-:S02]  /*7270*/  ISETP.LT.OR P6, PT, R7, R216, P6 ;  /* 0x000000d80700720c */ /* 0x000fc400037c1670 */
[----:B------:R-:W-:Y:S02]  /*7280*/  ISETP.LT.OR P1, PT, R7, R214, P1 ;  /* 0x000000d60700720c */ /* 0x000fe40000f21670 */
[C---:B------:R-:W-:Y:S02]  /*7290*/  ISETP.LT.OR P5, PT, R13.reuse, R216, P5 ;  /* 0x000000d80d00720c */ /* 0x040fe40002fa1670 */
[----:B------:R-:W-:Y:S02]  /*72a0*/  ISETP.LT.OR P0, PT, R13, R214, P0 ;  /* 0x000000d60d00720c */ /* 0x000fe40000701670 */
[----:B------:R-:W-:Y:S02]  /*72b0*/  FSEL R139, R139, -INF , !P2 ;  /* 0xff8000008b8b7808 */ /* 0x000fe40005000000 */
[----:B-1----:R-:W-:Y:S02]  /*72c0*/  FSEL R138, R138, -INF , !P6 ;  /* 0xff8000008a8a7808 */ /* 0x002fe40007000000 */
[----:B--2---:R-:W-:-:S02]  /*72d0*/  FSEL R137, R137, -INF , !P1 ;  /* 0xff80000089897808 */ /* 0x004fc40004800000 */
[----:B------:R-:W-:Y:S02]  /*72e0*/  FSEL R136, R136, -INF , !P5 ;  /* 0xff80000088887808 */ /* 0x000fe40006800000 */
[----:B---3--:R-:W-:Y:S01]  /*72f0*/  FSEL R149, R149, -INF , !P0 ;  /* 0xff80000095957808 */ /* 0x008fe20004000000 */
        /* <DEDUP_REMOVED lines=59> */
.L_x_5582:
[----:B------:R-:W-:-:S04]  /*76b0*/  ULEA UR5, -UR8, URZ, 0x6 ;  /* 0x0000003f08057291 */ /* 0x000fc8000f8e313f */
[----:B------:R-:W-:Y:S02]  /*76c0*/  USHF.R.S32.HI UR4, URZ, 0x1f, UR5 ;  /* 0x0000001f3f047899 */ /* 0x000fe40008011405 */
[----:B------:R-:W-:-:S04]  /*76d0*/  MOV R8, UR5 ;  /* 0x0000000500087c02 */ /* 0x000fc80008000f00 */
[----:B------:R-:W-:Y:S02]  /*76e0*/  MOV R2, UR4 ;  /* 0x0000000400027c02 */ /* 0x000fe40008000f00 */
.L_x_5583:
        /* <DEDUP_REMOVED lines=29> */
.L_x_5581:
[----:B-1----:R-:W-:Y:S01]  /*78c0*/  FMNMX.FTZ R7, R132, R0, !PT ;  /* 0x0000000084077209 */ /* 0x002fe20007810000 */
        /* <DEDUP_REMOVED lines=59> */
[--C-:B------:R-:W-:Y:S02]  /*7c80*/  FFMA.FTZ R140, R140, c[0x0][0x23c], -R150.reuse ;  /* 0x00008f008c8c7a23 */ /* 0x100fe40000010896 */
        /* <DEDUP_REMOVED lines=106> */
[----:B------:R-:W-:Y:S01]  /*8330*/  MUFU.EX2 R169, R169 ;  /* 0x000000a900a97308 */ /* 0x000fe20000000800 */
        /* <DEDUP_REMOVED lines=115> */
[----:B------:R-:W-:-:S04]  /*8a70*/  FADD.FTZ R161, R161, R160 ;  /* 0x000000a0a1a17221 */ /* 0x000fc80000010000 */
[----:B-----5:R-:W-:Y:S01]  /*8a80*/  FADD.FTZ R0, R164, R161 ;  /* 0x000000a1a4007221 */ /* 0x020fe20000010000 */
[----:B------:R-:W-:Y:S01]  /*8a90*/  HMMA.16816.F32.BF16 R124, R4, R14, R124 ;  /* 0x0000000e047c723c */ /* 0x000fe2000004187c */
[----:B------:R-:W2:Y:S02]  /*8aa0*/  LDSM.16.MT88.4 R12, [R196+0x10800] ;  /* 0x01080000c40c783b */ /* 0x000ea40000004200 */
[----:B------:R-:W-:-:S05]  /*8ab0*/  FADD.FTZ R0, R167, R0 ;  /* 0x00000000a7007221 */ /* 0x000fca0000010000 */
        /* <DEDUP_REMOVED lines=43> */
[----:B--2---:R-:W-:Y:S01]  /*8d70*/  HMMA.16816.F32.BF16 R128, R4, R12, R128 ;  /* 0x0000000c0480723c */ /* 0x004fe20000041880 */
[----:B------:R-:W-:-:S07]  /*8d80*/  FADD.FTZ R171, R171, R166 ;  /* 0x000000a6abab7221 */ /* 0x000fce0000010000 */
        /* <DEDUP_REMOVED lines=76> */
.L_x_5578:
        /* <DEDUP_REMOVED lines=16> */
.L_x_5588:
        /* <DEDUP_REMOVED lines=65> */
.L_x_5585:
[C---:B------:R-:W-:Y:S04]  /*9760*/  LEA R206, P0, R8.reuse, R206, 0x1 ;  /* 0x000000ce08ce7211 */ /* 0x040fe800078008ff */
[----:B------:R-:W-:Y:S02]  /*9770*/  LEA.HI.X R205, R8, R205, R3, 0x1, P0 ;  /* 0x000000cd08cd7211 */ /* 0x000fe400000f0c03 */
[----:B------:R-:W-:Y:S02]  /*9780*/  IADD3 R230, P0, R206, UR12, RZ ;  /* 0x0000000ccee67c10 */ /* 0x000fe4000ff1e0ff */
[----:B------:R-:W-:Y:S02]  /*9790*/  MOV R207, R205 ;  /* 0x000000cd00cf7202 */ /* 0x000fe40000000f00 */
[----:B------:R-:W-:Y:S02]  /*97a0*/  IADD3.X R231, R205, UR5, RZ, P0, !PT ;  /* 0x00000005cde77c10 */ /* 0x000fe400087fe4ff */
[----:B------:R-:W-:Y:S01]  /*97b0*/  IADD3 R228, P0, R230, UR12, RZ ;  /* 0x0000000ce6e47c10 */ /* 0x000fe2000ff1e0ff */
[----:B------:R-:W-:Y:S01]  /*97c0*/  @!PT LDS RZ, [RZ] ;  /* 0x00000000fffff984 */ /* 0x000fe20000000800 */
[----:B------:R-:W-:Y:S01]  /*97d0*/  @!PT LDS RZ, [RZ] ;  /* 0x00000000fffff984 */ /* 0x000fe20000000800 */
[----:B------:R-:W-:Y:S01]  /*97e0*/  @!PT LDS RZ, [RZ] ;  /* 0x00000000fffff984 */ /* 0x000fe20000000800 */
[----:B------:R1:W-:Y:S03]  /*97f0*/  LDGSTS.E.BYPASS.LTC128B.128 [R211+0xc000], [R206.64] ;  /* 0x0c000000ced37fae */ /* 0x0003e6000b901d4a */
[----:B------:R-:W-:Y:S02]  /*9800*/  IADD3.X R229, R231, UR5, RZ, P0, !PT ;  /* 0x00000005e7e57c10 */ /* 0x000fe400087fe4ff */
[----:B------:R-:W-:Y:S01]  /*9810*/  IADD3 R226, P0, R228, UR12, RZ ;  /* 0x0000000ce4e27c10 */ /* 0x000fe2000ff1e0ff */
[----:B------:R1:W-:Y:S03]  /*9820*/  LDGSTS.E.BYPASS.LTC128B.128 [R211+0xe000], [R206.64+0x80] ;  /* 0x0e000080ced37fae */ /* 0x0003e6000b901d4a */
[----:B------:R-:W-:Y:S02]  /*9830*/  IADD3.X R227, R229, UR5, RZ, P0, !PT ;  /* 0x00000005e5e37c10 */ /* 0x000fe400087fe4ff */
[----:B------:R-:W-:Y:S01]  /*9840*/  ISETP.GT.AND P0, PT, R209, R204, PT ;  /* 0x000000ccd100720c */ /* 0x000fe20003f04270 */
[----:B------:R1:W-:Y:S06]  /*9850*/  LDGSTS.E.BYPASS.LTC128B.128 [R211+0x10000], [R206.64+0x100] ;  /* 0x10000100ced37fae */ /* 0x0003ec000b901d4a */
        /* <DEDUP_REMOVED lines=172> */
[----:B----4-:R-:W-:Y:S03]  /*a320*/  FMUL.FTZ R226, R8, c[0x0][0x2ec] ;  /* 0x0000bb0008e27a20 */ /* 0x010fe60000410000 */
[----:B------:R-:W-:Y:S02]  /*a330*/  FMUL.FTZ R229, R9, c[0x0][0x2ec] ;  /* 0x0000bb0009e57a20 */ /* 0x000fe40000410000 */
[----:B------:R-:W-:Y:S02]  /*a340*/  FMUL.FTZ R228, R10, c[0x0][0x2ec] ;  /* 0x0000bb000ae47a20 */ /* 0x000fe40000410000 */
[----:B------:R-:W4:Y:S01]  /*a350*/  MUFU.TANH R224, R224 ;  /* 0x000000e000e07308 */ /* 0x000f220000002400 */
        /* <DEDUP_REMOVED lines=31> */
[----:B------:R-:W-:Y:S03]  /*a550*/  FMUL.FTZ R249, R35, c[0x0][0x2ec] ;  /* 0x0000bb0023f97a20 */ /* 0x000fe60000410000 */
        /* <DEDUP_REMOVED lines=87> */
.L_x_5587:
        /* <DEDUP_REMOVED lines=24> */
.L_x_5586:
[----:B--234-:R-:W-:Y:S01]  /*ac50*/  IMAD R11, R209, 0x40, R218 ;  /* 0x00000040d10b7824 */ /* 0x01cfe200078e02da */
[----:B------:R-:W-:Y:S04]  /*ac60*/  LDSM.16.MT88.4 R28, [R193+0xc000] ;  /* 0x00c00000c11c783b */ /* 0x000fe80000004200 */
[C---:B------:R-:W-:Y:S02]  /*ac70*/  IADD3 R5, R11.reuse, 0x8, RZ ;  /* 0x000000080b057810 */ /* 0x040fe40007ffe0ff */
[C---:B------:R-:W-:Y:S02]  /*ac80*/  ISETP.GE.AND P6, PT, R11.reuse, R216, PT ;  /* 0x000000d80b00720c */ /* 0x040fe40003fc6270 */
[----:B------:R-:W-:Y:S02]  /*ac90*/  ISETP.GE.AND P0, PT, R11, R214, PT ;  /* 0x000000d60b00720c */ /* 0x000fe40003f06270 */
[C---:B------:R-:W-:Y:S02]  /*aca0*/  ISETP.GE.AND P2, PT, R5.reuse, R216, PT ;  /* 0x000000d80500720c */ /* 0x040fe40003f46270 */
[----:B------:R-:W-:Y:S02]  /*acb0*/  ISETP.GE.AND P5, PT, R5, R214, PT ;  /* 0x000000d60500720c */ /* 0x000fe40003fa6270 */
[CC--:B------:R-:W-:Y:S02]  /*acc0*/  ISETP.GE.OR P6, PT, R11.reuse, R215.reuse, !P6 ;  /* 0x000000d70b00720c */ /* 0x0c0fe400077c6670 */
[C---:B------:R-:W-:Y:S02]  /*acd0*/  IADD3 R9, R11.reuse, 0x9, RZ ;  /* 0x000000090b097810 */ /* 0x040fe40007ffe0ff */
[-C--:B------:R-:W-:Y:S02]  /*ace0*/  ISETP.GE.OR P0, PT, R11, R210.reuse, !P0 ;  /* 0x000000d20b00720c */ /* 0x080fe40004706670 */
[----:B------:R-:W-:Y:S02]  /*acf0*/  FSEL R207, R207, -INF , !P6 ;  /* 0xff800000cfcf7808 */ /* 0x000fe40007000000 */
[----:B------:R-:W-:Y:S02]  /*ad00*/  IADD3 R7, R11, 0x1, RZ ;  /* 0x000000010b077810 */ /* 0x000fe40007ffe0ff */
[CC--:B------:R-:W-:Y:S02]  /*ad10*/  ISETP.GE.OR P2, PT, R5.reuse, R215.reuse, !P2 ;  /* 0x000000d70500720c */ /* 0x0c0fe40005746670 */
[----:B------:R-:W-:Y:S02]  /*ad20*/  ISETP.GE.OR P5, PT, R5, R210, !P5 ;  /* 0x000000d20500720c */ /* 0x000fe40006fa6670 */
[----:B------:R-:W-:Y:S02]  /*ad30*/  FSEL R5, R224, -INF , !P0 ;  /* 0xff800000e0057808 */ /* 0x000fe40004000000 */
[C---:B------:R-:W-:Y:S02]  /*ad40*/  ISETP.GE.AND P6, PT, R9.reuse, R216, PT ;  /* 0x000000d80900720c */ /* 0x040fe40003fc6270 */
[C---:B------:R-:W-:Y:S02]  /*ad50*/  ISETP.GE.AND P0, PT, R9.reuse, R214, PT ;  /* 0x000000d60900720c */ /* 0x040fe40003f06270 */
[CC--:B------:R-:W-:Y:S02]  /*ad60*/  ISETP.GE.OR P6, PT, R9.reuse, R215.reuse, !P6 ;  /* 0x000000d70900720c */ /* 0x0c0fe400077c6670 */
[----:B------:R-:W-:Y:S02]  /*ad70*/  ISETP.GE.OR P0, PT, R9, R210, !P0 ;  /* 0x000000d20900720c */ /* 0x000fe40004706670 */
[----:B------:R-:W-:Y:S02]  /*ad80*/  IADD3 R9, R11, 0x11, RZ ;  /* 0x000000110b097810 */ /* 0x000fe40007ffe0ff */
[C---:B------:R-:W-:Y:S02]  /*ad90*/  ISETP.GE.AND P1, PT, R7.reuse, R216, PT ;  /* 0x000000d80700720c */ /* 0x040fe40003f26270 */
[----:B------:R-:W-:Y:S02]  /*ada0*/  ISETP.GE.AND P4, PT, R7, R214, PT ;  /* 0x000000d60700720c */ /* 0x000fe40003f86270 */
[----:B-1----:R-:W-:Y:S02]  /*adb0*/  FSEL R10, R229, -INF , !P6 ;  /* 0xff800000e50a7808 */ /* 0x002fe40007000000 */
[CC--:B------:R-:W-:Y:S02]  /*adc0*/  ISETP.GE.OR P1, PT, R7.reuse, R215.reuse, !P1 ;  /* 0x000000d70700720c */ /* 0x0c0fe40004f26670 */
[----:B------:R-:W-:Y:S02]  /*add0*/  ISETP.GE.OR P4, PT, R7, R210, !P4 ;  /* 0x000000d20700720c */ /* 0x000fe40006786670 */
[----:B------:R-:W-:Y:S02]  /*ade0*/  IADD3 R7, R11, 0x10, RZ ;  /* 0x000000100b077810 */ /* 0x000fe40007ffe0ff */
[CC--:B------:R-:W-:Y:S02]  /*adf0*/  ISETP.GE.AND P6, PT, R9.reuse, R216.reuse, PT ;  /* 0x000000d80900720c */ /* 0x0c0fe40003fc6270 */
[----:B------:R-:W-:Y:S02]  /*ae00*/  FSEL R222, R222, -INF , !P1 ;  /* 0xff800000dede7808 */ /* 0x000fe40004800000 */
[-C--:B------:R-:W-:Y:S02]  /*ae10*/  ISETP.GE.OR P6, PT, R9, R215.reuse, !P6 ;  /* 0x000000d70900720c */ /* 0x080fe400077c6670 */
[-C--:B------:R-:W-:Y:S02]  /*ae20*/  ISETP.GE.AND P1, PT, R7, R216.reuse, PT ;  /* 0x000000d80700720c */ /* 0x080fe40003f26270 */
[C---:B------:R-:W-:Y:S02]  /*ae30*/  IADD3 R17, R11.reuse, 0x19, RZ ;  /* 0x000000190b117810 */ /* 0x040fe40007ffe0ff */
[----:B------:R-:W-:Y:S02]  /*ae40*/  FSEL R162, R232, -INF , !P6 ;  /* 0xff800000e8a27808 */ /* 0x000fe40007000000 */
[----:B------:R-:W-:Y:S02]  /*ae50*/  IADD3 R15, R11, 0x18, RZ ;  /* 0x000000180b0f7810 */ /* 0x000fe40007ffe0ff */
[-C--:B------:R-:W-:Y:S02]  /*ae60*/  ISETP.GE.OR P1, PT, R7, R215.reuse, !P1 ;  /* 0x000000d70700720c */ /* 0x080fe40004f26670 */
[-C--:B------:R-:W-:Y:S02]  /*ae70*/  ISETP.GE.AND P6, PT, R17, R216.reuse, PT ;  /* 0x000000d81100720c */ /* 0x080fe40003fc6270 */
[----:B------:R-:W-:Y:S02]  /*ae80*/  FSEL R170, R233, -INF , !P1 ;  /* 0xff800000e9aa7808 */ /* 0x000fe40004800000 */
[-C--:B------:R-:W-:Y:S02]  /*ae90*/  ISETP.GE.OR P6, PT, R17, R215.reuse, !P6 ;  /* 0x000000d71100720c */ /* 0x080fe400077c6670 */
[----:B------:R-:W-:Y:S02]  /*aea0*/  ISETP.GE.AND P1, PT, R15, R216, PT ;  /* 0x000000d80f00720c */ /* 0x000fe40003f26270 */
[----:B------:R-:W-:Y:S02]  /*aeb0*/  FSEL R140, R239, -INF , !P6 ;  /* 0xff800000ef8c7808 */ /* 0x000fe40007000000 */
[----:B------:R-:W-:Y:S02]  /*aec0*/  FSEL R226, R226, -INF , !P2 ;  /* 0xff800000e2e27808 */ /* 0x000fe40005000000 */
[-C--:B------:R-:W-:Y:S02]  /*aed0*/  ISETP.GE.OR P1, PT, R15, R215.reuse, !P1 ;  /* 0x000000d70f00720c */ /* 0x080fe40004f26670 */
[----:B------:R-:W-:Y:S02]  /*aee0*/  IADD3 R13, R11, 0x20, RZ ;  /* 0x000000200b0d7810 */ /* 0x000fe40007ffe0ff */
[-C--:B------:R-:W-:Y:S02]  /*aef0*/  ISETP.GE.AND P2, PT, R7, R214.reuse, PT ;  /* 0x000000d60700720c */ /* 0x080fe40003f46270 */
[----:B------:R-:W-:Y:S02]  /*af00*/  ISETP.GE.AND P6, PT, R15, R214, PT ;  /* 0x000000d60f00720c */ /* 0x000fe40003fc6270 */
[----:B------:R-:W-:Y:S02]  /*af10*/  FSEL R142, R236, -INF , !P1 ;  /* 0xff800000ec8e7808 */ /* 0x000fe40004800000 */
[----:B------:R-:W-:Y:S02]  /*af20*/  ISETP.GE.OR P2, PT, R7, R210, !P2 ;  /* 0x000000d20700720c */ /* 0x000fe40005746670 */
[----:B------:R-:W-:Y:S02]  /*af30*/  FSEL R7, R3, -INF , !P4 ;  /* 0xff80000003077808 */ /* 0x000fe40006000000 */
[----:B------:R-:W-:Y:S02]  /*af40*/  ISETP.GE.AND P4, PT, R13, R216, PT ;  /* 0x000000d80d00720c */ /* 0x000fe40003f86270 */
[----:B------:R-:W-:Y:S02]  /*af50*/  ISETP.GE.OR P6, PT, R15, R210, !P6 ;  /* 0x000000d20f00720c */ /* 0x000fe400077c6670 */
[----:B------:R-:W-:Y:S02]  /*af60*/  ISETP.GE.AND P1, PT, R9, R214, PT ;  /* 0x000000d60900720c */ /* 0x000fe40003f26270 */
[----:B------:R-:W-:Y:S02]  /*af70*/  IADD3 R15, R11, 0x28, RZ ;  /* 0x000000280b0f7810 */ /* 0x000fe40007ffe0ff */
[----:B------:R-:W-:Y:S02]  /*af80*/  ISETP.GE.OR P1, PT, R9, R210, !P1 ;  /* 0x000000d20900720c */ /* 0x000fe40004f26670 */
[-C--:B------:R-:W-:Y:S02]  /*af90*/  ISETP.GE.OR P4, PT, R13, R215.reuse, !P4 ;  /* 0x000000d70d00720c */ /* 0x080fe40006786670 */
[----:B------:R-:W-:Y:S02]  /*afa0*/  FSEL R9, R228, -INF , !P5 ;  /* 0xff800000e4097808 */ /* 0x000fe40006800000 */
[----:B------:R-:W-:Y:S02]  /*afb0*/  FSEL R227, R227, -INF , !P0 ;  /* 0xff800000e3e37808 */ /* 0x000fe40004000000 */
[----:B------:R-:W-:Y:S02]  /*afc0*/  FMNMX.FTZ R19, R207, R2, !PT ;  /* 0x00000002cf137209 */ /* 0x000fe40007810000 */
[----:B------:R-:W-:Y:S02]  /*afd0*/  IADD3 R3, R11, 0x21, RZ ;  /* 0x000000210b037810 */ /* 0x000fe40007ffe0ff */
[----:B------:R-:W-:Y:S02]  /*afe0*/  ISETP.GE.AND P5, PT, R17, R214, PT ;  /* 0x000000d61100720c */ /* 0x000fe40003fa6270 */
[----:B------:R-:W-:Y:S02]  /*aff0*/  ISETP.GE.AND P0, PT, R15, R216, PT ;  /* 0x000000d80f00720c */ /* 0x000fe40003f06270 */
[----:B------:R-:W-:Y:S02]  /*b000*/  FMNMX.FTZ R4, R5, R0, !PT ;  /* 0x0000000005047209 */ /* 0x000fe40007810000 */
[----:B------:R-:W-:Y:S02]  /*b010*/  FSEL R160, R240, -INF , !P4 ;  /* 0xff800000f0a07808 */ /* 0x000fe40006000000 */
[----:B------:R-:W-:Y:S02]  /*b020*/  FSEL R163, R231, -INF , !P2 ;  /* 0xff800000e7a37808 */ /* 0x000fe40005000000 */
[----:B------:R-:W-:Y:S02]  /*b030*/  ISETP.GE.OR P5, PT, R17, R210, !P5 ;  /* 0x000000d21100720c */ /* 0x000fe40006fa6670 */
[----:B------:R-:W-:Y:S02]  /*b040*/  IADD3 R17, R11, 0x29, RZ ;  /* 0x000000290b117810 */ /* 0x000fe40007ffe0ff */
[----:B------:R-:W-:Y:S02]  /*b050*/  ISETP.GE.OR P0, PT, R15, R215, !P0 ;  /* 0x000000d70f00720c */ /* 0x000fe40004706670 */
[----:B------:R-:W-:Y:S02]  /*b060*/  FMNMX.FTZ R19, R222, R19, !PT ;  /* 0x00000013de137209 */ /* 0x000fe40007810000 */
[----:B------:R-:W-:Y:S02]  /*b070*/  FMNMX.FTZ R4, R7, R4, !PT ;  /* 0x0000000407047209 */ /* 0x000fe40007810000 */
[C---:B------:R-:W-:Y:S02]  /*b080*/  ISETP.GE.AND P4, PT, R3.reuse, R216, PT ;  /* 0x000000d80300720c */ /* 0x040fe40003f86270 */
[C---:B------:R-:W-:Y:S02]  /*b090*/  ISETP.GE.AND P2, PT, R3.reuse, R214, PT ;  /* 0x000000d60300720c */ /* 0x040fe40003f46270 */
[----:B------:R-:W-:Y:S02]  /*b0a0*/  FSEL R156, R246, -INF , !P0 ;  /* 0xff800000f69c7808 */ /* 0x000fe40004000000 */
[----:B------:R-:W-:Y:S02]  /*b0b0*/  ISETP.GE.OR P4, PT, R3, R215, !P4 ;  /* 0x000000d70300720c */ /* 0x000fe40006786670 */
[----:B------:R-:W-:Y:S02]  /*b0c0*/  ISETP.GE.AND P0, PT, R17, R216, PT ;  /* 0x000000d81100720c */ /* 0x000fe40003f06270 */
[----:B------:R-:W-:Y:S02]  /*b0d0*/  ISETP.GE.OR P2, PT, R3, R210, !P2 ;  /* 0x000000d20300720c */ /* 0x000fe40005746670 */
[----:B------:R-:W-:Y:S02]  /*b0e0*/  FMNMX.FTZ R3, R226, R19, !PT ;  /* 0x00000013e2037209 */ /* 0x000fe40007810000 */
[----:B------:R-:W-:Y:S02]  /*b0f0*/  FMNMX.FTZ R4, R9, R4, !PT ;  /* 0x0000000409047209 */ /* 0x000fe40007810000 */
[----:B------:R-:W-:Y:S02]  /*b100*/  ISETP.GE.OR P0, PT, R17, R215, !P0 ;  /* 0x000000d71100720c */ /* 0x000fe40004706670 */
[----:B------:R-:W-:Y:S02]  /*b110*/  FMNMX.FTZ R3, R10, R3, !PT ;  /* 0x000000030a037209 */ /* 0x000fe40007810000 */
[----:B------:R-:W-:Y:S02]  /*b120*/  FMNMX.FTZ R4, R227, R4, !PT ;  /* 0x00000004e3047209 */ /* 0x000fe40007810000 */
[----:B------:R-:W-:Y:S02]  /*b130*/  FSEL R161, R230, -INF , !P1 ;  /* 0xff800000e6a17808 */ /* 0x000fe40004800000 */
[----:B------:R-:W-:Y:S02]  /*b140*/  FSEL R154, R244, -INF , !P0 ;  /* 0xff800000f49a7808 */ /* 0x000fe40004000000 */
[----:B------:R-:W-:Y:S02]  /*b150*/  FMNMX.FTZ R4, R163, R4, !PT ;  /* 0x00000004a3047209 */ /* 0x000fe40007810000 */
[----:B------:R-:W-:Y:S02]  /*b160*/  ISETP.GE.AND P0, PT, R17, R214, PT ;  /* 0x000000d61100720c */ /* 0x000fe40003f06270 */
[----:B------:R-:W-:Y:S02]  /*b170*/  FMNMX.FTZ R3, R170, R3, !PT ;  /* 0x00000003aa037209 */ /* 0x000fe40007810000 */
[----:B------:R-:W-:Y:S02]  /*b180*/  FSEL R158, R243, -INF , !P4 ;  /* 0xff800000f39e7808 */ /* 0x000fe40006000000 */
[----:B------:R-:W-:Y:S02]  /*b190*/  FSEL R143, R235, -INF , !P6 ;  /* 0xff800000eb8f7808 */ /* 0x000fe40007000000 */
[----:B------:R-:W-:Y:S02]  /*b1a0*/  FMNMX.FTZ R4, R161, R4, !PT ;  /* 0x00000004a1047209 */ /* 0x000fe40007810000 */
[----:B------:R-:W-:Y:S02]  /*b1b0*/  ISETP.GE.AND P4, PT, R13, R214, PT ;  /* 0x000000d60d00720c */ /* 0x000fe40003f86270 */
[----:B------:R-:W-:Y:S02]  /*b1c0*/  ISETP.GE.OR P0, PT, R17, R210, !P0 ;  /* 0x000000d21100720c */ /* 0x000fe40004706670 */
[----:B------:R-:W-:Y:S02]  /*b1d0*/  FMNMX.FTZ R17, R162, R3, !PT ;  /* 0x00000003a2117209 */ /* 0x000fe40007810000 */
[----:B------:R-:W-:Y:S02]  /*b1e0*/  FSEL R141, R234, -INF , !P5 ;  /* 0xff800000ea8d7808 */ /* 0x000fe40006800000 */
[----:B------:R-:W-:Y:S02]  /*b1f0*/  FMNMX.FTZ R17, R142, R17, !PT ;  /* 0x000000118e117209 */ /* 0x000fe40007810000 */
[----:B------:R-:W-:Y:S02]  /*b200*/  FMNMX.FTZ R4, R143, R4, !PT ;  /* 0x000000048f047209 */ /* 0x000fe40007810000 */
[----:B------:R-:W-:Y:S02]  /*b210*/  ISETP.GE.OR P4, PT, R13, R210, !P4 ;  /* 0x000000d20d00720c */ /* 0x000fe40006786670 */
        /* <DEDUP_REMOVED lines=9> */
[----:B------:R-:W-:Y:S02]  /*b2b0*/  ISETP.GE.AND P6, PT, R15, R216, PT ;  /* 0x000000d80f00720c */ /* 0x000fe40003fc6270 */
[----:B------:R-:W-:Y:S02]  /*b2c0*/  IADD3 R13, R11, 0x31, RZ ;  /* 0x000000310b0d7810 */ /* 0x000fe40007ffe0ff */
[----:B------:R-:W-:Y:S02]  /*b2d0*/  FMNMX.FTZ R17, R158, R17, !PT ;  /* 0x000000119e117209 */ /* 0x000fe40007810000 */
[----:B------:R-:W-:Y:S02]  /*b2e0*/  FSEL R155, R242, -INF , !P1 ;  /* 0xff800000f29b7808 */ /* 0x000fe40004800000 */
[----:B------:R-:W-:Y:S02]  /*b2f0*/  FMNMX.FTZ R6, R157, R6, !PT ;  /* 0x000000069d067209 */ /* 0x000fe40007810000 */
[C---:B------:R-:W-:Y:S02]  /*b300*/  ISETP.GE.OR P6, PT, R15.reuse, R215, !P6 ;  /* 0x000000d70f00720c */ /* 0x040fe400077c6670 */
[----:B------:R-:W-:Y:S02]  /*b310*/  ISETP.GE.AND P2, PT, R15, R214, PT ;  /* 0x000000d60f00720c */ /* 0x000fe40003f46270 */
[----:B------:R-:W-:Y:S02]  /*b320*/  FSEL R152, R245, -INF , !P6 ;  /* 0xff800000f5987808 */ /* 0x000fe40007000000 */
[C---:B------:R-:W-:Y:S02]  /*b330*/  ISETP.GE.AND P6, PT, R13.reuse, R216, PT ;  /* 0x000000d80d00720c */ /* 0x040fe40003fc6270 */
[----:B------:R-:W-:Y:S02]  /*b340*/  FMNMX.FTZ R17, R156, R17, !PT ;  /* 0x000000119c117209 */ /* 0x000fe40007810000 */
[----:B------:R-:W-:Y:S02]  /*b350*/  ISETP.GE.AND P1, PT, R13, R214, PT ;  /* 0x000000d60d00720c */ /* 0x000fe40003f26270 */
[----:B------:R-:W-:Y:S02]  /*b360*/  FSEL R153, R241, -INF , !P0 ;  /* 0xff800000f1997808 */ /* 0x000fe40004000000 */
[----:B------:R-:W-:Y:S02]  /*b370*/  FMNMX.FTZ R6, R155, R6, !PT ;  /* 0x000000069b067209 */ /* 0x000fe40007810000 */
[-C--:B------:R-:W-:Y:S02]  /*b380*/  ISETP.GE.OR P2, PT, R15, R210.reuse, !P2 ;  /* 0x000000d20f00720c */ /* 0x080fe40005746670 */
[----:B------:R-:W-:Y:S02]  /*b390*/  IADD3 R3, R11, 0x38, RZ ;  /* 0x000000380b037810 */ /* 0x000fe40007ffe0ff */
[C---:B------:R-:W-:Y:S02]  /*b3a0*/  ISETP.GE.OR P6, PT, R13.reuse, R215, !P6 ;  /* 0x000000d70d00720c */ /* 0x040fe400077c6670 */
[----:B------:R-:W-:Y:S02]  /*b3b0*/  FMNMX.FTZ R17, R154, R17, !PT ;  /* 0x000000119a117209 */ /* 0x000fe40007810000 */
[----:B------:R-:W-:Y:S02]  /*b3c0*/  ISETP.GE.OR P1, PT, R13, R210, !P1 ;  /* 0x000000d20d00720c */ /* 0x000fe40004f26670 */
[----:B------:R-:W-:Y:S02]  /*b3d0*/  FSEL R149, R248, -INF , !P2 ;  /* 0xff800000f8957808 */ /* 0x000fe40005000000 */
[----:B------:R-:W-:Y:S02]  /*b3e0*/  FMNMX.FTZ R6, R153, R6, !PT ;  /* 0x0000000699067209 */ /* 0x000fe40007810000 */
[----:B------:R-:W-:Y:S02]  /*b3f0*/  IADD3 R11, R11, 0x39, RZ ;  /* 0x000000390b0b7810 */ /* 0x000fe40007ffe0ff */
[C---:B------:R-:W-:Y:S02]  /*b400*/  ISETP.GE.AND P5, PT, R3.reuse, R216, PT ;  /* 0x000000d80300720c */ /* 0x040fe40003fa6270 */
[----:B------:R-:W-:Y:S02]  /*b410*/  ISETP.GE.AND P0, PT, R3, R214, PT ;  /* 0x000000d60300720c */ /* 0x000fe40003f06270 */
[----:B------:R-:W-:Y:S02]  /*b420*/  FSEL R150, R252, -INF , !P6 ;  /* 0xff800000fc967808 */ /* 0x000fe40007000000 */
[----:B------:R-:W-:Y:S02]  /*b430*/  FMNMX.FTZ R17, R152, R17, !PT ;  /* 0x0000001198117209 */ /* 0x000fe40007810000 */
[----:B------:R-:W-:Y:S02]  /*b440*/  FSEL R147, R247, -INF , !P1 ;  /* 0xff800000f7937808 */ /* 0x000fe40004800000 */
[----:B------:R-:W-:Y:S02]  /*b450*/  FMNMX.FTZ R8, R149, R6, !PT ;  /* 0x0000000695087209 */ /* 0x000fe40007810000 */
[----:B------:R-:W-:Y:S02]  /*b460*/  ISETP.GE.AND P6, PT, R11, R216, PT ;  /* 0x000000d80b00720c */ /* 0x000fe40003fc6270 */
[C---:B------:R-:W-:Y:S02]  /*b470*/  ISETP.GE.OR P5, PT, R3.reuse, R215, !P5 ;  /* 0x000000d70300720c */ /* 0x040fe40006fa6670 */
[----:B------:R-:W-:Y:S02]  /*b480*/  ISETP.GE.OR P2, PT, R3, R210, !P0 ;  /* 0x000000d20300720c */ /* 0x000fe40004746670 */
[----:B------:R-:W-:Y:S02]  /*b490*/  ISETP.GE.AND P0, PT, R11, R214, PT ;  /* 0x000000d60b00720c */ /* 0x000fe40003f06270 */
[----:B------:R-:W-:Y:S02]  /*b4a0*/  FSEL R148, R21, -INF , !P5 ;  /* 0xff80000015947808 */ /* 0x000fe40006800000 */
[----:B------:R-:W-:Y:S01]  /*b4b0*/  FMNMX.FTZ R17, R150, R17, !PT ;  /* 0x0000001196117209 */ /* 0x000fe20007810000 */
[----:B------:R-:W-:Y:S01]  /*b4c0*/  LDSM.16.MT88.4 R20, [R194+0xc000] ;  /* 0x00c00000c214783b */ /* 0x000fe20000004200 */
[----:B------:R-:W-:Y:S02]  /*b4d0*/  FSEL R145, R250, -INF , !P2 ;  /* 0xff800000fa917808 */ /* 0x000fe40005000000 */
[----:B------:R-:W-:Y:S02]  /*b4e0*/  FMNMX.FTZ R8, R147, R8, !PT ;  /* 0x0000000893087209 */ /* 0x000fe40007810000 */
[C---:B------:R-:W-:Y:S02]  /*b4f0*/  ISETP.GE.OR P6, PT, R11.reuse, R215, !P6 ;  /* 0x000000d70b00720c */ /* 0x040fe400077c6670 */
[----:B------:R-:W-:Y:S02]  /*b500*/  ISETP.GE.OR P0, PT, R11, R210, !P0 ;  /* 0x000000d20b00720c */ /* 0x000fe40004706670 */
[----:B------:R-:W-:Y:S02]  /*b510*/  FSEL R146, R251, -INF , !P6 ;  /* 0xff800000fb927808 */ /* 0x000fe40007000000 */
[----:B------:R-:W-:Y:S02]  /*b520*/  FMNMX.FTZ R17, R148, R17, !PT ;  /* 0x0000001194117209 */ /* 0x000fe40007810000 */
[----:B------:R-:W-:Y:S02]  /*b530*/  FMNMX.FTZ R8, R145, R8, !PT ;  /* 0x0000000891087209 */ /* 0x000fe40007810000 */
[----:B------:R-:W-:Y:S02]  /*b540*/  FSEL R133, R249, -INF , !P0 ;  /* 0xff800000f9857808 */ /* 0x000fe40004000000 */
[----:B------:R-:W-:Y:S02]  /*b550*/  FMNMX.FTZ R4, R146, R17, !PT ;  /* 0x0000001192047209 */ /* 0x000fe40007810000 */
[----:B------:R-:W-:Y:S03]  /*b560*/  FMNMX.FTZ R6, R133, R8, !PT ;  /* 0x0000000885067209 */ /* 0x000fe60007810000 */
[----:B------:R-:W1:Y:S08]  /*b570*/  SHFL.BFLY PT, R15, R4, 0x2, 0x1f ;  /* 0x0c401f00040f7f89 */ /* 0x000e7000000e0000 */
        /* <DEDUP_REMOVED lines=8> */
[----:B------:R-:W-:Y:S01]  /*b600*/  FMUL.FTZ R151, R132, c[0x0][0x23c] ;  /* 0x00008f0084977a20 */ /* 0x000fe20000410000 */
[----:B--2---:R-:W-:Y:S04]  /*b610*/  FMNMX.FTZ R3, R4, R3, !PT ;  /* 0x0000000304037209 */ /* 0x004fe80007810000 */
[----:B------:R-:W-:Y:S02]  /*b620*/  FSEL R151, R151, RZ, P1 ;  /* 0x000000ff97977208 */ /* 0x000fe40000800000 */
[C---:B------:R-:W-:Y:S01]  /*b630*/  FSETP.NEU.FTZ.AND P0, PT, R3.reuse, -INF , PT ;  /* 0xff8000000300780b */ /* 0x040fe20003f1d000 */
[----:B------:R-:W-:Y:S02]  /*b640*/  FMUL.FTZ R144, R3, c[0x0][0x23c] ;  /* 0x00008f0003907a20 */ /* 0x000fe40000410000 */
[--C-:B------:R-:W-:Y:S02]  /*b650*/  FFMA.FTZ R135, R207, c[0x0][0x23c], -R151.reuse ;  /* 0x00008f00cf877a23 */ /* 0x100fe40000010897 */
[--C-:B------:R-:W-:Y:S01]  /*b660*/  FFMA.FTZ R134, R222, c[0x0][0x23c], -R151.reuse ;  /* 0x00008f00de867a23 */ /* 0x100fe20000010897 */
[----:B------:R-:W-:Y:S01]  /*b670*/  FSEL R144, R144, RZ, P0 ;  /* 0x000000ff90907208 */ /* 0x000fe20000000000 */
[--C-:B------:R-:W-:Y:S02]  /*b680*/  FFMA.FTZ R169, R226, c[0x0][0x23c], -R151.reuse ;  /* 0x00008f00e2a97a23 */ /* 0x100fe40000010897 */
[--C-:B------:R-:W-:Y:S01]  /*b690*/  FFMA.FTZ R168, R10, c[0x0][0x23c], -R151.reuse ;  /* 0x00008f000aa87a23 */ /* 0x100fe20000010897 */
[----:B------:R-:W-:Y:S01]  /*b6a0*/  MUFU.EX2 R135, R135 ;  /* 0x0000008700877308 */ /* 0x000fe20000000800 */
[--C-:B------:R-:W-:Y:S01]  /*b6b0*/  FFMA.FTZ R167, R5, c[0x0][0x23c], -R144.reuse ;  /* 0x00008f0005a77a23 */ /* 0x100fe20000010890 */
[----:B------:R-:W-:Y:S01]  /*b6c0*/  FSEL R5, R132, RZ, P1 ;  /* 0x000000ff84057208 */ /* 0x000fe20000800000 */
[--C-:B------:R-:W-:Y:S02]  /*b6d0*/  FFMA.FTZ R166, R7, c[0x0][0x23c], -R144.reuse ;  /* 0x00008f0007a67a23 */ /* 0x100fe40000010890 */
[----:B------:R-:W-:Y:S02]  /*b6e0*/  FFMA.FTZ R165, R9, c[0x0][0x23c], -R144 ;  /* 0x00008f0009a57a23 */ /* 0x000fe40000010890 */
[----:B------:R-:W-:Y:S01]  /*b6f0*/  FADD.FTZ R4, -R5, R2 ;  /* 0x0000000205047221 */ /* 0x000fe20000010100 */
[----:B------:R-:W-:Y:S01]  /*b700*/  FSEL R5, R3, RZ, P0 ;  /* 0x000000ff03057208 */ /* 0x000fe20000000000 */
[----:B------:R-:W-:Y:S01]  /*b710*/  FFMA.FTZ R164, R227, c[0x0][0x23c], -R144 ;  /* 0x00008f00e3a47a23 */ /* 0x000fe20000010890 */
[----:B------:R-:W2:Y:S01]  /*b720*/  MUFU.EX2 R134, R134 ;  /* 0x0000008600867308 */ /* 0x000ea20000000800 */
[----:B------:R-:W-:Y:S01]  /*b730*/  FMUL.FTZ R2, R4, c[0x0][0x23c] ;  /* 0x00008f0004027a20 */ /* 0x000fe20000410000 */
[----:B------:R-:W-:Y:S01]  /*b740*/  ISETP.GT.AND P0, PT, R209, R204, PT ;  /* 0x000000ccd100720c */ /* 0x000fe20003f04270 */
[----:B------:R-:W-:Y:S02]  /*b750*/  FADD.FTZ R5, -R5, R0 ;  /* 0x0000000005057221 */ /* 0x000fe40000010100 */
[--C-:B------:R-:W-:Y:S02]  /*b760*/  FFMA.FTZ R171, R162, c[0x0][0x23c], -R151.reuse ;  /* 0x00008f00a2ab7a23 */ /* 0x100fe40000010897 */
[----:B------:R-:W-:Y:S02]  /*b770*/  FMUL.FTZ R0, R5, c[0x0][0x23c] ;  /* 0x00008f0005007a20 */ /* 0x000fe40000410000 */
[--C-:B------:R-:W-:Y:S01]  /*b780*/  FFMA.FTZ R172, R142, c[0x0][0x23c], -R151.reuse ;  /* 0x00008f008eac7a23 */ /* 0x100fe20000010897 */
[----:B------:R-:W3:Y:S01]  /*b790*/  MUFU.EX2 R2, R2 ;  /* 0x0000000200027308 */ /* 0x000ee20000000800 */
[--C-:B------:R-:W-:Y:S02]  /*b7a0*/  FFMA.FTZ R173, R140, c[0x0][0x23c], -R151.reuse ;  /* 0x00008f008cad7a23 */ /* 0x100fe40000010897 */
[--C-:B------:R-:W-:Y:S02]  /*b7b0*/  FFMA.FTZ R174, R163, c[0x0][0x23c], -R144.reuse ;  /* 0x00008f00a3ae7a23 */ /* 0x100fe40000010890 */
[--C-:B------:R-:W-:Y:S02]  /*b7c0*/  FFMA.FTZ R175, R161, c[0x0][0x23c], -R144.reuse ;  /* 0x00008f00a1af7a23 */ /* 0x100fe40000010890 */
[--C-:B------:R-:W-:Y:S02]  /*b7d0*/  FFMA.FTZ R176, R143, c[0x0][0x23c], -R144.reuse ;  /* 0x00008f008fb07a23 */ /* 0x100fe40000010890 */
[--C-:B------:R-:W-:Y:S01]  /*b7e0*/  FFMA.FTZ R177, R141, c[0x0][0x23c], -R144.reuse ;  /* 0x00008f008db17a23 */ /* 0x100fe20000010890 */
[----:B------:R-:W4:Y:S01]  /*b7f0*/  MUFU.EX2 R0, R0 ;  /* 0x0000000000007308 */ /* 0x000f220000000800 */
        /* <DEDUP_REMOVED lines=39> */
[--C-:B------:R-:W-:Y:S02]  /*ba70*/  FFMA.FTZ R227, R157, c[0x0][0x23c], -R144.reuse ;  /* 0x00008f009de37a23 */ /* 0x100fe40000010890 */
[--C-:B------:R-:W-:Y:S01]  /*ba80*/  FFMA.FTZ R226, R155, c[0x0][0x23c], -R144.reuse ;  /* 0x00008f009be27a23 */ /* 0x100fe20000010890 */
[----:B---3--:R-:W-:Y:S01]  /*ba90*/  F2FP.BF16.PACK_AB R137, R166, R167 ;  /* 0x000000a7a689723e */ /* 0x008fe200000010ff */
        /* <DEDUP_REMOVED lines=9> */
[--C-:B------:R-:W-:Y:S02]  /*bb30*/  FFMA.FTZ R234, R145, c[0x0][0x23c], -R144.reuse ;  /* 0x00008f0091ea7a23 */ /* 0x100fe40000010890 */
[----:B------:R-:W-:Y:S01]  /*bb40*/  FFMA.FTZ R144, R133, c[0x0][0x23c], -R144 ;  /* 0x00008f0085907a23 */ /* 0x000fe20000010890 */
[----:B------:R-:W-:Y:S01]  /*bb50*/  LDSM.16.MT88.4 R156, [R192+0xf800] ;  /* 0x00f80000c09c783b */ /* 0x000fe20000004200 */
[----:B------:R-:W-:Y:S01]  /*bb60*/  FMUL.FTZ R36, R2, R36 ;  /* 0x0000002402247220 */ /* 0x000fe20000410000 */
[----:B------:R-:W-:Y:S01]  /*bb70*/  MUFU.EX2 R172, R172 ;  /* 0x000000ac00ac7308 */ /* 0x000fe20000000800 */
[----:B--2---:R-:W-:Y:S01]  /*bb80*/  F2FP.BF16.PACK_AB R139, R164, R165 ;  /* 0x000000a5a48b723e */ /* 0x004fe200000010ff */
[----:B------:R-:W-:Y:S02]  /*bb90*/  FMUL.FTZ R37, R2, R37 ;  /* 0x0000002502257220 */ /* 0x000fe40000410000 */
[C---:B------:R-:W-:Y:S02]  /*bba0*/  FMUL.FTZ R38, R0.reuse, R38 ;  /* 0x0000002600267220 */ /* 0x040fe40000410000 */
[----:B------:R-:W-:Y:S02]  /*bbb0*/  FMUL.FTZ R39, R0, R39 ;  /* 0x0000002700277220 */ /* 0x000fe40000410000 */
[C---:B-1----:R-:W-:Y:S02]  /*bbc0*/  HMMA.16816.F32.BF16 R4, R136.reuse, R12, R4 ;  /* 0x0000000c8804723c */ /* 0x042fe40000041804 */
[----:B------:R1:W-:Y:S03]  /*bbd0*/  MUFU.EX2 R133, R144 ;  /* 0x0000009000857308 */ /* 0x0003e60000000800 */
[C---:B------:R-:W-:Y:S02]  /*bbe0*/  FMUL.FTZ R40, R2.reuse, R40 ;  /* 0x0000002802287220 */ /* 0x040fe40000410000 */
[C---:B------:R-:W-:Y:S01]  /*bbf0*/  FMUL.FTZ R12, R2.reuse, R120 ;  /* 0x00000078020c7220 */ /* 0x040fe20000410000 */
[C---:B------:R-:W-:Y:S04]  /*bc00*/  HMMA.16816.F32.BF16 R8, R136.reuse, R14, R8 ;  /* 0x0000000e8808723c */ /* 0x040fe80000041808 */
[C---:B------:R-:W-:Y:S01]  /*bc10*/  FMUL.FTZ R13, R2.reuse, R121 ;  /* 0x00000079020d7220 */ /* 0x040fe20000410000 */
[----:B------:R-:W-:Y:S01]  /*bc20*/  MUFU.EX2 R173, R173 ;  /* 0x000000ad00ad7308 */ /* 0x000fe20000000800 */
[----:B------:R-:W-:Y:S02]  /*bc30*/  FMUL.FTZ R41, R2, R41 ;  /* 0x0000002902297220 */ /* 0x000fe40000410000 */
[C---:B------:R-:W-:Y:S04]  /*bc40*/  FMUL.FTZ R14, R0.reuse, R122 ;  /* 0x0000007a000e7220 */ /* 0x040fe80000410000 */
[C---:B------:R-:W-:Y:S02]  /*bc50*/  FMUL.FTZ R15, R0.reuse, R123 ;  /* 0x0000007b000f7220 */ /* 0x040fe40000410000 */
[----:B------:R-:W2:Y:S01]  /*bc60*/  LDSM.16.MT88.4 R120, [R192+0xc000] ;  /* 0x00c00000c078783b */ /* 0x000ea20000004200 */
[C---:B------:R-:W-:Y:S01]  /*bc70*/  FMUL.FTZ R42, R0.reuse, R42 ;  /* 0x0000002a002a7220 */ /* 0x040fe20000410000 */
[----:B------:R-:W-:Y:S01]  /*bc80*/  MUFU.EX2 R174, R174 ;  /* 0x000000ae00ae7308 */ /* 0x000fe20000000800 */
[----:B------:R-:W-:Y:S02]  /*bc90*/  FMUL.FTZ R43, R0, R43 ;  /* 0x0000002b002b7220 */ /* 0x000fe40000410000 */
[C---:B------:R-:W-:Y:S03]  /*bca0*/  HMMA.16816.F32.BF16 R12, R136.reuse, R20, R12 ;  /* 0x00000014880c723c */ /* 0x040fe6000004180c */
[C---:B------:R-:W-:Y:S02]  /*bcb0*/  FMUL.FTZ R44, R2.reuse, R44 ;  /* 0x0000002c022c7220 */ /* 0x040fe40000410000 */
[C---:B------:R-:W-:Y:S02]  /*bcc0*/  FMUL.FTZ R45, R2.reuse, R45 ;  /* 0x0000002d022d7220 */ /* 0x040fe40000410000 */
[C---:B------:R-:W-:Y:S01]  /*bcd0*/  FMUL.FTZ R20, R2.reuse, R112 ;  /* 0x0000007002147220 */ /* 0x040fe20000410000 */
[C---:B------:R-:W-:Y:S01]  /*bce0*/  HMMA.16816.F32.BF16 R16, R136.reuse, R22, R16 ;  /* 0x000000168810723c */ /* 0x040fe20000041810 */
[----:B------:R-:W3:Y:S03]  /*bcf0*/  MUFU.EX2 R175, R175 ;  /* 0x000000af00af7308 */ /* 0x000ee60000000800 */
[----:B------:R-:W-:Y:S02]  /*bd00*/  FMUL.FTZ R21, R2, R113 ;  /* 0x0000007102157220 */ /* 0x000fe40000410000 */
[C---:B------:R-:W-:Y:S02]  /*bd10*/  FMUL.FTZ R46, R0.reuse, R46 ;  /* 0x0000002e002e7220 */ /* 0x040fe40000410000 */
[C---:B------:R-:W-:Y:S03]  /*bd20*/  FMUL.FTZ R22, R0.reuse, R114 ;  /* 0x0000007200167220 */ /* 0x040fe60000410000 */
[----:B------:R-:W-:Y:S01]  /*bd30*/  MUFU.EX2 R176, R176 ;  /* 0x000000b000b07308 */ /* 0x000fe20000000800 */
[C---:B------:R-:W-:Y:S02]  /*bd40*/  FMUL.FTZ R23, R0.reuse, R115 ;  /* 0x0000007300177220 */ /* 0x040fe40000410000 */
[----:B------:R-:W4:Y:S01]  /*bd50*/  LDSM.16.MT88.4 R112, [R196+0xe000] ;  /* 0x00e00000c470783b */ /* 0x000f220000004200 */
[----:B------:R-:W-:Y:S02]  /*bd60*/  FMUL.FTZ R47, R0, R47 ;  /* 0x0000002f002f7220 */ /* 0x000fe40000410000 */
[C---:B------:R-:W-:Y:S02]  /*bd70*/  FMUL.FTZ R48, R2.reuse, R48 ;  /* 0x0000003002307220 */ /* 0x040fe40000410000 */
[C---:B------:R-:W-:Y:S02]  /*bd80*/  HMMA.16816.F32.BF16 R20, R136.reuse, R28, R20 ;  /* 0x0000001c8814723c */ /* 0x040fe40000041814 */
[----:B------:R-:W-:Y:S01]  /*bd90*/  MUFU.EX2 R177, R177 ;  /* 0x000000b100b17308 */ /* 0x000fe20000000800 */
[----:B------:R-:W-:Y:S02]  /*bda0*/  FMUL.FTZ R49, R2, R49 ;  /* 0x0000003102317220 */ /* 0x000fe40000410000 */
[----:B------:R-:W-:Y:S02]  /*bdb0*/  FMUL.FTZ R50, R0, R50 ;  /* 0x0000003200327220 */ /* 0x000fe40000410000 */
[C---:B------:R-:W-:Y:S01]  /*bdc0*/  FMUL.FTZ R28, R2.reuse, R104 ;  /* 0x00000068021c7220 */ /* 0x040fe20000410000 */
[C---:B------:R-:W-:Y:S04]  /*bdd0*/  HMMA.16816.F32.BF16 R24, R136.reuse, R30, R24 ;  /* 0x0000001e8818723c */ /* 0x040fe80000041818 */
[----:B------:R-:W-:Y:S01]  /*bde0*/  FMUL.FTZ R29, R2, R105 ;  /* 0x00000069021d7220 */ /* 0x000fe20000410000 */
[----:B------:R-:W-:Y:S01]  /*bdf0*/  MUFU.EX2 R178, R178 ;  /* 0x000000b200b27308 */ /* 0x000fe20000000800 */
[C---:B------:R-:W-:Y:S02]  /*be00*/  FMUL.FTZ R51, R0.reuse, R51 ;  /* 0x0000003300337220 */ /* 0x040fe40000410000 */
[C---:B------:R-:W-:Y:S04]  /*be10*/  FMUL.FTZ R30, R0.reuse, R106 ;  /* 0x0000006a001e7220 */ /* 0x040fe80000410000 */
[----:B------:R-:W-:Y:S02]  /*be20*/  FMUL.FTZ R31, R0, R107 ;  /* 0x0000006b001f7220 */ /* 0x000fe40000410000 */
[----:B------:R-:W5:Y:S01]  /*be30*/  LDSM.16.MT88.4 R104, [R194+0xe000] ;  /* 0x00e00000c268783b */ /* 0x000f620000004200 */
[C---:B------:R-:W-:Y:S01]  /*be40*/  FMUL.FTZ R52, R2.reuse, R52 ;  /* 0x0000003402347220 */ /* 0x040fe20000410000 */
[----:B------:R-:W-:Y:S01]  /*be50*/  MUFU.EX2 R179, R179 ;  /* 0x000000b300b37308 */ /* 0x000fe20000000800 */
[----:B------:R-:W-:Y:S02]  /*be60*/  FMUL.FTZ R53, R2, R53 ;  /* 0x0000003502357220 */ /* 0x000fe40000410000 */
[C---:B--2---:R-:W-:Y:S03]  /*be70*/  HMMA.16816.F32.BF16 R28, R136.reuse, R120, R28 ;  /* 0x00000078881c723c */ /* 0x044fe6000004181c */
[C---:B------:R-:W-:Y:S02]  /*be80*/  FMUL.FTZ R54, R0.reuse, R54 ;  /* 0x0000003600367220 */ /* 0x040fe40000410000 */
[----:B------:R-:W-:Y:S02]  /*be90*/  FMUL.FTZ R55, R0, R55 ;  /* 0x0000003700377220 */ /* 0x000fe40000410000 */
[C---:B------:R-:W-:Y:S01]  /*bea0*/  FMUL.FTZ R56, R2.reuse, R56 ;  /* 0x0000003802387220 */ /* 0x040fe20000410000 */
[C---:B------:R-:W-:Y:S01]  /*beb0*/  HMMA.16816.F32.BF16 R32, R136.reuse, R122, R32 ;  /* 0x0000007a8820723c */ /* 0x040fe20000041820 */
[----:B------:R-:W-:Y:S01]  /*bec0*/  LDSM.16.MT88.4 R120, [R192+0xc800] ;  /* 0x00c80000c078783b */ /* 0x000fe20000004200 */
[----:B------:R-:W-:Y:S02]  /*bed0*/  MUFU.EX2 R207, R207 ;  /* 0x000000cf00cf7308 */ /* 0x000fe40000000800 */
[----:B------:R-:W-:Y:S02]  /*bee0*/  FMUL.FTZ R57, R2, R57 ;  /* 0x0000003902397220 */ /* 0x000fe40000410000 */
[C---:B------:R-:W-:Y:S02]  /*bef0*/  FMUL.FTZ R58, R0.reuse, R58 ;  /* 0x0000003a003a7220 */ /* 0x040fe40000410000 */
[C---:B----4-:R-:W-:Y:S04]  /*bf00*/  HMMA.16816.F32.BF16 R36, R136.reuse, R112, R36 ;  /* 0x000000708824723c */ /* 0x050fe80000041824 */
[----:B------:R-:W-:Y:S01]  /*bf10*/  FMUL.FTZ R59, R0, R59 ;  /* 0x0000003b003b7220 */ /* 0x000fe20000410000 */
[----:B------:R-:W-:Y:S01]  /*bf20*/  MUFU.EX2 R222, R222 ;  /* 0x000000de00de7308 */ /* 0x000fe20000000800 */
[C---:B------:R-:W-:Y:S02]  /*bf30*/  FMUL.FTZ R60, R2.reuse, R60 ;  /* 0x0000003c023c7220 */ /* 0x040fe40000410000 */
[C---:B------:R-:W-:Y:S01]  /*bf40*/  HMMA.16816.F32.BF16 R40, R136.reuse, R114, R40 ;  /* 0x000000728828723c */ /* 0x040fe20000041828 */
[----:B------:R-:W-:Y:S03]  /*bf50*/  LDSM.16.MT88.4 R112, [R196+0xc800] ;  /* 0x00c80000c470783b */ /* 0x000fe60000004200 */
[----:B------:R-:W-:Y:S02]  /*bf60*/  FMUL.FTZ R61, R2, R61 ;  /* 0x0000003d023d7220 */ /* 0x000fe40000410000 */
[C---:B------:R-:W-:Y:S01]  /*bf70*/  FMUL.FTZ R62, R0.reuse, R62 ;  /* 0x0000003e003e7220 */ /* 0x040fe20000410000 */
[----:B------:R-:W-:Y:S01]  /*bf80*/  MUFU.EX2 R224, R224 ;  /* 0x000000e000e07308 */ /* 0x000fe20000000800 */
[----:B------:R-:W-:Y:S01]  /*bf90*/  FMUL.FTZ R63, R0, R63 ;  /* 0x0000003f003f7220 */ /* 0x000fe20000410000 */
[C---:B-----5:R-:W-:Y:S03]  /*bfa0*/  HMMA.16816.F32.BF16 R44, R136.reuse, R104, R44 ;  /* 0x00000068882c723c */ /* 0x060fe6000004182c */
[C---:B------:R-:W-:Y:S02]  /*bfb0*/  FMUL.FTZ R64, R2.reuse, R64 ;  /* 0x0000004002407220 */ /* 0x040fe40000410000 */
[----:B------:R-:W-:Y:S03]  /*bfc0*/  FMUL.FTZ R65, R2, R65 ;  /* 0x0000004102417220 */ /* 0x000fe60000410000 */
[----:B------:R-:W-:Y:S01]  /*bfd0*/  MUFU.EX2 R227, R227 ;  /* 0x000000e300e37308 */ /* 0x000fe20000000800 */
[C---:B------:R-:W-:Y:S01]  /*bfe0*/  FMUL.FTZ R66, R0.reuse, R66 ;  /* 0x0000004200427220 */ /* 0x040fe20000410000 */
[C---:B------:R-:W-:Y:S01]  /*bff0*/  HMMA.16816.F32.BF16 R48, R136.reuse, R106, R48 ;  /* 0x0000006a8830723c */ /* 0x040fe20000041830 */
[----:B------:R-:W2:Y:S02]  /*c000*/  LDSM.16.MT88.4 R104, [R196+0x10000] ;  /* 0x01000000c468783b */ /* 0x000ea40000004200 */
[----:B------:R-:W-:Y:S02]  /*c010*/  FMUL.FTZ R67, R0, R67 ;  /* 0x0000004300437220 */ /* 0x000fe40000410000 */
[C---:B------:R-:W-:Y:S03]  /*c020*/  FMUL.FTZ R68, R2.reuse, R68 ;  /* 0x0000004402447220 */ /* 0x040fe60000410000 */
[C---:B------:R-:W-:Y:S01]  /*c030*/  HMMA.16816.F32.BF16 R52, R136.reuse, R100, R52 ;  /* 0x000000648834723c */ /* 0x040fe20000041834 */
[----:B------:R-:W-:Y:S03]  /*c040*/  MUFU.EX2 R226, R226 ;  /* 0x000000e200e27308 */ /* 0x000fe60000000800 */
[----:B------:R-:W-:Y:S02]  /*c050*/  FMUL.FTZ R69, R2, R69 ;  /* 0x0000004502457220 */ /* 0x000fe40000410000 */
[C---:B------:R-:W-:Y:S02]  /*c060*/  FMUL.FTZ R70, R0.reuse, R70 ;  /* 0x0000004600467220 */ /* 0x040fe40000410000 */
[C---:B------:R-:W-:Y:S01]  /*c070*/  HMMA.16816.F32.BF16 R56, R136.reuse, R102, R56 ;  /* 0x000000668838723c */ /* 0x040fe20000041838 */
[----:B------:R-:W4:Y:S02]  /*c080*/  LDSM.16.MT88.4 R100, [R194+0x10000] ;  /* 0x01000000c264783b */ /* 0x000f240000004200 */
[----:B------:R-:W-:Y:S01]  /*c090*/  MUFU.EX2 R229, R229 ;  /* 0x000000e500e57308 */ /* 0x000fe20000000800 */
[----:B------:R-:W-:Y:S02]  /*c0a0*/  FMUL.FTZ R71, R0, R71 ;  /* 0x0000004700477220 */ /* 0x000fe40000410000 */
[C---:B------:R-:W-:Y:S02]  /*c0b0*/  FMUL.FTZ R72, R2.reuse, R72 ;  /* 0x0000004802487220 */ /* 0x040fe40000410000 */
[C---:B------:R-:W-:Y:S04]  /*c0c0*/  HMMA.16816.F32.BF16 R60, R136.reuse, R108, R60 ;  /* 0x0000006c883c723c */ /* 0x040fe8000004183c */
[----:B------:R-:W-:Y:S01]  /*c0d0*/  FMUL.FTZ R73, R2, R73 ;  /* 0x0000004902497220 */ /* 0x000fe20000410000 */
[----:B------:R-:W-:Y:S01]  /*c0e0*/  MUFU.EX2 R228, R228 ;  /* 0x000000e400e47308 */ /* 0x000fe20000000800 */
[C---:B------:R-:W-:Y:S02]  /*c0f0*/  FMUL.FTZ R74, R0.reuse, R74 ;  /* 0x0000004a004a7220 */ /* 0x040fe40000410000 */
[C---:B------:R-:W-:Y:S01]  /*c100*/  HMMA.16816.F32.BF16 R64, R136.reuse, R110, R64 ;  /* 0x0000006e8840723c */ /* 0x040fe20000041840 */
[----:B------:R-:W5:Y:S03]  /*c110*/  LDSM.16.MT88.4 R108, [R193+0x10000] ;  /* 0x01000000c16c783b */ /* 0x000f660000004200 */
[----:B------:R-:W-:Y:S02]  /*c120*/  FMUL.FTZ R75, R0, R75 ;  /* 0x0000004b004b7220 */ /* 0x000fe40000410000 */
[C---:B------:R-:W-:Y:S01]  /*c130*/  FMUL.FTZ R84, R2.reuse, R84 ;  /* 0x0000005402547220 */ /* 0x040fe20000410000 */
[----:B------:R-:W-:Y:S01]  /*c140*/  MUFU.EX2 R231, R231 ;  /* 0x000000e700e77308 */ /* 0x000fe20000000800 */
[----:B------:R-:W-:Y:S01]  /*c150*/  FMUL.FTZ R85, R2, R85 ;  /* 0x0000005502557220 */ /* 0x000fe20000410000 */
[C---:B--2---:R-:W-:Y:S03]  /*c160*/  HMMA.16816.F32.BF16 R68, R136.reuse, R104, R68 ;  /* 0x000000688844723c */ /* 0x044fe60000041844 */
[C---:B------:R-:W-:Y:S02]  /*c170*/  FMUL.FTZ R86, R0.reuse, R86 ;  /* 0x0000005600567220 */ /* 0x040fe40000410000 */
[----:B------:R-:W-:Y:S02]  /*c180*/  FMUL.FTZ R87, R0, R87 ;  /* 0x0000005700577220 */ /* 0x000fe40000410000 */
[--C-:B------:R-:W-:Y:S01]  /*c190*/  FFMA.FTZ R170, R170, c[0x0][0x23c], -R151.reuse ;  /* 0x00008f00aaaa7a23 */ /* 0x100fe20000010897 */
[C---:B------:R-:W-:Y:S01]  /*c1a0*/  HMMA.16816.F32.BF16 R72, R136.reuse, R106, R72 ;  /* 0x0000006a8848723c */ /* 0x040fe20000041848 */
[----:B------:R-:W2:Y:S01]  /*c1b0*/  LDSM.16.MT88.4 R104, [R192+0x10000] ;  /* 0x01000000c068783b */ /* 0x000ea20000004200 */
[----:B------:R-:W-:Y:S02]  /*c1c0*/  MUFU.EX2 R230, R230 ;  /* 0x000000e600e67308 */ /* 0x000fe40000000800 */
[C---:B------:R-:W-:Y:S02]  /*c1d0*/  FMUL.FTZ R76, R2.reuse, R76 ;  /* 0x0000004c024c7220 */ /* 0x040fe40000410000 */
[----:B------:R-:W-:Y:S02]  /*c1e0*/  FMUL.FTZ R77, R2, R77 ;  /* 0x0000004d024d7220 */ /* 0x000fe40000410000 */
[C---:B------:R-:W-:Y:S04]  /*c1f0*/  FMUL.FTZ R78, R0.reuse, R78 ;  /* 0x0000004e004e7220 */ /* 0x040fe80000410000 */
[----:B------:R-:W-:Y:S01]  /*c200*/  FMUL.FTZ R79, R0, R79 ;  /* 0x0000004f004f7220 */ /* 0x000fe20000410000 */
[----:B------:R-:W5:Y:S01]  /*c210*/  MUFU.EX2 R170, R170 ;  /* 0x000000aa00aa7308 */ /* 0x000f620000000800 */
[----:B------:R-:W-:Y:S02]  /*c220*/  FFMA.FTZ R151, R146, c[0x0][0x23c], -R151 ;  /* 0x00008f0092977a23 */ /* 0x000fe40000010897 */
[----:B-1----:R-:W-:Y:S01]  /*c230*/  LDSM.16.MT88.4 R144, [R196+0xf800] ;  /* 0x00f80000c490783b */ /* 0x002fe20000004200 */
[C---:B------:R-:W-:Y:S02]  /*c240*/  FMUL.FTZ R88, R2.reuse, R88 ;  /* 0x0000005802587220 */ /* 0x040fe40000410000 */
[C---:B----4-:R-:W-:Y:S03]  /*c250*/  HMMA.16816.F32.BF16 R76, R136.reuse, R100, R76 ;  /* 0x00000064884c723c */ /* 0x050fe6000004184c */
[C---:B------:R-:W-:Y:S01]  /*c260*/  FMUL.FTZ R80, R2.reuse, R80 ;  /* 0x0000005002507220 */ /* 0x040fe20000410000 */
[----:B------:R1:W4:Y:S01]  /*c270*/  MUFU.EX2 R233, R151 ;  /* 0x0000009700e97308 */ /* 0x0003220000000800 */
[----:B------:R-:W-:Y:S02]  /*c280*/  FMUL.FTZ R81, R2, R81 ;  /* 0x0000005102517220 */ /* 0x000fe40000410000 */
[C---:B------:R-:W-:Y:S01]  /*c290*/  FMUL.FTZ R82, R0.reuse, R82 ;  /* 0x0000005200527220 */ /* 0x040fe20000410000 */
[----:B---3--:R-:W-:Y:S01]  /*c2a0*/  F2FP.BF16.PACK_AB R101, R175, R174 ;  /* 0x000000aeaf65723e */ /* 0x008fe200000010ff */
[----:B------:R-:W-:Y:S03]  /*c2b0*/  FMUL.FTZ R83, R0, R83 ;  /* 0x0000005300537220 */ /* 0x000fe60000410000 */
[----:B------:R-:W-:Y:S02]  /*c2c0*/  FMUL.FTZ R89, R2, R89 ;  /* 0x0000005902597220 */ /* 0x000fe40000410000 */
[C---:B------:R-:W-:Y:S01]  /*c2d0*/  FMUL.FTZ R90, R0.reuse, R90 ;  /* 0x0000005a005a7220 */ /* 0x040fe20000410000 */
[----:B------:R-:W-:Y:S01]  /*c2e0*/  MUFU.EX2 R232, R232 ;  /* 0x000000e800e87308 */ /* 0x000fe20000000800 */
[C---:B------:R-:W-:Y:S03]  /*c2f0*/  HMMA.16816.F32.BF16 R80, R136.reuse, R102, R80 ;  /* 0x000000668850723c */ /* 0x040fe60000041850 */
[----:B------:R-:W-:Y:S01]  /*c300*/  FMUL.FTZ R91, R0, R91 ;  /* 0x0000005b005b7220 */ /* 0x000fe20000410000 */
[----:B-----5:R-:W-:Y:S01]  /*c310*/  F2FP.BF16.PACK_AB R100, R171, R170 ;  /* 0x000000aaab64723e */ /* 0x020fe200000010ff */
[C---:B------:R-:W-:Y:S02]  /*c320*/  FMUL.FTZ R92, R2.reuse, R92 ;  /* 0x0000005c025c7220 */ /* 0x040fe40000410000 */
[----:B------:R-:W-:Y:S01]  /*c330*/  FMUL.FTZ R93, R2, R93 ;  /* 0x0000005d025d7220 */ /* 0x000fe20000410000 */
[C---:B------:R-:W-:Y:S01]  /*c340*/  HMMA.16816.F32.BF16 R84, R136.reuse, R108, R84 ;  /* 0x0000006c8854723c */ /* 0x040fe20000041854 */
[----:B------:R-:W3:Y:S01]  /*c350*/  MUFU.EX2 R235, R235 ;  /* 0x000000eb00eb7308 */ /* 0x000ee20000000800 */
[----:B-1----:R-:W-:Y:S02]  /*c360*/  LDSM.16.MT88.4 R148, [R194+0xf800] ;  /* 0x00f80000c294783b */ /* 0x002fe40000004200 */
[C---:B------:R-:W-:Y:S01]  /*c370*/  FMUL.FTZ R94, R0.reuse, R94 ;  /* 0x0000005e005e7220 */ /* 0x040fe20000410000 */
[----:B------:R-:W-:Y:S01]  /*c380*/  F2FP.BF16.PACK_AB R102, R173, R172 ;  /* 0x000000acad66723e */ /* 0x000fe200000010ff */
[----:B------:R-:W-:Y:S02]  /*c390*/  FMUL.FTZ R95, R0, R95 ;  /* 0x0000005f005f7220 */ /* 0x000fe40000410000 */
[C---:B------:R-:W-:Y:S03]  /*c3a0*/  HMMA.16816.F32.BF16 R88, R136.reuse, R110, R88 ;  /* 0x0000006e8858723c */ /* 0x040fe60000041858 */
[----:B------:R-:W1:Y:S01]  /*c3b0*/  MUFU.EX2 R234, R234 ;  /* 0x000000ea00ea7308 */ /* 0x000e620000000800 */
[----:B------:R-:W5:Y:S01]  /*c3c0*/  LDSM.16.MT88.4 R108, [R194+0xc800] ;  /* 0x00c80000c26c783b */ /* 0x000f620000004200 */
[C---:B------:R-:W-:Y:S01]  /*c3d0*/  FMUL.FTZ R96, R2.reuse, R96 ;  /* 0x0000006002607220 */ /* 0x040fe20000410000 */
[----:B------:R-:W-:Y:S01]  /*c3e0*/  F2FP.BF16.PACK_AB R103, R177, R176 ;  /* 0x000000b0b167723e */ /* 0x000fe200000010ff */
[----:B------:R-:W-:Y:S01]  /*c3f0*/  FMUL.FTZ R97, R2, R97 ;  /* 0x0000006102617220 */ /* 0x000fe20000410000 */
[C---:B--2---:R-:W-:Y:S04]  /*c400*/  HMMA.16816.F32.BF16 R92, R136.reuse, R104, R92 ;  /* 0x00000068885c723c */ /* 0x044fe8000004185c */
[C---:B------:R-:W-:Y:S02]  /*c410*/  FMUL.FTZ R98, R0.reuse, R98 ;  /* 0x0000006200627220 */ /* 0x040fe40000410000 */
[----:B------:R-:W-:Y:S02]  /*c420*/  FMUL.FTZ R99, R0, R99 ;  /* 0x0000006300637220 */ /* 0x000fe40000410000 */
[----:B------:R-:W-:Y:S04]  /*c430*/  FFMA.FTZ R135, R2, R225, R135 ;  /* 0x000000e102877223 */ /* 0x000fe80000010087 */
[----:B------:R-:W-:Y:S01]  /*c440*/  FFMA.FTZ R167, R0, R223, R167 ;  /* 0x000000df00a77223 */ /* 0x000fe200000100a7 */
[----:B------:R-:W-:Y:S01]  /*c450*/  HMMA.16816.F32.BF16 R96, R136, R106, R96 ;  /* 0x0000006a8860723c */ /* 0x000fe20000041860 */
[----:B------:R-:W2:Y:S02]  /*c460*/  LDSM.16.MT88.4 R104, [R192+0xe800] ;  /* 0x00e80000c068783b */ /* 0x000ea40000004200 */
[----:B------:R-:W-:Y:S02]  /*c470*/  FADD.FTZ R134, R134, R135 ;  /* 0x0000008786867221 */ /* 0x000fe40000010000 */
[----:B------:R-:W-:Y:S02]  /*c480*/  FADD.FTZ R166, R166, R167 ;  /* 0x000000a7a6a67221 */ /* 0x000fe40000010000 */
[----:B------:R-:W-:Y:S01]  /*c490*/  F2FP.BF16.PACK_AB R136, R231, R228 ;  /* 0x000000e4e788723e */ /* 0x000fe200000010ff */
[C---:B------:R-:W-:Y:S05]  /*c4a0*/  HMMA.16816.F32.BF16 R4, R100.reuse, R112, R4 ;  /* 0x000000706404723c */ /* 0x040fea0000041804 */
[----:B----4-:R-:W-:Y:S01]  /*c4b0*/  F2FP.BF16.PACK_AB R138, R233, R230 ;  /* 0x000000e6e98a723e */ /* 0x010fe200000010ff */
[----:B------:R-:W-:Y:S01]  /*c4c0*/  IMAD.MOV.U32 R2, RZ, RZ, R132 ;  /* 0x000000ffff027224 */ /* 0x000fe200078e0084 */
[----:B---3--:R-:W-:Y:S01]  /*c4d0*/  F2FP.BF16.PACK_AB R137, R235, R232 ;  /* 0x000000e8eb89723e */ /* 0x008fe200000010ff */
[C---:B------:R-:W-:Y:S01]  /*c4e0*/  HMMA.16816.F32.BF16 R8, R100.reuse, R114, R8 ;  /* 0x000000726408723c */ /* 0x040fe20000041808 */
[----:B------:R-:W-:Y:S03]  /*c4f0*/  LDSM.16.MT88.4 R112, [R194+0x10800] ;  /* 0x01080000c270783b */ /* 0x000fe60000004200 */
[----:B-1----:R-:W-:Y:S04]  /*c500*/  F2FP.BF16.PACK_AB R139, R133, R234 ;  /* 0x000000ea858b723e */ /* 0x002fe800000010ff */
[C---:B-----5:R-:W-:Y:S08]  /*c510*/  HMMA.16816.F32.BF16 R12, R100.reuse, R108, R12 ;  /* 0x0000006c640c723c */ /* 0x060ff0000004180c */
        /* <DEDUP_REMOVED lines=118> */
[----:B------:R-:W-:Y:S02]  /*cc80*/  FADD.FTZ R5, R222, R5 ;  /* 0x00000005de057221 */ /* 0x000fe40000010000 */
[----:B------:R-:W-:Y:S02]  /*cc90*/  IMAD.MOV.U32 R0, RZ, RZ, R3 ;  /* 0x000000ffff007224 */ /* 0x000fe400078e0003 */
[----:B------:R-:W-:Y:S04]  /*cca0*/  FADD.FTZ R228, R228, R5 ;  /* 0x00000005e4e47221 */ /* 0x000fe80000010000 */
[----:B------:R-:W-:Y:S04]  /*ccb0*/  FADD.FTZ R231, R231, R228 ;  /* 0x000000e4e7e77221 */ /* 0x000fe80000010000 */
[----:B------:R-:W-:Y:S04]  /*ccc0*/  FADD.FTZ R230, R230, R231 ;  /* 0x000000e7e6e67221 */ /* 0x000fe80000010000 */
[----:B------:R-:W-:Y:S01]  /*ccd0*/  FADD.FTZ R225, R233, R230 ;  /* 0x000000e6e9e17221 */ /* 0x000fe20000010000 */
[----:B------:R-:W-:-:S05]  /*cce0*/  @P0 BRA `(.L_x_5588) ;  /* 0xffffc66000000947 */ /* 0x000fca000383ffff */
.L_x_5584:
        /* <DEDUP_REMOVED lines=309> */
.L_x_5590:
[----:B---34-:R-:W-:Y:S05]  /*e040*/  BSYNC B0 ;  /* 0x0000000000007941 */ /* 0x018fea0003800000 */
.L_x_5589:
        /* <DEDUP_REMOVED lines=33> */
.L_x_5592:
[----:B------:R-:W-:Y:S05]  /*e260*/  BSYNC B0 ;  /* 0x0000000000007941 */ /* 0x000fea0003800000 */
.L_x_5591:
        /* <DEDUP_REMOVED lines=17> */
.L_x_5594:
[----:B------:R-:W-:Y:S05]  /*e380*/  BSYNC B0 ;  /* 0x0000000000007941 */ /* 0x000fea0003800000 */
.L_x_5593:
        /* <DEDUP_REMOVED lines=17> */
.L_x_5596:
[----:B------:R-:W-:Y:S05]  /*e4a0*/  BSYNC B0 ;  /* 0x0000000000007941 */ /* 0x000fea0003800000 */
.L_x_5595:
        /* <DEDUP_REMOVED lines=16> */
.L_x_5597:
        /* <DEDUP_REMOVED lines=13> */
.L_x_7869:


//--------------------- .text._ZN5flash24flash_fwd_splitkv_kernelI23Flash_fwd_kernel_traitsILi192ELi64ELi64ELi4ELb0ELb0EN7cutlass10bfloat16_tE19Flash_kernel_traitsILi192ELi64ELi64ELi4ES3_EELb0ELb1ELb1ELb0ELb0ELb0ELb0ELb0EEEvNS_16Flash_fwd_paramsE --------------------------
	.section	.text._ZN5flash24flash_fwd_splitkv_kernelI23Flash_fwd_kernel_traitsILi192ELi64ELi64ELi4ELb0ELb0EN7cutlass10bfloat16_tE19Flash_kernel_traitsILi192ELi64ELi64ELi4ES3_EELb0ELb1ELb1ELb0ELb0ELb0ELb0ELb0EEEvNS_16Flash_fwd_paramsE,"ax",@progbits
	.sectioninfo	@"SHI_REGISTERS=242"
	.align	128
        .global         _ZN5flash24flash_fwd_splitkv_kernelI23Flash_fwd_kernel_traitsILi192ELi64ELi64ELi4ELb0ELb0EN7cutlass10bfloat16_tE19Flash_kernel_traitsILi192ELi64ELi64ELi4ES3_EELb0ELb1ELb1ELb0ELb0ELb0ELb0ELb0EEEvNS_16Flash_fwd_paramsE
        .type           _ZN5flash24flash_fwd_splitkv_kernelI23Flash_fwd_kernel_traitsILi192ELi64ELi64ELi4ELb0ELb0EN7cutlass10bfloat16_tE19Flash_kernel_traitsILi192ELi64ELi64ELi4ES3_EELb0ELb1ELb1ELb0ELb0ELb0ELb0ELb0EEEvNS_16Flash_fwd_paramsE,@function
        .size           _ZN5flash24flash_fwd_splitkv_kernelI23Flash_fwd_kernel_traitsILi192ELi64ELi64ELi4ELb0ELb0EN7cutlass10bfloat16_tE19Flash_kernel_traitsILi192ELi64ELi64ELi4ES3_EELb0ELb1ELb1ELb0ELb0ELb0ELb0ELb0EEEvNS_16Flash_fwd_paramsE,(.L_x_7870 - _ZN5flash24flash_fwd_splitkv_kernelI23Flash_fwd_kernel_traitsILi192ELi64ELi64ELi4ELb0ELb0EN7cutlass10bfloat16_tE19Flash_kernel_traitsILi192ELi64ELi64ELi4ES3_EELb0ELb1ELb1ELb0ELb0ELb0ELb0ELb0EEEvNS_16Flash_fwd_paramsE)
        .other          _ZN5flash24flash_fwd_splitkv_kernelI23Flash_fwd_kernel_traitsILi192ELi64ELi64ELi4ELb0ELb0EN7cutlass10bfloat16_tE19Flash_kernel_traitsILi192ELi64ELi64ELi4ES3_EELb0ELb1ELb1ELb0ELb0ELb0ELb0ELb0EEEvNS_16Flash_fwd_paramsE,@"STO_CUDA_ENTRY STV_DEFAULT"
_ZN5flash24flash_fwd_splitkv_kernelI23Flash_fwd_kernel_traitsILi192ELi64ELi64ELi4ELb0ELb0EN7cutlass10bfloat16_tE19Flash_kernel_traitsILi192ELi64ELi64ELi4ES3_EELb0ELb1ELb1ELb0ELb0ELb0ELb0ELb0EEEvNS_16Flash_fwd_paramsE:
.text._ZN5flash24flash_fwd_splitkv_kernelI23Flash_fwd_kernel_traitsILi192ELi64ELi64ELi4ELb0ELb0EN7cutlass10bfloat16_tE19Flash_kernel_traitsILi192ELi64ELi64ELi4ES3_EELb0ELb1ELb1ELb0ELb0ELb0ELb0ELb0EEEvNS_16Flash_fwd_paramsE:
        /* <DEDUP_REMOVED lines=10> */
[----:B------:R-:W-:Y:S02]  /*00a0*/  ULDC.U8 UR8, c[0x0][0x312] ;  /* 0x0000c48000087ab9 */ /* 0x000fe40000000000 */
[----:B------:R-:W-:Y:S02]  /*00b0*/  UISETP.NE.AND.EX UP0, UPT, URZ, UR5, UPT, UP0 ;  /* 0x000000053f00728c */ /* 0x000fe4000bf05300 */
[----:B------:R-:W-:Y:S02]  /*00c0*/  ULDC.64 UR6, c[0x0][0x248] ;  /* 0x0000920000067ab9 */ /* 0x000fe40000000a00 */
[----:B-1----:R-:W-:Y:S02]  /*00d0*/  UIMAD.WIDE UR10, UR15, UR22, UR10 ;  /* 0x000000160f0a72a5 */ /* 0x002fe4000f8e020a */
[----:B------:R-:W-:Y:S01]  /*00e0*/  PLOP3.LUT P0, PT, PT, PT, UP0, 0x80, 0x0 ;  /* 0x000000000000781c */ /* 0x000fe20003f0f008 */
[----:B------:R-:W-:-:S02]  /*00f0*/  ULDC.64 UR4, c[0x0][0x250] ;  /* 0x0000940000047ab9 */ /* 0x000fc40000000a00 */
[----:B------:R-:W-:Y:S01]  /*0100*/  UISETP.NE.AND UP3, UPT, UR8, URZ, UPT ;  /* 0x0000003f0800728c */ /* 0x000fe2000bf65270 */
[----:B------:R-:W-:Y:S01]  /*0110*/  IMAD.U32 R10, RZ, RZ, UR10 ;  /* 0x0000000aff0a7e24 */ /* 0x000fe2000f8e00ff */
[----:B------:R-:W-:Y:S01]  /*0120*/  UISETP.EQ.U32.AND UP1, UPT, URZ, UR6, UPT ;  /* 0x000000063f00728c */ /* 0x000fe2000bf22070 */
[----:B------:R-:W-:Y:S01]  /*0130*/  IMAD.U32 R11, RZ, RZ, UR11 ;  /* 0x0000000bff0b7e24 */ /* 0x000fe2000f8e00ff */
[----:B------:R-:W-:Y:S02]  /*0140*/  ULDC.64 UR10, c[0x0][0x118] ;  /* 0x00004600000a7ab9 */ /* 0x000fe40000000a00 */
[----:B------:R-:W-:Y:S02]  /*0150*/  @UP0 UIMAD.WIDE UR4, UR15, UR22, UR4 ;  /* 0x000000160f0402a5 */ /* 0x000fe4000f8e0204 */
[----:B------:R-:W2:Y:S01]  /*0160*/  @P2 LDG.E R4, [R10.64] ;  /* 0x0000000a0a042981 */ /* 0x000ea2000c1e1900 */
[----:B------:R-:W-:-:S03]  /*0170*/  UISETP.EQ.OR.EX UP1, UPT, URZ, UR7, !UP3, UP1 ;  /* 0x000000073f00728c */ /* 0x000fc6000df22710 */
[----:B------:R-:W3:Y:S01]  /*0180*/  @P2 LDG.E R0, [R10.64+0x4] ;  /* 0x0000040a0a002981 */ /* 0x000ee2000c1e1900 */
[----:B------:R-:W-:Y:S01]  /*0190*/  IMAD.U32 R8, RZ, RZ, UR4 ;  /* 0x00000004ff087e24 */ /* 0x000fe2000f8e00ff */
[----:B------:R-:W-:Y:S01]  /*01a0*/  MOV R9, UR5 ;  /* 0x0000000500097c02 */ /* 0x000fe20008000f00 */
[----:B------:R-:W-:-:S04]  /*01b0*/  ULDC.64 UR6, c[0x0][0x248] ;  /* 0x0000920000067ab9 */ /* 0x000fc80000000a00 */
        /* <DEDUP_REMOVED lines=27> */
.L_x_5598:
[----:B------:R-:W-:Y:S02]  /*0370*/  ULDC UR6, c[0x0][0x218] ;  /* 0x0000860000067ab9 */ /* 0x000fe40000000800 */
.L_x_5599:
        /* <DEDUP_REMOVED lines=110> */
.L_x_5602:
[----:B------:R-:W-:Y:S05]  /*0a60*/  BSYNC B0 ;  /* 0x0000000000007941 */ /* 0x000fea0003800000 */
.L_x_5601:
        /* <DEDUP_REMOVED lines=20> */
.L_x_5604:
[----:B------:R-:W-:Y:S05]  /*0bb0*/  BSYNC B0 ;  /* 0x0000000000007941 */ /* 0x000fea0003800000 */
.L_x_5603:
        /* <DEDUP_REMOVED lines=20> */
.L_x_5606:
[----:B------:R-:W-:Y:S05]  /*0d00*/  BSYNC B0 ;  /* 0x0000000000007941 */ /* 0x000fea0003800000 */
.L_x_5605:
        /* <DEDUP_REMOVED lines=19> */
.L_x_5608:
[----:B------:R-:W-:Y:S05]  /*0e40*/  BSYNC B0 ;  /* 0x0000000000007941 */ /* 0x000fea0003800000 */
.L_x_5607:
        /* <DEDUP_REMOVED lines=20> */
.L_x_5600:
        /* <DEDUP_REMOVED lines=61> */
[----:B------:R-:W-:Y:S02]  /*1360*/  IMAD.U32 R10, RZ, RZ, UR4 ;  /* 0x00000004ff0a7e24 */ /* 0x000fe4000f8e00ff */
[----:B------:R-:W-:Y:S01]  /*1370*/  IMAD.U32 R11, RZ, RZ, UR5 ;  /* 0x00000005ff0b7e24 */ /* 0x000fe2000f8e00ff */
[----:B------:R-:W-:Y:S01]  /*1380*/  IABS R4, c[0x0][0x1c8] ;  /* 0x0000720000047a13 */ /* 0x000fe20000000000 */
[----:B------:R-:W1:Y:S01]  /*1390*/  S2R R0, SR_CTAID.Z ;  /* 0x0000000000007919 */ /* 0x000e620000002700 */
[----:B------:R-:W-:Y:S02]  /*13a0*/  ULDC UR21, c[0x0][0x1c8] ;  /* 0x0000720000157ab9 */ /* 0x000fe40000000800 */
[----:B------:R-:W-:Y:S01]  /*13b0*/  UIADD3 UR20, -UR20, URZ, URZ ;  /* 0x0000003f14147290 */ /* 0x000fe2000fffe13f */
[----:B------:R-:W2:Y:S01]  /*13c0*/  LDG.E R2, [R10.64] ;  /* 0x0000000a0a027981 */ /* 0x000ea2000c1e1900 */
[----:B------:R-:W3:Y:S01]  /*13d0*/  I2F.RP R5, R4 ;  /* 0x0000000400057306 */ /* 0x000ee20000209400 */
[----:B------:R-:W-:-:S02]  /*13e0*/  ULOP3.LUT UR21, UR16, UR21, URZ, 0x3c, !UPT ;  /* 0x0000001510157292 */ /* 0x000fc4000f8e3c3f */
[----:B------:R-:W-:Y:S02]  /*13f0*/  ULDC.64 UR4, c[0x0][0x180] ;  /* 0x0000600000047ab9 */ /* 0x000fe40000000a00 */
[----:B------:R-:W-:Y:S02]  /*1400*/  UIMAD UR17, UR20, UR17, UR14 ;  /* 0x00000011141172a4 */ /* 0x000fe4000f8e020e */
[----:B------:R-:W-:Y:S02]  /*1410*/  ISETP.LE.AND P0, PT, RZ, UR21, PT ;  /* 0x00000015ff007c0c */ /* 0x000fe4000bf03270 */
[----:B------:R-:W-:Y:S01]  /*1420*/  USHF.R.S32.HI UR14, URZ, 0x1f, UR17 ;  /* 0x0000001f3f0e7899 */ /* 0x000fe20008011411 */
[----:B---3--:R-:W3:Y:S01]  /*1430*/  MUFU.RCP R6, R5 ;  /* 0x0000000500067308 */ /* 0x008ee20000001000 */
[----:B-1----:R-:W-:Y:S02]  /*1440*/  IABS R0, R0 ;  /* 0x0000000000007213 */ /* 0x002fe40000000000 */
[----:B---3--:R-:W-:-:S05]  /*1450*/  IADD3 R6, R6, 0xffffffe, RZ ;  /* 0x0ffffffe06067810 */ /* 0x008fca0007ffe0ff */
[----:B------:R-:W1:Y:S02]  /*1460*/  F2I.FTZ.U32.TRUNC.NTZ R7, R6 ;  /* 0x0000000600077305 */ /* 0x000e64000021f000 */
[----:B-1----:R-:W-:Y:S01]  /*1470*/  IADD3 R3, RZ, -R7, RZ ;  /* 0x80000007ff037210 */ /* 0x002fe20007ffe0ff */
[----:B------:R-:W-:-:S04]  /*1480*/  IMAD.MOV.U32 R6, RZ, RZ, RZ ;  /* 0x000000ffff067224 */ /* 0x000fc800078e00ff */
[----:B------:R-:W-:-:S04]  /*1490*/  IMAD R3, R3, R4, RZ ;  /* 0x0000000403037224 */ /* 0x000fc800078e02ff */
[----:B------:R-:W-:-:S06]  /*14a0*/  IMAD.HI.U32 R3, R7, R3, R6 ;  /* 0x0000000307037227 */ /* 0x000fcc00078e0006 */
[----:B------:R-:W-:-:S04]  /*14b0*/  IMAD.HI.U32 R12, R3, R0, RZ ;  /* 0x00000000030c7227 */ /* 0x000fc800078e00ff */
[----:B------:R-:W-:-:S04]  /*14c0*/  IMAD.MOV R3, RZ, RZ, -R12 ;  /* 0x000000ffff037224 */ /* 0x000fc800078e0a0c */
[----:B------:R-:W-:-:S05]  /*14d0*/  IMAD R3, R4, R3, R0 ;  /* 0x0000000304037224 */ /* 0x000fca00078e0200 */
[----:B------:R-:W-:-:S13]  /*14e0*/  ISETP.GT.U32.AND P1, PT, R4, R3, PT ;  /* 0x000000030400720c */ /* 0x000fda0003f24070 */
[-C--:B------:R-:W-:Y:S02]  /*14f0*/  @!P1 IADD3 R3, R3, -R4.reuse, RZ ;  /* 0x8000000403039210 */ /* 0x080fe40007ffe0ff */
[----:B------:R-:W-:Y:S02]  /*1500*/  @!P1 IADD3 R12, R12, 0x1, RZ ;  /* 0x000000010c0c9810 */ /* 0x000fe40007ffe0ff */
[----:B------:R-:W-:Y:S02]  /*1510*/  ISETP.GE.U32.AND P2, PT, R3, R4, PT ;  /* 0x000000040300720c */ /* 0x000fe40003f46070 */
[----:B------:R-:W-:-:S11]  /*1520*/  ISETP.NE.AND P1, PT, RZ, c[0x0][0x1c8], PT ;  /* 0x00007200ff007a0c */ /* 0x000fd60003f25270 */
[----:B------:R-:W-:-:S05]  /*1530*/  @P2 IADD3 R12, R12, 0x1, RZ ;  /* 0x000000010c0c2810 */ /* 0x000fca0007ffe0ff */
[----:B------:R-:W-:Y:S01]  /*1540*/  @!P0 IMAD.MOV R12, RZ, RZ, -R12 ;  /* 0x000000ffff0c8224 */ /* 0x000fe200078e0a0c */
[----:B------:R-:W-:-:S04]  /*1550*/  @!P1 LOP3.LUT R12, RZ, c[0x0][0x1c8], RZ, 0x33, !PT ;  /* 0x00007200ff0c9a12 */ /* 0x000fc800078e33ff */
[----:B------:R-:W-:-:S05]  /*1560*/  SHF.R.S32.HI R7, RZ, 0x1f, R12 ;  /* 0x0000001fff077819 */ /* 0x000fca000001140c */
[----:B------:R-:W-:-:S04]  /*1570*/  IMAD R5, R7, c[0x0][0x1b0], RZ ;  /* 0x00006c0007057a24 */ /* 0x000fc800078e02ff */
[----:B------:R-:W-:Y:S01]  /*1580*/  IMAD R5, R12, c[0x0][0x1b4], R5 ;  /* 0x00006d000c057a24 */ /* 0x000fe200078e0205 */
[----:B--2---:R-:W1:Y:S02]  /*1590*/  R2UR UR7, R2 ;  /* 0x00000000020773c2 */ /* 0x004e6400000e0000 */
        /* <DEDUP_REMOVED lines=22> */
.L_x_5609:
        /* <DEDUP_REMOVED lines=19> */
.L_x_5611:
        /* <DEDUP_REMOVED lines=16> */
[----:B------:R-:W-:Y:S01]  /*1930*/  UIADD3 UR4, UR25, UR4, URZ ;  /* 0x0000000419047290 */ /* 0x000fe2000fffe03f */
[----:B--2---:R-:W-:-:S04]  /*1940*/  IADD3 R4, R4, 0xffffffe, RZ ;  /* 0x0ffffffe04047810 */ /* 0x004fc80007ffe0ff */
        /* <DEDUP_REMOVED lines=8> */
[----:B------:R-:W-:Y:S02]  /*19d0*/  IMAD R0, R3, R0, R2 ;  /* 0x0000000003007224 */ /* 0x000fe400078e0202 */
[----:B------:R-:W-:-:S03]  /*19e0*/  IMAD.U32 R2, RZ, RZ, UR24 ;  /* 0x00000018ff027e24 */ /* 0x000fc6000f8e00ff */
[----:B------:R-:W-:-:S13]  /*19f0*/  ISETP.GT.U32.AND P1, PT, R3, R0, PT ;  /* 0x000000000300720c */ /* 0x000fda0003f24070 */
[----:B------:R-:W-:Y:S01]  /*1a00*/  @!P1 IMAD.IADD R0, R0, 0x1, -R3 ;  /* 0x0000000100009824 */ /* 0x000fe200078e0a03 */
[----:B------:R-:W-:Y:S02]  /*1a10*/  @!P1 IADD3 R12, R12, 0x1, RZ ;  /* 0x000000010c0c9810 */ /* 0x000fe40007ffe0ff */
[----:B------:R-:W-:Y:S02]  /*1a20*/  ISETP.NE.AND P1, PT, RZ, c[0x0][0x1c8], PT ;  /* 0x00007200ff007a0c */ /* 0x000fe40003f25270 */
[----:B------:R-:W-:Y:S02]  /*1a30*/  ISETP.GE.U32.AND P3, PT, R0, R3, PT ;  /* 0x000000030000720c */ /* 0x000fe40003f66070 */
[----:B------:R-:W-:Y:S01]  /*1a40*/  MOV R3, UR25 ;  /* 0x0000001900037c02 */ /* 0x000fe20008000f00 */
[----:B------:R-:W-:Y:S01]  /*1a50*/  IMAD.U32 R3, RZ, RZ, UR4 ;  /* 0x00000004ff037e24 */ /* 0x000fe2000f8e00ff */
[----:B------:R-:W-:Y:S02]  /*1a60*/  ULDC.64 UR4, c[0x0][0x1a0] ;  /* 0x0000680000047ab9 */ /* 0x000fe40000000a00 */
[----:B------:R-:W-:-:S04]  /*1a70*/  @UP0 UIMAD.WIDE.U32 UR20, UR18, UR4, URZ ;  /* 0x00000004121402a5 */ /* 0x000fc8000f8e003f */
[----:B------:R-:W-:-:S03]  /*1a80*/  @UP0 UIMAD UR18, UR18, UR5, UR21 ;  /* 0x00000005121202a4 */ /* 0x000fc6000f8e0215 */
[----:B------:R-:W-:-:S04]  /*1a90*/  @P3 IADD3 R12, R12, 0x1, RZ ;  /* 0x000000010c0c3810 */ /* 0x000fc80007ffe0ff */
        /* <DEDUP_REMOVED lines=20> */
.L_x_5610:
        /* <DEDUP_REMOVED lines=10> */
[----:B------:R-:W-:Y:S01]  /*1c80*/  SHF.R.S32.HI R0, RZ, 0x4, R11 ;  /* 0x00000004ff007819 */ /* 0x000fe2000001140b */
[----:B------:R-:W-:Y:S01]  /*1c90*/  USHF.R.S32.HI UR23, URZ, 0x1f, UR16 ;  /* 0x0000001f3f177899 */ /* 0x000fe20008011410 */
[----:B------:R-:W-:Y:S01]  /*1ca0*/  LOP3.LUT R3, R3, 0xfffffff8, RZ, 0xc0, !PT ;  /* 0xfffffff803037812 */ /* 0x000fe200078ec0ff */
[----:B------:R-:W-:Y:S01]  /*1cb0*/  IMAD.SHL.U32 R9, R14, 0x40, RZ ;  /* 0x000000400e097824 */ /* 0x000fe200078e00ff */
[C---:B------:R-:W-:Y:S01]  /*1cc0*/  LEA.HI R193, R11.reuse, R0, RZ, 0x1 ;  /* 0x000000000bc17211 */ /* 0x040fe200078f08ff */
[----:B------:R-:W-:Y:S01]  /*1cd0*/  @UP0 UIMAD.WIDE.U32 UR28, UR27, UR6, URZ ;  /* 0x000000061b1c02a5 */ /* 0x000fe2000f8e003f */
[----:B------:R-:W-:Y:S01]  /*1ce0*/  LOP3.LUT R11, R11, 0xfffffff0, RZ, 0xc0, !PT ;  /* 0xfffffff00b0b7812 */ /* 0x000fe200078ec0ff */
[----:B------:R-:W-:Y:S01]  /*1cf0*/  IMAD.IADD R2, R8, 0x1, -R3 ;  /* 0x0000000108027824 */ /* 0x000fe200078e0a03 */
[----:B------:R-:W-:Y:S01]  /*1d00*/  LOP3.LUT R193, R193, 0xfffffffe, RZ, 0xc0, !PT ;  /* 0xfffffffec1c17812 */ /* 0x000fe200078ec0ff */
[----:B------:R-:W-:Y:S01]  /*1d10*/  @!UP0 USHF.R.S32.HI UR6, URZ, 0x1f, UR15 ;  /* 0x0000001f3f068899 */ /* 0x000fe2000801140f */
[----:B------:R-:W-:Y:S01]  /*1d20*/  LOP3.LUT R9, R9, 0x1c0, RZ, 0xc0, !PT ;  /* 0x000001c009097812 */ /* 0x000fe200078ec0ff */
[----:B------:R-:W-:Y:S01]  /*1d30*/  IMAD.SHL.U32 R200, R2, 0x8, RZ ;  /* 0x0000000802c87824 */ /* 0x000fe200078e00ff */
[----:B------:R-:W-:Y:S01]  /*1d40*/  @!UP0 UIMAD.WIDE.U32 UR24, UR15, UR4, URZ ;  /* 0x000000040f1882a5 */ /* 0x000fe2000f8e003f */
[----:B------:R-:W-:Y:S01]  /*1d50*/  IMAD.IADD R11, R8, 0x1, -R11 ;  /* 0x00000001080b7824 */ /* 0x000fe200078e0a0b */
[----:B------:R-:W-:Y:S01]  /*1d60*/  SHF.R.U32.HI R198, RZ, 0x3, R9 ;  /* 0x00000003ffc67819 */ /* 0x000fe20000011609 */
[----:B------:R-:W-:Y:S01]  /*1d70*/  IMAD.IADD R193, R0, 0x1, -R193 ;  /* 0x0000000100c17824 */ /* 0x000fe200078e0ac1 */
[--C-:B------:R-:W-:Y:S01]  /*1d80*/  LOP3.LUT R3, R9, 0x38, R200.reuse, 0xf8, !PT ;  /* 0x0000003809037812 */ /* 0x100fe200078ef8c8 */
[----:B------:R-:W-:Y:S01]  /*1d90*/  @!UP0 UIMAD UR6, UR6, UR4, URZ ;  /* 0x00000004060682a4 */ /* 0x000fe2000f8e023f */
[----:B------:R-:W-:Y:S01]  /*1da0*/  SHF.R.S32.HI R0, RZ, 0x1f, R11 ;  /* 0x0000001fff007819 */ /* 0x000fe2000001140b */
[----:B------:R-:W-:Y:S01]  /*1db0*/  @!UP0 UMOV UR28, UR24 ;  /* 0x00000018001c8c82 */ /* 0x000fe20008000000 */
[----:B------:R-:W-:Y:S01]  /*1dc0*/  LOP3.LUT R198, R3, R198, RZ, 0x3c, !PT ;  /* 0x000000c603c67212 */ /* 0x000fe200078e3cff */
[----:B------:R-:W-:Y:S01]  /*1dd0*/  @!UP0 UIMAD UR5, UR15, UR5, UR6 ;  /* 0x000000050f0582a4 */ /* 0x000fe2000f8e0206 */
[----:B------:R-:W-:Y:S01]  /*1de0*/  LEA.HI R3, R0, R11, RZ, 0x3 ;  /* 0x0000000b00037211 */ /* 0x000fe200078f18ff */
[----:B------:R-:W-:Y:S01]  /*1df0*/  @UP0 UIMAD UR7, UR27, UR7, UR29 ;  /* 0x000000071b0702a4 */ /* 0x000fe2000f8e021d */
[----:B------:R-:W-:Y:S01]  /*1e00*/  SHF.R.S32.HI R4, RZ, 0x1f, R200 ;  /* 0x0000001fff047819 */ /* 0x000fe200000114c8 */
[----:B------:R-:W-:Y:S01]  /*1e10*/  @!UP0 UIADD3 UR7, UR25, UR5, URZ ;  /* 0x0000000519078290 */ /* 0x000fe2000fffe03f */
[----:B------:R-:W-:Y:S01]  /*1e20*/  LOP3.LUT R0, R3, 0xfffffff8, RZ, 0xc0, !PT ;  /* 0xfffffff803007812 */ /* 0x000fe200078ec0ff */
[----:B------:R-:W-:Y:S01]  /*1e30*/  IMAD R6, R12, c[0x0][0x1bc], R7 ;  /* 0x00006f000c067a24 */ /* 0x000fe200078e0207 */
[C---:B------:R-:W-:Y:S01]  /*1e40*/  IADD3 R20, P2, R200.reuse, R20, RZ ;  /* 0x00000014c8147210 */ /* 0x040fe20007f5e0ff */
[----:B------:R-:W-:Y:S01]  /*1e50*/  ULDC.64 UR4, c[0x0][0x1a8] ;  /* 0x00006a0000047ab9 */ /* 0x000fe20000000a00 */
[----:B------:R-:W-:Y:S01]  /*1e60*/  SHF.R.S32.HI R15, RZ, 0x1f, R14 ;  /* 0x0000001fff0f7819 */ /* 0x000fe2000001140e */
[----:B------:R-:W-:Y:S01]  /*1e70*/  IMAD.IADD R0, R11, 0x1, -R0 ;  /* 0x000000010b007824 */ /* 0x000fe200078e0a00 */
[----:B------:R-:W-:Y:S01]  /*1e80*/  IADD3 R22, P1, R200, UR20, RZ ;  /* 0x00000014c8167c10 */ /* 0x000fe2000ff3e0ff */
[----:B------:R-:W-:Y:S01]  /*1e90*/  IMAD.X R21, R4, 0x1, R5, P2 ;  /* 0x0000000104157824 */ /* 0x000fe200010e0605 */
[----:B------:R-:W-:Y:S01]  /*1ea0*/  IADD3 R16, P0, R200, UR28, RZ ;  /* 0x0000001cc8107c10 */ /* 0x000fe2000ff1e0ff */
[----:B------:R-:W-:Y:S01]  /*1eb0*/  IMAD R133, R15, c[0x0][0x198], RZ ;  /* 0x000066000f857a24 */ /* 0x000fe200078e02ff */
[----:B------:R-:W-:Y:S01]  /*1ec0*/  IADD3.X R23, R4, UR18, RZ, P1, !PT ;  /* 0x0000001204177c10 */ /* 0x000fe20008ffe4ff */
[----:B------:R-:W-:Y:S01]  /*1ed0*/  IMAD.WIDE.U32 R134, R14, c[0x0][0x198], R20 ;  /* 0x000066000e867a25 */ /* 0x000fe200078e0014 */
[----:B------:R-:W-:Y:S01]  /*1ee0*/  R2P PR, R0, 0x6 ;  /* 0x0000000600007804 */ /* 0x000fe20000000000 */
[----:B------:R-:W-:Y:S01]  /*1ef0*/  UIADD3 UR18, -UR12, UR26, URZ ;  /* 0x0000001a0c127290 */ /* 0x000fe2000fffe13f */
[----:B------:R-:W-:Y:S01]  /*1f00*/  IADD3.X R17, R4, UR7, RZ, P0, !PT ;  /* 0x0000000704117c10 */ /* 0x000fe200087fe4ff */
[----:B------:R-:W-:Y:S01]  /*1f10*/  IMAD.SHL.U32 R0, R0, 0x40, RZ ;  /* 0x0000004000007824 */ /* 0x000fe200078e00ff */
[C---:B------:R-:W-:Y:S01]  /*1f20*/  IADD3 R144, P0, R14.reuse, UR17, RZ ;  /* 0x000000110e907c10 */ /* 0x040fe2000ff1e0ff */
[----:B------:R-:W-:Y:S01]  /*1f30*/  IMAD R133, R14, c[0x0][0x19c], R133 ;  /* 0x000067000e857a24 */ /* 0x000fe200078e0285 */
[-C--:B------:R-:W-:Y:S01]  /*1f40*/  LEA.HI R9, R89, R8.reuse, RZ, 0x6 ;  /* 0x0000000859097211 */ /* 0x080fe200078f30ff */
[----:B------:R-:W-:Y:S01]  /*1f50*/  IMAD.SHL.U32 R5, R193, 0x8, RZ ;  /* 0x00000008c1057824 */ /* 0x000fe200078e00ff */
[----:B------:R-:W-:Y:S01]  /*1f60*/  LOP3.LUT R0, R0, 0x1c0, RZ, 0xc0, !PT ;  /* 0x000001c000007812 */ /* 0x000fe200078ec0ff */
[----:B------:R-:W-:Y:S01]  /*1f70*/  IMAD.IADD R133, R135, 0x1, R133 ;  /* 0x0000000187857824 */ /* 0x000fe200078e0285 */
[----:B------:R-:W-:Y:S01]  /*1f80*/  IADD3.X R135, R15, UR14, RZ, P0, !PT ;  /* 0x0000000e0f877c10 */ /* 0x000fe200087fe4ff */
[----:B------:R-:W-:Y:S01]  /*1f90*/  IMAD.WIDE.U32 R12, R12, c[0x0][0x1b8], R22 ;  /* 0x00006e000c0c7a25 */ /* 0x000fe200078e0016 */
[----:B------:R-:W-:Y:S01]  /*1fa0*/  LOP3.LUT R5, R0, 0x8, R5, 0xf8, !PT ;  /* 0x0000000800057812 */ /* 0x000fe200078ef805 */
[----:B------:R-:W-:Y:S01]  /*1fb0*/  UIMAD UR4, UR23, UR4, URZ ;  /* 0x00000004170472a4 */ /* 0x000fe2000f8e023f */
[----:B------:R-:W-:Y:S01]  /*1fc0*/  ISETP.GE.AND P0, PT, R14, UR18, PT ;  /* 0x000000120e007c0c */ /* 0x000fe2000bf06270 */
[----:B------:R-:W-:Y:S01]  /*1fd0*/  IMAD.IADD R7, R13, 0x1, R6 ;  /* 0x000000010d077824 */ /* 0x000fe200078e0206 */
[----:B------:R-:W-:Y:S01]  /*1fe0*/  SHF.R.U32.HI R0, RZ, 0x3, R0 ;  /* 0x00000003ff007819 */ /* 0x000fe20000011600 */
[----:B------:R-:W-:Y:S01]  /*1ff0*/  IMAD R135, R135, c[0x0][0x1a0], RZ ;  /* 0x0000680087877a24 */ /* 0x000fe200078e02ff */
[----:B------:R-:W-:Y:S01]  /*2000*/  LEA.HI R89, R89, R8, RZ, 0x5 ;  /* 0x0000000859597211 */ /* 0x000fe200078f28ff */
[----:B------:R-:W-:Y:S01]  /*2010*/  IMAD.SHL.U32 R3, R3, 0x40, RZ ;  /* 0x0000004003037824 */ /* 0x000fe200078e00ff */
[----:B------:R-:W-:Y:S01]  /*2020*/  LOP3.LUT R0, R5, R0, RZ, 0x3c, !PT ;  /* 0x0000000005007212 */ /* 0x000fe200078e3cff */
[----:B------:R-:W-:Y:S01]  /*2030*/  IMAD.SHL.U32 R9, R9, 0x8, RZ ;  /* 0x0000000809097824 */ /* 0x000fe200078e00ff */
[----:B------:R-:W-:Y:S01]  /*2040*/  UIMAD UR4, UR16, UR5, UR4 ;  /* 0x00000005100472a4 */ /* 0x000fe2000f8e0204 */
[----:B------:R-:W-:Y:S01]  /*2050*/  IMAD.MOV.U32 R6, RZ, RZ, R12 ;  /* 0x000000ffff067224 */ /* 0x000fe200078e000c */
[----:B------:R-:W-:Y:S01]  /*2060*/  LOP3.LUT R0, R0, 0xfffffe00, R3, 0xf8, !PT ;  /* 0xfffffe0000007812 */ /* 0x000fe200078ef803 */
[----:B-1----:R-:W-:Y:S01]  /*2070*/  IMAD.WIDE.U32 R10, R10, c[0x0][0x1a8], R16 ;  /* 0x00006a000a0a7a25 */ /* 0x002fe200078e0010 */
[----:B------:R-:W-:Y:S01]  /*2080*/  LOP3.LUT R198, R198, 0xfffffe00, R9, 0xf8, !PT ;  /* 0xfffffe00c6c67812 */ /* 0x000fe200078ef809 */
[----:B------:R-:W-:Y:S01]  /*2090*/  BSSY B0, `(.L_x_5612) ;  /* 0x000002f000007945 */ /* 0x000fe20003800000 */
[----:B------:R-:W-:Y:S01]  /*20a0*/  LOP3.LUT R3, R89, 0xffffffe0, RZ, 0xc0, !PT ;  /* 0xffffffe059037812 */ /* 0x000fe200078ec0ff */
[C---:B------:R-:W-:Y:S01]  /*20b0*/  IMAD R135, R144.reuse, c[0x0][0x1a4], R135 ;  /* 0x0000690090877a24 */ /* 0x040fe200078e0287 */
[----:B------:R-:W-:Y:S01]  /*20c0*/  IADD3 R17, R11, UR4, RZ ;  /* 0x000000040b117c10 */ /* 0x000fe2000fffe0ff */
[----:B------:R-:W-:Y:S01]  /*20d0*/  IMAD.WIDE.U32 R144, R144, c[0x0][0x1a0], R6 ;  /* 0x0000680090907a25 */ /* 0x000fe200078e0006 */
[----:B------:R-:W-:-:S02]  /*20e0*/  SHF.R.S32.HI R89, RZ, 0x5, R89 ;  /* 0x00000005ff597819 */ /* 0x000fc40000011459 */
[C---:B------:R-:W-:Y:S01]  /*20f0*/  IADD3 R196, R200.reuse, 0x40, RZ ;  /* 0x00000040c8c47810 */ /* 0x040fe20007ffe0ff */
[----:B------:R-:W-:Y:S01]  /*2100*/  IMAD.MOV.U32 R7, RZ, RZ, 0x10 ;  /* 0x00000010ff077424 */ /* 0x000fe200078e00ff */
[----:B------:R-:W-:Y:S01]  /*2110*/  IADD3 R195, R200, 0x80, RZ ;  /* 0x00000080c8c37810 */ /* 0x000fe20007ffe0ff */
[----:B------:R-:W-:Y:S02]  /*2120*/  IMAD.MOV.U32 R5, RZ, RZ, 0x20 ;  /* 0x00000020ff057424 */ /* 0x000fe400078e00ff */
[----:B--2---:R-:W-:Y:S01]  /*2130*/  IMAD.WIDE R18, R19, 0x40, R14 ;  /* 0x0000004013127825 */ /* 0x004fe200078e020e */
[----:B------:R-:W-:Y:S02]  /*2140*/  SEL R7, R7, 0xfffffff0, !P1 ;  /* 0xfffffff007077807 */ /* 0x000fe40004800000 */
[----:B------:R-:W-:Y:S01]  /*2150*/  SEL R5, R5, 0xffffffe0, !P2 ;  /* 0xffffffe005057807 */ /* 0x000fe20005000000 */
[----:B------:R-:W-:Y:S02]  /*2160*/  IMAD.IADD R3, R8, 0x1, -R3 ;  /* 0x0000000108037824 */ /* 0x000fe400078e0a03 */
[----:B------:R-:W-:-:S02]  /*2170*/  IMAD.SHL.U32 R198, R198, 0x2, RZ ;  /* 0x00000002c6c67824 */ /* 0x000fc400078e00ff */
        /* <DEDUP_REMOVED lines=32> */
.L_x_5613:
[----:B------:R-:W-:Y:S05]  /*2380*/  BSYNC B0 ;  /* 0x0000000000007941 */ /* 0x000fea0003800000 */
.L_x_5612:
[----:B------:R-:W-:Y:S01]  /*2390*/  IADD3 R4, R14, 0x10, RZ ;  /* 0x000000100e047810 */ /* 0x000fe20007ffe0ff */
[----:B------:R-:W-:Y:S03]  /*23a0*/  BSSY B0, `(.L_x_5614) ;  /* 0x0000024000007945 */ /* 0x000fe60003800000 */
[----:B------:R-:W-:-:S13]  /*23b0*/  ISETP.GE.AND P0, PT, R4, UR18, PT ;  /* 0x0000001204007c0c */ /* 0x000fda000bf06270 */
        /* <DEDUP_REMOVED lines=34> */
.L_x_5615:
[----:B------:R-:W-:Y:S05]  /*25e0*/  BSYNC B0 ;  /* 0x0000000000007941 */ /* 0x000fea0003800000 */
.L_x_5614:
        /* <DEDUP_REMOVED lines=37> */
.L_x_5617:
[----:B------:R-:W-:Y:S05]  /*2840*/  BSYNC B0 ;  /* 0x0000000000007941 */ /* 0x000fea0003800000 */
.L_x_5616:
        /* <DEDUP_REMOVED lines=36> */
.L_x_5619:
[----:B------:R-:W-:Y:S05]  /*2a90*/  BSYNC B0 ;  /* 0x0000000000007941 */ /* 0x000fea0003800000 */
.L_x_5618:
        /* <DEDUP_REMOVED lines=31> */
.L_x_5621:
[----:B------:R-:W-:Y:S05]  /*2c90*/  BSYNC B0 ;  /* 0x0000000000007941 */ /* 0x000fea0003800000 */
.L_x_5620:
        /* <DEDUP_REMOVED lines=8> */
[----:B------:R-:W-:Y:S02]  /*2d20*/  IADD3 R9, P1, R134, UR21, RZ ;  /* 0x0000001586097c10 */ /* 0x000fe4000ff3e0ff */
[----:B------:R-:W-:Y:S02]  /*2d30*/  ISETP.GE.AND P0, PT, R195, c[0x0][0x220], PT ;  /* 0x00008800c3007a0c */ /* 0x000fe40003f06270 */
[----:B------:R-:W-:-:S05]  /*2d40*/  IADD3.X R6, R133, UR20, RZ, P1, !PT ;  /* 0x0000001485067c10 */ /* 0x000fca0008ffe4ff */
        /* <DEDUP_REMOVED lines=22> */
.L_x_5623:
[----:B------:R-:W-:Y:S05]  /*2eb0*/  BSYNC B0 ;  /* 0x0000000000007941 */ /* 0x000fea0003800000 */
.L_x_5622:
[----:B------:R-:W-:Y:S01]  /*2ec0*/  ISETP.GE.AND P0, PT, R13, UR17, PT ;  /* 0x000000110d007c0c */ /* 0x000fe2000bf06270 */
[----:B------:R-:W-:-:S12]  /*2ed0*/  BSSY B0, `(.L_x_5624) ;  /* 0x000001f000007945 */ /* 0x000fd80003800000 */
[----:B------:R-:W-:Y:S05]  /*2ee0*/  @P0 BRA `(.L_x_5625) ;  /* 0x000001d000000947 */ /* 0x000fea0003800000 */
[----:B------:R-:W-:Y:S01]  /*2ef0*/  ISETP.GE.AND P3, PT, R200, c[0x0][0x220], PT ;  /* 0x00008800c8007a0c */ /* 0x000fe20003f66270 */
[----:B------:R-:W-:Y:S01]  /*2f00*/  IMAD.MOV.U32 R6, RZ, RZ, c[0x0][0x198] ;  /* 0x00006600ff067624 */ /* 0x000fe200078e00ff */
[----:B------:R-:W-:Y:S01]  /*2f10*/  ISETP.GE.AND P2, PT, R196, c[0x0][0x220], PT ;  /* 0x00008800c4007a0c */ /* 0x000fe20003f46270 */
[----:B--2---:R-:W-:-:S03]  /*2f20*/  IMAD.MOV.U32 R10, RZ, RZ, c[0x0][0x19c] ;  /* 0x00006700ff0a7624 */ /* 0x004fc600078e00ff */
        /* <DEDUP_REMOVED lines=25> */
.L_x_5625:
[----:B------:R-:W-:Y:S05]  /*30c0*/  BSYNC B0 ;  /* 0x0000000000007941 */ /* 0x000fea0003800000 */
.L_x_5624:
[----:B------:R-:W-:Y:S01]  /*30d0*/  ISETP.GE.AND P0, PT, R12, UR17, PT ;  /* 0x000000110c007c0c */ /* 0x000fe2000bf06270 */
[----:B------:R-:W-:-:S12]  /*30e0*/  BSSY B0, `(.L_x_5626) ;  /* 0x0000020000007945 */ /* 0x000fd80003800000 */
[----:B------:R-:W-:Y:S05]  /*30f0*/  @P0 BRA `(.L_x_5627) ;  /* 0x000001e000000947 */ /* 0x000fea0003800000 */
[----:B------:R-:W-:Y:S01]  /*3100*/  ISETP.GE.AND P4, PT, R200, c[0x0][0x220], PT ;  /* 0x00008800c8007a0c */ /* 0x000fe20003f86270 */
[----:B--2---:R-:W-:Y:S01]  /*3110*/  IMAD.MOV.U32 R18, RZ, RZ, c[0x0][0x198] ;  /* 0x00006600ff127624 */ /* 0x004fe200078e00ff */
[----:B------:R-:W-:Y:S01]  /*3120*/  ISETP.GE.AND P3, PT, R196, c[0x0][0x220], PT ;  /* 0x00008800c4007a0c */ /* 0x000fe20003f66270 */
[----:B------:R-:W-:Y:S01]  /*3130*/  IMAD.MOV.U32 R132, RZ, RZ, R134 ;  /* 0x000000ffff847224 */ /* 0x000fe200078e0086 */
[----:B------:R-:W-:Y:S01]  /*3140*/  ISETP.GE.AND P1, PT, R195, c[0x0][0x220], PT ;  /* 0x00008800c3007a0c */ /* 0x000fe20003f26270 */
[----:B------:R-:W-:Y:S02]  /*3150*/  ULDC UR4, c[0x0][0x19c] ;  /* 0x0000670000047ab9 */ /* 0x000fe40000000800 */
[----:B------:R-:W-:Y:S01]  /*3160*/  UIMAD UR4, UR4, 0x30, URZ ;  /* 0x00000030040478a4 */ /* 0x000fe2000f8e023f */
[----:B------:R-:W-:-:S05]  /*3170*/  IMAD.WIDE.U32 R18, R18, 0x30, R132 ;  /* 0x0000003012127825 */ /* 0x000fca00078e0084 */
[----:B------:R-:W-:Y:S01]  /*3180*/  IADD3 R6, R19, UR4, RZ ;  /* 0x0000000413067c10 */ /* 0x000fe2000fffe0ff */
[----:B------:R2:W-:Y:S01]  /*3190*/  @P4 STS.128 [R198+0x7800], RZ ;  /* 0x007800ffc6004388 */ /* 0x0005e20000000c00 */
[C---:B-1----:R-:W-:Y:S02]  /*31a0*/  @!P4 LEA R20, P5, R18.reuse, c[0x0][0x168], 0x1 ;  /* 0x00005a001214ca11 */ /* 0x042fe400078a08ff */
[C---:B------:R-:W-:Y:S02]  /*31b0*/  @!P3 LEA R16, P2, R18.reuse, c[0x0][0x168], 0x1 ;  /* 0x00005a001210ba11 */ /* 0x040fe400078408ff */
        /* <DEDUP_REMOVED lines=18> */
.L_x_5627:
[----:B------:R-:W-:Y:S05]  /*32e0*/  BSYNC B0 ;  /* 0x0000000000007941 */ /* 0x000fea0003800000 */
.L_x_5626:
        /* <DEDUP_REMOVED lines=12> */
[----:B--2---:R-:W-:Y:S01]  /*33b0*/  IMAD.U32 R10, RZ, RZ, UR4 ;  /* 0x00000004ff0a7e24 */ /* 0x004fe2000f8e00ff */
[----:B------:R-:W-:-:S04]  /*33c0*/  DEPBAR.LE SB0, 0x0 ;  /* 0x000080000000791a */ /* 0x000fc80000000000 */
[----:B------:R-:W-:-:S05]  /*33d0*/  IMAD.U32 R11, RZ, RZ, UR5 ;  /* 0x00000005ff0b7e24 */ /* 0x000fca000f8e00ff */
[----:B------:R-:W2:Y:S04]  /*33e0*/  LDG.E R9, [R10.64] ;  /* 0x0000000a0a097981 */ /* 0x000ea8000c1e1900 */
[----:B------:R-:W-:Y:S01]  /*33f0*/  BAR.SYNC.DEFER_BLOCKING 0x0 ;  /* 0x0000000000007b1d */ /* 0x000fe20000010000 */
[----:B------:R-:W-:Y:S01]  /*3400*/  ISETP.GE.AND P1, PT, R14, UR17, PT ;  /* 0x000000110e007c0c */ /* 0x000fe2000bf26270 */
[----:B------:R-:W-:Y:S01]  /*3410*/  IMAD.SHL.U32 R197, R8, 0x2, RZ ;  /* 0x0000000208c57824 */ /* 0x000fe200078e00ff */
[----:B------:R-:W-:-:S03]  /*3420*/  LEA R214, P0, R144, c[0x0][0x170], 0x1 ;  /* 0x00005c0090d67a11 */ /* 0x000fc600078008ff */
[----:B------:R-:W2:Y:S01]  /*3430*/  MUFU.RCP R6, c[0x0][0x238] ;  /* 0x00008e0000067b08 */ /* 0x000ea20000001000 */
[----:B------:R-:W-:Y:S01]  /*3440*/  BSSY B0, `(.L_x_5628) ;  /* 0x0000021000007945 */ /* 0x000fe20003800000 */
[----:B------:R-:W-:Y:S02]  /*3450*/  LOP3.LUT R197, R197, 0x6, RZ, 0xc0, !PT ;  /* 0x00000006c5c57812 */ /* 0x000fe400078ec0ff */
[----:B------:R-:W-:-:S04]  /*3460*/  LEA.HI.X R215, R144, c[0x0][0x174], R135, 0x1, P0 ;  /* 0x00005d0090d77a11 */ /* 0x000fc800000f0c87 */
[----:B------:R3:W-:Y:S04]  /*3470*/  @P1 STS.128 [R198+0xc000], RZ ;  /* 0x00c000ffc6001388 */ /* 0x0007e80000000c00 */
[----:B------:R3:W-:Y:S04]  /*3480*/  @P1 STS.128 [R198+0xe000], RZ ;  /* 0x00e000ffc6001388 */ /* 0x0007e80000000c00 */
[----:B------:R3:W-:Y:S01]  /*3490*/  @P1 STS.128 [R198+0x10000], RZ ;  /* 0x010000ffc6001388 */ /* 0x0007e20000000c00 */
[----:B--2---:R-:W-:Y:S01]  /*34a0*/  FMUL.FTZ R9, R9, R6 ;  /* 0x0000000609097220 */ /* 0x004fe20000410000 */
[----:B------:R-:W-:-:S03]  /*34b0*/  SHF.R.S32.HI R6, RZ, 0x1f, R3 ;  /* 0x0000001fff067819 */ /* 0x000fc60000011403 */
[----:B------:R3:W2:Y:S01]  /*34c0*/  R2UR UR24, R9 ;  /* 0x00000000091873c2 */ /* 0x0006a200000e0000 */
[----:B------:R-:W-:-:S04]  /*34d0*/  LEA.HI R3, R6, R3, RZ, 0x2 ;  /* 0x0000000306037211 */ /* 0x000fc800078f10ff */
[----:B------:R-:W-:Y:S01]  /*34e0*/  SHF.R.S32.HI R3, RZ, 0x2, R3 ;  /* 0x00000002ff037819 */ /* 0x000fe20000011403 */
[----:B------:R-:W-:Y:S05]  /*34f0*/  @P1 BRA `(.L_x_5629) ;  /* 0x0000015000001947 */ /* 0x000fea0003800000 */
[----:B------:R-:W-:Y:S02]  /*3500*/  ISETP.GE.AND P2, PT, R200, c[0x0][0x220], PT ;  /* 0x00008800c8007a0c */ /* 0x000fe40003f46270 */
[----:B------:R-:W-:Y:S02]  /*3510*/  ISETP.GE.AND P1, PT, R196, c[0x0][0x220], PT ;  /* 0x00008800c4007a0c */ /* 0x000fe40003f26270 */
[----:B------:R-:W-:-:S09]  /*3520*/  ISETP.GE.AND P0, PT, R195, c[0x0][0x220], PT ;  /* 0x00008800c3007a0c */ /* 0x000fd20003f06270 */
[----:B------:R-:W-:Y:S01]  /*3530*/  @!P2 IMAD.MOV.U32 R8, RZ, RZ, R214 ;  /* 0x000000ffff08a224 */ /* 0x000fe200078e00d6 */
[----:B------:R4:W-:Y:S01]  /*3540*/  @P2 STS.128 [R198+0xc000], RZ ;  /* 0x00c000ffc6002388 */ /* 0x0009e20000000c00 */
[----:B---3--:R-:W-:-:S05]  /*3550*/  @!P2 IMAD.MOV.U32 R9, RZ, RZ, R215 ;  /* 0x000000ffff09a224 */ /* 0x008fca00078e00d7 */
        /* <DEDUP_REMOVED lines=15> */
.L_x_5629:
[----:B------:R-:W-:Y:S05]  /*3650*/  BSYNC B0 ;  /* 0x0000000000007941 */ /* 0x000fea0003800000 */
.L_x_5628:
        /* <DEDUP_REMOVED lines=12> */
[----:B---34-:R-:W-:Y:S01]  /*3720*/  IMAD.U32 R9, RZ, RZ, UR23 ;  /* 0x00000017ff097e24 */ /* 0x018fe2000f8e00ff */
        /* <DEDUP_REMOVED lines=30> */
.L_x_5631:
[----:B------:R-:W-:Y:S05]  /*3910*/  BSYNC B0 ;  /* 0x0000000000007941 */ /* 0x000fea0003800000 */
.L_x_5630:
        /* <DEDUP_REMOVED lines=9> */
[----:B---34-:R-:W-:Y:S01]  /*39b0*/  IMAD.MOV.U32 R9, RZ, RZ, 0x5 ;  /* 0x00000005ff097424 */ /* 0x018fe200078e00ff */
[----:B------:R-:W-:Y:S01]  /*39c0*/  ISETP.GE.AND P0, PT, R195, c[0x0][0x220], PT ;  /* 0x00008800c3007a0c */ /* 0x000fe20003f06270 */
[----:B------:R-:W-:-:S03]  /*39d0*/  IMAD.SHL.U32 R6, R4, 0x20, RZ ;  /* 0x0000002004067824 */ /* 0x000fc600078e00ff */
[----:B------:R-:W-:-:S05]  /*39e0*/  SHF.L.U64.HI R9, R4, R9, c[0x0][0x1a4] ;  /* 0x0000690004097619 */ /* 0x000fca0000010209 */
[CC--:B------:R-:W-:Y:S01]  /*39f0*/  @!P3 LEA R16, P4, R6.reuse, R214.reuse, 0x1 ;  /* 0x000000d60610b211 */ /* 0x0c0fe200078808ff */
        /* <DEDUP_REMOVED lines=21> */
.L_x_5633:
[----:B------:R-:W-:Y:S05]  /*3b50*/  BSYNC B0 ;  /* 0x0000000000007941 */ /* 0x000fea0003800000 */
.L_x_5632:
[----:B------:R-:W-:Y:S01]  /*3b60*/  ISETP.GE.AND P0, PT, R12, UR17, PT ;  /* 0x000000110c007c0c */ /* 0x000fe2000bf06270 */
[----:B------:R-:W-:-:S12]  /*3b70*/  BSSY B0, `(.L_x_5634) ;  /* 0x0000027000007945 */ /* 0x000fd80003800000 */
        /* <DEDUP_REMOVED lines=8> */
[----:B----4-:R-:W-:Y:S01]  /*3c00*/  @!P2 MOV R8, c[0x0][0x1a4] ;  /* 0x000069000008aa02 */ /* 0x010fe20000000f00 */
[----:B---3--:R-:W-:Y:S01]  /*3c10*/  @!P2 IMAD.MOV.U32 R11, RZ, RZ, R215 ;  /* 0x000000ffff0ba224 */ /* 0x008fe200078e00d7 */
        /* <DEDUP_REMOVED lines=28> */
.L_x_5635:
[----:B------:R-:W-:Y:S05]  /*3de0*/  BSYNC B0 ;  /* 0x0000000000007941 */ /* 0x000fea0003800000 */
.L_x_5634:
[C---:B------:R-:W-:Y:S01]  /*3df0*/  IMAD.SHL.U32 R4, R2.reuse, 0x40, RZ ;  /* 0x0000004002047824 */ /* 0x040fe200078e00ff */
[----:B------:R-:W-:Y:S01]  /*3e00*/  R2P PR, R2, 0x6 ;  /* 0x0000000602007804 */ /* 0x000fe20000000000 */
[----:B------:R-:W-:Y:S01]  /*3e10*/  IMAD.SHL.U32 R14, R14, 0x8, RZ ;  /* 0x000000080e0e7824 */ /* 0x000fe200078e00ff */
[----:B------:R-:W0:Y:S01]  /*3e20*/  LDGDEPBAR ;  /* 0x00000000000079af */ /* 0x000e220000000000 */
[----:B------:R-:W-:Y:S01]  /*3e30*/  IMAD R194, R89, 0x400, R0 ;  /* 0x0000040059c27824 */ /* 0x000fe200078e0200 */
[----:B---34-:R-:W-:Y:S01]  /*3e40*/  LOP3.LUT R9, R4, 0x1c0, RZ, 0xc0, !PT ;  /* 0x000001c004097812 */ /* 0x018fe200078ec0ff */
        /* <DEDUP_REMOVED lines=15> */
[----:B------:R-:W-:-:S02]  /*3f40*/  UIADD3 UR4, UR5, UR4, URZ ;  /* 0x0000000405047290 */ /* 0x000fc4000fffe03f */
[----:B------:R-:W-:Y:S01]  /*3f50*/  IMAD.SHL.U32 R193, R193, 0x2, RZ ;  /* 0x00000002c1c17824 */ /* 0x000fe200078e00ff */
[----:B------:R-:W-:Y:S01]  /*3f60*/  LDSM.16.M88.4 R76, [R189] ;  /* 0x00000000bd4c783b */ /* 0x000fe20000000200 */
[----:B------:R-:W-:-:S03]  /*3f70*/  UIADD3 UR5, UR13, -UR26, URZ ;  /* 0x8000001a0d057290 */ /* 0x000fc6000fffe03f */
[----:B-1----:R-:W1:Y:S01]  /*3f80*/  LDSM.16.M88.4 R24, [R193+0x6000] ;  /* 0x00600000c118783b */ /* 0x002e620000000200 */
[C---:B------:R-:W-:Y:S02]  /*3f90*/  IADD3 R2, R193.reuse, 0x6000, RZ ;  /* 0x00006000c1027810 */ /* 0x040fe40007ffe0ff */
[----:B------:R-:W-:Y:S01]  /*3fa0*/  IADD3 R191, R193, 0x6020, RZ ;  /* 0x00006020c1bf7810 */ /* 0x000fe20007ffe0ff */
[----:B------:R-:W3:Y:S01]  /*3fb0*/  LDSM.16.M88.4 R16, [R193+0x6800] ;  /* 0x00680000c110783b */ /* 0x000ee20000000200 */
[----:B------:R-:W-:Y:S01]  /*3fc0*/  @P1 IADD3 R191, R2, -0x20, RZ ;  /* 0xffffffe002bf1810 */ /* 0x000fe20007ffe0ff */
[----:B------:R-:W-:Y:S02]  /*3fd0*/  IMAD.MOV.U32 R2, RZ, RZ, 0x40 ;  /* 0x00000040ff027424 */ /* 0x000fe400078e00ff */
[----:B------:R-:W4:Y:S01]  /*3fe0*/  LDSM.16.M88.4 R8, [R193+0x7000] ;  /* 0x00700000c108783b */ /* 0x000f220000000200 */
[C---:B------:R-:W-:Y:S02]  /*3ff0*/  IADD3 R183, R191.reuse, 0x800, RZ ;  /* 0x00000800bfb77810 */ /* 0x040fe40007ffe0ff */
[----:B------:R-:W-:Y:S01]  /*4000*/  SEL R2, R2, 0xffffffc0, !P2 ;  /* 0xffffffc002027807 */ /* 0x000fe20005000000 */
[----:B------:R-:W5:Y:S01]  /*4010*/  LDSM.16.M88.4 R32, [R191] ;  /* 0x00000000bf20783b */ /* 0x000f620000000200 */
[----:B------:R-:W-:-:S02]  /*4020*/  IADD3 R182, R191, 0x1000, RZ ;  /* 0x00001000bfb67810 */ /* 0x000fc40007ffe0ff */
[----:B------:R-:W-:Y:S01]  /*4030*/  IADD3 R181, R191, 0x1800, RZ ;  /* 0x00001800bfb57810 */ /* 0x000fe20007ffe0ff */
[----:B------:R-:W2:Y:S01]  /*4040*/  LDSM.16.M88.4 R36, [R193+0x7800] ;  /* 0x00780000c124783b */ /* 0x000ea20000000200 */
[----:B------:R-:W-:Y:S01]  /*4050*/  IMAD.IADD R187, R193, 0x1, R2 ;  /* 0x00000001c1bb7824 */ /* 0x000fe200078e0202 */
[----:B------:R-:W-:Y:S01]  /*4060*/  IADD3 R179, R191, 0x2000, RZ ;  /* 0x00002000bfb37810 */ /* 0x000fe20007ffe0ff */
[----:B------:R-:W-:Y:S01]  /*4070*/  IMAD.IADD R180, R2, 0x1, R191 ;  /* 0x0000000102b47824 */ /* 0x000fe200078e02bf */
[----:B------:R-:W2:Y:S01]  /*4080*/  LDSM.16.M88.4 R64, [R191+0x800] ;  /* 0x00080000bf40783b */ /* 0x000ea20000000200 */
[----:B------:R-:W-:Y:S02]  /*4090*/  LEA R2, R89, UR12, 0x4 ;  /* 0x0000000c59027c11 */ /* 0x000fe4000f8e20ff */
[C---:B------:R-:W-:Y:S01]  /*40a0*/  IADD3 R178, R191.reuse, 0x2800, RZ ;  /* 0x00002800bfb27810 */ /* 0x040fe20007ffe0ff */
[----:B------:R-:W2:Y:S01]  /*40b0*/  LDSM.16.M88.4 R60, [R191+0x1000] ;  /* 0x00100000bf3c783b */ /* 0x000ea20000000200 */
[----:B------:R-:W-:Y:S01]  /*40c0*/  IADD3 R177, R191, 0x3000, RZ ;  /* 0x00003000bfb17810 */ /* 0x000fe20007ffe0ff */
[----:B------:R-:W-:Y:S01]  /*40d0*/  IMAD.IADD R3, R3, 0x1, R2 ;  /* 0x0000000103037824 */ /* 0x000fe200078e0202 */
[C---:B------:R-:W-:Y:S01]  /*40e0*/  IADD3 R176, R191.reuse, 0x3800, RZ ;  /* 0x00003800bfb07810 */ /* 0x040fe20007ffe0ff */
[----:B------:R-:W2:Y:S01]  /*40f0*/  LDSM.16.M88.4 R44, [R187+0x6000] ;  /* 0x00600000bb2c783b */ /* 0x000ea20000000200 */
[----:B------:R-:W-:-:S02]  /*4100*/  IADD3 R175, R191, 0x4000, RZ ;  /* 0x00004000bfaf7810 */ /* 0x000fc40007ffe0ff */
[C---:B------:R-:W-:Y:S01]  /*4110*/  IADD3 R199, R3.reuse, 0x8, RZ ;  /* 0x0000000803c77810 */ /* 0x040fe20007ffe0ff */
[----:B------:R-:W2:Y:S01]  /*4120*/  LDSM.16.M88.4 R84, [R191+0x1800] ;  /* 0x00180000bf54783b */ /* 0x000ea20000000200 */
[----:B------:R-:W-:Y:S02]  /*4130*/  IADD3 R206, R3, UR5, RZ ;  /* 0x0000000503ce7c10 */ /* 0x000fe4000fffe0ff */
[----:B------:R-:W-:Y:S01]  /*4140*/  IADD3 R203, R199, UR5, RZ ;  /* 0x00000005c7cb7c10 */ /* 0x000fe2000fffe0ff */
[----:B------:R-:W2:Y:S01]  /*4150*/  LDSM.16.M88.4 R40, [R187+0x6800] ;  /* 0x00680000bb28783b */ /* 0x000ea20000000200 */
[----:B------:R-:W-:Y:S02]  /*4160*/  IADD3 R204, R3, UR4, RZ ;  /* 0x0000000403cc7c10 */ /* 0x000fe4000fffe0ff */
[----:B------:R-:W-:Y:S01]  /*4170*/  IADD3 R199, R199, UR4, RZ ;  /* 0x00000004c7c77c10 */ /* 0x000fe2000fffe0ff */
[----:B-1----:R-:W-:Y:S01]  /*4180*/  HMMA.16816.F32.BF16 R28, R52, R24, RZ ;  /* 0x00000018341c723c */ /* 0x002fe200000418ff */
[----:B------:R-:W-:Y:S01]  /*4190*/  LDSM.16.M88.4 R72, [R180] ;  /* 0x00000000b448783b */ /* 0x000fe20000000200 */
[----:B------:R-:W-:-:S02]  /*41a0*/  IADD3 R205, R206, -c[0x0][0x2e4], RZ ;  /* 0x8000b900cecd7a10 */ /* 0x000fc40007ffe0ff */
[----:B------:R-:W-:Y:S01]  /*41b0*/  IADD3 R202, R203, -c[0x0][0x2e4], RZ ;  /* 0x8000b900cbca7a10 */ /* 0x000fe20007ffe0ff */
[----:B------:R-:W-:Y:S01]  /*41c0*/  LDSM.16.M88.4 R68, [R180+0x800] ;  /* 0x00080000b444783b */ /* 0x000fe20000000200 */
[----:B------:R-:W-:Y:S02]  /*41d0*/  IMNMX R204, R204, UR13, PT ;  /* 0x0000000dcccc7c17 */ /* 0x000fe4000b800200 */
[C---:B------:R-:W-:Y:S01]  /*41e0*/  HMMA.16816.F32.BF16 R24, R52.reuse, R26, RZ ;  /* 0x0000001a3418723c */ /* 0x040fe200000418ff */
[----:B------:R-:W-:Y:S02]  /*41f0*/  IMNMX R199, R199, UR13, PT ;  /* 0x0000000dc7c77c17 */ /* 0x000fe4000b800200 */
[----:B------:R-:W-:Y:S02]  /*4200*/  IMNMX R205, RZ, R205, !PT ;  /* 0x000000cdffcd7217 */ /* 0x000fe40007800200 */
[----:B------:R-:W-:Y:S02]  /*4210*/  IMNMX R202, RZ, R202, !PT ;  /* 0x000000caffca7217 */ /* 0x000fe40007800200 */
[C---:B------:R-:W-:Y:S01]  /*4220*/  IADD3 R174, R191.reuse, 0x4800, RZ ;  /* 0x00004800bfae7810 */ /* 0x040fe20007ffe0ff */
[----:B---3--:R-:W-:Y:S01]  /*4230*/  HMMA.16816.F32.BF16 R20, R52, R16, RZ ;  /* 0x000000103414723c */ /* 0x008fe200000418ff */
[----:B------:R-:W-:-:S02]  /*4240*/  IADD3 R173, R191, 0x5000, RZ ;  /* 0x00005000bfad7810 */ /* 0x000fc40007ffe0ff */
[----:B------:R-:W-:-:S05]  /*4250*/  IADD3 R172, R191, 0x5800, RZ ;  /* 0x00005800bfac7810 */ /* 0x000fca0007ffe0ff */
[C---:B------:R-:W-:Y:S08]  /*4260*/  HMMA.16816.F32.BF16 R16, R52.reuse, R18, RZ ;  /* 0x000000123410723c */ /* 0x040ff000000418ff */
[C---:B----4-:R-:W-:Y:S08]  /*4270*/  HMMA.16816.F32.BF16 R12, R52.reuse, R8, RZ ;  /* 0x00000008340c723c */ /* 0x050ff000000418ff */
[----:B------:R-:W-:Y:S08]  /*4280*/  HMMA.16816.F32.BF16 R8, R52, R10, RZ ;  /* 0x0000000a3408723c */ /* 0x000ff000000418ff */
[C---:B-----5:R-:W-:Y:S08]  /*4290*/  HMMA.16816.F32.BF16 R28, R56.reuse, R32, R28 ;  /* 0x00000020381c723c */ /* 0x060ff0000004181c */
[----:B------:R-:W-:Y:S01]  /*42a0*/  HMMA.16816.F32.BF16 R24, R56, R34, R24 ;  /* 0x000000223818723c */ /* 0x000fe20000041818 */
[----:B------:R-:W-:Y:S07]  /*42b0*/  LDSM.16.M88.4 R32, [R187+0x7800] ;  /* 0x00780000bb20783b */ /* 0x000fee0000000200 */
[C---:B--2---:R-:W-:Y:S08]  /*42c0*/  HMMA.16816.F32.BF16 R80, R52.reuse, R36, RZ ;  /* 0x000000243450723c */ /* 0x044ff000000418ff */
[----:B------:R-:W-:Y:S01]  /*42d0*/  HMMA.16816.F32.BF16 R52, R52, R38, RZ ;  /* 0x000000263434723c */ /* 0x000fe200000418ff */
[----:B------:R-:W1:Y:S07]  /*42e0*/  LDSM.16.M88.4 R36, [R187+0x7000] ;  /* 0x00700000bb24783b */ /* 0x000e6e0000000200 */
[C---:B------:R-:W-:Y:S08]  /*42f0*/  HMMA.16816.F32.BF16 R20, R56.reuse, R64, R20 ;  /* 0x000000403814723c */ /* 0x040ff00000041814 */
[C---:B------:R-:W-:Y:S01]  /*4300*/  HMMA.16816.F32.BF16 R16, R56.reuse, R66, R16 ;  /* 0x000000423810723c */ /* 0x040fe20000041810 */
[----:B------:R-:W2:Y:S07]  /*4310*/  LDSM.16.M88.4 R64, [R180+0x1000] ;  /* 0x00100000b440783b */ /* 0x000eae0000000200 */
[C---:B------:R-:W-:Y:S08]  /*4320*/  HMMA.16816.F32.BF16 R12, R56.reuse, R60, R12 ;  /* 0x0000003c380c723c */ /* 0x040ff0000004180c */
[----:B------:R-:W-:Y:S01]  /*4330*/  HMMA.16816.F32.BF16 R8, R56, R62, R8 ;  /* 0x0000003e3808723c */ /* 0x000fe20000041808 */
[----:B------:R-:W-:Y:S07]  /*4340*/  LDSM.16.M88.4 R60, [R180+0x1800] ;  /* 0x00180000b43c783b */ /* 0x000fee0000000200 */
[C---:B------:R-:W-:Y:S08]  /*4350*/  HMMA.16816.F32.BF16 R28, R48.reuse, R44, R28 ;  /* 0x0000002c301c723c */ /* 0x040ff0000004181c */
[----:B------:R-:W-:Y:S01]  /*4360*/  HMMA.16816.F32.BF16 R24, R48, R46, R24 ;  /* 0x0000002e3018723c */ /* 0x000fe20000041818 */
[----:B------:R-:W-:Y:S07]  /*4370*/  LDSM.16.M88.4 R44, [R194+0x2000] ;  /* 0x00200000c22c783b */ /* 0x000fee0000000200 */
[C---:B------:R-:W-:Y:S08]  /*4380*/  HMMA.16816.F32.BF16 R80, R56.reuse, R84, R80 ;  /* 0x000000543850723c */ /* 0x040ff00000041850 */
[----:B------:R-:W-:Y:S01]  /*4390*/  HMMA.16816.F32.BF16 R52, R56, R86, R52 ;  /* 0x000000563834723c */ /* 0x000fe20000041834 */
[----:B------:R-:W-:Y:S07]  /*43a0*/  LDSM.16.M88.4 R56, [R192+0x2000] ;  /* 0x00200000c038783b */ /* 0x000fee0000000200 */
[C---:B------:R-:W-:Y:S08]  /*43b0*/  HMMA.16816.F32.BF16 R20, R48.reuse, R40, R20 ;  /* 0x000000283014723c */ /* 0x040ff00000041814 */
[C---:B------:R-:W-:Y:S01]  /*43c0*/  HMMA.16816.F32.BF16 R16, R48.reuse, R42, R16 ;  /* 0x0000002a3010723c */ /* 0x040fe20000041810 */
[----:B------:R-:W3:Y:S07]  /*43d0*/  LDSM.16.M88.4 R40, [R193+0x8000] ;  /* 0x00800000c128783b */ /* 0x000eee0000000200 */
[C---:B-1----:R-:W-:Y:S08]  /*43e0*/  HMMA.16816.F32.BF16 R12, R48.reuse, R36, R12 ;  /* 0x00000024300c723c */ /* 0x042ff0000004180c */
[----:B------:R-:W-:Y:S01]  /*43f0*/  HMMA.16816.F32.BF16 R8, R48, R38, R8 ;  /* 0x000000263008723c */ /* 0x000fe20000041808 */
[----:B------:R-:W1:Y:S07]  /*4400*/  LDSM.16.M88.4 R36, [R193+0x8800] ;  /* 0x00880000c124783b */ /* 0x000e6e0000000200 */
[C---:B------:R-:W-:Y:S08]  /*4410*/  HMMA.16816.F32.BF16 R28, R76.reuse, R72, R28 ;  /* 0x000000484c1c723c */ /* 0x040ff0000004181c */
[----:B------:R-:W-:Y:S01]  /*4420*/  HMMA.16816.F32.BF16 R24, R76, R74, R24 ;  /* 0x0000004a4c18723c */ /* 0x000fe20000041818 */
[----:B------:R-:W-:Y:S07]  /*4430*/  LDSM.16.M88.4 R72, [R180+0x3800] ;  /* 0x00380000b448783b */ /* 0x000fee0000000200 */
[C---:B------:R-:W-:Y:S08]  /*4440*/  HMMA.16816.F32.BF16 R80, R48.reuse, R32, R80 ;  /* 0x000000203050723c */ /* 0x040ff00000041850 */
[----:B------:R-:W-:Y:S01]  /*4450*/  HMMA.16816.F32.BF16 R52, R48, R34, R52 ;  /* 0x000000223034723c */ /* 0x000fe20000041834 */
[----:B------:R-:W4:Y:S04]  /*4460*/  LDSM.16.M88.4 R32, [R193+0x9000] ;  /* 0x00900000c120783b */ /* 0x000f280000000200 */
[----:B------:R-:W5:Y:S03]  /*4470*/  LDSM.16.M88.4 R48, [R193+0x9800] ;  /* 0x00980000c130783b */ /* 0x000f660000000200 */
[C---:B------:R-:W-:Y:S08]  /*4480*/  HMMA.16816.F32.BF16 R20, R76.reuse, R68, R20 ;  /* 0x000000444c14723c */ /* 0x040ff00000041814 */
[C---:B------:R-:W-:Y:S01]  /*4490*/  HMMA.16816.F32.BF16 R16, R76.reuse, R70, R16 ;  /* 0x000000464c10723c */ /* 0x040fe20000041810 */
[----:B------:R-:W-:Y:S07]  /*44a0*/  LDSM.16.M88.4 R68, [R189+0x2000] ;  /* 0x00200000bd44783b */ /* 0x000fee0000000200 */
[C---:B--2---:R-:W-:Y:S08]  /*44b0*/  HMMA.16816.F32.BF16 R12, R76.reuse, R64, R12 ;  /* 0x000000404c0c723c */ /* 0x044ff0000004180c */
[----:B------:R-:W-:Y:S01]  /*44c0*/  HMMA.16816.F32.BF16 R8, R76, R66, R8 ;  /* 0x000000424c08723c */ /* 0x000fe20000041808 */
[----:B------:R-:W-:Y:S07]  /*44d0*/  LDSM.16.M88.4 R64, [R180+0x2000] ;  /* 0x00200000b440783b */ /* 0x000fee0000000200 */
[C---:B---3--:R-:W-:Y:S08]  /*44e0*/  HMMA.16816.F32.BF16 R28, R44.reuse, R40, R28 ;  /* 0x000000282c1c723c */ /* 0x048ff0000004181c */
[----:B------:R-:W-:Y:S01]  /*44f0*/  HMMA.16816.F32.BF16 R24, R44, R42, R24 ;  /* 0x0000002a2c18723c */ /* 0x000fe20000041818 */
[----:B------:R-:W2:Y:S07]  /*4500*/  LDSM.16.M88.4 R40, [R191+0x2800] ;  /* 0x00280000bf28783b */ /* 0x000eae0000000200 */
[C---:B------:R-:W-:Y:S08]  /*4510*/  HMMA.16816.F32.BF16 R80, R76.reuse, R60, R80 ;  /* 0x0000003c4c50723c */ /* 0x040ff00000041850 */
[----:B------:R-:W-:Y:S01]  /*4520*/  HMMA.16816.F32.BF16 R60, R76, R62, R52 ;  /* 0x0000003e4c3c723c */ /* 0x000fe20000041834 */
[----:B------:R-:W3:Y:S07]  /*4530*/  LDSM.16.M88.4 R52, [R191+0x2000] ;  /* 0x00200000bf34783b */ /* 0x000eee0000000200 */
[C---:B-1----:R-:W-:Y:S08]  /*4540*/  HMMA.16816.F32.BF16 R20, R44.reuse, R36, R20 ;  /* 0x000000242c14723c */ /* 0x042ff00000041814 */
[C---:B------:R-:W-:Y:S01]  /*4550*/  HMMA.16816.F32.BF16 R16, R44.reuse, R38, R16 ;  /* 0x000000262c10723c */ /* 0x040fe20000041810 */
[----:B------:R-:W1:Y:S07]  /*4560*/  LDSM.16.M88.4 R36, [R191+0x3000] ;  /* 0x00300000bf24783b */ /* 0x000e6e0000000200 */
[C---:B----4-:R-:W-:Y:S08]  /*4570*/  HMMA.16816.F32.BF16 R12, R44.reuse, R32, R12 ;  /* 0x000000202c0c723c */ /* 0x050ff0000004180c */
[C---:B------:R-:W-:Y:S01]  /*4580*/  HMMA.16816.F32.BF16 R8, R44.reuse, R34, R8 ;  /* 0x000000222c08723c */ /* 0x040fe20000041808 */
[----:B------:R-:W4:Y:S07]  /*4590*/  LDSM.16.M88.4 R32, [R191+0x3800] ;  /* 0x00380000bf20783b */ /* 0x000f2e0000000200 */
[C---:B-----5:R-:W-:Y:S08]  /*45a0*/  HMMA.16816.F32.BF16 R80, R44.reuse, R48, R80 ;  /* 0x000000302c50723c */ /* 0x060ff00000041850 */
[----:B------:R-:W-:Y:S01]  /*45b0*/  HMMA.16816.F32.BF16 R60, R44, R50, R60 ;  /* 0x000000322c3c723c */ /* 0x000fe2000004183c */
[----:B------:R-:W-:Y:S04]  /*45c0*/  LDSM.16.M88.4 R48, [R190+0x2000] ;  /* 0x00200000be30783b */ /* 0x000fe80000000200 */
[----:B------:R-:W5:Y:S03]  /*45d0*/  LDSM.16.M88.4 R44, [R187+0x8000] ;  /* 0x00800000bb2c783b */ /* 0x000f660000000200 */
[C---:B--2---:R-:W-:Y:S08]  /*45e0*/  HMMA.16816.F32.BF16 R20, R56.reuse, R40, R20 ;  /* 0x000000283814723c */ /* 0x044ff00000041814 */
[C---:B------:R-:W-:Y:S01]  /*45f0*/  HMMA.16816.F32.BF16 R16, R56.reuse, R42, R16 ;  /* 0x0000002a3810723c */ /* 0x040fe20000041810 */
[----:B------:R-:W2:Y:S07]  /*4600*/  LDSM.16.M88.4 R40, [R187+0x8800] ;  /* 0x00880000bb28783b */ /* 0x000eae0000000200 */
[C---:B---3--:R-:W-:Y:S08]  /*4610*/  HMMA.16816.F32.BF16 R28, R56.reuse, R52, R28 ;  /* 0x00000034381c723c */ /* 0x048ff0000004181c */
[C---:B------:R-:W-:Y:S01]  /*4620*/  HMMA.16816.F32.BF16 R24, R56.reuse, R54, R24 ;  /* 0x000000363818723c */ /* 0x040fe20000041818 */
[----:B------:R-:W3:Y:S07]  /*4630*/  LDSM.16.M88.4 R52, [R187+0x9000] ;  /* 0x00900000bb34783b */ /* 0x000eee0000000200 */
[C---:B-1----:R-:W-:Y:S08]  /*4640*/  HMMA.16816.F32.BF16 R12, R56.reuse, R36, R12 ;  /* 0x00000024380c723c */ /* 0x042ff0000004180c */
[C---:B------:R-:W-:Y:S01]  /*4650*/  HMMA.16816.F32.BF16 R8, R56.reuse, R38, R8 ;  /* 0x000000263808723c */ /* 0x040fe20000041808 */
[----:B------:R-:W1:Y:S07]  /*4660*/  LDSM.16.M88.4 R36, [R187+0x9800] ;  /* 0x00980000bb24783b */ /* 0x000e6e0000000200 */
[C---:B----4-:R-:W-:Y:S08]  /*4670*/  HMMA.16816.F32.BF16 R80, R56.reuse, R32, R80 ;  /* 0x000000203850723c */ /* 0x050ff00000041850 */
[----:B------:R-:W-:Y:S01]  /*4680*/  HMMA.16816.F32.BF16 R60, R56, R34, R60 ;  /* 0x00000022383c723c */ /* 0x000fe2000004183c */
[----:B------:R-:W4:Y:S07]  /*4690*/  LDSM.16.M88.4 R32, [R180+0x2800] ;  /* 0x00280000b420783b */ /* 0x000f2e0000000200 */
[C---:B-----5:R-:W-:Y:S08]  /*46a0*/  HMMA.16816.F32.BF16 R28, R48.reuse, R44, R28 ;  /* 0x0000002c301c723c */ /* 0x060ff0000004181c */
[C---:B------:R-:W-:Y:S01]  /*46b0*/  HMMA.16816.F32.BF16 R24, R48.reuse, R46, R24 ;  /* 0x0000002e3018723c */ /* 0x040fe20000041818 */
[----:B------:R-:W5:Y:S07]  /*46c0*/  LDSM.16.M88.4 R44, [R180+0x3000] ;  /* 0x00300000b42c783b */ /* 0x000f6e0000000200 */
[C---:B--2---:R-:W-:Y:S08]  /*46d0*/  HMMA.16816.F32.BF16 R20, R48.reuse, R40, R20 ;  /* 0x000000283014723c */ /* 0x044ff00000041814 */
[C---:B------:R-:W-:Y:S01]  /*46e0*/  HMMA.16816.F32.BF16 R56, R48.reuse, R42, R16 ;  /* 0x0000002a3038723c */ /* 0x040fe20000041810 */
[----:B------:R-:W-:Y:S04]  /*46f0*/  LDSM.16.M88.4 R40, [R194+0x4000] ;  /* 0x00400000c228783b */ /* 0x000fe80000000200 */
[----:B------:R-:W2:Y:S03]  /*4700*/  LDSM.16.M88.4 R16, [R193+0xa000] ;  /* 0x00a00000c110783b */ /* 0x000ea60000000200 */
[C---:B---3--:R-:W-:Y:S08]  /*4710*/  HMMA.16816.F32.BF16 R12, R48.reuse, R52, R12 ;  /* 0x00000034300c723c */ /* 0x048ff0000004180c */
[C---:B------:R-:W-:Y:S01]  /*4720*/  HMMA.16816.F32.BF16 R8, R48.reuse, R54, R8 ;  /* 0x000000363008723c */ /* 0x040fe20000041808 */
[----:B------:R-:W-:Y:S07]  /*4730*/  LDSM.16.M88.4 R52, [R193+0xb800] ;  /* 0x00b80000c134783b */ /* 0x000fee0000000200 */
[C---:B-1----:R-:W-:Y:S08]  /*4740*/  HMMA.16816.F32.BF16 R80, R48.reuse, R36, R80 ;  /* 0x000000243050723c */ /* 0x042ff00000041850 */
[----:B------:R-:W-:Y:S01]  /*4750*/  HMMA.16816.F32.BF16 R60, R48, R38, R60 ;  /* 0x00000026303c723c */ /* 0x000fe2000004183c */
[----:B------:R-:W1:Y:S04]  /*4760*/  LDSM.16.M88.4 R36, [R193+0xa800] ;  /* 0x00a80000c124783b */ /* 0x000e680000000200 */
[----:B------:R-:W-:Y:S03]  /*4770*/  LDSM.16.M88.4 R48, [R192+0x4000] ;  /* 0x00400000c030783b */ /* 0x000fe60000000200 */
[C---:B------:R-:W-:Y:S08]  /*4780*/  HMMA.16816.F32.BF16 R28, R68.reuse, R64, R28 ;  /* 0x00000040441c723c */ /* 0x040ff0000004181c */
[C---:B------:R-:W-:Y:S08]  /*4790*/  HMMA.16816.F32.BF16 R24, R68.reuse, R66, R24 ;  /* 0x000000424418723c */ /* 0x040ff00000041818 */
[C---:B----4-:R-:W-:Y:S08]  /*47a0*/  HMMA.16816.F32.BF16 R20, R68.reuse, R32, R20 ;  /* 0x000000204414723c */ /* 0x050ff00000041814 */
[C---:B------:R-:W-:Y:S01]  /*47b0*/  HMMA.16816.F32.BF16 R56, R68.reuse, R34, R56 ;  /* 0x000000224438723c */ /* 0x040fe20000041838 */
[----:B------:R-:W3:Y:S07]  /*47c0*/  LDSM.16.M88.4 R32, [R193+0xb000] ;  /* 0x00b00000c120783b */ /* 0x000eee0000000200 */
[C---:B-----5:R-:W-:Y:S08]  /*47d0*/  HMMA.16816.F32.BF16 R12, R68.reuse, R44, R12 ;  /* 0x0000002c440c723c */ /* 0x060ff0000004180c */
[----:B------:R-:W-:Y:S01]  /*47e0*/  HMMA.16816.F32.BF16 R8, R68, R46, R8 ;  /* 0x0000002e4408723c */ /* 0x000fe20000041808 */
[----:B------:R-:W4:Y:S07]  /*47f0*/  LDSM.16.M88.4 R44, [R191+0x4000] ;  /* 0x00400000bf2c783b */ /* 0x000f2e0000000200 */
        /* <DEDUP_REMOVED lines=10> */
[C---:B------:R-:W-:Y:S01]  /*48a0*/  HMMA.16816.F32.BF16 R64, R40.reuse, R34, R8 ;  /* 0x000000222840723c */ /* 0x040fe20000041808 */
[----:B------:R-:W-:Y:S04]  /*48b0*/  LDSM.16.M88.4 R32, [R190+0x4000] ;  /* 0x00400000be20783b */ /* 0x000fe80000000200 */
[----:B------:R-:W3:Y:S03]  /*48c0*/  LDSM.16.M88.4 R8, [R187+0xa000] ;  /* 0x00a00000bb08783b */ /* 0x000ee60000000200 */
[C---:B------:R-:W-:Y:S08]  /*48d0*/  HMMA.16816.F32.BF16 R80, R40.reuse, R52, R80 ;  /* 0x000000342850723c */ /* 0x040ff00000041850 */
[----:B------:R-:W-:Y:S01]  /*48e0*/  HMMA.16816.F32.BF16 R60, R40, R54, R60 ;  /* 0x00000036283c723c */ /* 0x000fe2000004183c */
[----:B------:R-:W5:Y:S04]  /*48f0*/  LDSM.16.M88.4 R40, [R187+0xa800] ;  /* 0x00a80000bb28783b */ /* 0x000f680000000200 */
[----:B------:R-:W-:Y:S03]  /*4900*/  LDSM.16.M88.4 R52, [R180+0x4800] ;  /* 0x00480000b434783b */ /* 0x000fe60000000200 */
[C---:B----4-:R-:W-:Y:S08]  /*4910*/  HMMA.16816.F32.BF16 R28, R48.reuse, R44, R28 ;  /* 0x0000002c301c723c */ /* 0x050ff0000004181c */
[C---:B------:R-:W-:Y:S01]  /*4920*/  HMMA.16816.F32.BF16 R24, R48.reuse, R46, R24 ;  /* 0x0000002e3018723c */ /* 0x040fe20000041818 */
[----:B------:R-:W-:Y:S07]  /*4930*/  LDSM.16.M88.4 R44, [R187+0xb800] ;  /* 0x00b80000bb2c783b */ /* 0x000fee0000000200 */
[C---:B--2---:R-:W-:Y:S08]  /*4940*/  HMMA.16816.F32.BF16 R20, R48.reuse, R16, R20 ;  /* 0x000000103014723c */ /* 0x044ff00000041814 */
[C---:B------:R-:W-:Y:S01]  /*4950*/  HMMA.16816.F32.BF16 R56, R48.reuse, R18, R56 ;  /* 0x000000123038723c */ /* 0x040fe20000041838 */
[----:B------:R-:W2:Y:S07]  /*4960*/  LDSM.16.M88.4 R16, [R187+0xb000] ;  /* 0x00b00000bb10783b */ /* 0x000eae0000000200 */
[C---:B-1----:R-:W-:Y:S08]  /*4970*/  HMMA.16816.F32.BF16 R12, R48.reuse, R36, R12 ;  /* 0x00000024300c723c */ /* 0x042ff0000004180c */
[C---:B------:R-:W-:Y:S01]  /*4980*/  HMMA.16816.F32.BF16 R64, R48.reuse, R38, R64 ;  /* 0x000000263040723c */ /* 0x040fe20000041840 */
[----:B------:R-:W-:Y:S07]  /*4990*/  LDSM.16.M88.4 R36, [R180+0x4000] ;  /* 0x00400000b424783b */ /* 0x000fee0000000200 */
[C---:B------:R-:W-:Y:S08]  /*49a0*/  HMMA.16816.F32.BF16 R80, R48.reuse, R68, R80 ;  /* 0x000000443050723c */ /* 0x040ff00000041850 */
[----:B------:R-:W-:Y:S01]  /*49b0*/  HMMA.16816.F32.BF16 R60, R48, R70, R60 ;  /* 0x00000046303c723c */ /* 0x000fe2000004183c */
[----:B------:R-:W1:Y:S04]  /*49c0*/  LDSM.16.M88.4 R48, [R189+0x4000] ;  /* 0x00400000bd30783b */ /* 0x000e680000000200 */
[----:B------:R-:W-:Y:S03]  /*49d0*/  LDSM.16.M88.4 R68, [R180+0x5800] ;  /* 0x00580000b444783b */ /* 0x000fe60000000200 */
[C---:B---3--:R-:W-:Y:S08]  /*49e0*/  HMMA.16816.F32.BF16 R28, R32.reuse, R8, R28 ;  /* 0x00000008201c723c */ /* 0x048ff0000004181c */
[----:B------:R-:W-:Y:S01]  /*49f0*/  HMMA.16816.F32.BF16 R24, R32, R10, R24 ;  /* 0x0000000a2018723c */ /* 0x000fe20000041818 */
[----:B------:R-:W3:Y:S01]  /*4a00*/  LDSM.16.M88.4 R8, [R180+0x5000] ;  /* 0x00500000b408783b */ /* 0x000ee20000000200 */
[----:B------:R-:W-:-:S06]  /*4a10*/  DEPBAR.LE SB0, 0x0 ;  /* 0x000080000000791a */ /* 0x000fcc0000000000 */
[C---:B-----5:R-:W-:Y:S08]  /*4a20*/  HMMA.16816.F32.BF16 R20, R32.reuse, R40, R20 ;  /* 0x000000282014723c */ /* 0x060ff00000041814 */
[C---:B------:R-:W-:Y:S08]  /*4a30*/  HMMA.16816.F32.BF16 R56, R32.reuse, R42, R56 ;  /* 0x0000002a2038723c */ /* 0x040ff00000041838 */
[C---:B--2---:R-:W-:Y:S08]  /*4a40*/  HMMA.16816.F32.BF16 R12, R32.reuse, R16, R12 ;  /* 0x00000010200c723c */ /* 0x044ff0000004180c */
[C---:B------:R-:W-:Y:S08]  /*4a50*/  HMMA.16816.F32.BF16 R64, R32.reuse, R18, R64 ;  /* 0x000000122040723c */ /* 0x040ff00000041840 */
[C---:B------:R-:W-:Y:S08]  /*4a60*/  HMMA.16816.F32.BF16 R80, R32.reuse, R44, R80 ;  /* 0x0000002c2050723c */ /* 0x040ff00000041850 */
[----:B------:R-:W-:Y:S08]  /*4a70*/  HMMA.16816.F32.BF16 R60, R32, R46, R60 ;  /* 0x0000002e203c723c */ /* 0x000ff0000004183c */
[C---:B-1----:R-:W-:Y:S08]  /*4a80*/  HMMA.16816.F32.BF16 R28, R48.reuse, R36, R28 ;  /* 0x00000024301c723c */ /* 0x042ff0000004181c */
[C---:B------:R-:W-:Y:S08]  /*4a90*/  HMMA.16816.F32.BF16 R24, R48.reuse, R38, R24 ;  /* 0x000000263018723c */ /* 0x040ff00000041818 */
[C---:B------:R-:W-:Y:S08]  /*4aa0*/  HMMA.16816.F32.BF16 R20, R48.reuse, R52, R20 ;  /* 0x000000343014723c */ /* 0x040ff00000041814 */
[C---:B------:R-:W-:Y:S08]  /*4ab0*/  HMMA.16816.F32.BF16 R56, R48.reuse, R54, R56 ;  /* 0x000000363038723c */ /* 0x040ff00000041838 */
[C---:B---3--:R-:W-:Y:S08]  /*4ac0*/  HMMA.16816.F32.BF16 R12, R48.reuse, R8, R12 ;  /* 0x00000008300c723c */ /* 0x048ff0000004180c */
[C---:B------:R-:W-:Y:S08]  /*4ad0*/  HMMA.16816.F32.BF16 R64, R48.reuse, R10, R64 ;  /* 0x0000000a3040723c */ /* 0x040ff00000041840 */
[C---:B------:R-:W-:Y:S08]  /*4ae0*/  HMMA.16816.F32.BF16 R80, R48.reuse, R68, R80 ;  /* 0x000000443050723c */ /* 0x040ff00000041850 */
        /* <DEDUP_REMOVED lines=78> */
.L_x_5637:
[----:B------:R-:W-:-:S04]  /*4fd0*/  ULEA UR6, -UR6, URZ, 0x6 ;  /* 0x0000003f06067291 */ /* 0x000fc8000f8e313f */
[----:B------:R-:W-:Y:S02]  /*4fe0*/  USHF.R.S32.HI UR4, URZ, 0x1f, UR6 ;  /* 0x0000001f3f047899 */ /* 0x000fe40008011406 */
[----:B------:R-:W-:-:S04]  /*4ff0*/  MOV R11, UR6 ;  /* 0x00000006000b7c02 */ /* 0x000fc80008000f00 */
[----:B------:R-:W-:Y:S02]  /*5000*/  MOV R6, UR4 ;  /* 0x0000000400067c02 */ /* 0x000fe40008000f00 */
.L_x_5638:
        /* <DEDUP_REMOVED lines=119> */
.L_x_5640:
[----:B------:R-:W-:Y:S05]  /*5780*/  BSYNC B0 ;  /* 0x0000000000007941 */ /* 0x000fea0003800000 */
.L_x_5639:
[----:B------:R-:W0:Y:S01]  /*5790*/  LDGDEPBAR ;  /* 0x00000000000079af */ /* 0x000e220000000000 */
[----:B------:R-:W-:-:S04]  /*57a0*/  IADD3 R134, P0, R11, R134, RZ ;  /* 0x000000860b867210 */ /* 0x000fc80007f1e0ff */
[----:B------:R-:W-:Y:S02]  /*57b0*/  IADD3.X R133, R6, R133, RZ, P0, !PT ;  /* 0x0000008506857210 */ /* 0x000fe400007fe4ff */
.L_x_5636:
[----:B------:R-:W-:Y:S01]  /*57c0*/  IADD3 R51, R197, UR14, RZ ;  /* 0x0000000ec5337c10 */ /* 0x000fe2000fffe0ff */
[----:B------:R-:W-:-:S03]  /*57d0*/  IMAD.SHL.U32 R188, R0, 0x2, RZ ;  /* 0x0000000200bc7824 */ /* 0x000fc600078e00ff */
[C---:B-1----:R-:W-:Y:S01]  /*57e0*/  IADD3 R34, R51.reuse, 0x1, RZ ;  /* 0x0000000133227810 */ /* 0x042fe20007ffe0ff */
[C---:B------:R-:W-:Y:S01]  /*57f0*/  IMAD.IADD R49, R206.reuse, 0x1, -R51 ;  /* 0x00000001ce317824 */ /* 0x040fe200078e0a33 */
[----:B------:R-:W-:Y:S01]  /*5800*/  IADD3 R11, R51, 0x20, RZ ;  /* 0x00000020330b7810 */ /* 0x000fe20007ffe0ff */
[----:B------:R-:W-:Y:S01]  /*5810*/  IMAD R186, R7, 0x2, R188 ;  /* 0x0000000207ba7824 */ /* 0x000fe200078e02bc */
[C---:B------:R-:W-:Y:S01]  /*5820*/  IADD3 R9, R51.reuse, 0x28, RZ ;  /* 0x0000002833097810 */ /* 0x040fe20007ffe0ff */
[C---:B------:R-:W-:Y:S01]  /*5830*/  IMAD.IADD R50, R206.reuse, 0x1, -R34 ;  /* 0x00000001ce327824 */ /* 0x040fe200078e0a22 */
[C---:B------:R-:W-:Y:S01]  /*5840*/  IADD3 R33, R51.reuse, 0x8, RZ ;  /* 0x0000000833217810 */ /* 0x040fe20007ffe0ff */
[C---:B------:R-:W-:Y:S01]  /*5850*/  IMAD.IADD R41, R206.reuse, 0x1, -R11 ;  /* 0x00000001ce297824 */ /* 0x040fe200078e0a0b */
[C---:B------:R-:W-:Y:S01]  /*5860*/  IADD3 R19, R51.reuse, 0x9, RZ ;  /* 0x0000000933137810 */ /* 0x040fe20007ffe0ff */
[C---:B------:R-:W-:Y:S01]  /*5870*/  IMAD.IADD R39, R206.reuse, 0x1, -R9 ;  /* 0x00000001ce277824 */ /* 0x040fe200078e0a09 */
[C---:B------:R-:W-:Y:S01]  /*5880*/  IADD3 R18, R51.reuse, 0x11, RZ ;  /* 0x0000001133127810 */ /* 0x040fe20007ffe0ff */
[C---:B------:R-:W-:Y:S01]  /*5890*/  IMAD.IADD R47, R206.reuse, 0x1, -R33 ;  /* 0x00000001ce2f7824 */ /* 0x040fe200078e0a21 */
[----:B------:R-:W-:Y:S01]  /*58a0*/  IABS R49, R49 ;  /* 0x0000003100317213 */ /* 0x000fe20000000000 */
[C---:B------:R-:W-:Y:S01]  /*58b0*/  IMAD.IADD R48, R206.reuse, 0x1, -R19 ;  /* 0x00000001ce307824 */ /* 0x040fe200078e0a13 */
[----:B------:R-:W-:Y:S01]  /*58c0*/  IADD3 R17, R51, 0x18, RZ ;  /* 0x0000001833117810 */ /* 0x000fe20007ffe0ff */
[C---:B------:R-:W-:Y:S01]  /*58d0*/  IMAD.IADD R46, R206.reuse, 0x1, -R18 ;  /* 0x00000001ce2e7824 */ /* 0x040fe200078e0a12 */
[----:B------:R-:W-:Y:S01]  /*58e0*/  IABS R50, R50 ;  /* 0x0000003200327213 */ /* 0x000fe20000000000 */
[----:B------:R-:W-:Y:S01]  /*58f0*/  IMAD R185, R5, 0x2, R188 ;  /* 0x0000000205b97824 */ /* 0x000fe200078e02bc */
[C---:B------:R-:W-:Y:S01]  /*5900*/  IADD3 R6, R51.reuse, 0x30, RZ ;  /* 0x0000003033067810 */ /* 0x040fe20007ffe0ff */
[C---:B------:R-:W-:Y:S01]  /*5910*/  IMAD.IADD R43, R206.reuse, 0x1, -R17 ;  /* 0x00000001ce2b7824 */ /* 0x040fe200078e0a11 */
[----:B------:R-:W-:Y:S01]  /*5920*/  IABS R41, R41 ;  /* 0x0000002900297213 */ /* 0x000fe20000000000 */
[----:B------:R-:W1:Y:S01]  /*5930*/  I2F R49, R49 ;  /* 0x0000003100317306 */ /* 0x000e620000201400 */
[----:B------:R-:W-:Y:S01]  /*5940*/  IABS R39, R39 ;  /* 0x0000002700277213 */ /* 0x000fe20000000000 */
[C---:B------:R-:W-:Y:S01]  /*5950*/  IMAD.IADD R37, R206.reuse, 0x1, -R6 ;  /* 0x00000001ce257824 */ /* 0x040fe200078e0a06 */
[----:B------:R-:W-:Y:S01]  /*5960*/  IADD3 R16, R51, 0x19, RZ ;  /* 0x0000001933107810 */ /* 0x000fe20007ffe0ff */
[----:B------:R-:W-:Y:S01]  /*5970*/  IMAD R184, R5, 0x2, R186 ;  /* 0x0000000205b87824 */ /* 0x000fe200078e02ba */
[----:B------:R-:W-:Y:S01]  /*5980*/  IABS R47, R47 ;  /* 0x0000002f002f7213 */ /* 0x000fe20000000000 */
[----:B------:R-:W-:Y:S01]  /*5990*/  LDSM.16.MT88.4 R124, [R188+0xc000] ;  /* 0x00c00000bc7c783b */ /* 0x000fe20000004200 */
[----:B------:R-:W-:Y:S01]  /*59a0*/  IABS R48, R48 ;  /* 0x0000003000307213 */ /* 0x000fe20000000000 */
[----:B------:R-:W3:Y:S01]  /*59b0*/  I2F R50, R50 ;  /* 0x0000003200327306 */ /* 0x000ee20000201400 */
[----:B------:R-:W-:Y:S01]  /*59c0*/  IABS R46, R46 ;  /* 0x0000002e002e7213 */ /* 0x000fe20000000000 */
[----:B------:R-:W-:Y:S01]  /*59d0*/  IMAD.IADD R44, R206, 0x1, -R16 ;  /* 0x00000001ce2c7824 */ /* 0x000fe200078e0a10 */
[----:B------:R-:W-:Y:S01]  /*59e0*/  IABS R43, R43 ;  /* 0x0000002b002b7213 */ /* 0x000fe20000000000 */
[----:B------:R-:W-:Y:S01]  /*59f0*/  LDSM.16.MT88.4 R116, [R186+0xc000] ;  /* 0x00c00000ba74783b */ /* 0x000fe20000004200 */
[----:B------:R-:W-:-:S02]  /*5a00*/  IABS R37, R37 ;  /* 0x0000002500257213 */ /* 0x000fc40000000000 */
[C---:B------:R-:W-:Y:S01]  /*5a10*/  IADD3 R32, R51.reuse, 0x10, RZ ;  /* 0x0000001033207810 */ /* 0x040fe20007ffe0ff */
[----:B------:R-:W4:Y:S01]  /*5a20*/  I2F R41, R41 ;  /* 0x0000002900297306 */ /* 0x000f220000201400 */
[----:B------:R-:W-:Y:S01]  /*5a30*/  IADD3 R10, R51, 0x21, RZ ;  /* 0x00000021330a7810 */ /* 0x000fe20007ffe0ff */
[----:B-1----:R-:W-:Y:S01]  /*5a40*/  FFMA.FTZ R28, R49, -UR24, R28 ;  /* 0x80000018311c7c23 */ /* 0x002fe2000801001c */
[----:B------:R-:W-:Y:S01]  /*5a50*/  IABS R44, R44 ;  /* 0x0000002c002c7213 */ /* 0x000fe20000000000 */
[C---:B------:R-:W-:Y:S01]  /*5a60*/  IMAD.IADD R45, R206.reuse, 0x1, -R32 ;  /* 0x00000001ce2d7824 */ /* 0x040fe200078e0a20 */
[CC--:B------:R-:W-:Y:S01]  /*5a70*/  ISETP.GE.AND P0, PT, R51.reuse, R204.reuse, PT ;  /* 0x000000cc3300720c */ /* 0x0c0fe20003f06270 */
[----:B------:R-:W-:Y:S01]  /*5a80*/  IMAD.IADD R42, R206, 0x1, -R10 ;  /* 0x00000001ce2a7824 */ /* 0x000fe200078e0a0a */
[C---:B--2---:R-:W-:Y:S01]  /*5a90*/  IADD3 R2, R51.reuse, 0x39, RZ ;  /* 0x0000003933027810 */ /* 0x044fe20007ffe0ff */
[----:B------:R-:W1:Y:S01]  /*5aa0*/  I2F R39, R39 ;  /* 0x0000002700277306 */ /* 0x000e620000201400 */
[----:B------:R-:W-:Y:S01]  /*5ab0*/  ISETP.GE.AND P6, PT, R34, R204, PT ;  /* 0x000000cc2200720c */ /* 0x000fe20003fc6270 */
[----:B---3--:R-:W-:Y:S01]  /*5ac0*/  FFMA.FTZ R29, R50, -UR24, R29 ;  /* 0x80000018321d7c23 */ /* 0x008fe2000801001d */
[C---:B------:R-:W-:Y:S01]  /*5ad0*/  ISETP.LT.OR P0, PT, R51.reuse, R205, P0 ;  /* 0x000000cd3300720c */ /* 0x040fe20000701670 */
[----:B------:R-:W-:Y:S01]  /*5ae0*/  IMAD.IADD R35, R206, 0x1, -R2 ;  /* 0x00000001ce237824 */ /* 0x000fe200078e0a02 */
[----:B------:R-:W-:Y:S01]  /*5af0*/  IABS R45, R45 ;  /* 0x0000002d002d7213 */ /* 0x000fe20000000000 */
[----:B------:R-:W-:Y:S01]  /*5b00*/  LDSM.16.MT88.4 R108, [R185+0xc000] ;  /* 0x00c00000b96c783b */ /* 0x000fe20000004200 */
[----:B------:R-:W-:Y:S01]  /*5b10*/  IADD3 R8, R51, 0x29, RZ ;  /* 0x0000002933087810 */ /* 0x000fe20007ffe0ff */
[----:B------:R-:W2:Y:S01]  /*5b20*/  I2F R47, R47 ;  /* 0x0000002f002f7306 */ /* 0x000ea20000201400 */
[----:B------:R-:W-:Y:S01]  /*5b30*/  ISETP.LT.OR P6, PT, R34, R205, P6 ;  /* 0x000000cd2200720c */ /* 0x000fe200037c1670 */
[----:B----4-:R-:W-:Y:S01]  /*5b40*/  FFMA.FTZ R41, R41, -UR24, R12 ;  /* 0x8000001829297c23 */ /* 0x010fe2000801000c */
[----:B------:R-:W-:Y:S01]  /*5b50*/  IABS R42, R42 ;  /* 0x0000002a002a7213 */ /* 0x000fe20000000000 */
[----:B------:R-:W-:Y:S01]  /*5b60*/  IMAD.IADD R40, R206, 0x1, -R8 ;  /* 0x00000001ce287824 */ /* 0x000fe200078e0a08 */
[-C--:B------:R-:W-:Y:S01]  /*5b70*/  ISETP.GE.AND P3, PT, R33, R204.reuse, PT ;  /* 0x000000cc2100720c */ /* 0x080fe20003f66270 */
[----:B------:R-:W-:Y:S01]  /*5b80*/  LDSM.16.MT88.4 R100, [R184+0xc000] ;  /* 0x00c00000b864783b */ /* 0x000fe20000004200 */
[-C--:B------:R-:W-:Y:S01]  /*5b90*/  ISETP.GE.AND P1, PT, R19, R204.reuse, PT ;  /* 0x000000cc1300720c */ /* 0x080fe20003f26270 */
[----:B------:R-:W3:Y:S01]  /*5ba0*/  I2F R48, R48 ;  /* 0x0000003000307306 */ /* 0x000ee20000201400 */
[----:B-1----:R-:W-:Y:S01]  /*5bb0*/  FFMA.FTZ R64, R39, -UR24, R64 ;  /* 0x8000001827407c23 */ /* 0x002fe20008010040 */
[----:B------:R-:W-:Y:S01]  /*5bc0*/  FSEL R12, R28, -INF , !P0 ;  /* 0xff8000001c0c7808 */ /* 0x000fe20004000000 */
[----:B------:R-:W-:Y:S01]  /*5bd0*/  LDSM.16.MT88.4 R72, [R188+0x10000] ;  /* 0x01000000bc48783b */ /* 0x000fe20000004200 */
[----:B------:R-:W-:-:S02]  /*5be0*/  ISETP.GE.AND P0, PT, R18, R204, PT ;  /* 0x000000cc1200720c */ /* 0x000fc40003f06270 */
[----:B------:R-:W-:Y:S01]  /*5bf0*/  FSEL R39, R29, -INF , !P6 ;  /* 0xff8000001d277808 */ /* 0x000fe20007000000 */
[----:B------:R-:W-:Y:S01]  /*5c00*/  LDSM.16.MT88.4 R88, [R185+0x10000] ;  /* 0x01000000b958783b */ /* 0x000fe20000004200 */
[----:B------:R-:W1:Y:S01]  /*5c10*/  I2F R46, R46 ;  /* 0x0000002e002e7306 */ /* 0x000e620000201400 */
[----:B--2---:R-:W-:Y:S01]  /*5c20*/  FFMA.FTZ R24, R47, -UR24, R24 ;  /* 0x800000182f187c23 */ /* 0x004fe20008010018 */
[----:B------:R-:W-:Y:S01]  /*5c30*/  ISETP.GE.AND P6, PT, R17, R204, PT ;  /* 0x000000cc1100720c */ /* 0x000fe20003fc6270 */
[----:B------:R-:W-:Y:S01]  /*5c40*/  LDSM.16.MT88.4 R136, [R186+0xc800] ;  /* 0x00c80000ba88783b */ /* 0x000fe20000004200 */
[----:B------:R-:W-:Y:S02]  /*5c50*/  IABS R35, R35 ;  /* 0x0000002300237213 */ /* 0x000fe40000000000 */
[-C--:B------:R-:W-:Y:S02]  /*5c60*/  ISETP.LT.OR P3, PT, R33, R205.reuse, P3 ;  /* 0x000000cd2100720c */ /* 0x080fe40001f61670 */
[----:B------:R-:W2:Y:S01]  /*5c70*/  I2F R43, R43 ;  /* 0x0000002b002b7306 */ /* 0x000ea20000201400 */
[----:B---3--:R-:W-:Y:S01]  /*5c80*/  FFMA.FTZ R25, R48, -UR24, R25 ;  /* 0x8000001830197c23 */ /* 0x008fe20008010019 */
[----:B------:R-:W-:-:S02]  /*5c90*/  ISETP.LT.OR P1, PT, R19, R205, P1 ;  /* 0x000000cd1300720c */ /* 0x000fc40000f21670 */
[-C--:B------:R-:W-:Y:S02]  /*5ca0*/  ISETP.LT.OR P0, PT, R18, R205.reuse, P0 ;  /* 0x000000cd1200720c */ /* 0x080fe40000701670 */
[----:B------:R-:W-:Y:S02]  /*5cb0*/  IADD3 R4, R51, 0x31, RZ ;  /* 0x0000003133047810 */ /* 0x000fe40007ffe0ff */
[----:B------:R-:W3:Y:S01]  /*5cc0*/  I2F R37, R37 ;  /* 0x0000002500257306 */ /* 0x000ee20000201400 */
[----:B-1----:R-:W-:Y:S01]  /*5cd0*/  FFMA.FTZ R21, R46, -UR24, R21 ;  /* 0x800000182e157c23 */ /* 0x002fe20008010015 */
[----:B------:R-:W-:Y:S01]  /*5ce0*/  ISETP.LT.OR P6, PT, R17, R205, P6 ;  /* 0x000000cd1100720c */ /* 0x000fe200037c1670 */
[----:B------:R-:W-:Y:S01]  /*5cf0*/  IMAD.IADD R38, R206, 0x1, -R4 ;  /* 0x00000001ce267824 */ /* 0x000fe200078e0a04 */
[----:B------:R-:W-:Y:S02]  /*5d00*/  IABS R40, R40 ;  /* 0x0000002800287213 */ /* 0x000fe40000000000 */
[----:B------:R-:W-:-:S02]  /*5d10*/  ISETP.GE.AND P5, PT, R32, R204, PT ;  /* 0x000000cc2000720c */ /* 0x000fc40003fa6270 */
[----:B------:R-:W1:Y:S01]  /*5d20*/  I2F R44, R44 ;  /* 0x0000002c002c7306 */ /* 0x000e620000201400 */
[----:B--2---:R-:W-:Y:S01]  /*5d30*/  FFMA.FTZ R43, R43, -UR24, R56 ;  /* 0x800000182b2b7c23 */ /* 0x004fe20008010038 */
[----:B------:R-:W-:Y:S02]  /*5d40*/  IABS R38, R38 ;  /* 0x0000002600267213 */ /* 0x000fe40000000000 */
[----:B------:R-:W-:Y:S02]  /*5d50*/  ISETP.LT.OR P5, PT, R32, R205, P5 ;  /* 0x000000cd2000720c */ /* 0x000fe40002fa1670 */
[----:B------:R-:W-:Y:S02]  /*5d60*/  ISETP.GE.AND P2, PT, R51, R199, PT ;  /* 0x000000c73300720c */ /* 0x000fe40003f46270 */
[----:B------:R-:W2:Y:S01]  /*5d70*/  I2F R45, R45 ;  /* 0x0000002d002d7306 */ /* 0x000ea20000201400 */
[----:B---3--:R-:W-:Y:S01]  /*5d80*/  FFMA.FTZ R80, R37, -UR24, R80 ;  /* 0x8000001825507c23 */ /* 0x008fe20008010050 */
[----:B------:R-:W-:Y:S01]  /*5d90*/  FSEL R37, R24, -INF , !P3 ;  /* 0xff80000018257808 */ /* 0x000fe20005800000 */
[----:B------:R-:W-:Y:S01]  /*5da0*/  IMAD.IADD R24, R203, 0x1, -R19 ;  /* 0x00000001cb187824 */ /* 0x000fe200078e0a13 */
[----:B------:R-:W-:-:S02]  /*5db0*/  ISETP.GE.AND P3, PT, R16, R204, PT ;  /* 0x000000cc1000720c */ /* 0x000fc40003f66270 */
[C---:B------:R-:W-:Y:S02]  /*5dc0*/  IADD3 R3, R51.reuse, 0x38, RZ ;  /* 0x0000003833037810 */ /* 0x040fe40007ffe0ff */
[----:B------:R-:W3:Y:S01]  /*5dd0*/  I2F R42, R42 ;  /* 0x0000002a002a7306 */ /* 0x000ee20000201400 */
[----:B-1----:R-:W-:Y:S01]  /*5de0*/  FFMA.FTZ R44, R44, -UR24, R57 ;  /* 0x800000182c2c7c23 */ /* 0x002fe20008010039 */
[----:B------:R-:W-:Y:S01]  /*5df0*/  ISETP.LT.OR P3, PT, R16, R205, P3 ;  /* 0x000000cd1000720c */ /* 0x000fe20001f61670 */
[----:B------:R-:W-:Y:S01]  /*5e00*/  IMAD.IADD R36, R206, 0x1, -R3 ;  /* 0x00000001ce247824 */ /* 0x000fe200078e0a03 */
[----:B------:R-:W-:Y:S01]  /*5e10*/  ISETP.LT.OR P2, PT, R51, R202, P2 ;  /* 0x000000ca3300720c */ /* 0x000fe20001741670 */
[----:B------:R-:W-:Y:S01]  /*5e20*/  IMAD.IADD R51, R203, 0x1, -R51 ;  /* 0x00000001cb337824 */ /* 0x000fe200078e0a33 */
[----:B------:R-:W-:Y:S02]  /*5e30*/  IABS R24, R24 ;  /* 0x0000001800187213 */ /* 0x000fe40000000000 */
[----:B------:R1:W4:Y:S01]  /*5e40*/  I2F R50, R35 ;  /* 0x0000002300327306 */ /* 0x0003220000201400 */
[----:B--2---:R-:W-:Y:S01]  /*5e50*/  FFMA.FTZ R20, R45, -UR24, R20 ;  /* 0x800000182d147c23 */ /* 0x004fe20008010014 */
[----:B------:R-:W-:Y:S01]  /*5e60*/  IABS R45, R51 ;  /* 0x00000033002d7213 */ /* 0x000fe20000000000 */
[----:B------:R-:W-:Y:S01]  /*5e70*/  IMAD.MOV.U32 R28, RZ, RZ, R24 ;  /* 0x000000ffff1c7224 */ /* 0x000fe200078e0018 */
[----:B------:R-:W-:Y:S01]  /*5e80*/  IABS R36, R36 ;  /* 0x0000002400247213 */ /* 0x000fe20000000000 */
[C---:B------:R-:W-:Y:S01]  /*5e90*/  IMAD.IADD R24, R203.reuse, 0x1, -R18 ;  /* 0x00000001cb187824 */ /* 0x040fe200078e0a12 */
[----:B------:R-:W-:Y:S01]  /*5ea0*/  FSEL R29, R20, -INF , !P5 ;  /* 0xff800000141d7808 */ /* 0x000fe20006800000 */
[----:B------:R-:W-:Y:S01]  /*5eb0*/  IMAD.IADD R20, R203, 0x1, -R34 ;  /* 0x00000001cb147824 */ /* 0x000fe200078e0a22 */
[----:B------:R-:W2:Y:S01]  /*5ec0*/  I2F R40, R40 ;  /* 0x0000002800287306 */ /* 0x000ea20000201400 */
[----:B---3--:R-:W-:Y:S01]  /*5ed0*/  FFMA.FTZ R13, R42, -UR24, R13 ;  /* 0x800000182a0d7c23 */ /* 0x008fe2000801000d */
[----:B------:R-:W-:-:S02]  /*5ee0*/  ISETP.GE.AND P5, PT, R11, R204, PT ;  /* 0x000000cc0b00720c */ /* 0x000fc40003fa6270 */
[----:B------:R-:W-:Y:S02]  /*5ef0*/  IABS R20, R20 ;  /* 0x0000001400147213 */ /* 0x000fe40000000000 */
[----:B------:R-:W-:Y:S02]  /*5f00*/  ISETP.LT.OR P5, PT, R11, R205, P5 ;  /* 0x000000cd0b00720c */ /* 0x000fe40002fa1670 */
[----:B-1----:R-:W-:Y:S01]  /*5f10*/  FSEL R35, R25, -INF , !P1 ;  /* 0xff80000019237808 */ /* 0x002fe20004800000 */
[----:B------:R-:W1:Y:S01]  /*5f20*/  I2F R38, R38 ;  /* 0x0000002600267306 */ /* 0x000e620000201400 */
[----:B------:R-:W-:Y:S01]  /*5f30*/  FSEL R25, R21, -INF , !P0 ;  /* 0xff80000015197808 */ /* 0x000fe20004000000 */
[----:B----4-:R-:W-:Y:S01]  /*5f40*/  FFMA.FTZ R50, R50, -UR24, R61 ;  /* 0x8000001832327c23 */ /* 0x010fe2000801003d */
[----:B------:R-:W-:Y:S02]  /*5f50*/  FSEL R21, R43, -INF , !P6 ;  /* 0xff8000002b157808 */ /* 0x000fe40007000000 */
[----:B------:R-:W-:-:S02]  /*5f60*/  ISETP.GE.AND P6, PT, R19, R199, PT ;  /* 0x000000c71300720c */ /* 0x000fc40003fc6270 */
[----:B------:R-:W-:Y:S01]  /*5f70*/  ISETP.GE.AND P0, PT, R33, R199, PT ;  /* 0x000000c72100720c */ /* 0x000fe20003f06270 */
[----:B--2---:R-:W-:Y:S01]  /*5f80*/  FFMA.FTZ R40, R40, -UR24, R65 ;  /* 0x8000001828287c23 */ /* 0x004fe20008010041 */
[----:B------:R-:W-:Y:S01]  /*5f90*/  ISETP.LT.OR P6, PT, R19, R202, P6 ;  /* 0x000000ca1300720c */ /* 0x000fe200037c1670 */
[----:B------:R-:W2:Y:S01]  /*5fa0*/  I2F R45, R45 ;  /* 0x0000002d002d7306 */ /* 0x000ea20000201400 */
[----:B------:R-:W-:Y:S02]  /*5fb0*/  FSEL R19, R44, -INF , !P3 ;  /* 0xff8000002c137808 */ /* 0x000fe40005800000 */
[C---:B------:R-:W-:Y:S02]  /*5fc0*/  ISETP.GE.AND P3, PT, R10.reuse, R204, PT ;  /* 0x000000cc0a00720c */ /* 0x040fe40003f66270 */
[----:B------:R-:W-:Y:S01]  /*5fd0*/  ISETP.LT.OR P0, PT, R33, R202, P0 ;  /* 0x000000ca2100720c */ /* 0x000fe20000701670 */
[----:B------:R-:W-:Y:S01]  /*5fe0*/  IMAD.IADD R33, R203, 0x1, -R33 ;  /* 0x00000001cb217824 */ /* 0x000fe200078e0a21 */
[-C--:B------:R-:W-:Y:S01]  /*5ff0*/  ISETP.LT.OR P3, PT, R10, R205.reuse, P3 ;  /* 0x000000cd0a00720c */ /* 0x080fe20001f61670 */
[----:B-1----:R-:W-:Y:S01]  /*6000*/  FFMA.FTZ R38, R38, -UR24, R81 ;  /* 0x8000001826267c23 */ /* 0x002fe20008010051 */
[----:B------:R-:W-:Y:S01]  /*6010*/  FSEL R225, R41, -INF , !P5 ;  /* 0xff80000029e17808 */ /* 0x000fe20006800000 */
[----:B------:R-:W-:Y:S01]  /*6020*/  IMAD.IADD R41, R203, 0x1, -R32 ;  /* 0x00000001cb297824 */ /* 0x000fe200078e0a20 */
[----:B------:R-:W-:Y:S01]  /*6030*/  FSEL R163, R13, -INF , !P3 ;  /* 0xff8000000da37808 */ /* 0x000fe20005800000 */
[----:B------:R-:W1:Y:S01]  /*6040*/  I2F R53, R36 ;  /* 0x0000002400357306 */ /* 0x000e620000201400 */
[CC--:B------:R-:W-:Y:S01]  /*6050*/  ISETP.GE.AND P3, PT, R8.reuse, R204.reuse, PT ;  /* 0x000000cc0800720c */ /* 0x0c0fe20003f66270 */
[----:B------:R-:W-:Y:S01]  /*6060*/  IMAD.IADD R13, R203, 0x1, -R17 ;  /* 0x00000001cb0d7824 */ /* 0x000fe200078e0a11 */
[----:B------:R-:W-:Y:S01]  /*6070*/  ISETP.GE.AND P5, PT, R9, R204, PT ;  /* 0x000000cc0900720c */ /* 0x000fe20003fa6270 */
[----:B--2---:R-:W-:Y:S01]  /*6080*/  FFMA.FTZ R30, R45, -UR24, R30 ;  /* 0x800000182d1e7c23 */ /* 0x004fe2000801001e */
[----:B------:R-:W-:-:S02]  /*6090*/  ISETP.LT.OR P3, PT, R8, R205, P3 ;  /* 0x000000cd0800720c */ /* 0x000fc40001f61670 */
[----:B------:R-:W-:Y:S01]  /*60a0*/  IABS R43, R33 ;  /* 0x00000021002b7213 */ /* 0x000fe20000000000 */
[----:B------:R-:W2:Y:S01]  /*60b0*/  I2F R20, R20 ;  /* 0x0000001400147306 */ /* 0x000ea20000201400 */
[----:B------:R-:W-:Y:S01]  /*60c0*/  FSEL R165, R40, -INF , !P3 ;  /* 0xff80000028a57808 */ /* 0x000fe20005800000 */
[----:B------:R-:W-:Y:S01]  /*60d0*/  IMAD.IADD R33, R203, 0x1, -R11 ;  /* 0x00000001cb217824 */ /* 0x000fe200078e0a0b */
[C---:B------:R-:W-:Y:S02]  /*60e0*/  ISETP.GE.AND P3, PT, R4.reuse, R204, PT ;  /* 0x000000cc0400720c */ /* 0x040fe40003f66270 */
[-C--:B------:R-:W-:Y:S02]  /*60f0*/  ISETP.LT.OR P5, PT, R9, R205.reuse, P5 ;  /* 0x000000cd0900720c */ /* 0x080fe40002fa1670 */
[----:B------:R-:W-:Y:S01]  /*6100*/  ISETP.LT.OR P3, PT, R4, R205, P3 ;  /* 0x000000cd0400720c */ /* 0x000fe20001f61670 */
[----:B------:R-:W3:Y:S01]  /*6110*/  I2F R43, R43 ;  /* 0x0000002b002b7306 */ /* 0x000ee20000201400 */
[----:B------:R-:W-:Y:S01]  /*6120*/  IABS R41, R41 ;  /* 0x0000002900297213 */ /* 0x000fe20000000000 */
[----:B-1----:R-:W-:Y:S01]  /*6130*/  FFMA.FTZ R53, R53, -UR24, R60 ;  /* 0x8000001835357c23 */ /* 0x002fe2000801003c */
[----:B------:R-:W-:-:S02]  /*6140*/  FSEL R223, R64, -INF , !P5 ;  /* 0xff80000040df7808 */ /* 0x000fc40006800000 */
[----:B------:R-:W-:Y:S02]  /*6150*/  ISETP.GE.AND P1, PT, R34, R199, PT ;  /* 0x000000c72200720c */ /* 0x000fe40003f26270 */
[----:B------:R-:W-:Y:S01]  /*6160*/  ISETP.GE.AND P5, PT, R6, R204, PT ;  /* 0x000000cc0600720c */ /* 0x000fe20003fa6270 */
[----:B------:R-:W-:Y:S01]  /*6170*/  I2F R41, R41 ;  /* 0x0000002900297306 */ /* 0x000fe20000201400 */
[----:B------:R-:W-:Y:S01]  /*6180*/  IABS R24, R24 ;  /* 0x0000001800187213 */ /* 0x000fe20000000000 */
[----:B--2---:R-:W-:Y:S01]  /*6190*/  FFMA.FTZ R31, R20, -UR24, R31 ;  /* 0x80000018141f7c23 */ /* 0x004fe2000801001f */
[----:B------:R-:W-:Y:S01]  /*61a0*/  FSEL R213, R38, -INF , !P3 ;  /* 0xff80000026d57808 */ /* 0x000fe20005800000 */
[C---:B------:R-:W-:Y:S01]  /*61b0*/  IMAD.IADD R20, R203.reuse, 0x1, -R9 ;  /* 0x00000001cb147824 */ /* 0x040fe200078e0a09 */
[----:B------:R-:W-:Y:S02]  /*61c0*/  ISETP.GE.AND P3, PT, R2, R204, PT ;  /* 0x000000cc0200720c */ /* 0x000fe40003f66270 */
[----:B------:R-:W-:Y:S01]  /*61d0*/  ISETP.LT.OR P1, PT, R34, R202, P1 ;  /* 0x000000ca2200720c */ /* 0x000fe20000f21670 */
[----:B------:R-:W-:Y:S01]  /*61e0*/  IMAD.IADD R34, R203, 0x1, -R16 ;  /* 0x00000001cb227824 */ /* 0x000fe200078e0a10 */
[----:B------:R-:W-:Y:S01]  /*61f0*/  ISETP.LT.OR P5, PT, R6, R205, P5 ;  /* 0x000000cd0600720c */ /* 0x000fe20002fa1670 */
[----:B------:R-:W1:Y:S01]  /*6200*/  I2F R24, R24 ;  /* 0x0000001800187306 */ /* 0x000e620000201400 */
[----:B------:R-:W-:Y:S01]  /*6210*/  IABS R13, R13 ;  /* 0x0000000d000d7213 */ /* 0x000fe20000000000 */
[----:B---3--:R-:W-:Y:S01]  /*6220*/  FFMA.FTZ R26, R43, -UR24, R26 ;  /* 0x800000182b1a7c23 */ /* 0x008fe2000801001a */
[----:B------:R-:W-:-:S02]  /*6230*/  ISETP.LT.OR P3, PT, R2, R205, P3 ;  /* 0x000000cd0200720c */ /* 0x000fc40001f61670 */
[----:B------:R-:W-:Y:S02]  /*6240*/  FSEL R217, R80, -INF , !P5 ;  /* 0xff80000050d97808 */ /* 0x000fe40006800000 */
[C---:B------:R-:W-:Y:S01]  /*6250*/  ISETP.GE.AND P5, PT, R3.reuse, R204, PT ;  /* 0x000000cc0300720c */ /* 0x040fe20003fa6270 */
[----:B------:R-:W-:Y:S01]  /*6260*/  I2F R13, R13 ;  /* 0x0000000d000d7306 */ /* 0x000fe20000201400 */
[----:B------:R-:W-:Y:S02]  /*6270*/  FSEL R209, R50, -INF , !P3 ;  /* 0xff80000032d17808 */ /* 0x000fe40005800000 */
[----:B------:R-:W-:Y:S01]  /*6280*/  IABS R34, R34 ;  /* 0x0000002200227213 */ /* 0x000fe20000000000 */
[----:B------:R-:W-:Y:S01]  /*6290*/  LDSM.16.MT88.4 R48, [R186+0xe000] ;  /* 0x00e00000ba30783b */ /* 0x000fe20000004200 */
[----:B------:R-:W-:Y:S02]  /*62a0*/  ISETP.GE.AND P3, PT, R18, R199, PT ;  /* 0x000000c71200720c */ /* 0x000fe40003f66270 */
[----:B------:R-:W-:Y:S01]  /*62b0*/  ISETP.LT.OR P5, PT, R3, R205, P5 ;  /* 0x000000cd0300720c */ /* 0x000fe20002fa1670 */
[----:B------:R-:W2:Y:S01]  /*62c0*/  I2F R28, R28 ;  /* 0x0000001c001c7306 */ /* 0x000ea20000201400 */
[----:B------:R-:W-:Y:S01]  /*62d0*/  IABS R33, R33 ;  /* 0x0000002100217213 */ /* 0x000fe20000000000 */
[----:B-1----:R-:W-:Y:S01]  /*62e0*/  FFMA.FTZ R23, R24, -UR24, R23 ;  /* 0x8000001818177c23 */ /* 0x002fe20008010017 */
[----:B------:R-:W-:-:S02]  /*62f0*/  ISETP.LT.OR P3, PT, R18, R202, P3 ;  /* 0x000000ca1200720c */ /* 0x000fc40001f61670 */
[----:B------:R-:W-:Y:S02]  /*6300*/  FSEL R18, R30, -INF , !P2 ;  /* 0xff8000001e127808 */ /* 0x000fe40005000000 */
[-C--:B------:R-:W-:Y:S01]  /*6310*/  ISETP.GE.AND P2, PT, R17, R199.reuse, PT ;  /* 0x000000c71100720c */ /* 0x080fe20003f46270 */
[----:B------:R-:W1:Y:S01]  /*6320*/  I2F R34, R34 ;  /* 0x0000002200227306 */ /* 0x000e620000201400 */
[----:B------:R-:W-:Y:S02]  /*6330*/  FSEL R211, R53, -INF , !P5 ;  /* 0xff80000035d37808 */ /* 0x000fe40006800000 */
[C---:B------:R-:W-:Y:S02]  /*6340*/  ISETP.GE.AND P5, PT, R32.reuse, R199, PT ;  /* 0x000000c72000720c */ /* 0x040fe40003fa6270 */
[-C--:B------:R-:W-:Y:S01]  /*6350*/  ISETP.LT.OR P2, PT, R17, R202.reuse, P2 ;  /* 0x000000ca1100720c */ /* 0x080fe20001741670 */
[----:B------:R-:W-:Y:S01]  /*6360*/  FFMA.FTZ R17, R41, -UR24, R22 ;  /* 0x8000001829117c23 */ /* 0x000fe20008010016 */
[----:B------:R-:W-:Y:S01]  /*6370*/  ISETP.LT.OR P5, PT, R32, R202, P5 ;  /* 0x000000ca2000720c */ /* 0x000fe20002fa1670 */
[----:B------:R3:W4:Y:S01]  /*6380*/  I2F R45, R33 ;  /* 0x00000021002d7306 */ /* 0x0007220000201400 */
[----:B--2---:R-:W-:Y:S01]  /*6390*/  FFMA.FTZ R27, R28, -UR24, R27 ;  /* 0x800000181c1b7c23 */ /* 0x004fe2000801001b */
[----:B------:R-:W-:Y:S01]  /*63a0*/  IABS R30, R20 ;  /* 0x00000014001e7213 */ /* 0x000fe20000000000 */
[----:B------:R-:W-:Y:S01]  /*63b0*/  IMAD.IADD R32, R203, 0x1, -R10 ;  /* 0x00000001cb207824 */ /* 0x000fe200078e0a0a */
[----:B------:R-:W-:-:S02]  /*63c0*/  FSEL R17, R17, -INF , !P5 ;  /* 0xff80000011117808 */ /* 0x000fc40006800000 */
[-C--:B------:R-:W-:Y:S02]  /*63d0*/  ISETP.GE.AND P5, PT, R9, R199.reuse, PT ;  /* 0x000000c70900720c */ /* 0x080fe40003fa6270 */
[----:B------:R-:W-:Y:S01]  /*63e0*/  FSEL R27, R27, -INF , !P6 ;  /* 0xff8000001b1b7808 */ /* 0x000fe20007000000 */
[----:B------:R-:W2:Y:S01]  /*63f0*/  I2F R41, R30 ;  /* 0x0000001e00297306 */ /* 0x000ea20000201400 */
[----:B------:R-:W-:Y:S01]  /*6400*/  ISETP.LT.OR P5, PT, R9, R202, P5 ;  /* 0x000000ca0900720c */ /* 0x000fe20002fa1670 */
[----:B-1----:R-:W-:Y:S01]  /*6410*/  FFMA.FTZ R9, R34, -UR24, R59 ;  /* 0x8000001822097c23 */ /* 0x002fe2000801003b */
[-C--:B------:R-:W-:Y:S02]  /*6420*/  ISETP.GE.AND P6, PT, R10, R199.reuse, PT ;  /* 0x000000c70a00720c */ /* 0x080fe40003fc6270 */
[----:B------:R-:W-:Y:S02]  /*6430*/  IABS R32, R32 ;  /* 0x0000002000207213 */ /* 0x000fe40000000000 */
[----:B---3--:R-:W-:Y:S01]  /*6440*/  FSEL R33, R31, -INF , !P1 ;  /* 0xff8000001f217808 */ /* 0x008fe20004800000 */
[----:B----4-:R-:W-:Y:S01]  /*6450*/  FFMA.FTZ R14, R45, -UR24, R14 ;  /* 0x800000182d0e7c23 */ /* 0x010fe2000801000e */
[----:B------:R-:W-:Y:S01]  /*6460*/  FSEL R31, R26, -INF , !P0 ;  /* 0xff8000001a1f7808 */ /* 0x000fe20004000000 */
[----:B------:R-:W1:Y:S01]  /*6470*/  I2F R20, R32 ;  /* 0x0000002000147306 */ /* 0x000e620000201400 */
[----:B------:R-:W-:-:S02]  /*6480*/  ISETP.GE.AND P0, PT, R11, R199, PT ;  /* 0x000000c70b00720c */ /* 0x000fc40003f06270 */
[-C--:B------:R-:W-:Y:S02]  /*6490*/  ISETP.GE.AND P1, PT, R16, R199.reuse, PT ;  /* 0x000000c71000720c */ /* 0x080fe40003f26270 */
[-C--:B------:R-:W-:Y:S01]  /*64a0*/  ISETP.LT.OR P0, PT, R11, R202.reuse, P0 ;  /* 0x000000ca0b00720c */ /* 0x080fe20000701670 */
[----:B------:R-:W-:Y:S01]  /*64b0*/  FFMA.FTZ R11, R13, -UR24, R58 ;  /* 0x800000180d0b7c23 */ /* 0x000fe2000801003a */
[----:B------:R-:W-:Y:S01]  /*64c0*/  FSEL R13, R23, -INF , !P3 ;  /* 0xff800000170d7808 */ /* 0x000fe20005800000 */
[----:B------:R-:W-:Y:S01]  /*64d0*/  IMAD.IADD R23, R203, 0x1, -R6 ;  /* 0x00000001cb177824 */ /* 0x000fe200078e0a06 */
[-C--:B------:R-:W-:Y:S01]  /*64e0*/  ISETP.GE.AND P3, PT, R8, R199.reuse, PT ;  /* 0x000000c70800720c */ /* 0x080fe20003f66270 */
[----:B--2---:R-:W-:Y:S01]  /*64f0*/  FFMA.FTZ R41, R41, -UR24, R66 ;  /* 0x8000001829297c23 */ /* 0x004fe20008010042 */
[-C--:B------:R-:W-:Y:S01]  /*6500*/  ISETP.LT.OR P1, PT, R16, R202.reuse, P1 ;  /* 0x000000ca1000720c */ /* 0x080fe20000f21670 */
[----:B------:R-:W-:Y:S01]  /*6510*/  LDSM.16.MT88.4 R56, [R185+0xe000] ;  /* 0x00e00000b938783b */ /* 0x000fe20000004200 */
[----:B------:R-:W-:Y:S01]  /*6520*/  ISETP.LT.OR P3, PT, R8, R202, P3 ;  /* 0x000000ca0800720c */ /* 0x000fe20001f61670 */
[----:B------:R-:W-:Y:S01]  /*6530*/  IMAD.IADD R8, R203, 0x1, -R8 ;  /* 0x00000001cb087824 */ /* 0x000fe200078e0a08 */
[----:B------:R-:W-:Y:S01]  /*6540*/  FSEL R11, R11, -INF , !P2 ;  /* 0xff8000000b0b7808 */ /* 0x000fe20005000000 */
[----:B-1----:R-:W-:Y:S01]  /*6550*/  FFMA.FTZ R15, R20, -UR24, R15 ;  /* 0x80000018140f7c23 */ /* 0x002fe2000801000f */
[----:B------:R-:W-:-:S02]  /*6560*/  ISETP.GE.AND P2, PT, R6, R199, PT ;  /* 0x000000c70600720c */ /* 0x000fc40003f46270 */
[----:B------:R-:W-:Y:S02]  /*6570*/  FSEL R9, R9, -INF , !P1 ;  /* 0xff80000009097808 */ /* 0x000fe40004800000 */
[----:B------:R-:W-:Y:S02]  /*6580*/  ISETP.LT.OR P6, PT, R10, R202, P6 ;  /* 0x000000ca0a00720c */ /* 0x000fe400037c1670 */
[----:B------:R-:W-:Y:S02]  /*6590*/  ISETP.GE.AND P1, PT, R4, R199, PT ;  /* 0x000000c70400720c */ /* 0x000fe40003f26270 */
[----:B------:R-:W-:Y:S02]  /*65a0*/  IABS R8, R8 ;  /* 0x0000000800087213 */ /* 0x000fe40000000000 */
[----:B------:R-:W-:Y:S02]  /*65b0*/  FMNMX.FTZ R10, R12, R39, !PT ;  /* 0x000000270c0a7209 */ /* 0x000fe40007810000 */
[-C--:B------:R-:W-:Y:S01]  /*65c0*/  ISETP.LT.OR P2, PT, R6, R202.reuse, P2 ;  /* 0x000000ca0600720c */ /* 0x080fe20001741670 */
[----:B------:R-:W-:Y:S01]  /*65d0*/  IMAD.IADD R6, R203, 0x1, -R4 ;  /* 0x00000001cb067824 */ /* 0x000fe200078e0a04 */
[----:B------:R-:W-:Y:S01]  /*65e0*/  ISETP.LT.OR P1, PT, R4, R202, P1 ;  /* 0x000000ca0400720c */ /* 0x000fe20000f21670 */
[----:B------:R-:W-:Y:S01]  /*65f0*/  IMAD.MOV.U32 R4, RZ, RZ, R8 ;  /* 0x000000ffff047224 */ /* 0x000fe200078e0008 */
[----:B------:R-:W-:-:S02]  /*6600*/  FMNMX.FTZ R10, R37, R10, !PT ;  /* 0x0000000a250a7209 */ /* 0x000fc40007810000 */
[----:B------:R-:W-:Y:S02]  /*6610*/  FMNMX.FTZ R8, R18, R33, !PT ;  /* 0x0000002112087209 */ /* 0x000fe40007810000 */
[----:B------:R-:W-:Y:S02]  /*6620*/  FMNMX.FTZ R10, R35, R10, !PT ;  /* 0x0000000a230a7209 */ /* 0x000fe40007810000 */
[----:B------:R-:W-:Y:S02]  /*6630*/  FMNMX.FTZ R8, R31, R8, !PT ;  /* 0x000000081f087209 */ /* 0x000fe40007810000 */
[----:B------:R-:W-:Y:S02]  /*6640*/  FMNMX.FTZ R10, R29, R10, !PT ;  /* 0x0000000a1d0a7209 */ /* 0x000fe40007810000 */
[----:B------:R-:W-:Y:S02]  /*6650*/  FMNMX.FTZ R8, R27, R8, !PT ;  /* 0x000000081b087209 */ /* 0x000fe40007810000 */
[----:B------:R-:W-:-:S02]  /*6660*/  FSEL R221, R14, -INF , !P0 ;  /* 0xff8000000edd7808 */ /* 0x000fc40004000000 */
[----:B------:R-:W-:Y:S01]  /*6670*/  ISETP.GE.AND P0, PT, R3, R199, PT ;  /* 0x000000c70300720c */ /* 0x000fe20003f06270 */
[----:B------:R1:W2:Y:S01]  /*6680*/  I2F R14, R4 ;  /* 0x00000004000e7306 */ /* 0x0002a20000201400 */
[----:B------:R-:W-:Y:S02]  /*6690*/  FMNMX.FTZ R10, R25, R10, !PT ;  /* 0x0000000a190a7209 */ /* 0x000fe40007810000 */
[----:B------:R-:W-:Y:S02]  /*66a0*/  FMNMX.FTZ R8, R17, R8, !PT ;  /* 0x0000000811087209 */ /* 0x000fe40007810000 */
[----:B------:R-:W-:Y:S02]  /*66b0*/  IABS R23, R23 ;  /* 0x0000001700177213 */ /* 0x000fe40000000000 */
[----:B------:R-:W-:Y:S02]  /*66c0*/  FMNMX.FTZ R10, R21, R10, !PT ;  /* 0x0000000a150a7209 */ /* 0x000fe40007810000 */
[----:B------:R-:W-:Y:S01]  /*66d0*/  ISETP.LT.OR P0, PT, R3, R202, P0 ;  /* 0x000000ca0300720c */ /* 0x000fe20000701670 */
[----:B------:R-:W-:Y:S01]  /*66e0*/  IMAD.IADD R3, R203, 0x1, -R3 ;  /* 0x00000001cb037824 */ /* 0x000fe200078e0a03 */
[----:B------:R-:W-:Y:S01]  /*66f0*/  FMNMX.FTZ R8, R13, R8, !PT ;  /* 0x000000080d087209 */ /* 0x000fe20007810000 */
[----:B------:R-:W3:Y:S01]  /*6700*/  I2F R23, R23 ;  /* 0x0000001700177306 */ /* 0x000ee20000201400 */
[----:B------:R-:W-:-:S02]  /*6710*/  IABS R6, R6 ;  /* 0x0000000600067213 */ /* 0x000fc40000000000 */
[----:B------:R-:W-:Y:S01]  /*6720*/  FMNMX.FTZ R10, R19, R10, !PT ;  /* 0x0000000a130a7209 */ /* 0x000fe20007810000 */
[----:B-1----:R-:W-:Y:S01]  /*6730*/  IMAD.IADD R4, R203, 0x1, -R2 ;  /* 0x00000001cb047824 */ /* 0x002fe200078e0a02 */
[----:B------:R-:W-:Y:S01]  /*6740*/  FMNMX.FTZ R8, R11, R8, !PT ;  /* 0x000000080b087209 */ /* 0x000fe20007810000 */
[----:B--2---:R-:W-:Y:S01]  /*6750*/  FFMA.FTZ R67, R14, -UR24, R67 ;  /* 0x800000180e437c23 */ /* 0x004fe20008010043 */
[----:B------:R-:W-:Y:S01]  /*6760*/  IABS R3, R3 ;  /* 0x0000000300037213 */ /* 0x000fe20000000000 */
[----:B------:R-:W1:Y:S01]  /*6770*/  I2F R6, R6 ;  /* 0x0000000600067306 */ /* 0x000e620000201400 */
[----:B------:R-:W-:Y:S02]  /*6780*/  FMNMX.FTZ R10, R225, R10, !PT ;  /* 0x0000000ae10a7209 */ /* 0x000fe40007810000 */
[----:B------:R-:W-:Y:S02]  /*6790*/  FMNMX.FTZ R8, R9, R8, !PT ;  /* 0x0000000809087209 */ /* 0x000fe40007810000 */
[----:B------:R-:W-:-:S02]  /*67a0*/  IABS R4, R4 ;  /* 0x0000000400047213 */ /* 0x000fc40000000000 */
[----:B------:R-:W-:Y:S01]  /*67b0*/  FMNMX.FTZ R10, R163, R10, !PT ;  /* 0x0000000aa30a7209 */ /* 0x000fe20007810000 */
[----:B------:R-:W2:Y:S01]  /*67c0*/  I2F R3, R3 ;  /* 0x0000000300037306 */ /* 0x000ea20000201400 */
[----:B------:R-:W-:Y:S01]  /*67d0*/  FSEL R169, R15, -INF , !P6 ;  /* 0xff8000000fa97808 */ /* 0x000fe20007000000 */
[----:B---3--:R-:W-:Y:S01]  /*67e0*/  FFMA.FTZ R23, R23, -UR24, R82 ;  /* 0x8000001817177c23 */ /* 0x008fe20008010052 */
[----:B------:R-:W-:Y:S02]  /*67f0*/  FMNMX.FTZ R8, R221, R8, !PT ;  /* 0x00000008dd087209 */ /* 0x000fe40007810000 */
[----:B------:R-:W-:Y:S02]  /*6800*/  FMNMX.FTZ R10, R223, R10, !PT ;  /* 0x0000000adf0a7209 */ /* 0x000fe40007810000 */
[----:B------:R-:W-:Y:S01]  /*6810*/  FSEL R219, R41, -INF , !P5 ;  /* 0xff80000029db7808 */ /* 0x000fe20006800000 */
[----:B------:R-:W3:Y:S01]  /*6820*/  I2F R4, R4 ;  /* 0x0000000400047306 */ /* 0x000ee20000201400 */
[----:B------:R-:W-:Y:S01]  /*6830*/  FMNMX.FTZ R8, R169, R8, !PT ;  /* 0x00000008a9087209 */ /* 0x000fe20007810000 */
[----:B-1----:R-:W-:Y:S01]  /*6840*/  FFMA.FTZ R6, R6, -UR24, R83 ;  /* 0x8000001806067c23 */ /* 0x002fe20008010053 */
[----:B------:R-:W-:Y:S01]  /*6850*/  FMNMX.FTZ R10, R165, R10, !PT ;  /* 0x0000000aa50a7209 */ /* 0x000fe20007810000 */
[----:B------:R-:W-:Y:S01]  /*6860*/  LDSM.16.MT88.4 R40, [R188+0xe000] ;  /* 0x00e00000bc28783b */ /* 0x000fe20000004200 */
[----:B------:R-:W-:-:S02]  /*6870*/  FSEL R171, R67, -INF , !P3 ;  /* 0xff80000043ab7808 */ /* 0x000fc40005800000 */
[----:B------:R-:W-:Y:S01]  /*6880*/  FMNMX.FTZ R14, R219, R8, !PT ;  /* 0x00000008db0e7209 */ /* 0x000fe20007810000 */
[----:B--2---:R-:W-:Y:S01]  /*6890*/  FFMA.FTZ R3, R3, -UR24, R62 ;  /* 0x8000001803037c23 */ /* 0x004fe2000801003e */
[----:B------:R-:W-:Y:S01]  /*68a0*/  FMNMX.FTZ R10, R217, R10, !PT ;  /* 0x0000000ad90a7209 */ /* 0x000fe20007810000 */
[----:B------:R-:W-:Y:S01]  /*68b0*/  LDSM.16.MT88.4 R64, [R184+0xe000] ;  /* 0x00e00000b840783b */ /* 0x000fe20000004200 */
[----:B------:R-:W-:Y:S02]  /*68c0*/  FSEL R207, R23, -INF , !P2 ;  /* 0xff80000017cf7808 */ /* 0x000fe40005000000 */
[----:B------:R-:W-:Y:S01]  /*68d0*/  FMNMX.FTZ R14, R171, R14, !PT ;  /* 0x0000000eab0e7209 */ /* 0x000fe20007810000 */
[----:B------:R-:W-:Y:S01]  /*68e0*/  LDSM.16.MT88.4 R80, [R186+0x10000] ;  /* 0x01000000ba50783b */ /* 0x000fe20000004200 */
[----:B------:R-:W-:Y:S01]  /*68f0*/  FMNMX.FTZ R10, R213, R10, !PT ;  /* 0x0000000ad50a7209 */ /* 0x000fe20007810000 */
[----:B---3--:R-:W-:Y:S01]  /*6900*/  FFMA.FTZ R4, R4, -UR24, R63 ;  /* 0x8000001804047c23 */ /* 0x008fe2000801003f */
[----:B------:R-:W-:-:S02]  /*6910*/  ISETP.GE.AND P3, PT, R2, R199, PT ;  /* 0x000000c70200720c */ /* 0x000fc40003f66270 */
[----:B------:R-:W-:Y:S02]  /*6920*/  FSEL R143, R6, -INF , !P1 ;  /* 0xff800000068f7808 */ /* 0x000fe40004800000 */
[----:B------:R-:W-:Y:S02]  /*6930*/  FMNMX.FTZ R14, R207, R14, !PT ;  /* 0x0000000ecf0e7209 */ /* 0x000fe40007810000 */
[----:B------:R-:W-:Y:S02]  /*6940*/  FMNMX.FTZ R10, R211, R10, !PT ;  /* 0x0000000ad30a7209 */ /* 0x000fe40007810000 */
[----:B------:R-:W-:Y:S02]  /*6950*/  ISETP.LT.OR P3, PT, R2, R202, P3 ;  /* 0x000000ca0200720c */ /* 0x000fe40001f61670 */
[----:B------:R-:W-:Y:S02]  /*6960*/  FSEL R141, R3, -INF , !P0 ;  /* 0xff800000038d7808 */ /* 0x000fe40004000000 */
[----:B------:R-:W-:-:S02]  /*6970*/  FMNMX.FTZ R14, R143, R14, !PT ;  /* 0x0000000e8f0e7209 */ /* 0x000fc40007810000 */
[----:B------:R-:W-:Y:S02]  /*6980*/  FMNMX.FTZ R8, R209, R10, !PT ;  /* 0x0000000ad1087209 */ /* 0x000fe40007810000 */
[----:B------:R-:W-:Y:S02]  /*6990*/  FSEL R167, R4, -INF , !P3 ;  /* 0xff80000004a77808 */ /* 0x000fe40005800000 */
[----:B------:R-:W-:Y:S01]  /*69a0*/  FMNMX.FTZ R14, R141, R14, !PT ;  /* 0x0000000e8d0e7209 */ /* 0x000fe20007810000 */
[----:B------:R-:W1:Y:S03]  /*69b0*/  SHFL.BFLY PT, R15, R8, 0x2, 0x1f ;  /* 0x0c401f00080f7f89 */ /* 0x000e6600000e0000 */
[----:B------:R-:W-:Y:S01]  /*69c0*/  FMNMX.FTZ R23, R167, R14, !PT ;  /* 0x0000000ea7177209 */ /* 0x000fe20007810000 */
[----:B------:R-:W-:Y:S04]  /*69d0*/  LDSM.16.MT88.4 R4, [R184+0x10000] ;  /* 0x01000000b804783b */ /* 0x000fe80000004200 */
[----:B------:R-:W2:Y:S01]  /*69e0*/  SHFL.BFLY PT, R2, R23, 0x2, 0x1f ;  /* 0x0c401f0017027f89 */ /* 0x000ea200000e0000 */
[----:B-1----:R-:W-:-:S05]  /*69f0*/  FMNMX.FTZ R15, R8, R15, !PT ;  /* 0x0000000f080f7209 */ /* 0x002fca0007810000 */
[----:B------:R-:W1:Y:S01]  /*6a00*/  SHFL.BFLY PT, R132, R15, 0x1, 0x1f ;  /* 0x0c201f000f847f89 */ /* 0x000e6200000e0000 */
[----:B--2---:R-:W-:-:S05]  /*6a10*/  FMNMX.FTZ R2, R23, R2, !PT ;  /* 0x0000000217027209 */ /* 0x004fca0007810000 */
[----:B------:R-:W2:Y:S01]  /*6a20*/  SHFL.BFLY PT, R3, R2, 0x1, 0x1f ;  /* 0x0c201f0002037f89 */ /* 0x000ea200000e0000 */
[----:B-1----:R-:W-:-:S04]  /*6a30*/  FMNMX.FTZ R132, R15, R132, !PT ;  /* 0x000000840f847209 */ /* 0x002fc80007810000 */
        /* <DEDUP_REMOVED lines=14> */
[--C-:B------:R-:W-:Y:S02]  /*6b20*/  FFMA.FTZ R157, R33, c[0x0][0x23c], -R162.reuse ;  /* 0x00008f00219d7a23 */ /* 0x100fe400000108a2 */
[--C-:B------:R-:W-:Y:S01]  /*6b30*/  FFMA.FTZ R159, R31, c[0x0][0x23c], -R162.reuse ;  /* 0x00008f001f9f7a23 */ /* 0x100fe200000108a2 */
[----:B------:R-:W-:Y:S01]  /*6b40*/  LDSM.16.MT88.4 R32, [R185+0xc800] ;  /* 0x00c80000b920783b */ /* 0x000fe20000004200 */
[--C-:B------:R-:W-:Y:S01]  /*6b50*/  FFMA.FTZ R148, R27, c[0x0][0x23c], -R162.reuse ;  /* 0x00008f001b947a23 */ /* 0x100fe200000108a2 */
[----:B------:R-:W1:Y:S01]  /*6b60*/  MUFU.EX2 R156, R156 ;  /* 0x0000009c009c7308 */ /* 0x000e620000000800 */
[--C-:B------:R-:W-:Y:S02]  /*6b70*/  FFMA.FTZ R147, R11, c[0x0][0x23c], -R162.reuse ;  /* 0x00008f000b937a23 */ /* 0x100fe400000108a2 */
[----:B------:R-:W-:Y:S02]  /*6b80*/  FFMA.FTZ R0, R9, c[0x0][0x23c], -R162 ;  /* 0x00008f0009007a23 */ /* 0x000fe400000108a2 */
[----:B------:R-:W2:Y:S01]  /*6b90*/  LDSM.16.MT88.4 R8, [R188+0xe800] ;  /* 0x00e80000bc08783b */ /* 0x000ea20000004200 */
[----:B------:R-:W-:-:S02]  /*6ba0*/  FFMA.FTZ R153, R29, c[0x0][0x23c], -R140 ;  /* 0x00008f001d997a23 */ /* 0x000fc4000001088c */
[----:B------:R-:W-:Y:S01]  /*6bb0*/  MUFU.EX2 R155, R155 ;  /* 0x0000009b009b7308 */ /* 0x000fe20000000800 */
[--C-:B------:R-:W-:Y:S01]  /*6bc0*/  FFMA.FTZ R150, R25, c[0x0][0x23c], -R140.reuse ;  /* 0x00008f0019967a23 */ /* 0x100fe2000001088c */
[----:B------:R-:W-:Y:S01]  /*6bd0*/  LDSM.16.MT88.4 R28, [R184+0xc800] ;  /* 0x00c80000b81c783b */ /* 0x000fe20000004200 */
[--C-:B------:R-:W-:Y:S02]  /*6be0*/  FFMA.FTZ R149, R21, c[0x0][0x23c], -R140.reuse ;  /* 0x00008f0015957a23 */ /* 0x100fe4000001088c */
[----:B------:R-:W-:Y:S01]  /*6bf0*/  FFMA.FTZ R146, R19, c[0x0][0x23c], -R140 ;  /* 0x00008f0013927a23 */ /* 0x000fe2000001088c */
[----:B------:R-:W3:Y:S01]  /*6c00*/  LDSM.16.MT88.4 R20, [R188+0xc800] ;  /* 0x00c80000bc14783b */ /* 0x000ee20000004200 */
[--C-:B------:R-:W-:Y:S01]  /*6c10*/  FFMA.FTZ R151, R17, c[0x0][0x23c], -R162.reuse ;  /* 0x00008f0011977a23 */ /* 0x100fe200000108a2 */
[----:B------:R-:W4:Y:S01]  /*6c20*/  MUFU.EX2 R152, R152 ;  /* 0x0000009800987308 */ /* 0x000f220000000800 */
[----:B-1----:R-:W-:Y:S01]  /*6c30*/  F2FP.BF16.PACK_AB R96, R156, R161 ;  /* 0x000000a19c60723e */ /* 0x002fe200000010ff */
[----:B------:R-:W-:Y:S01]  /*6c40*/  FFMA.FTZ R2, R13, c[0x0][0x23c], -R162 ;  /* 0x00008f000d027a23 */ /* 0x000fe200000108a2 */
[----:B------:R-:W1:Y:S01]  /*6c50*/  LDSM.16.MT88.4 R16, [R185+0xe800] ;  /* 0x00e80000b910783b */ /* 0x000e620000004200 */
[----:B------:R-:W-:-:S02]  /*6c60*/  FFMA.FTZ R158, R225, c[0x0][0x23c], -R140 ;  /* 0x00008f00e19e7a23 */ /* 0x000fc4000001088c */
[--C-:B------:R-:W-:Y:S01]  /*6c70*/  FFMA.FTZ R163, R163, c[0x0][0x23c], -R140.reuse ;  /* 0x00008f00a3a37a23 */ /* 0x100fe2000001088c */
[----:B------:R-:W5:Y:S01]  /*6c80*/  LDSM.16.MT88.4 R12, [R184+0xe800] ;  /* 0x00e80000b80c783b */ /* 0x000f620000004200 */
[----:B------:R-:W-:Y:S01]  /*6c90*/  MUFU.EX2 R154, R154 ;  /* 0x0000009a009a7308 */ /* 0x000fe20000000800 */
[--C-:B------:R-:W-:Y:S02]  /*6ca0*/  FFMA.FTZ R160, R223, c[0x0][0x23c], -R140.reuse ;  /* 0x00008f00dfa07a23 */ /* 0x100fe4000001088c */
[----:B------:R-:W-:Y:S01]  /*6cb0*/  LDSM.16.MT88.4 R24, [R186+0xe800] ;  /* 0x00e80000ba18783b */ /* 0x000fe20000004200 */
[----:B------:R-:W-:Y:S02]  /*6cc0*/  FFMA.FTZ R165, R165, c[0x0][0x23c], -R140 ;  /* 0x00008f00a5a57a23 */ /* 0x000fe4000001088c */
[--C-:B------:R-:W-:Y:S02]  /*6cd0*/  FFMA.FTZ R164, R221, c[0x0][0x23c], -R162.reuse ;  /* 0x00008f00dda47a23 */ /* 0x100fe400000108a2 */
[----:B------:R-:W2:Y:S01]  /*6ce0*/  MUFU.EX2 R157, R157 ;  /* 0x0000009d009d7308 */ /* 0x000ea20000000800 */
[----:B----4-:R-:W-:Y:S01]  /*6cf0*/  F2FP.BF16.PACK_AB R98, R152, R155 ;  /* 0x0000009b9862723e */ /* 0x010fe200000010ff */
[----:B------:R-:W-:-:S02]  /*6d00*/  FFMA.FTZ R169, R169, c[0x0][0x23c], -R162 ;  /* 0x00008f00a9a97a23 */ /* 0x000fc400000108a2 */
[--C-:B------:R-:W-:Y:S02]  /*6d10*/  FFMA.FTZ R166, R219, c[0x0][0x23c], -R162.reuse ;  /* 0x00008f00dba67a23 */ /* 0x100fe400000108a2 */
[----:B------:R-:W-:Y:S02]  /*6d20*/  FFMA.FTZ R171, R171, c[0x0][0x23c], -R162 ;  /* 0x00008f00abab7a23 */ /* 0x000fe400000108a2 */
[----:B------:R-:W-:Y:S01]  /*6d30*/  MUFU.EX2 R159, R159 ;  /* 0x0000009f009f7308 */ /* 0x000fe20000000800 */
[----:B------:R-:W-:Y:S02]  /*6d40*/  FFMA.FTZ R170, R211, c[0x0][0x23c], -R140 ;  /* 0x00008f00d3aa7a23 */ /* 0x000fe4000001088c */
[--C-:B------:R-:W-:Y:S02]  /*6d50*/  FFMA.FTZ R207, R207, c[0x0][0x23c], -R162.reuse ;  /* 0x00008f00cfcf7a23 */ /* 0x100fe400000108a2 */
[--C-:B------:R-:W-:Y:S02]  /*6d60*/  FFMA.FTZ R208, R143, c[0x0][0x23c], -R162.reuse ;  /* 0x00008f008fd07a23 */ /* 0x100fe400000108a2 */
[----:B------:R-:W-:Y:S01]  /*6d70*/  FFMA.FTZ R211, R141, c[0x0][0x23c], -R162 ;  /* 0x00008f008dd37a23 */ /* 0x000fe200000108a2 */
[----:B------:R-:W4:Y:S01]  /*6d80*/  MUFU.EX2 R148, R148 ;  /* 0x0000009400947308 */ /* 0x000f220000000800 */
[----:B--2---:R-:W-:Y:S01]  /*6d90*/  F2FP.BF16.PACK_AB R97, R157, R154 ;  /* 0x0000009a9d61723e */ /* 0x004fe200000010ff */
[----:B------:R-:W-:-:S02]  /*6da0*/  FFMA.FTZ R168, R217, c[0x0][0x23c], -R140 ;  /* 0x00008f00d9a87a23 */ /* 0x000fc4000001088c */
[--C-:B------:R-:W-:Y:S02]  /*6db0*/  FFMA.FTZ R213, R213, c[0x0][0x23c], -R140.reuse ;  /* 0x00008f00d5d57a23 */ /* 0x100fe4000001088c */
[----:B------:R-:W-:Y:S02]  /*6dc0*/  FFMA.FTZ R209, R209, c[0x0][0x23c], -R140 ;  /* 0x00008f00d1d17a23 */ /* 0x000fe4000001088c */
[----:B------:R-:W-:Y:S01]  /*6dd0*/  MUFU.EX2 R153, R153 ;  /* 0x0000009900997308 */ /* 0x000fe20000000800 */
[----:B------:R-:W-:Y:S01]  /*6de0*/  FFMA.FTZ R162, R167, c[0x0][0x23c], -R162 ;  /* 0x00008f00a7a27a23 */ /* 0x000fe200000108a2 */
[----:B------:R-:W-:Y:S01]  /*6df0*/  LDSM.16.MT88.4 R140, [R186+0xd800] ;  /* 0x00d80000ba8c783b */ /* 0x000fe20000004200 */
[----:B------:R-:W-:Y:S02]  /*6e00*/  FADD.FTZ R156, R161, R156 ;  /* 0x0000009ca19c7221 */ /* 0x000fe40000010000 */
[----:B------:R-:W-:Y:S02]  /*6e10*/  FADD.FTZ R154, R154, R157 ;  /* 0x0000009d9a9a7221 */ /* 0x000fe40000010000 */
[----:B------:R-:W-:Y:S01]  /*6e20*/  FADD.FTZ R155, R155, R156 ;  /* 0x0000009c9b9b7221 */ /* 0x000fe20000010000 */
[----:B----4-:R-:W-:Y:S01]  /*6e30*/  F2FP.BF16.PACK_AB R99, R148, R159 ;  /* 0x0000009f9463723e */ /* 0x010fe200000010ff */
        /* <DEDUP_REMOVED lines=269> */
.L_x_5642:
[----:B------:R-:W-:-:S05]  /*7f10*/  IMAD.MOV.U32 R7, RZ, RZ, c[0x0][0x1a0] ;  /* 0x00006800ff077624 */ /* 0x000fca00078e00ff */
[----:B------:R-:W-:-:S04]  /*7f20*/  LEA R7, -R7, RZ, 0x6 ;  /* 0x000000ff07077211 */ /* 0x000fc800078e31ff */
[----:B------:R-:W-:Y:S02]  /*7f30*/  SHF.R.S32.HI R2, RZ, 0x1f, R7 ;  /* 0x0000001fff027819 */ /* 0x000fe40000011407 */
.L_x_5643:
        /* <DEDUP_REMOVED lines=71> */
[----:B------:R-:W-:Y:S01]  /*83b0*/  IADD3.X R2, R2, UR22, RZ, P6, !PT ;  /* 0x0000001602027c10 */ /* 0x000fe2000b7fe4ff */
[----:B------:R-:W-:Y:S01]  /*83c0*/  IMAD.U32 R0, RZ, RZ, UR25 ;  /* 0x00000019ff007e24 */ /* 0x000fe2000f8e00ff */
        /* <DEDUP_REMOVED lines=17> */
[----:B------:R-:W-:Y:S01]  /*84e0*/  IMAD R0, R0, 0x40, R197 ;  /* 0x0000004000007824 */ /* 0x000fe200078e02c5 */
[----:B------:R-:W-:Y:S01]  /*84f0*/  @!P1 LEA.HI.X R31, R144, c[0x0][0x174], R135, 0x1, P0 ;  /* 0x00005d00901f9a11 */ /* 0x000fe200000f0c87 */
[----:B------:R-:W-:Y:S01]  /*8500*/  @P1 STS.128 [R198+0x11000], RZ ;  /* 0x011000ffc6001388 */ /* 0x000fe20000000c00 */
[----:B------:R-:W-:-:S02]  /*8510*/  IMAD.MOV.U32 R214, RZ, RZ, R224 ;  /* 0x000000ffffd67224 */ /* 0x000fc400078e00e0 */
[----:B------:R-:W-:Y:S01]  /*8520*/  IMAD.IADD R2, R206, 0x1, -R0 ;  /* 0x00000001ce027824 */ /* 0x000fe200078e0a00 */
[----:B------:R-:W-:Y:S01]  /*8530*/  @!PT LDS RZ, [RZ] ;  /* 0x00000000fffff984 */ /* 0x000fe20000000800 */
[----:B------:R-:W-:Y:S01]  /*8540*/  @!PT LDS RZ, [RZ] ;  /* 0x00000000fffff984 */ /* 0x000fe20000000800 */
[----:B------:R-:W-:Y:S01]  /*8550*/  @!PT LDS RZ, [RZ] ;  /* 0x00000000fffff984 */ /* 0x000fe20000000800 */
[----:B------:R1:W-:Y:S01]  /*8560*/  @!P1 LDGSTS.E.BYPASS.LTC128B.128 [R198+0x11000], [R6.64+0x100] ;  /* 0x1100010006c69fae */ /* 0x0003e2000b901d46 */
[C---:B------:R-:W-:Y:S01]  /*8570*/  ISETP.GE.AND P4, PT, R0.reuse, R204, PT ;  /* 0x000000cc0000720c */ /* 0x040fe20003f86270 */
[----:B------:R-:W-:Y:S01]  /*8580*/  IMAD.MOV.U32 R215, RZ, RZ, R225 ;  /* 0x000000ffffd77224 */ /* 0x000fe200078e00e1 */
[C---:B------:R-:W-:Y:S01]  /*8590*/  ISETP.GE.AND P5, PT, R0.reuse, R199, PT ;  /* 0x000000c70000720c */ /* 0x040fe20003fa6270 */
[----:B------:R-:W-:Y:S01]  /*85a0*/  @P3 STS.128 [R198+0xd800], RZ ;  /* 0x00d800ffc6003388 */ /* 0x000fe20000000c00 */
[----:B------:R-:W-:Y:S02]  /*85b0*/  IABS R2, R2 ;  /* 0x0000000200027213 */ /* 0x000fe40000000000 */
[C---:B------:R-:W-:Y:S01]  /*85c0*/  ISETP.LT.OR P4, PT, R0.reuse, R205, P4 ;  /* 0x000000cd0000720c */ /* 0x040fe20002781670 */
[----:B------:R-:W-:Y:S01]  /*85d0*/  @!PT LDS RZ, [RZ] ;  /* 0x00000000fffff984 */ /* 0x000fe20000000800 */
[----:B------:R-:W-:Y:S01]  /*85e0*/  @!PT LDS RZ, [RZ] ;  /* 0x00000000fffff984 */ /* 0x000fe20000000800 */
[----:B------:R-:W-:Y:S01]  /*85f0*/  @!PT LDS RZ, [RZ] ;  /* 0x00000000fffff984 */ /* 0x000fe20000000800 */
[----:B------:R1:W-:Y:S01]  /*8600*/  @!P3 LDGSTS.E.BYPASS.LTC128B.128 [R198+0xd800], [R28.64] ;  /* 0x0d8000001cc6bfae */ /* 0x0003e2000b901d46 */
[----:B------:R-:W-:-:S03]  /*8610*/  ISETP.LT.OR P5, PT, R0, R202, P5 ;  /* 0x000000ca0000720c */ /* 0x000fc60002fa1670 */
        /* <DEDUP_REMOVED lines=13> */
[----:B------:R-:W4:Y:S04]  /*86f0*/  LDSM.16.M88.4 R24, [R193+0x7000] ;  /* 0x00700000c118783b */ /* 0x000f280000000200 */
[----:B-----5:R-:W5:Y:S04]  /*8700*/  LDSM.16.M88.4 R8, [R193+0x7800] ;  /* 0x00780000c108783b */ /* 0x020f680000000200 */
[----:B------:R-:W-:Y:S04]  /*8710*/  LDSM.16.M88.4 R156, [R192] ;  /* 0x00000000c09c783b */ /* 0x000fe80000000200 */
[----:B-1----:R-:W1:Y:S04]  /*8720*/  LDSM.16.M88.4 R4, [R191] ;  /* 0x00000000bf04783b */ /* 0x002e680000000200 */
[----:B------:R-:W1:Y:S04]  /*8730*/  LDSM.16.M88.4 R144, [R183] ;  /* 0x00000000b790783b */ /* 0x000e680000000200 */
[----:B--2---:R-:W2:Y:S04]  /*8740*/  LDSM.16.M88.4 R20, [R182] ;  /* 0x00000000b614783b */ /* 0x004ea80000000200 */
[----:B------:R-:W1:Y:S04]  /*8750*/  LDSM.16.M88.4 R220, [R181] ;  /* 0x00000000b5dc783b */ /* 0x000e680000000200 */
[----:B------:R-:W-:Y:S01]  /*8760*/  LDSM.16.M88.4 R148, [R187+0x6000] ;  /* 0x00600000bb94783b */ /* 0x000fe20000000200 */
[C---:B---3--:R-:W-:Y:S03]  /*8770*/  HMMA.16816.F32.BF16 R12, R160.reuse, R140, RZ ;  /* 0x0000008ca00c723c */ /* 0x048fe600000418ff */
[----:B----4-:R-:W-:Y:S04]  /*8780*/  LDSM.16.M88.4 R16, [R187+0x6800] ;  /* 0x00680000bb10783b */ /* 0x010fe80000000200 */
[----:B------:R-:W-:Y:S01]  /*8790*/  LDSM.16.M88.4 R216, [R187+0x7800] ;  /* 0x00780000bbd8783b */ /* 0x000fe20000000200 */
[C---:B------:R-:W-:Y:S03]  /*87a0*/  HMMA.16816.F32.BF16 R140, R160.reuse, R142, RZ ;  /* 0x0000008ea08c723c */ /* 0x040fe600000418ff */
[----:B------:R-:W-:Y:S04]  /*87b0*/  LDSM.16.M88.4 R152, [R189] ;  /* 0x00000000bd98783b */ /* 0x000fe80000000200 */
[----:B------:R-:W-:Y:S01]  /*87c0*/  LDSM.16.M88.4 R168, [R180] ;  /* 0x00000000b4a8783b */ /* 0x000fe20000000200 */
[C---:B------:R-:W-:Y:S03]  /*87d0*/  HMMA.16816.F32.BF16 R136, R160.reuse, R32, RZ ;  /* 0x00000020a088723c */ /* 0x040fe600000418ff */
[----:B------:R-:W0:Y:S05]  /*87e0*/  LDGDEPBAR ;  /* 0x00000000000079af */ /* 0x000e2a0000000000 */
[C---:B------:R-:W-:Y:S08]  /*87f0*/  HMMA.16816.F32.BF16 R32, R160.reuse, R34, RZ ;  /* 0x00000022a020723c */ /* 0x040ff000000418ff */
[C---:B------:R-:W-:Y:S08]  /*8800*/  HMMA.16816.F32.BF16 R28, R160.reuse, R24, RZ ;  /* 0x00000018a01c723c */ /* 0x040ff000000418ff */
[C---:B------:R-:W-:Y:S08]  /*8810*/  HMMA.16816.F32.BF16 R24, R160.reuse, R26, RZ ;  /* 0x0000001aa018723c */ /* 0x040ff000000418ff */
[C---:B-----5:R-:W-:Y:S08]  /*8820*/  HMMA.16816.F32.BF16 R164, R160.reuse, R8, RZ ;  /* 0x00000008a0a4723c */ /* 0x060ff000000418ff */
[----:B------:R-:W-:Y:S01]  /*8830*/  HMMA.16816.F32.BF16 R160, R160, R10, RZ ;  /* 0x0000000aa0a0723c */ /* 0x000fe200000418ff */
[----:B------:R-:W3:Y:S07]  /*8840*/  LDSM.16.M88.4 R8, [R190] ;  /* 0x00000000be08783b */ /* 0x000eee0000000200 */
        /* <DEDUP_REMOVED lines=11> */
[----:B------:R-:W5:Y:S04]  /*8900*/  LDSM.16.M88.4 R156, [R180+0x1800] ;  /* 0x00180000b49c783b */ /* 0x000f680000000200 */
[----:B------:R-:W-:Y:S03]  /*8910*/  LDSM.16.M88.4 R220, [R175] ;  /* 0x00000000afdc783b */ /* 0x000fe60000000200 */
[C---:B---3--:R-:W-:Y:S08]  /*8920*/  HMMA.16816.F32.BF16 R12, R8.reuse, R148, R12 ;  /* 0x00000094080c723c */ /* 0x048ff0000004180c */
        /* <DEDUP_REMOVED lines=10> */
[----:B------:R-:W3:Y:S04]  /*89d0*/  LDSM.16.M88.4 R8, [R193+0x9000] ;  /* 0x00900000c108783b */ /* 0x000ee80000000200 */
[----:B------:R-:W-:Y:S03]  /*89e0*/  LDSM.16.M88.4 R216, [R194+0x4000] ;  /* 0x00400000c2d8783b */ /* 0x000fe60000000200 */
[C---:B------:R-:W-:Y:S08]  /*89f0*/  HMMA.16816.F32.BF16 R12, R152.reuse, R168, R12 ;  /* 0x000000a8980c723c */ /* 0x040ff0000004180c */
[C---:B------:R-:W-:Y:S01]  /*8a00*/  HMMA.16816.F32.BF16 R140, R152.reuse, R170, R140 ;  /* 0x000000aa988c723c */ /* 0x040fe2000004188c */
[----:B------:R-:W-:Y:S07]  /*8a10*/  LDSM.16.M88.4 R168, [R179] ;  /* 0x00000000b3a8783b */ /* 0x000fee0000000200 */
[C---:B----4-:R-:W-:Y:S08]  /*8a20*/  HMMA.16816.F32.BF16 R136, R152.reuse, R144, R136 ;  /* 0x000000909888723c */ /* 0x050ff00000041888 */
[C---:B------:R-:W-:Y:S01]  /*8a30*/  HMMA.16816.F32.BF16 R32, R152.reuse, R146, R32 ;  /* 0x000000929820723c */ /* 0x040fe20000041820 */
[----:B------:R-:W4:Y:S07]  /*8a40*/  LDSM.16.M88.4 R144, [R193+0x9800] ;  /* 0x00980000c190783b */ /* 0x000f2e0000000200 */
[C---:B--2---:R-:W-:Y:S08]  /*8a50*/  HMMA.16816.F32.BF16 R28, R152.reuse, R20, R28 ;  /* 0x00000014981c723c */ /* 0x044ff0000004181c */
[C---:B------:R-:W-:Y:S01]  /*8a60*/  HMMA.16816.F32.BF16 R24, R152.reuse, R22, R24 ;  /* 0x000000169818723c */ /* 0x040fe20000041818 */
[----:B------:R-:W2:Y:S07]  /*8a70*/  LDSM.16.M88.4 R20, [R192+0x2000] ;  /* 0x00200000c014783b */ /* 0x000eae0000000200 */
[C---:B-----5:R-:W-:Y:S08]  /*8a80*/  HMMA.16816.F32.BF16 R164, R152.reuse, R156, R164 ;  /* 0x0000009c98a4723c */ /* 0x060ff000000418a4 */
[----:B------:R-:W-:Y:S01]  /*8a90*/  HMMA.16816.F32.BF16 R160, R152, R158, R160 ;  /* 0x0000009e98a0723c */ /* 0x000fe200000418a0 */
[----:B------:R-:W5:Y:S04]  /*8aa0*/  LDSM.16.M88.4 R152, [R177] ;  /* 0x00000000b198783b */ /* 0x000f680000000200 */
[----:B------:R-:W2:Y:S03]  /*8ab0*/  LDSM.16.M88.4 R156, [R178] ;  /* 0x00000000b29c783b */ /* 0x000ea60000000200 */
[C---:B-1----:R-:W-:Y:S08]  /*8ac0*/  HMMA.16816.F32.BF16 R12, R4.reuse, R148, R12 ;  /* 0x00000094040c723c */ /* 0x042ff0000004180c */
[C---:B------:R-:W-:Y:S01]  /*8ad0*/  HMMA.16816.F32.BF16 R140, R4.reuse, R150, R140 ;  /* 0x00000096048c723c */ /* 0x040fe2000004188c */
[----:B------:R-:W1:Y:S07]  /*8ae0*/  LDSM.16.M88.4 R148, [R176] ;  /* 0x00000000b094783b */ /* 0x000e6e0000000200 */
[C---:B------:R-:W-:Y:S08]  /*8af0*/  HMMA.16816.F32.BF16 R136, R4.reuse, R16, R136 ;  /* 0x000000100488723c */ /* 0x040ff00000041888 */
        /* <DEDUP_REMOVED lines=8> */
[----:B------:R-:W1:Y:S03]  /*8b80*/  LDSM.16.M88.4 R144, [R187+0x9000] ;  /* 0x00900000bb90783b */ /* 0x000e660000000200 */
[C---:B--2---:R-:W-:Y:S08]  /*8b90*/  HMMA.16816.F32.BF16 R12, R20.reuse, R168, R12 ;  /* 0x000000a8140c723c */ /* 0x044ff0000004180c */
[C---:B------:R-:W-:Y:S01]  /*8ba0*/  HMMA.16816.F32.BF16 R140, R20.reuse, R170, R140 ;  /* 0x000000aa148c723c */ /* 0x040fe2000004188c */
[----:B------:R-:W-:Y:S07]  /*8bb0*/  LDSM.16.M88.4 R168, [R193+0xb800] ;  /* 0x00b80000c1a8783b */ /* 0x000fee0000000200 */
[C---:B-----5:R-:W-:Y:S08]  /*8bc0*/  HMMA.16816.F32.BF16 R28, R20.reuse, R152, R28 ;  /* 0x00000098141c723c */ /* 0x060ff0000004181c */
[C---:B------:R-:W-:Y:S01]  /*8bd0*/  HMMA.16816.F32.BF16 R24, R20.reuse, R154, R24 ;  /* 0x0000009a1418723c */ /* 0x040fe20000041818 */
[----:B------:R-:W2:Y:S07]  /*8be0*/  LDSM.16.M88.4 R152, [R187+0x9800] ;  /* 0x00980000bb98783b */ /* 0x000eae0000000200 */
[C---:B------:R-:W-:Y:S08]  /*8bf0*/  HMMA.16816.F32.BF16 R136, R20.reuse, R156, R136 ;  /* 0x0000009c1488723c */ /* 0x040ff00000041888 */
[C---:B------:R-:W-:Y:S01]  /*8c00*/  HMMA.16816.F32.BF16 R32, R20.reuse, R158, R32 ;  /* 0x0000009e1420723c */ /* 0x040fe20000041820 */
[----:B------:R-:W-:Y:S07]  /*8c10*/  LDSM.16.M88.4 R156, [R192+0x4000] ;  /* 0x00400000c09c783b */ /* 0x000fee0000000200 */
[C---:B-1----:R-:W-:Y:S08]  /*8c20*/  HMMA.16816.F32.BF16 R164, R20.reuse, R148, R164 ;  /* 0x0000009414a4723c */ /* 0x042ff000000418a4 */
        /* <DEDUP_REMOVED lines=8> */
[----:B------:R-:W3:Y:S07]  /*8cb0*/  LDSM.16.M88.4 R4, [R180+0x3000] ;  /* 0x00300000b404783b */ /* 0x000eee0000000200 */
[C---:B------:R-:W-:Y:S08]  /*8cc0*/  HMMA.16816.F32.BF16 R28, R16.reuse, R144, R28 ;  /* 0x00000090101c723c */ /* 0x040ff0000004181c */
[C---:B------:R-:W-:Y:S01]  /*8cd0*/  HMMA.16816.F32.BF16 R24, R16.reuse, R146, R24 ;  /* 0x000000921018723c */ /* 0x040fe20000041818 */
[----:B------:R-:W-:Y:S07]  /*8ce0*/  LDSM.16.M88.4 R144, [R180+0x3800] ;  /* 0x00380000b490783b */ /* 0x000fee0000000200 */
[C---:B--2---:R-:W-:Y:S08]  /*8cf0*/  HMMA.16816.F32.BF16 R164, R16.reuse, R152, R164 ;  /* 0x0000009810a4723c */ /* 0x044ff000000418a4 */
[----:B------:R-:W-:Y:S01]  /*8d00*/  HMMA.16816.F32.BF16 R160, R16, R154, R160 ;  /* 0x0000009a10a0723c */ /* 0x000fe200000418a0 */
[----:B------:R-:W2:Y:S04]  /*8d10*/  LDSM.16.M88.4 R16, [R193+0xa000] ;  /* 0x00a00000c110783b */ /* 0x000ea80000000200 */
[----:B------:R-:W-:Y:S03]  /*8d20*/  LDSM.16.M88.4 R152, [R174] ;  /* 0x00000000ae98783b */ /* 0x000fe60000000200 */
[C---:B-1----:R-:W-:Y:S08]  /*8d30*/  HMMA.16816.F32.BF16 R12, R20.reuse, R8, R12 ;  /* 0x00000008140c723c */ /* 0x042ff0000004180c */
[C---:B------:R-:W-:Y:S01]  /*8d40*/  HMMA.16816.F32.BF16 R140, R20.reuse, R10, R140 ;  /* 0x0000000a148c723c */ /* 0x040fe2000004188c */
[----:B------:R-:W1:Y:S07]  /*8d50*/  LDSM.16.M88.4 R8, [R193+0xa800] ;  /* 0x00a80000c108783b */ /* 0x000e6e0000000200 */
[C---:B---3--:R-:W-:Y:S08]  /*8d60*/  HMMA.16816.F32.BF16 R28, R20.reuse, R4, R28 ;  /* 0x00000004141c723c */ /* 0x048ff0000004181c */
[C---:B------:R-:W-:Y:S01]  /*8d70*/  HMMA.16816.F32.BF16 R24, R20.reuse, R6, R24 ;  /* 0x000000061418723c */ /* 0x040fe20000041818 */
[----:B------:R-:W3:Y:S07]  /*8d80*/  LDSM.16.M88.4 R4, [R193+0xb000] ;  /* 0x00b00000c104783b */ /* 0x000eee0000000200 */
[----:B------:R-:W-:Y:S08]  /*8d90*/  HMMA.16816.F32.BF16 R136, R20, R148, R136 ;  /* 0x000000941488723c */ /* 0x000ff00000041888 */
[----:B--2---:R-:W-:Y:S08]  /*8da0*/  HMMA.16816.F32.BF16 R12, R216, R16, R12 ;  /* 0x00000010d80c723c */ /* 0x004ff0000004180c */
[C---:B------:R-:W-:Y:S01]  /*8db0*/  HMMA.16816.F32.BF16 R32, R20.reuse, R150, R32 ;  /* 0x000000961420723c */ /* 0x040fe20000041820 */
[----:B------:R-:W-:Y:S07]  /*8dc0*/  LDSM.16.M88.4 R148, [R173] ;  /* 0x00000000ad94783b */ /* 0x000fee0000000200 */
[C---:B------:R-:W-:Y:S08]  /*8dd0*/  HMMA.16816.F32.BF16 R164, R20.reuse, R144, R164 ;  /* 0x0000009014a4723c */ /* 0x040ff000000418a4 */
[----:B------:R-:W-:Y:S01]  /*8de0*/  HMMA.16816.F32.BF16 R160, R20, R146, R160 ;  /* 0x0000009214a0723c */ /* 0x000fe200000418a0 */
[----:B------:R-:W-:Y:S04]  /*8df0*/  LDSM.16.M88.4 R20, [R190+0x4000] ;  /* 0x00400000be14783b */ /* 0x000fe80000000200 */
[----:B------:R-:W-:Y:S03]  /*8e00*/  LDSM.16.M88.4 R144, [R172] ;  /* 0x00000000ac90783b */ /* 0x000fe60000000200 */
[----:B------:R-:W-:Y:S01]  /*8e10*/  HMMA.16816.F32.BF16 R140, R216, R18, R140 ;  /* 0x00000012d88c723c */ /* 0x000fe2000004188c */
[----:B------:R-:W2:Y:S07]  /*8e20*/  LDSM.16.M88.4 R16, [R187+0xa000] ;  /* 0x00a00000bb10783b */ /* 0x000eae0000000200 */
[----:B------:R-:W-:Y:S08]  /*8e30*/  HMMA.16816.F32.BF16 R12, R156, R220, R12 ;  /* 0x000000dc9c0c723c */ /* 0x000ff0000004180c */
[C---:B-1----:R-:W-:Y:S08]  /*8e40*/  HMMA.16816.F32.BF16 R136, R216.reuse, R8, R136 ;  /* 0x00000008d888723c */ /* 0x042ff00000041888 */
[C---:B------:R-:W-:Y:S01]  /*8e50*/  HMMA.16816.F32.BF16 R32, R216.reuse, R10, R32 ;  /* 0x0000000ad820723c */ /* 0x040fe20000041820 */
[----:B------:R-:W-:Y:S07]  /*8e60*/  LDSM.16.M88.4 R8, [R189+0x4000] ;  /* 0x00400000bd08783b */ /* 0x000fee0000000200 */
[C---:B---3--:R-:W-:Y:S08]  /*8e70*/  HMMA.16816.F32.BF16 R28, R216.reuse, R4, R28 ;  /* 0x00000004d81c723c */ /* 0x048ff0000004181c */
[----:B------:R-:W-:Y:S01]  /*8e80*/  HMMA.16816.F32.BF16 R24, R216, R6, R24 ;  /* 0x00000006d818723c */ /* 0x000fe20000041818 */
[----:B------:R-:W1:Y:S07]  /*8e90*/  LDSM.16.M88.4 R4, [R180+0x4000] ;  /* 0x00400000b404783b */ /* 0x000e6e0000000200 */
[----:B--2---:R-:W-:Y:S08]  /*8ea0*/  HMMA.16816.F32.BF16 R12, R20, R16, R12 ;  /* 0x00000010140c723c */ /* 0x004ff0000004180c */
[----:B------:R-:W-:Y:S08]  /*8eb0*/  HMMA.16816.F32.BF16 R140, R156, R222, R140 ;  /* 0x000000de9c8c723c */ /* 0x000ff0000004188c */
[----:B------:R-:W-:Y:S08]  /*8ec0*/  HMMA.16816.F32.BF16 R164, R216, R168, R164 ;  /* 0x000000a8d8a4723c */ /* 0x000ff000000418a4 */
[C---:B------:R-:W-:Y:S08]  /*8ed0*/  HMMA.16816.F32.BF16 R136, R156.reuse, R152, R136 ;  /* 0x000000989c88723c */ /* 0x040ff00000041888 */
[----:B------:R-:W-:Y:S01]  /*8ee0*/  HMMA.16816.F32.BF16 R32, R156, R154, R32 ;  /* 0x0000009a9c20723c */ /* 0x000fe20000041820 */
[----:B------:R-:W2:Y:S07]  /*8ef0*/  LDSM.16.M88.4 R152, [R187+0xa800] ;  /* 0x00a80000bb98783b */ /* 0x000eae0000000200 */
[----:B-1----:R-:W-:Y:S07]  /*8f00*/  HMMA.16816.F32.BF16 R12, R8, R4, R12 ;  /* 0x00000004080c723c */ /* 0x002fee000004180c */
[----:B------:R-:W-:Y:S01]  /*8f10*/  IMAD.IADD R4, R203, 0x1, -R0 ;  /* 0x00000001cb047824 */ /* 0x000fe200078e0a00 */
[----:B------:R-:W-:Y:S01]  /*8f20*/  HMMA.16816.F32.BF16 R140, R20, R18, R140 ;  /* 0x00000012148c723c */ /* 0x000fe2000004188c */
[----:B------:R-:W-:-:S03]  /*8f30*/  IMAD.MOV.U32 R5, RZ, RZ, R2 ;  /* 0x000000ffff057224 */ /* 0x000fc600078e0002 */
[----:B------:R-:W-:Y:S02]  /*8f40*/  IABS R2, R4 ;  /* 0x0000000400027213 */ /* 0x000fe40000000000 */
[----:B------:R-:W-:Y:S01]  /*8f50*/  IADD3 R4, R0, 0x1, RZ ;  /* 0x0000000100047810 */ /* 0x000fe20007ffe0ff */
[----:B------:R-:W1:Y:S01]  /*8f60*/  I2F R5, R5 ;  /* 0x0000000500057306 */ /* 0x000e620000201400 */
[C---:B------:R-:W-:Y:S02]  /*8f70*/  HMMA.16816.F32.BF16 R28, R156.reuse, R148, R28 ;  /* 0x000000949c1c723c */ /* 0x040fe4000004181c */
[C---:B------:R-:W-:Y:S02]  /*8f80*/  ISETP.GE.AND P6, PT, R4.reuse, R204, PT ;  /* 0x000000cc0400720c */ /* 0x040fe40003fc6270 */
[C---:B------:R-:W-:Y:S02]  /*8f90*/  ISETP.GE.AND P0, PT, R4.reuse, R199, PT ;  /* 0x000000c70400720c */ /* 0x040fe40003f06270 */
[C---:B------:R-:W-:Y:S01]  /*8fa0*/  ISETP.LT.OR P6, PT, R4.reuse, R205, P6 ;  /* 0x000000cd0400720c */ /* 0x040fe200037c1670 */
[----:B------:R3:W4:Y:S01]  /*8fb0*/  I2F R17, R2 ;  /* 0x0000000200117306 */ /* 0x0007220000201400 */
[----:B------:R-:W-:Y:S01]  /*8fc0*/  ISETP.LT.OR P0, PT, R4, R202, P0 ;  /* 0x000000ca0400720c */ /* 0x000fe20000701670 */
[----:B------:R-:W-:Y:S07]  /*8fd0*/  HMMA.16816.F32.BF16 R164, R156, R144, R164 ;  /* 0x000000909ca4723c */ /* 0x000fee00000418a4 */
[----:B-1----:R-:W-:Y:S01]  /*8fe0*/  FFMA.FTZ R144, R5, -UR24, R12 ;  /* 0x8000001805907c23 */ /* 0x002fe2000801000c */
[----:B------:R-:W-:Y:S01]  /*8ff0*/  HMMA.16816.F32.BF16 R140, R8, R6, R140 ;  /* 0x00000006088c723c */ /* 0x000fe2000004188c */
[----:B------:R-:W-:-:S03]  /*9000*/  IADD3 R12, R0, 0x8, RZ ;  /* 0x00000008000c7810 */ /* 0x000fc60007ffe0ff */
[----:B------:R-:W-:Y:S01]  /*9010*/  FSEL R144, R144, -INF , !P4 ;  /* 0xff80000090907808 */ /* 0x000fe20006000000 */
[--C-:B---3--:R-:W-:Y:S01]  /*9020*/  IMAD.IADD R2, R206, 0x1, -R4.reuse ;  /* 0x00000001ce027824 */ /* 0x108fe200078e0a04 */
[----:B------:R-:W-:Y:S01]  /*9030*/  ISETP.GE.AND P4, PT, R12, R204, PT ;  /* 0x000000cc0c00720c */ /* 0x000fe20003f86270 */
[C---:B------:R-:W-:Y:S01]  /*9040*/  IMAD.IADD R4, R203.reuse, 0x1, -R4 ;  /* 0x00000001cb047824 */ /* 0x040fe200078e0a04 */
[----:B------:R-:W-:Y:S01]  /*9050*/  HMMA.16816.F32.BF16 R160, R216, R170, R160 ;  /* 0x000000aad8a0723c */ /* 0x000fe200000418a0 */
[----:B------:R-:W-:Y:S01]  /*9060*/  IMAD.IADD R145, R203, 0x1, -R12 ;  /* 0x00000001cb917824 */ /* 0x000fe200078e0a0c */
[----:B------:R-:W-:Y:S01]  /*9070*/  IABS R148, R2 ;  /* 0x0000000200947213 */ /* 0x000fe20000000000 */
[----:B----4-:R-:W-:Y:S01]  /*9080*/  FFMA.FTZ R2, R17, -UR24, R14 ;  /* 0x8000001811027c23 */ /* 0x010fe2000801000e */
[----:B------:R-:W-:Y:S01]  /*9090*/  IABS R14, R4 ;  /* 0x00000004000e7213 */ /* 0x000fe20000000000 */
[----:B------:R-:W-:Y:S01]  /*90a0*/  IMAD.IADD R135, R206, 0x1, -R12 ;  /* 0x00000001ce877824 */ /* 0x000fe200078e0a0c */
[----:B------:R-:W1:Y:S01]  /*90b0*/  LDSM.16.M88.4 R4, [R180+0x4800] ;  /* 0x00480000b404783b */ /* 0x000e620000000200 */
[----:B------:R-:W-:Y:S01]  /*90c0*/  IABS R145, R145 ;  /* 0x0000009100917213 */ /* 0x000fe20000000000 */
[----:B------:R-:W3:Y:S01]  /*90d0*/  I2F R148, R148 ;  /* 0x0000009400947306 */ /* 0x000ee20000201400 */
[----:B--2---:R-:W-:Y:S01]  /*90e0*/  HMMA.16816.F32.BF16 R136, R20, R152, R136 ;  /* 0x000000981488723c */ /* 0x004fe20000041888 */
[----:B------:R-:W-:Y:S01]  /*90f0*/  FSEL R2, R2, -INF , !P5 ;  /* 0xff80000002027808 */ /* 0x000fe20006800000 */
[----:B------:R-:W2:Y:S01]  /*9100*/  LDSM.16.M88.4 R16, [R187+0xb000] ;  /* 0x00b00000bb10783b */ /* 0x000ea20000000200 */
[----:B------:R-:W-:-:S02]  /*9110*/  ISETP.GE.AND P5, PT, R12, R199, PT ;  /* 0x000000c70c00720c */ /* 0x000fc40003fa6270 */
[----:B------:R-:W-:Y:S02]  /*9120*/  IABS R135, R135 ;  /* 0x0000008700877213 */ /* 0x000fe40000000000 */
[----:B------:R-:W4:Y:S01]  /*9130*/  I2F R14, R14 ;  /* 0x0000000e000e7306 */ /* 0x000f220000201400 */
[C---:B------:R-:W-:Y:S01]  /*9140*/  ISETP.LT.OR P4, PT, R12.reuse, R205, P4 ;  /* 0x000000cd0c00720c */ /* 0x040fe20002781670 */
[----:B------:R-:W-:Y:S01]  /*9150*/  HMMA.16816.F32.BF16 R32, R20, R154, R32 ;  /* 0x0000009a1420723c */ /* 0x000fe20000041820 */
[----:B------:R-:W-:Y:S02]  /*9160*/  ISETP.LT.OR P5, PT, R12, R202, P5 ;  /* 0x000000ca0c00720c */ /* 0x000fe40002fa1670 */
[----:B------:R-:W-:Y:S01]  /*9170*/  IADD3 R12, R0, 0x9, RZ ;  /* 0x00000009000c7810 */ /* 0x000fe20007ffe0ff */
[----:B---3--:R-:W-:Y:S02]  /*9180*/  FFMA.FTZ R148, R148, -UR24, R13 ;  /* 0x8000001894947c23 */ /* 0x008fe4000801000d */
[----:B------:R-:W3:Y:S01]  /*9190*/  I2F R135, R135 ;  /* 0x0000008700877306 */ /* 0x000ee20000201400 */
[----:B------:R-:W-:Y:S01]  /*91a0*/  IMAD.MOV.U32 R13, RZ, RZ, R145 ;  /* 0x000000ffff0d7224 */ /* 0x000fe200078e0091 */
[----:B------:R-:W-:Y:S01]  /*91b0*/  HMMA.16816.F32.BF16 R160, R156, R146, R160 ;  /* 0x000000929ca0723c */ /* 0x000fe200000418a0 */
[----:B------:R-:W-:-:S02]  /*91c0*/  FSEL R148, R148, -INF , !P6 ;  /* 0xff80000094947808 */ /* 0x000fc40007000000 */
[----:B------:R-:W-:Y:S01]  /*91d0*/  ISETP.GE.AND P6, PT, R12, R204, PT ;  /* 0x000000cc0c00720c */ /* 0x000fe20003fc6270 */
[----:B----4-:R-:W-:Y:S02]  /*91e0*/  FFMA.FTZ R15, R14, -UR24, R15 ;  /* 0x800000180e0f7c23 */ /* 0x010fe4000801000f */
[----:B------:R-:W4:Y:S01]  /*91f0*/  I2F R13, R13 ;  /* 0x0000000d000d7306 */ /* 0x000f220000201400 */
[--C-:B------:R-:W-:Y:S01]  /*9200*/  IMAD.IADD R14, R206, 0x1, -R12.reuse ;  /* 0x00000001ce0e7824 */ /* 0x100fe200078e0a0c */
[C---:B------:R-:W-:Y:S01]  /*9210*/  ISETP.LT.OR P6, PT, R12.reuse, R205, P6 ;  /* 0x000000cd0c00720c */ /* 0x040fe200037c1670 */
[----:B------:R-:W-:Y:S01]  /*9220*/  HMMA.16816.F32.BF16 R24, R156, R150, R24 ;  /* 0x000000969c18723c */ /* 0x000fe20000041818 */
[----:B------:R-:W-:Y:S01]  /*9230*/  FSEL R147, R15, -INF , !P0 ;  /* 0xff8000000f937808 */ /* 0x000fe20004000000 */
[----:B------:R-:W-:Y:S01]  /*9240*/  IMAD.IADD R15, R203, 0x1, -R12 ;  /* 0x00000001cb0f7824 */ /* 0x000fe200078e0a0c */
[C---:B------:R-:W-:Y:S02]  /*9250*/  ISETP.GE.AND P0, PT, R12.reuse, R199, PT ;  /* 0x000000c70c00720c */ /* 0x040fe40003f06270 */
[----:B------:R-:W-:Y:S01]  /*9260*/  IABS R14, R14 ;  /* 0x0000000e000e7213 */ /* 0x000fe20000000000 */
[----:B---3--:R-:W-:Y:S01]  /*9270*/  FFMA.FTZ R140, R135, -UR24, R140 ;  /* 0x80000018878c7c23 */ /* 0x008fe2000801008c */
[----:B------:R-:W-:-:S02]  /*9280*/  ISETP.LT.OR P0, PT, R12, R202, P0 ;  /* 0x000000ca0c00720c */ /* 0x000fc40000701670 */
[----:B------:R-:W-:Y:S01]  /*9290*/  IADD3 R12, R0, 0x10, RZ ;  /* 0x00000010000c7810 */ /* 0x000fe20007ffe0ff */
[----:B-1----:R-:W-:Y:S01]  /*92a0*/  HMMA.16816.F32.BF16 R136, R8, R4, R136 ;  /* 0x000000040888723c */ /* 0x002fe20000041888 */
[----:B------:R-:W-:Y:S01]  /*92b0*/  IABS R15, R15 ;  /* 0x0000000f000f7213 */ /* 0x000fe20000000000 */
[----:B------:R-:W1:Y:S01]  /*92c0*/  I2F R14, R14 ;  /* 0x0000000e000e7306 */ /* 0x000e620000201400 */
[----:B----4-:R-:W-:Y:S01]  /*92d0*/  FFMA.FTZ R155, R13, -UR24, R142 ;  /* 0x800000180d9b7c23 */ /* 0x010fe2000801008e */
[----:B------:R-:W-:Y:S01]  /*92e0*/  FSEL R140, R140, -INF , !P4 ;  /* 0xff8000008c8c7808 */ /* 0x000fe20006000000 */
[--C-:B------:R-:W-:Y:S01]  /*92f0*/  IMAD.IADD R13, R203, 0x1, -R12.reuse ;  /* 0x00000001cb0d7824 */ /* 0x100fe200078e0a0c */
[----:B------:R-:W-:Y:S01]  /*9300*/  ISETP.GE.AND P4, PT, R12, R204, PT ;  /* 0x000000cc0c00720c */ /* 0x000fe20003f86270 */
[----:B------:R-:W-:Y:S01]  /*9310*/  IMAD.IADD R5, R206, 0x1, -R12 ;  /* 0x00000001ce057824 */ /* 0x000fe200078e0a0c */
[----:B------:R-:W-:Y:S01]  /*9320*/  FSEL R155, R155, -INF , !P5 ;  /* 0xff8000009b9b7808 */ /* 0x000fe20006800000 */
[----:B--2---:R-:W-:Y:S01]  /*9330*/  HMMA.16816.F32.BF16 R28, R20, R16, R28 ;  /* 0x00000010141c723c */ /* 0x004fe2000004181c */
[----:B------:R-:W2:Y:S01]  /*9340*/  I2F R142, R15 ;  /* 0x0000000f008e7306 */ /* 0x000ea20000201400 */
[----:B------:R-:W-:-:S02]  /*9350*/  IADD3 R4, R0, 0x11, RZ ;  /* 0x0000001100047810 */ /* 0x000fc40007ffe0ff */
[----:B------:R-:W-:Y:S02]  /*9360*/  IABS R5, R5 ;  /* 0x0000000500057213 */ /* 0x000fe40000000000 */
[C---:B------:R-:W-:Y:S01]  /*9370*/  ISETP.GE.AND P5, PT, R12.reuse, R199, PT ;  /* 0x000000c70c00720c */ /* 0x040fe20003fa6270 */
[--C-:B------:R-:W-:Y:S01]  /*9380*/  IMAD.IADD R135, R203, 0x1, -R4.reuse ;  /* 0x00000001cb877824 */ /* 0x100fe200078e0a04 */
[----:B------:R-:W-:Y:S01]  /*9390*/  ISETP.LT.OR P4, PT, R12, R205, P4 ;  /* 0x000000cd0c00720c */ /* 0x000fe20002781670 */
[----:B-1----:R-:W-:Y:S01]  /*93a0*/  FFMA.FTZ R14, R14, -UR24, R141 ;  /* 0x800000180e0e7c23 */ /* 0x002fe2000801008d */
[----:B------:R-:W-:Y:S01]  /*93b0*/  IABS R13, R13 ;  /* 0x0000000d000d7213 */ /* 0x000fe20000000000 */
[----:B------:R-:W1:Y:S01]  /*93c0*/  I2F R5, R5 ;  /* 0x0000000500057306 */ /* 0x000e620000201400 */
[----:B------:R-:W-:Y:S01]  /*93d0*/  ISETP.LT.OR P5, PT, R12, R202, P5 ;  /* 0x000000ca0c00720c */ /* 0x000fe20002fa1670 */
[----:B------:R-:W-:Y:S01]  /*93e0*/  IMAD.IADD R12, R206, 0x1, -R4 ;  /* 0x00000001ce0c7824 */ /* 0x000fe200078e0a04 */
[----:B------:R-:W-:Y:S01]  /*93f0*/  FSEL R16, R14, -INF , !P6 ;  /* 0xff8000000e107808 */ /* 0x000fe20007000000 */
[----:B------:R-:W-:Y:S01]  /*9400*/  IMAD.MOV.U32 R141, RZ, RZ, R13 ;  /* 0x000000ffff8d7224 */ /* 0x000fe200078e000d */
[----:B------:R-:W-:Y:S01]  /*9410*/  IABS R135, R135 ;  /* 0x0000008700877213 */ /* 0x000fe20000000000 */
[----:B--2---:R-:W-:Y:S01]  /*9420*/  FFMA.FTZ R142, R142, -UR24, R143 ;  /* 0x800000188e8e7c23 */ /* 0x004fe2000801008f */
[----:B------:R-:W-:Y:S01]  /*9430*/  IABS R12, R12 ;  /* 0x0000000c000c7213 */ /* 0x000fe20000000000 */
[----:B------:R-:W2:Y:S01]  /*9440*/  I2F R17, R141 ;  /* 0x0000008d00117306 */ /* 0x000ea20000201400 */
[----:B------:R-:W-:Y:S01]  /*9450*/  ISETP.GE.AND P6, PT, R4, R204, PT ;  /* 0x000000cc0400720c */ /* 0x000fe20003fc6270 */
[----:B------:R-:W-:Y:S01]  /*9460*/  HMMA.16816.F32.BF16 R32, R8, R6, R32 ;  /* 0x000000060820723c */ /* 0x000fe20000041820 */
[----:B------:R-:W-:-:S02]  /*9470*/  FSEL R157, R142, -INF , !P0 ;  /* 0xff8000008e9d7808 */ /* 0x000fc40004000000 */
[C---:B------:R-:W-:Y:S02]  /*9480*/  ISETP.GE.AND P0, PT, R4.reuse, R199, PT ;  /* 0x000000c70400720c */ /* 0x040fe40003f06270 */
[C---:B------:R-:W-:Y:S01]  /*9490*/  ISETP.LT.OR P6, PT, R4.reuse, R205, P6 ;  /* 0x000000cd0400720c */ /* 0x040fe200037c1670 */
[----:B------:R3:W4:Y:S01]  /*94a0*/  I2F R142, R12 ;  /* 0x0000000c008e7306 */ /* 0x0007220000201400 */
[----:B-1----:R-:W-:Y:S01]  /*94b0*/  FFMA.FTZ R5, R5, -UR24, R136 ;  /* 0x8000001805057c23 */ /* 0x002fe20008010088 */
[----:B------:R-:W-:Y:S01]  /*94c0*/  ISETP.LT.OR P0, PT, R4, R202, P0 ;  /* 0x000000ca0400720c */ /* 0x000fe20000701670 */
[----:B------:R-:W-:Y:S01]  /*94d0*/  IMAD.MOV.U32 R136, RZ, RZ, R135 ;  /* 0x000000ffff887224 */ /* 0x000fe200078e0087 */
[----:B------:R-:W-:Y:S01]  /*94e0*/  IADD3 R4, R0, 0x18, RZ ;  /* 0x0000001800047810 */ /* 0x000fe20007ffe0ff */
[----:B------:R-:W-:Y:S01]  /*94f0*/  HMMA.16816.F32.BF16 R24, R20, R18, R24 ;  /* 0x000000121418723c */ /* 0x000fe20000041818 */
[----:B------:R-:W-:Y:S01]  /*9500*/  FSEL R158, R5, -INF , !P4 ;  /* 0xff800000059e7808 */ /* 0x000fe20006000000 */
[----:B--2---:R-:W-:-:S02]  /*9510*/  FFMA.FTZ R135, R17, -UR24, R138 ;  /* 0x8000001811877c23 */ /* 0x004fc4000801008a */
[----:B------:R-:W1:Y:S01]  /*9520*/  I2F R136, R136 ;  /* 0x0000008800887306 */ /* 0x000e620000201400 */
[--C-:B------:R-:W-:Y:S01]  /*9530*/  IMAD.IADD R17, R206, 0x1, -R4.reuse ;  /* 0x00000001ce117824 */ /* 0x100fe200078e0a04 */
[----:B------:R-:W-:Y:S01]  /*9540*/  ISETP.GE.AND P4, PT, R4, R204, PT ;  /* 0x000000cc0400720c */ /* 0x000fe20003f86270 */
[----:B------:R-:W-:Y:S01]  /*9550*/  IMAD.IADD R138, R203, 0x1, -R4 ;  /* 0x00000001cb8a7824 */ /* 0x000fe200078e0a04 */
[----:B------:R-:W-:Y:S02]  /*9560*/  FSEL R135, R135, -INF , !P5 ;  /* 0xff80000087877808 */ /* 0x000fe40006800000 */
[----:B------:R-:W-:Y:S01]  /*9570*/  IABS R17, R17 ;  /* 0x0000001100117213 */ /* 0x000fe20000000000 */
[----:B---3--:R-:W2:Y:S01]  /*9580*/  LDSM.16.M88.4 R12, [R180+0x5000] ;  /* 0x00500000b40c783b */ /* 0x008ea20000000200 */
[----:B----4-:R-:W-:Y:S01]  /*9590*/  FFMA.FTZ R142, R142, -UR24, R137 ;  /* 0x800000188e8e7c23 */ /* 0x010fe20008010089 */
[----:B------:R-:W-:Y:S02]  /*95a0*/  IADD3 R137, R0, 0x19, RZ ;  /* 0x0000001900897810 */ /* 0x000fe40007ffe0ff */
[C---:B------:R-:W-:Y:S01]  /*95b0*/  ISETP.GE.AND P5, PT, R4.reuse, R199, PT ;  /* 0x000000c70400720c */ /* 0x040fe20003fa6270 */
[----:B------:R-:W3:Y:S01]  /*95c0*/  I2F R17, R17 ;  /* 0x0000001100117306 */ /* 0x000ee20000201400 */
[----:B------:R-:W-:Y:S01]  /*95d0*/  ISETP.LT.OR P4, PT, R4, R205, P4 ;  /* 0x000000cd0400720c */ /* 0x000fe20002781670 */
[----:B------:R-:W-:Y:S01]  /*95e0*/  IMAD.IADD R18, R206, 0x1, -R137 ;  /* 0x00000001ce127824 */ /* 0x000fe200078e0a89 */
[----:B------:R-:W-:Y:S01]  /*95f0*/  ISETP.LT.OR P5, PT, R4, R202, P5 ;  /* 0x000000ca0400720c */ /* 0x000fe20002fa1670 */
[----:B-1----:R-:W-:Y:S01]  /*9600*/  FFMA.FTZ R136, R136, -UR24, R139 ;  /* 0x8000001888887c23 */ /* 0x002fe2000801008b */
[----:B------:R-:W1:Y:S01]  /*9610*/  LDSM.16.M88.4 R4, [R187+0xb800] ;  /* 0x00b80000bb04783b */ /* 0x000e620000000200 */
[----:B------:R-:W-:-:S02]  /*9620*/  IADD3 R19, R0, 0x20, RZ ;  /* 0x0000002000137810 */ /* 0x000fc40007ffe0ff */
[----:B------:R-:W-:Y:S02]  /*9630*/  IABS R18, R18 ;  /* 0x0000001200127213 */ /* 0x000fe40000000000 */
[----:B------:R-:W-:Y:S01]  /*9640*/  FSEL R223, R136, -INF , !P0 ;  /* 0xff80000088df7808 */ /* 0x000fe20004000000 */
[----:B------:R-:W-:Y:S01]  /*9650*/  IMAD.IADD R136, R203, 0x1, -R137 ;  /* 0x00000001cb887824 */ /* 0x000fe200078e0a89 */
[----:B------:R-:W-:Y:S02]  /*9660*/  IABS R138, R138 ;  /* 0x0000008a008a7213 */ /* 0x000fe40000000000 */
[----:B------:R-:W4:Y:S01]  /*9670*/  I2F R18, R18 ;  /* 0x0000001200127306 */ /* 0x000f220000201400 */
[----:B------:R-:W-:Y:S01]  /*9680*/  FSEL R156, R142, -INF , !P6 ;  /* 0xff8000008e9c7808 */ /* 0x000fe20007000000 */
[----:B---3--:R-:W-:Y:S01]  /*9690*/  FFMA.FTZ R17, R17, -UR24, R32 ;  /* 0x8000001811117c23 */ /* 0x008fe20008010020 */
[----:B------:R-:W-:Y:S02]  /*96a0*/  IABS R136, R136 ;  /* 0x0000008800887213 */ /* 0x000fe40000000000 */
[----:B------:R-:W-:-:S02]  /*96b0*/  ISETP.GE.AND P6, PT, R137, R204, PT ;  /* 0x000000cc8900720c */ /* 0x000fc40003fc6270 */
[C---:B------:R-:W-:Y:S01]  /*96c0*/  ISETP.GE.AND P0, PT, R137.reuse, R199, PT ;  /* 0x000000c78900720c */ /* 0x040fe20003f06270 */
[----:B------:R-:W3:Y:S01]  /*96d0*/  I2F R139, R138 ;  /* 0x0000008a008b7306 */ /* 0x000ee20000201400 */
[C---:B------:R-:W-:Y:S02]  /*96e0*/  ISETP.LT.OR P6, PT, R137.reuse, R205, P6 ;  /* 0x000000cd8900720c */ /* 0x040fe400037c1670 */
[----:B------:R-:W-:-:S05]  /*96f0*/  ISETP.LT.OR P0, PT, R137, R202, P0 ;  /* 0x000000ca8900720c */ /* 0x000fca0000701670 */
[----:B------:R-:W5:Y:S01]  /*9700*/  I2F R32, R136 ;  /* 0x0000008800207306 */ /* 0x000f620000201400 */
[----:B----4-:R-:W-:Y:S01]  /*9710*/  FFMA.FTZ R18, R18, -UR24, R33 ;  /* 0x8000001812127c23 */ /* 0x010fe20008010021 */
[----:B--2---:R-:W-:Y:S01]  /*9720*/  HMMA.16816.F32.BF16 R28, R8, R12, R28 ;  /* 0x0000000c081c723c */ /* 0x004fe2000004181c */
[----:B---3--:R-:W-:Y:S01]  /*9730*/  FFMA.FTZ R139, R139, -UR24, R34 ;  /* 0x800000188b8b7c23 */ /* 0x008fe20008010022 */
[----:B------:R-:W-:Y:S01]  /*9740*/  FSEL R34, R17, -INF , !P4 ;  /* 0xff80000011227808 */ /* 0x000fe20006000000 */
[----:B------:R-:W-:Y:S01]  /*9750*/  IMAD.IADD R17, R203, 0x1, -R19 ;  /* 0x00000001cb117824 */ /* 0x000fe200078e0a13 */
[----:B------:R-:W-:-:S03]  /*9760*/  ISETP.GE.AND P4, PT, R19, R204, PT ;  /* 0x000000cc1300720c */ /* 0x000fc60003f86270 */
[----:B------:R-:W-:Y:S01]  /*9770*/  IMAD.IADD R13, R206, 0x1, -R19 ;  /* 0x00000001ce0d7824 */ /* 0x000fe200078e0a13 */
[----:B------:R-:W-:Y:S01]  /*9780*/  IADD3 R12, R0, 0x21, RZ ;  /* 0x00000021000c7810 */ /* 0x000fe20007ffe0ff */
[----:B------:R-:W-:Y:S01]  /*9790*/  HMMA.16816.F32.BF16 R24, R8, R14, R24 ;  /* 0x0000000e0818723c */ /* 0x000fe20000041818 */
[----:B------:R-:W-:Y:S01]  /*97a0*/  FSEL R221, R139, -INF , !P5 ;  /* 0xff8000008bdd7808 */ /* 0x000fe20006800000 */
[----:B-----5:R-:W-:Y:S01]  /*97b0*/  FFMA.FTZ R35, R32, -UR24, R35 ;  /* 0x8000001820237c23 */ /* 0x020fe20008010023 */
[----:B------:R-:W-:Y:S01]  /*97c0*/  IABS R13, R13 ;  /* 0x0000000d000d7213 */ /* 0x000fe20000000000 */
[----:B------:R-:W-:Y:S01]  /*97d0*/  IMAD.IADD R33, R203, 0x1, -R12 ;  /* 0x00000001cb217824 */ /* 0x000fe200078e0a0c */
[----:B------:R-:W-:Y:S02]  /*97e0*/  ISETP.GE.AND P5, PT, R19, R199, PT ;  /* 0x000000c71300720c */ /* 0x000fe40003fa6270 */
[----:B------:R-:W-:Y:S01]  /*97f0*/  FSEL R32, R18, -INF , !P6 ;  /* 0xff80000012207808 */ /* 0x000fe20007000000 */
[----:B-1----:R-:W-:Y:S01]  /*9800*/  HMMA.16816.F32.BF16 R164, R20, R4, R164 ;  /* 0x0000000414a4723c */ /* 0x002fe200000418a4 */
[----:B------:R-:W1:Y:S01]  /*9810*/  I2F R13, R13 ;  /* 0x0000000d000d7306 */ /* 0x000e620000201400 */
[----:B------:R-:W-:-:S02]  /*9820*/  FSEL R219, R35, -INF , !P0 ;  /* 0xff80000023db7808 */ /* 0x000fc40004000000 */
[C---:B------:R-:W-:Y:S02]  /*9830*/  ISETP.GE.AND P6, PT, R12.reuse, R204, PT ;  /* 0x000000cc0c00720c */ /* 0x040fe40003fc6270 */
[----:B------:R-:W-:Y:S02]  /*9840*/  ISETP.GE.AND P0, PT, R12, R199, PT ;  /* 0x000000c70c00720c */ /* 0x000fe40003f06270 */
[CC--:B------:R-:W-:Y:S01]  /*9850*/  ISETP.LT.OR P4, PT, R19.reuse, R205.reuse, P4 ;  /* 0x000000cd1300720c */ /* 0x0c0fe20002781670 */
[----:B------:R-:W-:Y:S01]  /*9860*/  HMMA.16816.F32.BF16 R160, R20, R6, R160 ;  /* 0x0000000614a0723c */ /* 0x000fe200000418a0 */
[-C--:B------:R-:W-:Y:S01]  /*9870*/  ISETP.LT.OR P5, PT, R19, R202.reuse, P5 ;  /* 0x000000ca1300720c */ /* 0x080fe20002fa1670 */
[----:B------:R-:W-:Y:S01]  /*9880*/  IMAD.IADD R19, R206, 0x1, -R12 ;  /* 0x00000001ce137824 */ /* 0x000fe200078e0a0c */
[C---:B------:R-:W-:Y:S02]  /*9890*/  ISETP.LT.OR P6, PT, R12.reuse, R205, P6 ;  /* 0x000000cd0c00720c */ /* 0x040fe400037c1670 */
[----:B------:R-:W-:-:S02]  /*98a0*/  ISETP.LT.OR P0, PT, R12, R202, P0 ;  /* 0x000000ca0c00720c */ /* 0x000fc40000701670 */
[----:B------:R-:W-:Y:S01]  /*98b0*/  IABS R17, R17 ;  /* 0x0000001100117213 */ /* 0x000fe20000000000 */
[----:B-1----:R-:W-:Y:S01]  /*98c0*/  FFMA.FTZ R168, R13, -UR24, R28 ;  /* 0x800000180da87c23 */ /* 0x002fe2000801001c */
[C---:B------:R-:W-:Y:S01]  /*98d0*/  IADD3 R28, R0.reuse, 0x29, RZ ;  /* 0x00000029001c7810 */ /* 0x040fe20007ffe0ff */
[----:B------:R-:W1:Y:S01]  /*98e0*/  LDSM.16.M88.4 R12, [R180+0x5800] ;  /* 0x00580000b40c783b */ /* 0x000e620000000200 */
[----:B------:R-:W2:Y:S01]  /*98f0*/  I2F R5, R17 ;  /* 0x0000001100057306 */ /* 0x000ea20000201400 */
[----:B------:R-:W-:Y:S01]  /*9900*/  IADD3 R4, R0, 0x28, RZ ;  /* 0x0000002800047810 */ /* 0x000fe20007ffe0ff */
[----:B------:R-:W-:-:S04]  /*9910*/  DEPBAR.LE SB0, 0x0 ;  /* 0x000080000000791a */ /* 0x000fc80000000000 */
[----:B------:R-:W-:Y:S01]  /*9920*/  IABS R18, R33 ;  /* 0x0000002100127213 */ /* 0x000fe20000000000 */
[----:B------:R-:W-:Y:S01]  /*9930*/  IMAD.IADD R33, R206, 0x1, -R28 ;  /* 0x00000001ce217824 */ /* 0x000fe200078e0a1c */
[----:B------:R-:W-:Y:S02]  /*9940*/  IABS R19, R19 ;  /* 0x0000001300137213 */ /* 0x000fe40000000000 */
[----:B------:R-:W-:Y:S02]  /*9950*/  FSEL R168, R168, -INF , !P4 ;  /* 0xff800000a8a87808 */ /* 0x000fe40006000000 */
[----:B------:R-:W-:Y:S01]  /*9960*/  ISETP.GE.AND P4, PT, R4, R204, PT ;  /* 0x000000cc0400720c */ /* 0x000fe20003f86270 */
[----:B------:R3:W4:Y:S01]  /*9970*/  I2F R136, R19 ;  /* 0x0000001300887306 */ /* 0x0007220000201400 */
[----:B------:R-:W-:Y:S01]  /*9980*/  IADD3 R6, R0, 0x31, RZ ;  /* 0x0000003100067810 */ /* 0x000fe20007ffe0ff */
[----:B--2---:R-:W-:Y:S01]  /*9990*/  FFMA.FTZ R5, R5, -UR24, R30 ;  /* 0x8000001805057c23 */ /* 0x004fe2000801001e */
[----:B------:R-:W-:Y:S01]  /*99a0*/  ISETP.LT.OR P4, PT, R4, R205, P4 ;  /* 0x000000cd0400720c */ /* 0x000fe20002781670 */
[----:B------:R-:W-:-:S02]  /*99b0*/  IMAD.IADD R17, R206, 0x1, -R4 ;  /* 0x00000001ce117824 */ /* 0x000fc400078e0a04 */
[----:B------:R-:W-:Y:S01]  /*99c0*/  IMAD.IADD R21, R206, 0x1, -R6 ;  /* 0x00000001ce157824 */ /* 0x000fe200078e0a06 */
[----:B------:R-:W-:Y:S01]  /*99d0*/  FSEL R169, R5, -INF , !P5 ;  /* 0xff80000005a97808 */ /* 0x000fe20006800000 */
[----:B------:R-:W2:Y:S01]  /*99e0*/  I2F R18, R18 ;  /* 0x0000001200127306 */ /* 0x000ea20000201400 */
[C---:B------:R-:W-:Y:S02]  /*99f0*/  ISETP.GE.AND P5, PT, R4.reuse, R199, PT ;  /* 0x000000c70400720c */ /* 0x040fe40003fa6270 */
[----:B------:R-:W-:Y:S02]  /*9a00*/  IABS R5, R33 ;  /* 0x0000002100057213 */ /* 0x000fe40000000000 */
[----:B------:R-:W-:Y:S01]  /*9a10*/  IABS R17, R17 ;  /* 0x0000001100117213 */ /* 0x000fe20000000000 */
[----:B---3--:R-:W-:Y:S01]  /*9a20*/  IMAD.IADD R19, R203, 0x1, -R4 ;  /* 0x00000001cb137824 */ /* 0x008fe200078e0a04 */
[----:B------:R-:W-:Y:S01]  /*9a30*/  BAR.SYNC.DEFER_BLOCKING 0x0 ;  /* 0x0000000000007b1d */ /* 0x000fe20000010000 */
[----:B------:R-:W-:Y:S01]  /*9a40*/  ISETP.LT.OR P5, PT, R4, R202, P5 ;  /* 0x000000ca0400720c */ /* 0x000fe20002fa1670 */
[----:B------:R-:W-:Y:S01]  /*9a50*/  IMAD.MOV.U32 R4, RZ, RZ, R5 ;  /* 0x000000ffff047224 */ /* 0x000fe200078e0005 */
[----:B------:R-:W-:Y:S01]  /*9a60*/  IADD3 R5, R0, 0x30, RZ ;  /* 0x0000003000057810 */ /* 0x000fe20007ffe0ff */
[----:B----4-:R-:W-:Y:S01]  /*9a70*/  FFMA.FTZ R136, R136, -UR24, R29 ;  /* 0x8000001888887c23 */ /* 0x010fe2000801001d */
[----:B------:R-:W-:-:S02]  /*9a80*/  IABS R30, R19 ;  /* 0x00000013001e7213 */ /* 0x000fc40000000000 */
[----:B------:R-:W3:Y:S01]  /*9a90*/  I2F R19, R17 ;  /* 0x0000001100137306 */ /* 0x000ee20000201400 */
[--C-:B------:R-:W-:Y:S01]  /*9aa0*/  IMAD.IADD R7, R206, 0x1, -R5.reuse ;  /* 0x00000001ce077824 */ /* 0x100fe200078e0a05 */
[C---:B-1----:R-:W-:Y:S01]  /*9ab0*/  HMMA.16816.F32.BF16 R164, R8.reuse, R12, R164 ;  /* 0x0000000c08a4723c */ /* 0x042fe200000418a4 */
[----:B------:R-:W-:Y:S01]  /*9ac0*/  IMAD.IADD R20, R203, 0x1, -R5 ;  /* 0x00000001cb147824 */ /* 0x000fe200078e0a05 */
[----:B------:R-:W-:Y:S01]  /*9ad0*/  FSEL R208, R136, -INF , !P6 ;  /* 0xff80000088d07808 */ /* 0x000fe20007000000 */
[----:B--2---:R-:W-:Y:S01]  /*9ae0*/  FFMA.FTZ R31, R18, -UR24, R31 ;  /* 0x80000018121f7c23 */ /* 0x004fe2000801001f */
[----:B------:R-:W-:Y:S02]  /*9af0*/  IABS R7, R7 ;  /* 0x0000000700077213 */ /* 0x000fe40000000000 */
[----:B------:R-:W1:Y:S01]  /*9b00*/  I2F R17, R30 ;  /* 0x0000001e00117306 */ /* 0x000e620000201400 */
[----:B------:R-:W-:Y:S01]  /*9b10*/  IADD3 R12, R0, 0x38, RZ ;  /* 0x00000038000c7810 */ /* 0x000fe20007ffe0ff */
[----:B------:R-:W-:Y:S01]  /*9b20*/  HMMA.16816.F32.BF16 R160, R8, R14, R160 ;  /* 0x0000000e08a0723c */ /* 0x000fe200000418a0 */
[----:B------:R-:W-:-:S02]  /*9b30*/  IABS R20, R20 ;  /* 0x0000001400147213 */ /* 0x000fc40000000000 */
[----:B------:R-:W-:Y:S02]  /*9b40*/  IADD3 R0, R0, 0x39, RZ ;  /* 0x0000003900007810 */ /* 0x000fe40007ffe0ff */
[----:B------:R-:W-:Y:S01]  /*9b50*/  FSEL R207, R31, -INF , !P0 ;  /* 0xff8000001fcf7808 */ /* 0x000fe20004000000 */
[----:B------:R-:W2:Y:S01]  /*9b60*/  I2F R7, R7 ;  /* 0x0000000700077306 */ /* 0x000ea20000201400 */
[----:B---3--:R-:W-:Y:S01]  /*9b70*/  FFMA.FTZ R19, R19, -UR24, R24 ;  /* 0x8000001813137c23 */ /* 0x008fe20008010018 */
[-C--:B------:R-:W-:Y:S01]  /*9b80*/  ISETP.GE.AND P6, PT, R28, R204.reuse, PT ;  /* 0x000000cc1c00720c */ /* 0x080fe20003fc6270 */
[----:B------:R-:W-:Y:S01]  /*9b90*/  IMAD.MOV.U32 R13, RZ, RZ, R20 ;  /* 0x000000ffff0d7224 */ /* 0x000fe200078e0014 */
[----:B------:R-:W-:Y:S01]  /*9ba0*/  IABS R20, R21 ;  /* 0x0000001500147213 */ /* 0x000fe20000000000 */
[----:B------:R-:W-:Y:S01]  /*9bb0*/  IMAD.IADD R9, R206, 0x1, -R0 ;  /* 0x00000001ce097824 */ /* 0x000fe200078e0a00 */
[----:B------:R-:W-:Y:S01]  /*9bc0*/  FSEL R170, R19, -INF , !P4 ;  /* 0xff80000013aa7808 */ /* 0x000fe20006000000 */
[----:B------:R-:W-:Y:S01]  /*9bd0*/  IMAD.IADD R19, R203, 0x1, -R6 ;  /* 0x00000001cb137824 */ /* 0x000fe200078e0a06 */
[----:B------:R-:W3:Y:S01]  /*9be0*/  I2F R4, R4 ;  /* 0x0000000400047306 */ /* 0x000ee20000201400 */
[----:B-1----:R-:W-:Y:S01]  /*9bf0*/  FFMA.FTZ R17, R17, -UR24, R26 ;  /* 0x8000001811117c23 */ /* 0x002fe2000801001a */
[----:B------:R-:W-:Y:S01]  /*9c00*/  ISETP.GE.AND P4, PT, R5, R204, PT ;  /* 0x000000cc0500720c */ /* 0x000fe20003f86270 */
[----:B------:R-:W-:Y:S01]  /*9c10*/  IMAD.IADD R30, R203, 0x1, -R28 ;  /* 0x00000001cb1e7824 */ /* 0x000fe200078e0a1c */
[----:B------:R-:W-:-:S02]  /*9c20*/  IABS R19, R19 ;  /* 0x0000001300137213 */ /* 0x000fc40000000000 */
[----:B------:R-:W-:Y:S01]  /*9c30*/  FSEL R171, R17, -INF , !P5 ;  /* 0xff80000011ab7808 */ /* 0x000fe20006800000 */
[----:B------:R-:W-:Y:S01]  /*9c40*/  IMAD.IADD R17, R206, 0x1, -R12 ;  /* 0x00000001ce117824 */ /* 0x000fe200078e0a0c */
[----:B------:R-:W-:Y:S01]  /*9c50*/  ISETP.GE.AND P5, PT, R5, R199, PT ;  /* 0x000000c70500720c */ /* 0x000fe20003fa6270 */
[----:B--2---:R-:W-:Y:S01]  /*9c60*/  FFMA.FTZ R154, R7, -UR24, R164 ;  /* 0x80000018079a7c23 */ /* 0x004fe200080100a4 */
[----:B------:R-:W-:Y:S01]  /*9c70*/  IABS R29, R30 ;  /* 0x0000001e001d7213 */ /* 0x000fe20000000000 */
[----:B------:R-:W-:Y:S01]  /*9c80*/  IMAD.IADD R7, R203, 0x1, -R12 ;  /* 0x00000001cb077824 */ /* 0x000fe200078e0a0c */
[C---:B------:R-:W-:Y:S01]  /*9c90*/  ISETP.LT.OR P4, PT, R5.reuse, R205, P4 ;  /* 0x000000cd0500720c */ /* 0x040fe20002781670 */
[----:B------:R-:W1:Y:S01]  /*9ca0*/  I2F R13, R13 ;  /* 0x0000000d000d7306 */ /* 0x000e620000201400 */
[----:B------:R-:W-:Y:S01]  /*9cb0*/  ISETP.LT.OR P5, PT, R5, R202, P5 ;  /* 0x000000ca0500720c */ /* 0x000fe20002fa1670 */
[----:B------:R-:W-:Y:S01]  /*9cc0*/  IMAD.MOV.U32 R5, RZ, RZ, R19 ;  /* 0x000000ffff057224 */ /* 0x000fe200078e0013 */
[----:B------:R-:W-:Y:S01]  /*9cd0*/  IABS R17, R17 ;  /* 0x0000001100117213 */ /* 0x000fe20000000000 */
[----:B---3--:R-:W-:Y:S01]  /*9ce0*/  FFMA.FTZ R25, R4, -UR24, R25 ;  /* 0x8000001804197c23 */ /* 0x008fe20008010019 */
[----:B------:R-:W-:-:S02]  /*9cf0*/  IABS R8, R7 ;  /* 0x0000000700087213 */ /* 0x000fc40000000000 */
[----:B------:R-:W-:Y:S01]  /*9d00*/  ISETP.GE.AND P0, PT, R28, R199, PT ;  /* 0x000000c71c00720c */ /* 0x000fe20003f06270 */
[----:B------:R-:W2:Y:S01]  /*9d10*/  I2F R18, R29 ;  /* 0x0000001d00127306 */ /* 0x000ea20000201400 */
[----:B------:R-:W-:Y:S02]  /*9d20*/  FSEL R154, R154, -INF , !P4 ;  /* 0xff8000009a9a7808 */ /* 0x000fe40006000000 */
[----:B------:R-:W-:Y:S02]  /*9d30*/  ISETP.GE.AND P4, PT, R12, R204, PT ;  /* 0x000000cc0c00720c */ /* 0x000fe40003f86270 */
[CC--:B------:R-:W-:Y:S02]  /*9d40*/  ISETP.LT.OR P6, PT, R28.reuse, R205.reuse, P6 ;  /* 0x000000cd1c00720c */ /* 0x0c0fe400037c1670 */
[----:B------:R-:W-:Y:S01]  /*9d50*/  ISETP.LT.OR P0, PT, R28, R202, P0 ;  /* 0x000000ca1c00720c */ /* 0x000fe20000701670 */
[----:B------:R3:W4:Y:S01]  /*9d60*/  I2F R4, R5 ;  /* 0x0000000500047306 */ /* 0x0007220000201400 */
[----:B------:R-:W-:Y:S01]  /*9d70*/  ISETP.LT.OR P4, PT, R12, R205, P4 ;  /* 0x000000cd0c00720c */ /* 0x000fe20002781670 */
[----:B-1----:R-:W-:Y:S01]  /*9d80*/  FFMA.FTZ R13, R13, -UR24, R166 ;  /* 0x800000180d0d7c23 */ /* 0x002fe200080100a6 */
[----:B------:R-:W-:-:S02]  /*9d90*/  FSEL R164, R25, -INF , !P6 ;  /* 0xff80000019a47808 */ /* 0x000fc40007000000 */
[----:B------:R-:W-:Y:S02]  /*9da0*/  ISETP.GE.AND P6, PT, R6, R204, PT ;  /* 0x000000cc0600720c */ /* 0x000fe40003fc6270 */
[----:B------:R-:W-:Y:S01]  /*9db0*/  FSEL R151, R13, -INF , !P5 ;  /* 0xff8000000d977808 */ /* 0x000fe20006800000 */
[----:B------:R-:W1:Y:S01]  /*9dc0*/  I2F R7, R17 ;  /* 0x0000001100077306 */ /* 0x000e620000201400 */
[----:B--2---:R-:W-:Y:S01]  /*9dd0*/  FFMA.FTZ R18, R18, -UR24, R27 ;  /* 0x8000001812127c23 */ /* 0x004fe2000801001b */
[----:B------:R-:W-:Y:S02]  /*9de0*/  ISETP.LT.OR P6, PT, R6, R205, P6 ;  /* 0x000000cd0600720c */ /* 0x000fe400037c1670 */
[----:B------:R-:W-:Y:S02]  /*9df0*/  ISETP.GE.AND P5, PT, R12, R199, PT ;  /* 0x000000c70c00720c */ /* 0x000fe40003fa6270 */
[----:B------:R-:W-:Y:S01]  /*9e00*/  FSEL R217, R18, -INF , !P0 ;  /* 0xff80000012d97808 */ /* 0x000fe20004000000 */
[----:B---3--:R-:W-:Y:S01]  /*9e10*/  IMAD.MOV.U32 R5, RZ, RZ, R8 ;  /* 0x000000ffff057224 */ /* 0x008fe200078e0008 */
[----:B------:R-:W-:Y:S01]  /*9e20*/  IABS R8, R9 ;  /* 0x0000000900087213 */ /* 0x000fe20000000000 */
[----:B------:R-:W2:Y:S01]  /*9e30*/  I2F R20, R20 ;  /* 0x0000001400147306 */ /* 0x000ea20000201400 */
[----:B------:R-:W-:Y:S01]  /*9e40*/  IMAD.IADD R9, R203, 0x1, -R0 ;  /* 0x00000001cb097824 */ /* 0x000fe200078e0a00 */
[----:B------:R-:W-:Y:S01]  /*9e50*/  ISETP.GE.AND P0, PT, R6, R199, PT ;  /* 0x000000c70600720c */ /* 0x000fe20003f06270 */
[----:B----4-:R-:W-:Y:S01]  /*9e60*/  FFMA.FTZ R137, R4, -UR24, R167 ;  /* 0x8000001804897c23 */ /* 0x010fe200080100a7 */
[----:B------:R-:W-:-:S02]  /*9e70*/  ISETP.LT.OR P5, PT, R12, R202, P5 ;  /* 0x000000ca0c00720c */ /* 0x000fc40002fa1670 */
[----:B------:R-:W-:Y:S01]  /*9e80*/  IABS R9, R9 ;  /* 0x0000000900097213 */ /* 0x000fe20000000000 */
[----:B-1----:R-:W-:Y:S01]  /*9e90*/  FFMA.FTZ R7, R7, -UR24, R160 ;  /* 0x8000001807077c23 */ /* 0x002fe200080100a0 */
[----:B------:R-:W1:Y:S01]  /*9ea0*/  I2F R5, R5 ;  /* 0x0000000500057306 */ /* 0x000e620000201400 */
[----:B------:R-:W-:-:S03]  /*9eb0*/  ISETP.LT.OR P0, PT, R6, R202, P0 ;  /* 0x000000ca0600720c */ /* 0x000fc60000701670 */
[----:B------:R-:W-:Y:S02]  /*9ec0*/  FSEL R138, R7, -INF , !P4 ;  /* 0xff800000078a7808 */ /* 0x000fe40006000000 */
[----:B------:R-:W-:Y:S02]  /*9ed0*/  PLOP3.LUT P4, PT, PT, PT, UP0, 0x80, 0x0 ;  /* 0x000000000000781c */ /* 0x000fe40003f8f008 */
[----:B------:R-:W3:Y:S01]  /*9ee0*/  I2F R8, R8 ;  /* 0x0000000800087306 */ /* 0x000ee20000201400 */
[----:B--2---:R-:W-:Y:S01]  /*9ef0*/  FFMA.FTZ R20, R20, -UR24, R165 ;  /* 0x8000001814147c23 */ /* 0x004fe200080100a5 */
[----:B------:R-:W-:Y:S02]  /*9f00*/  FSEL R137, R137, -INF , !P0 ;  /* 0xff80000089897808 */ /* 0x000fe40004000000 */
[----:B------:R-:W-:Y:S02]  /*9f10*/  ISETP.GE.AND P0, PT, R0, R199, PT ;  /* 0x000000c70000720c */ /* 0x000fe40003f06270 */
[----:B------:R-:W-:-:S02]  /*9f20*/  FSEL R152, R20, -INF , !P6 ;  /* 0xff80000014987808 */ /* 0x000fc40007000000 */
[----:B------:R-:W2:Y:S01]  /*9f30*/  I2F R4, R9 ;  /* 0x0000000900047306 */ /* 0x000ea20000201400 */
[C---:B------:R-:W-:Y:S01]  /*9f40*/  ISETP.GE.AND P6, PT, R0.reuse, R204, PT ;  /* 0x000000cc0000720c */ /* 0x040fe20003fc6270 */
[----:B-1----:R-:W-:Y:S01]  /*9f50*/  FFMA.FTZ R5, R5, -UR24, R162 ;  /* 0x8000001805057c23 */ /* 0x002fe200080100a2 */
[C---:B------:R-:W-:Y:S02]  /*9f60*/  ISETP.LT.OR P0, PT, R0.reuse, R202, P0 ;  /* 0x000000ca0000720c */ /* 0x040fe40000701670 */
[----:B------:R-:W-:Y:S02]  /*9f70*/  ISETP.LT.OR P6, PT, R0, R205, P6 ;  /* 0x000000cd0000720c */ /* 0x000fe400037c1670 */
[----:B------:R-:W-:Y:S01]  /*9f80*/  FSEL R139, R5, -INF , !P5 ;  /* 0xff800000058b7808 */ /* 0x000fe20006800000 */
[----:B---3--:R-:W-:-:S05]  /*9f90*/  FFMA.FTZ R8, R8, -UR24, R161 ;  /* 0x8000001808087c23 */ /* 0x008fca00080100a1 */
[----:B------:R-:W-:Y:S01]  /*9fa0*/  FSEL R136, R8, -INF , !P6 ;  /* 0xff80000008887808 */ /* 0x000fe20007000000 */
[----:B--2---:R-:W-:-:S05]  /*9fb0*/  FFMA.FTZ R4, R4, -UR24, R163 ;  /* 0x8000001804047c23 */ /* 0x004fca00080100a3 */
        /* <DEDUP_REMOVED lines=74> */
.L_x_5645:
[----:B------:R-:W-:Y:S02]  /*a460*/  ULDC UR10, c[0x0][0x198] ;  /* 0x00006600000a7ab9 */ /* 0x000fe40000000800 */
[----:B------:R-:W-:-:S04]  /*a470*/  ULEA UR10, -UR10, URZ, 0x6 ;  /* 0x0000003f0a0a7291 */ /* 0x000fc8000f8e313f */
[----:B------:R-:W-:Y:S02]  /*a480*/  USHF.R.S32.HI UR8, URZ, 0x1f, UR10 ;  /* 0x0000001f3f087899 */ /* 0x000fe4000801140a */
.L_x_5646:
        /* <DEDUP_REMOVED lines=122> */
.L_x_5648:
[----:B------:R-:W-:Y:S05]  /*ac30*/  BSYNC B0 ;  /* 0x0000000000007941 */ /* 0x000fea0003800000 */
.L_x_5647:
[----:B------:R-:W0:Y:S01]  /*ac40*/  LDGDEPBAR ;  /* 0x00000000000079af */ /* 0x000e220000000000 */
[----:B--2---:R-:W-:Y:S01]  /*ac50*/  IMAD.U32 R5, RZ, RZ, UR10 ;  /* 0x0000000aff057e24 */ /* 0x004fe2000f8e00ff */
[----:B------:R-:W-:Y:S01]  /*ac60*/  MOV R0, UR8 ;  /* 0x0000000800007c02 */ /* 0x000fe20008000f00 */
[----:B------:R-:W-:-:S03]  /*ac70*/  IMAD.U32 R4, RZ, RZ, UR10 ;  /* 0x0000000aff047e24 */ /* 0x000fc6000f8e00ff */
[----:B------:R-:W-:-:S04]  /*ac80*/  LEA R210, P0, R5, R210, 0x1 ;  /* 0x000000d205d27211 */ /* 0x000fc800078008ff */
[----:B------:R-:W-:Y:S02]  /*ac90*/  LEA.HI.X R209, R4, R209, R0, 0x1, P0 ;  /* 0x000000d104d17211 */ /* 0x000fe400000f0c00 */
.L_x_5644:
        /* <DEDUP_REMOVED lines=54> */
[----:B------:R-:W-:-:S02]  /*b000*/  FADD.FTZ R6, R3, -R6 ;  /* 0x8000000603067221 */ /* 0x000fc40000010000 */
[--C-:B------:R-:W-:Y:S02]  /*b010*/  FFMA.FTZ R142, R140, c[0x0][0x23c], -R153.reuse ;  /* 0x00008f008c8e7a23 */ /* 0x100fe40000010899 */
[--C-:B------:R-:W-:Y:S02]  /*b020*/  FFMA.FTZ R140, R2, c[0x0][0x23c], -R150.reuse ;  /* 0x00008f00028c7a23 */ /* 0x100fe40000010896 */
[--C-:B------:R-:W-:Y:S02]  /*b030*/  FFMA.FTZ R143, R148, c[0x0][0x23c], -R153.reuse ;  /* 0x00008f00948f7a23 */ /* 0x100fe40000010899 */
[----:B------:R-:W-:Y:S01]  /*b040*/  FFMA.FTZ R2, R147, c[0x0][0x23c], -R150 ;  /* 0x00008f0093027a23 */ /* 0x000fe20000010896 */
[----:B------:R-:W-:Y:S01]  /*b050*/  MUFU.EX2 R142, R142 ;  /* 0x0000008e008e7308 */ /* 0x000fe20000000800 */
[--C-:B------:R-:W-:Y:S02]  /*b060*/  FFMA.FTZ R144, R144, c[0x0][0x23c], -R153.reuse ;  /* 0x00008f0090907a23 */ /* 0x100fe40000010899 */
[----:B------:R-:W-:-:S02]  /*b070*/  FFMA.FTZ R141, R16, c[0x0][0x23c], -R153 ;  /* 0x00008f00108d7a23 */ /* 0x000fc40000010899 */
[--C-:B------:R-:W-:Y:S01]  /*b080*/  FFMA.FTZ R0, R155, c[0x0][0x23c], -R150.reuse ;  /* 0x00008f009b007a23 */ /* 0x100fe20000010896 */
[----:B------:R-:W1:Y:S01]  /*b090*/  LDSM.16.MT88.4 R16, [R188+0xc000] ;  /* 0x00c00000bc10783b */ /* 0x000e620000004200 */
[----:B------:R-:W-:Y:S01]  /*b0a0*/  FFMA.FTZ R147, R157, c[0x0][0x23c], -R150 ;  /* 0x00008f009d937a23 */ /* 0x000fe20000010896 */
[----:B------:R-:W-:Y:S01]  /*b0b0*/  MUFU.EX2 R144, R144 ;  /* 0x0000009000907308 */ /* 0x000fe20000000800 */
[----:B------:R-:W-:Y:S02]  /*b0c0*/  FMUL.FTZ R148, R4, c[0x0][0x23c] ;  /* 0x00008f0004947a20 */ /* 0x000fe40000410000 */
[----:B------:R-:W-:Y:S02]  /*b0d0*/  FMUL.FTZ R3, R6, c[0x0][0x23c] ;  /* 0x00008f0006037a20 */ /* 0x000fe40000410000 */
[--C-:B------:R-:W-:Y:S02]  /*b0e0*/  FFMA.FTZ R155, R158, c[0x0][0x23c], -R153.reuse ;  /* 0x00008f009e9b7a23 */ /* 0x100fe40000010899 */
[--C-:B------:R-:W-:Y:S01]  /*b0f0*/  FFMA.FTZ R156, R156, c[0x0][0x23c], -R153.reuse ;  /* 0x00008f009c9c7a23 */ /* 0x100fe20000010899 */
[----:B------:R-:W2:Y:S01]  /*b100*/  MUFU.EX2 R143, R143 ;  /* 0x0000008f008f7308 */ /* 0x000ea20000000800 */
[----:B------:R-:W-:-:S02]  /*b110*/  FFMA.FTZ R157, R34, c[0x0][0x23c], -R153 ;  /* 0x00008f00229d7a23 */ /* 0x000fc40000010899 */
[--C-:B------:R-:W-:Y:S02]  /*b120*/  FFMA.FTZ R158, R32, c[0x0][0x23c], -R153.reuse ;  /* 0x00008f00209e7a23 */ /* 0x100fe40000010899 */
[--C-:B------:R-:W-:Y:S01]  /*b130*/  FFMA.FTZ R159, R135, c[0x0][0x23c], -R150.reuse ;  /* 0x00008f00879f7a23 */ /* 0x100fe20000010896 */
[----:B------:R-:W-:Y:S01]  /*b140*/  LDSM.16.MT88.4 R32, [R185+0xc800] ;  /* 0x00c80000b920783b */ /* 0x000fe20000004200 */
[--C-:B------:R-:W-:Y:S01]  /*b150*/  FFMA.FTZ R162, R223, c[0x0][0x23c], -R150.reuse ;  /* 0x00008f00dfa27a23 */ /* 0x100fe20000010896 */
[----:B------:R-:W3:Y:S01]  /*b160*/  MUFU.EX2 R141, R141 ;  /* 0x0000008d008d7308 */ /* 0x000ee20000000800 */
[--C-:B------:R-:W-:Y:S01]  /*b170*/  FFMA.FTZ R160, R221, c[0x0][0x23c], -R150.reuse ;  /* 0x00008f00dda07a23 */ /* 0x100fe20000010896 */
[----:B------:R-:W-:Y:S01]  /*b180*/  LDSM.16.MT88.4 R132, [R186+0xc800] ;  /* 0x00c80000ba84783b */ /* 0x000fe20000004200 */
[----:B------:R-:W-:Y:S02]  /*b190*/  FFMA.FTZ R161, R219, c[0x0][0x23c], -R150 ;  /* 0x00008f00dba17a23 */ /* 0x000fe40000010896 */
[----:B------:R-:W-:-:S02]  /*b1a0*/  FFMA.FTZ R163, R168, c[0x0][0x23c], -R153 ;  /* 0x00008f00a8a37a23 */ /* 0x000fc40000010899 */
[--C-:B------:R-:W-:Y:S01]  /*b1b0*/  FFMA.FTZ R165, R170, c[0x0][0x23c], -R153.reuse ;  /* 0x00008f00aaa57a23 */ /* 0x100fe20000010899 */
[----:B------:R-:W-:Y:S01]  /*b1c0*/  MUFU.EX2 R140, R140 ;  /* 0x0000008c008c7308 */ /* 0x000fe20000000800 */
[----:B--2---:R-:W-:Y:S01]  /*b1d0*/  F2FP.BF16.PACK_AB R4, R143, R144 ;  /* 0x000000908f04723e */ /* 0x004fe200000010ff */
[--C-:B------:R-:W-:Y:S02]  /*b1e0*/  FFMA.FTZ R167, R169, c[0x0][0x23c], -R150.reuse ;  /* 0x00008f00a9a77a23 */ /* 0x100fe40000010896 */
[--C-:B------:R-:W-:Y:S02]  /*b1f0*/  FFMA.FTZ R166, R208, c[0x0][0x23c], -R153.reuse ;  /* 0x00008f00d0a67a23 */ /* 0x100fe40000010899 */
[----:B------:R-:W-:Y:S02]  /*b200*/  FFMA.FTZ R164, R164, c[0x0][0x23c], -R153 ;  /* 0x00008f00a4a47a23 */ /* 0x000fe40000010899 */
[----:B------:R-:W2:Y:S01]  /*b210*/  MUFU.EX2 R2, R2 ;  /* 0x0000000200027308 */ /* 0x000ea20000000800 */
        /* <DEDUP_REMOVED lines=13> */
[----:B------:R-:W-:Y:S02]  /*b2f0*/  FFMA.FTZ R153, R136, c[0x0][0x23c], -R153 ;  /* 0x00008f0088997a23 */ /* 0x000fe40000010899 */
[----:B------:R-:W2:Y:S01]  /*b300*/  MUFU.EX2 R148, R148 ;  /* 0x0000009400947308 */ /* 0x000ea20000000800 */
[----:B------:R-:W-:Y:S01]  /*b310*/  FFMA.FTZ R150, R149, c[0x0][0x23c], -R150 ;  /* 0x00008f0095967a23 */ /* 0x000fe20000010896 */
[----:B------:R-:W-:Y:S06]  /*b320*/  LDSM.16.MT88.4 R136, [R186+0xd800] ;  /* 0x00d80000ba88783b */ /* 0x000fec0000004200 */
        /* <DEDUP_REMOVED lines=304> */
.L_x_5641:
        /* <DEDUP_REMOVED lines=45> */
.L_x_5653:
        /* <DEDUP_REMOVED lines=20> */
[----:B------:R-:W-:Y:S04]  /*ca40*/  UIADD3 UR5, -UR35, URZ, URZ ;  /* 0x0000003f23057290 */ /* 0x000fe8000fffe13f */
[----:B------:R-:W-:Y:S02]  /*ca50*/  UIMAD UR32, UR16, UR5, UR32 ;  /* 0x00000005102072a4 */ /* 0x000fe4000f8e0220 */
[----:B------:R-:W-:Y:S02]  /*ca60*/  UMOV UR37, UR39 ;  /* 0x0000002700257c82 */ /* 0x000fe40008000000 */
[----:B------:R-:W-:Y:S02]  /*ca70*/  UIADD3 UR33, -UR37, URZ, URZ ;  /* 0x0000003f25217290 */ /* 0x000fe4000fffe13f */
[----:B------:R-:W-:Y:S02]  /*ca80*/  UISETP.GT.U32.AND UP2, UPT, UR16, UR32, UPT ;  /* 0x000000201000728c */ /* 0x000fe4000bf44070 */
[----:B------:R-:W-:Y:S04]  /*ca90*/  UIMAD UR34, UR16, UR33, UR34 ;  /* 0x00000021102272a4 */ /* 0x000fe8000f8e0222 */
[----:B------:R-:W-:Y:S05]  /*caa0*/  UISETP.GT.U32.AND UP3, UPT, UR16, UR34, UPT ;  /* 0x000000221000728c */ /* 0x000fea000bf64070 */
[----:B------:R-:W-:Y:S02]  /*cab0*/  @!UP2 UIADD3 UR32, UR32, -UR16, URZ ;  /* 0x800000102020a290 */ /* 0x000fe4000fffe03f */
[----:B------:R-:W-:Y:S02]  /*cac0*/  @!UP2 UIADD3 UR35, UR35, 0x1, URZ ;  /* 0x000000012323a890 */ /* 0x000fe4000fffe03f */
[----:B------:R-:W-:Y:S02]  /*cad0*/  UISETP.GE.U32.AND UP4, UPT, UR32, UR16, UPT ;  /* 0x000000102000728c */ /* 0x000fe4000bf86070 */
[----:B------:R-:W-:Y:S02]  /*cae0*/  @!UP3 UIADD3 UR34, UR34, -UR16, URZ ;  /* 0x800000102222b290 */ /* 0x000fe4000fffe03f */
[----:B------:R-:W-:Y:S02]  /*caf0*/  @!UP3 UIADD3 UR37, UR37, 0x1, URZ ;  /* 0x000000012525b890 */ /* 0x000fe4000fffe03f */
[----:B------:R-:W-:Y:S02]  /*cb00*/  UISETP.GE.U32.AND UP5, UPT, UR34, UR16, UPT ;  /* 0x000000102200728c */ /* 0x000fe4000bfa6070 */
[----:B------:R-:W-:Y:S02]  /*cb10*/  UISETP.GE.AND UP3, UPT, UR36, URZ, UPT ;  /* 0x0000003f2400728c */ /* 0x000fe4000bf66270 */
[----:B------:R-:W-:Y:S02]  /*cb20*/  UISETP.GE.AND UP2, UPT, UR4, URZ, UPT ;  /* 0x0000003f0400728c */ /* 0x000fe4000bf46270 */
[----:B------:R-:W-:Y:S05]  /*cb30*/  @UP4 UIADD3 UR35, UR35, 0x1, URZ ;  /* 0x0000000123234890 */ /* 0x000fea000fffe03f */
[----:B------:R-:W-:Y:S04]  /*cb40*/  @UP5 UIADD3 UR37, UR37, 0x1, URZ ;  /* 0x0000000125255890 */ /* 0x000fe8000fffe03f */
[----:B------:R-:W-:Y:S02]  /*cb50*/  @!UP3 UIADD3 UR37, -UR37, URZ, URZ ;  /* 0x0000003f2525b290 */ /* 0x000fe4000fffe13f */
        /* <DEDUP_REMOVED lines=17> */
[----:B---3--:R-:W-:Y:S01]  /*cc70*/  MOV R5, UR5 ;  /* 0x0000000500057c02 */ /* 0x008fe20008000f00 */
[----:B------:R-:W-:Y:S04]  /*cc80*/  ULDC.64 UR4, c[0x0][0x1a0] ;  /* 0x0000680000047ab9 */ /* 0x000fe80000000a00 */
[----:B------:R1:W2:Y:S01]  /*cc90*/  LDG.E R4, [R4.64] ;  /* 0x0000001c04047981 */ /* 0x0002a2000c1e1900 */
[----:B----4-:R-:W-:Y:S01]  /*cca0*/  MOV R11, UR33 ;  /* 0x00000021000b7c02 */ /* 0x010fe20008000f00 */
[----:B------:R-:W-:Y:S04]  /*ccb0*/  UIADD3 UR33, UR37, -UR35, URZ ;  /* 0x8000002325217290 */ /* 0x000fe8000fffe03f */
[----:B------:R-:W2:Y:S01]  /*ccc0*/  LDG.E R3, [R10.64] ;  /* 0x0000001c0a037981 */ /* 0x000ea2000c1e1900 */
[----:B------:R-:W-:Y:S04]  /*ccd0*/  UIMAD UR33, UR33, UR7, -UR13 ;  /* 0x00000007212172a4 */ /* 0x000fe8000f8e0a0d */
[----:B------:R-:W-:Y:S02]  /*cce0*/  USHF.R.S32.HI UR32, URZ, 0x1f, UR33 ;  /* 0x0000001f3f207899 */ /* 0x000fe40008011421 */
[----:B------:R-:W-:Y:S02]  /*ccf0*/  UIMAD.WIDE.U32 UR34, UR33, UR4, URZ ;  /* 0x00000004212272a5 */ /* 0x000fe4000f8e003f */
[----:B------:R-:W-:Y:S04]  /*cd00*/  UIMAD UR32, UR32, UR4, URZ ;  /* 0x00000004202072a4 */ /* 0x000fe8000f8e023f */
[----:B------:R-:W-:Y:S01]  /*cd10*/  UIMAD UR32, UR33, UR5, UR32 ;  /* 0x00000005212072a4 */ /* 0x000fe2000f8e0220 */
[----:B-1----:R-:W-:Y:S03]  /*cd20*/  IMAD.U32 R5, RZ, RZ, UR35 ;  /* 0x00000023ff057e24 */ /* 0x002fe6000f8e00ff */
[----:B------:R-:W-:Y:S06]  /*cd30*/  UIADD3 UR32, UR35, UR32, URZ ;  /* 0x0000002023207290 */ /* 0x000fec000fffe03f */
        /* <DEDUP_REMOVED lines=9> */
.L_x_5650:
        /* <DEDUP_REMOVED lines=279> */
[----:B------:R-:W-:Y:S02]  /*df40*/  UISETP.GE.AND UP3, UPT, UR4, URZ, UPT ;  /* 0x0000003f0400728c */ /* 0x000fe4000bf66270 */
[----:B------:R-:W-:Y:S02]  /*df50*/  UISETP.GE.U32.AND UP4, UPT, UR32, UR12, UPT ;  /* 0x0000000c2000728c */ /* 0x000fe4000bf86070 */
[----:B------:R-:W-:Y:S02]  /*df60*/  @!UP2 UIADD3 UR35, UR35, 0x1, URZ ;  /* 0x000000012323a890 */ /* 0x000fe4000fffe03f */
[----:B------:R-:W-:Y:S02]  /*df70*/  UISETP.GE.AND UP2, UPT, UR36, URZ, UPT ;  /* 0x0000003f2400728c */ /* 0x000fe4000bf46270 */
[----:B------:R-:W-:Y:S04]  /*df80*/  @UP5 UIADD3 UR37, UR37, 0x1, URZ ;  /* 0x0000000125255890 */ /* 0x000fe8000fffe03f */
[----:B------:R-:W-:Y:S02]  /*df90*/  @!UP3 UIADD3 UR37, -UR37, URZ, URZ ;  /* 0x0000003f2525b290 */ /* 0x000fe4000fffe13f */
        /* <DEDUP_REMOVED lines=21> */
[----:B----4-:R-:W-:Y:S01]  /*e0f0*/  IMAD.U32 R139, RZ, RZ, UR33 ;  /* 0x00000021ff8b7e24 */ /* 0x010fe2000f8e00ff */
[----:B------:R-:W-:Y:S04]  /*e100*/  UIADD3 UR33, UR37, -UR35, URZ ;  /* 0x8000002325217290 */ /* 0x000fe8000fffe03f */
[----:B------:R-:W-:Y:S01]  /*e110*/  UIMAD UR33, UR33, UR6, -UR9 ;  /* 0x00000006212172a4 */ /* 0x000fe2000f8e0a09 */
[----:B------:R-:W2:Y:S03]  /*e120*/  LDG.E R3, [R138.64] ;  /* 0x0000001c8a037981 */ /* 0x000ea6000c1e1900 */
[----:B------:R-:W-:Y:S02]  /*e130*/  USHF.R.S32.HI UR32, URZ, 0x1f, UR33 ;  /* 0x0000001f3f207899 */ /* 0x000fe40008011421 */
[----:B------:R-:W-:Y:S02]  /*e140*/  UIMAD.WIDE.U32 UR34, UR33, UR4, URZ ;  /* 0x00000004212272a5 */ /* 0x000fe4000f8e003f */
[----:B------:R-:W-:Y:S04]  /*e150*/  UIMAD UR32, UR32, UR4, URZ ;  /* 0x00000004202072a4 */ /* 0x000fe8000f8e023f */
[----:B------:R-:W-:Y:S01]  /*e160*/  UIMAD UR32, UR33, UR5, UR32 ;  /* 0x00000005212072a4 */ /* 0x000fe2000f8e0220 */
[----:B------:R-:W-:Y:S03]  /*e170*/  MOV R133, UR35 ;  /* 0x0000002300857c02 */ /* 0x000fe60008000f00 */
        /* <DEDUP_REMOVED lines=9> */
.L_x_5652:
        /* <DEDUP_REMOVED lines=89> */
.L_x_5651:
[----:B------:R-:W-:Y:S01]  /*e7a0*/  IMAD.U32 R132, RZ, RZ, UR25 ;  /* 0x00000019ff847e24 */ /* 0x000fe2000f8e00ff */
[----:B------:R-:W-:Y:S03]  /*e7b0*/  UISETP.GT.AND UP2, UPT, UR25, UR19, UPT ;  /* 0x000000131900728c */ /* 0x000fe6000bf44270 */
[----:B------:R-:W-:Y:S05]  /*e7c0*/  IMAD R3, R132, 0x40, R197 ;  /* 0x0000004084037824 */ /* 0x000fea00078e02c5 */
[C---:B------:R-:W-:Y:S02]  /*e7d0*/  IADD3 R132, R206.reuse, -R3, RZ ;  /* 0x80000003ce847210 */ /* 0x040fe40007ffe0ff */
[----:B-1----:R-:W-:Y:S02]  /*e7e0*/  IADD3 R141, R3, 0x1, RZ ;  /* 0x00000001038d7810 */ /* 0x002fe40007ffe0ff */
[----:B------:R-:W-:Y:S01]  /*e7f0*/  IABS R133, R132 ;  /* 0x0000008400857213 */ /* 0x000fe20000000000 */
[----:B------:R-:W-:Y:S01]  /*e800*/  IMAD.IADD R132, R203, 0x1, -R3 ;  /* 0x00000001cb847824 */ /* 0x000fe200078e0a03 */
[C---:B------:R-:W-:Y:S02]  /*e810*/  IADD3 R137, R3.reuse, 0x8, RZ ;  /* 0x0000000803897810 */ /* 0x040fe40007ffe0ff */
[C---:B------:R-:W-:Y:S02]  /*e820*/  IADD3 R150, R3.reuse, 0x9, RZ ;  /* 0x0000000903967810 */ /* 0x040fe40007ffe0ff */
[----:B------:R-:W-:Y:S01]  /*e830*/  IABS R135, R132 ;  /* 0x0000008400877213 */ /* 0x000fe20000000000 */
[C-C-:B------:R-:W-:Y:S01]  /*e840*/  IMAD.IADD R132, R206.reuse, 0x1, -R141.reuse ;  /* 0x00000001ce847824 */ /* 0x140fe200078e0a8d */
[C---:B------:R-:W-:Y:S01]  /*e850*/  IADD3 R136, R3.reuse, 0x10, RZ ;  /* 0x0000001003887810 */ /* 0x040fe20007ffe0ff */
[----:B------:R-:W-:Y:S01]  /*e860*/  I2F R133, R133 ;  /* 0x0000008500857306 */ /* 0x000fe20000201400 */
[C---:B------:R-:W-:Y:S02]  /*e870*/  IADD3 R156, R3.reuse, 0x11, RZ ;  /* 0x00000011039c7810 */ /* 0x040fe40007ffe0ff */
[----:B------:R-:W-:Y:S02]  /*e880*/  IABS R134, R132 ;  /* 0x0000008400867213 */ /* 0x000fe40000000000 */
[C---:B------:R-:W-:Y:S02]  /*e890*/  IADD3 R132, R206.reuse, -R137, RZ ;  /* 0x80000089ce847210 */ /* 0x040fe40007ffe0ff */
[C---:B------:R-:W-:Y:S02]  /*e8a0*/  IADD3 R152, R3.reuse, 0x18, RZ ;  /* 0x0000001803987810 */ /* 0x040fe40007ffe0ff */
[----:B------:R-:W-:Y:S01]  /*e8b0*/  IABS R157, R132 ;  /* 0x00000084009d7213 */ /* 0x000fe20000000000 */
[C---:B------:R-:W-:Y:S01]  /*e8c0*/  IMAD.IADD R132, R206.reuse, 0x1, -R150 ;  /* 0x00000001ce847824 */ /* 0x040fe200078e0a96 */
[C---:B------:R-:W-:Y:S01]  /*e8d0*/  IADD3 R151, R3.reuse, 0x19, RZ ;  /* 0x0000001903977810 */ /* 0x040fe20007ffe0ff */
[----:B------:R-:W-:Y:S01]  /*e8e0*/  I2F R134, R134 ;  /* 0x0000008600867306 */ /* 0x000fe20000201400 */
[C---:B------:R-:W-:Y:S02]  /*e8f0*/  IADD3 R147, R3.reuse, 0x20, RZ ;  /* 0x0000002003937810 */ /* 0x040fe40007ffe0ff */
[----:B------:R-:W-:Y:S02]  /*e900*/  IABS R138, R132 ;  /* 0x00000084008a7213 */ /* 0x000fe40000000000 */
[C---:B------:R-:W-:Y:S02]  /*e910*/  IADD3 R132, R206.reuse, -R136, RZ ;  /* 0x80000088ce847210 */ /* 0x040fe40007ffe0ff */
[----:B------:R-:W-:Y:S02]  /*e920*/  IADD3 R139, R3, 0x21, RZ ;  /* 0x00000021038b7810 */ /* 0x000fe40007ffe0ff */
[----:B------:R-:W-:Y:S01]  /*e930*/  IABS R155, R132 ;  /* 0x00000084009b7213 */ /* 0x000fe20000000000 */
[C---:B------:R-:W-:Y:S01]  /*e940*/  IMAD.IADD R132, R206.reuse, 0x1, -R156 ;  /* 0x00000001ce847824 */ /* 0x040fe200078e0a9c */
[----:B------:R-:W-:Y:S01]  /*e950*/  I2F R135, R135 ;  /* 0x0000008700877306 */ /* 0x000fe20000201400 */
[C---:B------:R-:W-:Y:S02]  /*e960*/  ISETP.GE.AND P4, PT, R141.reuse, R205, PT ;  /* 0x000000cd8d00720c */ /* 0x040fe40003f86270 */
[C---:B------:R-:W-:Y:S02]  /*e970*/  ISETP.GE.AND P0, PT, R141.reuse, R202, PT ;  /* 0x000000ca8d00720c */ /* 0x040fe40003f06270 */
[----:B------:R-:W-:Y:S02]  /*e980*/  IABS R154, R132 ;  /* 0x00000084009a7213 */ /* 0x000fe40000000000 */
[C---:B------:R-:W-:Y:S02]  /*e990*/  IADD3 R132, R206.reuse, -R152, RZ ;  /* 0x80000098ce847210 */ /* 0x040fe40007ffe0ff */
[----:B------:R-:W-:Y:S01]  /*e9a0*/  ISETP.GE.OR P4, PT, R141, R204, !P4 ;  /* 0x000000cc8d00720c */ /* 0x000fe20006786670 */
[----:B------:R-:W-:Y:S01]  /*e9b0*/  I2F R138, R138 ;  /* 0x0000008a008a7306 */ /* 0x000fe20000201400 */
[----:B------:R-:W-:Y:S01]  /*e9c0*/  IABS R153, R132 ;  /* 0x0000008400997213 */ /* 0x000fe20000000000 */
[----:B------:R-:W-:Y:S01]  /*e9d0*/  IMAD.IADD R132, R203, 0x1, -R141 ;  /* 0x00000001cb847824 */ /* 0x000fe200078e0a8d */
[----:B------:R-:W-:Y:S02]  /*e9e0*/  ISETP.GE.OR P0, PT, R141, R199, !P0 ;  /* 0x000000c78d00720c */ /* 0x000fe40004706670 */
[----:B------:R-:W-:Y:S02]  /*e9f0*/  ISETP.GE.AND P1, PT, R3, R202, PT ;  /* 0x000000ca0300720c */ /* 0x000fe40003f26270 */
[----:B------:R-:W-:Y:S02]  /*ea00*/  IABS R142, R132 ;  /* 0x00000084008e7213 */ /* 0x000fe40000000000 */
[----:B------:R-:W-:Y:S01]  /*ea10*/  IADD3 R132, R206, -R151, RZ ;  /* 0x80000097ce847210 */ /* 0x000fe20007ffe0ff */
[----:B------:R-:W-:Y:S01]  /*ea20*/  I2F R157, R157 ;  /* 0x0000009d009d7306 */ /* 0x000fe20000201400 */
[----:B------:R-:W-:Y:S02]  /*ea30*/  ISETP.GE.AND P3, PT, R150, R205, PT ;  /* 0x000000cd9600720c */ /* 0x000fe40003f66270 */
[----:B------:R-:W-:Y:S01]  /*ea40*/  IABS R140, R132 ;  /* 0x00000084008c7213 */ /* 0x000fe20000000000 */
[----:B------:R-:W-:Y:S01]  /*ea50*/  IMAD.IADD R132, R203, 0x1, -R137 ;  /* 0x00000001cb847824 */ /* 0x000fe200078e0a89 */
[----:B------:R-:W-:Y:S02]  /*ea60*/  ISETP.GE.OR P1, PT, R3, R199, !P1 ;  /* 0x000000c70300720c */ /* 0x000fe40004f26670 */
[----:B------:R-:W-:Y:S02]  /*ea70*/  ISETP.GE.AND P2, PT, R137, R205, PT ;  /* 0x000000cd8900720c */ /* 0x000fe40003f46270 */
[----:B------:R-:W-:Y:S01]  /*ea80*/  IABS R149, R132 ;  /* 0x0000008400957213 */ /* 0x000fe20000000000 */
[----:B------:R-:W-:Y:S01]  /*ea90*/  I2F R153, R153 ;  /* 0x0000009900997306 */ /* 0x000fe20000201400 */
[----:B------:R-:W-:Y:S02]  /*eaa0*/  IADD3 R132, R206, -R147, RZ ;  /* 0x80000093ce847210 */ /* 0x000fe40007ffe0ff */
[----:B------:R-:W-:Y:S02]  /*eab0*/  ISETP.GE.AND P5, PT, R3, R205, PT ;  /* 0x000000cd0300720c */ /* 0x000fe40003fa6270 */
[----:B------:R-:W-:Y:S01]  /*eac0*/  IABS R145, R132 ;  /* 0x0000008400917213 */ /* 0x000fe20000000000 */
[----:B------:R-:W-:Y:S01]  /*ead0*/  IMAD.IADD R132, R203, 0x1, -R150 ;  /* 0x00000001cb847824 */ /* 0x000fe200078e0a96 */
[-C--:B------:R-:W-:Y:S02]  /*eae0*/  ISETP.GE.OR P3, PT, R150, R204.reuse, !P3 ;  /* 0x000000cc9600720c */ /* 0x080fe40005f66670 */
[C---:B------:R-:W-:Y:S01]  /*eaf0*/  ISETP.GE.OR P2, PT, R137.reuse, R204, !P2 ;  /* 0x000000cc8900720c */ /* 0x040fe20005746670 */
[----:B------:R-:W-:Y:S01]  /*eb00*/  I2F R155, R155 ;  /* 0x0000009b009b7306 */ /* 0x000fe20000201400 */
[----:B------:R-:W-:Y:S02]  /*eb10*/  IABS R148, R132 ;  /* 0x0000008400947213 */ /* 0x000fe40000000000 */
[----:B------:R-:W-:Y:S02]  /*eb20*/  IADD3 R132, R206, -R139, RZ ;  /* 0x8000008bce847210 */ /* 0x000fe40007ffe0ff */
[----:B------:R-:W-:Y:S02]  /*eb30*/  ISETP.GE.AND P6, PT, R137, R202, PT ;  /* 0x000000ca8900720c */ /* 0x000fe40003fc6270 */
[----:B------:R-:W-:Y:S02]  /*eb40*/  IABS R132, R132 ;  /* 0x0000008400847213 */ /* 0x000fe40000000000 */
[----:B------:R-:W-:Y:S01]  /*eb50*/  ISETP.GE.OR P5, PT, R3, R204, !P5 ;  /* 0x000000cc0300720c */ /* 0x000fe20006fa6670 */
[----:B------:R-:W-:Y:S01]  /*eb60*/  I2F R154, R154 ;  /* 0x0000009a009a7306 */ /* 0x000fe20000201400 */
[----:B------:R-:W-:Y:S01]  /*eb70*/  ISETP.GE.OR P6, PT, R137, R199, !P6 ;  /* 0x000000c78900720c */ /* 0x000fe200077c6670 */
[----:B------:R-:W-:Y:S01]  /*eb80*/  IMAD.MOV.U32 R144, RZ, RZ, R132 ;  /* 0x000000ffff907224 */ /* 0x000fe200078e0084 */
[C---:B------:R-:W-:Y:S02]  /*eb90*/  IADD3 R132, R203.reuse, -R136, RZ ;  /* 0x80000088cb847210 */ /* 0x040fe40007ffe0ff */
[----:B------:R-:W-:Y:S02]  /*eba0*/  IADD3 R146, R203, -R156, RZ ;  /* 0x8000009ccb927210 */ /* 0x000fe40007ffe0ff */
[----:B------:R-:W-:Y:S02]  /*ebb0*/  IABS R132, R132 ;  /* 0x0000008400847213 */ /* 0x000fe40000000000 */
[----:B------:R-:W-:Y:S01]  /*ebc0*/  IABS R146, R146 ;  /* 0x0000009200927213 */ /* 0x000fe20000000000 */
[----:B------:R-:W-:Y:S10]  /*ebd0*/  I2F R142, R142 ;  /* 0x0000008e008e7306 */ /* 0x000ff40000201400 */
[----:B------:R1:W-:Y:S10]  /*ebe0*/  I2F R141, R132 ;  /* 0x00000084008d7306 */ /* 0x0003f40000201400 */
[----:B------:R-:W-:Y:S10]  /*ebf0*/  I2F R140, R140 ;  /* 0x0000008c008c7306 */ /* 0x000ff40000201400 */
[----:B------:R-:W-:Y:S01]  /*ec00*/  I2F R145, R145 ;  /* 0x0000009100917306 */ /* 0x000fe20000201400 */
[----:B-1----:R-:W-:Y:S09]  /*ec10*/  IADD3 R132, R3, 0x29, RZ ;  /* 0x0000002903847810 */ /* 0x002ff20007ffe0ff */
        /* <DEDUP_REMOVED lines=8> */
[----:B------:R-:W-:Y:S01]  /*eca0*/  FSEL R134, R5, -INF , !P4 ;  /* 0xff80000005867808 */ /* 0x000fe20006000000 */
[----:B------:R-:W-:Y:S01]  /*ecb0*/  FFMA.FTZ R8, R157, -UR24, R8 ;  /* 0x800000189d087c23 */ /* 0x000fe20008010008 */
[----:B------:R-:W-:Y:S01]  /*ecc0*/  IADD3 R5, R203, -R152, RZ ;  /* 0x80000098cb057210 */ /* 0x000fe20007ffe0ff */
[----:B------:R-:W-:Y:S01]  /*ecd0*/  FFMA.FTZ R4, R133, -UR24, R4 ;  /* 0x8000001885047c23 */ /* 0x000fe20008010004 */
[----:B------:R-:W-:Y:S01]  /*ece0*/  FSEL R135, R6, -INF , !P1 ;  /* 0xff80000006877808 */ /* 0x000fe20004800000 */
[----:B------:R-:W-:Y:S01]  /*ecf0*/  FFMA.FTZ R16, R153, -UR24, R16 ;  /* 0x8000001899107c23 */ /* 0x000fe20008010010 */
[C---:B------:R-:W-:Y:S01]  /*ed00*/  ISETP.GE.AND P1, PT, R136.reuse, R205, PT ;  /* 0x000000cd8800720c */ /* 0x040fe20003f26270 */
[----:B------:R-:W-:Y:S01]  /*ed10*/  FFMA.FTZ R12, R155, -UR24, R12 ;  /* 0x800000189b0c7c23 */ /* 0x000fe2000801000c */
[----:B------:R-:W-:Y:S01]  /*ed20*/  ISETP.GE.AND P4, PT, R136, R202, PT ;  /* 0x000000ca8800720c */ /* 0x000fe20003f86270 */
[----:B------:R-:W-:Y:S01]  /*ed30*/  FFMA.FTZ R13, R154, -UR24, R13 ;  /* 0x800000189a0d7c23 */ /* 0x000fe2000801000d */
[----:B------:R-:W-:Y:S01]  /*ed40*/  IADD3 R6, R3, 0x30, RZ ;  /* 0x0000003003067810 */ /* 0x000fe20007ffe0ff */
[----:B------:R-:W-:Y:S01]  /*ed50*/  FFMA.FTZ R7, R142, -UR24, R7 ;  /* 0x800000188e077c23 */ /* 0x000fe20008010007 */
[----:B------:R-:W-:Y:S01]  /*ed60*/  IABS R5, R5 ;  /* 0x0000000500057213 */ /* 0x000fe20000000000 */
[----:B------:R-:W-:Y:S01]  /*ed70*/  FFMA.FTZ R17, R140, -UR24, R17 ;  /* 0x800000188c117c23 */ /* 0x000fe20008010011 */
[C---:B------:R-:W-:Y:S01]  /*ed80*/  ISETP.GE.OR P1, PT, R136.reuse, R204, !P1 ;  /* 0x000000cc8800720c */ /* 0x040fe20004f26670 */
[----:B------:R-:W-:Y:S01]  /*ed90*/  FFMA.FTZ R20, R145, -UR24, R20 ;  /* 0x8000001891147c23 */ /* 0x000fe20008010014 */
[-C--:B------:R-:W-:Y:S01]  /*eda0*/  ISETP.GE.OR P4, PT, R136, R199.reuse, !P4 ;  /* 0x000000c78800720c */ /* 0x080fe20006786670 */
[----:B------:R-:W-:Y:S01]  /*edb0*/  FFMA.FTZ R10, R149, -UR24, R10 ;  /* 0x80000018950a7c23 */ /* 0x000fe2000801000a */
[----:B------:R-:W-:Y:S01]  /*edc0*/  FSEL R136, R9, -INF , !P3 ;  /* 0xff80000009887808 */ /* 0x000fe20005800000 */
[----:B------:R-:W-:Y:S01]  /*edd0*/  FFMA.FTZ R21, R144, -UR24, R21 ;  /* 0x8000001890157c23 */ /* 0x000fe20008010015 */
[----:B------:R-:W-:Y:S01]  /*ede0*/  FSEL R138, R8, -INF , !P2 ;  /* 0xff800000088a7808 */ /* 0x000fe20005000000 */
[----:B------:R-:W1:Y:S01]  /*edf0*/  I2F R9, R5 ;  /* 0x0000000500097306 */ /* 0x000e620000201400 */
[----:B------:R-:W-:Y:S01]  /*ee00*/  IMAD.IADD R8, R206, 0x1, -R6 ;  /* 0x00000001ce087824 */ /* 0x000fe200078e0a06 */
[----:B------:R-:W-:Y:S01]  /*ee10*/  FSEL R137, R4, -INF , !P5 ;  /* 0xff80000004897808 */ /* 0x000fe20006800000 */
[----:B------:R-:W-:Y:S01]  /*ee20*/  IMAD.IADD R4, R206, 0x1, -R132 ;  /* 0x00000001ce047824 */ /* 0x000fe200078e0a84 */
[----:B------:R-:W-:Y:S01]  /*ee30*/  ISETP.GE.AND P5, PT, R150, R202, PT ;  /* 0x000000ca9600720c */ /* 0x000fe20003fa6270 */
[----:B------:R-:W-:Y:S01]  /*ee40*/  FFMA.FTZ R14, R141, -UR24, R14 ;  /* 0x800000188d0e7c23 */ /* 0x000fe2000801000e */
[----:B------:R-:W-:Y:S01]  /*ee50*/  IABS R8, R8 ;  /* 0x0000000800087213 */ /* 0x000fe20000000000 */
[----:B------:R-:W-:Y:S01]  /*ee60*/  FFMA.FTZ R15, R146, -UR24, R15 ;  /* 0x80000018920f7c23 */ /* 0x000fe2000801000f */
[----:B------:R-:W-:Y:S02]  /*ee70*/  IABS R4, R4 ;  /* 0x0000000400047213 */ /* 0x000fe40000000000 */
[----:B------:R-:W-:Y:S01]  /*ee80*/  ISETP.GE.OR P5, PT, R150, R199, !P5 ;  /* 0x000000c79600720c */ /* 0x000fe20006fa6670 */
[----:B------:R-:W2:Y:S01]  /*ee90*/  I2F R153, R8 ;  /* 0x0000000800997306 */ /* 0x000ea20000201400 */
[----:B------:R-:W-:Y:S02]  /*eea0*/  FSEL R164, R12, -INF , !P1 ;  /* 0xff8000000ca47808 */ /* 0x000fe40004800000 */
[-C--:B------:R-:W-:Y:S02]  /*eeb0*/  ISETP.GE.AND P1, PT, R152, R205.reuse, PT ;  /* 0x000000cd9800720c */ /* 0x080fe40003f26270 */
[----:B------:R-:W-:Y:S02]  /*eec0*/  IADD3 R133, R3, 0x28, RZ ;  /* 0x0000002803857810 */ /* 0x000fe40007ffe0ff */
[----:B------:R-:W-:Y:S02]  /*eed0*/  ISETP.GE.AND P2, PT, R156, R205, PT ;  /* 0x000000cd9c00720c */ /* 0x000fe40003f46270 */
[-C--:B------:R-:W-:Y:S01]  /*eee0*/  ISETP.GE.OR P1, PT, R152, R204.reuse, !P1 ;  /* 0x000000cc9800720c */ /* 0x080fe20004f26670 */
[----:B------:R3:W4:Y:S01]  /*eef0*/  I2F R150, R4 ;  /* 0x0000000400967306 */ /* 0x0007220000201400 */
[----:B------:R-:W-:Y:S01]  /*ef00*/  IMAD.IADD R143, R206, 0x1, -R133 ;  /* 0x00000001ce8f7824 */ /* 0x000fe200078e0a85 */
[-C--:B------:R-:W-:Y:S01]  /*ef10*/  ISETP.GE.OR P2, PT, R156, R204.reuse, !P2 ;  /* 0x000000cc9c00720c */ /* 0x080fe20005746670 */
[----:B-1----:R-:W-:Y:S01]  /*ef20*/  FFMA.FTZ R18, R9, -UR24, R18 ;  /* 0x8000001809127c23 */ /* 0x002fe20008010012 */
[----:B------:R-:W-:Y:S02]  /*ef30*/  FSEL R142, R16, -INF , !P1 ;  /* 0xff800000108e7808 */ /* 0x000fe40004800000 */
[----:B------:R-:W-:Y:S02]  /*ef40*/  IADD3 R5, R203, -R147, RZ ;  /* 0x80000093cb057210 */ /* 0x000fe40007ffe0ff */
[----:B------:R-:W-:Y:S02]  /*ef50*/  ISETP.GE.AND P1, PT, R151, R205, PT ;  /* 0x000000cd9700720c */ /* 0x000fe40003f26270 */
[----:B------:R-:W-:Y:S02]  /*ef60*/  FSEL R162, R13, -INF , !P2 ;  /* 0xff8000000da27808 */ /* 0x000fe40005000000 */
[-C--:B------:R-:W-:Y:S02]  /*ef70*/  ISETP.GE.OR P1, PT, R151, R204.reuse, !P1 ;  /* 0x000000cc9700720c */ /* 0x080fe40004f26670 */
[----:B------:R-:W-:Y:S01]  /*ef80*/  IABS R143, R143 ;  /* 0x0000008f008f7213 */ /* 0x000fe20000000000 */
[----:B--2---:R-:W-:Y:S01]  /*ef90*/  FFMA.FTZ R28, R153, -UR24, R28 ;  /* 0x80000018991c7c23 */ /* 0x004fe2000801001c */
[----:B------:R-:W-:Y:S02]  /*efa0*/  IABS R13, R5 ;  /* 0x00000005000d7213 */ /* 0x000fe40000000000 */
[----:B------:R-:W-:Y:S02]  /*efb0*/  FSEL R140, R17, -INF , !P1 ;  /* 0xff800000118c7808 */ /* 0x000fe40004800000 */
[----:B------:R-:W-:Y:S01]  /*efc0*/  ISETP.GE.AND P1, PT, R147, R205, PT ;  /* 0x000000cd9300720c */ /* 0x000fe20003f26270 */
[----:B------:R-:W1:Y:S01]  /*efd0*/  I2F R143, R143 ;  /* 0x0000008f008f7306 */ /* 0x000e620000201400 */
[----:B------:R-:W-:Y:S02]  /*efe0*/  IADD3 R8, R3, 0x31, RZ ;  /* 0x0000003103087810 */ /* 0x000fe40007ffe0ff */
[----:B---3--:R-:W-:Y:S01]  /*eff0*/  IADD3 R4, R203, -R151, RZ ;  /* 0x80000097cb047210 */ /* 0x008fe20007ffe0ff */
[----:B----4-:R-:W-:Y:S01]  /*f000*/  FFMA.FTZ R25, R150, -UR24, R25 ;  /* 0x8000001896197c23 */ /* 0x010fe20008010019 */
[----:B------:R-:W-:Y:S02]  /*f010*/  ISETP.GE.OR P1, PT, R147, R204, !P1 ;  /* 0x000000cc9300720c */ /* 0x000fe40004f26670 */
[----:B------:R-:W-:Y:S01]  /*f020*/  IABS R12, R4 ;  /* 0x00000004000c7213 */ /* 0x000fe20000000000 */
[----:B------:R-:W-:Y:S01]  /*f030*/  IMAD.IADD R4, R206, 0x1, -R8 ;  /* 0x00000001ce047824 */ /* 0x000fe200078e0a08 */
[----:B------:R-:W-:Y:S01]  /*f040*/  FSEL R158, R20, -INF , !P1 ;  /* 0xff800000149e7808 */ /* 0x000fe20004800000 */
[----:B------:R-:W2:Y:S01]  /*f050*/  I2F R13, R13 ;  /* 0x0000000d000d7306 */ /* 0x000ea20000201400 */
[C---:B------:R-:W-:Y:S02]  /*f060*/  ISETP.GE.AND P1, PT, R139.reuse, R205, PT ;  /* 0x000000cd8b00720c */ /* 0x040fe40003f26270 */
[----:B------:R-:W-:Y:S02]  /*f070*/  IABS R4, R4 ;  /* 0x0000000400047213 */ /* 0x000fe40000000000 */
[----:B------:R-:W-:Y:S02]  /*f080*/  ISETP.GE.OR P1, PT, R139, R204, !P1 ;  /* 0x000000cc8b00720c */ /* 0x000fe40004f26670 */
[----:B------:R-:W-:Y:S02]  /*f090*/  FSEL R5, R10, -INF , !P6 ;  /* 0xff8000000a057808 */ /* 0x000fe40007000000 */
[----:B------:R-:W-:Y:S01]  /*f0a0*/  IADD3 R10, R203, -R139, RZ ;  /* 0x8000008bcb0a7210 */ /* 0x000fe20007ffe0ff */
[----:B------:R-:W3:Y:S01]  /*f0b0*/  I2F R16, R4 ;  /* 0x0000000400107306 */ /* 0x000ee20000201400 */
[----:B------:R-:W-:Y:S02]  /*f0c0*/  FSEL R160, R21, -INF , !P1 ;  /* 0xff80000015a07808 */ /* 0x000fe40004800000 */
[----:B------:R-:W-:Y:S01]  /*f0d0*/  FSEL R163, R14, -INF , !P4 ;  /* 0xff8000000ea37808 */ /* 0x000fe20006000000 */
[----:B-1----:R-:W-:Y:S01]  /*f0e0*/  FFMA.FTZ R24, R143, -UR24, R24 ;  /* 0x800000188f187c23 */ /* 0x002fe20008010018 */
[C---:B------:R-:W-:Y:S02]  /*f0f0*/  ISETP.GE.AND P1, PT, R133.reuse, R205, PT ;  /* 0x000000cd8500720c */ /* 0x040fe40003f26270 */
[C---:B------:R-:W-:Y:S02]  /*f100*/  ISETP.GE.AND P4, PT, R133.reuse, R202, PT ;  /* 0x000000ca8500720c */ /* 0x040fe40003f86270 */
[----:B------:R-:W-:Y:S01]  /*f110*/  IABS R10, R10 ;  /* 0x0000000a000a7213 */ /* 0x000fe20000000000 */
[----:B------:R-:W1:Y:S01]  /*f120*/  I2F R12, R12 ;  /* 0x0000000c000c7306 */ /* 0x000e620000201400 */
[C---:B------:R-:W-:Y:S02]  /*f130*/  ISETP.GE.OR P1, PT, R133.reuse, R204, !P1 ;  /* 0x000000cc8500720c */ /* 0x040fe40004f26670 */
[----:B------:R-:W-:Y:S01]  /*f140*/  ISETP.GE.OR P4, PT, R133, R199, !P4 ;  /* 0x000000c78500720c */ /* 0x000fe20006786670 */
[----:B--2---:R-:W-:Y:S01]  /*f150*/  FFMA.FTZ R22, R13, -UR24, R22 ;  /* 0x800000180d167c23 */ /* 0x004fe20008010016 */
[----:B------:R-:W-:Y:S02]  /*f160*/  IADD3 R133, R203, -R133, RZ ;  /* 0x80000085cb857210 */ /* 0x000fe40007ffe0ff */
[CC--:B------:R-:W-:Y:S02]  /*f170*/  ISETP.GE.AND P3, PT, R156.reuse, R202.reuse, PT ;  /* 0x000000ca9c00720c */ /* 0x0c0fe40003f66270 */
[----:B------:R-:W-:Y:S01]  /*f180*/  IABS R133, R133 ;  /* 0x0000008500857213 */ /* 0x000fe20000000000 */
[----:B------:R-:W2:Y:S01]  /*f190*/  I2F R10, R10 ;  /* 0x0000000a000a7306 */ /* 0x000ea20000201400 */
[----:B------:R-:W-:Y:S02]  /*f1a0*/  ISETP.GE.OR P3, PT, R156, R199, !P3 ;  /* 0x000000c79c00720c */ /* 0x000fe40005f66670 */
[----:B------:R-:W-:Y:S01]  /*f1b0*/  FSEL R156, R24, -INF , !P1 ;  /* 0xff800000189c7808 */ /* 0x000fe20004800000 */
[----:B---3--:R-:W-:Y:S01]  /*f1c0*/  FFMA.FTZ R29, R16, -UR24, R29 ;  /* 0x80000018101d7c23 */ /* 0x008fe2000801001d */
[----:B------:R-:W-:Y:S02]  /*f1d0*/  FSEL R161, R15, -INF , !P3 ;  /* 0xff8000000fa17808 */ /* 0x000fe40005800000 */
[C---:B------:R-:W-:Y:S02]  /*f1e0*/  ISETP.GE.AND P1, PT, R132.reuse, R205, PT ;  /* 0x000000cd8400720c */ /* 0x040fe40003f26270 */
[-C--:B------:R-:W-:Y:S01]  /*f1f0*/  ISETP.GE.AND P3, PT, R132, R202.reuse, PT ;  /* 0x000000ca8400720c */ /* 0x080fe20003f66270 */
[----:B------:R-:W3:Y:S01]  /*f200*/  I2F R13, R133 ;  /* 0x00000085000d7306 */ /* 0x000ee20000201400 */
[----:B------:R-:W-:Y:S02]  /*f210*/  ISETP.GE.AND P2, PT, R152, R202, PT ;  /* 0x000000ca9800720c */ /* 0x000fe40003f46270 */
[----:B------:R-:W-:Y:S01]  /*f220*/  ISETP.GE.OR P1, PT, R132, R204, !P1 ;  /* 0x000000cc8400720c */ /* 0x000fe20004f26670 */
[----:B-1----:R-:W-:Y:S01]  /*f230*/  FFMA.FTZ R19, R12, -UR24, R19 ;  /* 0x800000180c137c23 */ /* 0x002fe20008010013 */
[-C--:B------:R-:W-:Y:S01]  /*f240*/  ISETP.GE.OR P3, PT, R132, R199.reuse, !P3 ;  /* 0x000000c78400720c */ /* 0x080fe20005f66670 */
[----:B------:R-:W-:Y:S01]  /*f250*/  IMAD.IADD R132, R203, 0x1, -R132 ;  /* 0x00000001cb847824 */ /* 0x000fe200078e0a84 */
[----:B------:R-:W-:Y:S02]  /*f260*/  ISETP.GE.OR P2, PT, R152, R199, !P2 ;  /* 0x000000c79800720c */ /* 0x000fe40005746670 */
[----:B------:R-:W-:Y:S02]  /*f270*/  IADD3 R4, R3, 0x38, RZ ;  /* 0x0000003803047810 */ /* 0x000fe40007ffe0ff */
[----:B------:R-:W-:Y:S02]  /*f280*/  FSEL R7, R7, -INF , !P0 ;  /* 0xff80000007077808 */ /* 0x000fe40004000000 */
[----:B------:R-:W-:Y:S01]  /*f290*/  IABS R132, R132 ;  /* 0x0000008400847213 */ /* 0x000fe20000000000 */
[----:B------:R-:W-:Y:S01]  /*f2a0*/  IMAD.IADD R17, R206, 0x1, -R4 ;  /* 0x00000001ce117824 */ /* 0x000fe200078e0a04 */
[----:B------:R-:W-:Y:S01]  /*f2b0*/  FMNMX.FTZ R12, R135, R0, !PT ;  /* 0x00000000870c7209 */ /* 0x000fe20007810000 */
[----:B--2---:R-:W-:Y:S01]  /*f2c0*/  FFMA.FTZ R23, R10, -UR24, R23 ;  /* 0x800000180a177c23 */ /* 0x004fe20008010017 */
[----:B------:R-:W-:Y:S02]  /*f2d0*/  FSEL R154, R25, -INF , !P1 ;  /* 0xff800000199a7808 */ /* 0x000fe40004800000 */
[----:B------:R-:W-:Y:S02]  /*f2e0*/  FSEL R143, R18, -INF , !P2 ;  /* 0xff800000128f7808 */ /* 0x000fe40005000000 */
[C---:B------:R-:W-:Y:S02]  /*f2f0*/  ISETP.GE.AND P1, PT, R6.reuse, R205, PT ;  /* 0x000000cd0600720c */ /* 0x040fe40003f26270 */
[C---:B------:R-:W-:Y:S01]  /*f300*/  ISETP.GE.AND P2, PT, R6.reuse, R202, PT ;  /* 0x000000ca0600720c */ /* 0x040fe20003f46270 */
[----:B---3--:R-:W-:Y:S01]  /*f310*/  FFMA.FTZ R26, R13, -UR24, R26 ;  /* 0x800000180d1a7c23 */ /* 0x008fe2000801001a */
[----:B------:R-:W-:Y:S01]  /*f320*/  FMNMX.FTZ R12, R7, R12, !PT ;  /* 0x0000000c070c7209 */ /* 0x000fe20007810000 */
[----:B------:R-:W-:Y:S01]  /*f330*/  IMAD.IADD R13, R203, 0x1, -R4 ;  /* 0x00000001cb0d7824 */ /* 0x000fe200078e0a04 */
[C---:B------:R-:W-:Y:S02]  /*f340*/  ISETP.GE.OR P1, PT, R6.reuse, R204, !P1 ;  /* 0x000000cc0600720c */ /* 0x040fe40004f26670 */
[-C--:B------:R-:W-:Y:S02]  /*f350*/  ISETP.GE.OR P2, PT, R6, R199.reuse, !P2 ;  /* 0x000000c70600720c */ /* 0x080fe40005746670 */
[----:B------:R-:W-:Y:S02]  /*f360*/  ISETP.GE.AND P0, PT, R151, R202, PT ;  /* 0x000000ca9700720c */ /* 0x000fe40003f06270 */
[----:B------:R-:W-:Y:S01]  /*f370*/  IADD3 R9, R203, -R6, RZ ;  /* 0x80000006cb097210 */ /* 0x000fe20007ffe0ff */
[----:B------:R-:W-:Y:S01]  /*f380*/  IMAD.MOV.U32 R6, RZ, RZ, R132 ;  /* 0x000000ffff067224 */ /* 0x000fe200078e0084 */
[----:B------:R-:W-:Y:S02]  /*f390*/  FMNMX.FTZ R15, R137, R2, !PT ;  /* 0x00000002890f7209 */ /* 0x000fe40007810000 */
[----:B------:R-:W-:Y:S02]  /*f3a0*/  FSEL R11, R11, -INF , !P5 ;  /* 0xff8000000b0b7808 */ /* 0x000fe40006800000 */
[----:B------:R-:W-:Y:S01]  /*f3b0*/  FMNMX.FTZ R12, R5, R12, !PT ;  /* 0x0000000c050c7209 */ /* 0x000fe20007810000 */
[----:B------:R-:W1:Y:S01]  /*f3c0*/  I2F R6, R6 ;  /* 0x0000000600067306 */ /* 0x000e620000201400 */
[----:B------:R-:W-:Y:S02]  /*f3d0*/  ISETP.GE.OR P0, PT, R151, R199, !P0 ;  /* 0x000000c79700720c */ /* 0x000fe40004706670 */
[----:B------:R-:W-:Y:S02]  /*f3e0*/  IABS R17, R17 ;  /* 0x0000001100117213 */ /* 0x000fe40000000000 */
[----:B------:R-:W-:Y:S02]  /*f3f0*/  IABS R9, R9 ;  /* 0x0000000900097213 */ /* 0x000fe40000000000 */
[----:B------:R-:W-:Y:S02]  /*f400*/  IADD3 R10, R203, -R8, RZ ;  /* 0x80000008cb0a7210 */ /* 0x000fe40007ffe0ff */
[----:B------:R-:W-:Y:S01]  /*f410*/  FMNMX.FTZ R15, R134, R15, !PT ;  /* 0x0000000f860f7209 */ /* 0x000fe20007810000 */
[----:B------:R-:W2:Y:S01]  /*f420*/  I2F R17, R17 ;  /* 0x0000001100117306 */ /* 0x000ea20000201400 */
[----:B------:R-:W-:Y:S02]  /*f430*/  FMNMX.FTZ R12, R11, R12, !PT ;  /* 0x0000000c0b0c7209 */ /* 0x000fe40007810000 */
[----:B------:R-:W-:Y:S02]  /*f440*/  FSEL R152, R28, -INF , !P1 ;  /* 0xff8000001c987808 */ /* 0x000fe40004800000 */
[----:B------:R-:W-:Y:S02]  /*f450*/  FSEL R141, R19, -INF , !P0 ;  /* 0xff800000138d7808 */ /* 0x000fe40004000000 */
[----:B------:R-:W-:Y:S02]  /*f460*/  IADD3 R3, R3, 0x39, RZ ;  /* 0x0000003903037810 */ /* 0x000fe40007ffe0ff */
[C---:B------:R-:W-:Y:S01]  /*f470*/  ISETP.GE.AND P1, PT, R8.reuse, R205, PT ;  /* 0x000000cd0800720c */ /* 0x040fe20003f26270 */
[----:B------:R-:W3:Y:S01]  /*f480*/  I2F R9, R9 ;  /* 0x0000000900097306 */ /* 0x000ee20000201400 */
[----:B------:R-:W-:Y:S01]  /*f490*/  ISETP.GE.AND P0, PT, R8, R202, PT ;  /* 0x000000ca0800720c */ /* 0x000fe20003f06270 */
[----:B------:R-:W-:Y:S01]  /*f4a0*/  IMAD.IADD R20, R206, 0x1, -R3 ;  /* 0x00000001ce147824 */ /* 0x000fe200078e0a03 */
[----:B------:R-:W-:Y:S01]  /*f4b0*/  IABS R10, R10 ;  /* 0x0000000a000a7213 */ /* 0x000fe20000000000 */
[----:B-1----:R-:W-:Y:S01]  /*f4c0*/  FFMA.FTZ R27, R6, -UR24, R27 ;  /* 0x80000018061b7c23 */ /* 0x002fe2000801001b */
[----:B------:R-:W-:Y:S02]  /*f4d0*/  FMNMX.FTZ R15, R138, R15, !PT ;  /* 0x0000000f8a0f7209 */ /* 0x000fe40007810000 */
[----:B------:R-:W-:Y:S02]  /*f4e0*/  FMNMX.FTZ R12, R163, R12, !PT ;  /* 0x0000000ca30c7209 */ /* 0x000fe40007810000 */
[C---:B------:R-:W-:Y:S01]  /*f4f0*/  ISETP.GE.OR P1, PT, R8.reuse, R204, !P1 ;  /* 0x000000cc0800720c */ /* 0x040fe20004f26670 */
[----:B------:R-:W1:Y:S01]  /*f500*/  I2F R10, R10 ;  /* 0x0000000a000a7306 */ /* 0x000e620000201400 */
[----:B------:R-:W-:Y:S02]  /*f510*/  ISETP.GE.OR P0, PT, R8, R199, !P0 ;  /* 0x000000c70800720c */ /* 0x000fe40004706670 */
[----:B------:R-:W-:Y:S01]  /*f520*/  IABS R13, R13 ;  /* 0x0000000d000d7213 */ /* 0x000fe20000000000 */
[----:B--2---:R-:W-:Y:S01]  /*f530*/  FFMA.FTZ R32, R17, -UR24, R32 ;  /* 0x8000001811207c23 */ /* 0x004fe20008010020 */
[----:B------:R-:W-:Y:S02]  /*f540*/  IADD3 R8, R203, -R3, RZ ;  /* 0x80000003cb087210 */ /* 0x000fe40007ffe0ff */
[----:B------:R-:W-:Y:S02]  /*f550*/  FMNMX.FTZ R15, R136, R15, !PT ;  /* 0x0000000f880f7209 */ /* 0x000fe40007810000 */
[----:B------:R-:W-:Y:S01]  /*f560*/  FMNMX.FTZ R12, R161, R12, !PT ;  /* 0x0000000ca10c7209 */ /* 0x000fe20007810000 */
[----:B------:R-:W2:Y:S01]  /*f570*/  I2F R13, R13 ;  /* 0x0000000d000d7306 */ /* 0x000ea20000201400 */
[----:B------:R-:W-:Y:S02]  /*f580*/  ISETP.GE.AND P6, PT, R147, R202, PT ;  /* 0x000000ca9300720c */ /* 0x000fe40003fc6270 */
[----:B------:R-:W-:Y:S01]  /*f590*/  IABS R8, R8 ;  /* 0x0000000800087213 */ /* 0x000fe20000000000 */
[----:B---3--:R-:W-:Y:S01]  /*f5a0*/  FFMA.FTZ R30, R9, -UR24, R30 ;  /* 0x80000018091e7c23 */ /* 0x008fe2000801001e */
[----:B------:R-:W-:Y:S02]  /*f5b0*/  FMNMX.FTZ R15, R164, R15, !PT ;  /* 0x0000000fa40f7209 */ /* 0x000fe40007810000 */
[----:B------:R-:W-:Y:S02]  /*f5c0*/  FMNMX.FTZ R12, R143, R12, !PT ;  /* 0x0000000c8f0c7209 */ /* 0x000fe40007810000 */
[----:B------:R-:W-:Y:S01]  /*f5d0*/  ISETP.GE.OR P6, PT, R147, R199, !P6 ;  /* 0x000000c79300720c */ /* 0x000fe200077c6670 */
[----:B------:R-:W3:Y:S01]  /*f5e0*/  I2F R8, R8 ;  /* 0x0000000800087306 */ /* 0x000ee20000201400 */
[----:B------:R-:W-:Y:S02]  /*f5f0*/  ISETP.GE.AND P5, PT, R139, R202, PT ;  /* 0x000000ca8b00720c */ /* 0x000fe40003fa6270 */
[----:B------:R-:W-:Y:S01]  /*f600*/  FMNMX.FTZ R15, R162, R15, !PT ;  /* 0x0000000fa20f7209 */ /* 0x000fe20007810000 */
[----:B-1----:R-:W-:Y:S01]  /*f610*/  FFMA.FTZ R31, R10, -UR24, R31 ;  /* 0x800000180a1f7c23 */ /* 0x002fe2000801001f */
[----:B------:R-:W-:Y:S02]  /*f620*/  FSEL R159, R22, -INF , !P6 ;  /* 0xff800000169f7808 */ /* 0x000fe40007000000 */
[----:B------:R-:W-:Y:S02]  /*f630*/  FMNMX.FTZ R12, R141, R12, !PT ;  /* 0x0000000c8d0c7209 */ /* 0x000fe40007810000 */
[----:B------:R-:W-:Y:S02]  /*f640*/  ISETP.GE.OR P5, PT, R139, R199, !P5 ;  /* 0x000000c78b00720c */ /* 0x000fe40006fa6670 */
[----:B------:R-:W-:Y:S02]  /*f650*/  IABS R20, R20 ;  /* 0x0000001400147213 */ /* 0x000fe40000000000 */
[----:B------:R-:W-:Y:S01]  /*f660*/  FMNMX.FTZ R15, R142, R15, !PT ;  /* 0x0000000f8e0f7209 */ /* 0x000fe20007810000 */
[----:B--2---:R-:W-:Y:S01]  /*f670*/  FFMA.FTZ R34, R13, -UR24, R34 ;  /* 0x800000180d227c23 */ /* 0x004fe20008010022 */
[----:B------:R-:W-:Y:S02]  /*f680*/  FSEL R157, R23, -INF , !P5 ;  /* 0xff800000179d7808 */ /* 0x000fe40006800000 */
[----:B------:R-:W-:Y:S01]  /*f690*/  FMNMX.FTZ R14, R159, R12, !PT ;  /* 0x0000000c9f0e7209 */ /* 0x000fe20007810000 */
[----:B------:R-:W1:Y:S01]  /*f6a0*/  I2F R20, R20 ;  /* 0x0000001400147306 */ /* 0x000e620000201400 */
[----:B------:R-:W-:Y:S02]  /*f6b0*/  FMNMX.FTZ R15, R140, R15, !PT ;  /* 0x0000000f8c0f7209 */ /* 0x000fe40007810000 */
[----:B------:R-:W-:Y:S02]  /*f6c0*/  FSEL R150, R29, -INF , !P1 ;  /* 0xff8000001d967808 */ /* 0x000fe40004800000 */
[----:B------:R-:W-:Y:S01]  /*f6d0*/  FSEL R155, R26, -INF , !P4 ;  /* 0xff8000001a9b7808 */ /* 0x000fe20006000000 */
[----:B---3--:R-:W-:Y:S01]  /*f6e0*/  FFMA.FTZ R35, R8, -UR24, R35 ;  /* 0x8000001808237c23 */ /* 0x008fe20008010023 */
        /* <DEDUP_REMOVED lines=8> */
[----:B------:R-:W-:Y:S01]  /*f770*/  FSEL R149, R30, -INF , !P2 ;  /* 0xff8000001e957808 */ /* 0x000fe20005000000 */
[----:B-1----:R-:W-:Y:S01]  /*f780*/  FFMA.FTZ R33, R20, -UR24, R33 ;  /* 0x8000001814217c23 */ /* 0x002fe20008010021 */
[----:B------:R-:W-:Y:S01]  /*f790*/  FMNMX.FTZ R14, R153, R14, !PT ;  /* 0x0000000e990e7209 */ /* 0x000fe20007810000 */
[----:B------:R-:W-:Y:S01]  /*f7a0*/  LDSM.16.MT88.4 R20, [R186+0xc000] ;  /* 0x00c00000ba14783b */ /* 0x000fe20000004200 */
        /* <DEDUP_REMOVED lines=9> */
[----:B------:R-:W-:Y:S02]  /*f840*/  FMNMX.FTZ R8, R147, R14, !PT ;  /* 0x0000000e93087209 */ /* 0x000fe40007810000 */
[C---:B------:R-:W-:Y:S02]  /*f850*/  ISETP.GE.OR P2, PT, R3.reuse, R199, !P2 ;  /* 0x000000c70300720c */ /* 0x040fe40005746670 */
        /* <DEDUP_REMOVED lines=9> */
[----:B------:R-:W1:Y:S03]  /*f8f0*/  SHFL.BFLY PT, R3, R6, 0x2, 0x1f ;  /* 0x0c401f0006037f89 */ /* 0x000e6600000e0000 */
[----:B------:R-:W-:Y:S05]  /*f900*/  FMNMX.FTZ R12, R146, R15, !PT ;  /* 0x0000000f920c7209 */ /* 0x000fea0007810000 */
[----:B------:R-:W2:Y:S01]  /*f910*/  SHFL.BFLY PT, R9, R12, 0x2, 0x1f ;  /* 0x0c401f000c097f89 */ /* 0x000ea200000e0000 */
[----:B-1----:R-:W-:Y:S07]  /*f920*/  FMNMX.FTZ R4, R6, R3, !PT ;  /* 0x0000000306047209 */ /* 0x002fee0007810000 */
[----:B------:R-:W1:Y:S01]  /*f930*/  SHFL.BFLY PT, R3, R4, 0x1, 0x1f ;  /* 0x0c201f0004037f89 */ /* 0x000e6200000e0000 */
[----:B--2---:R-:W-:Y:S07]  /*f940*/  FMNMX.FTZ R9, R12, R9, !PT ;  /* 0x000000090c097209 */ /* 0x004fee0007810000 */
[----:B------:R-:W2:Y:S08]  /*f950*/  SHFL.BFLY PT, R132, R9, 0x1, 0x1f ;  /* 0x0c201f0009847f89 */ /* 0x000eb000000e0000 */
[----:B------:R-:W3:Y:S01]  /*f960*/  LDSM.16.MT88.4 R12, [R188+0xc000] ;  /* 0x00c00000bc0c783b */ /* 0x000ee20000004200 */
        /* <DEDUP_REMOVED lines=64> */
[----:B------:R-:W4:Y:S01]  /*fd70*/  MUFU.EX2 R0, R0 ;  /* 0x0000000000007308 */ /* 0x000f220000000800 */
[----:B--2---:R-:W-:Y:S09]  /*fd80*/  F2FP.BF16.PACK_AB R139, R135, R168 ;  /* 0x000000a8878b723e */ /* 0x004ff200000010ff */
[----:B------:R-:W-:Y:S01]  /*fd90*/  MUFU.EX2 R237, R151 ;  /* 0x0000009700ed7308 */ /* 0x000fe20000000800 */
[C---:B-1----:R-:W-:Y:S02]  /*fda0*/  FMUL.FTZ R4, R2.reuse, R128 ;  /* 0x0000008002047220 */ /* 0x042fe40000410000 */
[C---:B------:R-:W-:Y:S02]  /*fdb0*/  FMUL.FTZ R5, R2.reuse, R129 ;  /* 0x0000008102057220 */ /* 0x040fe40000410000 */
[C---:B------:R-:W-:Y:S02]  /*fdc0*/  FMUL.FTZ R8, R2.reuse, R124 ;  /* 0x0000007c02087220 */ /* 0x040fe40000410000 */
[C---:B------:R-:W-:Y:S03]  /*fdd0*/  FMUL.FTZ R9, R2.reuse, R125 ;  /* 0x0000007d02097220 */ /* 0x040fe60000410000 */
[----:B------:R1:W-:Y:S01]  /*fde0*/  MUFU.EX2 R133, R144 ;  /* 0x0000009000857308 */ /* 0x0003e20000000800 */
[----:B------:R-:W-:Y:S02]  /*fdf0*/  FMUL.FTZ R16, R2, R116 ;  /* 0x0000007402107220 */ /* 0x000fe40000410000 */
[C---:B----4-:R-:W-:Y:S02]  /*fe00*/  FMUL.FTZ R6, R0.reuse, R130 ;  /* 0x0000008200067220 */ /* 0x050fe40000410000 */
[C---:B------:R-:W-:Y:S02]  /*fe10*/  FMUL.FTZ R7, R0.reuse, R131 ;  /* 0x0000008300077220 */ /* 0x040fe40000410000 */
[----:B------:R-:W-:Y:S01]  /*fe20*/  LDSM.16.MT88.4 R128, [R186+0xe800] ;  /* 0x00e80000ba80783b */ /* 0x000fe20000004200 */
[C---:B------:R-:W-:Y:S02]  /*fe30*/  FMUL.FTZ R10, R0.reuse, R126 ;  /* 0x0000007e000a7220 */ /* 0x040fe40000410000 */
[----:B------:R-:W-:Y:S01]  /*fe40*/  FMUL.FTZ R11, R0, R127 ;  /* 0x0000007f000b7220 */ /* 0x000fe20000410000 */
[----:B------:R-:W-:Y:S01]  /*fe50*/  MUFU.EX2 R216, R216 ;  /* 0x000000d800d87308 */ /* 0x000fe20000000800 */
[C---:B---3--:R-:W-:Y:S01]  /*fe60*/  HMMA.16816.F32.BF16 R4, R136.reuse, R12, R4 ;  /* 0x0000000c8804723c */ /* 0x048fe20000041804 */
[----:B------:R-:W-:Y:S02]  /*fe70*/  FMUL.FTZ R17, R2, R117 ;  /* 0x0000007502117220 */ /* 0x000fe40000410000 */
[----:B------:R-:W-:Y:S01]  /*fe80*/  LDSM.16.MT88.4 R124, [R188+0xe800] ;  /* 0x00e80000bc7c783b */ /* 0x000fe20000004200 */
[C---:B------:R-:W-:Y:S02]  /*fe90*/  FMUL.FTZ R18, R0.reuse, R118 ;  /* 0x0000007600127220 */ /* 0x040fe40000410000 */
[----:B------:R-:W-:Y:S02]  /*fea0*/  FMUL.FTZ R19, R0, R119 ;  /* 0x0000007700137220 */ /* 0x000fe40000410000 */
[C---:B------:R-:W-:Y:S01]  /*feb0*/  HMMA.16816.F32.BF16 R8, R136.reuse, R14, R8 ;  /* 0x0000000e8808723c */ /* 0x040fe20000041808 */
[C---:B------:R-:W-:Y:S01]  /*fec0*/  FMUL.FTZ R12, R2.reuse, R120 ;  /* 0x00000078020c7220 */ /* 0x040fe20000410000 */
[----:B------:R-:W2:Y:S01]  /*fed0*/  MUFU.EX2 R219, R219 ;  /* 0x000000db00db7308 */ /* 0x000ea20000000800 */
[----:B------:R-:W-:Y:S01]  /*fee0*/  LDSM.16.MT88.4 R116, [R186+0xc800] ;  /* 0x00c80000ba74783b */ /* 0x000fe20000004200 */
[C---:B------:R-:W-:Y:S02]  /*fef0*/  FMUL.FTZ R13, R2.reuse, R121 ;  /* 0x00000079020d7220 */ /* 0x040fe40000410000 */
[----:B------:R-:W-:Y:S02]  /*ff00*/  FMUL.FTZ R24, R2, R108 ;  /* 0x0000006c02187220 */ /* 0x000fe40000410000 */
[C---:B------:R-:W-:Y:S03]  /*ff10*/  FMUL.FTZ R14, R0.reuse, R122 ;  /* 0x0000007a000e7220 */ /* 0x040fe60000410000 */
[----:B-1----:R-:W-:Y:S01]  /*ff20*/  LDSM.16.MT88.4 R144, [R184+0xd800] ;  /* 0x00d80000b890783b */ /* 0x002fe20000004200 */
[----:B------:R-:W-:Y:S01]  /*ff30*/  FMUL.FTZ R15, R0, R123 ;  /* 0x0000007b000f7220 */ /* 0x000fe20000410000 */
[----:B------:R-:W-:Y:S01]  /*ff40*/  MUFU.EX2 R218, R218 ;  /* 0x000000da00da7308 */ /* 0x000fe20000000800 */
[----:B------:R-:W-:Y:S02]  /*ff50*/  FMUL.FTZ R25, R2, R109 ;  /* 0x0000006d02197220 */ /* 0x000fe40000410000 */
[C---:B------:R-:W-:Y:S02]  /*ff60*/  FMUL.FTZ R26, R0.reuse, R110 ;  /* 0x0000006e001a7220 */ /* 0x040fe40000410000 */
[----:B------:R-:W-:Y:S01]  /*ff70*/  FMUL.FTZ R27, R0, R111 ;  /* 0x0000006f001b7220 */ /* 0x000fe20000410000 */
[C---:B------:R-:W-:Y:S01]  /*ff80*/  HMMA.16816.F32.BF16 R12, R136.reuse, R20, R12 ;  /* 0x00000014880c723c */ /* 0x040fe2000004180c */
[----:B------:R-:W1:Y:S01]  /*ff90*/  LDSM.16.MT88.4 R120, [R184+0xc000] ;  /* 0x00c00000b878783b */ /* 0x000e620000004200 */
[C---:B------:R-:W-:Y:S02]  /*ffa0*/  FMUL.FTZ R32, R2.reuse, R100 ;  /* 0x0000006402207220 */ /* 0x040fe40000410000 */
[----:B------:R-:W-:Y:S01]  /*ffb0*/  FMUL.FTZ R33, R2, R101 ;  /* 0x0000006502217220 */ /* 0x000fe20000410000 */
[----:B------:R-:W-:Y:S01]  /*ffc0*/  MUFU.EX2 R221, R221 ;  /* 0x000000dd00dd7308 */ /* 0x000fe20000000800 */
[----:B------:R-:W-:Y:S02]  /*ffd0*/  FMUL.FTZ R34, R0, R102 ;  /* 0x0000006600227220 */ /* 0x000fe40000410000 */
[C---:B------:R-:W-:Y:S01]  /*ffe0*/  HMMA.16816.F32.BF16 R16, R136.reuse, R22, R16 ;  /* 0x000000168810723c */ /* 0x040fe20000041810 */
[C---:B------:R-:W-:Y:S01]  /*fff0*/  FMUL.FTZ R20, R2.reuse, R112 ;  /* 0x0000007002147220 */ /* 0x040fe20000410000 */
[----:B------:R-:W-:Y:S02]  /*10000*/  LDSM.16.MT88.4 R108, [R184+0xe000] ;  /* 0x00e00000b86c783b */ /* 0x000fe40000004200 */
[----:B------:R-:W-:Y:S02]  /*10010*/  FMUL.FTZ R21, R2, R113 ;  /* 0x0000007102157220 */ /* 0x000fe40000410000 */
[C---:B------:R-:W-:Y:S01]  /*10020*/  FMUL.FTZ R35, R0.reuse, R103 ;  /* 0x0000006700237220 */ /* 0x040fe20000410000 */
[----:B------:R-:W-:Y:S01]  /*10030*/  MUFU.EX2 R220, R220 ;  /* 0x000000dc00dc7308 */ /* 0x000fe20000000800 */
[C---:B------:R-:W-:Y:S02]  /*10040*/  FMUL.FTZ R22, R0.reuse, R114 ;  /* 0x0000007200167220 */ /* 0x040fe40000410000 */
[----:B------:R-:W-:Y:S02]  /*10050*/  LDSM.16.MT88.4 R100, [R185+0xe000] ;  /* 0x00e00000b964783b */ /* 0x000fe40000004200 */
[----:B------:R-:W-:Y:S02]  /*10060*/  FMUL.FTZ R23, R0, R115 ;  /* 0x0000007300177220 */ /* 0x000fe40000410000 */
[C---:B------:R-:W-:Y:S02]  /*10070*/  FMUL.FTZ R36, R2.reuse, R36 ;  /* 0x0000002402247220 */ /* 0x040fe40000410000 */
[----:B------:R-:W-:Y:S01]  /*10080*/  FMUL.FTZ R37, R2, R37 ;  /* 0x0000002502257220 */ /* 0x000fe20000410000 */
[----:B------:R-:W3:Y:S01]  /*10090*/  MUFU.EX2 R223, R223 ;  /* 0x000000df00df7308 */ /* 0x000ee20000000800 */
[----:B------:R-:W4:Y:S01]  /*100a0*/  LDSM.16.MT88.4 R112, [R188+0xe000] ;  /* 0x00e00000bc70783b */ /* 0x000f220000004200 */
[C---:B------:R-:W-:Y:S01]  /*100b0*/  HMMA.16816.F32.BF16 R20, R136.reuse, R28, R20 ;  /* 0x0000001c8814723c */ /* 0x040fe20000041814 */
[C---:B------:R-:W-:Y:S02]  /*100c0*/  FMUL.FTZ R38, R0.reuse, R38 ;  /* 0x0000002600267220 */ /* 0x040fe40000410000 */
[----:B------:R-:W-:Y:S02]  /*100d0*/  FMUL.FTZ R39, R0, R39 ;  /* 0x0000002700277220 */ /* 0x000fe40000410000 */
[C---:B------:R-:W-:Y:S02]  /*100e0*/  FMUL.FTZ R40, R2.reuse, R40 ;  /* 0x0000002802287220 */ /* 0x040fe40000410000 */
[----:B------:R-:W-:Y:S01]  /*100f0*/  LDSM.16.MT88.4 R148, [R188+0xf800] ;  /* 0x00f80000bc94783b */ /* 0x000fe20000004200 */
[C---:B------:R-:W-:Y:S01]  /*10100*/  HMMA.16816.F32.BF16 R24, R136.reuse, R30, R24 ;  /* 0x0000001e8818723c */ /* 0x040fe20000041818 */
[C---:B------:R-:W-:Y:S01]  /*10110*/  FMUL.FTZ R28, R2.reuse, R104 ;  /* 0x00000068021c7220 */ /* 0x040fe20000410000 */
[----:B------:R-:W-:Y:S02]  /*10120*/  MUFU.EX2 R222, R222 ;  /* 0x000000de00de7308 */ /* 0x000fe40000000800 */
[C---:B------:R-:W-:Y:S02]  /*10130*/  FMUL.FTZ R29, R2.reuse, R105 ;  /* 0x00000069021d7220 */ /* 0x040fe40000410000 */
[----:B------:R-:W-:Y:S02]  /*10140*/  FMUL.FTZ R41, R2, R41 ;  /* 0x0000002902297220 */ /* 0x000fe40000410000 */
[C---:B------:R-:W-:Y:S04]  /*10150*/  FMUL.FTZ R30, R0.reuse, R106 ;  /* 0x0000006a001e7220 */ /* 0x040fe80000410000 */
[C---:B------:R-:W-:Y:S01]  /*10160*/  FMUL.FTZ R31, R0.reuse, R107 ;  /* 0x0000006b001f7220 */ /* 0x040fe20000410000 */
[----:B------:R-:W5:Y:S01]  /*10170*/  MUFU.EX2 R225, R225 ;  /* 0x000000e100e17308 */ /* 0x000f620000000800 */
[----:B------:R-:W2:Y:S01]  /*10180*/  LDSM.16.MT88.4 R104, [R186+0xe000] ;  /* 0x00e00000ba68783b */ /* 0x000ea20000004200 */
[C---:B------:R-:W-:Y:S02]  /*10190*/  FMUL.FTZ R42, R0.reuse, R42 ;  /* 0x0000002a002a7220 */ /* 0x040fe40000410000 */
[----:B------:R-:W-:Y:S02]  /*101a0*/  FMUL.FTZ R43, R0, R43 ;  /* 0x0000002b002b7220 */ /* 0x000fe40000410000 */
[C---:B-1----:R-:W-:Y:S01]  /*101b0*/  HMMA.16816.F32.BF16 R28, R136.reuse, R120, R28 ;  /* 0x00000078881c723c */ /* 0x042fe2000004181c */
[C---:B------:R-:W-:Y:S02]  /*101c0*/  FMUL.FTZ R44, R2.reuse, R44 ;  /* 0x0000002c022c7220 */ /* 0x040fe40000410000 */
        /* <DEDUP_REMOVED lines=9> */
[C---:B----4-:R-:W-:Y:S01]  /*10260*/  HMMA.16816.F32.BF16 R36, R136.reuse, R112, R36 ;  /* 0x000000708824723c */ /* 0x050fe20000041824 */
[C---:B------:R-:W-:Y:S03]  /*10270*/  FMUL.FTZ R50, R0.reuse, R50 ;  /* 0x0000003200327220 */ /* 0x040fe60000410000 */
[----:B------:R-:W-:Y:S02]  /*10280*/  FMUL.FTZ R51, R0, R51 ;  /* 0x0000003300337220 */ /* 0x000fe40000410000 */
[C---:B------:R-:W-:Y:S02]  /*10290*/  FMUL.FTZ R52, R2.reuse, R52 ;  /* 0x0000003402347220 */ /* 0x040fe40000410000 */
[C---:B------:R-:W-:Y:S01]  /*102a0*/  HMMA.16816.F32.BF16 R40, R136.reuse, R114, R40 ;  /* 0x000000728828723c */ /* 0x040fe20000041828 */
[----:B------:R-:W-:Y:S01]  /*102b0*/  LDSM.16.MT88.4 R112, [R188+0xc800] ;  /* 0x00c80000bc70783b */ /* 0x000fe20000004200 */
        /* <DEDUP_REMOVED lines=8> */
[C---:B------:R-:W-:Y:S02]  /*10340*/  FMUL.FTZ R58, R0.reuse, R58 ;  /* 0x0000003a003a7220 */ /* 0x040fe40000410000 */
[----:B------:R-:W-:Y:S01]  /*10350*/  FMUL.FTZ R59, R0, R59 ;  /* 0x0000003b003b7220 */ /* 0x000fe20000410000 */
[C---:B------:R-:W-:Y:S01]  /*10360*/  HMMA.16816.F32.BF16 R48, R136.reuse, R106, R48 ;  /* 0x0000006a8830723c */ /* 0x040fe20000041830 */
[----:B------:R-:W4:Y:S01]  /*10370*/  LDSM.16.MT88.4 R104, [R188+0x10000] ;  /* 0x01000000bc68783b */ /* 0x000f220000004200 */
[C---:B------:R-:W-:Y:S02]  /*10380*/  FMUL.FTZ R60, R2.reuse, R60 ;  /* 0x0000003c023c7220 */ /* 0x040fe40000410000 */
[----:B------:R-:W-:Y:S01]  /*10390*/  MUFU.EX2 R228, R228 ;  /* 0x000000e400e47308 */ /* 0x000fe20000000800 */
[----:B------:R-:W-:Y:S03]  /*103a0*/  FMUL.FTZ R61, R2, R61 ;  /* 0x0000003d023d7220 */ /* 0x000fe60000410000 */
[C---:B------:R-:W-:Y:S01]  /*103b0*/  HMMA.16816.F32.BF16 R52, R136.reuse, R100, R52 ;  /* 0x000000648834723c */ /* 0x040fe20000041834 */
[C---:B------:R-:W-:Y:S03]  /*103c0*/  FMUL.FTZ R62, R0.reuse, R62 ;  /* 0x0000003e003e7220 */ /* 0x040fe60000410000 */
[----:B------:R-:W-:Y:S02]  /*103d0*/  FMUL.FTZ R63, R0, R63 ;  /* 0x0000003f003f7220 */ /* 0x000fe40000410000 */
[C---:B------:R-:W-:Y:S01]  /*103e0*/  FMUL.FTZ R64, R2.reuse, R64 ;  /* 0x0000004002407220 */ /* 0x040fe20000410000 */
[----:B------:R-:W1:Y:S01]  /*103f0*/  MUFU.EX2 R231, R231 ;  /* 0x000000e700e77308 */ /* 0x000e620000000800 */
[C---:B------:R-:W-:Y:S01]  /*10400*/  HMMA.16816.F32.BF16 R56, R136.reuse, R102, R56 ;  /* 0x000000668838723c */ /* 0x040fe20000041838 */
[----:B------:R-:W1:Y:S03]  /*10410*/  LDSM.16.MT88.4 R100, [R186+0x10000] ;  /* 0x01000000ba64783b */ /* 0x000e660000004200 */
[----:B------:R-:W-:Y:S02]  /*10420*/  FMUL.FTZ R65, R2, R65 ;  /* 0x0000004102417220 */ /* 0x000fe40000410000 */
[C---:B------:R-:W-:Y:S02]  /*10430*/  FMUL.FTZ R66, R0.reuse, R66 ;  /* 0x0000004200427220 */ /* 0x040fe40000410000 */
[C---:B------:R-:W-:Y:S01]  /*10440*/  HMMA.16816.F32.BF16 R60, R136.reuse, R108, R60 ;  /* 0x0000006c883c723c */ /* 0x040fe2000004183c */
[----:B------:R-:W-:Y:S01]  /*10450*/  FMUL.FTZ R67, R0, R67 ;  /* 0x0000004300437220 */ /* 0x000fe20000410000 */
[----:B------:R-:W-:Y:S02]  /*10460*/  MUFU.EX2 R230, R230 ;  /* 0x000000e600e67308 */ /* 0x000fe40000000800 */
[C---:B------:R-:W-:Y:S02]  /*10470*/  FMUL.FTZ R68, R2.reuse, R68 ;  /* 0x0000004402447220 */ /* 0x040fe40000410000 */
[----:B------:R-:W-:Y:S02]  /*10480*/  FMUL.FTZ R69, R2, R69 ;  /* 0x0000004502457220 */ /* 0x000fe40000410000 */
[C---:B------:R-:W-:Y:S01]  /*10490*/  HMMA.16816.F32.BF16 R64, R136.reuse, R110, R64 ;  /* 0x0000006e8840723c */ /* 0x040fe20000041840 */
[----:B------:R-:W2:Y:S03]  /*104a0*/  LDSM.16.MT88.4 R108, [R185+0x10000] ;  /* 0x01000000b96c783b */ /* 0x000ea60000004200 */
[C---:B------:R-:W-:Y:S01]  /*104b0*/  FMUL.FTZ R70, R0.reuse, R70 ;  /* 0x0000004600467220 */ /* 0x040fe20000410000 */
[----:B------:R-:W1:Y:S01]  /*104c0*/  MUFU.EX2 R233, R233 ;  /* 0x000000e900e97308 */ /* 0x000e620000000800 */
[----:B------:R-:W-:Y:S02]  /*104d0*/  FMUL.FTZ R71, R0, R71 ;  /* 0x0000004700477220 */ /* 0x000fe40000410000 */
[C---:B------:R-:W-:Y:S04]  /*104e0*/  FMUL.FTZ R72, R2.reuse, R72 ;  /* 0x0000004802487220 */ /* 0x040fe80000410000 */
[----:B------:R-:W-:Y:S01]  /*104f0*/  FMUL.FTZ R73, R2, R73 ;  /* 0x0000004902497220 */ /* 0x000fe20000410000 */
[C---:B----4-:R-:W-:Y:S01]  /*10500*/  HMMA.16816.F32.BF16 R68, R136.reuse, R104, R68 ;  /* 0x000000688844723c */ /* 0x050fe20000041844 */
[C---:B------:R-:W-:Y:S01]  /*10510*/  FMUL.FTZ R74, R0.reuse, R74 ;  /* 0x0000004a004a7220 */ /* 0x040fe20000410000 */
[----:B------:R-:W-:Y:S01]  /*10520*/  MUFU.EX2 R232, R232 ;  /* 0x000000e800e87308 */ /* 0x000fe20000000800 */
[----:B------:R-:W-:Y:S02]  /*10530*/  FMUL.FTZ R75, R0, R75 ;  /* 0x0000004b004b7220 */ /* 0x000fe40000410000 */
[C---:B------:R-:W-:Y:S02]  /*10540*/  FMUL.FTZ R76, R2.reuse, R76 ;  /* 0x0000004c024c7220 */ /* 0x040fe40000410000 */
[----:B------:R-:W-:Y:S02]  /*10550*/  FMUL.FTZ R77, R2, R77 ;  /* 0x0000004d024d7220 */ /* 0x000fe40000410000 */
[C---:B------:R-:W-:Y:S01]  /*10560*/  FMUL.FTZ R78, R0.reuse, R78 ;  /* 0x0000004e004e7220 */ /* 0x040fe20000410000 */
[C---:B------:R-:W-:Y:S01]  /*10570*/  HMMA.16816.F32.BF16 R72, R136.reuse, R106, R72 ;  /* 0x0000006a8848723c */ /* 0x040fe20000041848 */
[----:B------:R-:W4:Y:S01]  /*10580*/  LDSM.16.MT88.4 R104, [R184+0x10000] ;  /* 0x01000000b868783b */ /* 0x000f220000004200 */
[----:B------:R-:W-:Y:S01]  /*10590*/  FMUL.FTZ R79, R0, R79 ;  /* 0x0000004f004f7220 */ /* 0x000fe20000410000 */
[----:B------:R-:W2:Y:S01]  /*105a0*/  MUFU.EX2 R235, R235 ;  /* 0x000000eb00eb7308 */ /* 0x000ea20000000800 */
        /* <DEDUP_REMOVED lines=8> */
[----:B------:R-:W-:Y:S01]  /*10630*/  F2FP.BF16.PACK_AB R100, R219, R216 ;  /* 0x000000d8db64723e */ /* 0x000fe200000010ff */
[C---:B------:R-:W-:Y:S01]  /*10640*/  FMUL.FTZ R86, R0.reuse, R86 ;  /* 0x0000005600567220 */ /* 0x040fe20000410000 */
[C---:B------:R-:W-:Y:S02]  /*10650*/  HMMA.16816.F32.BF16 R80, R136.reuse, R102, R80 ;  /* 0x000000668850723c */ /* 0x040fe40000041850 */
[----:B------:R-:W-:Y:S01]  /*10660*/  FMUL.FTZ R87, R0, R87 ;  /* 0x0000005700577220 */ /* 0x000fe20000410000 */
[----:B---3--:R-:W-:Y:S01]  /*10670*/  F2FP.BF16.PACK_AB R101, R223, R220 ;  /* 0x000000dcdf65723e */ /* 0x008fe200000010ff */
[C---:B------:R-:W-:Y:S01]  /*10680*/  FMUL.FTZ R88, R2.reuse, R88 ;  /* 0x0000005802587220 */ /* 0x040fe20000410000 */
[----:B------:R-:W-:Y:S01]  /*10690*/  MUFU.EX2 R236, R236 ;  /* 0x000000ec00ec7308 */ /* 0x000fe20000000800 */
[----:B------:R-:W-:Y:S01]  /*106a0*/  FMUL.FTZ R89, R2, R89 ;  /* 0x0000005902597220 */ /* 0x000fe20000410000 */
[----:B------:R-:W-:Y:S01]  /*106b0*/  F2FP.BF16.PACK_AB R102, R221, R218 ;  /* 0x000000dadd66723e */ /* 0x000fe200000010ff */
[C---:B------:R-:W-:Y:S01]  /*106c0*/  FMUL.FTZ R90, R0.reuse, R90 ;  /* 0x0000005a005a7220 */ /* 0x040fe20000410000 */
[C---:B--2---:R-:W-:Y:S03]  /*106d0*/  HMMA.16816.F32.BF16 R84, R136.reuse, R108, R84 ;  /* 0x0000006c8854723c */ /* 0x044fe60000041854 */
[----:B------:R-:W-:Y:S01]  /*106e0*/  FMUL.FTZ R91, R0, R91 ;  /* 0x0000005b005b7220 */ /* 0x000fe20000410000 */
[----:B-----5:R-:W-:Y:S01]  /*106f0*/  F2FP.BF16.PACK_AB R103, R225, R222 ;  /* 0x000000dee167723e */ /* 0x020fe200000010ff */
[C---:B------:R-:W-:Y:S01]  /*10700*/  FMUL.FTZ R92, R2.reuse, R92 ;  /* 0x0000005c025c7220 */ /* 0x040fe20000410000 */
[----:B------:R-:W1:Y:S01]  /*10710*/  MUFU.EX2 R239, R239 ;  /* 0x000000ef00ef7308 */ /* 0x000e620000000800 */
[----:B------:R-:W-:Y:S02]  /*10720*/  FMUL.FTZ R93, R2, R93 ;  /* 0x0000005d025d7220 */ /* 0x000fe40000410000 */
[C---:B------:R-:W-:Y:S01]  /*10730*/  FMUL.FTZ R94, R0.reuse, R94 ;  /* 0x0000005e005e7220 */ /* 0x040fe20000410000 */
[C---:B------:R-:W-:Y:S01]  /*10740*/  HMMA.16816.F32.BF16 R88, R136.reuse, R110, R88 ;  /* 0x0000006e8858723c */ /* 0x040fe20000041858 */
[----:B------:R-:W2:Y:S01]  /*10750*/  LDSM.16.MT88.4 R108, [R185+0xc800] ;  /* 0x00c80000b96c783b */ /* 0x000ea20000004200 */
[----:B------:R-:W-:Y:S02]  /*10760*/  FMUL.FTZ R95, R0, R95 ;  /* 0x0000005f005f7220 */ /* 0x000fe40000410000 */
[C---:B------:R-:W-:Y:S02]  /*10770*/  FMUL.FTZ R96, R2.reuse, R96 ;  /* 0x0000006002607220 */ /* 0x040fe40000410000 */
[----:B------:R-:W-:Y:S01]  /*10780*/  FMUL.FTZ R97, R2, R97 ;  /* 0x0000006102617220 */ /* 0x000fe20000410000 */
[----:B------:R-:W3:Y:S01]  /*10790*/  MUFU.EX2 R238, R238 ;  /* 0x000000ee00ee7308 */ /* 0x000ee20000000800 */
[C---:B------:R-:W-:Y:S01]  /*107a0*/  FMUL.FTZ R98, R0.reuse, R98 ;  /* 0x0000006200627220 */ /* 0x040fe20000410000 */
[C---:B----4-:R-:W-:Y:S03]  /*107b0*/  HMMA.16816.F32.BF16 R92, R136.reuse, R104, R92 ;  /* 0x00000068885c723c */ /* 0x050fe6000004185c */
[----:B------:R-:W-:Y:S02]  /*107c0*/  FMUL.FTZ R99, R0, R99 ;  /* 0x0000006300637220 */ /* 0x000fe40000410000 */
[----:B------:R-:W-:Y:S01]  /*107d0*/  FFMA.FTZ R217, R2, R213, R217 ;  /* 0x000000d502d97223 */ /* 0x000fe200000100d9 */
[----:B------:R-:W-:Y:S01]  /*107e0*/  MOV R2, R132 ;  /* 0x0000008400027202 */ /* 0x000fe20000000f00 */
[----:B------:R-:W-:Y:S02]  /*107f0*/  FFMA.FTZ R170, R0, R211, R170 ;  /* 0x000000d300aa7223 */ /* 0x000fe400000100aa */
[----:B------:R-:W-:Y:S01]  /*10800*/  FADD.FTZ R217, R134, R217 ;  /* 0x000000d986d97221 */ /* 0x000fe20000010000 */
[----:B------:R-:W-:Y:S01]  /*10810*/  HMMA.16816.F32.BF16 R96, R136, R106, R96 ;  /* 0x0000006a8860723c */ /* 0x000fe20000041860 */
[----:B------:R-:W4:Y:S01]  /*10820*/  LDSM.16.MT88.4 R104, [R184+0xe800] ;  /* 0x00e80000b868783b */ /* 0x000f220000004200 */
[----:B------:R-:W-:Y:S02]  /*10830*/  FADD.FTZ R169, R169, R170 ;  /* 0x000000aaa9a97221 */ /* 0x000fe40000010000 */
[----:B------:R-:W-:Y:S02]  /*10840*/  FADD.FTZ R212, R212, R217 ;  /* 0x000000d9d4d47221 */ /* 0x000fe40000010000 */
[----:B------:R-:W-:Y:S02]  /*10850*/  FADD.FTZ R168, R168, R169 ;  /* 0x000000a9a8a87221 */ /* 0x000fe40000010000 */
[C---:B------:R-:W-:Y:S01]  /*10860*/  HMMA.16816.F32.BF16 R4, R100.reuse, R112, R4 ;  /* 0x000000706404723c */ /* 0x040fe20000041804 */
[----:B------:R-:W-:Y:S03]  /*10870*/  LDSM.16.MT88.4 R136, [R185+0xf000] ;  /* 0x00f00000b988783b */ /* 0x000fe60000004200 */
[----:B------:R-:W-:Y:S02]  /*10880*/  FADD.FTZ R171, R171, R212 ;  /* 0x000000d4abab7221 */ /* 0x000fe40000010000 */
[----:B------:R-:W-:Y:S02]  /*10890*/  FADD.FTZ R135, R135, R168 ;  /* 0x000000a887877221 */ /* 0x000fe40000010000 */
[C---:B------:R-:W-:Y:S01]  /*108a0*/  HMMA.16816.F32.BF16 R8, R100.reuse, R114, R8 ;  /* 0x000000726408723c */ /* 0x040fe20000041808 */
[----:B------:R-:W-:Y:S03]  /*108b0*/  LDSM.16.MT88.4 R112, [R186+0x10800] ;  /* 0x01080000ba70783b */ /* 0x000fe60000004200 */
[----:B------:R-:W-:Y:S02]  /*108c0*/  FADD.FTZ R216, R216, R171 ;  /* 0x000000abd8d87221 */ /* 0x000fe40000010000 */
[----:B------:R-:W-:Y:S02]  /*108d0*/  FADD.FTZ R220, R220, R135 ;  /* 0x00000087dcdc7221 */ /* 0x000fe40000010000 */
[C---:B------:R-:W-:Y:S01]  /*108e0*/  HMMA.16816.F32.BF16 R12, R100.reuse, R116, R12 ;  /* 0x00000074640c723c */ /* 0x040fe2000004180c */
[----:B------:R-:W-:Y:S03]  /*108f0*/  FADD.FTZ R219, R219, R216 ;  /* 0x000000d8dbdb7221 */ /* 0x000fe60000010000 */
[----:B------:R-:W-:Y:S02]  /*10900*/  FADD.FTZ R223, R223, R220 ;  /* 0x000000dcdfdf7221 */ /* 0x000fe40000010000 */
[----:B------:R-:W-:Y:S02]  /*10910*/  FADD.FTZ R218, R218, R219 ;  /* 0x000000dbdada7221 */ /* 0x000fe40000010000 */
[C---:B------:R-:W-:Y:S01]  /*10920*/  HMMA.16816.F32.BF16 R16, R100.reuse, R118, R16 ;  /* 0x000000766410723c */ /* 0x040fe20000041810 */
[----:B------:R-:W-:Y:S03]  /*10930*/  LDSM.16.MT88.4 R116, [R185+0x10800] ;  /* 0x01080000b974783b */ /* 0x000fe60000004200 */
[----:B------:R-:W-:Y:S02]  /*10940*/  FADD.FTZ R222, R222, R223 ;  /* 0x000000dfdede7221 */ /* 0x000fe40000010000 */
[----:B------:R-:W-:Y:S02]  /*10950*/  FADD.FTZ R221, R221, R218 ;  /* 0x000000dadddd7221 */ /* 0x000fe40000010000 */
[C---:B--2---:R-:W-:Y:S01]  /*10960*/  HMMA.16816.F32.BF16 R20, R100.reuse, R108, R20 ;  /* 0x0000006c6414723c */ /* 0x044fe20000041814 */
[----:B------:R-:W-:Y:S03]  /*10970*/  FADD.FTZ R225, R225, R222 ;  /* 0x000000dee1e17221 */ /* 0x000fe60000010000 */
[----:B------:R-:W-:Y:S04]  /*10980*/  IMAD.MOV.U32 R0, RZ, RZ, R3 ;  /* 0x000000ffff007224 */ /* 0x000fe800078e0003 */
        /* <DEDUP_REMOVED lines=16> */
[----:B------:R-:W4:Y:S07]  /*10a90*/  LDSM.16.MT88.4 R104, [R184+0x10800] ;  /* 0x01080000b868783b */ /* 0x000f2e0000004200 */
[C---:B--2---:R-:W-:Y:S08]  /*10aa0*/  HMMA.16816.F32.BF16 R68, R100.reuse, R108, R68 ;  /* 0x0000006c6444723c */ /* 0x044ff00000041844 */
[C---:B------:R-:W-:Y:S01]  /*10ab0*/  HMMA.16816.F32.BF16 R72, R100.reuse, R110, R72 ;  /* 0x0000006e6448723c */ /* 0x040fe20000041848 */
[----:B------:R-:W2:Y:S07]  /*10ac0*/  LDSM.16.MT88.4 R108, [R188+0xd000] ;  /* 0x00d00000bc6c783b */ /* 0x000eae0000004200 */
[C---:B------:R-:W-:Y:S08]  /*10ad0*/  HMMA.16816.F32.BF16 R76, R100.reuse, R112, R76 ;  /* 0x00000070644c723c */ /* 0x040ff0000004184c */
[C---:B------:R-:W-:Y:S01]  /*10ae0*/  HMMA.16816.F32.BF16 R80, R100.reuse, R114, R80 ;  /* 0x000000726450723c */ /* 0x040fe20000041850 */
[----:B------:R-:W5:Y:S07]  /*10af0*/  LDSM.16.MT88.4 R112, [R185+0xd000] ;  /* 0x00d00000b970783b */ /* 0x000f6e0000004200 */
[C---:B------:R-:W-:Y:S08]  /*10b00*/  HMMA.16816.F32.BF16 R84, R100.reuse, R116, R84 ;  /* 0x000000746454723c */ /* 0x040ff00000041854 */
[C---:B------:R-:W-:Y:S01]  /*10b10*/  HMMA.16816.F32.BF16 R88, R100.reuse, R118, R88 ;  /* 0x000000766458723c */ /* 0x040fe20000041858 */
[----:B------:R-:W1:Y:S07]  /*10b20*/  LDSM.16.MT88.4 R116, [R188+0xf000] ;  /* 0x00f00000bc74783b */ /* 0x000e6e0000004200 */
[C---:B----4-:R-:W-:Y:S08]  /*10b30*/  HMMA.16816.F32.BF16 R92, R100.reuse, R104, R92 ;  /* 0x00000068645c723c */ /* 0x050ff0000004185c */
[----:B------:R-:W-:Y:S01]  /*10b40*/  HMMA.16816.F32.BF16 R96, R100, R106, R96 ;  /* 0x0000006a6460723c */ /* 0x000fe20000041860 */
[----:B------:R-:W4:Y:S06]  /*10b50*/  LDSM.16.MT88.4 R104, [R184+0xf000] ;  /* 0x00f00000b868783b */ /* 0x000f2c0000004200 */
        /* <DEDUP_REMOVED lines=9> */
[C---:B--2---:R-:W-:Y:S01]  /*10bf0*/  HMMA.16816.F32.BF16 R4, R100.reuse, R108, R4 ;  /* 0x0000006c6404723c */ /* 0x044fe20000041804 */
[----:B------:R-:W-:Y:S02]  /*10c00*/  FADD.FTZ R230, R230, R231 ;  /* 0x000000e7e6e67221 */ /* 0x000fe40000010000 */
[----:B------:R-:W-:Y:S02]  /*10c10*/  FADD.FTZ R229, R229, R226 ;  /* 0x000000e2e5e57221 */ /* 0x000fe40000010000 */
[----:B------:R-:W-:Y:S03]  /*10c20*/  FADD.FTZ R233, R233, R230 ;  /* 0x000000e6e9e97221 */ /* 0x000fe60000010000 */
[C---:B------:R-:W-:Y:S01]  /*10c30*/  HMMA.16816.F32.BF16 R8, R100.reuse, R110, R8 ;  /* 0x0000006e6408723c */ /* 0x040fe20000041808 */
[----:B------:R-:W2:Y:S07]  /*10c40*/  LDSM.16.MT88.4 R108, [R188+0x11000] ;  /* 0x01100000bc6c783b */ /* 0x000eae0000004200 */
        /* <DEDUP_REMOVED lines=15> */
[C---:B------:R-:W-:Y:S01]  /*10d40*/  HMMA.16816.F32.BF16 R56, R100.reuse, R138, R56 ;  /* 0x0000008a6438723c */ /* 0x040fe20000041838 */
[----:B------:R-:W-:Y:S03]  /*10d50*/  F2FP.BF16.PACK_AB R137, R239, R236 ;  /* 0x000000ecef89723e */ /* 0x000fe600000010ff */
[----:B------:R-:W-:Y:S02]  /*10d60*/  FADD.FTZ R232, R232, R229 ;  /* 0x000000e5e8e87221 */ /* 0x000fe40000010000 */
[----:B------:R-:W-:Y:S01]  /*10d70*/  FADD.FTZ R236, R236, R233 ;  /* 0x000000e9ecec7221 */ /* 0x000fe20000010000 */
[----:B------:R-:W-:Y:S01]  /*10d80*/  F2FP.BF16.PACK_AB R138, R237, R234 ;  /* 0x000000eaed8a723e */ /* 0x000fe200000010ff */
[C---:B----4-:R-:W-:Y:S01]  /*10d90*/  HMMA.16816.F32.BF16 R60, R100.reuse, R104, R60 ;  /* 0x00000068643c723c */ /* 0x050fe2000004183c */
[----:B---3--:R-:W-:Y:S03]  /*10da0*/  F2FP.BF16.PACK_AB R139, R133, R238 ;  /* 0x000000ee858b723e */ /* 0x008fe600000010ff */
[----:B------:R-:W-:Y:S02]  /*10db0*/  FADD.FTZ R235, R235, R232 ;  /* 0x000000e8ebeb7221 */ /* 0x000fe40000010000 */
[----:B------:R-:W-:Y:S02]  /*10dc0*/  FADD.FTZ R239, R239, R236 ;  /* 0x000000ecefef7221 */ /* 0x000fe40000010000 */
[C---:B------:R-:W-:Y:S01]  /*10dd0*/  HMMA.16816.F32.BF16 R64, R100.reuse, R106, R64 ;  /* 0x0000006a6440723c */ /* 0x040fe20000041840 */
[----:B------:R-:W3:Y:S03]  /*10de0*/  LDSM.16.MT88.4 R104, [R184+0x11000] ;  /* 0x01100000b868783b */ /* 0x000ee60000004200 */
[----:B------:R-:W-:Y:S02]  /*10df0*/  FADD.FTZ R234, R234, R235 ;  /* 0x000000ebeaea7221 */ /* 0x000fe40000010000 */
[----:B------:R-:W-:Y:S02]  /*10e00*/  FADD.FTZ R238, R238, R239 ;  /* 0x000000efeeee7221 */ /* 0x000fe40000010000 */
[C---:B--2---:R-:W-:Y:S01]  /*10e10*/  HMMA.16816.F32.BF16 R68, R100.reuse, R108, R68 ;  /* 0x0000006c6444723c */ /* 0x044fe20000041844 */
[----:B------:R-:W-:Y:S03]  /*10e20*/  FADD.FTZ R213, R237, R234 ;  /* 0x000000eaedd57221 */ /* 0x000fe60000010000 */
[----:B------:R-:W-:Y:S04]  /*10e30*/  FADD.FTZ R211, R133, R238 ;  /* 0x000000ee85d37221 */ /* 0x000fe80000010000 */
[C---:B------:R-:W-:Y:S01]  /*10e40*/  HMMA.16816.F32.BF16 R72, R100.reuse, R110, R72 ;  /* 0x0000006e6448723c */ /* 0x040fe20000041848 */
[----:B------:R-:W2:Y:S07]  /*10e50*/  LDSM.16.MT88.4 R108, [R186+0xd800] ;  /* 0x00d80000ba6c783b */ /* 0x000eae0000004200 */
[C---:B-----5:R-:W-:Y:S08]  /*10e60*/  HMMA.16816.F32.BF16 R76, R100.reuse, R112, R76 ;  /* 0x00000070644c723c */ /* 0x060ff0000004184c */
[C---:B------:R-:W-:Y:S08]  /*10e70*/  HMMA.16816.F32.BF16 R80, R100.reuse, R114, R80 ;  /* 0x000000726450723c */ /* 0x040ff00000041850 */
        /* <DEDUP_REMOVED lines=32> */
.L_x_5649:
        /* <DEDUP_REMOVED lines=250> */
[----:B------:R-:W2:Y:S01]  /*12020*/  S2UR UR6, SR_CTAID.Y ;  /* 0x00000000000679c3 */ /* 0x000ea20000002600 */
[----:B------:R-:W-:-:S02]  /*12030*/  ULDC UR4, c[0x0][0x214] ;  /* 0x0000850000047ab9 */ /* 0x000fc40000000800 */
[----:B------:R-:W-:Y:S02]  /*12040*/  UISETP.NE.AND UP0, UPT, UR27, -0x1, UPT ;  /* 0xffffffff1b00788c */ /* 0x000fe4000bf05270 */
[----:B------:R-:W-:-:S03]  /*12050*/  ULDC UR8, c[0x0][0x234] ;  /* 0x00008d0000087ab9 */ /* 0x000fc60000000800 */
[----:B------:R-:W3:Y:S01]  /*12060*/  S2UR UR7, SR_CTAID.Z ;  /* 0x00000000000779c3 */ /* 0x000ee20000002700 */
[----:B--2---:R-:W-:-:S04]  /*12070*/  UIMAD UR4, UR6, UR4, URZ ;  /* 0x00000004060472a4 */ /* 0x004fc8000f8e023f */
[----:B------:R-:W-:-:S04]  /*12080*/  USEL UR4, UR4, UR27, !UP0 ;  /* 0x0000001b04047287 */ /* 0x000fc8000c000000 */
[----:B---3--:R-:W-:Y:S01]  /*12090*/  UIMAD UR8, UR7, UR8, UR4 ;  /* 0x00000008070872a4 */ /* 0x008fe2000f8e0204 */
[----:B------:R-:W-:Y:S05]  /*120a0*/  BRA `(.L_x_5655) ;  /* 0x0000006000007947 */ /* 0x000fea0003800000 */
.L_x_5654:
[----:B------:R-:W2:Y:S01]  /*120b0*/  S2UR UR7, SR_CTAID.Z ;  /* 0x00000000000779c3 */ /* 0x000ea20000002700 */
[----:B------:R-:W-:Y:S02]  /*120c0*/  ULDC UR4, c[0x0][0x1c0] ;  /* 0x0000700000047ab9 */ /* 0x000fe40000000800 */
[----:B------:R-:W-:-:S05]  /*120d0*/  ULDC UR8, c[0x0][0x214] ;  /* 0x0000850000087ab9 */ /* 0x000fca0000000800 */
[----:B------:R-:W2:Y:S02]  /*120e0*/  S2UR UR6, SR_CTAID.Y ;  /* 0x00000000000679c3 */ /* 0x000ea40000002600 */
[----:B--2---:R-:W-:-:S04]  /*120f0*/  UIMAD UR4, UR6, UR4, UR7 ;  /* 0x00000004060472a4 */ /* 0x004fc8000f8e0207 */
[----:B------:R-:W-:Y:S02]  /*12100*/  UIMAD UR8, UR4, UR8, URZ ;  /* 0x00000008040872a4 */ /* 0x000fe4000f8e023f */
.L_x_5655:
[----:B------:R-:W-:Y:S01]  /*12110*/  BAR.SYNC.DEFER_BLOCKING 0x0 ;  /* 0x0000000000007b1d */ /* 0x000fe20000010000 */
[----:B------:R-:W-:Y:S01]  /*12120*/  LOP3.LUT R57, R5, 0xffffffe0, RZ, 0xc0, !PT ;  /* 0xffffffe005397812 */ /* 0x000fe200078ec0ff */
[----:B------:R-:W-:-:S04]  /*12130*/  UISETP.NE.AND UP0, UPT, UR27, -0x1, UPT ;  /* 0xffffffff1b00788c */ /* 0x000fc8000bf05270 */
[----:B------:R-:W2:Y:S01]  /*12140*/  S2R R0, SR_TID.X ;  /* 0x0000000000007919 */ /* 0x000ea20000002100 */
[----:B------:R-:W-:Y:S01]  /*12150*/  IMAD.IADD R57, R4, 0x1, -R57 ;  /* 0x0000000104397824 */ /* 0x000fe200078e0a39 */
[----:B------:R-:W-:Y:S01]  /*12160*/  ULDC.64 UR4, c[0x0][0x1e8] ;  /* 0x00007a0000047ab9 */ /* 0x000fe20000000a00 */
[----:B------:R-:W-:Y:S01]  /*12170*/  BSSY B0, `(.L_x_5656) ;  /* 0x0000031000007945 */ /* 0x000fe20003800000 */
[----:B------:R-:W-:Y:S02]  /*12180*/  UIMAD.WIDE.U32 UR10, UR27, UR4, URZ ;  /* 0x000000041b0a72a5 */ /* 0x000fe4000f8e003f */
[----:B------:R-:W-:Y:S02]  /*12190*/  LOP3.LUT P0, RZ, R57, 0x3, RZ, 0xc0, !PT ;  /* 0x0000000339ff7812 */ /* 0x000fe4000780c0ff */
[----:B------:R-:W-:Y:S01]  /*121a0*/  SHF.R.S32.HI R57, RZ, 0x1f, R6 ;  /* 0x0000001fff397819 */ /* 0x000fe20000011406 */
[----:B------:R-:W-:Y:S02]  /*121b0*/  UIMAD UR9, UR27, UR5, UR11 ;  /* 0x000000051b0972a4 */ /* 0x000fe4000f8e020b */
[----:B------:R-:W-:Y:S01]  /*121c0*/  USHF.R.S32.HI UR11, URZ, 0x1f, UR6 ;  /* 0x0000001f3f0b7899 */ /* 0x000fe20008011406 */
[----:B------:R-:W-:Y:S01]  /*121d0*/  LEA.HI R57, R57, R6, RZ, 0x2 ;  /* 0x0000000639397211 */ /* 0x000fe200078f10ff */
[----:B------:R-:W-:-:S02]  /*121e0*/  ULDC.64 UR4, c[0x0][0x1e0] ;  /* 0x0000780000047ab9 */ /* 0x000fc40000000a00 */
[----:B------:R-:W-:Y:S01]  /*121f0*/  UIMAD UR11, UR11, UR4, URZ ;  /* 0x000000040b0b72a4 */ /* 0x000fe2000f8e023f */
[----:B------:R-:W-:Y:S01]  /*12200*/  LOP3.LUT R57, R57, 0xffffffc, RZ, 0xc0, !PT ;  /* 0x0ffffffc39397812 */ /* 0x000fe200078ec0ff */
[----:B------:R-:W-:Y:S01]  /*12210*/  UIMAD.WIDE.U32 UR12, UR6, UR4, URZ ;  /* 0x00000004060c72a5 */ /* 0x000fe2000f8e003f */
[----:B------:R3:W4:Y:S01]  /*12220*/  LDS.128 R48, [R198] ;  /* 0x00000000c6307984 */ /* 0x0007220000000c00 */
[----:B------:R-:W-:Y:S02]  /*12230*/  UIMAD UR5, UR6, UR5, UR11 ;  /* 0x00000005060572a4 */ /* 0x000fe4000f8e020b */
[----:B------:R-:W-:Y:S01]  /*12240*/  IMAD.IADD R57, R6, 0x1, -R57 ;  /* 0x0000000106397824 */ /* 0x000fe200078e0a39 */
[----:B------:R3:W1:Y:S01]  /*12250*/  LDS.128 R44, [R198+0x800] ;  /* 0x00080000c62c7984 */ /* 0x0006620000000c00 */
[----:B------:R-:W-:Y:S01]  /*12260*/  USEL UR10, UR12, UR10, !UP0 ;  /* 0x0000000a0c0a7287 */ /* 0x000fe2000c000000 */
[----:B--2---:R-:W-:Y:S01]  /*12270*/  SHF.R.S32.HI R5, RZ, 0x1f, R0 ;  /* 0x0000001fff057819 */ /* 0x004fe20000011400 */
[----:B------:R-:W-:Y:S01]  /*12280*/  @!UP0 UIADD3 UR9, UR13, UR5, URZ ;  /* 0x000000050d098290 */ /* 0x000fe2000fffe03f */
[----:B------:R3:W2:Y:S02]  /*12290*/  LDS.128 R40, [R198+0x1000] ;  /* 0x00100000c6287984 */ /* 0x0006a40000000c00 */
[----:B------:R-:W-:Y:S01]  /*122a0*/  LEA.HI R3, R5, R0, RZ, 0x5 ;  /* 0x0000000005037211 */ /* 0x000fe200078f28ff */
[----:B------:R-:W-:Y:S01]  /*122b0*/  ULDC.64 UR12, c[0x0][0x118] ;  /* 0x00004600000c7ab9 */ /* 0x000fe20000000a00 */
[----:B------:R3:W1:Y:S02]  /*122c0*/  LDS.128 R36, [R198+0x1800] ;  /* 0x00180000c6247984 */ /* 0x0006640000000c00 */
[----:B------:R-:W-:-:S02]  /*122d0*/  LOP3.LUT R3, R3, 0xffffffe0, RZ, 0xc0, !PT ;  /* 0xffffffe003037812 */ /* 0x000fc400078ec0ff */
[----:B------:R3:W1:Y:S03]  /*122e0*/  LDS.128 R32, [R198+0x2000] ;  /* 0x00200000c6207984 */ /* 0x0006660000000c00 */
[----:B------:R-:W-:Y:S01]  /*122f0*/  IMAD.IADD R58, R0, 0x1, -R3 ;  /* 0x00000001003a7824 */ /* 0x000fe200078e0a03 */
[----:B------:R3:W1:Y:S04]  /*12300*/  LDS.128 R28, [R198+0x2800] ;  /* 0x00280000c61c7984 */ /* 0x0006680000000c00 */
[----:B------:R3:W1:Y:S01]  /*12310*/  LDS.128 R24, [R198+0x3000] ;  /* 0x00300000c6187984 */ /* 0x0006620000000c00 */
[----:B------:R-:W-:-:S03]  /*12320*/  SHF.R.S32.HI R3, RZ, 0x1f, R58 ;  /* 0x0000001fff037819 */ /* 0x000fc6000001143a */
[----:B-1----:R3:W1:Y:S01]  /*12330*/  LDS.128 R20, [R198+0x3800] ;  /* 0x00380000c6147984 */ /* 0x0026620000000c00 */
[----:B------:R-:W-:-:S03]  /*12340*/  LEA.HI R3, R3, R58, RZ, 0x2 ;  /* 0x0000003a03037211 */ /* 0x000fc600078f10ff */
[----:B------:R3:W1:Y:S01]  /*12350*/  LDS.128 R16, [R198+0x4000] ;  /* 0x00400000c6107984 */ /* 0x0006620000000c00 */
[----:B------:R-:W-:-:S03]  /*12360*/  SHF.R.S32.HI R6, RZ, 0x2, R3 ;  /* 0x00000002ff067819 */ /* 0x000fc60000011403 */
[----:B------:R3:W1:Y:S02]  /*12370*/  LDS.128 R12, [R198+0x4800] ;  /* 0x00480000c60c7984 */ /* 0x0006640000000c00 */
[----:B------:R-:W-:Y:S02]  /*12380*/  IMAD R57, R57, 0x10, R6 ;  /* 0x0000001039397824 */ /* 0x000fe400078e0206 */
[----:B------:R3:W1:Y:S04]  /*12390*/  LDS.128 R8, [R198+0x5000] ;  /* 0x00500000c6087984 */ /* 0x0006680000000c00 */
[----:B------:R3:W1:Y:S01]  /*123a0*/  LDS.128 R52, [R198+0x5800] ;  /* 0x00580000c6347984 */ /* 0x0006620000000c00 */
[----:B------:R-:W-:Y:S05]  /*123b0*/  @P0 BRA `(.L_x_5657) ;  /* 0x000000c000000947 */ /* 0x000fea0003800000 */
[----:B----4-:R-:W4:Y:S01]  /*123c0*/  S2UR UR5, SR_CTAID.X ;  /* 0x00000000000579c3 */ /* 0x010f220000002500 */
[----:B------:R-:W-:-:S02]  /*123d0*/  IADD3 R6, R57, 0x8, RZ ;  /* 0x0000000839067810 */ /* 0x000fc40007ffe0ff */
[----:B------:R-:W-:Y:S02]  /*123e0*/  ISETP.GE.AND P2, PT, R57, UR18, PT ;  /* 0x0000001239007c0c */ /* 0x000fe4000bf46270 */
[----:B------:R-:W-:Y:S01]  /*123f0*/  ISETP.GE.AND P1, PT, R6, UR18, PT ;  /* 0x0000001206007c0c */ /* 0x000fe2000bf26270 */
[----:B----4-:R-:W-:-:S04]  /*12400*/  ULEA UR5, UR5, UR8, 0x6 ;  /* 0x0000000805057291 */ /* 0x010fc8000f8e303f */
[----:B------:R-:W-:Y:S02]  /*12410*/  USHF.R.S32.HI UR4, URZ, 0x1f, UR5 ;  /* 0x0000001f3f047899 */ /* 0x000fe40008011405 */
[----:B------:R-:W-:-:S04]  /*12420*/  IADD3 R3, P0, R57, UR5, RZ ;  /* 0x0000000539037c10 */ /* 0x000fc8000ff1e0ff */
[----:B------:R-:W-:Y:S02]  /*12430*/  LEA.HI.X.SX32 R6, R57, UR4, 0x1, P0 ;  /* 0x0000000439067c11 */ /* 0x000fe400080f0eff */
[----:B------:R-:W-:-:S04]  /*12440*/  LEA R58, P0, R3, c[0x0][0x200], 0x2 ;  /* 0x00008000033a7a11 */ /* 0x000fc800078010ff */
[----:B------:R-:W-:-:S05]  /*12450*/  LEA.HI.X R59, R3, c[0x0][0x204], R6, 0x2, P0 ;  /* 0x00008100033b7a11 */ /* 0x000fca00000f1406 */
[----:B------:R4:W-:Y:S04]  /*12460*/  @!P2 STG.E [R58.64], R2 ;  /* 0x000000023a00a986 */ /* 0x0009e8000c10190c */
[----:B------:R4:W-:Y:S02]  /*12470*/  @!P1 STG.E [R58.64+0x20], R56 ;  /* 0x000020383a009986 */ /* 0x0009e4000c10190c */
.L_x_5657:
[----:B----4-:R-:W-:Y:S05]  /*12480*/  BSYNC B0 ;  /* 0x0000000000007941 */ /* 0x010fea0003800000 */
.L_x_5656:
[----:B------:R-:W4:Y:S01]  /*12490*/  S2R R3, SR_CTAID.X ;  /* 0x0000000000037919 */ /* 0x000f220000002500 */
[----:B------:R-:W-:Y:S01]  /*124a0*/  SHF.R.S32.HI R201, RZ, 0x1f, R200 ;  /* 0x0000001fffc97819 */ /* 0x000fe200000114c8 */
[----:B------:R-:W-:Y:S01]  /*124b0*/  USHF.R.S32.HI UR6, URZ, 0x1f, UR7 ;  /* 0x0000001f3f067899 */ /* 0x000fe20008011407 */
[----:B------:R-:W-:Y:S01]  /*124c0*/  LEA.HI R4, R7, R4, RZ, 0x3 ;  /* 0x0000000407047211 */ /* 0x000fe200078f18ff */
[----:B------:R-:W-:Y:S01]  /*124d0*/  ULDC.64 UR4, c[0x0][0x1f0] ;  /* 0x00007c0000047ab9 */ /* 0x000fe20000000a00 */
[----:B------:R-:W-:Y:S01]  /*124e0*/  LEA.HI R0, R5, R0, RZ, 0x3 ;  /* 0x0000000005007211 */ /* 0x000fe200078f18ff */
[----:B------:R-:W-:Y:S01]  /*124f0*/  UIMAD UR4, UR6, UR4, URZ ;  /* 0x00000004060472a4 */ /* 0x000fe2000f8e023f */
[----:B------:R-:W-:Y:S01]  /*12500*/  SHF.R.S32.HI R4, RZ, 0x3, R4 ;  /* 0x00000003ff047819 */ /* 0x000fe20000011404 */
[----:B------:R-:W-:Y:S01]  /*12510*/  BSSY B0, `(.L_x_5658) ;  /* 0x000001e000007945 */ /* 0x000fe20003800000 */
[----:B------:R-:W-:Y:S01]  /*12520*/  SHF.R.S32.HI R0, RZ, 0x3, R0 ;  /* 0x00000003ff007819 */ /* 0x000fe20000011400 */
[----:B------:R-:W-:-:S03]  /*12530*/  UIMAD UR4, UR7, UR5, UR4 ;  /* 0x00000005070472a4 */ /* 0x000fc6000f8e0204 */
[----:B------:R-:W-:Y:S01]  /*12540*/  SHF.R.S32.HI R0, RZ, 0x1f, R0 ;  /* 0x0000001fff007819 */ /* 0x000fe20000011400 */
[----:B----4-:R-:W-:-:S04]  /*12550*/  IMAD.SHL.U32 R3, R3, 0x40, RZ ;  /* 0x0000004003037824 */ /* 0x010fc800078e00ff */
        /* <DEDUP_REMOVED lines=9> */
[----:B------:R-:W-:-:S05]  /*125f0*/  IMAD.WIDE.U32 R6, R2, c[0x0][0x1f0], R6 ;  /* 0x00007c0002067a25 */ /* 0x000fca00078e0006 */
[----:B------:R-:W-:-:S05]  /*12600*/  IADD3 R57, R7, UR4, RZ ;  /* 0x0000000407397c10 */ /* 0x000fca000fffe0ff */
        /* <DEDUP_REMOVED lines=12> */
[----:B------:R4:W-:Y:S04]  /*126d0*/  @!P1 STG.E.128 [R60.64+0x80], R32 ;  /* 0x000080203c009986 */ /* 0x0009e8000c101d0c */
[----:B-1----:R4:W-:Y:S02]  /*126e0*/  @!P0 STG.E.128 [R60.64+0x100], R16 ;  /* 0x000100103c008986 */ /* 0x0029e4000c101d0c */
.L_x_5659:
[----:B------:R-:W-:Y:S05]  /*126f0*/  BSYNC B0 ;  /* 0x0000000000007941 */ /* 0x000fea0003800000 */
.L_x_5658:
[----:B------:R-:W-:Y:S01]  /*12700*/  IADD3 R2, R4, 0x10, RZ ;  /* 0x0000001004027810 */ /* 0x000fe20007ffe0ff */
[----:B------:R-:W-:Y:S03]  /*12710*/  BSSY B0, `(.L_x_5660) ;  /* 0x0000013000007945 */ /* 0x000fe60003800000 */
[----:B------:R-:W-:-:S13]  /*12720*/  ISETP.GE.AND P0, PT, R2, UR18, PT ;  /* 0x0000001202007c0c */ /* 0x000fda000bf06270 */
[----:B------:R-:W-:Y:S05]  /*12730*/  @P0 BRA `(.L_x_5661) ;  /* 0x0000010000000947 */ /* 0x000fea0003800000 */
[----:B------:R-:W-:Y:S01]  /*12740*/  IADD3 R3, P0, R4, 0x10, RZ ;  /* 0x0000001004037810 */ /* 0x000fe20007f1e0ff */
[----:B-1--4-:R-:W-:Y:S01]  /*12750*/  IMAD.MOV.U32 R16, RZ, RZ, R6 ;  /* 0x000000ffff107224 */ /* 0x012fe200078e0006 */
        /* <DEDUP_REMOVED lines=14> */
.L_x_5661:
[----:B------:R-:W-:Y:S05]  /*12840*/  BSYNC B0 ;  /* 0x0000000000007941 */ /* 0x000fea0003800000 */
.L_x_5660:
        /* <DEDUP_REMOVED lines=17> */
[----:B--2---:R1:W-:Y:S04]  /*12960*/  @!P2 STG.E.128 [R14.64], R40 ;  /* 0x000000280e00a986 */ /* 0x0043e8000c101d0c */
[----:B------:R1:W-:Y:S04]  /*12970*/  @!P1 STG.E.128 [R14.64+0x80], R24 ;  /* 0x000080180e009986 */ /* 0x0003e8000c101d0c */
[----:B------:R1:W-:Y:S02]  /*12980*/  @!P0 STG.E.128 [R14.64+0x100], R8 ;  /* 0x000100080e008986 */ /* 0x0003e4000c101d0c */
.L_x_5663:
[----:B------:R-:W-:Y:S05]  /*12990*/  BSYNC B0 ;  /* 0x0000000000007941 */ /* 0x000fea0003800000 */
.L_x_5662:
        /* <DEDUP_REMOVED lines=20> */
.L_x_5664:
        /* <DEDUP_REMOVED lines=10> */
.L_x_7870:


//--------------------- .text._ZN5flash24flash_fwd_splitkv_kernelI23Flash_fwd_kernel_traitsILi192ELi64ELi64ELi4ELb0ELb0EN7cutlass10bfloat16_tE19Flash_kernel_traitsILi192ELi64ELi64ELi4ES3_EELb0ELb1ELb1ELb0ELb0ELb1ELb0ELb0EEEvNS_16Flash_fwd_paramsE --------------------------
	.section	.text._ZN5flash24flash_fwd_splitkv_kernelI23Flash_fwd_kernel_traitsILi192ELi64ELi64ELi4ELb0ELb0EN7cutlass10bfloat16_tE19Flash_kernel_traitsILi192ELi64ELi64ELi4ES3_EELb0ELb1ELb1ELb0ELb0ELb1ELb0ELb0EEEvNS_16Flash_fwd_paramsE,"ax",@progbits
	.sectioninfo	@"SHI_REGISTERS=255"
	.align	128
        .global         _ZN5flash24flash_fwd_splitkv_kernelI23Flash_fwd_kernel_traitsILi192ELi64ELi64ELi4ELb0ELb0EN7cutlass10bfloat16_tE19Flash_kernel_traitsILi192ELi64ELi64ELi4ES3_EELb0ELb1ELb1ELb0ELb0ELb1ELb0ELb0EEEvNS_16Flash_fwd_paramsE
        .type           _ZN5flash24flash_fwd_splitkv_kernelI23Flash_fwd_kernel_traitsILi192ELi64ELi64ELi4ELb0ELb0EN7cutlass10bfloat16_tE19Flash_kernel_traitsILi192ELi64ELi64ELi4ES3_EELb0ELb1ELb1ELb0ELb0ELb1ELb0ELb0EEEvNS_16Flash_fwd_paramsE,@function
        .size           _ZN5flash24flash_fwd_splitkv_kernelI23Flash_fwd_kernel_traitsILi192ELi64ELi64ELi4ELb0ELb0EN7cutlass10bfloat16_tE19Flash_kernel_traitsILi192ELi64ELi64ELi4ES3_EELb0ELb1ELb1ELb0ELb0ELb1ELb0ELb0EEEvNS_16Flash_fwd_paramsE,(.L_x_7871 - _ZN5flash24flash_fwd_splitkv_kernelI23Flash_fwd_kernel_traitsILi192ELi64ELi64ELi4ELb0ELb0EN7cutlass10bfloat16_tE19Flash_kernel_traitsILi192ELi64ELi64ELi4ES3_EELb0ELb1ELb1ELb0ELb0ELb1ELb0ELb0EEEvNS_16Flash_fwd_paramsE)
        .other          _ZN5flash24flash_fwd_splitkv_kernelI23Flash_fwd_kernel_traitsILi192ELi64ELi64ELi4ELb0ELb0EN7cutlass10bfloat16_tE19Flash_kernel_traitsILi192ELi64ELi64ELi4ES3_EELb0ELb1ELb1ELb0ELb0ELb1ELb0ELb0EEEvNS_16Flash_fwd_paramsE,@"STO_CUDA_ENTRY STV_DEFAULT"
_ZN5flash24flash_fwd_splitkv_kernelI23Flash_fwd_kernel_traitsILi192ELi64ELi64ELi4ELb0ELb0EN7cutlass10bfloat16_tE19Flash_kernel_traitsILi192ELi64ELi64ELi4ES3_EELb0ELb1ELb1ELb0ELb0ELb1ELb0ELb0EEEvNS_16Flash_fwd_paramsE:
.text._ZN5flash24flash_fwd_splitkv_kernelI23Flash_fwd_kernel_traitsILi192ELi64ELi64ELi4ELb0ELb0EN7cutlass10bfloat16_tE19Flash_kernel_traitsILi192ELi64ELi64ELi4ES3_EELb0ELb1ELb1ELb0ELb0ELb1ELb0ELb0EEEvNS_16Flash_fwd_paramsE:
        /* <DEDUP_REMOVED lines=55> */
.L_x_5665:
[----:B------:R-:W-:Y:S02]  /*0370*/  ULDC UR6, c[0x0][0x218] ;  /* 0x0000860000067ab9 */ /* 0x000fe40000000800 */
.L_x_5666:
        /* <DEDUP_REMOVED lines=110> */
.L_x_5669:
[----:B------:R-:W-:Y:S05]  /*0a60*/  BSYNC B0 ;  /* 0x0000000000007941 */ /* 0x000fea0003800000 */
.L_x_5668:
        /* <DEDUP_REMOVED lines=20> */
.L_x_5671:
[----:B------:R-:W-:Y:S05]  /*0bb0*/  BSYNC B0 ;  /* 0x0000000000007941 */ /* 0x000fea0003800000 */
.L_x_5670:
        /* <DEDUP_REMOVED lines=20> */
.L_x_5673:
[----:B------:R-:W-:Y:S05]  /*0d00*/  BSYNC B0 ;  /* 0x0000000000007941 */ /* 0x000fea0003800000 */
.L_x_5672:
        /* <DEDUP_REMOVED lines=19> */
.L_x_5675:
[----:B------:R-:W-:Y:S05]  /*0e40*/  BSYNC B0 ;  /* 0x0000000000007941 */ /* 0x000fea0003800000 */
.L_x_5674:
        /* <DEDUP_REMOVED lines=20> */
.L_x_5667:
        /* <DEDUP_REMOVED lines=119> */
.L_x_5676:
        /* <DEDUP_REMOVED lines=19> */
.L_x_5678:
        /* <DEDUP_REMOVED lines=59> */
.L_x_5677:
        /* <DEDUP_REMOVED lines=122> */
.L_x_5680:
[----:B------:R-:W-:Y:S05]  /*2380*/  BSYNC B0 ;  /* 0x0000000000007941 */ /* 0x000fea0003800000 */
.L_x_5679:
        /* <DEDUP_REMOVED lines=37> */
.L_x_5682:
[----:B------:R-:W-:Y:S05]  /*25e0*/  BSYNC B0 ;  /* 0x0000000000007941 */ /* 0x000fea0003800000 */
.L_x_5681:
        /* <DEDUP_REMOVED lines=37> */
.L_x_5684:
[----:B------:R-:W-:Y:S05]  /*2840*/  BSYNC B0 ;  /* 0x0000000000007941 */ /* 0x000fea0003800000 */
.L_x_5683:
        /* <DEDUP_REMOVED lines=36> */
.L_x_5686:
[----:B------:R-:W-:Y:S05]  /*2a90*/  BSYNC B0 ;  /* 0x0000000000007941 */ /* 0x000fea0003800000 */
.L_x_5685:
        /* <DEDUP_REMOVED lines=31> */
.L_x_5688:
[----:B------:R-:W-:Y:S05]  /*2c90*/  BSYNC B0 ;  /* 0x0000000000007941 */ /* 0x000fea0003800000 */
.L_x_5687:
        /* <DEDUP_REMOVED lines=33> */
.L_x_5690:
[----:B------:R-:W-:Y:S05]  /*2eb0*/  BSYNC B0 ;  /* 0x0000000000007941 */ /* 0x000fea0003800000 */
.L_x_5689:
        /* <DEDUP_REMOVED lines=32> */
.L_x_5692:
[----:B------:R-:W-:Y:S05]  /*30c0*/  BSYNC B0 ;  /* 0x0000000000007941 */ /* 0x000fea0003800000 */
.L_x_5691:
        /* <DEDUP_REMOVED lines=33> */
.L_x_5694:
[----:B------:R-:W-:Y:S05]  /*32e0*/  BSYNC B0 ;  /* 0x0000000000007941 */ /* 0x000fea0003800000 */
.L_x_5693:
        /* <DEDUP_REMOVED lines=54> */
.L_x_5696:
[----:B------:R-:W-:Y:S05]  /*3650*/  BSYNC B0 ;  /* 0x0000000000007941 */ /* 0x000fea0003800000 */
.L_x_5695:
        /* <DEDUP_REMOVED lines=43> */
.L_x_5698:
[----:B------:R-:W-:Y:S05]  /*3910*/  BSYNC B0 ;  /* 0x0000000000007941 */ /* 0x000fea0003800000 */
.L_x_5697:
        /* <DEDUP_REMOVED lines=35> */
.L_x_5700:
[----:B------:R-:W-:Y:S05]  /*3b50*/  BSYNC B0 ;  /* 0x0000000000007941 */ /* 0x000fea0003800000 */
.L_x_5699:
        /* <DEDUP_REMOVED lines=40> */
.L_x_5702:
[----:B------:R-:W-:Y:S05]  /*3de0*/  BSYNC B0 ;  /* 0x0000000000007941 */ /* 0x000fea0003800000 */
.L_x_5701:
[----:B------:R-:W-:Y:S01]  /*3df0*/  IMAD.SHL.U32 R4, R2, 0x40, RZ ;  /* 0x0000004002047824 */ /* 0x000fe200078e00ff */
[----:B------:R-:W-:Y:S01]  /*3e00*/  SHF.L.U32 R14, R14, 0x3, RZ ;  /* 0x000000030e0e7819 */ /* 0x000fe200000006ff */
[C---:B------:R-:W-:Y:S01]  /*3e10*/  IMAD R202, R93.reuse, 0x400, R0 ;  /* 0x000004005dca7824 */ /* 0x040fe200078e0200 */
[----:B------:R-:W-:Y:S01]  /*3e20*/  R2P PR, R2, 0x6 ;  /* 0x0000000602007804 */ /* 0x000fe20000000000 */
[----:B------:R-:W0:Y:S01]  /*3e30*/  LDGDEPBAR ;  /* 0x00000000000079af */ /* 0x000e220000000000 */
[----:B---34-:R-:W-:Y:S01]  /*3e40*/  LOP3.LUT R9, R4, 0x1c0, RZ, 0xc0, !PT ;  /* 0x000001c004097812 */ /* 0x018fe200078ec0ff */
[----:B------:R-:W-:Y:S01]  /*3e50*/  IMAD.SHL.U32 R202, R202, 0x2, RZ ;  /* 0x00000002caca7824 */ /* 0x000fe200078e00ff */
[----:B------:R-:W-:Y:S01]  /*3e60*/  LEA R214, R93, UR12, 0x4 ;  /* 0x0000000c5dd67c11 */ /* 0x000fe2000f8e20ff */
[----:B------:R-:W-:Y:S01]  /*3e70*/  UISETP.GT.AND UP0, UPT, UR25, UR19, UPT ;  /* 0x000000131900728c */ /* 0x000fe2000bf04270 */
[----:B------:R-:W-:Y:S01]  /*3e80*/  LOP3.LUT R4, R9, 0x8, R14, 0xf8, !PT ;  /* 0x0000000809047812 */ /* 0x000fe200078ef80e */
[--C-:B------:R-:W-:Y:S01]  /*3e90*/  IMAD R200, R7, 0x2, R202.reuse ;  /* 0x0000000207c87824 */ /* 0x100fe200078e02ca */
[----:B------:R-:W-:Y:S01]  /*3ea0*/  SHF.R.U32.HI R9, RZ, 0x3, R9 ;  /* 0x00000003ff097819 */ /* 0x000fe20000011609 */
[----:B------:R-:W-:Y:S01]  /*3eb0*/  LDSM.16.M88.4 R56, [R202] ;  /* 0x00000000ca38783b */ /* 0x000fe20000000200 */
[C---:B------:R-:W-:Y:S01]  /*3ec0*/  IMAD R198, R5.reuse, 0x2, R202 ;  /* 0x0000000205c67824 */ /* 0x040fe200078e02ca */
[----:B------:R-:W-:Y:S01]  /*3ed0*/  UIADD3 UR5, UR13, 0x1, -UR26 ;  /* 0x000000010d057890 */ /* 0x000fe2000fffe81a */
[----:B------:R-:W-:Y:S01]  /*3ee0*/  LOP3.LUT R4, R4, R9, RZ, 0x3c, !PT ;  /* 0x0000000904047212 */ /* 0x000fe200078e3cff */
[----:B------:R-:W-:Y:S01]  /*3ef0*/  LDSM.16.M88.4 R36, [R200] ;  /* 0x00000000c824783b */ /* 0x000fe20000000200 */
[----:B------:R-:W-:Y:S01]  /*3f00*/  IMAD R197, R5, 0x2, R200 ;  /* 0x0000000205c57824 */ /* 0x000fe200078e02c8 */
[----:B------:R-:W-:Y:S01]  /*3f10*/  ULDC UR4, c[0x0][0x2e8] ;  /* 0x0000ba0000047ab9 */ /* 0x000fe20000000800 */
[----:B------:R-:W-:Y:S01]  /*3f20*/  LEA R201, R201, R4, 0x9 ;  /* 0x00000004c9c97211 */ /* 0x000fe200078e48ff */
[----:B------:R-:W-:Y:S01]  /*3f30*/  LDSM.16.M88.4 R8, [R198] ;  /* 0x00000000c608783b */ /* 0x000fe20000000200 */
[----:B------:R-:W-:Y:S01]  /*3f40*/  IMAD.IADD R214, R3, 0x1, R214 ;  /* 0x0000000103d67824 */ /* 0x000fe200078e02d6 */
[----:B------:R-:W-:Y:S01]  /*3f50*/  UIADD3 UR4, UR5, UR4, URZ ;  /* 0x0000000405047290 */ /* 0x000fe2000fffe03f */
[----:B------:R-:W-:Y:S01]  /*3f60*/  SHF.L.U32 R201, R201, 0x1, RZ ;  /* 0x00000001c9c97819 */ /* 0x000fe200000006ff */
[----:B------:R-:W-:Y:S01]  /*3f70*/  LDSM.16.M88.4 R80, [R197+0x2000] ;  /* 0x00200000c550783b */ /* 0x000fe20000000200 */
[----:B------:R-:W-:Y:S01]  /*3f80*/  PLOP3.LUT P4, PT, PT, PT, UP0, 0x80, 0x0 ;  /* 0x000000000000781c */ /* 0x000fe20003f8f008 */
[----:B------:R-:W-:Y:S01]  /*3f90*/  UIADD3 UR7, UR13, -UR26, URZ ;  /* 0x8000001a0d077290 */ /* 0x000fe2000fffe03f */
[C---:B------:R-:W-:Y:S01]  /*3fa0*/  IADD3 R2, R201.reuse, 0x6000, RZ ;  /* 0x00006000c9027810 */ /* 0x040fe20007ffe0ff */
[----:B------:R-:W3:Y:S01]  /*3fb0*/  LDSM.16.M88.4 R16, [R201+0x6000] ;  /* 0x00600000c910783b */ /* 0x000ee20000000200 */
[----:B------:R-:W-:-:S02]  /*3fc0*/  IADD3 R199, R201, 0x6020, RZ ;  /* 0x00006020c9c77810 */ /* 0x000fc40007ffe0ff */
[----:B------:R-:W-:Y:S01]  /*3fd0*/  @P1 IADD3 R199, R2, -0x20, RZ ;  /* 0xffffffe002c71810 */ /* 0x000fe20007ffe0ff */
[----:B------:R-:W4:Y:S01]  /*3fe0*/  LDSM.16.M88.4 R44, [R201+0x6800] ;  /* 0x00680000c92c783b */ /* 0x000f220000000200 */
[----:B------:R-:W-:Y:S02]  /*3ff0*/  MOV R2, 0x40 ;  /* 0x0000004000027802 */ /* 0x000fe40000000f00 */
[----:B------:R-:W-:Y:S01]  /*4000*/  IADD3 R207, R214, 0x8, RZ ;  /* 0x00000008d6cf7810 */ /* 0x000fe20007ffe0ff */
[----:B------:R-:W5:Y:S01]  /*4010*/  LDSM.16.M88.4 R64, [R201+0x7000] ;  /* 0x00700000c940783b */ /* 0x000f620000000200 */
[----:B------:R-:W-:Y:S02]  /*4020*/  SEL R2, R2, 0xffffffc0, !P2 ;  /* 0xffffffc002027807 */ /* 0x000fe40005000000 */
[----:B------:R-:W-:Y:S01]  /*4030*/  IADD3 R212, R214, UR4, RZ ;  /* 0x00000004d6d47c10 */ /* 0x000fe2000fffe0ff */
[----:B------:R-:W1:Y:S01]  /*4040*/  LDSM.16.M88.4 R52, [R199] ;  /* 0x00000000c734783b */ /* 0x000e620000000200 */
[----:B------:R-:W-:-:S02]  /*4050*/  IADD3 R195, R201, R2, RZ ;  /* 0x00000002c9c37210 */ /* 0x000fc40007ffe0ff */
[----:B------:R-:W-:Y:S01]  /*4060*/  IADD3 R188, R2, R199, RZ ;  /* 0x000000c702bc7210 */ /* 0x000fe20007ffe0ff */
[----:B------:R-:W2:Y:S01]  /*4070*/  LDSM.16.M88.4 R72, [R201+0x7800] ;  /* 0x00780000c948783b */ /* 0x000ea20000000200 */
[----:B------:R-:W-:Y:S02]  /*4080*/  IADD3 R214, R214, UR7, RZ ;  /* 0x00000007d6d67c10 */ /* 0x000fe4000fffe0ff */
[C---:B------:R-:W-:Y:S01]  /*4090*/  IADD3 R211, R207.reuse, UR7, RZ ;  /* 0x00000007cfd37c10 */ /* 0x040fe2000fffe0ff */
[----:B------:R-:W1:Y:S01]  /*40a0*/  LDSM.16.M88.4 R12, [R199+0x800] ;  /* 0x00080000c70c783b */ /* 0x000e620000000200 */
[----:B------:R-:W-:Y:S02]  /*40b0*/  IADD3 R207, R207, UR4, RZ ;  /* 0x00000004cfcf7c10 */ /* 0x000fe4000fffe0ff */
[----:B------:R-:W-:Y:S01]  /*40c0*/  IADD3 R213, R214, -c[0x0][0x2e4], RZ ;  /* 0x8000b900d6d57a10 */ /* 0x000fe20007ffe0ff */
[----:B------:R-:W1:Y:S01]  /*40d0*/  LDSM.16.M88.4 R48, [R199+0x1000] ;  /* 0x00100000c730783b */ /* 0x000e620000000200 */
[----:B------:R-:W-:-:S02]  /*40e0*/  IADD3 R210, R211, -c[0x0][0x2e4], RZ ;  /* 0x8000b900d3d27a10 */ /* 0x000fc40007ffe0ff */
[----:B------:R-:W-:Y:S01]  /*40f0*/  IMNMX R212, R212, UR13, PT ;  /* 0x0000000dd4d47c17 */ /* 0x000fe2000b800200 */
[----:B-1----:R-:W1:Y:S01]  /*4100*/  LDSM.16.M88.4 R24, [R195+0x6000] ;  /* 0x00600000c318783b */ /* 0x002e620000000200 */
[----:B------:R-:W-:Y:S02]  /*4110*/  IMNMX R207, R207, UR13, PT ;  /* 0x0000000dcfcf7c17 */ /* 0x000fe4000b800200 */
[----:B------:R-:W-:Y:S01]  /*4120*/  IMNMX R213, RZ, R213, !PT ;  /* 0x000000d5ffd57217 */ /* 0x000fe20007800200 */
[----:B------:R-:W1:Y:S01]  /*4130*/  LDSM.16.M88.4 R40, [R199+0x1800] ;  /* 0x00180000c728783b */ /* 0x000e620000000200 */
[----:B------:R-:W-:Y:S02]  /*4140*/  IMNMX R210, RZ, R210, !PT ;  /* 0x000000d2ffd27217 */ /* 0x000fe40007800200 */
[C---:B------:R-:W-:Y:S01]  /*4150*/  IADD3 R191, R199.reuse, 0x800, RZ ;  /* 0x00000800c7bf7810 */ /* 0x040fe20007ffe0ff */
[----:B------:R-:W1:Y:S01]  /*4160*/  LDSM.16.M88.4 R28, [R195+0x6800] ;  /* 0x00680000c31c783b */ /* 0x000e620000000200 */
[----:B------:R-:W-:-:S02]  /*4170*/  IADD3 R190, R199, 0x1000, RZ ;  /* 0x00001000c7be7810 */ /* 0x000fc40007ffe0ff */
[C---:B------:R-:W-:Y:S01]  /*4180*/  IADD3 R189, R199.reuse, 0x1800, RZ ;  /* 0x00001800c7bd7810 */ /* 0x040fe20007ffe0ff */
[C---:B---3--:R-:W-:Y:S01]  /*4190*/  HMMA.16816.F32.BF16 R20, R56.reuse, R16, RZ ;  /* 0x000000103814723c */ /* 0x048fe200000418ff */
[----:B------:R-:W-:Y:S01]  /*41a0*/  LDSM.16.M88.4 R76, [R199+0x2000] ;  /* 0x00200000c74c783b */ /* 0x000fe20000000200 */
[C---:B------:R-:W-:Y:S02]  /*41b0*/  IADD3 R187, R199.reuse, 0x2000, RZ ;  /* 0x00002000c7bb7810 */ /* 0x040fe40007ffe0ff */
[C---:B------:R-:W-:Y:S01]  /*41c0*/  IADD3 R186, R199.reuse, 0x2800, RZ ;  /* 0x00002800c7ba7810 */ /* 0x040fe20007ffe0ff */
[----:B------:R-:W-:Y:S01]  /*41d0*/  LDSM.16.M88.4 R88, [R188+0x2800] ;  /* 0x00280000bc58783b */ /* 0x000fe20000000200 */
[C---:B------:R-:W-:Y:S02]  /*41e0*/  IADD3 R185, R199.reuse, 0x3000, RZ ;  /* 0x00003000c7b97810 */ /* 0x040fe40007ffe0ff */
[----:B------:R-:W-:Y:S01]  /*41f0*/  HMMA.16816.F32.BF16 R16, R56, R18, RZ ;  /* 0x000000123810723c */ /* 0x000fe200000418ff */
[----:B------:R-:W-:Y:S01]  /*4200*/  LDSM.16.M88.4 R84, [R201+0xa800] ;  /* 0x00a80000c954783b */ /* 0x000fe20000000200 */
[----:B------:R-:W-:-:S02]  /*4210*/  IADD3 R184, R199, 0x3800, RZ ;  /* 0x00003800c7b87810 */ /* 0x000fc40007ffe0ff */
[C---:B------:R-:W-:Y:S02]  /*4220*/  IADD3 R183, R199.reuse, 0x4000, RZ ;  /* 0x00004000c7b77810 */ /* 0x040fe40007ffe0ff */
[C---:B------:R-:W-:Y:S02]  /*4230*/  IADD3 R182, R199.reuse, 0x4800, RZ ;  /* 0x00004800c7b67810 */ /* 0x040fe40007ffe0ff */
[----:B----4-:R-:W-:Y:S01]  /*4240*/  HMMA.16816.F32.BF16 R32, R56, R44, RZ ;  /* 0x0000002c3820723c */ /* 0x010fe200000418ff */
[C---:B------:R-:W-:Y:S02]  /*4250*/  IADD3 R181, R199.reuse, 0x5000, RZ ;  /* 0x00005000c7b57810 */ /* 0x040fe40007ffe0ff */
[----:B------:R-:W-:-:S05]  /*4260*/  IADD3 R180, R199, 0x5800, RZ ;  /* 0x00005800c7b47810 */ /* 0x000fca0007ffe0ff */
[C---:B------:R-:W-:Y:S08]  /*4270*/  HMMA.16816.F32.BF16 R44, R56.reuse, R46, RZ ;  /* 0x0000002e382c723c */ /* 0x040ff000000418ff */
[C---:B-----5:R-:W-:Y:S08]  /*4280*/  HMMA.16816.F32.BF16 R68, R56.reuse, R64, RZ ;  /* 0x000000403844723c */ /* 0x060ff000000418ff */
[----:B------:R-:W-:Y:S08]  /*4290*/  HMMA.16816.F32.BF16 R64, R56, R66, RZ ;  /* 0x000000423840723c */ /* 0x000ff000000418ff */
[C---:B------:R-:W-:Y:S08]  /*42a0*/  HMMA.16816.F32.BF16 R20, R36.reuse, R52, R20 ;  /* 0x000000342414723c */ /* 0x040ff00000041814 */
[----:B------:R-:W-:Y:S01]  /*42b0*/  HMMA.16816.F32.BF16 R16, R36, R54, R16 ;  /* 0x000000362410723c */ /* 0x000fe20000041810 */
[----:B------:R-:W-:Y:S07]  /*42c0*/  LDSM.16.M88.4 R52, [R188+0x800] ;  /* 0x00080000bc34783b */ /* 0x000fee0000000200 */
[C---:B--2---:R-:W-:Y:S08]  /*42d0*/  HMMA.16816.F32.BF16 R60, R56.reuse, R72, RZ ;  /* 0x00000048383c723c */ /* 0x044ff000000418ff */
[----:B------:R-:W-:Y:S01]  /*42e0*/  HMMA.16816.F32.BF16 R56, R56, R74, RZ ;  /* 0x0000004a3838723c */ /* 0x000fe200000418ff */
[----:B------:R-:W-:Y:S07]  /*42f0*/  LDSM.16.M88.4 R72, [R188] ;  /* 0x00000000bc48783b */ /* 0x000fee0000000200 */
        /* <DEDUP_REMOVED lines=8> */
[----:B------:R-:W1:Y:S07]  /*4380*/  LDSM.16.M88.4 R24, [R197] ;  /* 0x00000000c518783b */ /* 0x000e6e0000000200 */
[C---:B------:R-:W-:Y:S08]  /*4390*/  HMMA.16816.F32.BF16 R60, R36.reuse, R40, R60 ;  /* 0x00000028243c723c */ /* 0x040ff0000004183c */
[----:B------:R-:W-:Y:S01]  /*43a0*/  HMMA.16816.F32.BF16 R56, R36, R42, R56 ;  /* 0x0000002a2438723c */ /* 0x000fe20000041838 */
[----:B------:R-:W4:Y:S04]  /*43b0*/  LDSM.16.M88.4 R40, [R188+0x1000] ;  /* 0x00100000bc28783b */ /* 0x000f280000000200 */
[----:B------:R-:W-:Y:S03]  /*43c0*/  LDSM.16.M88.4 R36, [R202+0x2000] ;  /* 0x00200000ca24783b */ /* 0x000fe60000000200 */
        /* <DEDUP_REMOVED lines=17> */
[----:B------:R-:W-:Y:S01]  /*44e0*/  HMMA.16816.F32.BF16 R64, R24, R42, R64 ;  /* 0x0000002a1840723c */ /* 0x000fe20000041840 */
[----:B------:R-:W1:Y:S07]  /*44f0*/  LDSM.16.M88.4 R40, [R200+0x2000] ;  /* 0x00200000c828783b */ /* 0x000e6e0000000200 */
[C---:B--2---:R-:W-:Y:S08]  /*4500*/  HMMA.16816.F32.BF16 R20, R36.reuse, R12, R20 ;  /* 0x0000000c2414723c */ /* 0x044ff00000041814 */
[C---:B------:R-:W-:Y:S01]  /*4510*/  HMMA.16816.F32.BF16 R16, R36.reuse, R14, R16 ;  /* 0x0000000e2410723c */ /* 0x040fe20000041810 */
[----:B------:R-:W-:Y:S07]  /*4520*/  LDSM.16.M88.4 R12, [R195+0x8000] ;  /* 0x00800000c30c783b */ /* 0x000fee0000000200 */
[C---:B---3--:R-:W-:Y:S08]  /*4530*/  HMMA.16816.F32.BF16 R32, R36.reuse, R8, R32 ;  /* 0x000000082420723c */ /* 0x048ff00000041820 */
[----:B------:R-:W-:Y:S01]  /*4540*/  HMMA.16816.F32.BF16 R44, R36, R10, R44 ;  /* 0x0000000a242c723c */ /* 0x000fe2000004182c */
[----:B------:R-:W2:Y:S07]  /*4550*/  LDSM.16.M88.4 R8, [R198+0x2000] ;  /* 0x00200000c608783b */ /* 0x000eae0000000200 */
[C---:B------:R-:W-:Y:S08]  /*4560*/  HMMA.16816.F32.BF16 R60, R24.reuse, R28, R60 ;  /* 0x0000001c183c723c */ /* 0x040ff0000004183c */
[----:B------:R-:W-:Y:S01]  /*4570*/  HMMA.16816.F32.BF16 R56, R24, R30, R56 ;  /* 0x0000001e1838723c */ /* 0x000fe20000041838 */
[----:B------:R-:W3:Y:S04]  /*4580*/  LDSM.16.M88.4 R28, [R199+0x2800] ;  /* 0x00280000c71c783b */ /* 0x000ee80000000200 */
[----:B------:R-:W4:Y:S03]  /*4590*/  LDSM.16.M88.4 R24, [R199+0x3000] ;  /* 0x00300000c718783b */ /* 0x000f260000000200 */
[C---:B-1----:R-:W-:Y:S08]  /*45a0*/  HMMA.16816.F32.BF16 R20, R40.reuse, R76, R20 ;  /* 0x0000004c2814723c */ /* 0x042ff00000041814 */
[----:B------:R-:W-:Y:S01]  /*45b0*/  HMMA.16816.F32.BF16 R16, R40, R78, R16 ;  /* 0x0000004e2810723c */ /* 0x000fe20000041810 */
[----:B------:R-:W-:Y:S07]  /*45c0*/  LDSM.16.M88.4 R76, [R188+0x3000] ;  /* 0x00300000bc4c783b */ /* 0x000fee0000000200 */
        /* <DEDUP_REMOVED lines=16> */
[C---:B------:R-:W-:Y:S08]  /*46d0*/  HMMA.16816.F32.BF16 R20, R80.reuse, R72, R20 ;  /* 0x000000485014723c */ /* 0x040ff00000041814 */
[----:B------:R-:W-:Y:S01]  /*46e0*/  HMMA.16816.F32.BF16 R16, R80, R74, R16 ;  /* 0x0000004a5010723c */ /* 0x000fe20000041810 */
        /* <DEDUP_REMOVED lines=8> */
[C---:B---3--:R-:W-:Y:S08]  /*4770*/  HMMA.16816.F32.BF16 R32, R8.reuse, R28, R32 ;  /* 0x0000001c0820723c */ /* 0x048ff00000041820 */
[C---:B------:R-:W-:Y:S01]  /*4780*/  HMMA.16816.F32.BF16 R44, R8.reuse, R30, R44 ;  /* 0x0000001e082c723c */ /* 0x040fe2000004182c */
[----:B------:R-:W-:Y:S07]  /*4790*/  LDSM.16.M88.4 R28, [R198+0x4000] ;  /* 0x00400000c61c783b */ /* 0x000fee0000000200 */
[C---:B----4-:R-:W-:Y:S08]  /*47a0*/  HMMA.16816.F32.BF16 R68, R8.reuse, R24, R68 ;  /* 0x000000180844723c */ /* 0x050ff00000041844 */
        /* <DEDUP_REMOVED lines=13> */
[C---:B--2---:R-:W-:Y:S08]  /*4880*/  HMMA.16816.F32.BF16 R20, R28.reuse, R24, R20 ;  /* 0x000000181c14723c */ /* 0x044ff00000041814 */
[----:B------:R-:W-:Y:S01]  /*4890*/  HMMA.16816.F32.BF16 R16, R28, R26, R16 ;  /* 0x0000001a1c10723c */ /* 0x000fe20000041810 */
[----:B------:R-:W2:Y:S07]  /*48a0*/  LDSM.16.M88.4 R24, [R199+0x5000] ;  /* 0x00500000c718783b */ /* 0x000eae0000000200 */
[----:B------:R-:W-:Y:S01]  /*48b0*/  HMMA.16816.F32.BF16 R64, R80, R78, R64 ;  /* 0x0000004e5040723c */ /* 0x000fe20000041840 */
[----:B------:R-:W4:Y:S07]  /*48c0*/  LDSM.16.M88.4 R76, [R201+0xb800] ;  /* 0x00b80000c94c783b */ /* 0x000f2e0000000200 */
[----:B-1----:R-:W-:Y:S08]  /*48d0*/  HMMA.16816.F32.BF16 R88, R52, R48, R88 ;  /* 0x000000303458723c */ /* 0x002ff00000041858 */
        /* <DEDUP_REMOVED lines=9> */
[----:B------:R-:W1:Y:S01]  /*4970*/  MUFU.TANH R2, R2 ;  /* 0x0000000200027308 */ /* 0x000e620000002400 */
[----:B------:R-:W-:Y:S07]  /*4980*/  HMMA.16816.F32.BF16 R64, R52, R50, R64 ;  /* 0x000000323440723c */ /* 0x000fee0000041840 */
[----:B------:R-:W3:Y:S01]  /*4990*/  MUFU.TANH R6, R6 ;  /* 0x0000000600067308 */ /* 0x000ee20000002400 */
[----:B--2---:R-:W-:Y:S07]  /*49a0*/  HMMA.16816.F32.BF16 R88, R40, R24, R88 ;  /* 0x000000182858723c */ /* 0x004fee0000041858 */
[----:B------:R-:W-:Y:S01]  /*49b0*/  FMUL.FTZ R24, R23, c[0x0][0x2ec] ;  /* 0x0000bb0017187a20 */ /* 0x000fe20000410000 */
[----:B------:R-:W-:Y:S01]  /*49c0*/  HMMA.16816.F32.BF16 R32, R52, R84, R32 ;  /* 0x000000543420723c */ /* 0x000fe20000041820 */
[----:B------:R-:W2:Y:S01]  /*49d0*/  LDSM.16.M88.4 R20, [R199+0x5800] ;  /* 0x00580000c714783b */ /* 0x000ea20000000200 */
        /* <DEDUP_REMOVED lines=14> */
[----:B------:R-:W1:Y:S03]  /*4ac0*/  MUFU.TANH R26, R26 ;  /* 0x0000001a001a7308 */ /* 0x000e660000002400 */
[C---:B------:R-:W-:Y:S01]  /*4ad0*/  HMMA.16816.F32.BF16 R44, R40.reuse, R38, R44 ;  /* 0x00000026282c723c */ /* 0x040fe2000004182c */
[----:B------:R-:W1:Y:S04]  /*4ae0*/  LDSM.16.M88.4 R36, [R188+0x5000] ;  /* 0x00500000bc24783b */ /* 0x000e680000000200 */
[----:B------:R-:W1:Y:S03]  /*4af0*/  MUFU.TANH R27, R27 ;  /* 0x0000001b001b7308 */ /* 0x000e660000002400 */
[C---:B--2---:R-:W-:Y:S08]  /*4b00*/  HMMA.16816.F32.BF16 R60, R40.reuse, R20, R60 ;  /* 0x00000014283c723c */ /* 0x044ff0000004183c */
[----:B------:R-:W-:Y:S08]  /*4b10*/  HMMA.16816.F32.BF16 R72, R40, R22, R72 ;  /* 0x000000162848723c */ /* 0x000ff00000041848 */
[C---:B------:R-:W-:Y:S08]  /*4b20*/  HMMA.16816.F32.BF16 R88, R28.reuse, R8, R88 ;  /* 0x000000081c58723c */ /* 0x040ff00000041858 */
[----:B------:R-:W-:Y:S01]  /*4b30*/  HMMA.16816.F32.BF16 R64, R28, R10, R64 ;  /* 0x0000000a1c40723c */ /* 0x000fe20000041840 */
[----:B------:R-:W2:Y:S01]  /*4b40*/  LDSM.16.M88.4 R8, [R188+0x5800] ;  /* 0x00580000bc08783b */ /* 0x000ea20000000200 */
[----:B------:R-:W-:-:S06]  /*4b50*/  DEPBAR.LE SB0, 0x0 ;  /* 0x000080000000791a */ /* 0x000fcc0000000000 */
[C---:B------:R-:W-:Y:S08]  /*4b60*/  HMMA.16816.F32.BF16 R32, R28.reuse, R68, R32 ;  /* 0x000000441c20723c */ /* 0x040ff00000041820 */
[C---:B------:R-:W-:Y:S08]  /*4b70*/  HMMA.16816.F32.BF16 R44, R28.reuse, R70, R44 ;  /* 0x000000461c2c723c */ /* 0x040ff0000004182c */
[C---:B-----5:R-:W-:Y:S08]  /*4b80*/  HMMA.16816.F32.BF16 R60, R28.reuse, R16, R60 ;  /* 0x000000101c3c723c */ /* 0x060ff0000004183c */
[----:B------:R-:W-:Y:S08]  /*4b90*/  HMMA.16816.F32.BF16 R72, R28, R18, R72 ;  /* 0x000000121c48723c */ /* 0x000ff00000041848 */
[C---:B------:R-:W-:Y:S08]  /*4ba0*/  HMMA.16816.F32.BF16 R32, R12.reuse, R56, R32 ;  /* 0x000000380c20723c */ /* 0x040ff00000041820 */
[C---:B------:R-:W-:Y:S08]  /*4bb0*/  HMMA.16816.F32.BF16 R44, R12.reuse, R58, R44 ;  /* 0x0000003a0c2c723c */ /* 0x040ff0000004182c */
[C---:B-1----:R-:W-:Y:S08]  /*4bc0*/  HMMA.16816.F32.BF16 R88, R12.reuse, R36, R88 ;  /* 0x000000240c58723c */ /* 0x042ff00000041858 */
[----:B------:R-:W-:Y:S01]  /*4bd0*/  HMMA.16816.F32.BF16 R64, R12, R38, R64 ;  /* 0x000000260c40723c */ /* 0x000fe20000041840 */
[----:B------:R-:W-:-:S02]  /*4be0*/  FMUL.FTZ R20, R34, c[0x0][0x2ec] ;  /* 0x0000bb0022147a20 */ /* 0x000fc40000410000 */
[----:B------:R-:W-:Y:S02]  /*4bf0*/  FMUL.FTZ R34, R35, c[0x0][0x2ec] ;  /* 0x0000bb0023227a20 */ /* 0x000fe40000410000 */
[----:B------:R-:W-:Y:S02]  /*4c00*/  FMUL.FTZ R32, R32, c[0x0][0x2ec] ;  /* 0x0000bb0020207a20 */ /* 0x000fe40000410000 */
[----:B------:R-:W-:Y:S01]  /*4c10*/  FMUL.FTZ R33, R33, c[0x0][0x2ec] ;  /* 0x0000bb0021217a20 */ /* 0x000fe20000410000 */
[----:B--2---:R-:W-:Y:S01]  /*4c20*/  HMMA.16816.F32.BF16 R60, R12, R8, R60 ;  /* 0x000000080c3c723c */ /* 0x004fe2000004183c */
[----:B------:R-:W-:Y:S01]  /*4c30*/  FMUL.FTZ R21, R44, c[0x0][0x2ec] ;  /* 0x0000bb002c157a20 */ /* 0x000fe20000410000 */
[----:B------:R-:W1:Y:S01]  /*4c40*/  MUFU.TANH R20, R20 ;  /* 0x0000001400147308 */ /* 0x000e620000002400 */
[----:B------:R-:W-:Y:S02]  /*4c50*/  FMUL.FTZ R35, R45, c[0x0][0x2ec] ;  /* 0x0000bb002d237a20 */ /* 0x000fe40000410000 */
[----:B------:R-:W-:-:S02]  /*4c60*/  FMUL.FTZ R22, R46, c[0x0][0x2ec] ;  /* 0x0000bb002e167a20 */ /* 0x000fc40000410000 */
[----:B------:R-:W-:Y:S01]  /*4c70*/  FMUL.FTZ R16, R47, c[0x0][0x2ec] ;  /* 0x0000bb002f107a20 */ /* 0x000fe20000410000 */
        /* <DEDUP_REMOVED lines=20> */
[----:B------:R-:W-:-:S03]  /*4dc0*/  FMUL.FTZ R3, R75, c[0x0][0x2ec] ;  /* 0x0000bb004b037a20 */ /* 0x000fc60000410000 */
        /* <DEDUP_REMOVED lines=18> */
[----:B------:R-:W1:Y:S01]  /*4ef0*/  MUFU.TANH R3, R3 ;  /* 0x0000000300037308 */ /* 0x000e620000002400 */
        /* <DEDUP_REMOVED lines=72> */
[----:B------:R-:W-:-:S04]  /*5380*/  IMAD R38, R38, c[0x0][0x180], RZ ;  /* 0x0000600026267a24 */ /* 0x000fc800078e02ff */
[----:B------:R-:W-:-:S05]  /*5390*/  IMAD R38, R11, c[0x0][0x184], R38 ;  /* 0x000061000b267a24 */ /* 0x000fca00078e0226 */
[----:B------:R-:W-:Y:S02]  /*53a0*/  IADD3 R38, R15, R38, RZ ;  /* 0x000000260f267210 */ /* 0x000fe40007ffe0ff */
[----:B------:R-:W-:Y:S01]  /*53b0*/  MOV R15, R14 ;  /* 0x0000000e000f7202 */ /* 0x000fe20000000f00 */
[----:B------:R-:W-:Y:S05]  /*53c0*/  BRA `(.L_x_5705) ;  /* 0x0000004000007947 */ /* 0x000fea0003800000 */
.L_x_5704:
[----:B------:R-:W-:-:S04]  /*53d0*/  ULEA UR6, -UR6, URZ, 0x6 ;  /* 0x0000003f06067291 */ /* 0x000fc8000f8e313f */
[----:B------:R-:W-:Y:S02]  /*53e0*/  USHF.R.S32.HI UR4, URZ, 0x1f, UR6 ;  /* 0x0000001f3f047899 */ /* 0x000fe40008011406 */
[----:B------:R-:W-:-:S04]  /*53f0*/  MOV R15, UR6 ;  /* 0x00000006000f7c02 */ /* 0x000fc80008000f00 */
[----:B------:R-:W-:Y:S02]  /*5400*/  MOV R38, UR4 ;  /* 0x0000000400267c02 */ /* 0x000fe40008000f00 */
.L_x_5705:
        /* <DEDUP_REMOVED lines=119> */
.L_x_5707:
[----:B------:R-:W-:Y:S05]  /*5b80*/  BSYNC B0 ;  /* 0x0000000000007941 */ /* 0x000fea0003800000 */
.L_x_5706:
[----:B------:R-:W0:Y:S01]  /*5b90*/  LDGDEPBAR ;  /* 0x00000000000079af */ /* 0x000e220000000000 */
[----:B------:R-:W-:-:S04]  /*5ba0*/  IADD3 R134, P0, R15, R134, RZ ;  /* 0x000000860f867210 */ /* 0x000fc80007f1e0ff */
[----:B------:R-:W-:Y:S02]  /*5bb0*/  IADD3.X R133, R38, R133, RZ, P0, !PT ;  /* 0x0000008526857210 */ /* 0x000fe400007fe4ff */
.L_x_5703:
[----:B--234-:R-:W-:Y:S01]  /*5bc0*/  IADD3 R63, R205, UR14, RZ ;  /* 0x0000000ecd3f7c10 */ /* 0x01cfe2000fffe0ff */
[----:B------:R-:W-:-:S03]  /*5bd0*/  IMAD.SHL.U32 R196, R0, 0x2, RZ ;  /* 0x0000000200c47824 */ /* 0x000fc600078e00ff */
[C---:B------:R-:W-:Y:S01]  /*5be0*/  IADD3 R47, R63.reuse, 0x1, RZ ;  /* 0x000000013f2f7810 */ /* 0x040fe20007ffe0ff */
        /* <DEDUP_REMOVED lines=20> */
[----:B------:R-:W2:Y:S01]  /*5d30*/  I2F R59, R59 ;  /* 0x0000003b003b7306 */ /* 0x000ea20000201400 */
[C---:B------:R-:W-:Y:S01]  /*5d40*/  IADD3 R13, R63.reuse, 0x28, RZ ;  /* 0x000000283f0d7810 */ /* 0x040fe20007ffe0ff */
[C---:B------:R-:W-:Y:S01]  /*5d50*/  IMAD.IADD R68, R214.reuse, 0x1, -R42 ;  /* 0x00000001d6447824 */ /* 0x040fe200078e0a2a */
[----:B------:R-:W-:Y:S01]  /*5d60*/  IABS R64, R64 ;  /* 0x0000004000407213 */ /* 0x000fe20000000000 */
[C---:B------:R-:W-:Y:S01]  /*5d70*/  IMAD.IADD R57, R214.reuse, 0x1, -R45 ;  /* 0x00000001d6397824 */ /* 0x040fe200078e0a2d */
[----:B------:R-:W-:Y:S01]  /*5d80*/  IABS R60, R60 ;  /* 0x0000003c003c7213 */ /* 0x000fe20000000000 */
[C---:B------:R-:W-:Y:S01]  /*5d90*/  IMAD.IADD R58, R214.reuse, 0x1, -R13 ;  /* 0x00000001d63a7824 */ /* 0x040fe200078e0a0d */
[----:B------:R-:W-:Y:S01]  /*5da0*/  IABS R70, R70 ;  /* 0x0000004600467213 */ /* 0x000fe20000000000 */
[----:B------:R-:W3:Y:S01]  /*5db0*/  I2F R55, R55 ;  /* 0x0000003700377306 */ /* 0x000ee20000201400 */
[----:B------:R-:W-:Y:S01]  /*5dc0*/  IADD3 R38, R63, 0x30, RZ ;  /* 0x000000303f267810 */ /* 0x000fe20007ffe0ff */
[----:B------:R-:W-:Y:S01]  /*5dd0*/  IMAD R192, R5, 0x2, R194 ;  /* 0x0000000205c07824 */ /* 0x000fe200078e02c2 */
[----:B------:R-:W-:Y:S01]  /*5de0*/  IABS R66, R66 ;  /* 0x0000004200427213 */ /* 0x000fe20000000000 */
[----:B------:R-:W-:Y:S01]  /*5df0*/  LDSM.16.MT88.4 R124, [R196+0xc000] ;  /* 0x00c00000c47c783b */ /* 0x000fe20000004200 */
[----:B------:R-:W-:Y:S01]  /*5e00*/  IABS R62, R62 ;  /* 0x0000003e003e7213 */ /* 0x000fe20000000000 */
[----:B------:R-:W-:Y:S01]  /*5e10*/  IMAD.IADD R54, R214, 0x1, -R38 ;  /* 0x00000001d6367824 */ /* 0x000fe200078e0a26 */
[----:B------:R-:W-:Y:S01]  /*5e20*/  IABS R68, R68 ;  /* 0x0000004400447213 */ /* 0x000fe20000000000 */
[----:B------:R-:W4:Y:S01]  /*5e30*/  I2F R64, R64 ;  /* 0x0000004000407306 */ /* 0x000f220000201400 */
[----:B------:R-:W-:Y:S01]  /*5e40*/  IABS R57, R57 ;  /* 0x0000003900397213 */ /* 0x000fe20000000000 */
[----:B--2---:R-:W-:Y:S01]  /*5e50*/  FFMA.FTZ R6, R59, -UR24, R6 ;  /* 0x800000183b067c23 */ /* 0x004fe20008010006 */
[----:B------:R-:W-:Y:S01]  /*5e60*/  IABS R58, R58 ;  /* 0x0000003a003a7213 */ /* 0x000fe20000000000 */
[----:B------:R-:W-:Y:S01]  /*5e70*/  LDSM.16.MT88.4 R116, [R194+0xc000] ;  /* 0x00c00000c274783b */ /* 0x000fe20000004200 */
[----:B------:R-:W-:-:S02]  /*5e80*/  IABS R54, R54 ;  /* 0x0000003600367213 */ /* 0x000fc40000000000 */
[-C--:B------:R-:W-:Y:S01]  /*5e90*/  ISETP.GE.AND P6, PT, R47, R212.reuse, PT ;  /* 0x000000d42f00720c */ /* 0x080fe20003fc6270 */
[----:B------:R-:W2:Y:S01]  /*5ea0*/  I2F R60, R60 ;  /* 0x0000003c003c7306 */ /* 0x000ea20000201400 */
[-C--:B------:R-:W-:Y:S01]  /*5eb0*/  ISETP.GE.AND P5, PT, R43, R212.reuse, PT ;  /* 0x000000d42b00720c */ /* 0x080fe20003fa6270 */
[----:B---3--:R-:W-:Y:S01]  /*5ec0*/  FFMA.FTZ R32, R55, -UR24, R32 ;  /* 0x8000001837207c23 */ /* 0x008fe20008010020 */
[-C--:B------:R-:W-:Y:S01]  /*5ed0*/  ISETP.LT.OR P6, PT, R47, R213.reuse, P6 ;  /* 0x000000d52f00720c */ /* 0x080fe200037c1670 */
[----:B------:R-:W-:Y:S01]  /*5ee0*/  IMAD.IADD R55, R211, 0x1, -R43 ;  /* 0x00000001d3377824 */ /* 0x000fe200078e0a2b */
[----:B------:R-:W-:Y:S01]  /*5ef0*/  IADD3 R11, R63, 0x29, RZ ;  /* 0x000000293f0b7810 */ /* 0x000fe20007ffe0ff */
[----:B------:R-:W-:Y:S01]  /*5f00*/  LDSM.16.MT88.4 R108, [R193+0xc000] ;  /* 0x00c00000c16c783b */ /* 0x000fe20000004200 */
[-C--:B------:R-:W-:Y:S01]  /*5f10*/  ISETP.LT.OR P5, PT, R43, R213.reuse, P5 ;  /* 0x000000d52b00720c */ /* 0x080fe20002fa1670 */
[----:B------:R-:W3:Y:S01]  /*5f20*/  I2F R70, R70 ;  /* 0x0000004600467306 */ /* 0x000ee20000201400 */
[----:B-1--4-:R-:W-:Y:S01]  /*5f30*/  FFMA.FTZ R64, R64, -UR24, R35 ;  /* 0x8000001840407c23 */ /* 0x012fe20008010023 */
[-C--:B------:R-:W-:Y:S01]  /*5f40*/  ISETP.GE.AND P3, PT, R46, R212.reuse, PT ;  /* 0x000000d42e00720c */ /* 0x080fe20003f66270 */
[----:B------:R-:W-:Y:S01]  /*5f50*/  IMAD.IADD R56, R214, 0x1, -R11 ;  /* 0x00000001d6387824 */ /* 0x000fe200078e0a0b */
[----:B------:R-:W-:Y:S01]  /*5f60*/  FSEL R35, R6, -INF , !P6 ;  /* 0xff80000006237808 */ /* 0x000fe20007000000 */
[----:B------:R-:W-:Y:S01]  /*5f70*/  IMAD.IADD R6, R211, 0x1, -R45 ;  /* 0x00000001d3067824 */ /* 0x000fe200078e0a2d */
[----:B------:R-:W-:Y:S01]  /*5f80*/  IADD3 R30, R63, 0x38, RZ ;  /* 0x000000383f1e7810 */ /* 0x000fe20007ffe0ff */
[----:B------:R-:W-:Y:S01]  /*5f90*/  LDSM.16.MT88.4 R100, [R192+0xc000] ;  /* 0x00c00000c064783b */ /* 0x000fe20000004200 */
[----:B------:R-:W1:Y:S01]  /*5fa0*/  I2F R66, R66 ;  /* 0x0000004200427306 */ /* 0x000e620000201400 */
[----:B--2---:R-:W-:Y:S01]  /*5fb0*/  FFMA.FTZ R60, R60, -UR24, R23 ;  /* 0x800000183c3c7c23 */ /* 0x004fe20008010017 */
[-C--:B------:R-:W-:Y:S01]  /*5fc0*/  ISETP.GE.AND P6, PT, R41, R212.reuse, PT ;  /* 0x000000d42900720c */ /* 0x080fe20003fc6270 */
[----:B------:R-:W-:Y:S01]  /*5fd0*/  IMAD.IADD R52, R214, 0x1, -R30 ;  /* 0x00000001d6347824 */ /* 0x000fe200078e0a1e */
[----:B------:R-:W-:Y:S01]  /*5fe0*/  FSEL R23, R32, -INF , !P5 ;  /* 0xff80000020177808 */ /* 0x000fe20006800000 */
[----:B------:R-:W-:Y:S01]  /*5ff0*/  IMAD.IADD R32, R211, 0x1, -R41 ;  /* 0x00000001d3207824 */ /* 0x000fe200078e0a29 */
[----:B------:R-:W-:Y:S01]  /*6000*/  ISETP.LT.OR P3, PT, R46, R213, P3 ;  /* 0x000000d52e00720c */ /* 0x000fe20001f61670 */
[----:B------:R-:W-:Y:S01]  /*6010*/  LDSM.16.MT88.4 R72, [R196+0x10000] ;  /* 0x01000000c448783b */ /* 0x000fe20000004200 */
[----:B------:R-:W2:Y:S01]  /*6020*/  I2F R62, R62 ;  /* 0x0000003e003e7306 */ /* 0x000ea20000201400 */
[----:B---3--:R-:W-:Y:S01]  /*6030*/  FFMA.FTZ R25, R70, -UR24, R25 ;  /* 0x8000001846197c23 */ /* 0x008fe20008010019 */
[----:B------:R-:W-:Y:S01]  /*6040*/  ISETP.GE.AND P5, PT, R40, R212, PT ;  /* 0x000000d42800720c */ /* 0x000fe20003fa6270 */
[----:B------:R-:W-:Y:S01]  /*6050*/  LDSM.16.MT88.4 R80, [R194+0x10000] ;  /* 0x01000000c250783b */ /* 0x000fe20000004200 */
[----:B------:R-:W-:-:S02]  /*6060*/  IADD3 R14, R63, 0x39, RZ ;  /* 0x000000393f0e7810 */ /* 0x000fc40007ffe0ff */
[----:B------:R-:W-:Y:S01]  /*6070*/  ISETP.GE.AND P1, PT, R45, R212, PT ;  /* 0x000000d42d00720c */ /* 0x000fe20003f26270 */
[----:B------:R-:W-:Y:S01]  /*6080*/  LDSM.16.MT88.4 R88, [R193+0x10000] ;  /* 0x01000000c158783b */ /* 0x000fe20000004200 */
[----:B------:R-:W3:Y:S01]  /*6090*/  I2F R68, R68 ;  /* 0x0000004400447306 */ /* 0x000ee20000201400 */
[----:B-1----:R-:W-:Y:S01]  /*60a0*/  FFMA.FTZ R66, R66, -UR24, R21 ;  /* 0x8000001842427c23 */ /* 0x002fe20008010015 */
[-C--:B------:R-:W-:Y:S01]  /*60b0*/  ISETP.LT.OR P6, PT, R41, R213.reuse, P6 ;  /* 0x000000d52900720c */ /* 0x080fe200037c1670 */
[----:B------:R-:W-:Y:S01]  /*60c0*/  IMAD.IADD R50, R214, 0x1, -R14 ;  /* 0x00000001d6327824 */ /* 0x000fe200078e0a0e */
[----:B------:R-:W-:Y:S01]  /*60d0*/  IABS R56, R56 ;  /* 0x0000003800387213 */ /* 0x000fe20000000000 */
[----:B------:R-:W-:Y:S01]  /*60e0*/  LDSM.16.MT88.4 R136, [R194+0xc800] ;  /* 0x00c80000c288783b */ /* 0x000fe20000004200 */
[----:B------:R-:W-:Y:S02]  /*60f0*/  IADD3 R37, R63, 0x31, RZ ;  /* 0x000000313f257810 */ /* 0x000fe40007ffe0ff */
[----:B------:R-:W1:Y:S01]  /*6100*/  I2F R57, R57 ;  /* 0x0000003900397306 */ /* 0x000e620000201400 */
[----:B--2---:R-:W-:Y:S01]  /*6110*/  FFMA.FTZ R62, R62, -UR24, R17 ;  /* 0x800000183e3e7c23 */ /* 0x004fe20008010011 */
[-C--:B------:R-:W-:Y:S01]  /*6120*/  ISETP.LT.OR P5, PT, R40, R213.reuse, P5 ;  /* 0x000000d52800720c */ /* 0x080fe20002fa1670 */
[----:B------:R-:W-:Y:S01]  /*6130*/  IMAD.IADD R17, R211, 0x1, -R46 ;  /* 0x00000001d3117824 */ /* 0x000fe200078e0a2e */
[----:B------:R-:W-:Y:S01]  /*6140*/  ISETP.LT.OR P1, PT, R45, R213, P1 ;  /* 0x000000d52d00720c */ /* 0x000fe20000f21670 */
[----:B------:R-:W-:Y:S01]  /*6150*/  IMAD.IADD R53, R214, 0x1, -R37 ;  /* 0x00000001d6357824 */ /* 0x000fe200078e0a25 */
[----:B------:R-:W-:-:S02]  /*6160*/  IABS R52, R52 ;  /* 0x0000003400347213 */ /* 0x000fc40000000000 */
[----:B------:R-:W2:Y:S01]  /*6170*/  I2F R58, R58 ;  /* 0x0000003a003a7306 */ /* 0x000ea20000201400 */
[----:B---3--:R-:W-:Y:S01]  /*6180*/  FFMA.FTZ R68, R68, -UR24, R33 ;  /* 0x8000001844447c23 */ /* 0x008fe20008010021 */
[----:B------:R-:W-:Y:S02]  /*6190*/  FSEL R33, R25, -INF , !P3 ;  /* 0xff80000019217808 */ /* 0x000fe40005800000 */
[----:B------:R-:W-:Y:S02]  /*61a0*/  ISETP.GE.AND P3, PT, R15, R212, PT ;  /* 0x000000d40f00720c */ /* 0x000fe40003f66270 */
[----:B------:R-:W-:Y:S02]  /*61b0*/  IABS R17, R17 ;  /* 0x0000001100117213 */ /* 0x000fe40000000000 */
[----:B------:R-:W3:Y:S01]  /*61c0*/  I2F R54, R54 ;  /* 0x0000003600367306 */ /* 0x000ee20000201400 */
[----:B-1----:R-:W-:Y:S01]  /*61d0*/  FFMA.FTZ R48, R57, -UR24, R48 ;  /* 0x8000001839307c23 */ /* 0x002fe20008010030 */
[----:B------:R-:W-:-:S02]  /*61e0*/  FSEL R225, R62, -INF , !P5 ;  /* 0xff8000003ee17808 */ /* 0x000fc40006800000 */
[----:B------:R-:W-:Y:S02]  /*61f0*/  ISETP.LT.OR P3, PT, R15, R213, P3 ;  /* 0x000000d50f00720c */ /* 0x000fe40001f61670 */
[----:B------:R-:W-:Y:S01]  /*6200*/  ISETP.GE.AND P5, PT, R13, R212, PT ;  /* 0x000000d40d00720c */ /* 0x000fe20003fa6270 */
[----:B--2---:R-:W-:Y:S01]  /*6210*/  FFMA.FTZ R58, R58, -UR24, R19 ;  /* 0x800000183a3a7c23 */ /* 0x004fe20008010013 */
[----:B------:R-:W-:Y:S01]  /*6220*/  FSEL R19, R66, -INF , !P6 ;  /* 0xff80000042137808 */ /* 0x000fe20007000000 */
[----:B------:R-:W1:Y:S01]  /*6230*/  I2F R56, R56 ;  /* 0x0000003800387306 */ /* 0x000e620000201400 */
[CC--:B------:R-:W-:Y:S02]  /*6240*/  ISETP.GE.AND P6, PT, R45.reuse, R207.reuse, PT ;  /* 0x000000cf2d00720c */ /* 0x0c0fe40003fc6270 */
[----:B------:R-:W-:Y:S02]  /*6250*/  IABS R50, R50 ;  /* 0x0000003200327213 */ /* 0x000fe40000000000 */
[----:B------:R-:W-:Y:S01]  /*6260*/  ISETP.LT.OR P6, PT, R45, R210, P6 ;  /* 0x000000d22d00720c */ /* 0x000fe200037c1670 */
[----:B---3--:R-:W-:Y:S01]  /*6270*/  FFMA.FTZ R54, R54, -UR24, R31 ;  /* 0x8000001836367c23 */ /* 0x008fe2000801001f */
[----:B------:R-:W-:Y:S01]  /*6280*/  FSEL R31, R48, -INF , !P1 ;  /* 0xff800000301f7808 */ /* 0x000fe20004800000 */
[----:B------:R-:W-:Y:S01]  /*6290*/  IMAD.MOV.U32 R45, RZ, RZ, R17 ;  /* 0x000000ffff2d7224 */ /* 0x000fe200078e0011 */
[----:B------:R-:W-:Y:S01]  /*62a0*/  ISETP.GE.AND P1, PT, R47, R207, PT ;  /* 0x000000cf2f00720c */ /* 0x000fe20003f26270 */
[----:B------:R-:W2:Y:S01]  /*62b0*/  I2F R52, R52 ;  /* 0x0000003400347306 */ /* 0x000ea20000201400 */
[----:B------:R-:W-:-:S02]  /*62c0*/  ISETP.GE.AND P0, PT, R63, R212, PT ;  /* 0x000000d43f00720c */ /* 0x000fc40003f06270 */
[----:B------:R-:W-:Y:S02]  /*62d0*/  ISETP.GE.AND P2, PT, R63, R207, PT ;  /* 0x000000cf3f00720c */ /* 0x000fe40003f46270 */
[----:B------:R-:W-:Y:S01]  /*62e0*/  FSEL R17, R64, -INF , !P3 ;  /* 0xff80000040117808 */ /* 0x000fe20005800000 */
[----:B-1----:R-:W-:Y:S01]  /*62f0*/  FFMA.FTZ R29, R56, -UR24, R29 ;  /* 0x80000018381d7c23 */ /* 0x002fe2000801001d */
[----:B------:R-:W-:Y:S01]  /*6300*/  ISETP.LT.OR P5, PT, R13, R213, P5 ;  /* 0x000000d50d00720c */ /* 0x000fe20002fa1670 */
[----:B------:R-:W1:Y:S01]  /*6310*/  I2F R50, R50 ;  /* 0x0000003200327306 */ /* 0x000e620000201400 */
[----:B------:R-:W-:Y:S01]  /*6320*/  IABS R53, R53 ;  /* 0x0000003500357213 */ /* 0x000fe20000000000 */
[----:B------:R-:W-:Y:S01]  /*6330*/  LDSM.16.MT88.4 R64, [R192+0xe000] ;  /* 0x00e00000c040783b */ /* 0x000fe20000004200 */
[----:B------:R-:W-:Y:S02]  /*6340*/  ISETP.GE.AND P3, PT, R39, R212, PT ;  /* 0x000000d42700720c */ /* 0x000fe40003f66270 */
[-C--:B------:R-:W-:Y:S01]  /*6350*/  ISETP.LT.OR P1, PT, R47, R210.reuse, P1 ;  /* 0x000000d22f00720c */ /* 0x080fe20000f21670 */
[----:B------:R-:W-:Y:S01]  /*6360*/  IMAD.IADD R47, R211, 0x1, -R47 ;  /* 0x00000001d32f7824 */ /* 0x000fe200078e0a2f */
[CC--:B------:R-:W-:Y:S01]  /*6370*/  ISETP.LT.OR P0, PT, R63.reuse, R213.reuse, P0 ;  /* 0x000000d53f00720c */ /* 0x0c0fe20000701670 */
[----:B------:R-:W3:Y:S01]  /*6380*/  I2F R53, R53 ;  /* 0x0000003500357306 */ /* 0x000ee20000201400 */
[----:B------:R-:W-:Y:S01]  /*6390*/  ISETP.LT.OR P2, PT, R63, R210, P2 ;  /* 0x000000d23f00720c */ /* 0x000fe20001741670 */
[----:B------:R-:W-:Y:S01]  /*63a0*/  IMAD.IADD R63, R211, 0x1, -R63 ;  /* 0x00000001d33f7824 */ /* 0x000fe200078e0a3f */
[----:B------:R-:W-:Y:S01]  /*63b0*/  FSEL R221, R58, -INF , !P5 ;  /* 0xff8000003add7808 */ /* 0x000fe20006800000 */
[----:B--2---:R-:W-:Y:S01]  /*63c0*/  FFMA.FTZ R49, R52, -UR24, R49 ;  /* 0x8000001834317c23 */ /* 0x004fe20008010031 */
[----:B------:R-:W-:Y:S01]  /*63d0*/  ISETP.LT.OR P3, PT, R39, R213, P3 ;  /* 0x000000d52700720c */ /* 0x000fe20001f61670 */
[----:B------:R-:W-:Y:S01]  /*63e0*/  LDSM.16.MT88.4 R56, [R193+0xe000] ;  /* 0x00e00000c138783b */ /* 0x000fe20000004200 */
[----:B------:R-:W-:Y:S01]  /*63f0*/  ISETP.GE.AND P5, PT, R38, R212, PT ;  /* 0x000000d42600720c */ /* 0x000fe20003fa6270 */
[----:B-1----:R-:W-:Y:S01]  /*6400*/  FFMA.FTZ R50, R50, -UR24, R51 ;  /* 0x8000001832327c23 */ /* 0x002fe20008010033 */
[----:B------:R-:W-:Y:S01]  /*6410*/  IABS R47, R47 ;  /* 0x0000002f002f7213 */ /* 0x000fe20000000000 */
[----:B------:R-:W-:Y:S01]  /*6420*/  IMAD.IADD R51, R211, 0x1, -R42 ;  /* 0x00000001d3337824 */ /* 0x000fe200078e0a2a */
[----:B------:R-:W-:Y:S01]  /*6430*/  FSEL R163, R60, -INF , !P3 ;  /* 0xff8000003ca37808 */ /* 0x000fe20005800000 */
[----:B------:R-:W1:Y:S01]  /*6440*/  I2F R45, R45 ;  /* 0x0000002d002d7306 */ /* 0x000e620000201400 */
[----:B------:R-:W-:-:S02]  /*6450*/  ISETP.LT.OR P5, PT, R38, R213, P5 ;  /* 0x000000d52600720c */ /* 0x000fc40002fa1670 */
[----:B------:R-:W-:Y:S01]  /*6460*/  IABS R25, R63 ;  /* 0x0000003f00197213 */ /* 0x000fe20000000000 */
[----:B---3--:R-:W-:Y:S01]  /*6470*/  FFMA.FTZ R44, R53, -UR24, R44 ;  /* 0x80000018352c7c23 */ /* 0x008fe2000801002c */
[CC--:B------:R-:W-:Y:S02]  /*6480*/  ISETP.GE.AND P3, PT, R11.reuse, R212.reuse, PT ;  /* 0x000000d40b00720c */ /* 0x0c0fe40003f66270 */
[----:B------:R-:W-:Y:S01]  /*6490*/  FSEL R215, R54, -INF , !P5 ;  /* 0xff80000036d77808 */ /* 0x000fe20006800000 */
[----:B------:R-:W2:Y:S01]  /*64a0*/  I2F R47, R47 ;  /* 0x0000002f002f7306 */ /* 0x000ea20000201400 */
[----:B------:R-:W-:Y:S02]  /*64b0*/  ISETP.LT.OR P3, PT, R11, R213, P3 ;  /* 0x000000d50b00720c */ /* 0x000fe40001f61670 */
[----:B------:R-:W-:Y:S02]  /*64c0*/  ISETP.GE.AND P5, PT, R30, R212, PT ;  /* 0x000000d41e00720c */ /* 0x000fe40003fa6270 */
[----:B------:R-:W-:-:S02]  /*64d0*/  FSEL R165, R29, -INF , !P3 ;  /* 0xff8000001da57808 */ /* 0x000fc40005800000 */
[----:B------:R-:W-:Y:S01]  /*64e0*/  ISETP.LT.OR P5, PT, R30, R213, P5 ;  /* 0x000000d51e00720c */ /* 0x000fe20002fa1670 */
[----:B------:R-:W3:Y:S01]  /*64f0*/  I2F R25, R25 ;  /* 0x0000001900197306 */ /* 0x000ee20000201400 */
[----:B------:R-:W-:Y:S01]  /*6500*/  IABS R6, R6 ;  /* 0x0000000600067213 */ /* 0x000fe20000000000 */
[----:B-1----:R-:W-:Y:S01]  /*6510*/  FFMA.FTZ R26, R45, -UR24, R26 ;  /* 0x800000182d1a7c23 */ /* 0x002fe2000801001a */
[----:B------:R-:W-:Y:S01]  /*6520*/  IABS R29, R32 ;  /* 0x00000020001d7213 */ /* 0x000fe20000000000 */
[----:B------:R-:W-:Y:S01]  /*6530*/  IMAD.IADD R32, R211, 0x1, -R15 ;  /* 0x00000001d3207824 */ /* 0x000fe200078e0a0f */
[----:B------:R-:W-:Y:S02]  /*6540*/  IABS R55, R55 ;  /* 0x0000003700377213 */ /* 0x000fe40000000000 */
[----:B------:R-:W-:Y:S01]  /*6550*/  FSEL R177, R49, -INF , !P5 ;  /* 0xff80000031b17808 */ /* 0x000fe20006800000 */
[----:B------:R-:W-:Y:S01]  /*6560*/  IMAD.MOV.U32 R53, RZ, RZ, R29 ;  /* 0x000000ffff357224 */ /* 0x000fe200078e001d */
[----:B------:R-:W-:Y:S01]  /*6570*/  ISETP.GE.AND P5, PT, R43, R207, PT ;  /* 0x000000cf2b00720c */ /* 0x000fe20003fa6270 */
[----:B------:R-:W-:Y:S01]  /*6580*/  I2F R6, R6 ;  /* 0x0000000600067306 */ /* 0x000fe20000201400 */
[----:B------:R-:W-:Y:S01]  /*6590*/  IABS R61, R61 ;  /* 0x0000003d003d7213 */ /* 0x000fe20000000000 */
[----:B------:R-:W-:Y:S01]  /*65a0*/  IMAD.IADD R29, R211, 0x1, -R40 ;  /* 0x00000001d31d7824 */ /* 0x000fe200078e0a28 */
[----:B------:R-:W-:Y:S01]  /*65b0*/  IABS R51, R51 ;  /* 0x0000003300337213 */ /* 0x000fe20000000000 */
[----:B--2---:R-:W-:Y:S01]  /*65c0*/  FFMA.FTZ R24, R47, -UR24, R24 ;  /* 0x800000182f187c23 */ /* 0x004fe20008010018 */
[----:B------:R-:W-:Y:S01]  /*65d0*/  ISETP.GE.AND P3, PT, R37, R212, PT ;  /* 0x000000d42500720c */ /* 0x000fe20003f66270 */
[----:B---3--:R-:W-:Y:S01]  /*65e0*/  FFMA.FTZ R4, R25, -UR24, R4 ;  /* 0x8000001819047c23 */ /* 0x008fe20008010004 */
[----:B------:R-:W-:Y:S01]  /*65f0*/  ISETP.LT.OR P5, PT, R43, R210, P5 ;  /* 0x000000d22b00720c */ /* 0x000fe20002fa1670 */
[----:B------:R-:W1:Y:S01]  /*6600*/  I2F R55, R55 ;  /* 0x0000003700377306 */ /* 0x000e620000201400 */
[----:B------:R-:W-:Y:S01]  /*6610*/  IMAD.IADD R43, R211, 0x1, -R39 ;  /* 0x00000001d32b7824 */ /* 0x000fe200078e0a27 */
[----:B------:R-:W-:-:S02]  /*6620*/  IABS R29, R29 ;  /* 0x0000001d001d7213 */ /* 0x000fc40000000000 */
[----:B------:R-:W-:Y:S02]  /*6630*/  ISETP.LT.OR P3, PT, R37, R213, P3 ;  /* 0x000000d52500720c */ /* 0x000fe40001f61670 */
[----:B------:R-:W-:Y:S02]  /*6640*/  IABS R32, R32 ;  /* 0x0000002000207213 */ /* 0x000fe40000000000 */
[----:B------:R-:W2:Y:S01]  /*6650*/  I2F R61, R61 ;  /* 0x0000003d003d7306 */ /* 0x000ea20000201400 */
[----:B------:R-:W-:Y:S02]  /*6660*/  IABS R25, R43 ;  /* 0x0000002b00197213 */ /* 0x000fe40000000000 */
[----:B------:R-:W-:Y:S02]  /*6670*/  FSEL R179, R44, -INF , !P3 ;  /* 0xff8000002cb37808 */ /* 0x000fe40005800000 */
[----:B------:R-:W-:Y:S01]  /*6680*/  ISETP.GE.AND P3, PT, R14, R212, PT ;  /* 0x000000d40e00720c */ /* 0x000fe20003f66270 */
[----:B------:R-:W-:Y:S01]  /*6690*/  IMAD.MOV.U32 R47, RZ, RZ, R25 ;  /* 0x000000ffff2f7224 */ /* 0x000fe200078e0019 */
[----:B------:R-:W-:Y:S01]  /*66a0*/  FSEL R4, R4, -INF , !P2 ;  /* 0xff80000004047808 */ /* 0x000fe20005000000 */
[----:B------:R-:W3:Y:S01]  /*66b0*/  I2F R51, R51 ;  /* 0x0000003300337306 */ /* 0x000ee20000201400 */
[----:B------:R-:W-:Y:S01]  /*66c0*/  ISETP.LT.OR P3, PT, R14, R213, P3 ;  /* 0x000000d50e00720c */ /* 0x000fe20001f61670 */
[----:B-1----:R-:W-:Y:S01]  /*66d0*/  FFMA.FTZ R20, R55, -UR24, R20 ;  /* 0x8000001837147c23 */ /* 0x002fe20008010014 */
[----:B------:R-:W-:-:S02]  /*66e0*/  ISETP.GE.AND P2, PT, R41, R207, PT ;  /* 0x000000cf2900720c */ /* 0x000fc40003f46270 */
[----:B------:R-:W-:Y:S02]  /*66f0*/  FSEL R175, R50, -INF , !P3 ;  /* 0xff80000032af7808 */ /* 0x000fe40005800000 */
[C---:B------:R-:W-:Y:S01]  /*6700*/  ISETP.GE.AND P3, PT, R42.reuse, R207, PT ;  /* 0x000000cf2a00720c */ /* 0x040fe20003f66270 */
[----:B------:R1:W4:Y:S01]  /*6710*/  I2F R43, R29 ;  /* 0x0000001d002b7306 */ /* 0x0003220000201400 */
[----:B--2---:R-:W-:Y:S01]  /*6720*/  FFMA.FTZ R2, R61, -UR24, R2 ;  /* 0x800000183d027c23 */ /* 0x004fe20008010002 */
[-C--:B------:R-:W-:Y:S01]  /*6730*/  ISETP.LT.OR P2, PT, R41, R210.reuse, P2 ;  /* 0x000000d22900720c */ /* 0x080fe20001741670 */
[----:B------:R-:W-:Y:S01]  /*6740*/  IMAD.IADD R41, R211, 0x1, -R38 ;  /* 0x00000001d3297824 */ /* 0x000fe200078e0a26 */
[----:B------:R-:W-:Y:S02]  /*6750*/  ISETP.LT.OR P3, PT, R42, R210, P3 ;  /* 0x000000d22a00720c */ /* 0x000fe40001f61670 */
[----:B------:R-:W-:Y:S02]  /*6760*/  FSEL R2, R2, -INF , !P0 ;  /* 0xff80000002027808 */ /* 0x000fe40004000000 */
[----:B------:R2:W5:Y:S01]  /*6770*/  I2F R49, R32 ;  /* 0x0000002000317306 */ /* 0x0005620000201400 */
[----:B---3--:R-:W-:Y:S01]  /*6780*/  FFMA.FTZ R34, R51, -UR24, R34 ;  /* 0x8000001833227c23 */ /* 0x008fe20008010022 */
[----:B------:R-:W-:-:S02]  /*6790*/  ISETP.GE.AND P0, PT, R42, R212, PT ;  /* 0x000000d42a00720c */ /* 0x000fc40003f06270 */
[----:B------:R-:W-:Y:S02]  /*67a0*/  IABS R41, R41 ;  /* 0x0000002900297213 */ /* 0x000fe40000000000 */
[----:B------:R-:W-:Y:S02]  /*67b0*/  ISETP.LT.OR P0, PT, R42, R213, P0 ;  /* 0x000000d52a00720c */ /* 0x000fe40000701670 */
[----:B-1----:R-:W-:Y:S01]  /*67c0*/  FSEL R29, R24, -INF , !P1 ;  /* 0xff800000181d7808 */ /* 0x002fe20004800000 */
[----:B------:R-:W1:Y:S01]  /*67d0*/  I2F R53, R53 ;  /* 0x0000003500357306 */ /* 0x000e620000201400 */
[-C--:B------:R-:W-:Y:S01]  /*67e0*/  ISETP.GE.AND P1, PT, R15, R207.reuse, PT ;  /* 0x000000cf0f00720c */ /* 0x080fe20003f26270 */
[----:B----4-:R-:W-:Y:S01]  /*67f0*/  FFMA.FTZ R36, R43, -UR24, R36 ;  /* 0x800000182b247c23 */ /* 0x010fe20008010024 */
[----:B------:R-:W-:Y:S02]  /*6800*/  FSEL R21, R68, -INF , !P0 ;  /* 0xff80000044157808 */ /* 0x000fe40004000000 */
[-C--:B------:R-:W-:Y:S01]  /*6810*/  ISETP.LT.OR P1, PT, R15, R210.reuse, P1 ;  /* 0x000000d20f00720c */ /* 0x080fe20000f21670 */
[----:B------:R-:W-:Y:S01]  /*6820*/  FFMA.FTZ R15, R6, -UR24, R27 ;  /* 0x80000018060f7c23 */ /* 0x000fe2000801001b */
[C---:B------:R-:W-:Y:S01]  /*6830*/  ISETP.GE.AND P0, PT, R46.reuse, R207, PT ;  /* 0x000000cf2e00720c */ /* 0x040fe20003f06270 */
[----:B--2---:R-:W-:Y:S01]  /*6840*/  IMAD.IADD R32, R211, 0x1, -R13 ;  /* 0x00000001d3207824 */ /* 0x004fe200078e0a0d */
[----:B------:R-:W2:Y:S01]  /*6850*/  I2F R47, R47 ;  /* 0x0000002f002f7306 */ /* 0x000ea20000201400 */
[----:B-----5:R-:W-:Y:S01]  /*6860*/  FFMA.FTZ R16, R49, -UR24, R16 ;  /* 0x8000001831107c23 */ /* 0x020fe20008010010 */
[----:B------:R-:W-:Y:S01]  /*6870*/  ISETP.LT.OR P0, PT, R46, R210, P0 ;  /* 0x000000d22e00720c */ /* 0x000fe20000701670 */
[----:B------:R-:W-:Y:S01]  /*6880*/  LDSM.16.MT88.4 R48, [R194+0xe000] ;  /* 0x00e00000c230783b */ /* 0x000fe20000004200 */
[----:B------:R-:W-:-:S02]  /*6890*/  IABS R25, R32 ;  /* 0x0000002000197213 */ /* 0x000fc40000000000 */
[----:B------:R-:W-:Y:S01]  /*68a0*/  FSEL R27, R26, -INF , !P0 ;  /* 0xff8000001a1b7808 */ /* 0x000fe20004000000 */
[----:B-1----:R-:W-:Y:S01]  /*68b0*/  FFMA.FTZ R22, R53, -UR24, R22 ;  /* 0x8000001835167c23 */ /* 0x002fe20008010016 */
[----:B------:R1:W3:Y:S01]  /*68c0*/  I2F R6, R25 ;  /* 0x0000001900067306 */ /* 0x0002e20000201400 */
[----:B------:R-:W-:-:S04]  /*68d0*/  ISETP.GE.AND P0, PT, R40, R207, PT ;  /* 0x000000cf2800720c */ /* 0x000fc80003f06270 */
[----:B------:R-:W-:-:S03]  /*68e0*/  ISETP.LT.OR P0, PT, R40, R210, P0 ;  /* 0x000000d22800720c */ /* 0x000fc60000701670 */
[----:B------:R-:W4:Y:S01]  /*68f0*/  I2F R41, R41 ;  /* 0x0000002900297306 */ /* 0x000f220000201400 */
[----:B--2---:R-:W-:Y:S01]  /*6900*/  FFMA.FTZ R18, R47, -UR24, R18 ;  /* 0x800000182f127c23 */ /* 0x004fe20008010012 */
[----:B------:R-:W-:Y:S02]  /*6910*/  FSEL R219, R36, -INF , !P0 ;  /* 0xff80000024db7808 */ /* 0x000fe40004000000 */
[-C--:B------:R-:W-:Y:S02]  /*6920*/  ISETP.GE.AND P0, PT, R30, R207.reuse, PT ;  /* 0x000000cf1e00720c */ /* 0x080fe40003f06270 */
[----:B-1----:R-:W-:Y:S01]  /*6930*/  FSEL R25, R15, -INF , !P6 ;  /* 0xff8000000f197808 */ /* 0x002fe20007000000 */
[----:B---3--:R-:W-:Y:S01]  /*6940*/  FFMA.FTZ R6, R6, -UR24, R9 ;  /* 0x8000001806067c23 */ /* 0x008fe20008010009 */
[----:B------:R-:W-:Y:S01]  /*6950*/  FSEL R15, R20, -INF , !P5 ;  /* 0xff800000140f7808 */ /* 0x000fe20006800000 */
[----:B------:R-:W-:Y:S01]  /*6960*/  IMAD.IADD R20, R211, 0x1, -R11 ;  /* 0x00000001d3147824 */ /* 0x000fe200078e0a0b */
[----:B------:R-:W-:-:S02]  /*6970*/  ISETP.GE.AND P5, PT, R13, R207, PT ;  /* 0x000000cf0d00720c */ /* 0x000fc40003fa6270 */
[----:B------:R-:W-:Y:S02]  /*6980*/  FSEL R9, R16, -INF , !P1 ;  /* 0xff80000010097808 */ /* 0x000fe40004800000 */
[----:B------:R-:W-:Y:S01]  /*6990*/  ISETP.LT.OR P5, PT, R13, R210, P5 ;  /* 0x000000d20d00720c */ /* 0x000fe20002fa1670 */
[----:B----4-:R-:W-:Y:S01]  /*69a0*/  FFMA.FTZ R12, R41, -UR24, R12 ;  /* 0x80000018290c7c23 */ /* 0x010fe2000801000c */
[----:B------:R-:W-:Y:S01]  /*69b0*/  FSEL R13, R34, -INF , !P3 ;  /* 0xff800000220d7808 */ /* 0x000fe20005800000 */
[----:B------:R-:W-:Y:S01]  /*69c0*/  LDSM.16.MT88.4 R40, [R196+0xe000] ;  /* 0x00e00000c428783b */ /* 0x000fe20000004200 */
[C---:B------:R-:W-:Y:S02]  /*69d0*/  ISETP.GE.AND P3, PT, R11.reuse, R207, PT ;  /* 0x000000cf0b00720c */ /* 0x040fe40003f66270 */
[----:B------:R-:W-:Y:S02]  /*69e0*/  IABS R171, R20 ;  /* 0x0000001400ab7213 */ /* 0x000fe40000000000 */
[----:B------:R-:W-:-:S02]  /*69f0*/  ISETP.LT.OR P3, PT, R11, R210, P3 ;  /* 0x000000d20b00720c */ /* 0x000fc40001f61670 */
[----:B------:R-:W-:Y:S02]  /*6a00*/  FSEL R11, R22, -INF , !P2 ;  /* 0xff800000160b7808 */ /* 0x000fe40005000000 */
[----:B------:R-:W-:Y:S01]  /*6a10*/  FMNMX.FTZ R22, R2, R35, !PT ;  /* 0x0000002302167209 */ /* 0x000fe20007810000 */
[----:B------:R-:W1:Y:S01]  /*6a20*/  I2F R171, R171 ;  /* 0x000000ab00ab7306 */ /* 0x000e620000201400 */
[----:B------:R-:W-:Y:S02]  /*6a30*/  ISETP.GE.AND P6, PT, R39, R207, PT ;  /* 0x000000cf2700720c */ /* 0x000fe40003fc6270 */
[----:B------:R-:W-:Y:S01]  /*6a40*/  FMNMX.FTZ R16, R33, R22, !PT ;  /* 0x0000001621107209 */ /* 0x000fe20007810000 */
[----:B------:R-:W-:Y:S01]  /*6a50*/  IMAD.IADD R22, R211, 0x1, -R14 ;  /* 0x00000001d3167824 */ /* 0x000fe200078e0a0e */
[----:B------:R-:W-:Y:S01]  /*6a60*/  ISETP.LT.OR P6, PT, R39, R210, P6 ;  /* 0x000000d22700720c */ /* 0x000fe200037c1670 */
[----:B------:R-:W-:Y:S01]  /*6a70*/  IMAD.IADD R39, R211, 0x1, -R37 ;  /* 0x00000001d3277824 */ /* 0x000fe200078e0a25 */
[----:B------:R-:W-:-:S02]  /*6a80*/  FMNMX.FTZ R20, R31, R16, !PT ;  /* 0x000000101f147209 */ /* 0x000fc40007810000 */
[----:B------:R-:W-:Y:S02]  /*6a90*/  FMNMX.FTZ R16, R4, R29, !PT ;  /* 0x0000001d04107209 */ /* 0x000fe40007810000 */
[----:B------:R-:W-:Y:S02]  /*6aa0*/  FMNMX.FTZ R20, R23, R20, !PT ;  /* 0x0000001417147209 */ /* 0x000fe40007810000 */
[----:B------:R-:W-:Y:S02]  /*6ab0*/  FMNMX.FTZ R16, R27, R16, !PT ;  /* 0x000000101b107209 */ /* 0x000fe40007810000 */
[----:B------:R-:W-:Y:S01]  /*6ac0*/  ISETP.GE.AND P1, PT, R37, R207, PT ;  /* 0x000000cf2500720c */ /* 0x000fe20003f26270 */
[----:B-1----:R-:W-:Y:S01]  /*6ad0*/  FFMA.FTZ R171, R171, -UR24, R8 ;  /* 0x80000018abab7c23 */ /* 0x002fe20008010008 */
[----:B------:R-:W-:Y:S02]  /*6ae0*/  FMNMX.FTZ R16, R25, R16, !PT ;  /* 0x0000001019107209 */ /* 0x000fe40007810000 */
[----:B------:R-:W-:-:S02]  /*6af0*/  FMNMX.FTZ R20, R21, R20, !PT ;  /* 0x0000001415147209 */ /* 0x000fc40007810000 */
[----:B------:R-:W-:Y:S02]  /*6b00*/  FMNMX.FTZ R16, R15, R16, !PT ;  /* 0x000000100f107209 */ /* 0x000fe40007810000 */
[----:B------:R-:W-:Y:S01]  /*6b10*/  ISETP.LT.OR P1, PT, R37, R210, P1 ;  /* 0x000000d22500720c */ /* 0x000fe20000f21670 */
[----:B------:R-:W-:Y:S01]  /*6b20*/  IMAD.IADD R37, R211, 0x1, -R30 ;  /* 0x00000001d3257824 */ /* 0x000fe200078e0a1e */
[----:B------:R-:W-:Y:S02]  /*6b30*/  FMNMX.FTZ R20, R19, R20, !PT ;  /* 0x0000001413147209 */ /* 0x000fe40007810000 */
[----:B------:R-:W-:Y:S02]  /*6b40*/  FMNMX.FTZ R16, R13, R16, !PT ;  /* 0x000000100d107209 */ /* 0x000fe40007810000 */
[----:B------:R-:W-:Y:S02]  /*6b50*/  IABS R39, R39 ;  /* 0x0000002700277213 */ /* 0x000fe40000000000 */
[----:B------:R-:W-:-:S02]  /*6b60*/  FMNMX.FTZ R20, R17, R20, !PT ;  /* 0x0000001411147209 */ /* 0x000fc40007810000 */
[----:B------:R-:W-:Y:S02]  /*6b70*/  IABS R22, R22 ;  /* 0x0000001600167213 */ /* 0x000fe40000000000 */
[----:B------:R-:W-:Y:S01]  /*6b80*/  FMNMX.FTZ R16, R11, R16, !PT ;  /* 0x000000100b107209 */ /* 0x000fe20007810000 */
[----:B------:R-:W1:Y:S01]  /*6b90*/  I2F R39, R39 ;  /* 0x0000002700277306 */ /* 0x000e620000201400 */
[----:B------:R-:W-:Y:S01]  /*6ba0*/  IABS R37, R37 ;  /* 0x0000002500257213 */ /* 0x000fe20000000000 */
[----:B------:R-:W-:Y:S01]  /*6bb0*/  IMAD.MOV.U32 R8, RZ, RZ, R22 ;  /* 0x000000ffff087224 */ /* 0x000fe200078e0016 */
[----:B------:R-:W-:Y:S02]  /*6bc0*/  FMNMX.FTZ R20, R225, R20, !PT ;  /* 0x00000014e1147209 */ /* 0x000fe40007810000 */
[----:B------:R-:W-:Y:S02]  /*6bd0*/  FMNMX.FTZ R16, R9, R16, !PT ;  /* 0x0000001009107209 */ /* 0x000fe40007810000 */
[----:B------:R-:W-:Y:S01]  /*6be0*/  FMNMX.FTZ R20, R163, R20, !PT ;  /* 0x00000014a3147209 */ /* 0x000fe20007810000 */
[----:B------:R-:W2:Y:S01]  /*6bf0*/  I2F R37, R37 ;  /* 0x0000002500257306 */ /* 0x000ea20000201400 */
[----:B------:R-:W-:-:S02]  /*6c00*/  FSEL R169, R18, -INF , !P6 ;  /* 0xff80000012a97808 */ /* 0x000fc40007000000 */
[----:B------:R-:W-:Y:S02]  /*6c10*/  FMNMX.FTZ R16, R219, R16, !PT ;  /* 0x00000010db107209 */ /* 0x000fe40007810000 */
[----:B------:R-:W-:Y:S02]  /*6c20*/  FMNMX.FTZ R20, R221, R20, !PT ;  /* 0x00000014dd147209 */ /* 0x000fe40007810000 */
[----:B------:R-:W-:Y:S01]  /*6c30*/  ISETP.GE.AND P2, PT, R38, R207, PT ;  /* 0x000000cf2600720c */ /* 0x000fe20003f46270 */
[----:B------:R-:W3:Y:S01]  /*6c40*/  I2F R8, R8 ;  /* 0x0000000800087306 */ /* 0x000ee20000201400 */
[----:B------:R-:W-:Y:S01]  /*6c50*/  FSEL R217, R6, -INF , !P5 ;  /* 0xff80000006d97808 */ /* 0x000fe20006800000 */
[----:B-1----:R-:W-:Y:S01]  /*6c60*/  FFMA.FTZ R10, R39, -UR24, R10 ;  /* 0x80000018270a7c23 */ /* 0x002fe2000801000a */
[----:B------:R-:W-:Y:S02]  /*6c70*/  FMNMX.FTZ R16, R169, R16, !PT ;  /* 0x00000010a9107209 */ /* 0x000fe40007810000 */
[----:B------:R-:W-:-:S02]  /*6c80*/  FMNMX.FTZ R20, R165, R20, !PT ;  /* 0x00000014a5147209 */ /* 0x000fc40007810000 */
[----:B------:R-:W-:Y:S01]  /*6c90*/  ISETP.LT.OR P2, PT, R38, R210, P2 ;  /* 0x000000d22600720c */ /* 0x000fe20001741670 */
[----:B--2---:R-:W-:Y:S01]  /*6ca0*/  FFMA.FTZ R28, R37, -UR24, R28 ;  /* 0x80000018251c7c23 */ /* 0x004fe2000801001c */
[----:B------:R-:W-:Y:S02]  /*6cb0*/  FSEL R171, R171, -INF , !P3 ;  /* 0xff800000abab7808 */ /* 0x000fe40005800000 */
[----:B------:R-:W-:Y:S02]  /*6cc0*/  FMNMX.FTZ R16, R217, R16, !PT ;  /* 0x00000010d9107209 */ /* 0x000fe40007810000 */
[----:B------:R-:W-:Y:S02]  /*6cd0*/  FMNMX.FTZ R20, R215, R20, !PT ;  /* 0x00000014d7147209 */ /* 0x000fe40007810000 */
[----:B------:R-:W-:Y:S01]  /*6ce0*/  FSEL R173, R12, -INF , !P2 ;  /* 0xff8000000cad7808 */ /* 0x000fe20005000000 */
[----:B---3--:R-:W-:Y:S01]  /*6cf0*/  FFMA.FTZ R3, R8, -UR24, R3 ;  /* 0x8000001808037c23 */ /* 0x008fe20008010003 */
[----:B------:R-:W-:-:S02]  /*6d00*/  FMNMX.FTZ R16, R171, R16, !PT ;  /* 0x00000010ab107209 */ /* 0x000fc40007810000 */
[----:B------:R-:W-:Y:S02]  /*6d10*/  FMNMX.FTZ R18, R179, R20, !PT ;  /* 0x00000014b3127209 */ /* 0x000fe40007810000 */
[----:B------:R-:W-:Y:S02]  /*6d20*/  ISETP.LT.OR P0, PT, R30, R210, P0 ;  /* 0x000000d21e00720c */ /* 0x000fe40000701670 */
[----:B------:R-:W-:Y:S02]  /*6d30*/  ISETP.GE.AND P3, PT, R14, R207, PT ;  /* 0x000000cf0e00720c */ /* 0x000fe40003f66270 */
[----:B------:R-:W-:Y:S02]  /*6d40*/  FSEL R143, R10, -INF , !P1 ;  /* 0xff8000000a8f7808 */ /* 0x000fe40004800000 */
[----:B------:R-:W-:Y:S02]  /*6d50*/  FMNMX.FTZ R16, R173, R16, !PT ;  /* 0x00000010ad107209 */ /* 0x000fe40007810000 */
[----:B------:R-:W-:-:S02]  /*6d60*/  FMNMX.FTZ R6, R177, R18, !PT ;  /* 0x00000012b1067209 */ /* 0x000fc40007810000 */
[----:B------:R-:W-:Y:S02]  /*6d70*/  ISETP.LT.OR P3, PT, R14, R210, P3 ;  /* 0x000000d20e00720c */ /* 0x000fe40001f61670 */
[----:B------:R-:W-:Y:S02]  /*6d80*/  FSEL R141, R28, -INF , !P0 ;  /* 0xff8000001c8d7808 */ /* 0x000fe40004000000 */
[----:B------:R-:W-:Y:S02]  /*6d90*/  FMNMX.FTZ R16, R143, R16, !PT ;  /* 0x000000108f107209 */ /* 0x000fe40007810000 */
        /* <DEDUP_REMOVED lines=345> */
.L_x_5709:
[----:B------:R-:W-:-:S05]  /*8330*/  IMAD.MOV.U32 R7, RZ, RZ, c[0x0][0x1a0] ;  /* 0x00006800ff077624 */ /* 0x000fca00078e00ff */
[----:B------:R-:W-:-:S04]  /*8340*/  LEA R7, -R7, RZ, 0x6 ;  /* 0x000000ff07077211 */ /* 0x000fc800078e31ff */
[----:B------:R-:W-:Y:S02]  /*8350*/  SHF.R.S32.HI R2, RZ, 0x1f, R7 ;  /* 0x0000001fff027819 */ /* 0x000fe40000011407 */
.L_x_5710:
        /* <DEDUP_REMOVED lines=92> */
[----:B------:R-:W-:Y:S02]  /*8920*/  @P1 STS.128 [R206+0x11000], RZ ;  /* 0x011000ffce001388 */ /* 0x000fe40000000c00 */
[----:B------:R-:W-:Y:S01]  /*8930*/  IMAD.IADD R2, R214, 0x1, -R0 ;  /* 0x00000001d6027824 */ /* 0x000fe200078e0a00 */
[C---:B------:R-:W-:Y:S01]  /*8940*/  IADD3 R223, R0.reuse, 0x20, RZ ;  /* 0x0000002000df7810 */ /* 0x040fe20007ffe0ff */
[----:B------:R-:W-:Y:S01]  /*8950*/  @!PT LDS RZ, [RZ] ;  /* 0x00000000fffff984 */ /* 0x000fe20000000800 */
[----:B------:R-:W-:Y:S01]  /*8960*/  @!PT LDS RZ, [RZ] ;  /* 0x00000000fffff984 */ /* 0x000fe20000000800 */
[----:B------:R-:W-:Y:S01]  /*8970*/  @!PT LDS RZ, [RZ] ;  /* 0x00000000fffff984 */ /* 0x000fe20000000800 */
[----:B------:R1:W-:Y:S01]  /*8980*/  @!P1 LDGSTS.E.BYPASS.LTC128B.128 [R206+0x11000], [R6.64+0x100] ;  /* 0x1100010006ce9fae */ /* 0x0003e2000b901d46 */
[----:B------:R-:W-:-:S02]  /*8990*/  IADD3 R178, R0, 0x19, RZ ;  /* 0x0000001900b27810 */ /* 0x000fc40007ffe0ff */
[----:B------:R-:W-:Y:S01]  /*89a0*/  IABS R2, R2 ;  /* 0x0000000200027213 */ /* 0x000fe20000000000 */
[----:B------:R-:W-:Y:S01]  /*89b0*/  @P3 STS.128 [R206+0xd800], RZ ;  /* 0x00d800ffce003388 */ /* 0x000fe20000000c00 */
[C---:B------:R-:W-:Y:S01]  /*89c0*/  IADD3 R222, R0.reuse, 0x21, RZ ;  /* 0x0000002100de7810 */ /* 0x040fe20007ffe0ff */
[----:B------:R-:W-:Y:S01]  /*89d0*/  IMAD.IADD R215, R211, 0x1, -R178 ;  /* 0x00000001d3d77824 */ /* 0x000fe200078e0ab2 */
[C---:B------:R-:W-:Y:S01]  /*89e0*/  IADD3 R226, R0.reuse, 0x28, RZ ;  /* 0x0000002800e27810 */ /* 0x040fe20007ffe0ff */
[----:B------:R-:W-:Y:S01]  /*89f0*/  @!PT LDS RZ, [RZ] ;  /* 0x00000000fffff984 */ /* 0x000fe20000000800 */
[----:B------:R-:W-:Y:S01]  /*8a00*/  @!PT LDS RZ, [RZ] ;  /* 0x00000000fffff984 */ /* 0x000fe20000000800 */
[----:B------:R-:W-:Y:S01]  /*8a10*/  @!PT LDS RZ, [RZ] ;  /* 0x00000000fffff984 */ /* 0x000fe20000000800 */
[----:B------:R5:W-:Y:S01]  /*8a20*/  @!P3 LDGSTS.E.BYPASS.LTC128B.128 [R206+0xd800], [R10.64] ;  /* 0x0d8000000acebfae */ /* 0x000be2000b901d46 */
[----:B------:R-:W-:Y:S01]  /*8a30*/  IMAD.MOV.U32 R135, RZ, RZ, R2 ;  /* 0x000000ffff877224 */ /* 0x000fe200078e0002 */
[C---:B------:R-:W-:Y:S02]  /*8a40*/  IADD3 R2, R0.reuse, 0x1, RZ ;  /* 0x0000000100027810 */ /* 0x040fe40007ffe0ff */
[----:B------:R-:W-:Y:S01]  /*8a50*/  @P2 STS.128 [R206+0xf800], RZ ;  /* 0x00f800ffce002388 */ /* 0x000fe20000000c00 */
[----:B------:R-:W-:Y:S01]  /*8a60*/  IADD3 R231, R0, 0x30, RZ ;  /* 0x0000003000e77810 */ /* 0x000fe20007ffe0ff */
[----:B------:R-:W-:Y:S01]  /*8a70*/  IMAD.IADD R230, R214, 0x1, -R226 ;  /* 0x00000001d6e67824 */ /* 0x000fe200078e0ae2 */
[C---:B------:R-:W-:Y:S01]  /*8a80*/  IADD3 R228, R0.reuse, 0x29, RZ ;  /* 0x0000002900e47810 */ /* 0x040fe20007ffe0ff */
[----:B------:R-:W-:Y:S01]  /*8a90*/  @!PT LDS RZ, [RZ] ;  /* 0x00000000fffff984 */ /* 0x000fe20000000800 */
[----:B------:R-:W-:Y:S01]  /*8aa0*/  @!PT LDS RZ, [RZ] ;  /* 0x00000000fffff984 */ /* 0x000fe20000000800 */
[----:B------:R-:W-:Y:S01]  /*8ab0*/  @!PT LDS RZ, [RZ] ;  /* 0x00000000fffff984 */ /* 0x000fe20000000800 */
[----:B------:R1:W-:Y:S01]  /*8ac0*/  @!P2 LDGSTS.E.BYPASS.LTC128B.128 [R206+0xf800], [R34.64+0x80] ;  /* 0x0f80008022ceafae */ /* 0x0003e2000b901d46 */
[----:B------:R-:W-:Y:S01]  /*8ad0*/  I2F R135, R135 ;  /* 0x0000008700877306 */ /* 0x000fe20000201400 */
[----:B------:R-:W-:-:S02]  /*8ae0*/  ISETP.GE.AND P4, PT, R0, R212, PT ;  /* 0x000000d40000720c */ /* 0x000fc40003f86270 */
[----:B------:R-:W-:Y:S01]  /*8af0*/  @P1 STS.128 [R206+0x11800], RZ ;  /* 0x011800ffce001388 */ /* 0x000fe20000000c00 */
[--C-:B------:R-:W-:Y:S01]  /*8b00*/  IMAD.IADD R234, R211, 0x1, -R228.reuse ;  /* 0x00000001d3ea7824 */ /* 0x100fe200078e0ae4 */
[----:B------:R-:W-:Y:S01]  /*8b10*/  ISETP.LT.OR P4, PT, R0, R213, P4 ;  /* 0x000000d50000720c */ /* 0x000fe20002781670 */
[----:B------:R-:W-:Y:S01]  /*8b20*/  IMAD.IADD R232, R214, 0x1, -R228 ;  /* 0x00000001d6e87824 */ /* 0x000fe200078e0ae4 */
[----:B------:R-:W-:Y:S01]  /*8b30*/  @!PT LDS RZ, [RZ] ;  /* 0x00000000fffff984 */ /* 0x000fe20000000800 */
[----:B------:R-:W-:Y:S01]  /*8b40*/  @!PT LDS RZ, [RZ] ;  /* 0x00000000fffff984 */ /* 0x000fe20000000800 */
[----:B------:R-:W-:Y:S01]  /*8b50*/  @!PT LDS RZ, [RZ] ;  /* 0x00000000fffff984 */ /* 0x000fe20000000800 */
[----:B------:R1:W-:Y:S01]  /*8b60*/  @!P1 LDGSTS.E.BYPASS.LTC128B.128 [R206+0x11800], [R32.64+0x100] ;  /* 0x1180010020ce9fae */ /* 0x0003e2000b901d46 */
[C---:B------:R-:W-:Y:S02]  /*8b70*/  ISETP.GE.AND P6, PT, R2.reuse, R212, PT ;  /* 0x000000d40200720c */ /* 0x040fe40003fc6270 */
[----:B------:R-:W-:Y:S01]  /*8b80*/  IABS R234, R234 ;  /* 0x000000ea00ea7213 */ /* 0x000fe20000000000 */
[----:B------:R-:W-:Y:S01]  /*8b90*/  LDSM.16.M88.4 R148, [R202] ;  /* 0x00000000ca94783b */ /* 0x000fe20000000200 */
[C---:B------:R-:W-:Y:S02]  /*8ba0*/  ISETP.GE.AND P0, PT, R2.reuse, R207, PT ;  /* 0x000000cf0200720c */ /* 0x040fe40003f06270 */
[C---:B------:R-:W-:Y:S01]  /*8bb0*/  ISETP.LT.OR P6, PT, R2.reuse, R213, P6 ;  /* 0x000000d50200720c */ /* 0x040fe200037c1670 */
[----:B--2---:R-:W2:Y:S01]  /*8bc0*/  LDSM.16.M88.4 R20, [R201+0x6000] ;  /* 0x00600000c914783b */ /* 0x004ea20000000200 */
[----:B------:R-:W-:-:S02]  /*8bd0*/  ISETP.LT.OR P0, PT, R2, R210, P0 ;  /* 0x000000d20200720c */ /* 0x000fc40000701670 */
[C---:B------:R-:W-:Y:S01]  /*8be0*/  ISETP.GE.AND P5, PT, R0.reuse, R207, PT ;  /* 0x000000cf0000720c */ /* 0x040fe20003fa6270 */
[----:B---3--:R-:W4:Y:S01]  /*8bf0*/  LDSM.16.M88.4 R12, [R201+0x6800] ;  /* 0x00680000c90c783b */ /* 0x008f220000000200 */
[----:B------:R-:W-:Y:S02]  /*8c00*/  IABS R215, R215 ;  /* 0x000000d700d77213 */ /* 0x000fe40000000000 */
[----:B------:R-:W-:Y:S01]  /*8c10*/  ISETP.LT.OR P5, PT, R0, R210, P5 ;  /* 0x000000d20000720c */ /* 0x000fe20002fa1670 */
[----:B------:R-:W3:Y:S01]  /*8c20*/  LDSM.16.M88.4 R156, [R201+0x7000] ;  /* 0x00700000c99c783b */ /* 0x000ee20000000200 */
[----:B------:R-:W-:Y:S02]  /*8c30*/  IABS R230, R230 ;  /* 0x000000e600e67213 */ /* 0x000fe40000000000 */
[----:B------:R-:W-:Y:S01]  /*8c40*/  I2F R215, R215 ;  /* 0x000000d700d77306 */ /* 0x000fe20000201400 */
[----:B------:R-:W3:Y:S01]  /*8c50*/  LDSM.16.M88.4 R28, [R201+0x7800] ;  /* 0x00780000c91c783b */ /* 0x000ee20000000200 */
[----:B------:R-:W-:-:S03]  /*8c60*/  IABS R232, R232 ;  /* 0x000000e800e87213 */ /* 0x000fc60000000000 */
[----:B------:R-:W-:Y:S03]  /*8c70*/  LDSM.16.M88.4 R172, [R200] ;  /* 0x00000000c8ac783b */ /* 0x000fe60000000200 */
[----:B------:R-:W-:Y:S01]  /*8c80*/  I2F R230, R230 ;  /* 0x000000e600e67306 */ /* 0x000fe20000201400 */
[----:B-----5:R-:W5:Y:S04]  /*8c90*/  LDSM.16.M88.4 R8, [R199] ;  /* 0x00000000c708783b */ /* 0x020f680000000200 */
[----:B-1----:R-:W1:Y:S03]  /*8ca0*/  LDSM.16.M88.4 R4, [R191] ;  /* 0x00000000bf04783b */ /* 0x002e660000000200 */
[----:B------:R-:W-:Y:S01]  /*8cb0*/  I2F R232, R232 ;  /* 0x000000e800e87306 */ /* 0x000fe20000201400 */
[----:B------:R-:W1:Y:S04]  /*8cc0*/  LDSM.16.M88.4 R168, [R190] ;  /* 0x00000000bea8783b */ /* 0x000e680000000200 */
[----:B------:R-:W1:Y:S04]  /*8cd0*/  LDSM.16.M88.4 R164, [R189] ;  /* 0x00000000bda4783b */ /* 0x000e680000000200 */
[----:B------:R-:W-:Y:S01]  /*8ce0*/  LDSM.16.M88.4 R144, [R198] ;  /* 0x00000000c690783b */ /* 0x000fe20000000200 */
[C---:B--2---:R-:W-:Y:S03]  /*8cf0*/  HMMA.16816.F32.BF16 R24, R148.reuse, R20, RZ ;  /* 0x000000149418723c */ /* 0x044fe600000418ff */
[----:B------:R-:W2:Y:S04]  /*8d00*/  LDSM.16.M88.4 R140, [R195+0x6000] ;  /* 0x00600000c38c783b */ /* 0x000ea80000000200 */
[----:B------:R-:W1:Y:S01]  /*8d10*/  LDSM.16.M88.4 R136, [R195+0x6800] ;  /* 0x00680000c388783b */ /* 0x000e620000000200 */
[C---:B------:R-:W-:Y:S03]  /*8d20*/  HMMA.16816.F32.BF16 R20, R148.reuse, R22, RZ ;  /* 0x000000169414723c */ /* 0x040fe600000418ff */
[----:B------:R-:W1:Y:S04]  /*8d30*/  LDSM.16.M88.4 R32, [R195+0x7000] ;  /* 0x00700000c320783b */ /* 0x000e680000000200 */
[----:B------:R-:W0:Y:S01]  /*8d40*/  LDGDEPBAR ;  /* 0x00000000000079af */ /* 0x000e220000000000 */
[C---:B----4-:R-:W-:Y:S08]  /*8d50*/  HMMA.16816.F32.BF16 R16, R148.reuse, R12, RZ ;  /* 0x0000000c9410723c */ /* 0x050ff000000418ff */
[C---:B------:R-:W-:Y:S08]  /*8d60*/  HMMA.16816.F32.BF16 R12, R148.reuse, R14, RZ ;  /* 0x0000000e940c723c */ /* 0x040ff000000418ff */
[C---:B---3--:R-:W-:Y:S08]  /*8d70*/  HMMA.16816.F32.BF16 R160, R148.reuse, R156, RZ ;  /* 0x0000009c94a0723c */ /* 0x048ff000000418ff */
[C---:B------:R-:W-:Y:S08]  /*8d80*/  HMMA.16816.F32.BF16 R156, R148.reuse, R158, RZ ;  /* 0x0000009e949c723c */ /* 0x040ff000000418ff */
[C---:B------:R-:W-:Y:S08]  /*8d90*/  HMMA.16816.F32.BF16 R152, R148.reuse, R28, RZ ;  /* 0x0000001c9498723c */ /* 0x040ff000000418ff */
[----:B------:R-:W-:Y:S01]  /*8da0*/  HMMA.16816.F32.BF16 R148, R148, R30, RZ ;  /* 0x0000001e9494723c */ /* 0x000fe200000418ff */
[----:B------:R-:W3:Y:S07]  /*8db0*/  LDSM.16.M88.4 R28, [R195+0x7800] ;  /* 0x00780000c31c783b */ /* 0x000eee0000000200 */
[C---:B-----5:R-:W-:Y:S08]  /*8dc0*/  HMMA.16816.F32.BF16 R24, R172.reuse, R8, R24 ;  /* 0x00000008ac18723c */ /* 0x060ff00000041818 */
[C---:B------:R-:W-:Y:S01]  /*8dd0*/  HMMA.16816.F32.BF16 R20, R172.reuse, R10, R20 ;  /* 0x0000000aac14723c */ /* 0x040fe20000041814 */
[----:B------:R-:W-:Y:S07]  /*8de0*/  LDSM.16.M88.4 R8, [R197] ;  /* 0x00000000c508783b */ /* 0x000fee0000000200 */
[C---:B-1----:R-:W-:Y:S08]  /*8df0*/  HMMA.16816.F32.BF16 R16, R172.reuse, R4, R16 ;  /* 0x00000004ac10723c */ /* 0x042ff00000041810 */
[C---:B------:R-:W-:Y:S01]  /*8e00*/  HMMA.16816.F32.BF16 R12, R172.reuse, R6, R12 ;  /* 0x00000006ac0c723c */ /* 0x040fe2000004180c */
[----:B------:R-:W1:Y:S07]  /*8e10*/  LDSM.16.M88.4 R4, [R188] ;  /* 0x00000000bc04783b */ /* 0x000e6e0000000200 */
        /* <DEDUP_REMOVED lines=9> */
[C---:B------:R-:W-:Y:S01]  /*8eb0*/  HMMA.16816.F32.BF16 R12, R144.reuse, R138, R12 ;  /* 0x0000008a900c723c */ /* 0x040fe2000004180c */
[----:B------:R-:W5:Y:S07]  /*8ec0*/  LDSM.16.M88.4 R136, [R188+0x1800] ;  /* 0x00180000bc88783b */ /* 0x000f6e0000000200 */
[C---:B------:R-:W-:Y:S08]  /*8ed0*/  HMMA.16816.F32.BF16 R160, R144.reuse, R32, R160 ;  /* 0x0000002090a0723c */ /* 0x040ff000000418a0 */
[C---:B------:R-:W-:Y:S01]  /*8ee0*/  HMMA.16816.F32.BF16 R156, R144.reuse, R34, R156 ;  /* 0x00000022909c723c */ /* 0x040fe2000004189c */
[----:B------:R-:W-:Y:S07]  /*8ef0*/  LDSM.16.M88.4 R32, [R201+0x8000] ;  /* 0x00800000c920783b */ /* 0x000fee0000000200 */
[C---:B---3--:R-:W-:Y:S08]  /*8f00*/  HMMA.16816.F32.BF16 R152, R144.reuse, R28, R152 ;  /* 0x0000001c9098723c */ /* 0x048ff00000041898 */
[----:B------:R-:W-:Y:S01]  /*8f10*/  HMMA.16816.F32.BF16 R148, R144, R30, R148 ;  /* 0x0000001e9094723c */ /* 0x000fe20000041894 */
[----:B------:R-:W-:Y:S04]  /*8f20*/  LDSM.16.M88.4 R144, [R202+0x2000] ;  /* 0x00200000ca90783b */ /* 0x000fe80000000200 */
[----:B------:R-:W-:Y:S03]  /*8f30*/  LDSM.16.M88.4 R28, [R201+0x8800] ;  /* 0x00880000c91c783b */ /* 0x000fe60000000200 */
[C---:B-1----:R-:W-:Y:S08]  /*8f40*/  HMMA.16816.F32.BF16 R24, R8.reuse, R4, R24 ;  /* 0x000000040818723c */ /* 0x042ff00000041818 */
[C---:B------:R-:W-:Y:S01]  /*8f50*/  HMMA.16816.F32.BF16 R20, R8.reuse, R6, R20 ;  /* 0x000000060814723c */ /* 0x040fe20000041814 */
[----:B------:R-:W1:Y:S07]  /*8f60*/  LDSM.16.M88.4 R4, [R201+0x9000] ;  /* 0x00900000c904783b */ /* 0x000e6e0000000200 */
[C---:B----4-:R-:W-:Y:S08]  /*8f70*/  HMMA.16816.F32.BF16 R160, R8.reuse, R164, R160 ;  /* 0x000000a408a0723c */ /* 0x050ff000000418a0 */
[C---:B------:R-:W-:Y:S01]  /*8f80*/  HMMA.16816.F32.BF16 R156, R8.reuse, R166, R156 ;  /* 0x000000a6089c723c */ /* 0x040fe2000004189c */
[----:B------:R-:W-:Y:S07]  /*8f90*/  LDSM.16.M88.4 R164, [R200+0x2000] ;  /* 0x00200000c8a4783b */ /* 0x000fee0000000200 */
[C---:B--2---:R-:W-:Y:S08]  /*8fa0*/  HMMA.16816.F32.BF16 R16, R8.reuse, R140, R16 ;  /* 0x0000008c0810723c */ /* 0x044ff00000041810 */
[C---:B------:R-:W-:Y:S01]  /*8fb0*/  HMMA.16816.F32.BF16 R12, R8.reuse, R142, R12 ;  /* 0x0000008e080c723c */ /* 0x040fe2000004180c */
[----:B------:R-:W2:Y:S07]  /*8fc0*/  LDSM.16.M88.4 R140, [R201+0x9800] ;  /* 0x00980000c98c783b */ /* 0x000eae0000000200 */
[C---:B-----5:R-:W-:Y:S01]  /*8fd0*/  HMMA.16816.F32.BF16 R168, R8.reuse, R136, R152 ;  /* 0x0000008808a8723c */ /* 0x060fe20000041898 */
[----:B------:R-:W3:Y:S07]  /*8fe0*/  LDSM.16.M88.4 R152, [R187] ;  /* 0x00000000bb98783b */ /* 0x000eee0000000200 */
[----:B------:R-:W-:Y:S01]  /*8ff0*/  HMMA.16816.F32.BF16 R148, R8, R138, R148 ;  /* 0x0000008a0894723c */ /* 0x000fe20000041894 */
[----:B------:R-:W4:Y:S04]  /*9000*/  LDSM.16.M88.4 R8, [R186] ;  /* 0x00000000ba08783b */ /* 0x000f280000000200 */
[----:B------:R-:W-:Y:S03]  /*9010*/  LDSM.16.M88.4 R136, [R198+0x2000] ;  /* 0x00200000c688783b */ /* 0x000fe60000000200 */
[C---:B-1----:R-:W-:Y:S08]  /*9020*/  HMMA.16816.F32.BF16 R160, R144.reuse, R4, R160 ;  /* 0x0000000490a0723c */ /* 0x042ff000000418a0 */
[C---:B------:R-:W-:Y:S01]  /*9030*/  HMMA.16816.F32.BF16 R156, R144.reuse, R6, R156 ;  /* 0x00000006909c723c */ /* 0x040fe2000004189c */
[----:B------:R-:W1:Y:S07]  /*9040*/  LDSM.16.M88.4 R4, [R185] ;  /* 0x00000000b904783b */ /* 0x000e6e0000000200 */
[C---:B------:R-:W-:Y:S08]  /*9050*/  HMMA.16816.F32.BF16 R24, R144.reuse, R32, R24 ;  /* 0x000000209018723c */ /* 0x040ff00000041818 */
[C---:B------:R-:W-:Y:S01]  /*9060*/  HMMA.16816.F32.BF16 R20, R144.reuse, R34, R20 ;  /* 0x000000229014723c */ /* 0x040fe20000041814 */
[----:B------:R-:W-:Y:S07]  /*9070*/  LDSM.16.M88.4 R32, [R195+0x8000] ;  /* 0x00800000c320783b */ /* 0x000fee0000000200 */
[C---:B------:R-:W-:Y:S08]  /*9080*/  HMMA.16816.F32.BF16 R16, R144.reuse, R28, R16 ;  /* 0x0000001c9010723c */ /* 0x040ff00000041810 */
[C---:B------:R-:W-:Y:S01]  /*9090*/  HMMA.16816.F32.BF16 R12, R144.reuse, R30, R12 ;  /* 0x0000001e900c723c */ /* 0x040fe2000004180c */
[----:B------:R-:W5:Y:S07]  /*90a0*/  LDSM.16.M88.4 R28, [R184] ;  /* 0x00000000b81c783b */ /* 0x000f6e0000000200 */
[C---:B--2---:R-:W-:Y:S08]  /*90b0*/  HMMA.16816.F32.BF16 R168, R144.reuse, R140, R168 ;  /* 0x0000008c90a8723c */ /* 0x044ff000000418a8 */
[----:B------:R-:W-:Y:S01]  /*90c0*/  HMMA.16816.F32.BF16 R148, R144, R142, R148 ;  /* 0x0000008e9094723c */ /* 0x000fe20000041894 */
[----:B------:R-:W2:Y:S04]  /*90d0*/  LDSM.16.M88.4 R140, [R195+0x8800] ;  /* 0x00880000c38c783b */ /* 0x000ea80000000200 */
[----:B------:R-:W2:Y:S03]  /*90e0*/  LDSM.16.M88.4 R144, [R195+0x9000] ;  /* 0x00900000c390783b */ /* 0x000ea60000000200 */
[C---:B---3--:R-:W-:Y:S08]  /*90f0*/  HMMA.16816.F32.BF16 R24, R164.reuse, R152, R24 ;  /* 0x00000098a418723c */ /* 0x048ff00000041818 */
[C---:B------:R-:W-:Y:S01]  /*9100*/  HMMA.16816.F32.BF16 R20, R164.reuse, R154, R20 ;  /* 0x0000009aa414723c */ /* 0x040fe20000041814 */
[----:B------:R-:W3:Y:S07]  /*9110*/  LDSM.16.M88.4 R152, [R195+0x9800] ;  /* 0x00980000c398783b */ /* 0x000eee0000000200 */
[C---:B----4-:R-:W-:Y:S08]  /*9120*/  HMMA.16816.F32.BF16 R16, R164.reuse, R8, R16 ;  /* 0x00000008a410723c */ /* 0x050ff00000041810 */
[C---:B------:R-:W-:Y:S01]  /*9130*/  HMMA.16816.F32.BF16 R12, R164.reuse, R10, R12 ;  /* 0x0000000aa40c723c */ /* 0x040fe2000004180c */
[----:B------:R-:W-:Y:S07]  /*9140*/  LDSM.16.M88.4 R8, [R197+0x2000] ;  /* 0x00200000c508783b */ /* 0x000fee0000000200 */
[C---:B-1----:R-:W-:Y:S08]  /*9150*/  HMMA.16816.F32.BF16 R160, R164.reuse, R4, R160 ;  /* 0x00000004a4a0723c */ /* 0x042ff000000418a0 */
[C---:B------:R-:W-:Y:S01]  /*9160*/  HMMA.16816.F32.BF16 R156, R164.reuse, R6, R156 ;  /* 0x00000006a49c723c */ /* 0x040fe2000004189c */
[----:B------:R-:W1:Y:S07]  /*9170*/  LDSM.16.M88.4 R4, [R188+0x2000] ;  /* 0x00200000bc04783b */ /* 0x000e6e0000000200 */
[C---:B-----5:R-:W-:Y:S01]  /*9180*/  HMMA.16816.F32.BF16 R172, R164.reuse, R28, R168 ;  /* 0x0000001ca4ac723c */ /* 0x060fe200000418a8 */
[----:B------:R-:W4:Y:S07]  /*9190*/  LDSM.16.M88.4 R168, [R188+0x2800] ;  /* 0x00280000bca8783b */ /* 0x000f2e0000000200 */
[----:B------:R-:W-:Y:S01]  /*91a0*/  HMMA.16816.F32.BF16 R148, R164, R30, R148 ;  /* 0x0000001ea494723c */ /* 0x000fe20000041894 */
[----:B------:R-:W5:Y:S06]  /*91b0*/  LDSM.16.M88.4 R28, [R188+0x3000] ;  /* 0x00300000bc1c783b */ /* 0x000f6c0000000200 */
[C---:B------:R-:W-:Y:S01]  /*91c0*/  IADD3 R164, R0.reuse, 0x10, RZ ;  /* 0x0000001000a47810 */ /* 0x040fe20007ffe0ff */
[----:B------:R-:W-:Y:S01]  /*91d0*/  HMMA.16816.F32.BF16 R24, R136, R32, R24 ;  /* 0x000000208818723c */ /* 0x000fe20000041818 */
[----:B------:R-:W-:-:S07]  /*91e0*/  IADD3 R166, R0, 0x11, RZ ;  /* 0x0000001100a67810 */ /* 0x000fce0007ffe0ff */
[C---:B------:R-:W-:Y:S01]  /*91f0*/  HMMA.16816.F32.BF16 R20, R136.reuse, R34, R20 ;  /* 0x000000228814723c */ /* 0x040fe20000041814 */
[----:B------:R-:W1:Y:S07]  /*9200*/  LDSM.16.M88.4 R32, [R188+0x3800] ;  /* 0x00380000bc20783b */ /* 0x000e6e0000000200 */
[C---:B--2---:R-:W-:Y:S08]  /*9210*/  HMMA.16816.F32.BF16 R16, R136.reuse, R140, R16 ;  /* 0x0000008c8810723c */ /* 0x044ff00000041810 */
[C---:B------:R-:W-:Y:S01]  /*9220*/  HMMA.16816.F32.BF16 R12, R136.reuse, R142, R12 ;  /* 0x0000008e880c723c */ /* 0x040fe2000004180c */
[----:B------:R-:W-:Y:S07]  /*9230*/  LDSM.16.M88.4 R140, [R200+0x4000] ;  /* 0x00400000c88c783b */ /* 0x000fee0000000200 */
[C---:B------:R-:W-:Y:S08]  /*9240*/  HMMA.16816.F32.BF16 R160, R136.reuse, R144, R160 ;  /* 0x0000009088a0723c */ /* 0x040ff000000418a0 */
[C---:B------:R-:W-:Y:S07]  /*9250*/  HMMA.16816.F32.BF16 R156, R136.reuse, R146, R156 ;  /* 0x00000092889c723c */ /* 0x040fee000004189c */
[C---:B------:R-:W-:Y:S01]  /*9260*/  IADD3 R147, R0.reuse, 0x8, RZ ;  /* 0x0000000800937810 */ /* 0x040fe20007ffe0ff */
[----:B---3--:R-:W-:Y:S01]  /*9270*/  HMMA.16816.F32.BF16 R172, R136, R152, R172 ;  /* 0x0000009888ac723c */ /* 0x008fe200000418ac */
[----:B------:R-:W-:-:S06]  /*9280*/  IADD3 R146, R0, 0x9, RZ ;  /* 0x0000000900927810 */ /* 0x000fcc0007ffe0ff */
[----:B------:R-:W-:Y:S01]  /*9290*/  IMAD.IADD R153, R211, 0x1, -R147 ;  /* 0x00000001d3997824 */ /* 0x000fe200078e0a93 */
[----:B------:R-:W-:Y:S01]  /*92a0*/  HMMA.16816.F32.BF16 R148, R136, R154, R148 ;  /* 0x0000009a8894723c */ /* 0x000fe20000041894 */
[----:B------:R-:W-:Y:S03]  /*92b0*/  LDSM.16.M88.4 R136, [R202+0x4000] ;  /* 0x00400000ca88783b */ /* 0x000fe60000000200 */
[----:B------:R-:W-:-:S04]  /*92c0*/  IABS R153, R153 ;  /* 0x0000009900997213 */ /* 0x000fc80000000000 */
[C---:B-1----:R-:W-:Y:S02]  /*92d0*/  HMMA.16816.F32.BF16 R24, R8.reuse, R4, R24 ;  /* 0x000000040818723c */ /* 0x042fe40000041818 */
[----:B------:R-:W-:Y:S06]  /*92e0*/  I2F R153, R153 ;  /* 0x0000009900997306 */ /* 0x000fec0000201400 */
[C---:B------:R-:W-:Y:S01]  /*92f0*/  HMMA.16816.F32.BF16 R20, R8.reuse, R6, R20 ;  /* 0x000000060814723c */ /* 0x040fe20000041814 */
[----:B------:R-:W1:Y:S07]  /*9300*/  LDSM.16.M88.4 R4, [R201+0xa000] ;  /* 0x00a00000c904783b */ /* 0x000e6e0000000200 */
[C---:B----4-:R-:W-:Y:S08]  /*9310*/  HMMA.16816.F32.BF16 R16, R8.reuse, R168, R16 ;  /* 0x000000a80810723c */ /* 0x050ff00000041810 */
[C---:B------:R-:W-:Y:S07]  /*9320*/  HMMA.16816.F32.BF16 R12, R8.reuse, R170, R12 ;  /* 0x000000aa080c723c */ /* 0x040fee000004180c */
[----:B------:R-:W-:Y:S01]  /*9330*/  IADD3 R170, R0, 0x18, RZ ;  /* 0x0000001800aa7810 */ /* 0x000fe20007ffe0ff */
[C---:B-----5:R-:W-:Y:S08]  /*9340*/  HMMA.16816.F32.BF16 R160, R8.reuse, R28, R160 ;  /* 0x0000001c08a0723c */ /* 0x060ff000000418a0 */
[C---:B------:R-:W-:Y:S01]  /*9350*/  HMMA.16816.F32.BF16 R156, R8.reuse, R30, R156 ;  /* 0x0000001e089c723c */ /* 0x040fe2000004189c */
[----:B------:R-:W2:Y:S07]  /*9360*/  LDSM.16.M88.4 R28, [R201+0xa800] ;  /* 0x00a80000c91c783b */ /* 0x000eae0000000200 */
[C---:B------:R-:W-:Y:S07]  /*9370*/  HMMA.16816.F32.BF16 R172, R8.reuse, R32, R172 ;  /* 0x0000002008ac723c */ /* 0x040fee00000418ac */
[----:B------:R-:W-:Y:S01]  /*9380*/  IMAD.IADD R32, R211, 0x1, -R0 ;  /* 0x00000001d3207824 */ /* 0x000fe200078e0a00 */
[----:B------:R-:W-:Y:S01]  /*9390*/  HMMA.16816.F32.BF16 R148, R8, R34, R148 ;  /* 0x000000220894723c */ /* 0x000fe20000041894 */
[----:B------:R-:W3:Y:S01]  /*93a0*/  LDSM.16.M88.4 R8, [R201+0xb000] ;  /* 0x00b00000c908783b */ /* 0x000ee20000000200 */
[----:B------:R-:W-:-:S02]  /*93b0*/  IMAD.IADD R33, R214, 0x1, -R2 ;  /* 0x00000001d6217824 */ /* 0x000fc400078e0a02 */
[----:B------:R-:W-:-:S03]  /*93c0*/  IABS R32, R32 ;  /* 0x0000002000207213 */ /* 0x000fc60000000000 */
[----:B------:R-:W-:Y:S01]  /*93d0*/  IABS R33, R33 ;  /* 0x0000002100217213 */ /* 0x000fe20000000000 */
[C---:B-1----:R-:W-:Y:S01]  /*93e0*/  HMMA.16816.F32.BF16 R24, R136.reuse, R4, R24 ;  /* 0x000000048818723c */ /* 0x042fe20000041818 */
[----:B------:R-:W-:Y:S02]  /*93f0*/  IMAD.MOV.U32 R144, RZ, RZ, R32 ;  /* 0x000000ffff907224 */ /* 0x000fe400078e0020 */
[----:B------:R-:W-:Y:S01]  /*9400*/  IMAD.IADD R32, R211, 0x1, -R2 ;  /* 0x00000001d3207824 */ /* 0x000fe200078e0a02 */
[----:B------:R1:W-:Y:S03]  /*9410*/  I2F R145, R33 ;  /* 0x0000002100917306 */ /* 0x0003e60000201400 */
[----:B------:R-:W-:Y:S01]  /*9420*/  IMAD.IADD R4, R214, 0x1, -R147 ;  /* 0x00000001d6047824 */ /* 0x000fe200078e0a93 */
[----:B------:R-:W-:Y:S01]  /*9430*/  HMMA.16816.F32.BF16 R20, R136, R6, R20 ;  /* 0x000000068814723c */ /* 0x000fe20000041814 */
[----:B------:R-:W-:-:S03]  /*9440*/  IABS R152, R32 ;  /* 0x0000002000987213 */ /* 0x000fc60000000000 */
[----:B------:R-:W-:Y:S01]  /*9450*/  IABS R155, R4 ;  /* 0x00000004009b7213 */ /* 0x000fe20000000000 */
[----:B------:R-:W-:Y:S01]  /*9460*/  I2F R144, R144 ;  /* 0x0000009000907306 */ /* 0x000fe20000201400 */
[----:B------:R-:W4:Y:S02]  /*9470*/  LDSM.16.M88.4 R4, [R183] ;  /* 0x00000000b704783b */ /* 0x000f240000000200 */
[C---:B--2---:R-:W-:Y:S02]  /*9480*/  HMMA.16816.F32.BF16 R16, R136.reuse, R28, R16 ;  /* 0x0000001c8810723c */ /* 0x044fe40000041810 */
[----:B-1----:R-:W1:Y:S03]  /*9490*/  LDSM.16.M88.4 R32, [R201+0xb800] ;  /* 0x00b80000c920783b */ /* 0x002e660000000200 */
[----:B------:R-:W-:Y:S02]  /*94a0*/  I2F R155, R155 ;  /* 0x0000009b009b7306 */ /* 0x000fe40000201400 */
[--C-:B------:R-:W-:Y:S01]  /*94b0*/  IMAD.IADD R28, R214, 0x1, -R146.reuse ;  /* 0x00000001d61c7824 */ /* 0x100fe200078e0a92 */
[----:B------:R-:W-:Y:S01]  /*94c0*/  HMMA.16816.F32.BF16 R12, R136, R30, R12 ;  /* 0x0000001e880c723c */ /* 0x000fe2000004180c */
[----:B------:R-:W-:-:S03]  /*94d0*/  IMAD.IADD R29, R211, 0x1, -R146 ;  /* 0x00000001d31d7824 */ /* 0x000fc600078e0a92 */
[----:B------:R-:W-:Y:S01]  /*94e0*/  IABS R28, R28 ;  /* 0x0000001c001c7213 */ /* 0x000fe20000000000 */
[----:B------:R-:W-:Y:S03]  /*94f0*/  I2F R152, R152 ;  /* 0x0000009800987306 */ /* 0x000fe60000201400 */
[----:B---3--:R-:W-:Y:S01]  /*9500*/  HMMA.16816.F32.BF16 R160, R136, R8, R160 ;  /* 0x0000000888a0723c */ /* 0x008fe200000418a0 */
[----:B------:R-:W-:Y:S01]  /*9510*/  IMAD.MOV.U32 R154, RZ, RZ, R28 ;  /* 0x000000ffff9a7224 */ /* 0x000fe200078e001c */
[----:B------:R-:W-:-:S05]  /*9520*/  IABS R28, R29 ;  /* 0x0000001d001c7213 */ /* 0x000fca0000000000 */
[C-C-:B------:R-:W-:Y:S01]  /*9530*/  IMAD.IADD R8, R214.reuse, 0x1, -R164.reuse ;  /* 0x00000001d6087824 */ /* 0x140fe200078e0aa4 */
[----:B------:R-:W-:Y:S01]  /*9540*/  HMMA.16816.F32.BF16 R156, R136, R10, R156 ;  /* 0x0000000a889c723c */ /* 0x000fe2000004189c */
[----:B------:R-:W-:Y:S01]  /*9550*/  IMAD.IADD R9, R211, 0x1, -R164 ;  /* 0x00000001d3097824 */ /* 0x000fe200078e0aa4 */
[----:B------:R-:W-:Y:S01]  /*9560*/  I2F R154, R154 ;  /* 0x0000009a009a7306 */ /* 0x000fe20000201400 */
[----:B------:R-:W-:Y:S01]  /*9570*/  IMAD.MOV.U32 R165, RZ, RZ, R28 ;  /* 0x000000ffffa57224 */ /* 0x000fe200078e001c */
[----:B------:R-:W-:Y:S01]  /*9580*/  IABS R8, R8 ;  /* 0x0000000800087213 */ /* 0x000fe20000000000 */
[----:B------:R-:W2:Y:S04]  /*9590*/  LDSM.16.M88.4 R28, [R182] ;  /* 0x00000000b61c783b */ /* 0x000ea80000000200 */
[----:B------:R-:W-:Y:S01]  /*95a0*/  IMAD.MOV.U32 R167, RZ, RZ, R8 ;  /* 0x000000ffffa77224 */ /* 0x000fe200078e0008 */
[----:B------:R-:W-:Y:S01]  /*95b0*/  IABS R8, R9 ;  /* 0x0000000900087213 */ /* 0x000fe20000000000 */
[----:B------:R-:W-:Y:S01]  /*95c0*/  IMAD.IADD R9, R214, 0x1, -R166 ;  /* 0x00000001d6097824 */ /* 0x000fe200078e0aa6 */
[----:B------:R-:W-:Y:S01]  /*95d0*/  I2F R165, R165 ;  /* 0x000000a500a57306 */ /* 0x000fe20000201400 */
[----:B----4-:R-:W-:Y:S02]  /*95e0*/  HMMA.16816.F32.BF16 R24, R140, R4, R24 ;  /* 0x000000048c18723c */ /* 0x010fe40000041818 */
[----:B------:R-:W-:Y:S01]  /*95f0*/  IMAD.MOV.U32 R168, RZ, RZ, R8 ;  /* 0x000000ffffa87224 */ /* 0x000fe200078e0008 */
[----:B------:R-:W-:-:S04]  /*9600*/  IABS R8, R9 ;  /* 0x0000000900087213 */ /* 0x000fc80000000000 */
[----:B------:R-:W-:Y:S01]  /*9610*/  IMAD.IADD R4, R214, 0x1, -R170 ;  /* 0x00000001d6047824 */ /* 0x000fe200078e0aaa */
[----:B------:R-:W-:Y:S01]  /*9620*/  HMMA.16816.F32.BF16 R20, R140, R6, R20 ;  /* 0x000000068c14723c */ /* 0x000fe20000041814 */
[----:B------:R-:W-:Y:S01]  /*9630*/  IMAD.MOV.U32 R169, RZ, RZ, R8 ;  /* 0x000000ffffa97224 */ /* 0x000fe200078e0008 */
[----:B------:R-:W-:Y:S01]  /*9640*/  I2F R167, R167 ;  /* 0x000000a700a77306 */ /* 0x000fe20000201400 */
[----:B------:R-:W3:Y:S01]  /*9650*/  LDSM.16.M88.4 R8, [R181] ;  /* 0x00000000b508783b */ /* 0x000ee20000000200 */
[----:B------:R-:W-:-:S04]  /*9660*/  IABS R4, R4 ;  /* 0x0000000400047213 */ /* 0x000fc80000000000 */
[C---:B-1----:R-:W-:Y:S01]  /*9670*/  HMMA.16816.F32.BF16 R172, R136.reuse, R32, R172 ;  /* 0x0000002088ac723c */ /* 0x042fe200000418ac */
[----:B------:R-:W-:Y:S01]  /*9680*/  IMAD.MOV.U32 R179, RZ, RZ, R4 ;  /* 0x000000ffffb37224 */ /* 0x000fe200078e0004 */
[----:B------:R-:W-:Y:S01]  /*9690*/  I2F R169, R169 ;  /* 0x000000a900a97306 */ /* 0x000fe20000201400 */
[----:B------:R-:W1:Y:S04]  /*96a0*/  LDSM.16.M88.4 R4, [R180] ;  /* 0x00000000b404783b */ /* 0x000e680000000200 */
[----:B------:R-:W-:Y:S01]  /*96b0*/  IMAD.IADD R32, R211, 0x1, -R166 ;  /* 0x00000001d3207824 */ /* 0x000fe200078e0aa6 */
[----:B------:R-:W-:Y:S01]  /*96c0*/  HMMA.16816.F32.BF16 R148, R136, R34, R148 ;  /* 0x000000228894723c */ /* 0x000fe20000041894 */
[----:B------:R-:W-:Y:S01]  /*96d0*/  IMAD.IADD R33, R214, 0x1, -R178 ;  /* 0x00000001d6217824 */ /* 0x000fe200078e0ab2 */
[----:B------:R-:W-:Y:S02]  /*96e0*/  I2F R179, R179 ;  /* 0x000000b300b37306 */ /* 0x000fe40000201400 */
[----:B------:R-:W-:-:S02]  /*96f0*/  IABS R32, R32 ;  /* 0x0000002000207213 */ /* 0x000fc40000000000 */
[----:B------:R-:W-:Y:S01]  /*9700*/  IABS R216, R33 ;  /* 0x0000002100d87213 */ /* 0x000fe20000000000 */
[----:B------:R-:W-:Y:S01]  /*9710*/  IMAD.IADD R136, R214, 0x1, -R223 ;  /* 0x00000001d6887824 */ /* 0x000fe200078e0adf */
[----:B--2---:R-:W-:Y:S01]  /*9720*/  HMMA.16816.F32.BF16 R16, R140, R28, R16 ;  /* 0x0000001c8c10723c */ /* 0x004fe20000041810 */
[----:B------:R-:W-:Y:S01]  /*9730*/  IMAD.MOV.U32 R171, RZ, RZ, R32 ;  /* 0x000000ffffab7224 */ /* 0x000fe200078e0020 */
[----:B------:R-:W-:Y:S01]  /*9740*/  I2F R168, R168 ;  /* 0x000000a800a87306 */ /* 0x000fe20000201400 */
[----:B------:R-:W-:Y:S01]  /*9750*/  IMAD.IADD R32, R211, 0x1, -R170 ;  /* 0x00000001d3207824 */ /* 0x000fe200078e0aaa */
[----:B------:R-:W-:-:S04]  /*9760*/  IABS R136, R136 ;  /* 0x0000008800887213 */ /* 0x000fc80000000000 */
[----:B------:R-:W-:Y:S01]  /*9770*/  IABS R32, R32 ;  /* 0x0000002000207213 */ /* 0x000fe20000000000 */
[----:B------:R-:W-:Y:S01]  /*9780*/  HMMA.16816.F32.BF16 R12, R140, R30, R12 ;  /* 0x0000001e8c0c723c */ /* 0x000fe2000004180c */
[----:B------:R-:W-:Y:S01]  /*9790*/  LDSM.16.M88.4 R28, [R195+0xa000] ;  /* 0x00a00000c31c783b */ /* 0x000fe20000000200 */
[----:B------:R-:W-:Y:S01]  /*97a0*/  IMAD.MOV.U32 R224, RZ, RZ, R136 ;  /* 0x000000ffffe07224 */ /* 0x000fe200078e0088 */
[----:B------:R2:W-:Y:S01]  /*97b0*/  I2F R220, R32 ;  /* 0x0000002000dc7306 */ /* 0x0005e20000201400 */
[----:B------:R-:W-:-:S05]  /*97c0*/  IMAD.IADD R136, R214, 0x1, -R222 ;  /* 0x00000001d6887824 */ /* 0x000fca00078e0ade */
[----:B------:R-:W-:Y:S01]  /*97d0*/  IABS R136, R136 ;  /* 0x0000008800887213 */ /* 0x000fe20000000000 */
[C---:B---3--:R-:W-:Y:S01]  /*97e0*/  HMMA.16816.F32.BF16 R160, R140.reuse, R8, R160 ;  /* 0x000000088ca0723c */ /* 0x048fe200000418a0 */
[----:B------:R-:W-:Y:S06]  /*97f0*/  I2F R216, R216 ;  /* 0x000000d800d87306 */ /* 0x000fec0000201400 */
[----:B------:R-:W-:Y:S01]  /*9800*/  IMAD.IADD R8, R211, 0x1, -R223 ;  /* 0x00000001d3087824 */ /* 0x000fe200078e0adf */
[----:B------:R-:W-:Y:S01]  /*9810*/  HMMA.16816.F32.BF16 R156, R140, R10, R156 ;  /* 0x0000000a8c9c723c */ /* 0x000fe2000004189c */
[----:B--2---:R-:W2:Y:S01]  /*9820*/  LDSM.16.M88.4 R32, [R198+0x4000] ;  /* 0x00400000c620783b */ /* 0x004ea20000000200 */
[----:B------:R3:W-:Y:S02]  /*9830*/  I2F R227, R136 ;  /* 0x0000008800e37306 */ /* 0x0007e40000201400 */
[----:B------:R-:W-:-:S04]  /*9840*/  IABS R8, R8 ;  /* 0x0000000800087213 */ /* 0x000fc80000000000 */
[C---:B-1----:R-:W-:Y:S01]  /*9850*/  HMMA.16816.F32.BF16 R172, R140.reuse, R4, R172 ;  /* 0x000000048cac723c */ /* 0x042fe200000418ac */
[----:B------:R-:W-:Y:S01]  /*9860*/  IMAD.MOV.U32 R225, RZ, RZ, R8 ;  /* 0x000000ffffe17224 */ /* 0x000fe200078e0008 */
[----:B------:R-:W-:Y:S01]  /*9870*/  I2F R171, R171 ;  /* 0x000000ab00ab7306 */ /* 0x000fe20000201400 */
[----:B------:R-:W1:Y:S04]  /*9880*/  LDSM.16.M88.4 R8, [R195+0xa800] ;  /* 0x00a80000c308783b */ /* 0x000e680000000200 */
[C---:B------:R-:W-:Y:S01]  /*9890*/  IMAD.IADD R4, R211.reuse, 0x1, -R222 ;  /* 0x00000001d3047824 */ /* 0x040fe200078e0ade */
[----:B------:R-:W-:Y:S01]  /*98a0*/  HMMA.16816.F32.BF16 R148, R140, R6, R148 ;  /* 0x000000068c94723c */ /* 0x000fe20000041894 */
[----:B------:R-:W-:Y:S01]  /*98b0*/  LDSM.16.M88.4 R140, [R197+0x4000] ;  /* 0x00400000c58c783b */ /* 0x000fe20000000200 */
[----:B---3--:R-:W-:Y:S01]  /*98c0*/  IMAD.IADD R136, R211, 0x1, -R226 ;  /* 0x00000001d3887824 */ /* 0x008fe200078e0ae2 */
[----:B------:R-:W-:Y:S01]  /*98d0*/  I2F R224, R224 ;  /* 0x000000e000e07306 */ /* 0x000fe20000201400 */
[----:B------:R-:W-:-:S03]  /*98e0*/  IABS R4, R4 ;  /* 0x0000000400047213 */ /* 0x000fc60000000000 */
[----:B------:R-:W-:Y:S02]  /*98f0*/  IABS R233, R136 ;  /* 0x0000008800e97213 */ /* 0x000fe40000000000 */
[----:B------:R-:W-:Y:S01]  /*9900*/  IMAD.MOV.U32 R229, RZ, RZ, R4 ;  /* 0x000000ffffe57224 */ /* 0x000fe200078e0004 */
[----:B------:R-:W-:Y:S01]  /*9910*/  LDSM.16.M88.4 R136, [R195+0xb800] ;  /* 0x00b80000c388783b */ /* 0x000fe20000000200 */
[----:B------:R-:W-:Y:S03]  /*9920*/  I2F R225, R225 ;  /* 0x000000e100e17306 */ /* 0x000fe60000201400 */
[----:B------:R-:W3:Y:S05]  /*9930*/  LDSM.16.M88.4 R4, [R195+0xb000] ;  /* 0x00b00000c304783b */ /* 0x000eea0000000200 */
[----:B------:R-:W-:Y:S01]  /*9940*/  I2F R229, R229 ;  /* 0x000000e500e57306 */ /* 0x000fe20000201400 */
[C---:B--2---:R-:W-:Y:S07]  /*9950*/  HMMA.16816.F32.BF16 R24, R32.reuse, R28, R24 ;  /* 0x0000001c2018723c */ /* 0x044fee0000041818 */
[----:B------:R-:W-:Y:S01]  /*9960*/  I2F R233, R233 ;  /* 0x000000e900e97306 */ /* 0x000fe20000201400 */
[C---:B------:R-:W-:Y:S01]  /*9970*/  HMMA.16816.F32.BF16 R20, R32.reuse, R30, R20 ;  /* 0x0000001e2014723c */ /* 0x040fe20000041814 */
[----:B------:R-:W2:Y:S07]  /*9980*/  LDSM.16.M88.4 R28, [R188+0x4000] ;  /* 0x00400000bc1c783b */ /* 0x000eae0000000200 */
[C---:B-1----:R-:W-:Y:S01]  /*9990*/  HMMA.16816.F32.BF16 R16, R32.reuse, R8, R16 ;  /* 0x000000082010723c */ /* 0x042fe20000041810 */
[----:B------:R1:W-:Y:S06]  /*99a0*/  I2F R8, R234 ;  /* 0x000000ea00087306 */ /* 0x0003ec0000201400 */
[----:B------:R-:W-:Y:S01]  /*99b0*/  IMAD.IADD R9, R214, 0x1, -R231 ;  /* 0x00000001d6097824 */ /* 0x000fe200078e0ae7 */
[----:B------:R-:W-:Y:S04]  /*99c0*/  HMMA.16816.F32.BF16 R12, R32, R10, R12 ;  /* 0x0000000a200c723c */ /* 0x000fe8000004180c */
[----:B------:R-:W-:-:S03]  /*99d0*/  IABS R9, R9 ;  /* 0x0000000900097213 */ /* 0x000fc60000000000 */
[C---:B------:R-:W-:Y:S01]  /*99e0*/  IMAD.IADD R11, R211.reuse, 0x1, -R231 ;  /* 0x00000001d30b7824 */ /* 0x040fe200078e0ae7 */
[C---:B---3--:R-:W-:Y:S01]  /*99f0*/  HMMA.16816.F32.BF16 R160, R32.reuse, R4, R160 ;  /* 0x0000000420a0723c */ /* 0x048fe200000418a0 */
[----:B------:R-:W-:Y:S01]  /*9a00*/  IMAD.MOV.U32 R10, RZ, RZ, R9 ;  /* 0x000000ffff0a7224 */ /* 0x000fe200078e0009 */
[C---:B------:R-:W-:Y:S02]  /*9a10*/  IADD3 R9, R0.reuse, 0x31, RZ ;  /* 0x0000003100097810 */ /* 0x040fe40007ffe0ff */
[----:B-1----:R-:W-:Y:S02]  /*9a20*/  IADD3 R234, R0, 0x38, RZ ;  /* 0x0000003800ea7810 */ /* 0x002fe40007ffe0ff */
[----:B------:R-:W-:Y:S01]  /*9a30*/  IABS R11, R11 ;  /* 0x0000000b000b7213 */ /* 0x000fe20000000000 */
[--C-:B------:R-:W-:Y:S01]  /*9a40*/  IMAD.IADD R4, R214, 0x1, -R9.reuse ;  /* 0x00000001d6047824 */ /* 0x100fe200078e0a09 */
[----:B------:R-:W-:Y:S01]  /*9a50*/  HMMA.16816.F32.BF16 R172, R32, R136, R172 ;  /* 0x0000008820ac723c */ /* 0x000fe200000418ac */
[----:B------:R-:W-:Y:S01]  /*9a60*/  IMAD.IADD R5, R211, 0x1, -R9 ;  /* 0x00000001d3057824 */ /* 0x000fe200078e0a09 */
[----:B------:R-:W-:Y:S02]  /*9a70*/  I2F R10, R10 ;  /* 0x0000000a000a7306 */ /* 0x000fe40000201400 */
[----:B------:R-:W-:-:S03]  /*9a80*/  IABS R4, R4 ;  /* 0x0000000400047213 */ /* 0x000fc60000000000 */
[----:B------:R-:W-:Y:S01]  /*9a90*/  IMAD.IADD R137, R211, 0x1, -R234 ;  /* 0x00000001d3897824 */ /* 0x000fe200078e0aea */
[----:B------:R-:W-:Y:S01]  /*9aa0*/  HMMA.16816.F32.BF16 R156, R32, R6, R156 ;  /* 0x00000006209c723c */ /* 0x000fe2000004189c */
[----:B------:R-:W-:Y:S01]  /*9ab0*/  IMAD.MOV.U32 R235, RZ, RZ, R4 ;  /* 0x000000ffffeb7224 */ /* 0x000fe200078e0004 */
[----:B------:R-:W-:Y:S01]  /*9ac0*/  IABS R4, R5 ;  /* 0x0000000500047213 */ /* 0x000fe20000000000 */
[----:B------:R-:W-:Y:S01]  /*9ad0*/  IMAD.IADD R5, R214, 0x1, -R234 ;  /* 0x00000001d6057824 */ /* 0x000fe200078e0aea */
[----:B------:R-:W-:Y:S01]  /*9ae0*/  IABS R137, R137 ;  /* 0x0000008900897213 */ /* 0x000fe20000000000 */
[----:B------:R-:W-:Y:S02]  /*9af0*/  I2F R11, R11 ;  /* 0x0000000b000b7306 */ /* 0x000fe40000201400 */
[----:B------:R-:W-:Y:S01]  /*9b00*/  IMAD.MOV.U32 R136, RZ, RZ, R4 ;  /* 0x000000ffff887224 */ /* 0x000fe200078e0004 */
[----:B------:R-:W-:Y:S01]  /*9b10*/  IABS R4, R5 ;  /* 0x0000000500047213 */ /* 0x000fe20000000000 */
[C---:B--2---:R-:W-:Y:S04]  /*9b20*/  HMMA.16816.F32.BF16 R24, R140.reuse, R28, R24 ;  /* 0x0000001c8c18723c */ /* 0x044fe80000041818 */
[----:B------:R1:W-:Y:S03]  /*9b30*/  I2F R29, R4 ;  /* 0x00000004001d7306 */ /* 0x0003e60000201400 */
[----:B------:R-:W-:Y:S01]  /*9b40*/  IADD3 R28, R0, 0x39, RZ ;  /* 0x00000039001c7810 */ /* 0x000fe20007ffe0ff */
[----:B------:R-:W-:Y:S04]  /*9b50*/  HMMA.16816.F32.BF16 R20, R140, R30, R20 ;  /* 0x0000001e8c14723c */ /* 0x000fe80000041814 */
[----:B------:R-:W-:Y:S01]  /*9b60*/  I2F R31, R137 ;  /* 0x00000089001f7306 */ /* 0x000fe20000201400 */
[----:B------:R-:W-:-:S02]  /*9b70*/  IMAD.IADD R236, R214, 0x1, -R28 ;  /* 0x00000001d6ec7824 */ /* 0x000fc400078e0a1c */
[----:B------:R-:W-:Y:S01]  /*9b80*/  IMAD.IADD R30, R211, 0x1, -R28 ;  /* 0x00000001d31e7824 */ /* 0x000fe200078e0a1c */
[----:B------:R-:W-:Y:S02]  /*9b90*/  HMMA.16816.F32.BF16 R148, R32, R138, R148 ;  /* 0x0000008a2094723c */ /* 0x000fe40000041894 */
[----:B------:R-:W-:Y:S01]  /*9ba0*/  IABS R236, R236 ;  /* 0x000000ec00ec7213 */ /* 0x000fe20000000000 */
[----:B-1----:R-:W1:Y:S01]  /*9bb0*/  LDSM.16.M88.4 R4, [R188+0x4800] ;  /* 0x00480000bc04783b */ /* 0x002e620000000200 */
[----:B------:R-:W-:Y:S01]  /*9bc0*/  I2F R235, R235 ;  /* 0x000000eb00eb7306 */ /* 0x000fe20000201400 */
[----:B------:R-:W-:-:S03]  /*9bd0*/  IABS R30, R30 ;  /* 0x0000001e001e7213 */ /* 0x000fc60000000000 */
[----:B------:R-:W-:Y:S02]  /*9be0*/  FMUL.FTZ R238, R24, c[0x0][0x2ec] ;  /* 0x0000bb0018ee7a20 */ /* 0x000fe40000410000 */
[----:B------:R-:W-:Y:S02]  /*9bf0*/  FMUL.FTZ R24, R25, c[0x0][0x2ec] ;  /* 0x0000bb0019187a20 */ /* 0x000fe40000410000 */
[----:B------:R-:W-:Y:S01]  /*9c00*/  FMUL.FTZ R26, R26, c[0x0][0x2ec] ;  /* 0x0000bb001a1a7a20 */ /* 0x000fe20000410000 */
[----:B------:R-:W-:Y:S01]  /*9c10*/  I2F R136, R136 ;  /* 0x0000008800887306 */ /* 0x000fe20000201400 */
[----:B------:R-:W-:Y:S02]  /*9c20*/  FMUL.FTZ R25, R27, c[0x0][0x2ec] ;  /* 0x0000bb001b197a20 */ /* 0x000fe40000410000 */
[----:B------:R-:W-:Y:S02]  /*9c30*/  FMUL.FTZ R20, R20, c[0x0][0x2ec] ;  /* 0x0000bb0014147a20 */ /* 0x000fe40000410000 */
[----:B------:R-:W-:-:S02]  /*9c40*/  FMUL.FTZ R21, R21, c[0x0][0x2ec] ;  /* 0x0000bb0015157a20 */ /* 0x000fc40000410000 */
[----:B------:R-:W-:Y:S01]  /*9c50*/  FMUL.FTZ R242, R22, c[0x0][0x2ec] ;  /* 0x0000bb0016f27a20 */ /* 0x000fe20000410000 */
[----:B------:R-:W-:Y:S01]  /*9c60*/  MUFU.TANH R238, R238 ;  /* 0x000000ee00ee7308 */ /* 0x000fe20000002400 */
[----:B------:R-:W-:-:S07]  /*9c70*/  FMUL.FTZ R22, R23, c[0x0][0x2ec] ;  /* 0x0000bb0017167a20 */ /* 0x000fce0000410000 */
[----:B------:R-:W2:Y:S08]  /*9c80*/  MUFU.TANH R24, R24 ;  /* 0x0000001800187308 */ /* 0x000eb00000002400 */
[----:B------:R-:W3:Y:S01]  /*9c90*/  MUFU.TANH R240, R20 ;  /* 0x0000001400f07308 */ /* 0x000ee20000002400 */
[C---:B-1----:R-:W-:Y:S07]  /*9ca0*/  HMMA.16816.F32.BF16 R16, R140.reuse, R4, R16 ;  /* 0x000000048c10723c */ /* 0x042fee0000041810 */
[----:B------:R-:W1:Y:S01]  /*9cb0*/  MUFU.TANH R137, R26 ;  /* 0x0000001a00897308 */ /* 0x000e620000002400 */
[----:B--2---:R-:W-:Y:S01]  /*9cc0*/  FFMA.FTZ R24, R145, -UR24, R24 ;  /* 0x8000001891187c23 */ /* 0x004fe20008010018 */
[----:B------:R-:W-:Y:S01]  /*9cd0*/  HMMA.16816.F32.BF16 R12, R140, R6, R12 ;  /* 0x000000068c0c723c */ /* 0x000fe2000004180c */
[----:B------:R-:W2:Y:S05]  /*9ce0*/  LDSM.16.M88.4 R4, [R188+0x5000] ;  /* 0x00500000bc04783b */ /* 0x000eaa0000000200 */
[----:B------:R-:W4:Y:S01]  /*9cf0*/  MUFU.TANH R21, R21 ;  /* 0x0000001500157308 */ /* 0x000f220000002400 */
[----:B---3--:R-:W-:-:S02]  /*9d00*/  FFMA.FTZ R2, R155, -UR24, R240 ;  /* 0x800000189b027c23 */ /* 0x008fc400080100f0 */
[----:B-1----:R-:W-:-:S05]  /*9d10*/  FFMA.FTZ R0, R144, -UR24, R137 ;  /* 0x8000001890007c23 */ /* 0x002fca0008010089 */
[----:B------:R-:W1:Y:S01]  /*9d20*/  MUFU.TANH R25, R25 ;  /* 0x0000001900197308 */ /* 0x000e620000002400 */
[----:B------:R-:W-:Y:S01]  /*9d30*/  FSEL R0, R0, -INF , !P5 ;  /* 0xff80000000007808 */ /* 0x000fe20006800000 */
[----:B------:R-:W-:Y:S01]  /*9d40*/  FMUL.FTZ R26, R16, c[0x0][0x2ec] ;  /* 0x0000bb00101a7a20 */ /* 0x000fe20000410000 */
[----:B------:R-:W-:Y:S01]  /*9d50*/  ISETP.GE.AND P5, PT, R147, R207, PT ;  /* 0x000000cf9300720c */ /* 0x000fe20003fa6270 */
[----:B------:R-:W-:-:S04]  /*9d60*/  FMUL.FTZ R16, R17, c[0x0][0x2ec] ;  /* 0x0000bb0011107a20 */ /* 0x000fc80000410000 */
[----:B------:R-:W-:Y:S01]  /*9d70*/  MUFU.TANH R242, R242 ;  /* 0x000000f200f27308 */ /* 0x000fe20000002400 */
[----:B------:R-:W-:Y:S01]  /*9d80*/  FMUL.FTZ R23, R18, c[0x0][0x2ec] ;  /* 0x0000bb0012177a20 */ /* 0x000fe20000410000 */
[----:B------:R-:W-:Y:S01]  /*9d90*/  ISETP.LT.OR P5, PT, R147, R210, P5 ;  /* 0x000000d29300720c */ /* 0x000fe20002fa1670 */
[----:B------:R-:W-:Y:S02]  /*9da0*/  FMUL.FTZ R18, R19, c[0x0][0x2ec] ;  /* 0x0000bb0013127a20 */ /* 0x000fe40000410000 */
[----:B------:R-:W-:Y:S02]  /*9db0*/  FMUL.FTZ R20, R12, c[0x0][0x2ec] ;  /* 0x0000bb000c147a20 */ /* 0x000fe40000410000 */
[----:B------:R-:W-:Y:S01]  /*9dc0*/  FFMA.FTZ R12, R135, -UR24, R238 ;  /* 0x80000018870c7c23 */ /* 0x000fe200080100ee */
[----:B------:R-:W3:Y:S01]  /*9dd0*/  MUFU.TANH R26, R26 ;  /* 0x0000001a001a7308 */ /* 0x000ee20000002400 */
[----:B------:R-:W-:Y:S02]  /*9de0*/  FMUL.FTZ R14, R14, c[0x0][0x2ec] ;  /* 0x0000bb000e0e7a20 */ /* 0x000fe40000410000 */
[----:B------:R-:W-:Y:S01]  /*9df0*/  FMUL.FTZ R13, R13, c[0x0][0x2ec] ;  /* 0x0000bb000d0d7a20 */ /* 0x000fe20000410000 */
[----:B------:R-:W-:Y:S01]  /*9e00*/  FSEL R12, R12, -INF , !P4 ;  /* 0xff8000000c0c7808 */ /* 0x000fe20006000000 */
[----:B----4-:R-:W-:Y:S01]  /*9e10*/  FFMA.FTZ R21, R154, -UR24, R21 ;  /* 0x800000189a157c23 */ /* 0x010fe20008010015 */
[----:B------:R-:W-:Y:S01]  /*9e20*/  ISETP.GE.AND P4, PT, R147, R212, PT ;  /* 0x000000d49300720c */ /* 0x000fe20003f86270 */
[----:B------:R-:W-:Y:S01]  /*9e30*/  FMUL.FTZ R144, R15, c[0x0][0x2ec] ;  /* 0x0000bb000f907a20 */ /* 0x000fe20000410000 */
[----:B------:R-:W4:Y:S01]  /*9e40*/  MUFU.TANH R16, R16 ;  /* 0x0000001000107308 */ /* 0x000f220000002400 */
[----:B-1----:R-:W-:Y:S01]  /*9e50*/  FFMA.FTZ R15, R152, -UR24, R25 ;  /* 0x80000018980f7c23 */ /* 0x002fe20008010019 */
[----:B------:R-:W-:Y:S01]  /*9e60*/  ISETP.LT.OR P4, PT, R147, R213, P4 ;  /* 0x000000d59300720c */ /* 0x000fe20002781670 */
[----:B--2---:R-:W-:Y:S03]  /*9e70*/  HMMA.16816.F32.BF16 R160, R140, R4, R160 ;  /* 0x000000048ca0723c */ /* 0x004fe600000418a0 */
[----:B------:R-:W-:-:S02]  /*9e80*/  FSEL R2, R2, -INF , !P4 ;  /* 0xff80000002027808 */ /* 0x000fc40006000000 */
[----:B------:R-:W1:Y:S01]  /*9e90*/  MUFU.TANH R22, R22 ;  /* 0x0000001600167308 */ /* 0x000e620000002400 */
[C---:B------:R-:W-:Y:S01]  /*9ea0*/  ISETP.GE.AND P4, PT, R164.reuse, R212, PT ;  /* 0x000000d4a400720c */ /* 0x040fe20003f86270 */
[----:B---3--:R-:W-:Y:S01]  /*9eb0*/  FFMA.FTZ R26, R167, -UR24, R26 ;  /* 0x80000018a71a7c23 */ /* 0x008fe2000801001a */
[----:B------:R-:W-:Y:S02]  /*9ec0*/  FSEL R15, R15, -INF , !P0 ;  /* 0xff8000000f0f7808 */ /* 0x000fe40004000000 */
[----:B------:R-:W-:Y:S01]  /*9ed0*/  ISETP.LT.OR P4, PT, R164, R213, P4 ;  /* 0x000000d5a400720c */ /* 0x000fe20002781670 */
[----:B------:R-:W-:Y:S01]  /*9ee0*/  HMMA.16816.F32.BF16 R156, R140, R6, R156 ;  /* 0x000000068c9c723c */ /* 0x000fe2000004189c */
[----:B------:R-:W2:Y:S01]  /*9ef0*/  LDSM.16.M88.4 R4, [R188+0x5800] ;  /* 0x00580000bc04783b */ /* 0x000ea20000000200 */
[----:B------:R3:W-:Y:S01]  /*9f00*/  MUFU.TANH R19, R14 ;  /* 0x0000000e00137308 */ /* 0x0007e20000002400 */
[----:B------:R-:W-:Y:S01]  /*9f10*/  ISETP.GE.AND P0, PT, R146, R207, PT ;  /* 0x000000cf9200720c */ /* 0x000fe20003f06270 */
[----:B----4-:R-:W-:Y:S01]  /*9f20*/  FFMA.FTZ R16, R169, -UR24, R16 ;  /* 0x80000018a9107c23 */ /* 0x010fe20008010010 */
[----:B------:R-:W-:Y:S01]  /*9f30*/  FSEL R26, R26, -INF , !P4 ;  /* 0xff8000001a1a7808 */ /* 0x000fe20006000000 */
[----:B------:R-:W-:-:S04]  /*9f40*/  DEPBAR.LE SB0, 0x0 ;  /* 0x000080000000791a */ /* 0x000fc80000000000 */
[----:B------:R-:W4:Y:S01]  /*9f50*/  MUFU.TANH R20, R20 ;  /* 0x0000001400147308 */ /* 0x000f220000002400 */
[----:B------:R-:W-:Y:S01]  /*9f60*/  ISETP.GE.AND P4, PT, R170, R212, PT ;  /* 0x000000d4aa00720c */ /* 0x000fe20003f86270 */
[----:B-1----:R-:W-:Y:S01]  /*9f70*/  FFMA.FTZ R22, R165, -UR24, R22 ;  /* 0x80000018a5167c23 */ /* 0x002fe20008010016 */
[----:B------:R-:W-:Y:S02]  /*9f80*/  ISETP.LT.OR P0, PT, R146, R210, P0 ;  /* 0x000000d29200720c */ /* 0x000fe40000701670 */
[----:B------:R-:W-:Y:S01]  /*9f90*/  ISETP.LT.OR P4, PT, R170, R213, P4 ;  /* 0x000000d5aa00720c */ /* 0x000fe20002781670 */
[----:B------:R-:W-:Y:S01]  /*9fa0*/  FMUL.FTZ R135, R160, c[0x0][0x2ec] ;  /* 0x0000bb00a0877a20 */ /* 0x000fe20000410000 */
[----:B------:R-:W-:Y:S01]  /*9fb0*/  FSEL R33, R22, -INF , !P0 ;  /* 0xff80000016217808 */ /* 0x000fe20004000000 */
[----:B------:R1:W5:Y:S01]  /*9fc0*/  MUFU.TANH R17, R13 ;  /* 0x0000000d00117308 */ /* 0x0003620000002400 */
[----:B---3--:R-:W-:Y:S01]  /*9fd0*/  FSEL R14, R24, -INF , !P6 ;  /* 0xff800000180e7808 */ /* 0x008fe20007000000 */
[----:B------:R-:W-:Y:S01]  /*9fe0*/  FMUL.FTZ R138, R162, c[0x0][0x2ec] ;  /* 0x0000bb00a28a7a20 */ /* 0x000fe20000410000 */
[----:B------:R-:W-:Y:S01]  /*9ff0*/  ISETP.GE.AND P6, PT, R146, R212, PT ;  /* 0x000000d49200720c */ /* 0x000fe20003fc6270 */
[----:B------:R-:W-:Y:S01]  /*a000*/  FMUL.FTZ R34, R163, c[0x0][0x2ec] ;  /* 0x0000bb00a3227a20 */ /* 0x000fe20000410000 */
[----:B------:R-:W-:Y:S01]  /*a010*/  ISETP.GE.AND P0, PT, R166, R207, PT ;  /* 0x000000cfa600720c */ /* 0x000fe20003f06270 */
[----:B------:R-:W-:Y:S01]  /*a020*/  FMUL.FTZ R35, R156, c[0x0][0x2ec] ;  /* 0x0000bb009c237a20 */ /* 0x000fe20000410000 */
[-C--:B------:R-:W-:Y:S01]  /*a030*/  ISETP.LT.OR P6, PT, R146, R213.reuse, P6 ;  /* 0x000000d59200720c */ /* 0x080fe200037c1670 */
[----:B------:R-:W3:Y:S01]  /*a040*/  MUFU.TANH R23, R23 ;  /* 0x0000001700177308 */ /* 0x000ee20000002400 */
[----:B----4-:R-:W-:Y:S01]  /*a050*/  FFMA.FTZ R20, R179, -UR24, R20 ;  /* 0x80000018b3147c23 */ /* 0x010fe20008010014 */
[C---:B------:R-:W-:Y:S01]  /*a060*/  ISETP.LT.OR P0, PT, R166.reuse, R210, P0 ;  /* 0x000000d2a600720c */ /* 0x040fe20000701670 */
[----:B------:R-:W-:Y:S01]  /*a070*/  FMUL.FTZ R161, R161, c[0x0][0x2ec] ;  /* 0x0000bb00a1a17a20 */ /* 0x000fe20000410000 */
[----:B------:R-:W-:Y:S01]  /*a080*/  FSEL R32, R21, -INF , !P6 ;  /* 0xff80000015207808 */ /* 0x000fe20007000000 */
[----:B------:R-:W-:Y:S01]  /*a090*/  FMUL.FTZ R159, R159, c[0x0][0x2ec] ;  /* 0x0000bb009f9f7a20 */ /* 0x000fe20000410000 */
[CC--:B------:R-:W-:Y:S01]  /*a0a0*/  ISETP.GE.AND P6, PT, R166.reuse, R212.reuse, PT ;  /* 0x000000d4a600720c */ /* 0x0c0fe20003fc6270 */
[----:B------:R-:W-:Y:S01]  /*a0b0*/  FMUL.FTZ R157, R157, c[0x0][0x2ec] ;  /* 0x0000bb009d9d7a20 */ /* 0x000fe20000410000 */
[----:B------:R-:W4:Y:S01]  /*a0c0*/  MUFU.TANH R18, R18 ;  /* 0x0000001200127308 */ /* 0x000f220000002400 */
[----:B-1----:R-:W-:Y:S01]  /*a0d0*/  FFMA.FTZ R13, R153, -UR24, R242 ;  /* 0x80000018990d7c23 */ /* 0x002fe200080100f2 */
[----:B------:R-:W-:Y:S01]  /*a0e0*/  ISETP.LT.OR P6, PT, R166, R213, P6 ;  /* 0x000000d5a600720c */ /* 0x000fe200037c1670 */
[----:B-----5:R-:W-:Y:S01]  /*a0f0*/  FFMA.FTZ R17, R216, -UR24, R17 ;  /* 0x80000018d8117c23 */ /* 0x020fe20008010011 */
[----:B------:R-:W-:Y:S01]  /*a100*/  FSEL R22, R20, -INF , !P4 ;  /* 0xff80000014167808 */ /* 0x000fe20006000000 */
[----:B------:R-:W-:Y:S01]  /*a110*/  FFMA.FTZ R21, R220, -UR24, R19 ;  /* 0x80000018dc157c23 */ /* 0x000fe20008010013 */
[----:B------:R-:W-:Y:S01]  /*a120*/  FSEL R24, R16, -INF , !P6 ;  /* 0xff80000010187808 */ /* 0x000fe20007000000 */
[----:B--2---:R-:W-:Y:S01]  /*a130*/  HMMA.16816.F32.BF16 R172, R140, R4, R172 ;  /* 0x000000048cac723c */ /* 0x004fe200000418ac */
[----:B------:R-:W1:Y:S01]  /*a140*/  MUFU.TANH R135, R135 ;  /* 0x0000008700877308 */ /* 0x000e620000002400 */
[----:B------:R-:W-:Y:S01]  /*a150*/  ISETP.GE.AND P6, PT, R178, R212, PT ;  /* 0x000000d4b200720c */ /* 0x000fe20003fc6270 */
[----:B---3--:R-:W-:Y:S01]  /*a160*/  FFMA.FTZ R23, R168, -UR24, R23 ;  /* 0x80000018a8177c23 */ /* 0x008fe20008010017 */
[----:B------:R-:W-:Y:S01]  /*a170*/  FSEL R13, R13, -INF , !P5 ;  /* 0xff8000000d0d7808 */ /* 0x000fe20006800000 */
[----:B------:R-:W-:Y:S01]  /*a180*/  FMUL.FTZ R16, R158, c[0x0][0x2ec] ;  /* 0x0000bb009e107a20 */ /* 0x000fe20000410000 */
[----:B------:R-:W-:-:S02]  /*a190*/  ISETP.GE.AND P5, PT, R164, R207, PT ;  /* 0x000000cfa400720c */ /* 0x000fc40003fa6270 */
[----:B------:R-:W-:Y:S01]  /*a1a0*/  HMMA.16816.F32.BF16 R4, R140, R6, R148 ;  /* 0x000000068c04723c */ /* 0x000fe20000041894 */
[----:B------:R-:W2:Y:S01]  /*a1b0*/  MUFU.TANH R144, R144 ;  /* 0x0000009000907308 */ /* 0x000ea20000002400 */
[----:B------:R-:W-:Y:S01]  /*a1c0*/  ISETP.GE.AND P4, PT, R223, R212, PT ;  /* 0x000000d4df00720c */ /* 0x000fe20003f86270 */
[----:B----4-:R-:W-:Y:S01]  /*a1d0*/  FFMA.FTZ R18, R171, -UR24, R18 ;  /* 0x80000018ab127c23 */ /* 0x010fe20008010012 */
[-C--:B------:R-:W-:Y:S02]  /*a1e0*/  ISETP.LT.OR P6, PT, R178, R213.reuse, P6 ;  /* 0x000000d5b200720c */ /* 0x080fe400037c1670 */
[----:B------:R-:W-:Y:S02]  /*a1f0*/  ISETP.LT.OR P5, PT, R164, R210, P5 ;  /* 0x000000d2a400720c */ /* 0x000fe40002fa1670 */
[----:B------:R-:W-:Y:S01]  /*a200*/  ISETP.LT.OR P4, PT, R223, R213, P4 ;  /* 0x000000d5df00720c */ /* 0x000fe20002781670 */
[----:B------:R-:W3:Y:S01]  /*a210*/  MUFU.TANH R35, R35 ;  /* 0x0000002300237308 */ /* 0x000ee20000002400 */
[----:B-1----:R-:W-:Y:S01]  /*a220*/  FFMA.FTZ R135, R224, -UR24, R135 ;  /* 0x80000018e0877c23 */ /* 0x002fe20008010087 */
[----:B------:R-:W-:-:S02]  /*a230*/  FSEL R20, R17, -INF , !P6 ;  /* 0xff80000011147808 */ /* 0x000fc40007000000 */
[----:B------:R-:W-:Y:S02]  /*a240*/  FSEL R25, R23, -INF , !P5 ;  /* 0xff80000017197808 */ /* 0x000fe40006800000 */
[----:B------:R-:W-:Y:S01]  /*a250*/  FSEL R27, R18, -INF , !P0 ;  /* 0xff800000121b7808 */ /* 0x000fe20004000000 */
[----:B------:R-:W-:Y:S01]  /*a260*/  FMUL.FTZ R172, R172, c[0x0][0x2ec] ;  /* 0x0000bb00acac7a20 */ /* 0x000fe20000410000 */
[----:B------:R-:W1:Y:S01]  /*a270*/  MUFU.TANH R146, R161 ;  /* 0x000000a100927308 */ /* 0x000e620000002400 */
[-C--:B------:R-:W-:Y:S01]  /*a280*/  ISETP.GE.AND P5, PT, R170, R207.reuse, PT ;  /* 0x000000cfaa00720c */ /* 0x080fe20003fa6270 */
[----:B--2---:R-:W-:Y:S01]  /*a290*/  FFMA.FTZ R23, R215, -UR24, R144 ;  /* 0x80000018d7177c23 */ /* 0x004fe20008010090 */
[----:B------:R-:W-:Y:S01]  /*a2a0*/  ISETP.GE.AND P0, PT, R178, R207, PT ;  /* 0x000000cfb200720c */ /* 0x000fe20003f06270 */
[----:B------:R-:W-:Y:S01]  /*a2b0*/  FMUL.FTZ R18, R173, c[0x0][0x2ec] ;  /* 0x0000bb00ad127a20 */ /* 0x000fe20000410000 */
[----:B------:R-:W-:Y:S01]  /*a2c0*/  FSEL R168, R135, -INF , !P4 ;  /* 0xff80000087a87808 */ /* 0x000fe20006000000 */
[----:B------:R-:W-:Y:S01]  /*a2d0*/  FMUL.FTZ R174, R174, c[0x0][0x2ec] ;  /* 0x0000bb00aeae7a20 */ /* 0x000fe20000410000 */
[----:B------:R-:W-:Y:S01]  /*a2e0*/  ISETP.GE.AND P4, PT, R226, R212, PT ;  /* 0x000000d4e200720c */ /* 0x000fe20003f86270 */
[----:B------:R-:W2:Y:S01]  /*a2f0*/  MUFU.TANH R138, R138 ;  /* 0x0000008a008a7308 */ /* 0x000ea20000002400 */
[----:B------:R-:W-:Y:S01]  /*a300*/  FMUL.FTZ R4, R4, c[0x0][0x2ec] ;  /* 0x0000bb0004047a20 */ /* 0x000fe20000410000 */
[-C--:B------:R-:W-:Y:S01]  /*a310*/  ISETP.LT.OR P5, PT, R170, R210.reuse, P5 ;  /* 0x000000d2aa00720c */ /* 0x080fe20002fa1670 */
[----:B---3--:R-:W-:Y:S01]  /*a320*/  FFMA.FTZ R35, R230, -UR24, R35 ;  /* 0x80000018e6237c23 */ /* 0x008fe20008010023 */
[----:B------:R-:W-:Y:S01]  /*a330*/  ISETP.LT.OR P0, PT, R178, R210, P0 ;  /* 0x000000d2b200720c */ /* 0x000fe20000701670 */
[----:B------:R-:W-:Y:S01]  /*a340*/  FMUL.FTZ R175, R175, c[0x0][0x2ec] ;  /* 0x0000bb00afaf7a20 */ /* 0x000fe20000410000 */
[----:B------:R-:W-:Y:S01]  /*a350*/  ISETP.LT.OR P4, PT, R226, R213, P4 ;  /* 0x000000d5e200720c */ /* 0x000fe20002781670 */
[----:B------:R-:W-:Y:S01]  /*a360*/  FMUL.FTZ R5, R5, c[0x0][0x2ec] ;  /* 0x0000bb0005057a20 */ /* 0x000fe20000410000 */
[----:B------:R-:W3:Y:S01]  /*a370*/  MUFU.TANH R34, R34 ;  /* 0x0000002200227308 */ /* 0x000ee20000002400 */
[----:B------:R-:W-:Y:S01]  /*a380*/  FSEL R21, R21, -INF , !P5 ;  /* 0xff80000015157808 */ /* 0x000fe20006800000 */
[----:B-1----:R-:W-:Y:S01]  /*a390*/  FFMA.FTZ R146, R227, -UR24, R146 ;  /* 0x80000018e3927c23 */ /* 0x002fe20008010092 */
[----:B------:R-:W-:Y:S01]  /*a3a0*/  FSEL R23, R23, -INF , !P0 ;  /* 0xff80000017177808 */ /* 0x000fe20004000000 */
[----:B------:R-:W-:Y:S01]  /*a3b0*/  FMUL.FTZ R6, R6, c[0x0][0x2ec] ;  /* 0x0000bb0006067a20 */ /* 0x000fe20000410000 */
[-C--:B------:R-:W-:Y:S01]  /*a3c0*/  ISETP.GE.AND P5, PT, R223, R207.reuse, PT ;  /* 0x000000cfdf00720c */ /* 0x080fe20003fa6270 */
[----:B------:R-:W-:Y:S01]  /*a3d0*/  FMUL.FTZ R7, R7, c[0x0][0x2ec] ;  /* 0x0000bb0007077a20 */ /* 0x000fe20000410000 */
[C---:B------:R-:W-:Y:S01]  /*a3e0*/  ISETP.GE.AND P6, PT, R222.reuse, R212, PT ;  /* 0x000000d4de00720c */ /* 0x040fe20003fc6270 */
[----:B------:R-:W1:Y:S01]  /*a3f0*/  MUFU.TANH R17, R172 ;  /* 0x000000ac00117308 */ /* 0x000e620000002400 */
[----:B------:R-:W-:Y:S01]  /*a400*/  ISETP.GE.AND P0, PT, R222, R207, PT ;  /* 0x000000cfde00720c */ /* 0x000fe20003f06270 */
[----:B--2---:R-:W-:Y:S01]  /*a410*/  FFMA.FTZ R138, R225, -UR24, R138 ;  /* 0x80000018e18a7c23 */ /* 0x004fe2000801008a */
[----:B------:R-:W-:-:S02]  /*a420*/  FSEL R166, R35, -INF , !P4 ;  /* 0xff80000023a67808 */ /* 0x000fc40006000000 */
[----:B------:R-:W-:Y:S02]  /*a430*/  ISETP.GE.AND P4, PT, R231, R212, PT ;  /* 0x000000d4e700720c */ /* 0x000fe40003f86270 */
[-C--:B------:R-:W-:Y:S01]  /*a440*/  ISETP.LT.OR P5, PT, R223, R210.reuse, P5 ;  /* 0x000000d2df00720c */ /* 0x080fe20002fa1670 */
[----:B------:R-:W2:Y:S01]  /*a450*/  MUFU.TANH R19, R157 ;  /* 0x0000009d00137308 */ /* 0x000ea20000002400 */
[----:B---3--:R-:W-:Y:S01]  /*a460*/  FFMA.FTZ R34, R229, -UR24, R34 ;  /* 0x80000018e5227c23 */ /* 0x008fe20008010022 */
[CC--:B------:R-:W-:Y:S01]  /*a470*/  ISETP.LT.OR P6, PT, R222.reuse, R213.reuse, P6 ;  /* 0x000000d5de00720c */ /* 0x0c0fe200037c1670 */
[----:B------:R-:W-:Y:S01]  /*a480*/  IMAD.MOV.U32 R223, RZ, RZ, R177 ;  /* 0x000000ffffdf7224 */ /* 0x000fe200078e00b1 */
[----:B------:R-:W-:Y:S01]  /*a490*/  ISETP.LT.OR P0, PT, R222, R210, P0 ;  /* 0x000000d2de00720c */ /* 0x000fe20000701670 */
[----:B------:R-:W-:Y:S01]  /*a4a0*/  IMAD.MOV.U32 R222, RZ, RZ, R176 ;  /* 0x000000ffffde7224 */ /* 0x000fe200078e00b0 */
[----:B------:R-:W-:Y:S02]  /*a4b0*/  ISETP.LT.OR P4, PT, R231, R213, P4 ;  /* 0x000000d5e700720c */ /* 0x000fe40002781670 */
[----:B------:R-:W3:Y:S01]  /*a4c0*/  MUFU.TANH R16, R16 ;  /* 0x0000001000107308 */ /* 0x000ee20000002400 */
[----:B-1----:R-:W-:Y:S01]  /*a4d0*/  FFMA.FTZ R10, R10, -UR24, R17 ;  /* 0x800000180a0a7c23 */ /* 0x002fe20008010011 */
[----:B------:R-:W-:-:S02]  /*a4e0*/  FSEL R169, R138, -INF , !P5 ;  /* 0xff8000008aa97808 */ /* 0x000fc40006800000 */
[----:B------:R-:W-:Y:S02]  /*a4f0*/  FSEL R170, R146, -INF , !P6 ;  /* 0xff80000092aa7808 */ /* 0x000fe40007000000 */
[----:B------:R-:W-:Y:S02]  /*a500*/  FSEL R167, R34, -INF , !P0 ;  /* 0xff80000022a77808 */ /* 0x000fe40004000000 */
[----:B------:R-:W1:Y:S01]  /*a510*/  MUFU.TANH R159, R159 ;  /* 0x0000009f009f7308 */ /* 0x000e620000002400 */
[-C--:B------:R-:W-:Y:S01]  /*a520*/  ISETP.GE.AND P5, PT, R226, R207.reuse, PT ;  /* 0x000000cfe200720c */ /* 0x080fe20003fa6270 */
[----:B--2---:R-:W-:Y:S01]  /*a530*/  FFMA.FTZ R19, R232, -UR24, R19 ;  /* 0x80000018e8137c23 */ /* 0x004fe20008010013 */
[CC--:B------:R-:W-:Y:S02]  /*a540*/  ISETP.GE.AND P6, PT, R228.reuse, R212.reuse, PT ;  /* 0x000000d4e400720c */ /* 0x0c0fe40003fc6270 */
[----:B------:R-:W-:Y:S02]  /*a550*/  ISETP.GE.AND P0, PT, R228, R207, PT ;  /* 0x000000cfe400720c */ /* 0x000fe40003f06270 */
[----:B------:R-:W-:Y:S01]  /*a560*/  FSEL R154, R10, -INF , !P4 ;  /* 0xff8000000a9a7808 */ /* 0x000fe20006000000 */
[----:B------:R-:W2:Y:S01]  /*a570*/  MUFU.TANH R4, R4 ;  /* 0x0000000400047308 */ /* 0x000ea20000002400 */
[----:B------:R-:W-:Y:S01]  /*a580*/  ISETP.GE.AND P4, PT, R234, R212, PT ;  /* 0x000000d4ea00720c */ /* 0x000fe20003f86270 */
[----:B---3--:R-:W-:Y:S01]  /*a590*/  FFMA.FTZ R16, R233, -UR24, R16 ;  /* 0x80000018e9107c23 */ /* 0x008fe20008010010 */
[----:B------:R-:W-:-:S02]  /*a5a0*/  ISETP.LT.OR P5, PT, R226, R210, P5 ;  /* 0x000000d2e200720c */ /* 0x000fc40002fa1670 */
[CC--:B------:R-:W-:Y:S02]  /*a5b0*/  ISETP.LT.OR P6, PT, R228.reuse, R213.reuse, P6 ;  /* 0x000000d5e400720c */ /* 0x0c0fe400037c1670 */
[----:B------:R-:W-:Y:S01]  /*a5c0*/  ISETP.LT.OR P0, PT, R228, R210, P0 ;  /* 0x000000d2e400720c */ /* 0x000fe20000701670 */
[----:B------:R-:W3:Y:S01]  /*a5d0*/  MUFU.TANH R18, R18 ;  /* 0x0000001200127308 */ /* 0x000ee20000002400 */
[----:B-1----:R-:W-:Y:S01]  /*a5e0*/  FFMA.FTZ R8, R8, -UR24, R159 ;  /* 0x8000001808087c23 */ /* 0x002fe2000801009f */
[----:B------:R-:W-:Y:S02]  /*a5f0*/  ISETP.LT.OR P4, PT, R234, R213, P4 ;  /* 0x000000d5ea00720c */ /* 0x000fe40002781670 */
[----:B------:R-:W-:Y:S02]  /*a600*/  FSEL R165, R16, -INF , !P5 ;  /* 0xff80000010a57808 */ /* 0x000fe40006800000 */
[----:B------:R-:W-:Y:S02]  /*a610*/  FSEL R164, R19, -INF , !P6 ;  /* 0xff80000013a47808 */ /* 0x000fe40007000000 */
[----:B------:R-:W1:Y:S01]  /*a620*/  MUFU.TANH R174, R174 ;  /* 0x000000ae00ae7308 */ /* 0x000e620000002400 */
[----:B--2---:R-:W-:Y:S01]  /*a630*/  FFMA.FTZ R4, R29, -UR24, R4 ;  /* 0x800000181d047c23 */ /* 0x004fe20008010004 */
[----:B------:R-:W-:-:S02]  /*a640*/  FSEL R163, R8, -INF , !P0 ;  /* 0xff80000008a37808 */ /* 0x000fc40004000000 */
[-C--:B------:R-:W-:Y:S02]  /*a650*/  ISETP.GE.AND P5, PT, R231, R207.reuse, PT ;  /* 0x000000cfe700720c */ /* 0x080fe40003fa6270 */
[C---:B------:R-:W-:Y:S02]  /*a660*/  ISETP.GE.AND P6, PT, R9.reuse, R212, PT ;  /* 0x000000d40900720c */ /* 0x040fe40003fc6270 */
[----:B------:R-:W2:Y:S01]  /*a670*/  MUFU.TANH R175, R175 ;  /* 0x000000af00af7308 */ /* 0x000ea20000002400 */
[----:B------:R-:W-:Y:S01]  /*a680*/  ISETP.GE.AND P0, PT, R9, R207, PT ;  /* 0x000000cf0900720c */ /* 0x000fe20003f06270 */
[----:B---3--:R-:W-:Y:S01]  /*a690*/  FFMA.FTZ R18, R235, -UR24, R18 ;  /* 0x80000018eb127c23 */ /* 0x008fe20008010012 */
[----:B------:R-:W-:Y:S02]  /*a6a0*/  FSEL R138, R4, -INF , !P4 ;  /* 0xff800000048a7808 */ /* 0x000fe40006000000 */
[----:B------:R-:W-:Y:S02]  /*a6b0*/  PLOP3.LUT P4, PT, PT, PT, UP0, 0x80, 0x0 ;  /* 0x000000000000781c */ /* 0x000fe40003f8f008 */
[----:B------:R-:W-:Y:S01]  /*a6c0*/  ISETP.LT.OR P5, PT, R231, R210, P5 ;  /* 0x000000d2e700720c */ /* 0x000fe20002fa1670 */
[----:B------:R-:W-:Y:S01]  /*a6d0*/  I2F R236, R236 ;  /* 0x000000ec00ec7306 */ /* 0x000fe20000201400 */
[----:B-1----:R-:W-:Y:S01]  /*a6e0*/  FFMA.FTZ R11, R11, -UR24, R174 ;  /* 0x800000180b0b7c23 */ /* 0x002fe200080100ae */
[----:B------:R-:W-:-:S02]  /*a6f0*/  ISETP.LT.OR P6, PT, R9, R213, P6 ;  /* 0x000000d50900720c */ /* 0x000fc400037c1670 */
[----:B------:R-:W-:Y:S02]  /*a700*/  ISETP.LT.OR P0, PT, R9, R210, P0 ;  /* 0x000000d20900720c */ /* 0x000fe40000701670 */
[----:B------:R-:W-:Y:S02]  /*a710*/  FSEL R151, R11, -INF , !P5 ;  /* 0xff8000000b977808 */ /* 0x000fe40006800000 */
[----:B------:R-:W-:Y:S01]  /*a720*/  I2F R30, R30 ;  /* 0x0000001e001e7306 */ /* 0x000fe20000201400 */
[----:B--2---:R-:W-:Y:S01]  /*a730*/  FFMA.FTZ R136, R136, -UR24, R175 ;  /* 0x8000001888887c23 */ /* 0x004fe200080100af */
[----:B------:R-:W-:Y:S01]  /*a740*/  FSEL R152, R18, -INF , !P6 ;  /* 0xff80000012987808 */ /* 0x000fe20007000000 */
[----:B------:R-:W-:Y:S01]  /*a750*/  BAR.SYNC.DEFER_BLOCKING 0x0 ;  /* 0x0000000000007b1d */ /* 0x000fe20000010000 */
[----:B------:R-:W-:Y:S02]  /*a760*/  ISETP.GE.AND P5, PT, R234, R207, PT ;  /* 0x000000cfea00720c */ /* 0x000fe40003fa6270 */
[----:B------:R-:W-:-:S02]  /*a770*/  FSEL R137, R136, -INF , !P0 ;  /* 0xff80000088897808 */ /* 0x000fc40004000000 */
[C---:B------:R-:W-:Y:S01]  /*a780*/  ISETP.GE.AND P6, PT, R28.reuse, R212, PT ;  /* 0x000000d41c00720c */ /* 0x040fe20003fc6270 */
[----:B------:R-:W1:Y:S01]  /*a790*/  MUFU.TANH R5, R5 ;  /* 0x0000000500057308 */ /* 0x000e620000002400 */
[----:B------:R-:W-:Y:S02]  /*a7a0*/  ISETP.GE.AND P0, PT, R28, R207, PT ;  /* 0x000000cf1c00720c */ /* 0x000fe40003f06270 */
[-C--:B------:R-:W-:Y:S02]  /*a7b0*/  ISETP.LT.OR P5, PT, R234, R210.reuse, P5 ;  /* 0x000000d2ea00720c */ /* 0x080fe40002fa1670 */
[C---:B------:R-:W-:Y:S02]  /*a7c0*/  ISETP.LT.OR P6, PT, R28.reuse, R213, P6 ;  /* 0x000000d51c00720c */ /* 0x040fe400037c1670 */
[----:B------:R-:W-:Y:S01]  /*a7d0*/  ISETP.LT.OR P0, PT, R28, R210, P0 ;  /* 0x000000d21c00720c */ /* 0x000fe20000701670 */
[----:B------:R-:W2:Y:S08]  /*a7e0*/  MUFU.TANH R6, R6 ;  /* 0x0000000600067308 */ /* 0x000eb00000002400 */
[----:B------:R-:W3:Y:S01]  /*a7f0*/  MUFU.TANH R7, R7 ;  /* 0x0000000700077308 */ /* 0x000ee20000002400 */
[----:B-1----:R-:W-:-:S05]  /*a800*/  FFMA.FTZ R5, R236, -UR24, R5 ;  /* 0x80000018ec057c23 */ /* 0x002fca0008010005 */
[----:B------:R-:W-:Y:S01]  /*a810*/  FSEL R136, R5, -INF , !P6 ;  /* 0xff80000005887808 */ /* 0x000fe20007000000 */
[----:B--2---:R-:W-:-:S05]  /*a820*/  FFMA.FTZ R6, R31, -UR24, R6 ;  /* 0x800000181f067c23 */ /* 0x004fca0008010006 */
[----:B------:R-:W-:Y:S01]  /*a830*/  FSEL R139, R6, -INF , !P5 ;  /* 0xff800000068b7808 */ /* 0x000fe20006800000 */
[----:B---3--:R-:W-:-:S05]  /*a840*/  FFMA.FTZ R7, R30, -UR24, R7 ;  /* 0x800000181e077c23 */ /* 0x008fca0008010007 */
        /* <DEDUP_REMOVED lines=74> */
.L_x_5712:
[----:B------:R-:W-:Y:S02]  /*acf0*/  ULDC UR10, c[0x0][0x198] ;  /* 0x00006600000a7ab9 */ /* 0x000fe40000000800 */
[----:B------:R-:W-:-:S04]  /*ad00*/  ULEA UR10, -UR10, URZ, 0x6 ;  /* 0x0000003f0a0a7291 */ /* 0x000fc8000f8e313f */
[----:B------:R-:W-:Y:S02]  /*ad10*/  USHF.R.S32.HI UR8, URZ, 0x1f, UR10 ;  /* 0x0000001f3f087899 */ /* 0x000fe4000801140a */
.L_x_5713:
        /* <DEDUP_REMOVED lines=123> */
.L_x_5715:
[----:B------:R-:W-:Y:S05]  /*b4d0*/  BSYNC B0 ;  /* 0x0000000000007941 */ /* 0x000fea0003800000 */
.L_x_5714:
[----:B------:R-:W0:Y:S01]  /*b4e0*/  LDGDEPBAR ;  /* 0x00000000000079af */ /* 0x000e220000000000 */
[----:B--2---:R-:W-:Y:S02]  /*b4f0*/  IMAD.U32 R5, RZ, RZ, UR10 ;  /* 0x0000000aff057e24 */ /* 0x004fe4000f8e00ff */
[----:B------:R-:W-:-:S03]  /*b500*/  IMAD.U32 R4, RZ, RZ, UR8 ;  /* 0x00000008ff047e24 */ /* 0x000fc6000f8e00ff */
[----:B------:R-:W-:-:S04]  /*b510*/  LEA R218, P0, R5, R218, 0x1 ;  /* 0x000000da05da7211 */ /* 0x000fc800078008ff */
[----:B------:R-:W-:Y:S02]  /*b520*/  LEA.HI.X R217, R5, R217, R4, 0x1, P0 ;  /* 0x000000d905d97211 */ /* 0x000fe400000f0c04 */
.L_x_5711:
        /* <DEDUP_REMOVED lines=53> */
[--C-:B------:R-:W-:Y:S02]  /*b880*/  FFMA.FTZ R140, R0, c[0x0][0x23c], -R150.reuse ;  /* 0x00008f00008c7a23 */ /* 0x100fe40000010896 */
[----:B------:R-:W-:Y:S01]  /*b890*/  FFMA.FTZ R143, R14, c[0x0][0x23c], -R153 ;  /* 0x00008f000e8f7a23 */ /* 0x000fe20000010899 */
[----:B------:R-:W-:Y:S01]  /*b8a0*/  MUFU.EX2 R142, R142 ;  /* 0x0000008e008e7308 */ /* 0x000fe20000000800 */
[--C-:B------:R-:W-:Y:S02]  /*b8b0*/  FFMA.FTZ R2, R15, c[0x0][0x23c], -R150.reuse ;  /* 0x00008f000f027a23 */ /* 0x100fe40000010896 */
[----:B------:R-:W-:Y:S02]  /*b8c0*/  FFMA.FTZ R0, R13, c[0x0][0x23c], -R150 ;  /* 0x00008f000d007a23 */ /* 0x000fe40000010896 */
[----:B------:R-:W1:Y:S01]  /*b8d0*/  LDSM.16.MT88.4 R12, [R194+0xc000] ;  /* 0x00c00000c20c783b */ /* 0x000e620000004200 */
[----:B------:R-:W-:Y:S02]  /*b8e0*/  FADD.FTZ R4, R132, -R5 ;  /* 0x8000000584047221 */ /* 0x000fe40000010000 */
[----:B------:R-:W-:Y:S01]  /*b8f0*/  FADD.FTZ R6, R3, -R6 ;  /* 0x8000000603067221 */ /* 0x000fe20000010000 */
[----:B------:R-:W-:Y:S01]  /*b900*/  MUFU.EX2 R144, R144 ;  /* 0x0000009000907308 */ /* 0x000fe20000000800 */
[----:B------:R-:W-:Y:S01]  /*b910*/  FFMA.FTZ R141, R32, c[0x0][0x23c], -R153 ;  /* 0x00008f00208d7a23 */ /* 0x000fe20000010899 */
[----:B------:R-:W-:Y:S01]  /*b920*/  LDSM.16.MT88.4 R132, [R194+0xc800] ;  /* 0x00c80000c284783b */ /* 0x000fe20000004200 */
[----:B------:R-:W-:-:S02]  /*b930*/  FFMA.FTZ R147, R33, c[0x0][0x23c], -R150 ;  /* 0x00008f0021937a23 */ /* 0x000fc40000010896 */
[----:B------:R-:W-:Y:S01]  /*b940*/  FMUL.FTZ R148, R4, c[0x0][0x23c] ;  /* 0x00008f0004947a20 */ /* 0x000fe20000410000 */
[----:B------:R-:W-:Y:S01]  /*b950*/  LDSM.16.MT88.4 R32, [R193+0xc800] ;  /* 0x00c80000c120783b */ /* 0x000fe20000004200 */
[----:B------:R-:W-:Y:S01]  /*b960*/  FMUL.FTZ R3, R6, c[0x0][0x23c] ;  /* 0x00008f0006037a20 */ /* 0x000fe20000410000 */
[----:B------:R-:W2:Y:S01]  /*b970*/  MUFU.EX2 R143, R143 ;  /* 0x0000008f008f7308 */ /* 0x000ea20000000800 */
[--C-:B------:R-:W-:Y:S02]  /*b980*/  FFMA.FTZ R155, R26, c[0x0][0x23c], -R153.reuse ;  /* 0x00008f001a9b7a23 */ /* 0x100fe40000010899 */
[--C-:B------:R-:W-:Y:S02]  /*b990*/  FFMA.FTZ R156, R24, c[0x0][0x23c], -R153.reuse ;  /* 0x00008f00189c7a23 */ /* 0x100fe40000010899 */
[--C-:B------:R-:W-:Y:S02]  /*b9a0*/  FFMA.FTZ R157, R22, c[0x0][0x23c], -R153.reuse ;  /* 0x00008f00169d7a23 */ /* 0x100fe40000010899 */
[----:B------:R-:W-:Y:S01]  /*b9b0*/  FFMA.FTZ R158, R20, c[0x0][0x23c], -R153 ;  /* 0x00008f00149e7a23 */ /* 0x000fe20000010899 */
[----:B------:R-:W3:Y:S01]  /*b9c0*/  MUFU.EX2 R141, R141 ;  /* 0x0000008d008d7308 */ /* 0x000ee20000000800 */
[----:B------:R-:W-:-:S02]  /*b9d0*/  FFMA.FTZ R159, R25, c[0x0][0x23c], -R150 ;  /* 0x00008f00199f7a23 */ /* 0x000fc40000010896 */
[--C-:B------:R-:W-:Y:S02]  /*b9e0*/  FFMA.FTZ R162, R27, c[0x0][0x23c], -R150.reuse ;  /* 0x00008f001ba27a23 */ /* 0x100fe40000010896 */
[--C-:B------:R-:W-:Y:S01]  /*b9f0*/  FFMA.FTZ R160, R21, c[0x0][0x23c], -R150.reuse ;  /* 0x00008f0015a07a23 */ /* 0x100fe20000010896 */
[----:B------:R-:W-:Y:S01]  /*ba00*/  LDSM.16.MT88.4 R24, [R196+0xe800] ;  /* 0x00e80000c418783b */ /* 0x000fe20000004200 */
[----:B------:R-:W-:Y:S01]  /*ba10*/  FFMA.FTZ R161, R23, c[0x0][0x23c], -R150 ;  /* 0x00008f0017a17a23 */ /* 0x000fe20000010896 */
[----:B------:R-:W-:Y:S01]  /*ba20*/  MUFU.EX2 R140, R140 ;  /* 0x0000008c008c7308 */ /* 0x000fe20000000800 */
[----:B--2---:R-:W-:Y:S01]  /*ba30*/  F2FP.BF16.PACK_AB R4, R143, R144 ;  /* 0x000000908f04723e */ /* 0x004fe200000010ff */
[----:B------:R-:W-:Y:S01]  /*ba40*/  LDSM.16.MT88.4 R20, [R194+0xe800] ;  /* 0x00e80000c214783b */ /* 0x000fe20000004200 */
[--C-:B------:R-:W-:Y:S02]  /*ba50*/  FFMA.FTZ R171, R170, c[0x0][0x23c], -R153.reuse ;  /* 0x00008f00aaab7a23 */ /* 0x100fe40000010899 */
[----:B------:R-:W-:-:S02]  /*ba60*/  FFMA.FTZ R173, R164, c[0x0][0x23c], -R153 ;  /* 0x00008f00a4ad7a23 */ /* 0x000fc40000010899 */
        /* <DEDUP_REMOVED lines=325> */
.L_x_5708:
        /* <DEDUP_REMOVED lines=45> */
.L_x_5720:
        /* <DEDUP_REMOVED lines=77> */
.L_x_5717:
        /* <DEDUP_REMOVED lines=268> */
[----:B------:R-:W4:Y:S01]  /*e720*/  MUFU.TANH R228, R228 ;  /* 0x000000e400e47308 */ /* 0x000f220000002400 */
[----:B------:R-:W-:Y:S02]  /*e730*/  FMUL.FTZ R237, R18, c[0x0][0x2ec] ;  /* 0x0000bb0012ed7a20 */ /* 0x000fe40000410000 */
[----:B------:R-:W-:Y:S02]  /*e740*/  FMUL.FTZ R238, R19, c[0x0][0x2ec] ;  /* 0x0000bb0013ee7a20 */ /* 0x000fe40000410000 */
[----:B-----5:R-:W-:Y:S03]  /*e750*/  FMUL.FTZ R240, R20, c[0x0][0x2ec] ;  /* 0x0000bb0014f07a20 */ /* 0x020fe60000410000 */
        /* <DEDUP_REMOVED lines=18> */
[----:B------:R-:W2:Y:S01]  /*e880*/  MUFU.TANH R230, R230 ;  /* 0x000000e600e67308 */ /* 0x000ea20000002400 */
[----:B-----5:R-:W-:Y:S09]  /*e890*/  MOV R223, R225 ;  /* 0x000000e100df7202 */ /* 0x020ff20000000f00 */
        /* <DEDUP_REMOVED lines=37> */
[----:B--2---:R-:W-:Y:S07]  /*eaf0*/  UIMAD.WIDE.U32 UR40, UR11, UR34, URZ ;  /* 0x000000220b2872a5 */ /* 0x004fee000f8e003f */
[----:B------:R-:W-:Y:S02]  /*eb00*/  UMOV UR37, UR41 ;  /* 0x0000002900257c82 */ /* 0x000fe40008000000 */
[----:B---3--:R-:W-:Y:S02]  /*eb10*/  UIMAD.WIDE.U32 UR38, UR11, UR32, URZ ;  /* 0x000000200b2672a5 */ /* 0x008fe4000f8e003f */
        /* <DEDUP_REMOVED lines=38> */
[----:B-----5:R-:W-:Y:S01]  /*ed80*/  IMAD.U32 R13, RZ, RZ, UR33 ;  /* 0x00000021ff0d7e24 */ /* 0x020fe2000f8e00ff */
[----:B------:R-:W-:Y:S04]  /*ed90*/  UIADD3 UR33, UR37, -UR35, URZ ;  /* 0x8000002325217290 */ /* 0x000fe8000fffe03f */
[----:B------:R-:W-:Y:S01]  /*eda0*/  UIMAD UR33, UR33, UR6, -UR9 ;  /* 0x00000006212172a4 */ /* 0x000fe2000f8e0a09 */
[----:B------:R-:W2:Y:S03]  /*edb0*/  LDG.E R6, [R12.64] ;  /* 0x0000001c0c067981 */ /* 0x000ea6000c1e1900 */
[----:B------:R-:W-:Y:S02]  /*edc0*/  USHF.R.S32.HI UR32, URZ, 0x1f, UR33 ;  /* 0x0000001f3f207899 */ /* 0x000fe40008011421 */
[----:B------:R-:W-:Y:S02]  /*edd0*/  UIMAD.WIDE.U32 UR34, UR33, UR4, URZ ;  /* 0x00000004212272a5 */ /* 0x000fe4000f8e003f */
        /* <DEDUP_REMOVED lines=12> */
.L_x_5719:
        /* <DEDUP_REMOVED lines=89> */
.L_x_5718:
[----:B--234-:R-:W-:Y:S01]  /*f430*/  IMAD.U32 R4, RZ, RZ, UR25 ;  /* 0x00000019ff047e24 */ /* 0x01cfe2000f8e00ff */
[----:B------:R-:W-:Y:S03]  /*f440*/  UISETP.GT.AND UP2, UPT, UR25, UR19, UPT ;  /* 0x000000131900728c */ /* 0x000fe6000bf44270 */
[----:B------:R-:W-:Y:S05]  /*f450*/  IMAD R15, R4, 0x40, R205 ;  /* 0x00000040040f7824 */ /* 0x000fea00078e02cd */
[C---:B------:R-:W-:Y:S02]  /*f460*/  IADD3 R4, R214.reuse, -R15, RZ ;  /* 0x8000000fd6047210 */ /* 0x040fe40007ffe0ff */
[----:B------:R-:W-:Y:S02]  /*f470*/  IADD3 R13, R15, 0x1, RZ ;  /* 0x000000010f0d7810 */ /* 0x000fe40007ffe0ff */
[----:B------:R-:W-:Y:S01]  /*f480*/  IABS R8, R4 ;  /* 0x0000000400087213 */ /* 0x000fe20000000000 */
[----:B------:R-:W-:Y:S01]  /*f490*/  IMAD.IADD R4, R211, 0x1, -R15 ;  /* 0x00000001d3047824 */ /* 0x000fe200078e0a0f */
[----:B------:R-:W-:Y:S01]  /*f4a0*/  IADD3 R11, R15, 0x8, RZ ;  /* 0x000000080f0b7810 */ /* 0x000fe20007ffe0ff */
[--C-:B------:R-:W-:Y:S01]  /*f4b0*/  IMAD.IADD R5, R211, 0x1, -R13.reuse ;  /* 0x00000001d3057824 */ /* 0x100fe200078e0a0d */
        /* <DEDUP_REMOVED lines=13> */
[----:B------:R-:W-:Y:S02]  /*f590*/  IABS R14, R5 ;  /* 0x00000005000e7213 */ /* 0x000fe40000000000 */
[----:B------:R-:W-:Y:S02]  /*f5a0*/  IABS R10, R4 ;  /* 0x00000004000a7213 */ /* 0x000fe40000000000 */
[C---:B------:R-:W-:Y:S02]  /*f5b0*/  IADD3 R4, R214.reuse, -R6, RZ ;  /* 0x80000006d6047210 */ /* 0x040fe40007ffe0ff */
[C---:B------:R-:W-:Y:S02]  /*f5c0*/  IADD3 R5, R214.reuse, -R27, RZ ;  /* 0x8000001bd6057210 */ /* 0x040fe40007ffe0ff */
[----:B------:R-:W-:Y:S01]  /*f5d0*/  IABS R31, R4 ;  /* 0x00000004001f7213 */ /* 0x000fe20000000000 */
[C---:B------:R-:W-:Y:S01]  /*f5e0*/  IMAD.IADD R4, R214.reuse, 0x1, -R24 ;  /* 0x00000001d6047824 */ /* 0x040fe200078e0a18 */
[C---:B------:R-:W-:Y:S01]  /*f5f0*/  IADD3 R22, R15.reuse, 0x20, RZ ;  /* 0x000000200f167810 */ /* 0x040fe20007ffe0ff */
[----:B------:R-:W-:Y:S01]  /*f600*/  I2F R9, R9 ;  /* 0x0000000900097306 */ /* 0x000fe20000201400 */
[----:B------:R-:W-:Y:S02]  /*f610*/  IADD3 R12, R15, 0x21, RZ ;  /* 0x000000210f0c7810 */ /* 0x000fe40007ffe0ff */
[----:B------:R-:W-:Y:S02]  /*f620*/  IABS R30, R4 ;  /* 0x00000004001e7213 */ /* 0x000fe40000000000 */
[C---:B------:R-:W-:Y:S02]  /*f630*/  IADD3 R4, R214.reuse, -R28, RZ ;  /* 0x8000001cd6047210 */ /* 0x040fe40007ffe0ff */
[----:B------:R-:W-:Y:S02]  /*f640*/  ISETP.GE.AND P4, PT, R13, R213, PT ;  /* 0x000000d50d00720c */ /* 0x000fe40003f86270 */
[----:B------:R-:W-:Y:S01]  /*f650*/  IABS R29, R4 ;  /* 0x00000004001d7213 */ /* 0x000fe20000000000 */
[----:B------:R-:W-:Y:S01]  /*f660*/  I2F R31, R31 ;  /* 0x0000001f001f7306 */ /* 0x000fe20000201400 */
[----:B------:R-:W-:Y:S01]  /*f670*/  IABS R4, R5 ;  /* 0x0000000500047213 */ /* 0x000fe20000000000 */
[----:B------:R-:W-:Y:S01]  /*f680*/  IMAD.IADD R5, R211, 0x1, -R11 ;  /* 0x00000001d3057824 */ /* 0x000fe200078e0a0b */
[C---:B------:R-:W-:Y:S02]  /*f690*/  ISETP.GE.AND P0, PT, R13.reuse, R210, PT ;  /* 0x000000d20d00720c */ /* 0x040fe40003f06270 */
[C---:B------:R-:W-:Y:S02]  /*f6a0*/  ISETP.GE.OR P4, PT, R13.reuse, R212, !P4 ;  /* 0x000000d40d00720c */ /* 0x040fe40006786670 */
[----:B------:R-:W-:Y:S02]  /*f6b0*/  IABS R7, R5 ;  /* 0x0000000500077213 */ /* 0x000fe40000000000 */
[----:B------:R-:W-:Y:S01]  /*f6c0*/  IADD3 R5, R214, -R22, RZ ;  /* 0x80000016d6057210 */ /* 0x000fe20007ffe0ff */
[----:B------:R-:W-:Y:S01]  /*f6d0*/  I2F R14, R14 ;  /* 0x0000000e000e7306 */ /* 0x000fe20000201400 */
[----:B------:R-:W-:Y:S02]  /*f6e0*/  ISETP.GE.OR P0, PT, R13, R207, !P0 ;  /* 0x000000cf0d00720c */ /* 0x000fe40004706670 */
[----:B------:R-:W-:Y:S01]  /*f6f0*/  IABS R25, R5 ;  /* 0x0000000500197213 */ /* 0x000fe20000000000 */
[----:B------:R-:W-:Y:S01]  /*f700*/  IMAD.IADD R5, R211, 0x1, -R26 ;  /* 0x00000001d3057824 */ /* 0x000fe200078e0a1a */
[CC--:B------:R-:W-:Y:S02]  /*f710*/  ISETP.GE.AND P5, PT, R15.reuse, R213.reuse, PT ;  /* 0x000000d50f00720c */ /* 0x0c0fe40003fa6270 */
[----:B------:R-:W-:Y:S02]  /*f720*/  ISETP.GE.AND P3, PT, R26, R213, PT ;  /* 0x000000d51a00720c */ /* 0x000fe40003f66270 */
[----:B------:R-:W-:Y:S01]  /*f730*/  IABS R20, R5 ;  /* 0x0000000500147213 */ /* 0x000fe20000000000 */
[----:B------:R-:W-:Y:S01]  /*f740*/  I2F R29, R29 ;  /* 0x0000001d001d7306 */ /* 0x000fe20000201400 */
[----:B------:R-:W-:Y:S02]  /*f750*/  IADD3 R5, R214, -R12, RZ ;  /* 0x8000000cd6057210 */ /* 0x000fe40007ffe0ff */
[CC--:B------:R-:W-:Y:S02]  /*f760*/  ISETP.GE.OR P5, PT, R15.reuse, R212.reuse, !P5 ;  /* 0x000000d40f00720c */ /* 0x0c0fe40006fa6670 */
[----:B------:R-:W-:Y:S02]  /*f770*/  IABS R5, R5 ;  /* 0x0000000500057213 */ /* 0x000fe40000000000 */
[----:B------:R-:W-:Y:S02]  /*f780*/  ISETP.GE.OR P3, PT, R26, R212, !P3 ;  /* 0x000000d41a00720c */ /* 0x000fe40005f66670 */
[----:B------:R-:W-:Y:S01]  /*f790*/  ISETP.GE.AND P1, PT, R15, R210, PT ;  /* 0x000000d20f00720c */ /* 0x000fe20003f26270 */
[----:B------:R-:W-:Y:S01]  /*f7a0*/  IMAD.MOV.U32 R13, RZ, RZ, R5 ;  /* 0x000000ffff0d7224 */ /* 0x000fe200078e0005 */
[----:B------:R-:W-:Y:S01]  /*f7b0*/  IADD3 R5, R211, -R6, RZ ;  /* 0x80000006d3057210 */ /* 0x000fe20007ffe0ff */
[----:B------:R-:W-:Y:S01]  /*f7c0*/  I2F R4, R4 ;  /* 0x0000000400047306 */ /* 0x000fe20000201400 */
[----:B------:R-:W-:Y:S02]  /*f7d0*/  ISETP.GE.OR P1, PT, R15, R207, !P1 ;  /* 0x000000cf0f00720c */ /* 0x000fe40004f26670 */
[----:B------:R-:W-:Y:S02]  /*f7e0*/  IABS R5, R5 ;  /* 0x0000000500057213 */ /* 0x000fe40000000000 */
[C---:B------:R-:W-:Y:S02]  /*f7f0*/  ISETP.GE.AND P2, PT, R11.reuse, R213, PT ;  /* 0x000000d50b00720c */ /* 0x040fe40003f46270 */
[C---:B------:R-:W-:Y:S02]  /*f800*/  ISETP.GE.AND P6, PT, R11.reuse, R210, PT ;  /* 0x000000d20b00720c */ /* 0x040fe40003fc6270 */
[C---:B------:R-:W-:Y:S01]  /*f810*/  ISETP.GE.OR P2, PT, R11.reuse, R212, !P2 ;  /* 0x000000d40b00720c */ /* 0x040fe20005746670 */
[----:B------:R-:W-:Y:S01]  /*f820*/  I2F R25, R25 ;  /* 0x0000001900197306 */ /* 0x000fe20000201400 */
[----:B------:R-:W-:Y:S02]  /*f830*/  ISETP.GE.OR P6, PT, R11, R207, !P6 ;  /* 0x000000cf0b00720c */ /* 0x000fe400077c6670 */
[----:B------:R-:W-:Y:S02]  /*f840*/  IADD3 R11, R15, 0x28, RZ ;  /* 0x000000280f0b7810 */ /* 0x000fe40007ffe0ff */
[C---:B------:R-:W-:Y:S02]  /*f850*/  IADD3 R16, R211.reuse, -R24, RZ ;  /* 0x80000018d3107210 */ /* 0x040fe40007ffe0ff */
[----:B------:R-:W-:Y:S01]  /*f860*/  IADD3 R32, R211, -R28, RZ ;  /* 0x8000001cd3207210 */ /* 0x000fe20007ffe0ff */
[----:B------:R-:W-:Y:S01]  /*f870*/  IMAD.IADD R23, R214, 0x1, -R11 ;  /* 0x00000001d6177824 */ /* 0x000fe200078e0a0b */
[----:B------:R-:W-:Y:S01]  /*f880*/  IABS R16, R16 ;  /* 0x0000001000107213 */ /* 0x000fe20000000000 */
[----:B------:R-:W-:Y:S01]  /*f890*/  I2F R33, R33 ;  /* 0x0000002100217306 */ /* 0x000fe20000201400 */
[----:B------:R-:W-:Y:S02]  /*f8a0*/  IABS R32, R32 ;  /* 0x0000002000207213 */ /* 0x000fe40000000000 */
[----:B------:R-:W-:Y:S07]  /*f8b0*/  IABS R23, R23 ;  /* 0x0000001700177213 */ /* 0x000fee0000000000 */
        /* <DEDUP_REMOVED lines=9> */
[----:B------:R-:W-:Y:S01]  /*f950*/  FFMA.FTZ R3, R8, -UR24, R3 ;  /* 0x8000001808037c23 */ /* 0x000fe20008010003 */
[----:B------:R-:W-:Y:S03]  /*f960*/  IADD3 R8, R15, 0x29, RZ ;  /* 0x000000290f087810 */ /* 0x000fe60007ffe0ff */
[----:B------:R1:W2:Y:S01]  /*f970*/  I2F R21, R5 ;  /* 0x0000000500157306 */ /* 0x0002a20000201400 */
[----:B------:R-:W-:Y:S01]  /*f980*/  FFMA.FTZ R220, R9, -UR24, R220 ;  /* 0x8000001809dc7c23 */ /* 0x000fe200080100dc */
[----:B------:R-:W-:Y:S01]  /*f990*/  FSEL R9, R3, -INF , !P5 ;  /* 0xff80000003097808 */ /* 0x000fe20006800000 */
[----:B------:R-:W-:Y:S01]  /*f9a0*/  IMAD.IADD R3, R214, 0x1, -R8 ;  /* 0x00000001d6037824 */ /* 0x000fe200078e0a08 */
[-C--:B------:R-:W-:Y:S01]  /*f9b0*/  ISETP.GE.AND P5, PT, R26, R210.reuse, PT ;  /* 0x000000d21a00720c */ /* 0x080fe20003fa6270 */
[----:B------:R-:W-:Y:S01]  /*f9c0*/  FFMA.FTZ R234, R31, -UR24, R234 ;  /* 0x800000181fea7c23 */ /* 0x000fe200080100ea */
[----:B------:R-:W-:Y:S01]  /*f9d0*/  FSEL R220, R220, -INF , !P4 ;  /* 0xff800000dcdc7808 */ /* 0x000fe20006000000 */
[----:B------:R-:W-:Y:S01]  /*f9e0*/  FFMA.FTZ R227, R14, -UR24, R227 ;  /* 0x800000180ee37c23 */ /* 0x000fe200080100e3 */
[----:B------:R-:W-:Y:S01]  /*f9f0*/  IABS R3, R3 ;  /* 0x0000000300037213 */ /* 0x000fe20000000000 */
[----:B------:R-:W-:Y:S01]  /*fa00*/  FFMA.FTZ R236, R29, -UR24, R236 ;  /* 0x800000181dec7c23 */ /* 0x000fe200080100ec */
[----:B------:R-:W-:Y:S01]  /*fa10*/  ISETP.GE.OR P5, PT, R26, R207, !P5 ;  /* 0x000000cf1a00720c */ /* 0x000fe20006fa6670 */
[----:B------:R-:W-:Y:S01]  /*fa20*/  FFMA.FTZ R239, R4, -UR24, R239 ;  /* 0x8000001804ef7c23 */ /* 0x000fe200080100ef */
[----:B------:R3:W4:Y:S01]  /*fa30*/  I2F R26, R3 ;  /* 0x00000003001a7306 */ /* 0x0007220000201400 */
[----:B------:R-:W-:Y:S01]  /*fa40*/  IADD3 R14, R15, 0x31, RZ ;  /* 0x000000310f0e7810 */ /* 0x000fe20007ffe0ff */
[----:B------:R-:W-:Y:S01]  /*fa50*/  FFMA.FTZ R240, R25, -UR24, R240 ;  /* 0x8000001819f07c23 */ /* 0x000fe200080100f0 */
[----:B------:R-:W-:Y:S01]  /*fa60*/  FSEL R227, R227, -INF , !P0 ;  /* 0xff800000e3e37808 */ /* 0x000fe20004000000 */
[----:B------:R-:W-:Y:S01]  /*fa70*/  FFMA.FTZ R228, R33, -UR24, R228 ;  /* 0x8000001821e47c23 */ /* 0x000fe200080100e4 */
[-C--:B------:R-:W-:Y:S01]  /*fa80*/  ISETP.GE.AND P0, PT, R27, R210.reuse, PT ;  /* 0x000000d21b00720c */ /* 0x080fe20003f06270 */
[----:B------:R-:W-:Y:S01]  /*fa90*/  FFMA.FTZ R244, R13, -UR24, R244 ;  /* 0x800000180df47c23 */ /* 0x000fe200080100f4 */
[----:B------:R-:W-:Y:S01]  /*faa0*/  IADD3 R29, R211, -R27, RZ ;  /* 0x8000001bd31d7210 */ /* 0x000fe20007ffe0ff */
[----:B------:R-:W-:Y:S01]  /*fab0*/  FFMA.FTZ R231, R10, -UR24, R231 ;  /* 0x800000180ae77c23 */ /* 0x000fe200080100e7 */
[----:B------:R-:W-:Y:S01]  /*fac0*/  ISETP.GE.OR P0, PT, R27, R207, !P0 ;  /* 0x000000cf1b00720c */ /* 0x000fe20004706670 */
[----:B------:R-:W-:Y:S01]  /*fad0*/  FFMA.FTZ R235, R30, -UR24, R235 ;  /* 0x800000181eeb7c23 */ /* 0x000fe200080100eb */
[----:B-1----:R-:W-:Y:S01]  /*fae0*/  FSEL R5, R226, -INF , !P1 ;  /* 0xff800000e2057808 */ /* 0x002fe20004800000 */
[----:B--2---:R-:W-:Y:S01]  /*faf0*/  FFMA.FTZ R232, R21, -UR24, R232 ;  /* 0x8000001815e87c23 */ /* 0x004fe200080100e8 */
[C---:B------:R-:W-:Y:S01]  /*fb00*/  ISETP.GE.AND P1, PT, R6.reuse, R213, PT ;  /* 0x000000d50600720c */ /* 0x040fe20003f26270 */
[----:B------:R-:W-:Y:S01]  /*fb10*/  FFMA.FTZ R230, R7, -UR24, R230 ;  /* 0x8000001807e67c23 */ /* 0x000fe200080100e6 */
[----:B------:R-:W-:Y:S01]  /*fb20*/  ISETP.GE.AND P4, PT, R6, R210, PT ;  /* 0x000000d20600720c */ /* 0x000fe20003f86270 */
[----:B------:R-:W-:Y:S01]  /*fb30*/  FFMA.FTZ R229, R20, -UR24, R229 ;  /* 0x8000001814e57c23 */ /* 0x000fe200080100e5 */
[CC--:B------:R-:W-:Y:S01]  /*fb40*/  ISETP.GE.OR P1, PT, R6.reuse, R212.reuse, !P1 ;  /* 0x000000d40600720c */ /* 0x0c0fe20004f26670 */
[----:B------:R-:W-:Y:S01]  /*fb50*/  FFMA.FTZ R246, R23, -UR24, R246 ;  /* 0x8000001817f67c23 */ /* 0x000fe200080100f6 */
[----:B------:R-:W-:Y:S02]  /*fb60*/  ISETP.GE.OR P4, PT, R6, R207, !P4 ;  /* 0x000000cf0600720c */ /* 0x000fe40006786670 */
[----:B------:R-:W-:Y:S02]  /*fb70*/  FSEL R164, R234, -INF , !P1 ;  /* 0xff800000eaa47808 */ /* 0x000fe40004800000 */
[----:B------:R-:W-:Y:S01]  /*fb80*/  ISETP.GE.AND P1, PT, R28, R213, PT ;  /* 0x000000d51c00720c */ /* 0x000fe20003f26270 */
[----:B---3--:R-:W-:Y:S01]  /*fb90*/  IMAD.IADD R3, R214, 0x1, -R14 ;  /* 0x00000001d6037824 */ /* 0x008fe200078e0a0e */
[----:B------:R-:W-:Y:S01]  /*fba0*/  FSEL R228, R228, -INF , !P2 ;  /* 0xff800000e4e47808 */ /* 0x000fe20005000000 */
[----:B----4-:R-:W-:Y:S01]  /*fbb0*/  FFMA.FTZ R247, R26, -UR24, R247 ;  /* 0x800000181af77c23 */ /* 0x010fe200080100f7 */
[-C--:B------:R-:W-:Y:S02]  /*fbc0*/  ISETP.GE.OR P1, PT, R28, R212.reuse, !P1 ;  /* 0x000000d41c00720c */ /* 0x080fe40004f26670 */
[----:B------:R-:W-:Y:S02]  /*fbd0*/  IABS R3, R3 ;  /* 0x0000000300037213 */ /* 0x000fe40000000000 */
[----:B------:R-:W-:Y:S02]  /*fbe0*/  FSEL R142, R236, -INF , !P1 ;  /* 0xff800000ec8e7808 */ /* 0x000fe40004800000 */
[CC--:B------:R-:W-:Y:S02]  /*fbf0*/  ISETP.GE.AND P1, PT, R27.reuse, R213.reuse, PT ;  /* 0x000000d51b00720c */ /* 0x0c0fe40003f26270 */
[-C--:B------:R-:W-:Y:S02]  /*fc00*/  ISETP.GE.AND P2, PT, R24, R213.reuse, PT ;  /* 0x000000d51800720c */ /* 0x080fe40003f46270 */
[----:B------:R-:W-:Y:S02]  /*fc10*/  ISETP.GE.OR P1, PT, R27, R212, !P1 ;  /* 0x000000d41b00720c */ /* 0x000fe40004f26670 */
[----:B------:R-:W1:Y:S01]  /*fc20*/  I2F R27, R3 ;  /* 0x00000003001b7306 */ /* 0x000e620000201400 */
[----:B------:R-:W-:Y:S02]  /*fc30*/  FSEL R163, R232, -INF , !P4 ;  /* 0xff800000e8a37808 */ /* 0x000fe40006000000 */
[----:B------:R-:W-:Y:S02]  /*fc40*/  FSEL R140, R239, -INF , !P1 ;  /* 0xff800000ef8c7808 */ /* 0x000fe40004800000 */
[CC--:B------:R-:W-:Y:S02]  /*fc50*/  ISETP.GE.AND P1, PT, R22.reuse, R213.reuse, PT ;  /* 0x000000d51600720c */ /* 0x0c0fe40003f26270 */
[----:B------:R-:W-:Y:S02]  /*fc60*/  ISETP.GE.AND P4, PT, R11, R210, PT ;  /* 0x000000d20b00720c */ /* 0x000fe40003f86270 */
[-C--:B------:R-:W-:Y:S02]  /*fc70*/  ISETP.GE.OR P1, PT, R22, R212.reuse, !P1 ;  /* 0x000000d41600720c */ /* 0x080fe40004f26670 */
[-C--:B------:R-:W-:Y:S02]  /*fc80*/  ISETP.GE.OR P2, PT, R24, R212.reuse, !P2 ;  /* 0x000000d41800720c */ /* 0x080fe40005746670 */
[----:B------:R-:W-:Y:S02]  /*fc90*/  FSEL R160, R240, -INF , !P1 ;  /* 0xff800000f0a07808 */ /* 0x000fe40004800000 */
[CC--:B------:R-:W-:Y:S02]  /*fca0*/  ISETP.GE.AND P1, PT, R12.reuse, R213.reuse, PT ;  /* 0x000000d50c00720c */ /* 0x0c0fe40003f26270 */
[----:B------:R-:W-:Y:S02]  /*fcb0*/  FSEL R10, R231, -INF , !P3 ;  /* 0xff800000e70a7808 */ /* 0x000fe40005800000 */
[----:B------:R-:W-:Y:S02]  /*fcc0*/  ISETP.GE.OR P1, PT, R12, R212, !P1 ;  /* 0x000000d40c00720c */ /* 0x000fe40004f26670 */
[----:B------:R-:W-:Y:S02]  /*fcd0*/  ISETP.GE.AND P3, PT, R24, R210, PT ;  /* 0x000000d21800720c */ /* 0x000fe40003f66270 */
[----:B------:R-:W-:Y:S01]  /*fce0*/  FSEL R158, R244, -INF , !P1 ;  /* 0xff800000f49e7808 */ /* 0x000fe20004800000 */
[----:B-1----:R-:W-:Y:S01]  /*fcf0*/  FFMA.FTZ R18, R27, -UR24, R18 ;  /* 0x800000181b127c23 */ /* 0x002fe20008010012 */
[C---:B------:R-:W-:Y:S02]  /*fd00*/  ISETP.GE.AND P1, PT, R11.reuse, R213, PT ;  /* 0x000000d50b00720c */ /* 0x040fe40003f26270 */
[C---:B------:R-:W-:Y:S02]  /*fd10*/  ISETP.GE.OR P4, PT, R11.reuse, R207, !P4 ;  /* 0x000000cf0b00720c */ /* 0x040fe40006786670 */
[----:B------:R-:W-:Y:S02]  /*fd20*/  ISETP.GE.OR P1, PT, R11, R212, !P1 ;  /* 0x000000d40b00720c */ /* 0x000fe40004f26670 */
[----:B------:R-:W-:Y:S02]  /*fd30*/  IADD3 R3, R15, 0x39, RZ ;  /* 0x000000390f037810 */ /* 0x000fe40007ffe0ff */
[----:B------:R-:W-:Y:S02]  /*fd40*/  IADD3 R11, R211, -R11, RZ ;  /* 0x8000000bd30b7210 */ /* 0x000fe40007ffe0ff */
[----:B------:R-:W-:Y:S02]  /*fd50*/  FSEL R162, R235, -INF , !P2 ;  /* 0xff800000eba27808 */ /* 0x000fe40005000000 */
[----:B------:R-:W-:Y:S02]  /*fd60*/  FSEL R7, R230, -INF , !P6 ;  /* 0xff800000e6077808 */ /* 0x000fe40007000000 */
[----:B------:R-:W-:Y:S02]  /*fd70*/  FSEL R229, R229, -INF , !P5 ;  /* 0xff800000e5e57808 */ /* 0x000fe40006800000 */
[-C--:B------:R-:W-:Y:S02]  /*fd80*/  ISETP.GE.AND P2, PT, R28, R210.reuse, PT ;  /* 0x000000d21c00720c */ /* 0x080fe40003f46270 */
[-C--:B------:R-:W-:Y:S02]  /*fd90*/  ISETP.GE.AND P6, PT, R22, R210.reuse, PT ;  /* 0x000000d21600720c */ /* 0x080fe40003fc6270 */
[----:B------:R-:W-:Y:S02]  /*fda0*/  ISETP.GE.AND P5, PT, R12, R210, PT ;  /* 0x000000d20c00720c */ /* 0x000fe40003fa6270 */
[----:B------:R-:W-:Y:S02]  /*fdb0*/  ISETP.GE.OR P3, PT, R24, R207, !P3 ;  /* 0x000000cf1800720c */ /* 0x000fe40005f66670 */
[----:B------:R-:W-:Y:S01]  /*fdc0*/  IABS R11, R11 ;  /* 0x0000000b000b7213 */ /* 0x000fe20000000000 */
[----:B------:R-:W1:Y:S01]  /*fdd0*/  I2F R24, R32 ;  /* 0x0000002000187306 */ /* 0x000e620000201400 */
[-C--:B------:R-:W-:Y:S02]  /*fde0*/  ISETP.GE.OR P2, PT, R28, R207.reuse, !P2 ;  /* 0x000000cf1c00720c */ /* 0x080fe40005746670 */
[-C--:B------:R-:W-:Y:S01]  /*fdf0*/  ISETP.GE.OR P6, PT, R22, R207.reuse, !P6 ;  /* 0x000000cf1600720c */ /* 0x080fe200077c6670 */
[----:B------:R-:W-:Y:S01]  /*fe00*/  IMAD.MOV.U32 R13, RZ, RZ, R11 ;  /* 0x000000ffff0d7224 */ /* 0x000fe200078e000b */
[----:B------:R-:W-:Y:S02]  /*fe10*/  ISETP.GE.OR P5, PT, R12, R207, !P5 ;  /* 0x000000cf0c00720c */ /* 0x000fe40006fa6670 */
[C---:B------:R-:W-:Y:S02]  /*fe20*/  IADD3 R28, R211.reuse, -R22, RZ ;  /* 0x80000016d31c7210 */ /* 0x040fe40007ffe0ff */
[----:B------:R-:W-:Y:S01]  /*fe30*/  IADD3 R22, R211, -R12, RZ ;  /* 0x8000000cd3167210 */ /* 0x000fe20007ffe0ff */
[----:B------:R-:W-:Y:S01]  /*fe40*/  IMAD.IADD R12, R214, 0x1, -R3 ;  /* 0x00000001d60c7824 */ /* 0x000fe200078e0a03 */
[----:B------:R-:W-:Y:S02]  /*fe50*/  FSEL R156, R246, -INF , !P1 ;  /* 0xff800000f69c7808 */ /* 0x000fe40004800000 */
[----:B------:R-:W-:Y:S02]  /*fe60*/  FSEL R161, R233, -INF , !P3 ;  /* 0xff800000e9a17808 */ /* 0x000fe40005800000 */
[C---:B------:R-:W-:Y:S02]  /*fe70*/  ISETP.GE.AND P1, PT, R8.reuse, R213, PT ;  /* 0x000000d50800720c */ /* 0x040fe40003f26270 */
[C---:B------:R-:W-:Y:S02]  /*fe80*/  ISETP.GE.AND P3, PT, R8.reuse, R210, PT ;  /* 0x000000d20800720c */ /* 0x040fe40003f66270 */
[----:B------:R-:W-:Y:S02]  /*fe90*/  IABS R12, R12 ;  /* 0x0000000c000c7213 */ /* 0x000fe40000000000 */
[C---:B------:R-:W-:Y:S02]  /*fea0*/  ISETP.GE.OR P1, PT, R8.reuse, R212, !P1 ;  /* 0x000000d40800720c */ /* 0x040fe40004f26670 */
[----:B------:R-:W-:Y:S01]  /*feb0*/  ISETP.GE.OR P3, PT, R8, R207, !P3 ;  /* 0x000000cf0800720c */ /* 0x000fe20005f66670 */
[----:B-1----:R-:W-:Y:S01]  /*fec0*/  FFMA.FTZ R237, R24, -UR24, R237 ;  /* 0x8000001818ed7c23 */ /* 0x002fe200080100ed */
[----:B------:R-:W-:Y:S01]  /*fed0*/  IADD3 R11, R211, -R8, RZ ;  /* 0x80000008d30b7210 */ /* 0x000fe20007ffe0ff */
[----:B------:R-:W1:Y:S01]  /*fee0*/  I2F R12, R12 ;  /* 0x0000000c000c7306 */ /* 0x000e620000201400 */
[C---:B------:R-:W-:Y:S02]  /*fef0*/  IADD3 R6, R15.reuse, 0x30, RZ ;  /* 0x000000300f067810 */ /* 0x040fe40007ffe0ff */
[----:B------:R-:W-:Y:S02]  /*ff00*/  IABS R29, R29 ;  /* 0x0000001d001d7213 */ /* 0x000fe40000000000 */
[----:B------:R-:W-:Y:S01]  /*ff10*/  IABS R28, R28 ;  /* 0x0000001c001c7213 */ /* 0x000fe20000000000 */
[C---:B------:R-:W-:Y:S01]  /*ff20*/  IMAD.IADD R33, R214.reuse, 0x1, -R6 ;  /* 0x00000001d6217824 */ /* 0x040fe200078e0a06 */
[----:B------:R-:W-:Y:S02]  /*ff30*/  IADD3 R4, R15, 0x38, RZ ;  /* 0x000000380f047810 */ /* 0x000fe40007ffe0ff */
[----:B------:R-:W-:Y:S01]  /*ff40*/  FMNMX.FTZ R15, R9, R2, !PT ;  /* 0x00000002090f7209 */ /* 0x000fe20007810000 */
[----:B------:R-:W2:Y:S01]  /*ff50*/  I2F R8, R13 ;  /* 0x0000000d00087306 */ /* 0x000ea20000201400 */
[----:B------:R-:W-:Y:S01]  /*ff60*/  IABS R33, R33 ;  /* 0x0000002100217213 */ /* 0x000fe20000000000 */
[----:B------:R-:W-:Y:S01]  /*ff70*/  IMAD.IADD R30, R214, 0x1, -R4 ;  /* 0x00000001d61e7824 */ /* 0x000fe200078e0a04 */
[----:B------:R-:W-:Y:S02]  /*ff80*/  IABS R22, R22 ;  /* 0x0000001600167213 */ /* 0x000fe40000000000 */
[----:B------:R-:W-:Y:S02]  /*ff90*/  FSEL R154, R247, -INF , !P1 ;  /* 0xff800000f79a7808 */ /* 0x000fe40004800000 */
[----:B------:R-:W-:Y:S02]  /*ffa0*/  FSEL R143, R237, -INF , !P2 ;  /* 0xff800000ed8f7808 */ /* 0x000fe40005000000 */
[C---:B------:R-:W-:Y:S01]  /*ffb0*/  ISETP.GE.AND P1, PT, R6.reuse, R213, PT ;  /* 0x000000d50600720c */ /* 0x040fe20003f26270 */
[----:B------:R-:W3:Y:S01]  /*ffc0*/  I2F R29, R29 ;  /* 0x0000001d001d7306 */ /* 0x000ee20000201400 */
[C---:B------:R-:W-:Y:S02]  /*ffd0*/  ISETP.GE.AND P2, PT, R6.reuse, R210, PT ;  /* 0x000000d20600720c */ /* 0x040fe40003f46270 */
[----:B------:R-:W-:Y:S01]  /*ffe0*/  ISETP.GE.OR P1, PT, R6, R212, !P1 ;  /* 0x000000d40600720c */ /* 0x000fe20004f26670 */
[----:B-1----:R-:W-:Y:S01]  /*fff0*/  FFMA.FTZ R17, R12, -UR24, R17 ;  /* 0x800000180c117c23 */ /* 0x002fe20008010011 */
[----:B------:R-:W-:Y:S02]  /*10000*/  FMNMX.FTZ R12, R5, R0, !PT ;  /* 0x00000000050c7209 */ /* 0x000fe40007810000 */
[----:B------:R-:W-:Y:S01]  /*10010*/  ISETP.GE.OR P2, PT, R6, R207, !P2 ;  /* 0x000000cf0600720c */ /* 0x000fe20005746670 */
[----:B------:R-:W-:Y:S01]  /*10020*/  IMAD.IADD R6, R211, 0x1, -R6 ;  /* 0x00000001d3067824 */ /* 0x000fe200078e0a06 */
[----:B------:R-:W-:Y:S01]  /*10030*/  FMNMX.FTZ R12, R227, R12, !PT ;  /* 0x0000000ce30c7209 */ /* 0x000fe20007810000 */
[----:B------:R-:W1:Y:S01]  /*10040*/  I2F R31, R33 ;  /* 0x00000021001f7306 */ /* 0x000e620000201400 */
[----:B------:R-:W-:Y:S02]  /*10050*/  IABS R11, R11 ;  /* 0x0000000b000b7213 */ /* 0x000fe40000000000 */
[----:B------:R-:W-:Y:S01]  /*10060*/  FMNMX.FTZ R12, R7, R12, !PT ;  /* 0x0000000c070c7209 */ /* 0x000fe20007810000 */
[----:B--2---:R-:W-:Y:S01]  /*10070*/  FFMA.FTZ R245, R8, -UR24, R245 ;  /* 0x8000001808f57c23 */ /* 0x004fe200080100f5 */
[----:B------:R-:W-:Y:S01]  /*10080*/  FMNMX.FTZ R13, R220, R15, !PT ;  /* 0x0000000fdc0d7209 */ /* 0x000fe20007810000 */
[C---:B------:R-:W-:Y:S01]  /*10090*/  IMAD.IADD R8, R211.reuse, 0x1, -R4 ;  /* 0x00000001d3087824 */ /* 0x040fe200078e0a04 */
[----:B------:R-:W-:Y:S02]  /*100a0*/  IADD3 R15, R211, -R14, RZ ;  /* 0x8000000ed30f7210 */ /* 0x000fe40007ffe0ff */
[----:B------:R-:W-:Y:S01]  /*100b0*/  FMNMX.FTZ R13, R228, R13, !PT ;  /* 0x0000000de40d7209 */ /* 0x000fe20007810000 */
[----:B------:R-:W2:Y:S01]  /*100c0*/  I2F R28, R28 ;  /* 0x0000001c001c7306 */ /* 0x000ea20000201400 */
[----:B------:R-:W-:Y:S02]  /*100d0*/  IABS R6, R6 ;  /* 0x0000000600067213 */ /* 0x000fe40000000000 */
[----:B------:R-:W-:Y:S01]  /*100e0*/  FMNMX.FTZ R13, R10, R13, !PT ;  /* 0x0000000d0a0d7209 */ /* 0x000fe20007810000 */
[----:B---3--:R-:W-:Y:S01]  /*100f0*/  FFMA.FTZ R238, R29, -UR24, R238 ;  /* 0x800000181dee7c23 */ /* 0x008fe200080100ee */
[----:B------:R-:W-:Y:S02]  /*10100*/  IABS R30, R30 ;  /* 0x0000001e001e7213 */ /* 0x000fe40000000000 */
[----:B------:R-:W-:Y:S02]  /*10110*/  FMNMX.FTZ R13, R164, R13, !PT ;  /* 0x0000000da40d7209 */ /* 0x000fe40007810000 */
[----:B------:R-:W-:Y:S01]  /*10120*/  FMNMX.FTZ R12, R229, R12, !PT ;  /* 0x0000000ce50c7209 */ /* 0x000fe20007810000 */
[----:B------:R-:W3:Y:S01]  /*10130*/  I2F R22, R22 ;  /* 0x0000001600167306 */ /* 0x000ee20000201400 */
[----:B------:R-:W-:Y:S02]  /*10140*/  FMNMX.FTZ R13, R162, R13, !PT ;  /* 0x0000000da20d7209 */ /* 0x000fe40007810000 */
[----:B------:R-:W-:Y:S01]  /*10150*/  IABS R15, R15 ;  /* 0x0000000f000f7213 */ /* 0x000fe20000000000 */
[----:B-1----:R-:W-:Y:S01]  /*10160*/  FFMA.FTZ R252, R31, -UR24, R252 ;  /* 0x800000181ffc7c23 */ /* 0x002fe200080100fc */
[----:B------:R-:W-:Y:S02]  /*10170*/  FMNMX.FTZ R12, R163, R12, !PT ;  /* 0x0000000ca30c7209 */ /* 0x000fe40007810000 */
[----:B------:R-:W-:Y:S02]  /*10180*/  FMNMX.FTZ R21, R142, R13, !PT ;  /* 0x0000000d8e157209 */ /* 0x000fe40007810000 */
[----:B------:R-:W-:Y:S01]  /*10190*/  IABS R8, R8 ;  /* 0x0000000800087213 */ /* 0x000fe20000000000 */
[----:B------:R-:W1:Y:S01]  /*101a0*/  I2F R11, R11 ;  /* 0x0000000b000b7306 */ /* 0x000e620000201400 */
[----:B------:R-:W-:Y:S02]  /*101b0*/  IADD3 R13, R211, -R3, RZ ;  /* 0x80000003d30d7210 */ /* 0x000fe40007ffe0ff */
[----:B------:R-:W-:Y:S01]  /*101c0*/  FMNMX.FTZ R12, R161, R12, !PT ;  /* 0x0000000ca10c7209 */ /* 0x000fe20007810000 */
[----:B--2---:R-:W-:Y:S01]  /*101d0*/  FFMA.FTZ R243, R28, -UR24, R243 ;  /* 0x800000181cf37c23 */ /* 0x004fe200080100f3 */
[----:B------:R-:W-:Y:S02]  /*101e0*/  IABS R13, R13 ;  /* 0x0000000d000d7213 */ /* 0x000fe40000000000 */
[----:B------:R-:W-:Y:S02]  /*101f0*/  FSEL R141, R238, -INF , !P0 ;  /* 0xff800000ee8d7808 */ /* 0x000fe40004000000 */
[----:B------:R-:W-:Y:S01]  /*10200*/  FMNMX.FTZ R12, R143, R12, !PT ;  /* 0x0000000c8f0c7209 */ /* 0x000fe20007810000 */
[----:B------:R-:W2:Y:S01]  /*10210*/  I2F R20, R30 ;  /* 0x0000001e00147306 */ /* 0x000ea20000201400 */
[----:B------:R-:W-:Y:S02]  /*10220*/  FSEL R152, R252, -INF , !P1 ;  /* 0xff800000fc987808 */ /* 0x000fe40004800000 */
[----:B------:R-:W-:Y:S01]  /*10230*/  ISETP.GE.AND P1, PT, R14, R213, PT ;  /* 0x000000d50e00720c */ /* 0x000fe20003f26270 */
[----:B---3--:R-:W-:Y:S01]  /*10240*/  FFMA.FTZ R241, R22, -UR24, R241 ;  /* 0x8000001816f17c23 */ /* 0x008fe200080100f1 */
[----:B------:R-:W-:Y:S02]  /*10250*/  FSEL R159, R243, -INF , !P6 ;  /* 0xff800000f39f7808 */ /* 0x000fe40007000000 */
[----:B------:R-:W-:Y:S02]  /*10260*/  FMNMX.FTZ R12, R141, R12, !PT ;  /* 0x0000000c8d0c7209 */ /* 0x000fe40007810000 */
[----:B------:R-:W-:Y:S01]  /*10270*/  ISETP.GE.OR P1, PT, R14, R212, !P1 ;  /* 0x000000d40e00720c */ /* 0x000fe20004f26670 */
[----:B------:R-:W3:Y:S01]  /*10280*/  I2F R6, R6 ;  /* 0x0000000600067306 */ /* 0x000ee20000201400 */
[----:B------:R-:W-:Y:S02]  /*10290*/  FSEL R157, R241, -INF , !P5 ;  /* 0xff800000f19d7808 */ /* 0x000fe40006800000 */
[----:B------:R-:W-:Y:S01]  /*102a0*/  FMNMX.FTZ R12, R159, R12, !PT ;  /* 0x0000000c9f0c7209 */ /* 0x000fe20007810000 */
[----:B-1----:R-:W-:Y:S01]  /*102b0*/  FFMA.FTZ R242, R11, -UR24, R242 ;  /* 0x800000180bf27c23 */ /* 0x002fe200080100f2 */
[----:B------:R-:W-:Y:S02]  /*102c0*/  FMNMX.FTZ R21, R140, R21, !PT ;  /* 0x000000158c157209 */ /* 0x000fe40007810000 */
[----:B------:R-:W-:Y:S02]  /*102d0*/  FSEL R150, R18, -INF , !P1 ;  /* 0xff80000012967808 */ /* 0x000fe40004800000 */
[----:B------:R-:W-:Y:S01]  /*102e0*/  FSEL R155, R245, -INF , !P4 ;  /* 0xff800000f59b7808 */ /* 0x000fe20006000000 */
[----:B------:R-:W1:Y:S01]  /*102f0*/  I2F R15, R15 ;  /* 0x0000000f000f7306 */ /* 0x000e620000201400 */
[----:B------:R-:W-:Y:S02]  /*10300*/  FMNMX.FTZ R12, R157, R12, !PT ;  /* 0x0000000c9d0c7209 */ /* 0x000fe40007810000 */
[----:B------:R-:W-:Y:S01]  /*10310*/  ISETP.GE.AND P1, PT, R4, R213, PT ;  /* 0x000000d50400720c */ /* 0x000fe20003f26270 */
[----:B--2---:R-:W-:Y:S01]  /*10320*/  FFMA.FTZ R19, R20, -UR24, R19 ;  /* 0x8000001814137c23 */ /* 0x004fe20008010013 */
[----:B------:R-:W-:Y:S01]  /*10330*/  FMNMX.FTZ R21, R160, R21, !PT ;  /* 0x00000015a0157209 */ /* 0x000fe20007810000 */
[----:B------:R-:W-:Y:S01]  /*10340*/  LDSM.16.MT88.4 R28, [R193+0xc000] ;  /* 0x00c00000c11c783b */ /* 0x000fe20000004200 */
[----:B------:R-:W-:Y:S02]  /*10350*/  ISETP.GE.AND P0, PT, R14, R210, PT ;  /* 0x000000d20e00720c */ /* 0x000fe40003f06270 */
[----:B------:R-:W-:Y:S01]  /*10360*/  FSEL R153, R242, -INF , !P3 ;  /* 0xff800000f2997808 */ /* 0x000fe20005800000 */
[----:B------:R-:W2:Y:S01]  /*10370*/  I2F R8, R8 ;  /* 0x0000000800087306 */ /* 0x000ea20000201400 */
[----:B------:R-:W-:Y:S02]  /*10380*/  ISETP.GE.OR P1, PT, R4, R212, !P1 ;  /* 0x000000d40400720c */ /* 0x000fe40004f26670 */
[----:B------:R-:W-:Y:S01]  /*10390*/  FMNMX.FTZ R21, R158, R21, !PT ;  /* 0x000000159e157209 */ /* 0x000fe20007810000 */
[----:B---3--:R-:W-:Y:S01]  /*103a0*/  FFMA.FTZ R249, R6, -UR24, R249 ;  /* 0x8000001806f97c23 */ /* 0x008fe200080100f9 */
[----:B------:R-:W-:Y:S02]  /*103b0*/  FMNMX.FTZ R6, R155, R12, !PT ;  /* 0x0000000c9b067209 */ /* 0x000fe40007810000 */
[----:B------:R-:W-:Y:S02]  /*103c0*/  ISETP.GE.OR P0, PT, R14, R207, !P0 ;  /* 0x000000cf0e00720c */ /* 0x000fe40004706670 */
[----:B------:R-:W-:Y:S01]  /*103d0*/  FSEL R148, R19, -INF , !P1 ;  /* 0xff80000013947808 */ /* 0x000fe20004800000 */
[----:B------:R-:W3:Y:S01]  /*103e0*/  I2F R13, R13 ;  /* 0x0000000d000d7306 */ /* 0x000ee20000201400 */
[----:B------:R-:W-:Y:S02]  /*103f0*/  FSEL R149, R249, -INF , !P2 ;  /* 0xff800000f9957808 */ /* 0x000fe40005000000 */
[----:B------:R-:W-:Y:S01]  /*10400*/  FMNMX.FTZ R6, R153, R6, !PT ;  /* 0x0000000699067209 */ /* 0x000fe20007810000 */
[----:B-1----:R-:W-:Y:S01]  /*10410*/  FFMA.FTZ R248, R15, -UR24, R248 ;  /* 0x800000180ff87c23 */ /* 0x002fe200080100f8 */
[----:B------:R-:W-:Y:S02]  /*10420*/  ISETP.GE.AND P1, PT, R4, R210, PT ;  /* 0x000000d20400720c */ /* 0x000fe40003f26270 */
[----:B------:R-:W-:Y:S02]  /*10430*/  FMNMX.FTZ R21, R156, R21, !PT ;  /* 0x000000159c157209 */ /* 0x000fe40007810000 */
[----:B------:R-:W-:Y:S02]  /*10440*/  FSEL R147, R248, -INF , !P0 ;  /* 0xff800000f8937808 */ /* 0x000fe40004000000 */
[----:B------:R-:W-:Y:S02]  /*10450*/  ISETP.GE.OR P1, PT, R4, R207, !P1 ;  /* 0x000000cf0400720c */ /* 0x000fe40004f26670 */
[----:B------:R-:W-:Y:S01]  /*10460*/  FMNMX.FTZ R4, R149, R6, !PT ;  /* 0x0000000695047209 */ /* 0x000fe20007810000 */
[----:B--2---:R-:W-:Y:S01]  /*10470*/  FFMA.FTZ R251, R8, -UR24, R251 ;  /* 0x8000001808fb7c23 */ /* 0x004fe200080100fb */
[----:B------:R-:W-:Y:S02]  /*10480*/  ISETP.GE.AND P2, PT, R3, R210, PT ;  /* 0x000000d20300720c */ /* 0x000fe40003f46270 */
[----:B------:R-:W-:Y:S02]  /*10490*/  FMNMX.FTZ R21, R154, R21, !PT ;  /* 0x000000159a157209 */ /* 0x000fe40007810000 */
[----:B------:R-:W-:Y:S02]  /*104a0*/  FSEL R145, R251, -INF , !P1 ;  /* 0xff800000fb917808 */ /* 0x000fe40004800000 */
[----:B------:R-:W-:Y:S02]  /*104b0*/  FMNMX.FTZ R8, R147, R4, !PT ;  /* 0x0000000493087209 */ /* 0x000fe40007810000 */
[----:B------:R-:W-:Y:S01]  /*104c0*/  ISETP.GE.OR P2, PT, R3, R207, !P2 ;  /* 0x000000cf0300720c */ /* 0x000fe20005746670 */
[----:B---3--:R-:W-:Y:S01]  /*104d0*/  FFMA.FTZ R250, R13, -UR24, R250 ;  /* 0x800000180dfa7c23 */ /* 0x008fe200080100fa */
[----:B------:R-:W-:Y:S02]  /*104e0*/  FMNMX.FTZ R21, R152, R21, !PT ;  /* 0x0000001598157209 */ /* 0x000fe40007810000 */
[----:B------:R-:W-:Y:S02]  /*104f0*/  ISETP.GE.AND P6, PT, R3, R213, PT ;  /* 0x000000d50300720c */ /* 0x000fe40003fc6270 */
[----:B------:R-:W-:Y:S02]  /*10500*/  FMNMX.FTZ R8, R145, R8, !PT ;  /* 0x0000000891087209 */ /* 0x000fe40007810000 */
[----:B------:R-:W-:Y:S02]  /*10510*/  FSEL R133, R250, -INF , !P2 ;  /* 0xff800000fa857808 */ /* 0x000fe40005000000 */
[----:B------:R-:W-:Y:S02]  /*10520*/  FMNMX.FTZ R19, R150, R21, !PT ;  /* 0x0000001596137209 */ /* 0x000fe40007810000 */
[----:B------:R-:W-:Y:S01]  /*10530*/  ISETP.GE.OR P6, PT, R3, R212, !P6 ;  /* 0x000000d40300720c */ /* 0x000fe200077c6670 */
[----:B------:R-:W-:Y:S01]  /*10540*/  LDSM.16.MT88.4 R20, [R194+0xc000] ;  /* 0x00c00000c214783b */ /* 0x000fe20000004200 */
[----:B------:R-:W-:Y:S02]  /*10550*/  FMNMX.FTZ R6, R133, R8, !PT ;  /* 0x0000000885067209 */ /* 0x000fe40007810000 */
[----:B------:R-:W-:Y:S02]  /*10560*/  FSEL R146, R17, -INF , !P6 ;  /* 0xff80000011927808 */ /* 0x000fe40007000000 */
[----:B------:R-:W-:Y:S03]  /*10570*/  FMNMX.FTZ R19, R148, R19, !PT ;  /* 0x0000001394137209 */ /* 0x000fe60007810000 */
[----:B------:R-:W1:Y:S01]  /*10580*/  SHFL.BFLY PT, R3, R6, 0x2, 0x1f ;  /* 0x0c401f0006037f89 */ /* 0x000e6200000e0000 */
[----:B------:R-:W-:Y:S07]  /*10590*/  FMNMX.FTZ R11, R146, R19, !PT ;  /* 0x00000013920b7209 */ /* 0x000fee0007810000 */
        /* <DEDUP_REMOVED lines=375> */
.L_x_5716:
        /* <DEDUP_REMOVED lines=259> */
.L_x_5721:
[----:B------:R-:W2:Y:S01]  /*12d40*/  S2UR UR7, SR_CTAID.Z ;  /* 0x00000000000779c3 */ /* 0x000ea20000002700 */
[----:B------:R-:W-:Y:S02]  /*12d50*/  ULDC UR4, c[0x0][0x1c0] ;  /* 0x0000700000047ab9 */ /* 0x000fe40000000800 */
[----:B------:R-:W-:-:S05]  /*12d60*/  ULDC UR8, c[0x0][0x214] ;  /* 0x0000850000087ab9 */ /* 0x000fca0000000800 */
[----:B------:R-:W2:Y:S02]  /*12d70*/  S2UR UR6, SR_CTAID.Y ;  /* 0x00000000000679c3 */ /* 0x000ea40000002600 */
[----:B--2---:R-:W-:-:S04]  /*12d80*/  UIMAD UR4, UR6, UR4, UR7 ;  /* 0x00000004060472a4 */ /* 0x004fc8000f8e0207 */
[----:B------:R-:W-:Y:S02]  /*12d90*/  UIMAD UR8, UR4, UR8, URZ ;  /* 0x00000008040872a4 */ /* 0x000fe4000f8e023f */
.L_x_5722:
        /* <DEDUP_REMOVED lines=55> */
.L_x_5724:
[----:B----4-:R-:W-:Y:S05]  /*13110*/  BSYNC B0 ;  /* 0x0000000000007941 */ /* 0x010fea0003800000 */
.L_x_5723:
        /* <DEDUP_REMOVED lines=38> */
.L_x_5726:
[----:B------:R-:W-:Y:S05]  /*13380*/  BSYNC B0 ;  /* 0x0000000000007941 */ /* 0x000fea0003800000 */
.L_x_5725:
        /* <DEDUP_REMOVED lines=20> */
.L_x_5728:
[----:B------:R-:W-:Y:S05]  /*134d0*/  BSYNC B0 ;  /* 0x0000000000007941 */ /* 0x000fea0003800000 */
.L_x_5727:
        /* <DEDUP_REMOVED lines=20> */
.L_x_5730:
[----:B------:R-:W-:Y:S05]  /*13620*/  BSYNC B0 ;  /* 0x0000000000007941 */ /* 0x000fea0003800000 */
.L_x_5729:
        /* <DEDUP_REMOVED lines=20> */
.L_x_5731:
        /* <DEDUP_REMOVED lines=9> */
.L_x_7871:


//--------------------- .text._ZN5flash24flash_fwd_splitkv_kernelI23Flash_fwd_kernel_traitsILi192ELi64ELi64ELi4ELb0ELb0EN7cutlass10bfloat16_tE19Flash_kernel_traitsILi192ELi64ELi64ELi4ES3_EELb0ELb1ELb0ELb0ELb1ELb0ELb0ELb1EEEvNS_16Flash_fwd_paramsE --------------------------
	.section	.text._ZN5flash24flash_fwd_splitkv_kernelI23Flash_fwd_kernel_traitsILi192ELi64ELi64ELi4ELb0ELb0EN7cutlass10bfloat16_tE19Flash_kernel_traitsILi192ELi64ELi64ELi4ES3_EELb0ELb1ELb0ELb0ELb1ELb0ELb0ELb1EEEvNS_16Flash_fwd_paramsE,"ax",@progbits
	.sectioninfo	@"SHI_REGISTERS=244"
	.align	128
        .global         _ZN5flash24flash_fwd_splitkv_kernelI23Flash_fwd_kernel_traitsILi192ELi64ELi64ELi4ELb0ELb0EN7cutlass10bfloat16_tE19Flash_kernel_traitsILi192ELi64ELi64ELi4ES3_EELb0ELb1ELb0ELb0ELb1ELb0ELb0ELb1EEEvNS_16Flash_fwd_paramsE
        .type           _ZN5flash24flash_fwd_splitkv_kernelI23Flash_fwd_kernel_traitsILi192ELi64ELi64ELi4ELb0ELb0EN7cutlass10bfloat16_tE19Flash_kernel_traitsILi192ELi64ELi64ELi4ES3_EELb0ELb1ELb0ELb0ELb1ELb0ELb0ELb1EEEvNS_16Flash_fwd_paramsE,@function
        .size           _ZN5flash24flash_fwd_splitkv_kernelI23Flash_fwd_kernel_traitsILi192ELi64ELi64ELi4ELb0ELb0EN7cutlass10bfloat16_tE19Flash_kernel_traitsILi192ELi64ELi64ELi4ES3_EELb0ELb1ELb0ELb0ELb1ELb0ELb0ELb1EEEvNS_16Flash_fwd_paramsE,(.L_x_7807 - _ZN5flash24flash_fwd_splitkv_kernelI23Flash_fwd_kernel_traitsILi192ELi64ELi64ELi4ELb0ELb0EN7cutlass10bfloat16_tE19Flash_kernel_traitsILi192ELi64ELi64ELi4ES3_EELb0ELb1ELb0ELb0ELb1ELb0ELb0ELb1EEEvNS_16Flash_fwd_paramsE)
        .other          _ZN5flash24flash_fwd_splitkv_kernelI23Flash_fwd_kernel_traitsILi192ELi64ELi64ELi4ELb0ELb0EN7cutlass10bfloat16_tE19Flash_kernel_traitsILi192ELi64ELi64ELi4ES3_EELb0ELb1ELb0ELb0ELb1ELb0ELb0ELb1EEEvNS_16Flash_fwd_paramsE,@"STO_CUDA_ENTRY STV_DEFAULT"
_ZN5flash24flash_fwd_splitkv_kernelI23Flash_fwd_kernel_traitsILi192ELi64ELi64ELi4ELb0ELb0EN7cutlass10bfloat16_tE19Flash_kernel_traitsILi192ELi64ELi64ELi4ES3_EELb0ELb1ELb0ELb0ELb1ELb0ELb0ELb1EEEvNS_16Flash_fwd_paramsE:
.text._ZN5flash24flash_fwd_splitkv_kernelI23Flash_fwd_kernel_traitsILi192ELi64ELi64ELi4ELb0ELb0EN7cutlass10bfloat16_tE19Flash_kernel_traitsILi192ELi64ELi64ELi4ES3_EELb0ELb1ELb0ELb0ELb1ELb0ELb0ELb1EEEvNS_16Flash_fwd_paramsE:
        /* <DEDUP_REMOVED lines=9> */
[----:B-123--:R-:W-:Y:S05]  /*0090*/  CALL.REL.NOINC `($_ZN5flash24flash_fwd_splitkv_kernelI23Flash_fwd_kernel_traitsILi192ELi64ELi64ELi4ELb0ELb0EN7cutlass10bfloat16_tE19Flash_kernel_traitsILi192ELi64ELi64ELi4ES3_EELb0ELb1ELb0ELb0ELb1ELb0ELb0ELb1EEEvNS_16Flash_fwd_paramsE$_ZN5flash30compute_attn_1rowblock_splitkvI23Flash_fwd_kernel_traitsILi192ELi64ELi64ELi4ELb0ELb0EN7cutlass10bfloat16_tE19Flash_kernel_traitsILi192ELi64ELi64ELi4ES3_EELb0ELb1ELb0ELb0ELb1ELb0ELb0ELb1ENS_16Flash_fwd_paramsEEEvRKT8_iiiii) ;  /* 0x0000002000007944 */ /* 0x00efea0003c00000 */
[----:B------:R-:W-:Y:S05]  /*00a0*/  BSYNC B3 ;  /* 0x0000000000037941 */ /* 0x000fea0003800000 */
.L_x_5732:
[----:B------:R-:W-:Y:S05]  /*00b0*/  EXIT ;  /* 0x000000000000794d */ /* 0x000fea0003800000 */
        .type           $_ZN5flash24flash_fwd_splitkv_kernelI23Flash_fwd_kernel_traitsILi192ELi64ELi64ELi4ELb0ELb0EN7cutlass10bfloat16_tE19Flash_kernel_traitsILi192ELi64ELi64ELi4ES3_EELb0ELb1ELb0ELb0ELb1ELb0ELb0ELb1EEEvNS_16Flash_fwd_paramsE$_ZN5flash30compute_attn_1rowblock_splitkvI23Flash_fwd_kernel_traitsILi192ELi64ELi64ELi4ELb0ELb0EN7cutlass10bfloat16_tE19Flash_kernel_traitsILi192ELi64ELi64ELi4ES3_EELb0ELb1ELb0ELb0ELb1ELb0ELb0ELb1ENS_16Flash_fwd_paramsEEEvRKT8_iiiii,@function
        .size           $_ZN5flash24flash_fwd_splitkv_kernelI23Flash_fwd_kernel_traitsILi192ELi64ELi64ELi4ELb0ELb0EN7cutlass10bfloat16_tE19Flash_kernel_traitsILi192ELi64ELi64ELi4ES3_EELb0ELb1ELb0ELb0ELb1ELb0ELb0ELb1EEEvNS_16Flash_fwd_paramsE$_ZN5flash30compute_attn_1rowblock_splitkvI23Flash_fwd_kernel_traitsILi192ELi64ELi64ELi4ELb0ELb0EN7cutlass10bfloat16_tE19Flash_kernel_traitsILi192ELi64ELi64ELi4ES3_EELb0ELb1ELb0ELb0ELb1ELb0ELb0ELb1ENS_16Flash_fwd_paramsEEEvRKT8_iiiii,($__internal_26_$__cuda_sm70_shflsync_bfly_p - $_ZN5flash24flash_fwd_splitkv_kernelI23Flash_fwd_kernel_traitsILi192ELi64ELi64ELi4ELb0ELb0EN7cutlass10bfloat16_tE19Flash_kernel_traitsILi192ELi64ELi64ELi4ES3_EELb0ELb1ELb0ELb0ELb1ELb0ELb0ELb1EEEvNS_16Flash_fwd_paramsE$_ZN5flash30compute_attn_1rowblock_splitkvI23Flash_fwd_kernel_traitsILi192ELi64ELi64ELi4ELb0ELb0EN7cutlass10bfloat16_tE19Flash_kernel_traitsILi192ELi64ELi64ELi4ES3_EELb0ELb1ELb0ELb0ELb1ELb0ELb0ELb1ENS_16Flash_fwd_paramsEEEvRKT8_iiiii)
$_ZN5flash24flash_fwd_splitkv_kernelI23Flash_fwd_kernel_traitsILi192ELi64ELi64ELi4ELb0ELb0EN7cutlass10bfloat16_tE19Flash_kernel_traitsILi192ELi64ELi64ELi4ES3_EELb0ELb1ELb0ELb0ELb1ELb0ELb0ELb1EEEvNS_16Flash_fwd_paramsE$_ZN5flash30compute_attn_1rowblock_splitkvI23Flash_fwd_kernel_traitsILi192ELi64ELi64ELi4ELb0ELb0EN7cutlass10bfloat16_tE19Flash_kernel_traitsILi192ELi64ELi64ELi4ES3_EELb0ELb1ELb0ELb0ELb1ELb0ELb0ELb1ENS_16Flash_fwd_paramsEEEvRKT8_iiiii:
        /* <DEDUP_REMOVED lines=21> */
.L_x_5734:
[----:B------:R-:W-:Y:S05]  /*0210*/  BSYNC B0 ;  /* 0x0000000000007941 */ /* 0x000fea0003800000 */
.L_x_5733:
[----:B------:R-:W4:Y:S04]  /*0220*/  LD.E.64 R30, [R22.64+0xf0] ;  /* 0x0000f006161e7980 */ /* 0x000f28000c101b00 */
[----:B-1-3--:R-:W3:Y:S01]  /*0230*/  @P2 LD.E R3, [R2.64+0x4] ;  /* 0x0000040602032980 */ /* 0x00aee2000c101900 */
        /* <DEDUP_REMOVED lines=9> */
[----:B------:R-:W3:Y:S02]  /*02d0*/  LD.E.U8 R0, [R22.64+0x1b2] ;  /* 0x0001b20616007980 */ /* 0x000ee4000c101100 */
[----:B---3--:R-:W-:-:S13]  /*02e0*/  ISETP.NE.AND P1, PT, R0, RZ, PT ;  /* 0x000000ff0000720c */ /* 0x008fda0003f25270 */
[----:B------:R-:W3:Y:S02]  /*02f0*/  @P1 LD.E R3, [R4.64+0x4] ;  /* 0x0000040604031980 */ /* 0x000ee4000c101900 */
[----:B---3--:R-:W-:-:S06]  /*0300*/  @P1 IADD3 R76, R3, -R12, RZ ;  /* 0x8000000c034c1210 */ /* 0x008fcc0007ffe0ff */
[----:B------:R3:W5:Y:S01]  /*0310*/  @!P1 LD.E R76, [R4.64] ;  /* 0x00000006044c9980 */ /* 0x000762000c101900 */
[----:B------:R-:W-:Y:S05]  /*0320*/  BRA `(.L_x_5737) ;  /* 0x0000001000007947 */ /* 0x000fea0003800000 */
.L_x_5736:
[----:B------:R3:W5:Y:S02]  /*0330*/  LD.E R76, [R22.64+0xb8] ;  /* 0x0000b806164c7980 */ /* 0x000764000c101900 */
.L_x_5737:
[----:B------:R-:W-:Y:S05]  /*0340*/  BSYNC B0 ;  /* 0x0000000000007941 */ /* 0x000fea0003800000 */
.L_x_5735:
[----:B------:R-:W4:Y:S01]  /*0350*/  LD.E.64 R2, [R22.64+0xf8] ;  /* 0x0000f80616027980 */ /* 0x000f22000c101b00 */
        /* <DEDUP_REMOVED lines=9> */
.L_x_5739:
[----:B------:R-:W4:Y:S01]  /*03f0*/  LD.E.64 R2, [R22.64+0x108] ;  /* 0x0001080616027980 */ /* 0x000f22000c101b00 */
[----:B------:R-:W-:Y:S01]  /*0400*/  BSSY B0, `(.L_x_5741) ;  /* 0x0000006000007945 */ /* 0x000fe20003800000 */
[----:B------:R-:W-:Y:S01]  /*0410*/  IMAD.MOV.U32 R57, RZ, RZ, RZ ;  /* 0x000000ffff397224 */ /* 0x000fe200078e00ff */
[----:B----4-:R-:W-:-:S04]  /*0420*/  ISETP.NE.U32.AND P1, PT, R2, RZ, PT ;  /* 0x000000ff0200720c */ /* 0x010fc80003f25070 */
[----:B------:R-:W-:-:S13]  /*0430*/  ISETP.NE.AND.EX P1, PT, R3, RZ, PT, P1 ;  /* 0x000000ff0300720c */ /* 0x000fda0003f25310 */
[----:B------:R-:W-:Y:S05]  /*0440*/  @!P1 BRA `(.L_x_5742) ;  /* 0x0000001000009947 */ /* 0x000fea0003800000 */
[----:B------:R4:W5:Y:S02]  /*0450*/  LD.E R57, [R22.64+0xbc] ;  /* 0x0000bc0616397980 */ /* 0x000964000c101900 */
.L_x_5742:
[----:B------:R-:W-:Y:S05]  /*0460*/  BSYNC B0 ;  /* 0x0000000000007941 */ /* 0x000fea0003800000 */
.L_x_5741:
[----:B-----5:R-:W-:Y:S02]  /*0470*/  IADD3 R57, R76, R57, RZ ;  /* 0x000000394c397210 */ /* 0x020fe40007ffe0ff */
.L_x_5740:
[----:B------:R-:W-:Y:S05]  /*0480*/  BSYNC B1 ;  /* 0x0000000000017941 */ /* 0x000fea0003800000 */
.L_x_5738:
[----:B------:R-:W-:Y:S01]  /*0490*/  IMAD.SHL.U32 R63, R207, 0x40, RZ ;  /* 0x00000040cf3f7824 */ /* 0x000fe200078e00ff */
[----:B------:R-:W-:Y:S01]  /*04a0*/  MOV R2, R204 ;  /* 0x000000cc00027202 */ /* 0x000fe20000000f00 */
[----:B------:R-:W-:-:S03]  /*04b0*/  IMAD.MOV.U32 R3, RZ, RZ, 0x0 ;  /* 0x00000000ff037424 */ /* 0x000fc600078e00ff */
[----:B------:R-:W-:-:S13]  /*04c0*/  ISETP.GT.AND P1, PT, R208, R63, PT ;  /* 0x0000003fd000720c */ /* 0x000fda0003f24270 */
[----:B------:R-:W-:Y:S05]  /*04d0*/  @!P1 RET.REL.NODEC R2 `(_ZN5flash24flash_fwd_splitkv_kernelI23Flash_fwd_kernel_traitsILi192ELi64ELi64ELi4ELb0ELb0EN7cutlass10bfloat16_tE19Flash_kernel_traitsILi192ELi64ELi64ELi4ES3_EELb0ELb1ELb0ELb0ELb1ELb0ELb0ELb1EEEvNS_16Flash_fwd_paramsE) ;  /* 0xfffffb2002009950 */ /* 0x000fea0003c3ffff */
[----:B------:R-:W5:Y:S04]  /*04e0*/  LD.E R9, [R22.64+0xb8] ;  /* 0x0000b80616097980 */ /* 0x000f68000c101900 */
[----:B---3--:R-:W3:Y:S04]  /*04f0*/  LD.E R2, [R22.64+0x188] ;  /* 0x0001880616027980 */ /* 0x008ee8000c101900 */
[----:B----4-:R-:W4:Y:S01]  /*0500*/  LD.E R7, [R22.64+0x184] ;  /* 0x0001840616077980 */ /* 0x010f22000c101900 */
[----:B------:R-:W-:Y:S02]  /*0510*/  IADD3 R0, R57, R63, -R208 ;  /* 0x0000003f39007210 */ /* 0x000fe40007ffe8d0 */
[----:B------:R-:W-:-:S02]  /*0520*/  IADD3 R3, -R208, 0x7f, R63 ;  /* 0x0000007fd0037810 */ /* 0x000fc40007ffe13f */
[----:B------:R-:W-:Y:S02]  /*0530*/  IADD3 R5, R57, 0x3f, RZ ;  /* 0x0000003f39057810 */ /* 0x000fe40007ffe0ff */
[----:B-----5:R-:W-:Y:S02]  /*0540*/  IADD3 R9, R9, 0x3f, RZ ;  /* 0x0000003f09097810 */ /* 0x020fe40007ffe0ff */
[----:B---3--:R-:W-:Y:S02]  /*0550*/  IADD3 R3, R2, R3, R57 ;  /* 0x0000000302037210 */ /* 0x008fe40007ffe039 */
[----:B------:R-:W-:Y:S01]  /*0560*/  SHF.R.S32.HI R2, RZ, 0x1f, R5 ;  /* 0x0000001fff027819 */ /* 0x000fe20000011405 */
[----:B----4-:R-:W-:Y:S01]  /*0570*/  IMAD.IADD R7, R0, 0x1, -R7 ;  /* 0x0000000100077824 */ /* 0x010fe200078e0a07 */
[----:B------:R-:W-:Y:S02]  /*0580*/  SHF.R.S32.HI R6, RZ, 0x1f, R9 ;  /* 0x0000001fff067819 */ /* 0x000fe40000011409 */
[----:B------:R-:W-:-:S02]  /*0590*/  SHF.R.S32.HI R0, RZ, 0x1f, R3 ;  /* 0x0000001fff007819 */ /* 0x000fc40000011403 */
[----:B------:R-:W-:Y:S02]  /*05a0*/  SHF.R.S32.HI R4, RZ, 0x1f, R7 ;  /* 0x0000001fff047819 */ /* 0x000fe40000011407 */
[----:B------:R-:W-:Y:S02]  /*05b0*/  LEA.HI R2, R2, R5, RZ, 0x6 ;  /* 0x0000000502027211 */ /* 0x000fe400078f30ff */
[----:B------:R-:W-:Y:S02]  /*05c0*/  LEA.HI R6, R6, R9, RZ, 0x6 ;  /* 0x0000000906067211 */ /* 0x000fe400078f30ff */
[----:B------:R-:W-:Y:S02]  /*05d0*/  LEA.HI R0, R0, R3, RZ, 0x6 ;  /* 0x0000000300007211 */ /* 0x000fe400078f30ff */
[----:B------:R-:W-:Y:S02]  /*05e0*/  LEA.HI R4, R4, R7, RZ, 0x6 ;  /* 0x0000000704047211 */ /* 0x000fe400078f30ff */
[----:B------:R-:W-:-:S02]  /*05f0*/  SHF.R.S32.HI R2, RZ, 0x6, R2 ;  /* 0x00000006ff027819 */ /* 0x000fc40000011402 */
[----:B------:R-:W-:Y:S02]  /*0600*/  SHF.R.S32.HI R3, RZ, 0x6, R6 ;  /* 0x00000006ff037819 */ /* 0x000fe40000011406 */
[----:B------:R-:W-:Y:S02]  /*0610*/  SHF.R.S32.HI R0, RZ, 0x6, R0 ;  /* 0x00000006ff007819 */ /* 0x000fe40000011400 */
[----:B------:R-:W-:Y:S02]  /*0620*/  SHF.R.S32.HI R4, RZ, 0x6, R4 ;  /* 0x00000006ff047819 */ /* 0x000fe40000011404 */
[----:B------:R-:W-:Y:S02]  /*0630*/  IMNMX R3, R3, R2, PT ;  /* 0x0000000203037217 */ /* 0x000fe40003800200 */
[----:B------:R-:W-:Y:S02]  /*0640*/  IMNMX R198, RZ, R4, !PT ;  /* 0x00000004ffc67217 */ /* 0x000fe40007800200 */
[----:B------:R-:W-:-:S04]  /*0650*/  IMNMX R133, R3, R0, PT ;  /* 0x0000000003857217 */ /* 0x000fc80003800200 */
[----:B------:R-:W-:-:S13]  /*0660*/  ISETP.GE.AND P1, PT, R198, R133, PT ;  /* 0x00000085c600720c */ /* 0x000fda0003f26270 */
[----:B------:R-:W-:Y:S05]  /*0670*/  @!P1 BRA `(.L_x_5743) ;  /* 0x000007f000009947 */ /* 0x000fea0003800000 */
[----:B------:R-:W-:Y:S01]  /*0680*/  ISETP.NE.AND P0, PT, R210, -0x1, PT ;  /* 0xffffffffd200780c */ /* 0x000fe20003f05270 */
[----:B------:R-:W3:Y:S04]  /*0690*/  LD.E.64 R14, [R22.64+0x88] ;  /* 0x00008806160e7980 */ /* 0x000ee8000c101b00 */
[----:B------:R-:W4:Y:S04]  /*06a0*/  LD.E.64 R6, [R22.64+0x90] ;  /* 0x0000900616067980 */ /* 0x000f28000c101b00 */
[----:B--2---:R-:W2:Y:S04]  /*06b0*/  LD.E R2, [R22.64+0x60] ;  /* 0x0000600616027980 */ /* 0x004ea8000c101900 */
[----:B------:R-:W2:Y:S04]  /*06c0*/  @!P0 LD.E.64 R12, [R22.64+0x80] ;  /* 0x00008006160c8980 */ /* 0x000ea8000c101b00 */
[----:B------:R-:W4:Y:S04]  /*06d0*/  LD.E R0, [R22.64+0xb4] ;  /* 0x0000b40616007980 */ /* 0x000f28000c101900 */
[----:B------:R1:W5:Y:S04]  /*06e0*/  LD.E.64 R10, [R22.64+0x70] ;  /* 0x00007006160a7980 */ /* 0x000368000c101b00 */
[----:B------:R1:W5:Y:S01]  /*06f0*/  LD.E.64 R18, [R22.64+0xa0] ;  /* 0x0000a00616127980 */ /* 0x000362000c101b00 */
[----:B------:R-:W-:-:S04]  /*0700*/  SHF.R.S32.HI R8, RZ, 0x1f, R59 ;  /* 0x0000001fff087819 */ /* 0x000fc8000001143b */
[----:B------:R-:W-:-:S04]  /*0710*/  LEA.HI R8, R8, R59, RZ, 0x3 ;  /* 0x0000003b08087211 */ /* 0x000fc800078f18ff */
[----:B------:R-:W-:-:S04]  /*0720*/  LOP3.LUT R16, R8, 0x1ffffff8, RZ, 0xc0, !PT ;  /* 0x1ffffff808107812 */ /* 0x000fc800078ec0ff */
[----:B------:R-:W-:Y:S02]  /*0730*/  IADD3 R5, -R16, R59, RZ ;  /* 0x0000003b10057210 */ /* 0x000fe40007ffe1ff */
[----:B------:R-:W-:Y:S02]  /*0740*/  @!P0 SHF.R.S32.HI R4, RZ, 0x1f, R206 ;  /* 0x0000001fff048819 */ /* 0x000fe400000114ce */
[----:B------:R-:W-:-:S04]  /*0750*/  SHF.L.U32 R20, R5, 0x3, RZ ;  /* 0x0000000305147819 */ /* 0x000fc800000006ff */
[----:B------:R-:W-:Y:S02]  /*0760*/  SHF.R.S32.HI R21, RZ, 0x1f, R20 ;  /* 0x0000001fff157819 */ /* 0x000fe40000011414 */
[----:B------:R-:W-:Y:S01]  /*0770*/  IADD3 R208, -R63, R208, RZ ;  /* 0x000000d03fd07210 */ /* 0x000fe20007ffe1ff */
[----:B------:R-:W-:Y:S01]  /*0780*/  BSSY B0, `(.L_x_5744) ;  /* 0x0000024000007945 */ /* 0x000fe20003800000 */
[-C--:B---3--:R-:W-:Y:S02]  /*0790*/  @P0 IMAD R3, R15, R210.reuse, RZ ;  /* 0x000000d20f030224 */ /* 0x088fe400078e02ff */
[----:B------:R-:W-:-:S04]  /*07a0*/  @P0 IMAD.WIDE.U32 R16, R14, R210, RZ ;  /* 0x000000d20e100225 */ /* 0x000fc800078e00ff */
[----:B--2---:R-:W-:-:S04]  /*07b0*/  @!P0 IMAD R9, R13, R206, RZ ;  /* 0x000000ce0d098224 */ /* 0x004fc800078e02ff */
[C---:B------:R-:W-:Y:S02]  /*07c0*/  @!P0 IMAD R4, R12.reuse, R4, R9 ;  /* 0x000000040c048224 */ /* 0x040fe400078e0209 */
[----:B------:R-:W-:Y:S01]  /*07d0*/  @!P0 IMAD.WIDE.U32 R12, R12, R206, RZ ;  /* 0x000000ce0c0c8225 */ /* 0x000fe200078e00ff */
[----:B------:R-:W-:-:S03]  /*07e0*/  SHF.R.S32.HI R9, RZ, 0x1f, R63 ;  /* 0x0000001fff097819 */ /* 0x000fc6000001143f */
[----:B------:R-:W-:Y:S01]  /*07f0*/  IMAD R5, R15, R63, RZ ;  /* 0x0000003f0f057224 */ /* 0x000fe200078e02ff */
[----:B------:R-:W-:Y:S01]  /*0800*/  @!P0 MOV R16, R12 ;  /* 0x0000000c00108202 */ /* 0x000fe20000000f00 */
[----:B------:R-:W-:-:S04]  /*0810*/  IMAD.WIDE.U32 R20, R63, R14, R20 ;  /* 0x0000000e3f147225 */ /* 0x000fc800078e0014 */
[----:B------:R-:W-:Y:S02]  /*0820*/  @P0 IMAD.IADD R3, R17, 0x1, R3 ;  /* 0x0000000111030824 */ /* 0x000fe400078e0203 */
[----:B------:R-:W-:Y:S02]  /*0830*/  IMAD R12, R14, R9, R5 ;  /* 0x000000090e0c7224 */ /* 0x000fe400078e0205 */
[----:B------:R-:W-:Y:S01]  /*0840*/  @!P0 IMAD.IADD R3, R13, 0x1, R4 ;  /* 0x000000010d038824 */ /* 0x000fe200078e0204 */
[----:B------:R-:W-:Y:S02]  /*0850*/  IADD3 R16, P0, R16, R20, RZ ;  /* 0x0000001410107210 */ /* 0x000fe40007f1e0ff */
[----:B------:R-:W-:Y:S02]  /*0860*/  SHF.R.S32.HI R5, RZ, 0x3, R8 ;  /* 0x00000003ff057819 */ /* 0x000fe40000011408 */
[----:B------:R-:W-:Y:S02]  /*0870*/  IADD3.X R17, R3, R21, R12, P0, !PT ;  /* 0x0000001503117210 */ /* 0x000fe400007fe40c */
[----:B------:R-:W-:Y:S01]  /*0880*/  ISETP.GE.AND P0, PT, R5, R208, PT ;  /* 0x000000d00500720c */ /* 0x000fe20003f06270 */
[----:B----4-:R-:W-:Y:S01]  /*0890*/  IMAD R3, R7, R205, RZ ;  /* 0x000000cd07037224 */ /* 0x010fe200078e02ff */
[--C-:B------:R-:W-:Y:S01]  /*08a0*/  SHF.R.S32.HI R4, RZ, 0x1f, R205.reuse ;  /* 0x0000001fff047819 */ /* 0x100fe200000114cd */
[----:B------:R-:W-:-:S02]  /*08b0*/  IMAD R2, R206, R2, R205 ;  /* 0x00000002ce027224 */ /* 0x000fc400078e02cd */
[----:B------:R-:W-:-:S04]  /*08c0*/  IMAD.WIDE.U32 R16, R205, R6, R16 ;  /* 0x00000006cd107225 */ /* 0x000fc800078e0010 */
[----:B------:R-:W-:Y:S01]  /*08d0*/  IMAD R3, R6, R4, R3 ;  /* 0x0000000406037224 */ /* 0x000fe200078e0203 */
[----:B------:R-:W-:Y:S01]  /*08e0*/  SHF.R.S32.HI R7, RZ, 0x1f, R5 ;  /* 0x0000001fff077819 */ /* 0x000fe20000011405 */
[----:B------:R-:W-:Y:S02]  /*08f0*/  IMAD R0, R0, R2, R63 ;  /* 0x0000000200007224 */ /* 0x000fe400078e023f */
[----:B------:R-:W-:Y:S01]  /*0900*/  IMAD.IADD R25, R17, 0x1, R3 ;  /* 0x0000000111197824 */ /* 0x000fe200078e0203 */
[----:B------:R-:W-:Y:S05]  /*0910*/  @P0 BRA `(.L_x_5745) ;  /* 0x000000a000000947 */ /* 0x000fea0003800000 */
[----:B-1----:R-:W-:Y:S01]  /*0920*/  MOV R24, R16 ;  /* 0x0000001000187202 */ /* 0x002fe20000000f00 */
[----:B------:R-:W-:-:S04]  /*0930*/  IMAD R2, R15, R5, RZ ;  /* 0x000000050f027224 */ /* 0x000fc800078e02ff */
[----:B------:R-:W-:-:S04]  /*0940*/  IMAD.WIDE.U32 R8, R14, R5, R24 ;  /* 0x000000050e087225 */ /* 0x000fc800078e0018 */
[----:B------:R-:W-:-:S05]  /*0950*/  IMAD R2, R14, R7, R2 ;  /* 0x000000070e027224 */ /* 0x000fca00078e0202 */
[----:B------:R-:W-:Y:S02]  /*0960*/  IADD3 R3, R9, R2, RZ ;  /* 0x0000000209037210 */ /* 0x000fe40007ffe0ff */
[----:B-----5:R-:W-:-:S04]  /*0970*/  LEA R2, P0, R8, R10, 0x1 ;  /* 0x0000000a08027211 */ /* 0x020fc800078008ff */
[----:B------:R-:W-:-:S05]  /*0980*/  LEA.HI.X R3, R8, R11, R3, 0x1, P0 ;  /* 0x0000000b08037211 */ /* 0x000fca00000f0c03 */
[----:B------:R1:W-:Y:S04]  /*0990*/  ST.E.128 [R2.64], RZ ;  /* 0x000000ff02007985 */ /* 0x0003e8000c101d06 */
[----:B------:R1:W-:Y:S04]  /*09a0*/  ST.E.128 [R2.64+0x80], RZ ;  /* 0x000080ff02007985 */ /* 0x0003e8000c101d06 */
[----:B------:R1:W-:Y:S02]  /*09b0*/  ST.E.128 [R2.64+0x100], RZ ;  /* 0x000100ff02007985 */ /* 0x0003e4000c101d06 */
.L_x_5745:
[----:B-1----:R-:W-:Y:S05]  /*09c0*/  BSYNC B0 ;  /* 0x0000000000007941 */ /* 0x002fea0003800000 */
.L_x_5744:
        /* <DEDUP_REMOVED lines=8> */
[----:B------:R-:W-:-:S04]  /*0a50*/  IMAD.WIDE.U32 R12, R14, R9, R12 ;  /* 0x000000090e0c7225 */ /* 0x000fc800078e000c */
[----:B------:R-:W-:Y:S01]  /*0a60*/  IMAD R3, R3, R14, RZ ;  /* 0x0000000e03037224 */ /* 0x000fe200078e02ff */
[----:B-----5:R-:W-:-:S03]  /*0a70*/  LEA R2, P0, R12, R10, 0x1 ;  /* 0x0000000a0c027211 */ /* 0x020fc600078008ff */
[----:B------:R-:W-:-:S05]  /*0a80*/  IMAD R3, R15, R9, R3 ;  /* 0x000000090f037224 */ /* 0x000fca00078e0203 */
[----:B------:R-:W-:-:S04]  /*0a90*/  IADD3 R3, R13, R3, RZ ;  /* 0x000000030d037210 */ /* 0x000fc80007ffe0ff */
[----:B------:R-:W-:-:S05]  /*0aa0*/  LEA.HI.X R3, R12, R11, R3, 0x1, P0 ;  /* 0x0000000b0c037211 */ /* 0x000fca00000f0c03 */
[----:B------:R1:W-:Y:S04]  /*0ab0*/  ST.E.128 [R2.64], RZ ;  /* 0x000000ff02007985 */ /* 0x0003e8000c101d06 */
[----:B------:R1:W-:Y:S04]  /*0ac0*/  ST.E.128 [R2.64+0x80], RZ ;  /* 0x000080ff02007985 */ /* 0x0003e8000c101d06 */
[----:B------:R1:W-:Y:S02]  /*0ad0*/  ST.E.128 [R2.64+0x100], RZ ;  /* 0x000100ff02007985 */ /* 0x0003e4000c101d06 */
.L_x_5747:
[----:B------:R-:W-:Y:S05]  /*0ae0*/  BSYNC B0 ;  /* 0x0000000000007941 */ /* 0x000fea0003800000 */
.L_x_5746:
[----:B------:R-:W-:Y:S01]  /*0af0*/  IADD3 R21, R5, 0x20, RZ ;  /* 0x0000002005157810 */ /* 0x000fe20007ffe0ff */
[----:B------:R-:W-:Y:S03]  /*0b00*/  BSSY B0, `(.L_x_5748) ;  /* 0x0000010000007945 */ /* 0x000fe60003800000 */
[----:B------:R-:W-:-:S13]  /*0b10*/  ISETP.GE.AND P0, PT, R21, R208, PT ;  /* 0x000000d01500720c */ /* 0x000fda0003f06270 */
[----:B------:R-:W-:Y:S05]  /*0b20*/  @P0 BRA `(.L_x_5749) ;  /* 0x000000d000000947 */ /* 0x000fea0003800000 */
[----:B------:R-:W-:Y:S01]  /*0b30*/  IADD3 R9, P0, R5, 0x20, RZ ;  /* 0x0000002005097810 */ /* 0x000fe20007f1e0ff */
[----:B------:R-:W-:Y:S01]  /*0b40*/  IMAD.MOV.U32 R12, RZ, RZ, R16 ;  /* 0x000000ffff0c7224 */ /* 0x000fe200078e0010 */
[----:B------:R-:W-:-:S03]  /*0b50*/  MOV R13, R25 ;  /* 0x00000019000d7202 */ /* 0x000fc60000000f00 */
[----:B-1----:R-:W-:Y:S02]  /*0b60*/  IMAD.X R3, RZ, RZ, R7, P0 ;  /* 0x000000ffff037224 */ /* 0x002fe400000e0607 */
        /* <DEDUP_REMOVED lines=9> */
.L_x_5749:
[----:B------:R-:W-:Y:S05]  /*0c00*/  BSYNC B0 ;  /* 0x0000000000007941 */ /* 0x000fea0003800000 */
.L_x_5748:
[----:B------:R-:W-:Y:S01]  /*0c10*/  IADD3 R13, R5, 0x30, RZ ;  /* 0x00000030050d7810 */ /* 0x000fe20007ffe0ff */
[----:B------:R-:W-:Y:S03]  /*0c20*/  BSSY B0, `(.L_x_5750) ;  /* 0x000000f000007945 */ /* 0x000fe60003800000 */
[----:B------:R-:W-:-:S13]  /*0c30*/  ISETP.GE.AND P0, PT, R13, R208, PT ;  /* 0x000000d00d00720c */ /* 0x000fda0003f06270 */
[----:B------:R-:W-:Y:S05]  /*0c40*/  @P0 BRA `(.L_x_5751) ;  /* 0x000000c000000947 */ /* 0x000fea0003800000 */
[----:B------:R-:W-:Y:S02]  /*0c50*/  IADD3 R9, P0, R5, 0x30, RZ ;  /* 0x0000003005097810 */ /* 0x000fe40007f1e0ff */
[----:B------:R-:W-:Y:S02]  /*0c60*/  MOV R17, R25 ;  /* 0x0000001900117202 */ /* 0x000fe40000000f00 */
[----:B-1----:R-:W-:-:S03]  /*0c70*/  IADD3.X R3, RZ, R7, RZ, P0, !PT ;  /* 0x00000007ff037210 */ /* 0x002fc600007fe4ff */
        /* <DEDUP_REMOVED lines=9> */
.L_x_5751:
[----:B------:R-:W-:Y:S05]  /*0d10*/  BSYNC B0 ;  /* 0x0000000000007941 */ /* 0x000fea0003800000 */
.L_x_5750:
[----:B------:R-:W-:Y:S01]  /*0d20*/  LOP3.LUT P4, RZ, R59, 0x7, RZ, 0xc0, !PT ;  /* 0x000000073bff7812 */ /* 0x000fe2000788c0ff */
        /* <DEDUP_REMOVED lines=15> */
[----:B------:R-:W-:Y:S05]  /*0e20*/  @P4 RET.REL.NODEC R204 `(_ZN5flash24flash_fwd_splitkv_kernelI23Flash_fwd_kernel_traitsILi192ELi64ELi64ELi4ELb0ELb0EN7cutlass10bfloat16_tE19Flash_kernel_traitsILi192ELi64ELi64ELi4ES3_EELb0ELb1ELb0ELb0ELb1ELb0ELb0ELb1EEEvNS_16Flash_fwd_paramsE) ;  /* 0xfffff1d0cc004950 */ /* 0x000fea0003c3ffff */
[----:B-1----:R-:W-:Y:S02]  /*0e30*/  MOV R5, 0x7f800000 ;  /* 0x7f80000000057802 */ /* 0x002fe40000000f00 */
[----:B------:R-:W-:-:S03]  /*0e40*/  MOV R205, 0x0 ;  /* 0x0000000000cd7802 */ /* 0x000fc60000000f00 */
[----:B------:R1:W-:Y:S01]  /*0e50*/  ST.E [R2.64+0xc0], R5 ;  /* 0x0000c00502007985 */ /* 0x0003e2000c101906 */
[----:B------:R-:W-:Y:S05]  /*0e60*/  RET.REL.NODEC R204 `(_ZN5flash24flash_fwd_splitkv_kernelI23Flash_fwd_kernel_traitsILi192ELi64ELi64ELi4ELb0ELb0EN7cutlass10bfloat16_tE19Flash_kernel_traitsILi192ELi64ELi64ELi4ES3_EELb0ELb1ELb0ELb0ELb1ELb0ELb0ELb1EEEvNS_16Flash_fwd_paramsE) ;  /* 0xfffff190cc007950 */ /* 0x000fea0003c3ffff */
.L_x_5743:
[----:B------:R-:W3:Y:S04]  /*0e70*/  LD.E.64 R6, [R22.64+0x160] ;  /* 0x0001600616067980 */ /* 0x000ee8000c101b00 */
[----:B------:R-:W4:Y:S01]  /*0e80*/  LD.E.64 R8, [R22.64+0x158] ;  /* 0x0001580616087980 */ /* 0x000f22000c101b00 */
        /* <DEDUP_REMOVED lines=33> */
[----:B------:R-:W3:Y:S02]  /*10a0*/  F2I.FTZ.U32.TRUNC.NTZ R11, R10 ;  /* 0x0000000a000b7305 */ /* 0x000ee4000021f000 */
        /* <DEDUP_REMOVED lines=35> */
[----:B------:R-:W-:Y:S02]  /*12e0*/  ISETP.GT.U32.AND P2, PT, R7, R0, PT ;  /* 0x000000000700720c */ /* 0x000fe40003f44070 */
[----:B------:R-:W-:Y:S01]  /*12f0*/  LOP3.LUT R3, R205, R6, RZ, 0x3c, !PT ;  /* 0x00000006cd037212 */ /* 0x000fe200078e3cff */
[----:B------:R-:W-:-:S10]  /*1300*/  IMAD.MOV R9, RZ, RZ, -R9 ;  /* 0x000000ffff097224 */ /* 0x000fd400078e0a09 */
[----:B------:R-:W-:-:S04]  /*1310*/  @!P2 IADD3 R0, R0, -R7, RZ ;  /* 0x800000070000a210 */ /* 0x000fc80007ffe0ff */
[----:B------:R-:W-:Y:S02]  /*1320*/  ISETP.GE.U32.AND P3, PT, R0, R7, PT ;  /* 0x000000070000720c */ /* 0x000fe40003f66070 */
[----:B------:R-:W-:Y:S02]  /*1330*/  ISETP.GE.AND P1, PT, R3, RZ, PT ;  /* 0x000000ff0300720c */ /* 0x000fe40003f26270 */
[----:B------:R-:W-:Y:S01]  /*1340*/  @!P2 IADD3 R4, R4, 0x1, RZ ;  /* 0x000000010404a810 */ /* 0x000fe20007ffe0ff */
[----:B------:R-:W-:Y:S01]  /*1350*/  IMAD R3, R8, R9, R5 ;  /* 0x0000000908037224 */ /* 0x000fe200078e0205 */
[----:B------:R-:W-:-:S03]  /*1360*/  ISETP.NE.AND P2, PT, R6, RZ, PT ;  /* 0x000000ff0600720c */ /* 0x000fc60003f45270 */
[----:B--2---:R-:W-:Y:S01]  /*1370*/  IMAD R8, R137, R3, RZ ;  /* 0x0000000389087224 */ /* 0x004fe200078e02ff */
[----:B------:R-:W-:-:S03]  /*1380*/  SHF.R.S32.HI R13, RZ, 0x1f, R3 ;  /* 0x0000001fff0d7819 */ /* 0x000fc60000011403 */
[----:B------:R-:W-:Y:S02]  /*1390*/  @P3 IADD3 R4, R4, 0x1, RZ ;  /* 0x0000000104043810 */ /* 0x000fe40007ffe0ff */
[----:B------:R-:W-:-:S03]  /*13a0*/  IMAD R8, R136, R13, R8 ;  /* 0x0000000d88087224 */ /* 0x000fc600078e0208 */
[----:B------:R-:W-:Y:S01]  /*13b0*/  @!P1 IMAD.MOV R4, RZ, RZ, -R4 ;  /* 0x000000ffff049224 */ /* 0x000fe200078e0a04 */
[----:B------:R-:W-:-:S05]  /*13c0*/  @!P2 LOP3.LUT R4, RZ, R6, RZ, 0x33, !PT ;  /* 0x00000006ff04a212 */ /* 0x000fca00078e33ff */
[----:B------:R-:W-:Y:S01]  /*13d0*/  IMAD R6, R15, R4, RZ ;  /* 0x000000040f067224 */ /* 0x000fe200078e02ff */
[----:B---3--:R-:W-:Y:S01]  /*13e0*/  SHF.R.S32.HI R0, RZ, 0x1f, R2 ;  /* 0x0000001fff007819 */ /* 0x008fe20000011402 */
[----:B------:R-:W-:-:S04]  /*13f0*/  IMAD R7, R17, R2, RZ ;  /* 0x0000000211077224 */ /* 0x000fc800078e02ff */
[C---:B------:R-:W-:Y:S02]  /*1400*/  IMAD R7, R16.reuse, R0, R7 ;  /* 0x0000000010077224 */ /* 0x040fe400078e0207 */
[----:B------:R-:W-:-:S05]  /*1410*/  IMAD.WIDE.U32 R16, R16, R2, RZ ;  /* 0x0000000210107225 */ /* 0x000fca00078e00ff */
[----:B------:R-:W-:-:S05]  /*1420*/  IADD3 R17, R17, R7, RZ ;  /* 0x0000000711117210 */ /* 0x000fca0007ffe0ff */
[----:B------:R-:W-:-:S04]  /*1430*/  IMAD.WIDE.U32 R16, R3, R136, R16 ;  /* 0x0000008803107225 */ /* 0x000fc800078e0010 */
[----:B------:R-:W-:Y:S01]  /*1440*/  IMAD R7, R11, R2, RZ ;  /* 0x000000020b077224 */ /* 0x000fe200078e02ff */
[----:B------:R-:W-:Y:S02]  /*1450*/  IADD3 R17, R17, R8, RZ ;  /* 0x0000000811117210 */ /* 0x000fe40007ffe0ff */
[----:B------:R-:W-:Y:S01]  /*1460*/  SHF.R.S32.HI R11, RZ, 0x1f, R4 ;  /* 0x0000001fff0b7819 */ /* 0x000fe20000011404 */
        /* <DEDUP_REMOVED lines=9> */
.L_x_5753:
        /* <DEDUP_REMOVED lines=28> */
[----:B------:R-:W-:Y:S01]  /*16c0*/  @!P1 IADD3 R0, R0, -R3, RZ ;  /* 0x8000000300009210 */ /* 0x000fe20007ffe0ff */
[----:B------:R-:W-:Y:S01]  /*16d0*/  @P4 IMAD.IADD R7, R11, 0x1, R12 ;  /* 0x000000010b074824 */ /* 0x000fe200078e020c */
[----:B------:R-:W-:Y:S01]  /*16e0*/  @!P4 IADD3 R21, R21, R5, RZ ;  /* 0x000000051515c210 */ /* 0x000fe20007ffe0ff */
[----:B--2---:R-:W-:Y:S01]  /*16f0*/  @!P4 IMAD R5, R19, R10, RZ ;  /* 0x0000000a1305c224 */ /* 0x004fe200078e02ff */
        /* <DEDUP_REMOVED lines=9> */
[----:B------:R-:W-:Y:S01]  /*1790*/  ISETP.NE.AND P1, PT, R4, RZ, PT ;  /* 0x000000ff0400720c */ /* 0x000fe20003f25270 */
[----:B------:R-:W-:Y:S01]  /*17a0*/  @!P4 IMAD.IADD R9, R19, 0x1, R5 ;  /* 0x000000011309c824 */ /* 0x000fe200078e0205 */
[----:B------:R-:W-:Y:S02]  /*17b0*/  LEA R5, R133, 0xffffffc0, 0x6 ;  /* 0xffffffc085057811 */ /* 0x000fe400078e30ff */
[----:B------:R-:W-:-:S02]  /*17c0*/  @P3 IADD3 R2, R2, 0x1, RZ ;  /* 0x0000000102023810 */ /* 0x000fc40007ffe0ff */
[----:B------:R-:W-:Y:S01]  /*17d0*/  @P4 MOV R8, R24 ;  /* 0x0000001800084202 */ /* 0x000fe20000000f00 */
[----:B------:R-:W-:Y:S01]  /*17e0*/  IMAD R7, R137, R5, RZ ;  /* 0x0000000589077224 */ /* 0x000fe200078e02ff */
[----:B------:R-:W-:Y:S02]  /*17f0*/  @!P4 MOV R8, R18 ;  /* 0x000000120008c202 */ /* 0x000fe40000000f00 */
[----:B------:R-:W-:Y:S01]  /*1800*/  SHF.R.S32.HI R13, RZ, 0x1f, R5 ;  /* 0x0000001fff0d7819 */ /* 0x000fe20000011405 */
[----:B------:R-:W-:Y:S01]  /*1810*/  @!P4 IMAD R6, R139, R11, RZ ;  /* 0x0000000b8b06c224 */ /* 0x000fe200078e02ff */
[----:B------:R-:W-:Y:S02]  /*1820*/  @!P4 SHF.R.S32.HI R3, RZ, 0x1f, R11 ;  /* 0x0000001fff03c819 */ /* 0x000fe4000001140b */
[----:B------:R-:W-:Y:S01]  /*1830*/  MOV R0, R2 ;  /* 0x0000000200007202 */ /* 0x000fe20000000f00 */
[----:B------:R-:W-:Y:S02]  /*1840*/  IMAD R7, R13, R136, R7 ;  /* 0x000000880d077224 */ /* 0x000fe400078e0207 */
[----:B------:R-:W-:-:S04]  /*1850*/  IMAD.WIDE.U32 R8, R136, R5, R8 ;  /* 0x0000000588087225 */ /* 0x000fc800078e0008 */
[----:B------:R-:W-:Y:S01]  /*1860*/  @!P4 IMAD.WIDE.U32 R18, R138, R11, RZ ;  /* 0x0000000b8a12c225 */ /* 0x000fe200078e00ff */
[----:B------:R-:W-:-:S03]  /*1870*/  @P4 IADD3 R11, R11, R12, RZ ;  /* 0x0000000c0b0b4210 */ /* 0x000fc60007ffe0ff */
[----:B------:R-:W-:Y:S02]  /*1880*/  @!P4 IMAD R3, R3, R138, R6 ;  /* 0x0000008a0303c224 */ /* 0x000fe400078e0206 */
[----:B------:R-:W-:Y:S01]  /*1890*/  @!P2 IMAD.MOV R0, RZ, RZ, -R0 ;  /* 0x000000ffff00a224 */ /* 0x000fe200078e0a00 */
[----:B------:R-:W-:Y:S01]  /*18a0*/  @!P1 LOP3.LUT R0, RZ, R4, RZ, 0x33, !PT ;  /* 0x00000004ff009212 */ /* 0x000fe200078e33ff */
[----:B------:R-:W-:Y:S01]  /*18b0*/  @!P4 IMAD.IADD R19, R19, 0x1, R3 ;  /* 0x000000011313c824 */ /* 0x000fe200078e0203 */
[----:B------:R-:W-:Y:S01]  /*18c0*/  IADD3 R9, R9, R7, RZ ;  /* 0x0000000709097210 */ /* 0x000fe20007ffe0ff */
[-C--:B------:R-:W-:Y:S01]  /*18d0*/  @P4 IMAD R3, R139, R11.reuse, RZ ;  /* 0x0000000b8b034224 */ /* 0x080fe200078e02ff */
[----:B------:R-:W-:Y:S01]  /*18e0*/  @!P4 SHF.R.S32.HI R7, RZ, 0x1f, R10 ;  /* 0x0000001fff07c819 */ /* 0x000fe2000001140a */
[----:B------:R-:W-:Y:S01]  /*18f0*/  @P4 IMAD.WIDE.U32 R20, R138, R11, RZ ;  /* 0x0000000b8a144225 */ /* 0x000fe200078e00ff */
[----:B------:R-:W-:-:S03]  /*1900*/  SHF.R.S32.HI R11, RZ, 0x1f, R0 ;  /* 0x0000001fff0b7819 */ /* 0x000fc60000011400 */
[----:B------:R-:W-:Y:S02]  /*1910*/  @!P4 IMAD R2, R17, R10, RZ ;  /* 0x0000000a1102c224 */ /* 0x000fe400078e02ff */
[----:B------:R-:W-:Y:S02]  /*1920*/  IMAD R4, R15, R0, RZ ;  /* 0x000000000f047224 */ /* 0x000fe400078e02ff */
[C---:B------:R-:W-:Y:S02]  /*1930*/  @!P4 IMAD R2, R16.reuse, R7, R2 ;  /* 0x000000071002c224 */ /* 0x040fe400078e0202 */
        /* <DEDUP_REMOVED lines=11> */
.L_x_5754:
[----:B-1----:R-:W-:Y:S05]  /*19f0*/  BSYNC B0 ;  /* 0x0000000000007941 */ /* 0x002fea0003800000 */
.L_x_5752:
[----:B------:R-:W-:Y:S01]  /*1a00*/  ISETP.NE.AND P1, PT, R210, -0x1, PT ;  /* 0xffffffffd200780c */ /* 0x000fe20003f25270 */
[----:B------:R-:W2:Y:S04]  /*1a10*/  LD.E.64 R164, [R22.64+0x30] ;  /* 0x0000300616a47980 */ /* 0x000ea8000c101b00 */
[----:B------:R-:W3:Y:S04]  /*1a20*/  LD.E.64 R20, [R22.64+0x48] ;  /* 0x0000480616147980 */ /* 0x000ee8000c101b00 */
[----:B------:R-:W4:Y:S04]  /*1a30*/  LD.E.64 R16, [R22.64+0x8] ;  /* 0x0000080616107980 */ /* 0x000f28000c101b00 */
[----:B------:R-:W3:Y:S04]  /*1a40*/  @!P1 LD.E.64 R28, [R22.64+0x18] ;  /* 0x00001806161c9980 */ /* 0x000ee8000c101b00 */
[----:B------:R-:W4:Y:S04]  /*1a50*/  LD.E.64 R8, [R22.64+0x10] ;  /* 0x0000100616087980 */ /* 0x000f28000c101b00 */
[----:B------:R2:W5:Y:S04]  /*1a60*/  @P0 LD.E R12, [R30.64] ;  /* 0x000000061e0c0980 */ /* 0x000568000c101900 */
[----:B------:R1:W5:Y:S01]  /*1a70*/  LD.E.64 R166, [R22.64] ;  /* 0x0000000616a67980 */ /* 0x000362000c101b00 */
[----:B------:R-:W-:-:S04]  /*1a80*/  SHF.R.S32.HI R0, RZ, 0x1f, R59 ;  /* 0x0000001fff007819 */ /* 0x000fc8000001143b */
[----:B------:R-:W-:-:S04]  /*1a90*/  LEA.HI R158, R0, R59, RZ, 0x3 ;  /* 0x0000003b009e7211 */ /* 0x000fc800078f18ff */
[----:B------:R-:W-:-:S05]  /*1aa0*/  LOP3.LUT R68, R158, 0xfffffff8, RZ, 0xc0, !PT ;  /* 0xfffffff89e447812 */ /* 0x000fca00078ec0ff */
[----:B------:R-:W-:Y:S01]  /*1ab0*/  IMAD.IADD R68, R59, 0x1, -R68 ;  /* 0x000000013b447824 */ /* 0x000fe200078e0a44 */
[----:B------:R-:W-:-:S03]  /*1ac0*/  SHF.R.S32.HI R158, RZ, 0x3, R158 ;  /* 0x00000003ff9e7819 */ /* 0x000fc6000001149e */
[----:B------:R-:W-:Y:S02]  /*1ad0*/  IMAD.SHL.U32 R18, R68, 0x8, RZ ;  /* 0x0000000844127824 */ /* 0x000fe400078e00ff */
[----:B------:R-:W-:-:S03]  /*1ae0*/  IMAD R24, R13, R138, RZ ;  /* 0x0000008a0d187224 */ /* 0x000fc600078e02ff */
[----:B------:R-:W-:Y:S02]  /*1af0*/  IADD3 R14, P2, R18, R6, RZ ;  /* 0x00000006120e7210 */ /* 0x000fe40007f5e0ff */
[----:B------:R-:W-:Y:S01]  /*1b00*/  SHF.R.S32.HI R19, RZ, 0x1f, R18 ;  /* 0x0000001fff137819 */ /* 0x000fe20000011412 */
[----:B------:R-:W-:-:S03]  /*1b10*/  IMAD.SHL.U32 R13, R158, 0x40, RZ ;  /* 0x000000409e0d7824 */ /* 0x000fc600078e00ff */
[----:B------:R-:W-:Y:S02]  /*1b20*/  IADD3.X R15, R19, R15, RZ, P2, !PT ;  /* 0x0000000f130f7210 */ /* 0x000fe400017fe4ff */
[----:B------:R-:W-:Y:S01]  /*1b30*/  LOP3.LUT R13, R13, 0x1c0, RZ, 0xc0, !PT ;  /* 0x000001c00d0d7812 */ /* 0x000fe200078ec0ff */
[C---:B------:R-:W-:Y:S02]  /*1b40*/  IMAD R24, R3.reuse, R139, R24 ;  /* 0x0000008b03187224 */ /* 0x040fe400078e0218 */
[----:B------:R-:W-:Y:S01]  /*1b50*/  IMAD.WIDE.U32 R14, R3, R138, R14 ;  /* 0x0000008a030e7225 */ /* 0x000fe200078e000e */
[----:B------:R-:W-:Y:S02]  /*1b60*/  LEA.HI R3, R0, R59, RZ, 0x6 ;  /* 0x0000003b00037211 */ /* 0x000fe400078f30ff */
[----:B------:R-:W-:Y:S02]  /*1b70*/  LOP3.LUT R156, R13, 0x38, R18, 0xf8, !PT ;  /* 0x000000380d9c7812 */ /* 0x000fe400078ef812 */
[----:B------:R-:W-:Y:S01]  /*1b80*/  SHF.R.U32.HI R13, RZ, 0x3, R13 ;  /* 0x00000003ff0d7819 */ /* 0x000fe2000001160d */
[----:B------:R-:W-:Y:S01]  /*1b90*/  IMAD.SHL.U32 R3, R3, 0x8, RZ ;  /* 0x0000000803037824 */ /* 0x000fe200078e00ff */
[----:B------:R-:W-:-:S02]  /*1ba0*/  SHF.R.S32.HI R77, RZ, 0x1f, R206 ;  /* 0x0000001fff4d7819 */ /* 0x000fc400000114ce */
[----:B------:R-:W-:-:S04]  /*1bb0*/  LOP3.LUT R156, R156, R13, RZ, 0x3c, !PT ;  /* 0x0000000d9c9c7212 */ /* 0x000fc800078e3cff */
[----:B------:R-:W-:Y:S01]  /*1bc0*/  LOP3.LUT R156, R156, 0xfffffe00, R3, 0xf8, !PT ;  /* 0xfffffe009c9c7812 */ /* 0x000fe200078ef803 */
[----:B------:R-:W-:Y:S01]  /*1bd0*/  IMAD.IADD R25, R15, 0x1, R24 ;  /* 0x000000010f197824 */ /* 0x000fe200078e0218 */
[----:B------:R-:W-:Y:S01]  /*1be0*/  LEA.HI R75, R0, R59, RZ, 0x4 ;  /* 0x0000003b004b7211 */ /* 0x000fe200078f20ff */
[----:B------:R-:W-:Y:S02]  /*1bf0*/  IMAD.MOV.U32 R24, RZ, RZ, R14 ;  /* 0x000000ffff187224 */ /* 0x000fe400078e000e */
[----:B------:R-:W-:Y:S01]  /*1c00*/  IMAD R6, R27, R4, RZ ;  /* 0x000000041b067224 */ /* 0x000fe200078e02ff */
[----:B------:R-:W-:Y:S01]  /*1c10*/  LOP3.LUT R14, R75, 0xfffffff0, RZ, 0xc0, !PT ;  /* 0xfffffff04b0e7812 */ /* 0x000fe200078ec0ff */
[----:B------:R-:W-:-:S04]  /*1c20*/  IMAD.WIDE.U32 R24, R4, R26, R24 ;  /* 0x0000001a04187225 */ /* 0x000fc800078e0018 */
[----:B------:R-:W-:Y:S01]  /*1c30*/  IMAD R6, R11, R26, R6 ;  /* 0x0000001a0b067224 */ /* 0x000fe200078e0206 */
[----:B------:R-:W-:-:S04]  /*1c40*/  IADD3 R15, -R14, R59, RZ ;  /* 0x0000003b0e0f7210 */ /* 0x000fc80007ffe1ff */
[----:B------:R-:W-:Y:S02]  /*1c50*/  SHF.R.S32.HI R14, RZ, 0x1f, R15 ;  /* 0x0000001fff0e7819 */ /* 0x000fe4000001140f */
[----:B------:R-:W-:Y:S02]  /*1c60*/  SHF.R.S32.HI R159, RZ, 0x1f, R158 ;  /* 0x0000001fff9f7819 */ /* 0x000fe4000001149e */
[----:B------:R-:W-:-:S04]  /*1c70*/  LEA.HI R71, R14, R15, RZ, 0x3 ;  /* 0x0000000f0e477211 */ /* 0x000fc800078f18ff */
[----:B------:R-:W-:Y:S01]  /*1c80*/  LOP3.LUT R74, R71, 0xfffffff8, RZ, 0xc0, !PT ;  /* 0xfffffff8474a7812 */ /* 0x000fe200078ec0ff */
[-C--:B------:R-:W-:Y:S02]  /*1c90*/  IMAD R199, R137, R158.reuse, RZ ;  /* 0x0000009e89c77224 */ /* 0x080fe400078e02ff */
[----:B------:R-:W-:Y:S02]  /*1ca0*/  IMAD R203, R139, R158, RZ ;  /* 0x0000009e8bcb7224 */ /* 0x000fe400078e02ff */
[----:B------:R-:W-:Y:S02]  /*1cb0*/  IMAD.IADD R74, R15, 0x1, -R74 ;  /* 0x000000010f4a7824 */ /* 0x000fe400078e0a4a */
[C---:B------:R-:W-:Y:S02]  /*1cc0*/  IMAD R199, R159.reuse, R136, R199 ;  /* 0x000000889fc77224 */ /* 0x040fe400078e02c7 */
[----:B------:R-:W-:Y:S01]  /*1cd0*/  IMAD R203, R159, R138, R203 ;  /* 0x0000008a9fcb7224 */ /* 0x000fe200078e02cb */
[----:B------:R-:W-:Y:S01]  /*1ce0*/  LEA.HI R62, R0, R59, RZ, 0x5 ;  /* 0x0000003b003e7211 */ /* 0x000fe200078f28ff */
[----:B------:R-:W-:-:S02]  /*1cf0*/  IMAD.MOV.U32 R58, RZ, RZ, 0x10 ;  /* 0x00000010ff3a7424 */ /* 0x000fc400078e00ff */
[----:B------:R-:W-:Y:S01]  /*1d00*/  IMAD.MOV.U32 R56, RZ, RZ, 0x20 ;  /* 0x00000020ff387424 */ /* 0x000fe200078e00ff */
[----:B------:R-:W-:Y:S01]  /*1d10*/  SHF.L.U64.HI R73, R136, 0x4, R137 ;  /* 0x0000000488497819 */ /* 0x000fe20000010289 */
[----:B------:R-:W-:Y:S01]  /*1d20*/  IMAD.SHL.U32 R69, R138, 0x10, RZ ;  /* 0x000000108a457824 */ /* 0x000fe200078e00ff */
[----:B------:R-:W-:Y:S02]  /*1d30*/  SHF.L.U32 R72, R136, 0x4, RZ ;  /* 0x0000000488487819 */ /* 0x000fe400000006ff */
[----:B------:R-:W-:Y:S02]  /*1d40*/  SHF.L.U64.HI R70, R138, 0x4, R139 ;  /* 0x000000048a467819 */ /* 0x000fe4000001028b */
[----:B------:R-:W-:Y:S02]  /*1d50*/  SHF.R.S32.HI R62, RZ, 0x5, R62 ;  /* 0x00000005ff3e7819 */ /* 0x000fe4000001143e */
[----:B------:R-:W-:Y:S01]  /*1d60*/  SHF.L.U32 R78, R68, 0x2, RZ ;  /* 0x00000002444e7819 */ /* 0x000fe200000006ff */
[----:B--2---:R-:W-:-:S04]  /*1d70*/  @P1 IMAD.WIDE.U32 R30, R164, R210, RZ ;  /* 0x000000d2a41e1225 */ /* 0x004fc800078e00ff */
[----:B---3--:R-:W-:-:S04]  /*1d80*/  @!P1 IMAD R10, R29, R206, RZ ;  /* 0x000000ce1d0a9224 */ /* 0x008fc800078e02ff */
[C---:B------:R-:W-:Y:S02]  /*1d90*/  @!P1 IMAD R3, R28.reuse, R77, R10 ;  /* 0x0000004d1c039224 */ /* 0x040fe400078e020a */
[----:B------:R-:W-:-:S04]  /*1da0*/  @!P1 IMAD.WIDE.U32 R28, R28, R206, RZ ;  /* 0x000000ce1c1c9225 */ /* 0x000fc800078e00ff */
[----:B------:R-:W-:Y:S02]  /*1db0*/  @P1 IMAD.MOV.U32 R10, RZ, RZ, R30 ;  /* 0x000000ffff0a1224 */ /* 0x000fe400078e001e */
[----:B------:R-:W-:Y:S02]  /*1dc0*/  @P1 IMAD R13, R165, R210, RZ ;  /* 0x000000d2a50d1224 */ /* 0x000fe400078e02ff */
[----:B------:R-:W-:Y:S02]  /*1dd0*/  @!P1 IMAD.MOV.U32 R10, RZ, RZ, R28 ;  /* 0x000000ffff0a9224 */ /* 0x000fe400078e001c */
[----:B------:R-:W-:Y:S01]  /*1de0*/  @P1 IMAD.IADD R13, R31, 0x1, R13 ;  /* 0x000000011f0d1824 */ /* 0x000fe200078e020d */
[----:B------:R-:W-:Y:S02]  /*1df0*/  @!P1 IADD3 R13, R29, R3, RZ ;  /* 0x000000031d0d9210 */ /* 0x000fe40007ffe0ff */
[----:B------:R-:W-:Y:S01]  /*1e00*/  IADD3 R26, P2, R18, R10, RZ ;  /* 0x0000000a121a7210 */ /* 0x000fe20007f5e0ff */
[----:B------:R-:W-:Y:S01]  /*1e10*/  IMAD R10, R21, R205, RZ ;  /* 0x000000cd150a7224 */ /* 0x000fe200078e02ff */
[----:B------:R-:W-:-:S03]  /*1e20*/  SHF.R.S32.HI R3, RZ, 0x1f, R205 ;  /* 0x0000001fff037819 */ /* 0x000fc600000114cd */
[----:B------:R-:W-:Y:S02]  /*1e30*/  IMAD.X R27, R19, 0x1, R13, P2 ;  /* 0x00000001131b7824 */ /* 0x000fe400010e060d */
[----:B------:R-:W-:Y:S02]  /*1e40*/  IMAD R3, R20, R3, R10 ;  /* 0x0000000314037224 */ /* 0x000fe400078e020a */
[----:B------:R-:W-:Y:S01]  /*1e50*/  IMAD.WIDE.U32 R160, R205, R20, R26 ;  /* 0x00000014cda07225 */ /* 0x000fe200078e001a */
[----:B------:R-:W-:-:S03]  /*1e60*/  IADD3 R14, P1, R18, R2, RZ ;  /* 0x00000002120e7210 */ /* 0x000fc60007f3e0ff */
[----:B------:R-:W-:Y:S02]  /*1e70*/  IMAD.IADD R161, R161, 0x1, R3 ;  /* 0x00000001a1a17824 */ /* 0x000fe400078e0203 */
[----:B------:R-:W-:Y:S01]  /*1e80*/  IMAD.WIDE R2, R207, 0x40, R158 ;  /* 0x00000040cf027825 */ /* 0x000fe200078e029e */
[----:B------:R-:W-:-:S03]  /*1e90*/  MOV R20, R24 ;  /* 0x0000001800147202 */ /* 0x000fc60000000f00 */
[----:B------:R-:W-:Y:S01]  /*1ea0*/  IMAD R163, R3, R164, RZ ;  /* 0x000000a403a37224 */ /* 0x000fe200078e02ff */
[----:B------:R-:W-:Y:S01]  /*1eb0*/  SHF.R.S32.HI R3, RZ, 0x1f, R76 ;  /* 0x0000001fff037819 */ /* 0x000fe2000001144c */
[----:B------:R-:W-:Y:S02]  /*1ec0*/  IMAD.IADD R21, R25, 0x1, R6 ;  /* 0x0000000119157824 */ /* 0x000fe400078e0206 */
[----:B------:R-:W-:Y:S01]  /*1ed0*/  IMAD.X R15, R19, 0x1, R7, P1 ;  /* 0x00000001130f7824 */ /* 0x000fe200008e0607 */
[----:B------:R-:W-:Y:S01]  /*1ee0*/  LEA.HI R3, R3, R76, RZ, 0x6 ;  /* 0x0000004c03037211 */ /* 0x000fe200078f30ff */
[----:B------:R-:W-:-:S04]  /*1ef0*/  IMAD.WIDE.U32 R6, R158, R138, R20 ;  /* 0x0000008a9e067225 */ /* 0x000fc800078e0014 */
[----:B------:R-:W-:Y:S01]  /*1f00*/  IMAD.WIDE.U32 R14, R158, R136, R14 ;  /* 0x000000889e0e7225 */ /* 0x000fe200078e000e */
[----:B------:R-:W-:Y:S02]  /*1f10*/  SHF.R.S32.HI R3, RZ, 0x6, R3 ;  /* 0x00000006ff037819 */ /* 0x000fe40000011403 */
[----:B------:R-:W-:Y:S01]  /*1f20*/  IADD3 R203, R7, R203, RZ ;  /* 0x000000cb07cb7210 */ /* 0x000fe20007ffe0ff */
[----:B------:R-:W-:Y:S01]  /*1f30*/  IMAD.IADD R199, R15, 0x1, R199 ;  /* 0x000000010fc77824 */ /* 0x000fe200078e02c7 */
[----:B----4-:R-:W-:Y:S02]  /*1f40*/  LEA R200, P2, R14, R16, 0x1 ;  /* 0x000000100ec87211 */ /* 0x010fe400078408ff */
[----:B------:R-:W-:Y:S02]  /*1f50*/  LEA R202, P1, R6, R8, 0x1 ;  /* 0x0000000806ca7211 */ /* 0x000fe400078208ff */
[----:B------:R-:W-:Y:S02]  /*1f60*/  IMNMX R100, R198, R3, !PT ;  /* 0x00000003c6647217 */ /* 0x000fe40007800200 */
[----:B------:R-:W-:-:S02]  /*1f70*/  LEA.HI.X R199, R14, R17, R199, 0x1, P2 ;  /* 0x000000110ec77211 */ /* 0x000fc400010f0cc7 */
[----:B------:R-:W-:Y:S02]  /*1f80*/  LEA.HI.X R203, R6, R9, R203, 0x1, P1 ;  /* 0x0000000906cb7211 */ /* 0x000fe400008f0ccb */
[----:B------:R-:W-:Y:S02]  /*1f90*/  R2P PR, R74, 0x6 ;  /* 0x000000064a007804 */ /* 0x000fe40000000000 */
[----:B------:R-:W-:Y:S01]  /*1fa0*/  ISETP.GT.AND P3, PT, R133, R100, PT ;  /* 0x000000648500720c */ /* 0x000fe20003f64270 */
[C---:B------:R-:W-:Y:S02]  /*1fb0*/  IMAD R163, R2.reuse, R165, R163 ;  /* 0x000000a502a37224 */ /* 0x040fe400078e02a3 */
[----:B------:R-:W-:Y:S01]  /*1fc0*/  IMAD.WIDE.U32 R160, R2, R164, R160 ;  /* 0x000000a402a07225 */ /* 0x000fe200078e00a0 */
[----:B------:R-:W-:Y:S02]  /*1fd0*/  SEL R58, R58, 0xfffffff0, !P1 ;  /* 0xfffffff03a3a7807 */ /* 0x000fe40004800000 */
[----:B------:R-:W-:Y:S01]  /*1fe0*/  SEL R56, R56, 0xffffffe0, !P2 ;  /* 0xffffffe038387807 */ /* 0x000fe20005000000 */
[----:B------:R-:W-:-:S02]  /*1ff0*/  @!P0 IMAD.MOV.U32 R12, RZ, RZ, RZ ;  /* 0x000000ffff0c8224 */ /* 0x000fc400078e00ff */
[----:B------:R-:W-:-:S04]  /*2000*/  IMAD.IADD R163, R161, 0x1, R163 ;  /* 0x00000001a1a37824 */ /* 0x000fc800078e02a3 */
        /* <DEDUP_REMOVED lines=14> */
[----:B------:R-:W-:-:S02]  /*20f0*/  SHF.R.S32.HI R13, RZ, 0x1f, R76 ;  /* 0x0000001fff0d7819 */ /* 0x000fc4000001144c */
[----:B------:R-:W-:Y:S01]  /*2100*/  SHF.L.U32 R97, R136, 0x5, RZ ;  /* 0x0000000588617819 */ /* 0x000fe200000006ff */
[----:B------:R-:W-:Y:S01]  /*2110*/  IMAD.SHL.U32 R83, R138, 0x20, RZ ;  /* 0x000000208a537824 */ /* 0x000fe200078e00ff */
[----:B------:R-:W-:Y:S01]  /*2120*/  SHF.L.U64.HI R98, R136, 0x5, R137 ;  /* 0x0000000588627819 */ /* 0x000fe20000010289 */
[----:B------:R-:W-:Y:S01]  /*2130*/  IMAD.MOV.U32 R130, RZ, RZ, R200 ;  /* 0x000000ffff827224 */ /* 0x000fe200078e00c8 */
[----:B------:R-:W-:Y:S01]  /*2140*/  SHF.L.U64.HI R84, R138, 0x5, R139 ;  /* 0x000000058a547819 */ /* 0x000fe2000001028b */
[----:B------:R-:W-:Y:S01]  /*2150*/  IMAD.MOV.U32 R131, RZ, RZ, R199 ;  /* 0x000000ffff837224 */ /* 0x000fe200078e00c7 */
[C---:B------:R-:W-:Y:S01]  /*2160*/  IADD3 R81, R158.reuse, 0x10, RZ ;  /* 0x000000109e517810 */ /* 0x040fe20007ffe0ff */
[----:B------:R-:W-:Y:S01]  /*2170*/  IMAD.MOV.U32 R134, RZ, RZ, R202 ;  /* 0x000000ffff867224 */ /* 0x000fe200078e00ca */
[C---:B------:R-:W-:Y:S01]  /*2180*/  SHF.L.U64.HI R84, R83.reuse, 0x1, R84 ;  /* 0x0000000153547819 */ /* 0x040fe20000010254 */
[----:B------:R-:W-:Y:S01]  /*2190*/  IMAD.SHL.U32 R83, R83, 0x2, RZ ;  /* 0x0000000253537824 */ /* 0x000fe200078e00ff */
[----:B------:R-:W-:-:S02]  /*21a0*/  IADD3 R80, R158, 0x20, RZ ;  /* 0x000000209e507810 */ /* 0x000fc40007ffe0ff */
[----:B------:R-:W-:Y:S02]  /*21b0*/  IADD3 R79, R158, 0x30, RZ ;  /* 0x000000309e4f7810 */ /* 0x000fe40007ffe0ff */
[----:B------:R-:W-:Y:S01]  /*21c0*/  MOV R135, R203 ;  /* 0x000000cb00877202 */ /* 0x000fe20000000f00 */
[-C--:B--2---:R-:W-:Y:S02]  /*21d0*/  IMAD R2, R29, R206.reuse, RZ ;  /* 0x000000ce1d027224 */ /* 0x084fe400078e02ff */
[----:B---3--:R-:W-:Y:S02]  /*21e0*/  IMAD R0, R31, R206, RZ ;  /* 0x000000ce1f007224 */ /* 0x008fe400078e02ff */
[----:B------:R-:W-:Y:S02]  /*21f0*/  IMAD R2, R28, R77, R2 ;  /* 0x0000004d1c027224 */ /* 0x000fe400078e0202 */
[----:B------:R-:W-:Y:S01]  /*2200*/  IMAD.WIDE.U32 R28, R206, R28, R18 ;  /* 0x0000001cce1c7225 */ /* 0x000fe200078e0012 */
[----:B----4-:R-:W-:-:S03]  /*2210*/  SHF.L.U64.HI R118, R170, 0x5, R171 ;  /* 0x00000005aa767819 */ /* 0x010fc600000102ab */
[----:B------:R-:W-:Y:S01]  /*2220*/  IMAD.WIDE.U32 R26, R206, R30, R18 ;  /* 0x0000001ece1a7225 */ /* 0x000fe200078e0012 */
[C---:B------:R-:W-:Y:S02]  /*2230*/  SHF.L.U32 R102, R172.reuse, 0x4, RZ ;  /* 0x00000004ac667819 */ /* 0x040fe400000006ff */
[--C-:B------:R-:W-:Y:S01]  /*2240*/  SHF.L.U64.HI R99, R172, 0x4, R173.reuse ;  /* 0x00000004ac637819 */ /* 0x100fe200000102ad */
[----:B------:R-:W-:Y:S01]  /*2250*/  IMAD R0, R30, R77, R0 ;  /* 0x0000004d1e007224 */ /* 0x000fe200078e0200 */
[----:B------:R-:W-:Y:S01]  /*2260*/  SHF.L.U64.HI R101, R172, 0x5, R173 ;  /* 0x00000005ac657819 */ /* 0x000fe200000102ad */
[----:B------:R-:W-:Y:S02]  /*2270*/  IMAD.IADD R29, R29, 0x1, R2 ;  /* 0x000000011d1d7824 */ /* 0x000fe400078e0202 */
[----:B------:R-:W-:Y:S02]  /*2280*/  IMAD R2, R171, R5, RZ ;  /* 0x00000005ab027224 */ /* 0x000fe400078e02ff */
[----:B------:R-:W-:-:S02]  /*2290*/  IMAD.IADD R27, R27, 0x1, R0 ;  /* 0x000000011b1b7824 */ /* 0x000fc400078e0200 */
[----:B------:R-:W-:Y:S01]  /*22a0*/  IMAD R0, R173, R5, RZ ;  /* 0x00000005ad007224 */ /* 0x000fe200078e02ff */
[----:B------:R-:W-:Y:S01]  /*22b0*/  LEA.HI R153, R10, R10, RZ, 0x1 ;  /* 0x0000000a0a997211 */ /* 0x000fe200078f08ff */
[C---:B------:R-:W-:Y:S02]  /*22c0*/  IMAD R2, R170.reuse, R3, R2 ;  /* 0x00000003aa027224 */ /* 0x040fe400078e0202 */
[----:B------:R-:W-:Y:S01]  /*22d0*/  IMAD.WIDE.U32 R28, R170, R5, R28 ;  /* 0x00000005aa1c7225 */ /* 0x000fe200078e001c */
[----:B------:R-:W-:-:S03]  /*22e0*/  SHF.R.S32.HI R153, RZ, 0x1, R153 ;  /* 0x00000001ff997819 */ /* 0x000fc60000011499 */
[----:B------:R-:W-:Y:S01]  /*22f0*/  IMAD R0, R172, R3, R0 ;  /* 0x00000003ac007224 */ /* 0x000fe200078e0200 */
[----:B------:R-:W-:Y:S01]  /*2300*/  IADD3 R3, P0, -R76, R158, RZ ;  /* 0x0000009e4c037210 */ /* 0x000fe20007f1e1ff */
[----:B------:R-:W-:-:S04]  /*2310*/  IMAD.WIDE.U32 R26, R172, R5, R26 ;  /* 0x00000005ac1a7225 */ /* 0x000fc800078e001a */
[----:B------:R-:W-:Y:S02]  /*2320*/  IMAD.IADD R29, R29, 0x1, R2 ;  /* 0x000000011d1d7824 */ /* 0x000fe400078e0202 */
[-C--:B------:R-:W-:Y:S02]  /*2330*/  IMAD R2, R25, R4.reuse, RZ ;  /* 0x0000000419027224 */ /* 0x080fe400078e02ff */
[----:B------:R-:W-:Y:S02]  /*2340*/  IMAD.IADD R27, R27, 0x1, R0 ;  /* 0x000000011b1b7824 */ /* 0x000fe400078e0200 */
[-C--:B------:R-:W-:Y:S02]  /*2350*/  IMAD R0, R21, R4.reuse, RZ ;  /* 0x0000000415007224 */ /* 0x080fe400078e02ff */
[C---:B------:R-:W-:Y:S02]  /*2360*/  IMAD R2, R24.reuse, R11, R2 ;  /* 0x0000000b18027224 */ /* 0x040fe400078e0202 */
[----:B------:R-:W-:-:S04]  /*2370*/  IMAD.WIDE.U32 R24, R24, R4, R28 ;  /* 0x0000000418187225 */ /* 0x000fc800078e001c */
[C---:B------:R-:W-:Y:S01]  /*2380*/  IMAD R0, R20.reuse, R11, R0 ;  /* 0x0000000b14007224 */ /* 0x040fe200078e0200 */
[----:B------:R-:W-:Y:S01]  /*2390*/  IADD3 R25, R25, R2, RZ ;  /* 0x0000000219197210 */ /* 0x000fe20007ffe0ff */
[----:B------:R-:W-:-:S04]  /*23a0*/  IMAD.WIDE.U32 R20, R20, R4, R26 ;  /* 0x0000000414147225 */ /* 0x000fc800078e001a */
[----:B------:R-:W-:Y:S02]  /*23b0*/  IMAD.X R13, R159, 0x1, ~R13, P0 ;  /* 0x000000019f0d7824 */ /* 0x000fe400000e0e0d */
[----:B-----5:R-:W-:Y:S02]  /*23c0*/  IMAD.IADD R4, R12, 0x1, R5 ;  /* 0x000000010c047824 */ /* 0x020fe400078e0205 */
[----:B------:R-:W-:Y:S02]  /*23d0*/  IMAD.IADD R21, R21, 0x1, R0 ;  /* 0x0000000115157824 */ /* 0x000fe400078e0200 */
[C---:B------:R-:W-:Y:S02]  /*23e0*/  IMAD R121, R13.reuse, R170, RZ ;  /* 0x000000aa0d797224 */ /* 0x040fe400078e02ff */
[----:B------:R-:W-:Y:S02]  /*23f0*/  IMAD R125, R13, R172, RZ ;  /* 0x000000ac0d7d7224 */ /* 0x000fe400078e02ff */
[----:B------:R-:W-:-:S02]  /*2400*/  IMAD R4, R153, R4, RZ ;  /* 0x0000000499047224 */ /* 0x000fc400078e02ff */
[----:B------:R-:W-:Y:S02]  /*2410*/  IMAD R5, R158, R153, R78 ;  /* 0x000000999e057224 */ /* 0x000fe400078e024e */
[-C--:B------:R-:W-:Y:S01]  /*2420*/  IMAD R121, R171, R3.reuse, R121 ;  /* 0x00000003ab797224 */ /* 0x080fe200078e0279 */
[----:B------:R-:W-:Y:S01]  /*2430*/  SHF.R.S32.HI R2, RZ, 0x1f, R4 ;  /* 0x0000001fff027819 */ /* 0x000fe20000011404 */
[----:B------:R-:W-:Y:S01]  /*2440*/  IMAD.WIDE.U32 R10, R170, R3, R24 ;  /* 0x00000003aa0a7225 */ /* 0x000fe200078e0018 */
[----:B------:R-:W-:-:S03]  /*2450*/  IADD3 R0, P3, R4, R5, RZ ;  /* 0x0000000504007210 */ /* 0x000fc60007f7e0ff */
[-C--:B------:R-:W-:Y:S01]  /*2460*/  IMAD R125, R173, R3.reuse, R125 ;  /* 0x00000003ad7d7224 */ /* 0x080fe200078e027d */
[----:B------:R-:W-:Y:S01]  /*2470*/  LEA R122, P1, R10, R16, 0x1 ;  /* 0x000000100a7a7211 */ /* 0x000fe200078208ff */
[----:B------:R-:W-:Y:S01]  /*2480*/  IMAD.WIDE.U32 R12, R172, R3, R20 ;  /* 0x00000003ac0c7225 */ /* 0x000fe200078e0014 */
[----:B------:R-:W-:-:S03]  /*2490*/  SHF.L.U32 R20, R0, 0x1, RZ ;  /* 0x0000000100147819 */ /* 0x000fc600000006ff */
[----:B------:R-:W-:Y:S01]  /*24a0*/  IMAD.IADD R3, R78, 0x1, R5 ;  /* 0x000000014e037824 */ /* 0x000fe200078e0205 */
[----:B------:R-:W-:Y:S01]  /*24b0*/  LEA R124, P0, R12, R14, 0x1 ;  /* 0x0000000e0c7c7211 */ /* 0x000fe200078008ff */
[----:B------:R-:W-:Y:S01]  /*24c0*/  IMAD.IADD R121, R11, 0x1, R121 ;  /* 0x000000010b797824 */ /* 0x000fe200078e0279 */
[----:B------:R-:W-:Y:S01]  /*24d0*/  LEA.HI.X.SX32 R5, R5, R2, 0x1, P3 ;  /* 0x0000000205057211 */ /* 0x000fe200018f0eff */
[----:B------:R-:W-:Y:S01]  /*24e0*/  IMAD.IADD R125, R13, 0x1, R125 ;  /* 0x000000010d7d7824 */ /* 0x000fe200078e027d */
[----:B------:R-:W-:Y:S01]  /*24f0*/  IADD3 R129, P2, R4, R3, RZ ;  /* 0x0000000304817210 */ /* 0x000fe20007f5e0ff */
[----:B------:R-:W-:Y:S01]  /*2500*/  IMAD.SHL.U32 R104, R172, 0x20, RZ ;  /* 0x00000020ac687824 */ /* 0x000fe200078e00ff */
[----:B------:R-:W-:Y:S01]  /*2510*/  LEA.HI.X R121, R10, R17, R121, 0x1, P1 ;  /* 0x000000110a797211 */ /* 0x000fe200008f0c79 */
[----:B------:R-:W-:Y:S01]  /*2520*/  IMAD.SHL.U32 R157, R153, 0x10, RZ ;  /* 0x00000010999d7824 */ /* 0x000fe200078e00ff */
[----:B------:R-:W-:Y:S01]  /*2530*/  LEA.HI.X R125, R12, R15, R125, 0x1, P0 ;  /* 0x0000000f0c7d7211 */ /* 0x000fe200000f0c7d */
[----:B------:R-:W-:Y:S01]  /*2540*/  IMAD.SHL.U32 R128, R129, 0x2, RZ ;  /* 0x0000000281807824 */ /* 0x000fe200078e00ff */
[-C--:B------:R-:W-:Y:S01]  /*2550*/  IADD3 R60, P1, R8, R20.reuse, RZ ;  /* 0x00000014083c7210 */ /* 0x080fe20007f3e0ff */
[----:B------:R-:W-:Y:S01]  /*2560*/  IMAD.SHL.U32 R117, R170, 0x10, RZ ;  /* 0x00000010aa757824 */ /* 0x000fe200078e00ff */
[----:B------:R-:W-:Y:S01]  /*2570*/  SHF.L.U64.HI R0, R0, 0x1, R5 ;  /* 0x0000000100007819 */ /* 0x000fe20000010205 */
[----:B------:R-:W-:Y:S01]  /*2580*/  IMAD.SHL.U32 R119, R170, 0x20, RZ ;  /* 0x00000020aa777824 */ /* 0x000fe200078e00ff */
[----:B------:R-:W-:Y:S01]  /*2590*/  IADD3 R20, P0, R6, R20, RZ ;  /* 0x0000001406147210 */ /* 0x000fe20007f1e0ff */
[----:B------:R-:W-:Y:S01]  /*25a0*/  IMAD.SHL.U32 R155, R153, 0x20, RZ ;  /* 0x00000020999b7824 */ /* 0x000fe200078e00ff */
[----:B------:R-:W-:Y:S01]  /*25b0*/  LEA.HI.X.SX32 R2, R3, R2, 0x1, P2 ;  /* 0x0000000203027211 */ /* 0x000fe200010f0eff */
[--C-:B------:R-:W-:Y:S01]  /*25c0*/  IMAD.X R61, R9, 0x1, R0.reuse, P1 ;  /* 0x00000001093d7824 */ /* 0x100fe200008e0600 */
[-C--:B------:R-:W-:Y:S01]  /*25d0*/  IADD3 R126, P3, R8, R128.reuse, RZ ;  /* 0x00000080087e7210 */ /* 0x080fe20007f7e0ff */
[----:B------:R-:W-:Y:S01]  /*25e0*/  IMAD.X R21, R7, 0x1, R0, P0 ;  /* 0x0000000107157824 */ /* 0x000fe200000e0600 */
[----:B------:R-:W-:Y:S01]  /*25f0*/  SHF.L.U64.HI R129, R129, 0x1, R2 ;  /* 0x0000000181817819 */ /* 0x000fe20000010202 */
[----:B------:R-:W-:Y:S01]  /*2600*/  IMAD R3, R139, 0x60, RZ ;  /* 0x000000608b037824 */ /* 0x000fe200078e02ff */
[----:B------:R-:W-:Y:S01]  /*2610*/  IADD3 R128, P2, R6, R128, RZ ;  /* 0x0000008006807210 */ /* 0x000fe20007f5e0ff */
[----:B------:R-:W-:Y:S01]  /*2620*/  IMAD R153, R153, 0x30, RZ ;  /* 0x0000003099997824 */ /* 0x000fe200078e02ff */
[----:B------:R-:W-:Y:S01]  /*2630*/  IADD3 R0, P5, P4, R72, R72, R72 ;  /* 0x0000004848007210 */ /* 0x000fe20007cbe048 */
[--C-:B------:R-:W-:Y:S01]  /*2640*/  IMAD.X R127, R9, 0x1, R129.reuse, P3 ;  /* 0x00000001097f7824 */ /* 0x100fe200018e0681 */
[----:B------:R-:W-:Y:S01]  /*2650*/  IADD3 R154, R157, 0x40, RZ ;  /* 0x000000409d9a7810 */ /* 0x000fe20007ffe0ff */
[----:B------:R-:W-:Y:S01]  /*2660*/  IMAD.X R129, R7, 0x1, R129, P2 ;  /* 0x0000000107817824 */ /* 0x000fe200010e0681 */
[----:B------:R-:W-:Y:S01]  /*2670*/  IADD3 R93, P1, P0, -R97, 0x80, R0 ;  /* 0x00000080615d7810 */ /* 0x000fe2000783e100 */
[----:B------:R-:W-:Y:S01]  /*2680*/  IMAD.IADD R82, R169, 0x1, R3 ;  /* 0x00000001a9527824 */ /* 0x000fe200078e0203 */
[----:B------:R-:W-:Y:S01]  /*2690*/  IADD3.X R5, R73, R73, R73, P5, P4 ;  /* 0x0000004949057210 */ /* 0x000fe20002fe8449 */
[----:B------:R-:W-:Y:S01]  /*26a0*/  IMAD.IADD R151, R157, 0x1, R154 ;  /* 0x000000019d977824 */ /* 0x000fe200078e029a */
[----:B------:R-:W-:Y:S01]  /*26b0*/  IADD3 R95, P3, P2, -R97, 0x40, R0 ;  /* 0x00000040615f7810 */ /* 0x000fe20007a7e100 */
[----:B------:R-:W-:Y:S01]  /*26c0*/  IMAD R3, R171, 0x60, RZ ;  /* 0x00000060ab037824 */ /* 0x000fe200078e02ff */
[----:B------:R-:W-:Y:S01]  /*26d0*/  IADD3.X R94, ~R98, RZ, R5, P1, P0 ;  /* 0x000000ff625e7210 */ /* 0x000fe20000fe0505 */
[----:B------:R-:W-:Y:S01]  /*26e0*/  IMAD.IADD R149, R157, 0x1, R151 ;  /* 0x000000019d957824 */ /* 0x000fe200078e0297 */
[----:B------:R-:W-:Y:S01]  /*26f0*/  IADD3 R89, P0, R72, R93, RZ ;  /* 0x0000005d48597210 */ /* 0x000fe20007f1e0ff */
[----:B------:R-:W-:Y:S01]  /*2700*/  IMAD.MOV.U32 R13, RZ, RZ, R133 ;  /* 0x000000ffff0d7224 */ /* 0x000fe200078e0085 */
[----:B------:R-:W-:-:S02]  /*2710*/  IADD3.X R96, ~R98, RZ, R5, P3, P2 ;  /* 0x000000ff62607210 */ /* 0x000fc40001fe4505 */
[----:B------:R-:W-:Y:S01]  /*2720*/  IADD3 R91, P1, R72, R95, RZ ;  /* 0x0000005f485b7210 */ /* 0x000fe20007f3e0ff */
[C---:B------:R-:W-:Y:S01]  /*2730*/  IMAD.X R90, R73.reuse, 0x1, R94, P0 ;  /* 0x00000001495a7824 */ /* 0x040fe200000e065e */
[----:B------:R-:W-:Y:S02]  /*2740*/  IADD3 R105, P3, P2, R102, R102, R102 ;  /* 0x0000006666697210 */ /* 0x000fe40007a7e066 */
[----:B------:R-:W-:Y:S02]  /*2750*/  IADD3.X R92, R73, R96, RZ, P1, !PT ;  /* 0x00000060495c7210 */ /* 0x000fe40000ffe4ff */
[C---:B------:R-:W-:Y:S02]  /*2760*/  IADD3 R88, P1, R72.reuse, R91, RZ ;  /* 0x0000005b48587210 */ /* 0x040fe40007f3e0ff */
[----:B------:R-:W-:Y:S02]  /*2770*/  IADD3 R86, P0, R72, R89, RZ ;  /* 0x0000005948567210 */ /* 0x000fe40007f1e0ff */
[----:B------:R-:W-:Y:S01]  /*2780*/  IADD3.X R108, R99, R99, R99, P3, P2 ;  /* 0x00000063636c7210 */ /* 0x000fe20001fe4463 */
[----:B------:R-:W-:Y:S01]  /*2790*/  IMAD.X R87, R73, 0x1, R92, P1 ;  /* 0x0000000149577824 */ /* 0x000fe200008e065c */
[----:B------:R-:W-:-:S02]  /*27a0*/  IADD3 R103, P5, P4, -R104, 0x40, R105 ;  /* 0x0000004068677810 */ /* 0x000fc40007cbe169 */
[----:B------:R-:W-:Y:S02]  /*27b0*/  IADD3 R105, P3, P2, -R104, 0x80, R105 ;  /* 0x0000008068697810 */ /* 0x000fe40007a7e169 */
[----:B------:R-:W-:Y:S02]  /*27c0*/  IADD3 R152, R157, 0x80, RZ ;  /* 0x000000809d987810 */ /* 0x000fe40007ffe0ff */
[----:B------:R-:W-:Y:S02]  /*27d0*/  IADD3.X R85, R73, R90, RZ, P0, !PT ;  /* 0x0000005a49557210 */ /* 0x000fe400007fe4ff */
[----:B------:R-:W-:Y:S01]  /*27e0*/  IADD3.X R106, ~R101, RZ, R108, P5, P4 ;  /* 0x000000ff656a7210 */ /* 0x000fe20002fe856c */
[----:B------:R-:W-:Y:S01]  /*27f0*/  IMAD.IADD R150, R157, 0x1, R152 ;  /* 0x000000019d967824 */ /* 0x000fe200078e0298 */
[----:B------:R-:W-:Y:S02]  /*2800*/  IADD3.X R108, ~R101, RZ, R108, P3, P2 ;  /* 0x000000ff656c7210 */ /* 0x000fe40001fe456c */
[-C--:B------:R-:W-:Y:S01]  /*2810*/  IADD3 R109, P0, R105, R102.reuse, RZ ;  /* 0x00000066696d7210 */ /* 0x080fe20007f1e0ff */
[----:B------:R-:W-:Y:S01]  /*2820*/  IMAD.IADD R148, R157, 0x1, R150 ;  /* 0x000000019d947824 */ /* 0x000fe200078e0296 */
[----:B------:R-:W-:-:S02]  /*2830*/  IADD3 R107, P1, R103, R102, RZ ;  /* 0x00000066676b7210 */ /* 0x000fc40007f3e0ff */
[----:B------:R-:W-:Y:S01]  /*2840*/  SHF.L.U64.HI R0, R170, 0x4, R171 ;  /* 0x00000004aa007819 */ /* 0x000fe200000102ab */
[--C-:B------:R-:W-:Y:S01]  /*2850*/  IMAD.X R112, R108, 0x1, R99.reuse, P0 ;  /* 0x000000016c707824 */ /* 0x100fe200000e0663 */
[-C--:B------:R-:W-:Y:S01]  /*2860*/  IADD3 R116, P0, R109, R102.reuse, RZ ;  /* 0x000000666d747210 */ /* 0x080fe20007f1e0ff */
[----:B------:R-:W-:Y:S01]  /*2870*/  IMAD.X R110, R106, 0x1, R99, P1 ;  /* 0x000000016a6e7824 */ /* 0x000fe200008e0663 */
[----:B------:R-:W-:Y:S01]  /*2880*/  IADD3 R114, P1, R107, R102, RZ ;  /* 0x000000666b727210 */ /* 0x000fe20007f3e0ff */
[----:B------:R-:W-:Y:S01]  /*2890*/  IMAD.WIDE.U32 R170, R170, 0x60, RZ ;  /* 0x00000060aaaa7825 */ /* 0x000fe200078e00ff */
[----:B------:R-:W-:Y:S02]  /*28a0*/  SHF.L.U64.HI R115, R117, 0x1, R0 ;  /* 0x0000000175737819 */ /* 0x000fe40000010200 */
[----:B------:R-:W-:Y:S01]  /*28b0*/  SHF.L.U64.HI R118, R119, 0x1, R118 ;  /* 0x0000000177767819 */ /* 0x000fe20000010276 */
[----:B------:R-:W-:Y:S01]  /*28c0*/  IMAD.SHL.U32 R117, R117, 0x2, RZ ;  /* 0x0000000275757824 */ /* 0x000fe200078e00ff */
[C---:B------:R-:W-:Y:S01]  /*28d0*/  IADD3 R15, R18.reuse, 0x40, RZ ;  /* 0x00000040120f7810 */ /* 0x040fe20007ffe0ff */
[----:B------:R-:W-:Y:S01]  /*28e0*/  IMAD.SHL.U32 R119, R119, 0x2, RZ ;  /* 0x0000000277777824 */ /* 0x000fe200078e00ff */
[----:B------:R-:W-:Y:S01]  /*28f0*/  IADD3 R14, R18, 0x80, RZ ;  /* 0x00000080120e7810 */ /* 0x000fe20007ffe0ff */
[----:B------:R-:W-:Y:S01]  /*2900*/  IMAD.IADD R120, R171, 0x1, R3 ;  /* 0x00000001ab787824 */ /* 0x000fe200078e0203 */
[----:B------:R-:W-:Y:S01]  /*2910*/  SHF.R.S32.HI R147, RZ, 0x1f, R157 ;  /* 0x0000001fff937819 */ /* 0x000fe2000001149d */
[----:B------:R-:W-:Y:S01]  /*2920*/  IMAD.X R113, R112, 0x1, R99, P0 ;  /* 0x0000000170717824 */ /* 0x000fe200000e0663 */
[----:B------:R-:W-:-:S02]  /*2930*/  SHF.R.S32.HI R146, RZ, 0x1f, R155 ;  /* 0x0000001fff927819 */ /* 0x000fc4000001149b */
[----:B------:R-:W-:Y:S02]  /*2940*/  SHF.R.S32.HI R144, RZ, 0x1f, R153 ;  /* 0x0000001fff907819 */ /* 0x000fe40000011499 */
[----:B------:R-:W-:Y:S02]  /*2950*/  SHF.R.S32.HI R145, RZ, 0x1f, R154 ;  /* 0x0000001fff917819 */ /* 0x000fe4000001149a */
[----:B------:R-:W-:Y:S02]  /*2960*/  SHF.R.S32.HI R143, RZ, 0x1f, R152 ;  /* 0x0000001fff8f7819 */ /* 0x000fe40000011498 */
[----:B------:R-:W-:Y:S02]  /*2970*/  IADD3.X R111, R110, R99, RZ, P1, !PT ;  /* 0x000000636e6f7210 */ /* 0x000fe40000ffe4ff */
[----:B------:R-:W-:Y:S02]  /*2980*/  SHF.R.S32.HI R142, RZ, 0x1f, R151 ;  /* 0x0000001fff8e7819 */ /* 0x000fe40000011497 */
[----:B------:R-:W-:-:S02]  /*2990*/  SHF.R.S32.HI R141, RZ, 0x1f, R150 ;  /* 0x0000001fff8d7819 */ /* 0x000fc40000011496 */
[----:B------:R-:W-:Y:S02]  /*29a0*/  SHF.R.S32.HI R140, RZ, 0x1f, R149 ;  /* 0x0000001fff8c7819 */ /* 0x000fe40000011495 */
[----:B------:R-:W-:Y:S02]  /*29b0*/  SHF.R.S32.HI R132, RZ, 0x1f, R148 ;  /* 0x0000001fff847819 */ /* 0x000fe40000011494 */
.L_x_5803:
[----:B------:R-:W-:Y:S01]  /*29c0*/  IMAD.SHL.U32 R17, R13, 0x40, RZ ;  /* 0x000000400d117824 */ /* 0x000fe200078e00ff */
[----:B------:R-:W-:Y:S01]  /*29d0*/  BSSY B2, `(.L_x_5756) ;  /* 0x0000737000027945 */ /* 0x000fe20003800000 */
[----:B------:R-:W-:Y:S03]  /*29e0*/  IMAD.MOV.U32 R123, RZ, RZ, R121 ;  /* 0x000000ffff7b7224 */ /* 0x000fe600078e0079 */
[----:B------:R-:W-:Y:S05]  /*29f0*/  IADD3 R16, R17, -0x40, RZ ;  /* 0xffffffc011107810 */ /* 0x000fea0007ffe0ff */
[--C-:B------:R-:W-:Y:S02]  /*2a00*/  IMAD.IADD R176, R57, 0x1, -R16.reuse ;  /* 0x0000000139b07824 */ /* 0x100fe400078e0a10 */
[----:B------:R-:W-:Y:S03]  /*2a10*/  IMAD.IADD R174, R76, 0x1, -R16 ;  /* 0x000000014cae7824 */ /* 0x000fe600078e0a10 */
[CC--:B------:R-:W-:Y:S02]  /*2a20*/  ISETP.GE.AND P2, PT, R158.reuse, R176.reuse, PT ;  /* 0x000000b09e00720c */ /* 0x0c0fe40003f46270 */
[C---:B------:R-:W-:Y:S02]  /*2a30*/  ISETP.GE.AND P0, PT, R81.reuse, R176, PT ;  /* 0x000000b05100720c */ /* 0x040fe40003f06270 */
[-C--:B------:R-:W-:Y:S02]  /*2a40*/  ISETP.GE.AND P2, PT, R158, R174.reuse, !P2 ;  /* 0x000000ae9e00720c */ /* 0x080fe40005746270 */
[----:B------:R-:W-:Y:S11]  /*2a50*/  ISETP.GE.AND P0, PT, R81, R174, !P0 ;  /* 0x000000ae5100720c */ /* 0x000ff60004706270 */
[----:B-1----:R-:W2:Y:S02]  /*2a60*/  @P2 LD.E.128 R28, [R122.64] ;  /* 0x000000067a1c2980 */ /* 0x002ea4000c101d00 */
[----:B------:R-:W-:Y:S05]  /*2a70*/  @P0 IADD3 R2, P1, R122, R117, RZ ;  /* 0x000000757a020210 */ /* 0x000fea0007f3e0ff */
[----:B------:R-:W-:Y:S01]  /*2a80*/  @P0 IMAD.X R3, R123, 0x1, R115, P1 ;  /* 0x000000017b030824 */ /* 0x000fe200008e0673 */
[C---:B------:R-:W-:Y:S04]  /*2a90*/  @P0 LEA R26, P1, R69.reuse, R134, 0x1 ;  /* 0x00000086451a0211 */ /* 0x040fe800078208ff */
[----:B------:R-:W-:Y:S02]  /*2aa0*/  @P0 LEA.HI.X R27, R69, R135, R70, 0x1, P1 ;  /* 0x00000087451b0211 */ /* 0x000fe400008f0c46 */
[C---:B------:R-:W-:Y:S04]  /*2ab0*/  ISETP.GE.AND P1, PT, R80.reuse, R176, PT ;  /* 0x000000b05000720c */ /* 0x040fe80003f26270 */
[----:B------:R-:W-:Y:S11]  /*2ac0*/  ISETP.GE.AND P1, PT, R80, R174, !P1 ;  /* 0x000000ae5000720c */ /* 0x000ff60004f26270 */
[----:B------:R-:W-:Y:S02]  /*2ad0*/  @!UPT UIADD3 URZ, URZ, URZ, URZ ;  /* 0x0000003f3f3ff290 */ /* 0x000fe4000fffe03f */
[----:B------:R-:W-:Y:S05]  /*2ae0*/  @P1 IADD3 R36, P3, R122, R119, RZ ;  /* 0x000000777a241210 */ /* 0x000fea0007f7e0ff */
[----:B------:R-:W-:Y:S01]  /*2af0*/  @P1 IMAD.X R37, R123, 0x1, R118, P3 ;  /* 0x000000017b251824 */ /* 0x000fe200018e0676 */
[----:B--2---:R-:W-:Y:S04]  /*2b00*/  @P2 ST.E.128 [R134.64], R28 ;  /* 0x0000001c86002985 */ /* 0x004fe8000c101d06 */
[----:B------:R-:W2:Y:S04]  /*2b10*/  @P2 LD.E.128 R4, [R122.64+0x80] ;  /* 0x000080067a042980 */ /* 0x000ea8000c101d00 */
[----:B--2---:R1:W-:Y:S04]  /*2b20*/  @P2 ST.E.128 [R134.64+0x80], R4 ;  /* 0x0000800486002985 */ /* 0x0043e8000c101d06 */
[----:B------:R-:W2:Y:S04]  /*2b30*/  @P2 LD.E.128 R8, [R122.64+0x100] ;  /* 0x000100067a082980 */ /* 0x000ea8000c101d00 */
[----:B--2---:R2:W-:Y:S04]  /*2b40*/  @P2 ST.E.128 [R134.64+0x100], R8 ;  /* 0x0001000886002985 */ /* 0x0045e8000c101d06 */
[----:B------:R-:W3:Y:S04]  /*2b50*/  @P0 LD.E.128 R32, [R2.64] ;  /* 0x0000000602200980 */ /* 0x000ee8000c101d00 */
[----:B---3--:R-:W-:Y:S04]  /*2b60*/  @P0 ST.E.128 [R26.64], R32 ;  /* 0x000000201a000985 */ /* 0x008fe8000c101d06 */
[----:B-1----:R-:W3:Y:S04]  /*2b70*/  @P0 LD.E.128 R4, [R2.64+0x80] ;  /* 0x0000800602040980 */ /* 0x002ee8000c101d00 */
[----:B---3--:R1:W-:Y:S04]  /*2b80*/  @P0 ST.E.128 [R26.64+0x80], R4 ;  /* 0x000080041a000985 */ /* 0x0083e8000c101d06 */
[----:B------:R-:W3:Y:S04]  /*2b90*/  @P0 LD.E.128 R28, [R2.64+0x100] ;  /* 0x00010006021c0980 */ /* 0x000ee8000c101d00 */
[----:B---3--:R3:W-:Y:S01]  /*2ba0*/  @P0 ST.E.128 [R26.64+0x100], R28 ;  /* 0x0001001c1a000985 */ /* 0x0087e2000c101d06 */
[----:B------:R-:W-:Y:S03]  /*2bb0*/  @P1 IADD3 R38, P0, R134, R83, RZ ;  /* 0x0000005386261210 */ /* 0x000fe60007f1e0ff */
[----:B--2---:R-:W2:Y:S02]  /*2bc0*/  @P1 LD.E.128 R8, [R36.64] ;  /* 0x0000000624081980 */ /* 0x004ea4000c101d00 */
[----:B------:R-:W-:Y:S01]  /*2bd0*/  @P1 IMAD.X R39, R135, 0x1, R84, P0 ;  /* 0x0000000187271824 */ /* 0x000fe200000e0654 */
[C---:B------:R-:W-:Y:S04]  /*2be0*/  ISETP.GE.AND P0, PT, R79.reuse, R176, PT ;  /* 0x000000b04f00720c */ /* 0x040fe80003f06270 */
[----:B------:R-:W-:Y:S11]  /*2bf0*/  ISETP.GE.AND P0, PT, R79, R174, !P0 ;  /* 0x000000ae4f00720c */ /* 0x000ff60004706270 */
[----:B------:R-:W-:Y:S02]  /*2c00*/  @!UPT UIADD3 URZ, URZ, URZ, URZ ;  /* 0x0000003f3f3ff290 */ /* 0x000fe4000fffe03f */
[----:B------:R-:W-:Y:S05]  /*2c10*/  @P0 IADD3 R2, P3, R122, R170, RZ ;  /* 0x000000aa7a020210 */ /* 0x000fea0007f7e0ff */
[----:B------:R-:W-:Y:S01]  /*2c20*/  @P0 IMAD.X R3, R123, 0x1, R120, P3 ;  /* 0x000000017b030824 */ /* 0x000fe200018e0678 */
[----:B--2---:R2:W-:Y:S04]  /*2c30*/  @P1 ST.E.128 [R38.64], R8 ;  /* 0x0000000826001985 */ /* 0x0045e8000c101d06 */
[----:B-1--4-:R-:W4:Y:S04]  /*2c40*/  @P1 LD.E.128 R4, [R36.64+0x80] ;  /* 0x0000800624041980 */ /* 0x012f28000c101d00 */
[----:B----4-:R1:W-:Y:S04]  /*2c50*/  @P1 ST.E.128 [R38.64+0x80], R4 ;  /* 0x0000800426001985 */ /* 0x0103e8000c101d06 */
[----:B------:R-:W4:Y:S04]  /*2c60*/  @P1 LD.E.128 R32, [R36.64+0x100] ;  /* 0x0001000624201980 */ /* 0x000f28000c101d00 */
[----:B----4-:R4:W-:Y:S01]  /*2c70*/  @P1 ST.E.128 [R38.64+0x100], R32 ;  /* 0x0001002026001985 */ /* 0x0109e2000c101d06 */
[----:B---3--:R-:W-:Y:S03]  /*2c80*/  @P0 IADD3 R26, P1, R134, R168, RZ ;  /* 0x000000a8861a0210 */ /* 0x008fe60007f3e0ff */
[----:B------:R-:W3:Y:S02]  /*2c90*/  @P0 LD.E.128 R28, [R2.64] ;  /* 0x00000006021c0980 */ /* 0x000ee4000c101d00 */
[----:B------:R-:W-:Y:S05]  /*2ca0*/  @P0 IMAD.X R27, R135, 0x1, R82, P1 ;  /* 0x00000001871b0824 */ /* 0x000fea00008e0652 */
[----:B---3--:R4:W-:Y:S04]  /*2cb0*/  @P0 ST.E.128 [R26.64], R28 ;  /* 0x0000001c1a000985 */ /* 0x0089e8000c101d06 */
[----:B--2---:R-:W2:Y:S04]  /*2cc0*/  @P0 LD.E.128 R8, [R2.64+0x80] ;  /* 0x0000800602080980 */ /* 0x004ea8000c101d00 */
[----:B--2---:R4:W-:Y:S04]  /*2cd0*/  @P0 ST.E.128 [R26.64+0x80], R8 ;  /* 0x000080081a000985 */ /* 0x0049e8000c101d06 */
[----:B-1----:R-:W2:Y:S04]  /*2ce0*/  @P0 LD.E.128 R4, [R2.64+0x100] ;  /* 0x0001000602040980 */ /* 0x002ea8000c101d00 */
[----:B--2---:R4:W-:Y:S04]  /*2cf0*/  @P0 ST.E.128 [R26.64+0x100], R4 ;  /* 0x000100041a000985 */ /* 0x0049e8000c101d06 */
[----:B------:R-:W2:Y:S04]  /*2d00*/  LD.E R25, [R22.64+0xd0] ;  /* 0x0000d00616197980 */ /* 0x000ea8000c101900 */
[----:B------:R-:W3:Y:S01]  /*2d10*/  LD.E R121, [R22.64+0x130] ;  /* 0x0001300616797980 */ /* 0x000ee2000c101900 */
[----:B--2---:R-:W-:Y:S01]  /*2d20*/  ISETP.NE.AND P1, PT, R25, RZ, PT ;  /* 0x000000ff1900720c */ /* 0x004fe20003f25270 */
[----:B---3--:R-:W-:Y:S05]  /*2d30*/  IMAD.U32 R121, R121, -0x40, RZ ;  /* 0xffffffc079797824 */ /* 0x008fea00078e00ff */
[C---:B------:R-:W-:Y:S04]  /*2d40*/  LEA R122, P0, R121.reuse, R122, 0x1 ;  /* 0x0000007a797a7211 */ /* 0x040fe800078008ff */
[----:B------:R-:W-:Y:S03]  /*2d50*/  LEA.HI.X.SX32 R121, R121, R123, 0x1, P0 ;  /* 0x0000007b79797211 */ /* 0x000fe600000f0eff */
[----:B------:R-:W-:-:S05]  /*2d60*/  @!P1 BRA `(.L_x_5757) ;  /* 0x00006cf000009947 */ /* 0x000fca0003800000 */
[----:B----4-:R-:W2:Y:S02]  /*2d70*/  LD.E.U8 R0, [R22.64+0x1b3] ;  /* 0x0001b30616007980 */ /* 0x010ea4000c101100 */
[----:B--2---:R-:W-:Y:S11]  /*2d80*/  ISETP.NE.AND P0, PT, R0, RZ, PT ;  /* 0x000000ff0000720c */ /* 0x004ff60003f05270 */
[----:B------:R-:W-:Y:S02]  /*2d90*/  @!UPT UIADD3 URZ, URZ, URZ, URZ ;  /* 0x0000003f3f3ff290 */ /* 0x000fe4000fffe03f */
[----:B------:R-:W-:-:S05]  /*2da0*/  @!P0 BRA `(.L_x_5758) ;  /* 0x0000271000008947 */ /* 0x000fca0003800000 */
[----:B------:R-:W-:Y:S01]  /*2db0*/  BSSY B0, `(.L_x_5759) ;  /* 0x0000089000007945 */ /* 0x000fe20003800000 */
[----:B------:R-:W-:-:S05]  /*2dc0*/  @!P2 BRA `(.L_x_5760) ;  /* 0x000008700000a947 */ /* 0x000fca0003800000 */
[-C--:B------:R-:W-:Y:S01]  /*2dd0*/  ISETP.GE.AND P0, PT, R18, R25.reuse, PT ;  /* 0x000000191200720c */ /* 0x080fe20003f06270 */
[----:B------:R-:W2:Y:S01]  /*2de0*/  LD.E.128 R28, [R124.64] ;  /* 0x000000067c1c7980 */ /* 0x000ea2000c101d00 */
[----:B------:R-:W-:Y:S11]  /*2df0*/  ISETP.GE.AND P1, PT, R15, R25, PT ;  /* 0x000000190f00720c */ /* 0x000ff60003f26270 */
[----:B------:R-:W3:Y:S06]  /*2e00*/  @!P0 LD.E.64 R26, [R20.64] ;  /* 0x00000006141a8980 */ /* 0x000eec000c101b00 */
[----:B------:R-:W4:Y:S01]  /*2e10*/  @!P0 LD.E.64 R40, [R60.64] ;  /* 0x000000063c288980 */ /* 0x000f22000c101b00 */
[----:B---3--:R-:W-:Y:S01]  /*2e20*/  @!P0 IMAD.U32 R24, R27, 0x10000, RZ ;  /* 0x000100001b188824 */ /* 0x008fe200078e00ff */
[----:B------:R-:W-:Y:S02]  /*2e30*/  @!P0 SHF.L.U32 R32, R26, 0x10, RZ ;  /* 0x000000101a208819 */ /* 0x000fe400000006ff */
[C---:B--2---:R-:W-:Y:S02]  /*2e40*/  @!P0 LOP3.LUT R33, R28.reuse, 0xffff0000, RZ, 0xc0, !PT ;  /* 0xffff00001c218812 */ /* 0x044fe400078ec0ff */
[----:B------:R-:W-:Y:S01]  /*2e50*/  @!P0 SHF.L.U32 R39, R28, 0x10, RZ ;  /* 0x000000101c278819 */ /* 0x000fe200000006ff */
[----:B----4-:R-:W-:Y:S01]  /*2e60*/  @!P0 IMAD.U32 R42, R41, 0x10000, RZ ;  /* 0x00010000292a8824 */ /* 0x010fe200078e00ff */
[----:B------:R-:W-:Y:S01]  /*2e70*/  @!P0 SHF.L.U32 R38, R40, 0x10, RZ ;  /* 0x0000001028268819 */ /* 0x000fe200000006ff */
[C---:B------:R-:W-:Y:S01]  /*2e80*/  @!P0 FMUL.FTZ R0, R33.reuse, R32 ;  /* 0x0000002021008220 */ /* 0x040fe20000410000 */
[----:B------:R-:W-:Y:S02]  /*2e90*/  @!P0 LOP3.LUT R26, R26, 0xffff0000, RZ, 0xc0, !PT ;  /* 0xffff00001a1a8812 */ /* 0x000fe400078ec0ff */
[----:B------:R-:W-:Y:S01]  /*2ea0*/  @!P0 LOP3.LUT R35, R30, 0xffff0000, RZ, 0xc0, !PT ;  /* 0xffff00001e238812 */ /* 0x000fe200078ec0ff */
[----:B------:R-:W-:Y:S01]  /*2eb0*/  @!P0 FMUL.FTZ R45, R33, R38 ;  /* 0x00000026212d8220 */ /* 0x000fe20000410000 */
[----:B------:R-:W-:Y:S01]  /*2ec0*/  @!P0 LOP3.LUT R33, R29, 0xffff0000, RZ, 0xc0, !PT ;  /* 0xffff00001d218812 */ /* 0x000fe200078ec0ff */
[----:B------:R-:W-:Y:S01]  /*2ed0*/  @!P0 FFMA.FTZ R0, R38, R39, R0 ;  /* 0x0000002726008223 */ /* 0x000fe20000010000 */
[----:B------:R-:W-:Y:S01]  /*2ee0*/  @!P0 LOP3.LUT R40, R40, 0xffff0000, RZ, 0xc0, !PT ;  /* 0xffff000028288812 */ /* 0x000fe200078ec0ff */
[----:B------:R-:W-:Y:S01]  /*2ef0*/  @!P0 FFMA.FTZ R45, R39, R32, -R45 ;  /* 0x00000020272d8223 */ /* 0x000fe2000001082d */
[----:B------:R-:W-:Y:S01]  /*2f00*/  @!P0 LOP3.LUT R27, R27, 0xffff0000, RZ, 0xc0, !PT ;  /* 0xffff00001b1b8812 */ /* 0x000fe200078ec0ff */
[----:B------:R-:W-:Y:S01]  /*2f10*/  @!P0 IMAD.U32 R39, R29, 0x10000, RZ ;  /* 0x000100001d278824 */ /* 0x000fe200078e00ff */
[----:B------:R-:W-:Y:S01]  /*2f20*/  @!P0 LOP3.LUT R32, R31, 0xffff0000, RZ, 0xc0, !PT ;  /* 0xffff00001f208812 */ /* 0x000fe200078ec0ff */
[----:B------:R-:W-:Y:S01]  /*2f30*/  @!P0 FMUL.FTZ R2, R33, R26 ;  /* 0x0000001a21028220 */ /* 0x000fe20000410000 */
[----:B------:R-:W-:Y:S01]  /*2f40*/  @!P0 LOP3.LUT R43, R41, 0xffff0000, RZ, 0xc0, !PT ;  /* 0xffff0000292b8812 */ /* 0x000fe200078ec0ff */
[----:B------:R-:W-:Y:S01]  /*2f50*/  @!P0 FMUL.FTZ R3, R35, R24 ;  /* 0x0000001823038220 */ /* 0x000fe20000410000 */
[----:B------:R-:W-:Y:S01]  /*2f60*/  @!P0 SHF.L.U32 R41, R30, 0x10, RZ ;  /* 0x000000101e298819 */ /* 0x000fe200000006ff */
[----:B------:R-:W-:Y:S01]  /*2f70*/  @!P0 FMUL.FTZ R47, R33, R40 ;  /* 0x00000028212f8220 */ /* 0x000fe20000410000 */
[----:B------:R-:W-:Y:S01]  /*2f80*/  @!P0 F2FP.BF16.PACK_AB R45, R0, R45 ;  /* 0x0000002d002d823e */ /* 0x000fe200000010ff */
[----:B------:R-:W-:Y:S02]  /*2f90*/  @!P0 FMUL.FTZ R44, R35, R42 ;  /* 0x0000002a232c8220 */ /* 0x000fe40000410000 */
[----:B------:R-:W-:Y:S01]  /*2fa0*/  @!P0 IMAD.U32 R38, R31, 0x10000, RZ ;  /* 0x000100001f268824 */ /* 0x000fe200078e00ff */
        /* <DEDUP_REMOVED lines=14> */
[----:B------:R-:W-:Y:S02]  /*3090*/  @!P0 MOV R31, R47 ;  /* 0x0000002f001f8202 */ /* 0x000fe40000000f00 */
[----:B------:R-:W-:Y:S03]  /*30a0*/  ISETP.GE.AND P0, PT, R14, R25, PT ;  /* 0x000000190e00720c */ /* 0x000fe60003f06270 */
[----:B------:R1:W-:Y:S08]  /*30b0*/  ST.E.128 [R130.64], R28 ;  /* 0x0000001c82007985 */ /* 0x0003f0000c101d06 */
[----:B------:R-:W2:Y:S06]  /*30c0*/  @!P1 LD.E.64 R40, [R60.64+0x40] ;  /* 0x000040063c289980 */ /* 0x000eac000c101b00 */
[----:B------:R-:W3:Y:S08]  /*30d0*/  LD.E.128 R32, [R124.64+0x80] ;  /* 0x000080067c207980 */ /* 0x000ef0000c101d00 */
[----:B------:R-:W4:Y:S01]  /*30e0*/  @!P1 LD.E.64 R26, [R20.64+0x40] ;  /* 0x00004006141a9980 */ /* 0x000f22000c101b00 */
[C---:B--2---:R-:W-:Y:S01]  /*30f0*/  @!P1 SHF.L.U32 R38, R40.reuse, 0x10, RZ ;  /* 0x0000001028269819 */ /* 0x044fe200000006ff */
[C---:B------:R-:W-:Y:S01]  /*3100*/  @!P1 IMAD.U32 R42, R41.reuse, 0x10000, RZ ;  /* 0x00010000292a9824 */ /* 0x040fe200078e00ff */
[----:B------:R-:W-:Y:S02]  /*3110*/  @!P1 LOP3.LUT R40, R40, 0xffff0000, RZ, 0xc0, !PT ;  /* 0xffff000028289812 */ /* 0x000fe400078ec0ff */
[----:B------:R-:W-:Y:S01]  /*3120*/  @!P1 LOP3.LUT R43, R41, 0xffff0000, RZ, 0xc0, !PT ;  /* 0xffff0000292b9812 */ /* 0x000fe200078ec0ff */
[----:B---3--:R-:W-:Y:S01]  /*3130*/  @!P1 IMAD.U32 R41, R34, 0x10000, RZ ;  /* 0x0001000022299824 */ /* 0x008fe200078e00ff */
[----:B------:R-:W-:Y:S02]  /*3140*/  @!P1 LOP3.LUT R37, R32, 0xffff0000, RZ, 0xc0, !PT ;  /* 0xffff000020259812 */ /* 0x000fe400078ec0ff */
[----:B-1----:R-:W-:Y:S02]  /*3150*/  @!P1 LOP3.LUT R29, R33, 0xffff0000, RZ, 0xc0, !PT ;  /* 0xffff0000211d9812 */ /* 0x002fe400078ec0ff */
[----:B------:R-:W-:Y:S01]  /*3160*/  @!P1 LOP3.LUT R31, R34, 0xffff0000, RZ, 0xc0, !PT ;  /* 0xffff0000221f9812 */ /* 0x000fe200078ec0ff */
[----:B------:R-:W-:Y:S01]  /*3170*/  @!P1 FMUL.FTZ R44, R37, R38 ;  /* 0x00000026252c9220 */ /* 0x000fe20000410000 */
[----:B------:R-:W-:Y:S01]  /*3180*/  @!P1 LOP3.LUT R28, R35, 0xffff0000, RZ, 0xc0, !PT ;  /* 0xffff0000231c9812 */ /* 0x000fe200078ec0ff */
[----:B----4-:R-:W-:Y:S01]  /*3190*/  @!P1 IMAD.U32 R36, R26, 0x10000, RZ ;  /* 0x000100001a249824 */ /* 0x010fe200078e00ff */
[----:B------:R-:W-:Y:S01]  /*31a0*/  @!P1 SHF.L.U32 R39, R32, 0x10, RZ ;  /* 0x0000001020279819 */ /* 0x000fe200000006ff */
[----:B------:R-:W-:Y:S01]  /*31b0*/  @!P1 FMUL.FTZ R45, R29, R40 ;  /* 0x000000281d2d9220 */ /* 0x000fe20000410000 */
[----:B------:R-:W-:Y:S01]  /*31c0*/  @!P1 LOP3.LUT R26, R26, 0xffff0000, RZ, 0xc0, !PT ;  /* 0xffff00001a1a9812 */ /* 0x000fe200078ec0ff */
[-C--:B------:R-:W-:Y:S01]  /*31d0*/  @!P1 FMUL.FTZ R5, R37, R36.reuse ;  /* 0x0000002425059220 */ /* 0x080fe20000410000 */
[----:B------:R-:W-:Y:S01]  /*31e0*/  @!P1 SHF.L.U32 R24, R27, 0x10, RZ ;  /* 0x000000101b189819 */ /* 0x000fe200000006ff */
[----:B------:R-:W-:Y:S01]  /*31f0*/  @!P1 FFMA.FTZ R44, R39, R36, -R44 ;  /* 0x00000024272c9223 */ /* 0x000fe2000001082c */
[----:B------:R-:W-:Y:S01]  /*3200*/  @!P1 LOP3.LUT R27, R27, 0xffff0000, RZ, 0xc0, !PT ;  /* 0xffff00001b1b9812 */ /* 0x000fe200078ec0ff */
[----:B------:R-:W-:Y:S01]  /*3210*/  @!P1 FFMA.FTZ R5, R38, R39, R5 ;  /* 0x0000002726059223 */ /* 0x000fe20000010005 */
[----:B------:R-:W-:Y:S01]  /*3220*/  @!P1 SHF.L.U32 R39, R33, 0x10, RZ ;  /* 0x0000001021279819 */ /* 0x000fe200000006ff */
[----:B------:R-:W-:Y:S01]  /*3230*/  @!P1 FMUL.FTZ R6, R29, R26 ;  /* 0x0000001a1d069220 */ /* 0x000fe20000410000 */
[----:B------:R-:W-:Y:S01]  /*3240*/  @!P1 SHF.L.U32 R38, R35, 0x10, RZ ;  /* 0x0000001023269819 */ /* 0x000fe200000006ff */
[----:B------:R-:W-:Y:S01]  /*3250*/  @!P1 FMUL.FTZ R7, R31, R24 ;  /* 0x000000181f079220 */ /* 0x000fe20000410000 */
[----:B------:R-:W-:Y:S01]  /*3260*/  @!P1 F2FP.BF16.PACK_AB R44, R5, R44 ;  /* 0x0000002c052c923e */ /* 0x000fe200000010ff */
[----:B------:R-:W-:Y:S02]  /*3270*/  @!P1 FMUL.FTZ R46, R31, R42 ;  /* 0x0000002a1f2e9220 */ /* 0x000fe40000410000 */
[C---:B------:R-:W-:Y:S01]  /*3280*/  @!P1 FMUL.FTZ R47, R28.reuse, R43 ;  /* 0x0000002b1c2f9220 */ /* 0x040fe20000410000 */
[----:B------:R-:W-:Y:S01]  /*3290*/  @!P1 MOV R32, R44 ;  /* 0x0000002c00209202 */ /* 0x000fe20000000f00 */
        /* <DEDUP_REMOVED lines=13> */
[----:B------:R1:W-:Y:S08]  /*3370*/  ST.E.128 [R130.64+0x80], R32 ;  /* 0x0000802082007985 */ /* 0x0003f0000c101d06 */
        /* <DEDUP_REMOVED lines=8> */
[C---:B------:R-:W-:Y:S02]  /*3400*/  @!P0 LOP3.LUT R37, R28.reuse, 0xffff0000, RZ, 0xc0, !PT ;  /* 0xffff00001c258812 */ /* 0x040fe400078ec0ff */
[----:B------:R-:W-:Y:S02]  /*3410*/  @!P0 SHF.L.U32 R39, R28, 0x10, RZ ;  /* 0x000000101c278819 */ /* 0x000fe400000006ff */
[----:B-1----:R-:W-:Y:S01]  /*3420*/  @!P0 LOP3.LUT R33, R29, 0xffff0000, RZ, 0xc0, !PT ;  /* 0xffff00001d218812 */ /* 0x002fe200078ec0ff */
[----:B------:R-:W-:Y:S01]  /*3430*/  @!P0 FMUL.FTZ R44, R37, R38 ;  /* 0x00000026252c8220 */ /* 0x000fe20000410000 */
[----:B------:R-:W-:Y:S01]  /*3440*/  @!P0 LOP3.LUT R35, R30, 0xffff0000, RZ, 0xc0, !PT ;  /* 0xffff00001e238812 */ /* 0x000fe200078ec0ff */
[C---:B----4-:R-:W-:Y:S01]  /*3450*/  @!P0 IMAD.U32 R36, R26.reuse, 0x10000, RZ ;  /* 0x000100001a248824 */ /* 0x050fe200078e00ff */
[----:B------:R-:W-:Y:S01]  /*3460*/  @!P0 LOP3.LUT R32, R31, 0xffff0000, RZ, 0xc0, !PT ;  /* 0xffff00001f208812 */ /* 0x000fe200078ec0ff */
        /* <DEDUP_REMOVED lines=29> */
.L_x_5760:
[----:B------:R-:W-:Y:S05]  /*3640*/  BSYNC B0 ;  /* 0x0000000000007941 */ /* 0x000fea0003800000 */
.L_x_5759:
[C---:B------:R-:W-:Y:S01]  /*3650*/  ISETP.GE.AND P0, PT, R81.reuse, R176, PT ;  /* 0x000000b05100720c */ /* 0x040fe20003f06270 */
[----:B------:R-:W-:Y:S03]  /*3660*/  BSSY B0, `(.L_x_5761) ;  /* 0x000009d000007945 */ /* 0x000fe60003800000 */
[----:B------:R-:W-:Y:S11]  /*3670*/  ISETP.GE.AND P0, PT, R81, R174, !P0 ;  /* 0x000000ae5100720c */ /* 0x000ff60004706270 */
[----:B------:R-:W-:Y:S02]  /*3680*/  @!UPT UIADD3 URZ, URZ, URZ, URZ ;  /* 0x0000003f3f3ff290 */ /* 0x000fe4000fffe03f */
[----:B------:R-:W-:-:S05]  /*3690*/  @!P0 BRA `(.L_x_5762) ;  /* 0x0000099000008947 */ /* 0x000fca0003800000 */
[----:B------:R-:W-:Y:S01]  /*36a0*/  ISETP.GE.AND P0, PT, R18, R25, PT ;  /* 0x000000191200720c */ /* 0x000fe20003f06270 */
[C---:B------:R-:W-:Y:S01]  /*36b0*/  IMAD.SHL.U32 R51, R157.reuse, 0x2, RZ ;  /* 0x000000029d337824 */ /* 0x040fe200078e00ff */
[----:B------:R-:W-:Y:S02]  /*36c0*/  LEA R52, P1, R102, R124, 0x1 ;  /* 0x0000007c66347211 */ /* 0x000fe400078208ff */
[----:B------:R-:W-:Y:S02]  /*36d0*/  SHF.L.U64.HI R49, R157, 0x1, R147 ;  /* 0x000000019d317819 */ /* 0x000fe40000010293 */
[----:B------:R-:W-:Y:S02]  /*36e0*/  IADD3 R36, P2, R20, R51, RZ ;  /* 0x0000003314247210 */ /* 0x000fe40007f5e0ff */
[----:B------:R-:W-:Y:S02]  /*36f0*/  LEA.HI.X R53, R102, R125, R99, 0x1, P1 ;  /* 0x0000007d66357211 */ /* 0x000fe400008f0c63 */
[----:B------:R-:W-:Y:S01]  /*3700*/  IADD3 R46, P1, R60, R51, RZ ;  /* 0x000000333c2e7210 */ /* 0x000fe20007f3e0ff */
[----:B------:R-:W-:Y:S01]  /*3710*/  IMAD.X R37, R21, 0x1, R49, P2 ;  /* 0x0000000115257824 */ /* 0x000fe200010e0631 */
[C---:B------:R-:W-:Y:S01]  /*3720*/  LEA R64, P3, R72.reuse, R130, 0x1 ;  /* 0x0000008248407211 */ /* 0x040fe200078608ff */
[----:B-1----:R-:W2:Y:S01]  /*3730*/  LD.E.128 R28, [R52.64] ;  /* 0x00000006341c7980 */ /* 0x002ea2000c101d00 */
[----:B------:R-:W-:Y:S02]  /*3740*/  IADD3.X R47, R61, R49, RZ, P1, !PT ;  /* 0x000000313d2f7210 */ /* 0x000fe40000ffe4ff */
[----:B------:R-:W-:Y:S02]  /*3750*/  ISETP.GE.AND P1, PT, R15, R25, PT ;  /* 0x000000190f00720c */ /* 0x000fe40003f26270 */
[C---:B------:R-:W-:Y:S02]  /*3760*/  LEA R54, P2, R103.reuse, R124, 0x1 ;  /* 0x0000007c67367211 */ /* 0x040fe400078408ff */
[----:B------:R-:W-:Y:S01]  /*3770*/  LEA.HI.X R65, R72, R131, R73, 0x1, P3 ;  /* 0x0000008348417211 */ /* 0x000fe200018f0c49 */
[----:B------:R-:W3:Y:S01]  /*3780*/  @!P0 LD.E.64 R42, [R46.64] ;  /* 0x000000062e2a8980 */ /* 0x000ee2000c101b00 */
[----:B------:R-:W-:Y:S05]  /*3790*/  LEA.HI.X R55, R103, R125, R106, 0x1, P2 ;  /* 0x0000007d67377211 */ /* 0x000fea00010f0c6a */
[----:B------:R-:W4:Y:S01]  /*37a0*/  @!P0 LD.E.64 R26, [R36.64] ;  /* 0x00000006241a8980 */ /* 0x000f22000c101b00 */
[C---:B--2---:R-:W-:Y:S01]  /*37b0*/  @!P0 IMAD.U32 R41, R28.reuse, 0x10000, RZ ;  /* 0x000100001c298824 */ /* 0x044fe200078e00ff */
[----:B------:R-:W-:Y:S02]  /*37c0*/  @!P0 LOP3.LUT R33, R28, 0xffff0000, RZ, 0xc0, !PT ;  /* 0xffff00001c218812 */ /* 0x000fe400078ec0ff */
[----:B------:R-:W-:Y:S01]  /*37d0*/  @!P0 LOP3.LUT R35, R29, 0xffff0000, RZ, 0xc0, !PT ;  /* 0xffff00001d238812 */ /* 0x000fe200078ec0ff */
[C---:B---3--:R-:W-:Y:S01]  /*37e0*/  @!P0 IMAD.U32 R44, R43.reuse, 0x10000, RZ ;  /* 0x000100002b2c8824 */ /* 0x048fe200078e00ff */
[C---:B------:R-:W-:Y:S02]  /*37f0*/  @!P0 SHF.L.U32 R40, R42.reuse, 0x10, RZ ;  /* 0x000000102a288819 */ /* 0x040fe400000006ff */
[----:B------:R-:W-:Y:S02]  /*3800*/  @!P0 LOP3.LUT R42, R42, 0xffff0000, RZ, 0xc0, !PT ;  /* 0xffff00002a2a8812 */ /* 0x000fe400078ec0ff */
        /* <DEDUP_REMOVED lines=12> */
[----:B------:R-:W-:Y:S01]  /*38d0*/  @!P0 FMUL.FTZ R2, R35, R26 ;  /* 0x0000001a23028220 */ /* 0x000fe20000410000 */
[----:B------:R-:W-:Y:S01]  /*38e0*/  @!P0 SHF.L.U32 R40, R31, 0x10, RZ ;  /* 0x000000101f288819 */ /* 0x000fe200000006ff */
[----:B------:R-:W-:Y:S01]  /*38f0*/  @!P0 IMAD.U32 R43, R30, 0x10000, RZ ;  /* 0x000100001e2b8824 */ /* 0x000fe200078e00ff */
[----:B------:R-:W-:Y:S01]  /*3900*/  @!P0 F2FP.BF16.PACK_AB R49, R0, R49 ;  /* 0x000000310031823e */ /* 0x000fe200000010ff */
[C---:B------:R-:W-:Y:S02]  /*3910*/  @!P0 FMUL.FTZ R3, R33.reuse, R24 ;  /* 0x0000001821038220 */ /* 0x040fe40000410000 */
        /* <DEDUP_REMOVED lines=17> */
[----:B------:R-:W-:Y:S02]  /*3a30*/  ISETP.GE.AND P0, PT, R14, R25, PT ;  /* 0x000000190e00720c */ /* 0x000fe40003f06270 */
[C---:B------:R-:W-:Y:S01]  /*3a40*/  LEA R52, P2, R105.reuse, R124, 0x1 ;  /* 0x0000007c69347211 */ /* 0x040fe200078408ff */
[----:B------:R1:W-:Y:S03]  /*3a50*/  ST.E.128 [R64.64], R28 ;  /* 0x0000001c40007985 */ /* 0x0003e6000c101d06 */
[----:B------:R-:W-:Y:S05]  /*3a60*/  LEA.HI.X R53, R105, R125, R108, 0x1, P2 ;  /* 0x0000007d69357211 */ /* 0x000fea00010f0c6c */
[----:B------:R2:W3:Y:S08]  /*3a70*/  LD.E.128 R32, [R54.64] ;  /* 0x0000000636207980 */ /* 0x0004f0000c101d00 */
[----:B------:R-:W4:Y:S06]  /*3a80*/  @!P1 LD.E.64 R26, [R36.64+0x40] ;  /* 0x00004006241a9980 */ /* 0x000f2c000c101b00 */
[----:B------:R-:W5:Y:S01]  /*3a90*/  @!P1 LD.E.64 R42, [R46.64+0x40] ;  /* 0x000040062e2a9980 */ /* 0x000f62000c101b00 */
[C---:B--2---:R-:W-:Y:S04]  /*3aa0*/  LEA R54, P3, R95.reuse, R130, 0x1 ;  /* 0x000000825f367211 */ /* 0x044fe800078608ff */
[----:B------:R-:W-:Y:S01]  /*3ab0*/  LEA.HI.X R55, R95, R131, R96, 0x1, P3 ;  /* 0x000000835f377211 */ /* 0x000fe200018f0c60 */
[C---:B---3--:R-:W-:Y:S01]  /*3ac0*/  @!P1 IMAD.U32 R41, R32.reuse, 0x10000, RZ ;  /* 0x0001000020299824 */ /* 0x048fe200078e00ff */
[----:B------:R-:W-:Y:S02]  /*3ad0*/  @!P1 LOP3.LUT R39, R32, 0xffff0000, RZ, 0xc0, !PT ;  /* 0xffff000020279812 */ /* 0x000fe400078ec0ff */
[----:B-1----:R-:W-:Y:S02]  /*3ae0*/  @!P1 LOP3.LUT R29, R33, 0xffff0000, RZ, 0xc0, !PT ;  /* 0xffff0000211d9812 */ /* 0x002fe400078ec0ff */
[----:B------:R-:W-:Y:S02]  /*3af0*/  @!P1 LOP3.LUT R31, R34, 0xffff0000, RZ, 0xc0, !PT ;  /* 0xffff0000221f9812 */ /* 0x000fe400078ec0ff */
[----:B------:R-:W-:Y:S01]  /*3b00*/  @!P1 LOP3.LUT R28, R35, 0xffff0000, RZ, 0xc0, !PT ;  /* 0xffff0000231c9812 */ /* 0x000fe200078ec0ff */
[C---:B----4-:R-:W-:Y:S01]  /*3b10*/  @!P1 IMAD.U32 R38, R26.reuse, 0x10000, RZ ;  /* 0x000100001a269824 */ /* 0x050fe200078e00ff */
[----:B------:R-:W-:Y:S02]  /*3b20*/  @!P1 LOP3.LUT R26, R26, 0xffff0000, RZ, 0xc0, !PT ;  /* 0xffff00001a1a9812 */ /* 0x000fe400078ec0ff */
[----:B------:R-:W-:Y:S01]  /*3b30*/  @!P1 SHF.L.U32 R24, R27, 0x10, RZ ;  /* 0x000000101b189819 */ /* 0x000fe200000006ff */
[----:B------:R-:W-:Y:S01]  /*3b40*/  @!P1 FMUL.FTZ R5, R39, R38 ;  /* 0x0000002627059220 */ /* 0x000fe20000410000 */
[----:B------:R-:W-:Y:S01]  /*3b50*/  @!P1 LOP3.LUT R27, R27, 0xffff0000, RZ, 0xc0, !PT ;  /* 0xffff00001b1b9812 */ /* 0x000fe200078ec0ff */
[C---:B-----5:R-:W-:Y:S01]  /*3b60*/  @!P1 IMAD.U32 R40, R42.reuse, 0x10000, RZ ;  /* 0x000100002a289824 */ /* 0x060fe200078e00ff */
[----:B------:R-:W-:Y:S01]  /*3b70*/  @!P1 SHF.L.U32 R44, R43, 0x10, RZ ;  /* 0x000000102b2c9819 */ /* 0x000fe200000006ff */
[----:B------:R-:W-:Y:S01]  /*3b80*/  @!P1 FMUL.FTZ R6, R29, R26 ;  /* 0x0000001a1d069220 */ /* 0x000fe20000410000 */
[----:B------:R-:W-:Y:S01]  /*3b90*/  @!P1 LOP3.LUT R42, R42, 0xffff0000, RZ, 0xc0, !PT ;  /* 0xffff00002a2a9812 */ /* 0x000fe200078ec0ff */
[----:B------:R-:W-:Y:S01]  /*3ba0*/  @!P1 FMUL.FTZ R48, R39, R40 ;  /* 0x0000002827309220 */ /* 0x000fe20000410000 */
[----:B------:R-:W-:Y:S01]  /*3bb0*/  @!P1 LOP3.LUT R45, R43, 0xffff0000, RZ, 0xc0, !PT ;  /* 0xffff00002b2d9812 */ /* 0x000fe200078ec0ff */
[----:B------:R-:W-:Y:S01]  /*3bc0*/  @!P1 FFMA.FTZ R5, R40, R41, R5 ;  /* 0x0000002928059223 */ /* 0x000fe20000010005 */
[----:B------:R-:W-:Y:S01]  /*3bd0*/  @!P1 SHF.L.U32 R40, R35, 0x10, RZ ;  /* 0x0000001023289819 */ /* 0x000fe200000006ff */
[----:B------:R-:W-:Y:S01]  /*3be0*/  @!P1 FFMA.FTZ R48, R41, R38, -R48 ;  /* 0x0000002629309223 */ /* 0x000fe20000010830 */
[----:B------:R-:W-:Y:S01]  /*3bf0*/  @!P1 SHF.L.U32 R41, R33, 0x10, RZ ;  /* 0x0000001021299819 */ /* 0x000fe200000006ff */
[C---:B------:R-:W-:Y:S02]  /*3c00*/  @!P1 FMUL.FTZ R7, R31.reuse, R24 ;  /* 0x000000181f079220 */ /* 0x040fe40000410000 */
[----:B------:R-:W-:Y:S01]  /*3c10*/  @!P1 FMUL.FTZ R50, R31, R44 ;  /* 0x0000002c1f329220 */ /* 0x000fe20000410000 */
[----:B------:R-:W-:Y:S01]  /*3c20*/  @!P1 F2FP.BF16.PACK_AB R48, R5, R48 ;  /* 0x000000300530923e */ /* 0x000fe200000010ff */
[----:B------:R-:W-:Y:S02]  /*3c30*/  @!P1 FMUL.FTZ R49, R29, R42 ;  /* 0x0000002a1d319220 */ /* 0x000fe40000410000 */
[C---:B------:R-:W-:Y:S02]  /*3c40*/  @!P1 FMUL.FTZ R51, R28.reuse, R45 ;  /* 0x0000002d1c339220 */ /* 0x040fe40000410000 */
[-C--:B------:R-:W-:Y:S02]  /*3c50*/  @!P1 FMUL.FTZ R8, R28, R27.reuse ;  /* 0x0000001b1c089220 */ /* 0x080fe40000410000 */
[----:B------:R-:W-:Y:S02]  /*3c60*/  @!P1 FFMA.FTZ R49, R41, R26, -R49 ;  /* 0x0000001a29319223 */ /* 0x000fe40000010831 */
[----:B------:R-:W-:Y:S02]  /*3c70*/  @!P1 FFMA.FTZ R51, R40, R27, -R51 ;  /* 0x0000001b28339223 */ /* 0x000fe40000010833 */
[----:B------:R-:W-:Y:S02]  /*3c80*/  @!P1 IMAD.U32 R43, R34, 0x10000, RZ ;  /* 0x00010000222b9824 */ /* 0x000fe400078e00ff */
[----:B------:R-:W-:Y:S02]  /*3c90*/  @!P1 FFMA.FTZ R6, R42, R41, R6 ;  /* 0x000000292a069223 */ /* 0x000fe40000010006 */
[----:B------:R-:W-:Y:S02]  /*3ca0*/  @!P1 FFMA.FTZ R7, R44, R43, R7 ;  /* 0x0000002b2c079223 */ /* 0x000fe40000010007 */
[----:B------:R-:W-:Y:S01]  /*3cb0*/  @!P1 FFMA.FTZ R50, R43, R24, -R50 ;  /* 0x000000182b329223 */ /* 0x000fe20000010832 */
[----:B------:R-:W-:Y:S01]  /*3cc0*/  @!P1 F2FP.BF16.PACK_AB R49, R6, R49 ;  /* 0x000000310631923e */ /* 0x000fe200000010ff */
[----:B------:R-:W-:Y:S02]  /*3cd0*/  @!P1 FFMA.FTZ R8, R45, R40, R8 ;  /* 0x000000282d089223 */ /* 0x000fe40000010008 */
[----:B------:R-:W-:Y:S01]  /*3ce0*/  @!P1 IMAD.MOV.U32 R32, RZ, RZ, R48 ;  /* 0x000000ffff209224 */ /* 0x000fe200078e0030 */
[----:B------:R-:W-:Y:S02]  /*3cf0*/  @!P1 F2FP.BF16.PACK_AB R50, R7, R50 ;  /* 0x000000320732923e */ /* 0x000fe400000010ff */
[----:B------:R-:W-:Y:S02]  /*3d00*/  @!P1 F2FP.BF16.PACK_AB R51, R8, R51 ;  /* 0x000000330833923e */ /* 0x000fe400000010ff */
[----:B------:R-:W-:Y:S01]  /*3d10*/  @!P1 MOV R33, R49 ;  /* 0x0000003100219202 */ /* 0x000fe20000000f00 */
[----:B------:R-:W-:Y:S01]  /*3d20*/  @!P1 IMAD.MOV.U32 R34, RZ, RZ, R50 ;  /* 0x000000ffff229224 */ /* 0x000fe200078e0032 */
[----:B------:R-:W-:Y:S05]  /*3d30*/  @!P1 MOV R35, R51 ;  /* 0x0000003300239202 */ /* 0x000fea0000000f00 */
[----:B------:R1:W-:Y:S08]  /*3d40*/  ST.E.128 [R54.64], R32 ;  /* 0x0000002036007985 */ /* 0x0003f0000c101d06 */
[----:B------:R2:W3:Y:S08]  /*3d50*/  LD.E.128 R28, [R52.64] ;  /* 0x00000006341c7980 */ /* 0x0004f0000c101d00 */
[----:B------:R-:W4:Y:S06]  /*3d60*/  @!P0 LD.E.64 R26, [R36.64+0x80] ;  /* 0x00008006241a8980 */ /* 0x000f2c000c101b00 */
[----:B------:R-:W5:Y:S01]  /*3d70*/  @!P0 LD.E.64 R46, [R46.64+0x80] ;  /* 0x000080062e2e8980 */ /* 0x000f62000c101b00 */
[C---:B--2---:R-:W-:Y:S04]  /*3d80*/  LEA R52, P1, R93.reuse, R130, 0x1 ;  /* 0x000000825d347211 */ /* 0x044fe800078208ff */
[----:B------:R-:W-:Y:S01]  /*3d90*/  LEA.HI.X R53, R93, R131, R94, 0x1, P1 ;  /* 0x000000835d357211 */ /* 0x000fe200008f0c5e */
[C---:B---3--:R-:W-:Y:S01]  /*3da0*/  @!P0 IMAD.U32 R41, R28.reuse, 0x10000, RZ ;  /* 0x000100001c298824 */ /* 0x048fe200078e00ff */
[----:B------:R-:W-:Y:S01]  /*3db0*/  @!P0 LOP3.LUT R39, R28, 0xffff0000, RZ, 0xc0, !PT ;  /* 0xffff00001c278812 */ /* 0x000fe200078ec0ff */
[C---:B------:R-:W-:Y:S01]  /*3dc0*/  @!P0 IMAD.U32 R43, R30.reuse, 0x10000, RZ ;  /* 0x000100001e2b8824 */ /* 0x040fe200078e00ff */
        /* <DEDUP_REMOVED lines=37> */
[----:B------:R1:W-:Y:S02]  /*4020*/  ST.E.128 [R52.64], R28 ;  /* 0x0000001c34007985 */ /* 0x0003e4000c101d06 */
.L_x_5762:
[----:B------:R-:W-:Y:S05]  /*4030*/  BSYNC B0 ;  /* 0x0000000000007941 */ /* 0x000fea0003800000 */
.L_x_5761:
[C---:B------:R-:W-:Y:S01]  /*4040*/  ISETP.GE.AND P0, PT, R80.reuse, R176, PT ;  /* 0x000000b05000720c */ /* 0x040fe20003f06270 */
[----:B------:R-:W-:Y:S03]  /*4050*/  BSSY B0, `(.L_x_5763) ;  /* 0x000009d000007945 */ /* 0x000fe60003800000 */
[----:B------:R-:W-:Y:S11]  /*4060*/  ISETP.GE.AND P0, PT, R80, R174, !P0 ;  /* 0x000000ae5000720c */ /* 0x000ff60004706270 */
[----:B------:R-:W-:Y:S02]  /*4070*/  @!UPT UIADD3 URZ, URZ, URZ, URZ ;  /* 0x0000003f3f3ff290 */ /* 0x000fe4000fffe03f */
[----:B------:R-:W-:-:S05]  /*4080*/  @!P0 BRA `(.L_x_5764) ;  /* 0x0000099000008947 */ /* 0x000fca0003800000 */
[----:B------:R-:W-:Y:S01]  /*4090*/  ISETP.GE.AND P0, PT, R18, R25, PT ;  /* 0x000000191200720c */ /* 0x000fe20003f06270 */
[C---:B------:R-:W-:Y:S01]  /*40a0*/  IMAD.SHL.U32 R51, R155.reuse, 0x2, RZ ;  /* 0x000000029b337824 */ /* 0x040fe200078e00ff */
[----:B-1----:R-:W-:Y:S02]  /*40b0*/  LEA R52, P1, R104, R124, 0x1 ;  /* 0x0000007c68347211 */ /* 0x002fe400078208ff */
[----:B------:R-:W-:Y:S02]  /*40c0*/  SHF.L.U64.HI R49, R155, 0x1, R146 ;  /* 0x000000019b317819 */ /* 0x000fe40000010292 */
[----:B------:R-:W-:Y:S02]  /*40d0*/  IADD3 R36, P2, R20, R51, RZ ;  /* 0x0000003314247210 */ /* 0x000fe40007f5e0ff */
[----:B------:R-:W-:Y:S02]  /*40e0*/  LEA.HI.X R53, R104, R125, R101, 0x1, P1 ;  /* 0x0000007d68357211 */ /* 0x000fe400008f0c65 */
[----:B------:R-:W-:Y:S01]  /*40f0*/  IADD3 R46, P1, R60, R51, RZ ;  /* 0x000000333c2e7210 */ /* 0x000fe20007f3e0ff */
[----:B------:R-:W-:Y:S01]  /*4100*/  IMAD.X R37, R21, 0x1, R49, P2 ;  /* 0x0000000115257824 */ /* 0x000fe200010e0631 */
[----:B------:R-:W-:Y:S01]  /*4110*/  LEA R64, P3, R97, R130, 0x1 ;  /* 0x0000008261407211 */ /* 0x000fe200078608ff */
[----:B------:R-:W2:Y:S01]  /*4120*/  LD.E.128 R28, [R52.64] ;  /* 0x00000006341c7980 */ /* 0x000ea2000c101d00 */
[----:B------:R-:W-:Y:S02]  /*4130*/  IADD3.X R47, R61, R49, RZ, P1, !PT ;  /* 0x000000313d2f7210 */ /* 0x000fe40000ffe4ff */
[----:B------:R-:W-:Y:S02]  /*4140*/  ISETP.GE.AND P1, PT, R15, R25, PT ;  /* 0x000000190f00720c */ /* 0x000fe40003f26270 */
[----:B------:R-:W-:Y:S02]  /*4150*/  LEA R54, P2, R107, R124, 0x1 ;  /* 0x0000007c6b367211 */ /* 0x000fe400078408ff */
        /* <DEDUP_REMOVED lines=140> */
.L_x_5764:
[----:B------:R-:W-:Y:S05]  /*4a20*/  BSYNC B0 ;  /* 0x0000000000007941 */ /* 0x000fea0003800000 */
.L_x_5763:
[C---:B------:R-:W-:Y:S01]  /*4a30*/  ISETP.GE.AND P0, PT, R79.reuse, R176, PT ;  /* 0x000000b04f00720c */ /* 0x040fe20003f06270 */
[----:B------:R-:W-:Y:S03]  /*4a40*/  BSSY B0, `(.L_x_5765) ;  /* 0x00000a0000007945 */ /* 0x000fe60003800000 */
[----:B------:R-:W-:Y:S11]  /*4a50*/  ISETP.GE.AND P0, PT, R79, R174, !P0 ;  /* 0x000000ae4f00720c */ /* 0x000ff60004706270 */
[----:B------:R-:W-:Y:S02]  /*4a60*/  @!UPT UIADD3 URZ, URZ, URZ, URZ ;  /* 0x0000003f3f3ff290 */ /* 0x000fe4000fffe03f */
[----:B------:R-:W-:-:S05]  /*4a70*/  @!P0 BRA `(.L_x_5766) ;  /* 0x000009c000008947 */ /* 0x000fca0003800000 */
[----:B------:R-:W-:Y:S01]  /*4a80*/  IMAD R48, R173, 0x60, RZ ;  /* 0x00000060ad307824 */ /* 0x000fe200078e02ff */
[C---:B------:R-:W-:Y:S01]  /*4a90*/  SHF.L.U32 R51, R153.reuse, 0x1, RZ ;  /* 0x0000000199337819 */ /* 0x040fe200000006ff */
[----:B-1----:R-:W-:Y:S01]  /*4aa0*/  IMAD.WIDE.U32 R52, R172, 0x60, R124 ;  /* 0x00000060ac347825 */ /* 0x002fe200078e007c */
[----:B------:R-:W-:Y:S02]  /*4ab0*/  ISETP.GE.AND P0, PT, R18, R25, PT ;  /* 0x000000191200720c */ /* 0x000fe40003f06270 */
[-C--:B------:R-:W-:Y:S01]  /*4ac0*/  IADD3 R36, P2, R20, R51.reuse, RZ ;  /* 0x0000003314247210 */ /* 0x080fe20007f5e0ff */
[----:B------:R-:W-:Y:S01]  /*4ad0*/  IMAD.WIDE.U32 R64, R136, 0x60, R130 ;  /* 0x0000006088407825 */ /* 0x000fe200078e0082 */
[----:B------:R-:W-:Y:S02]  /*4ae0*/  SHF.L.U64.HI R49, R153, 0x1, R144 ;  /* 0x0000000199317819 */ /* 0x000fe40000010290 */
[----:B------:R-:W-:Y:S02]  /*4af0*/  IADD3 R46, P1, R60, R51, RZ ;  /* 0x000000333c2e7210 */ /* 0x000fe40007f3e0ff */
[----:B------:R-:W-:Y:S01]  /*4b00*/  IADD3 R51, R53, R48, RZ ;  /* 0x0000003035337210 */ /* 0x000fe20007ffe0ff */
[--C-:B------:R-:W-:Y:S01]  /*4b10*/  IMAD.X R37, R21, 0x1, R49.reuse, P2 ;  /* 0x0000000115257824 */ /* 0x100fe200010e0631 */
[----:B------:R-:W-:Y:S01]  /*4b20*/  MOV R50, R52 ;  /* 0x0000003400327202 */ /* 0x000fe20000000f00 */
[----:B------:R-:W-:Y:S01]  /*4b30*/  IMAD.X R47, R61, 0x1, R49, P1 ;  /* 0x000000013d2f7824 */ /* 0x000fe200008e0631 */
[----:B------:R-:W-:Y:S01]  /*4b40*/  ISETP.GE.AND P1, PT, R15, R25, PT ;  /* 0x000000190f00720c */ /* 0x000fe20003f26270 */
[----:B------:R-:W-:Y:S01]  /*4b50*/  IMAD R52, R137, 0x60, RZ ;  /* 0x0000006089347824 */ /* 0x000fe200078e02ff */
[----:B------:R-:W2:Y:S03]  /*4b60*/  @!P0 LD.E.64 R26, [R36.64] ;  /* 0x00000006241a8980 */ /* 0x000ea6000c101b00 */
[----:B------:R-:W-:Y:S01]  /*4b70*/  IMAD.IADD R65, R65, 0x1, R52 ;  /* 0x0000000141417824 */ /* 0x000fe200078e0234 */
[C---:B------:R-:W-:Y:S02]  /*4b80*/  LEA R52, P2, R114.reuse, R124, 0x1 ;  /* 0x0000007c72347211 */ /* 0x040fe400078408ff */
[----:B------:R-:W3:Y:S02]  /*4b90*/  LD.E.128 R32, [R50.64] ;  /* 0x0000000632207980 */ /* 0x000ee4000c101d00 */
[----:B------:R-:W-:Y:S06]  /*4ba0*/  LEA.HI.X R53, R114, R125, R111, 0x1, P2 ;  /* 0x0000007d72357211 */ /* 0x000fec00010f0c6f */
[----:B------:R-:W4:Y:S01]  /*4bb0*/  @!P0 LD.E.64 R42, [R46.64] ;  /* 0x000000062e2a8980 */ /* 0x000f22000c101b00 */
[C---:B--2---:R-:W-:Y:S01]  /*4bc0*/  @!P0 IMAD.U32 R28, R26.reuse, 0x10000, RZ ;  /* 0x000100001a1c8824 */ /* 0x044fe200078e00ff */
[----:B------:R-:W-:Y:S02]  /*4bd0*/  @!P0 LOP3.LUT R26, R26, 0xffff0000, RZ, 0xc0, !PT ;  /* 0xffff00001a1a8812 */ /* 0x000fe400078ec0ff */
[C---:B------:R-:W-:Y:S02]  /*4be0*/  @!P0 SHF.L.U32 R24, R27.reuse, 0x10, RZ ;  /* 0x000000101b188819 */ /* 0x040fe400000006ff */
[----:B------:R-:W-:Y:S01]  /*4bf0*/  @!P0 LOP3.LUT R27, R27, 0xffff0000, RZ, 0xc0, !PT ;  /* 0xffff00001b1b8812 */ /* 0x000fe200078ec0ff */
[C---:B---3--:R-:W-:Y:S01]  /*4c00*/  @!P0 IMAD.U32 R41, R32.reuse, 0x10000, RZ ;  /* 0x0001000020298824 */ /* 0x048fe200078e00ff */
[----:B------:R-:W-:Y:S02]  /*4c10*/  @!P0 LOP3.LUT R29, R32, 0xffff0000, RZ, 0xc0, !PT ;  /* 0xffff0000201d8812 */ /* 0x000fe400078ec0ff */
[----:B------:R-:W-:Y:S02]  /*4c20*/  @!P0 LOP3.LUT R31, R34, 0xffff0000, RZ, 0xc0, !PT ;  /* 0xffff0000221f8812 */ /* 0x000fe400078ec0ff */
[----:B------:R-:W-:Y:S01]  /*4c30*/  @!P0 SHF.L.U32 R44, R35, 0x10, RZ ;  /* 0x00000010232c8819 */ /* 0x000fe200000006ff */
[----:B------:R-:W-:Y:S02]  /*4c40*/  @!P0 FMUL.FTZ R0, R29, R28 ;  /* 0x0000001c1d008220 */ /* 0x000fe40000410000 */
[C---:B----4-:R-:W-:Y:S01]  /*4c50*/  @!P0 IMAD.U32 R39, R42.reuse, 0x10000, RZ ;  /* 0x000100002a278824 */ /* 0x050fe200078e00ff */
        /* <DEDUP_REMOVED lines=8> */
[----:B------:R-:W-:Y:S01]  /*4ce0*/  @!P0 LOP3.LUT R28, R35, 0xffff0000, RZ, 0xc0, !PT ;  /* 0xffff0000231c8812 */ /* 0x000fe200078ec0ff */
[----:B------:R-:W-:Y:S01]  /*4cf0*/  @!P0 FMUL.FTZ R2, R29, R26 ;  /* 0x0000001a1d028220 */ /* 0x000fe20000410000 */
[----:B------:R-:W-:Y:S01]  /*4d00*/  @!P0 SHF.L.U32 R39, R33, 0x10, RZ ;  /* 0x0000001021278819 */ /* 0x000fe200000006ff */
[----:B------:R-:W-:Y:S01]  /*4d10*/  @!P0 IMAD.U32 R41, R34, 0x10000, RZ ;  /* 0x0001000022298824 */ /* 0x000fe200078e00ff */
[----:B------:R-:W-:Y:S01]  /*4d20*/  @!P0 F2FP.BF16.PACK_AB R49, R0, R49 ;  /* 0x000000310031823e */ /* 0x000fe200000010ff */
[----:B------:R-:W-:Y:S02]  /*4d30*/  @!P0 FMUL.FTZ R51, R29, R40 ;  /* 0x000000281d338220 */ /* 0x000fe40000410000 */
[C---:B------:R-:W-:Y:S01]  /*4d40*/  @!P0 FMUL.FTZ R50, R28.reuse, R43 ;  /* 0x0000002b1c328220 */ /* 0x040fe20000410000 */
[----:B------:R-:W-:Y:S01]  /*4d50*/  @!P0 MOV R32, R49 ;  /* 0x0000003100208202 */ /* 0x000fe20000000f00 */
[----:B------:R-:W-:Y:S02]  /*4d60*/  @!P0 FMUL.FTZ R4, R28, R27 ;  /* 0x0000001b1c048220 */ /* 0x000fe40000410000 */
[----:B------:R-:W-:Y:S02]  /*4d70*/  @!P0 FFMA.FTZ R2, R40, R39, R2 ;  /* 0x0000002728028223 */ /* 0x000fe40000010002 */
[----:B------:R-:W-:Y:S02]  /*4d80*/  @!P0 FMUL.FTZ R48, R31, R42 ;  /* 0x0000002a1f308220 */ /* 0x000fe40000410000 */
[----:B------:R-:W-:Y:S02]  /*4d90*/  @!P0 FFMA.FTZ R3, R42, R41, R3 ;  /* 0x000000292a038223 */ /* 0x000fe40000010003 */
[----:B------:R-:W-:Y:S02]  /*4da0*/  @!P0 FFMA.FTZ R51, R39, R26, -R51 ;  /* 0x0000001a27338223 */ /* 0x000fe40000010833 */
[----:B------:R-:W-:Y:S02]  /*4db0*/  @!P0 FFMA.FTZ R50, R44, R27, -R50 ;  /* 0x0000001b2c328223 */ /* 0x000fe40000010832 */
        /* <DEDUP_REMOVED lines=9> */
[----:B------:R-:W-:Y:S02]  /*4e50*/  ISETP.GE.AND P0, PT, R14, R25, PT ;  /* 0x000000190e00720c */ /* 0x000fe40003f06270 */
[----:B------:R-:W-:Y:S01]  /*4e60*/  LEA.HI.X R55, R88, R131, R87, 0x1, P3 ;  /* 0x0000008358377211 */ /* 0x000fe200018f0c57 */
[----:B------:R1:W-:Y:S08]  /*4e70*/  ST.E.128 [R64.64], R32 ;  /* 0x0000002040007985 */ /* 0x0003f0000c101d06 */
[----:B------:R-:W2:Y:S06]  /*4e80*/  @!P1 LD.E.64 R44, [R46.64+0x40] ;  /* 0x000040062e2c9980 */ /* 0x000eac000c101b00 */
[----:B------:R3:W4:Y:S08]  /*4e90*/  LD.E.128 R28, [R52.64] ;  /* 0x00000006341c7980 */ /* 0x000730000c101d00 */
[----:B------:R-:W5:Y:S01]  /*4ea0*/  @!P1 LD.E.64 R26, [R36.64+0x40] ;  /* 0x00004006241a9980 */ /* 0x000f62000c101b00 */
[C---:B---3--:R-:W-:Y:S04]  /*4eb0*/  LEA R52, P2, R116.reuse, R124, 0x1 ;  /* 0x0000007c74347211 */ /* 0x048fe800078408ff */
[----:B------:R-:W-:Y:S01]  /*4ec0*/  LEA.HI.X R53, R116, R125, R113, 0x1, P2 ;  /* 0x0000007d74357211 */ /* 0x000fe200010f0c71 */
[C---:B--2---:R-:W-:Y:S01]  /*4ed0*/  @!P1 IMAD.U32 R42, R45.reuse, 0x10000, RZ ;  /* 0x000100002d2a9824 */ /* 0x044fe200078e00ff */
[C---:B------:R-:W-:Y:S02]  /*4ee0*/  @!P1 SHF.L.U32 R39, R44.reuse, 0x10, RZ ;  /* 0x000000102c279819 */ /* 0x040fe400000006ff */
[----:B------:R-:W-:Y:S02]  /*4ef0*/  @!P1 LOP3.LUT R41, R44, 0xffff0000, RZ, 0xc0, !PT ;  /* 0xffff00002c299812 */ /* 0x000fe400078ec0ff */
[----:B------:R-:W-:Y:S01]  /*4f00*/  @!P1 LOP3.LUT R45, R45, 0xffff0000, RZ, 0xc0, !PT ;  /* 0xffff00002d2d9812 */ /* 0x000fe200078ec0ff */
[C---:B----4-:R-:W-:Y:S01]  /*4f10*/  @!P1 IMAD.U32 R43, R29.reuse, 0x10000, RZ ;  /* 0x000100001d2b9824 */ /* 0x050fe200078e00ff */
[C---:B------:R-:W-:Y:S02]  /*4f20*/  @!P1 LOP3.LUT R38, R28.reuse, 0xffff0000, RZ, 0xc0, !PT ;  /* 0xffff00001c269812 */ /* 0x040fe400078ec0ff */
[----:B-1----:R-:W-:Y:S02]  /*4f30*/  @!P1 LOP3.LUT R33, R29, 0xffff0000, RZ, 0xc0, !PT ;  /* 0xffff00001d219812 */ /* 0x002fe400078ec0ff */
[----:B------:R-:W-:Y:S01]  /*4f40*/  @!P1 SHF.L.U32 R40, R28, 0x10, RZ ;  /* 0x000000101c289819 */ /* 0x000fe200000006ff */
[----:B------:R-:W-:Y:S02]  /*4f50*/  @!P1 FMUL.FTZ R48, R38, R39 ;  /* 0x0000002726309220 */ /* 0x000fe40000410000 */
[----:B------:R-:W-:Y:S01]  /*4f60*/  @!P1 FMUL.FTZ R49, R33, R41 ;  /* 0x0000002921319220 */ /* 0x000fe20000410000 */
[C---:B-----5:R-:W-:Y:S01]  /*4f70*/  @!P1 SHF.L.U32 R25, R26.reuse, 0x10, RZ ;  /* 0x000000101a199819 */ /* 0x060fe200000006ff */
[C---:B------:R-:W-:Y:S01]  /*4f80*/  @!P1 IMAD.U32 R24, R27.reuse, 0x10000, RZ ;  /* 0x000100001b189824 */ /* 0x040fe200078e00ff */
[----:B------:R-:W-:Y:S02]  /*4f90*/  @!P1 LOP3.LUT R26, R26, 0xffff0000, RZ, 0xc0, !PT ;  /* 0xffff00001a1a9812 */ /* 0x000fe400078ec0ff */
[----:B------:R-:W-:Y:S01]  /*4fa0*/  @!P1 LOP3.LUT R27, R27, 0xffff0000, RZ, 0xc0, !PT ;  /* 0xffff00001b1b9812 */ /* 0x000fe200078ec0ff */
[-C--:B------:R-:W-:Y:S02]  /*4fb0*/  @!P1 FMUL.FTZ R5, R38, R25.reuse ;  /* 0x0000001926059220 */ /* 0x080fe40000410000 */
[----:B------:R-:W-:Y:S01]  /*4fc0*/  @!P1 FFMA.FTZ R48, R40, R25, -R48 ;  /* 0x0000001928309223 */ /* 0x000fe20000010830 */
[C---:B------:R-:W-:Y:S01]  /*4fd0*/  @!P1 LOP3.LUT R25, R30.reuse, 0xffff0000, RZ, 0xc0, !PT ;  /* 0xffff00001e199812 */ /* 0x040fe200078ec0ff */
[----:B------:R-:W-:Y:S02]  /*4fe0*/  @!P1 FMUL.FTZ R6, R33, R26 ;  /* 0x0000001a21069220 */ /* 0x000fe40000410000 */
[----:B------:R-:W-:Y:S01]  /*4ff0*/  @!P1 FFMA.FTZ R5, R39, R40, R5 ;  /* 0x0000002827059223 */ /* 0x000fe20000010005 */
[----:B------:R-:W-:Y:S01]  /*5000*/  @!P1 SHF.L.U32 R39, R30, 0x10, RZ ;  /* 0x000000101e279819 */ /* 0x000fe200000006ff */
[C---:B------:R-:W-:Y:S02]  /*5010*/  @!P1 FMUL.FTZ R7, R25.reuse, R24 ;  /* 0x0000001819079220 */ /* 0x040fe40000410000 */
[----:B------:R-:W-:Y:S01]  /*5020*/  @!P1 FMUL.FTZ R50, R25, R42 ;  /* 0x0000002a19329220 */ /* 0x000fe20000410000 */
[----:B------:R-:W-:Y:S01]  /*5030*/  @!P1 F2FP.BF16.PACK_AB R48, R5, R48 ;  /* 0x000000300530923e */ /* 0x000fe200000010ff */
[----:B------:R-:W-:Y:S01]  /*5040*/  @!P1 FFMA.FTZ R49, R43, R26, -R49 ;  /* 0x0000001a2b319223 */ /* 0x000fe20000010831 */
[----:B------:R-:W-:Y:S01]  /*5050*/  @!P1 LOP3.LUT R26, R31, 0xffff0000, RZ, 0xc0, !PT ;  /* 0xffff00001f1a9812 */ /* 0x000fe200078ec0ff */
[----:B------:R-:W-:Y:S01]  /*5060*/  @!P1 FFMA.FTZ R50, R39, R24, -R50 ;  /* 0x0000001827329223 */ /* 0x000fe20000010832 */
[----:B------:R-:W-:Y:S01]  /*5070*/  @!P1 MOV R28, R48 ;  /* 0x00000030001c9202 */ /* 0x000fe20000000f00 */
[----:B------:R-:W-:Y:S02]  /*5080*/  @!P1 IMAD.U32 R40, R31, 0x10000, RZ ;  /* 0x000100001f289824 */ /* 0x000fe400078e00ff */
[C---:B------:R-:W-:Y:S02]  /*5090*/  @!P1 FMUL.FTZ R51, R26.reuse, R45 ;  /* 0x0000002d1a339220 */ /* 0x040fe40000410000 */
[----:B------:R-:W-:Y:S02]  /*50a0*/  @!P1 FMUL.FTZ R8, R26, R27 ;  /* 0x0000001b1a089220 */ /* 0x000fe40000410000 */
[----:B------:R-:W-:Y:S02]  /*50b0*/  @!P1 FFMA.FTZ R6, R41, R43, R6 ;  /* 0x0000002b29069223 */ /* 0x000fe40000010006 */
[----:B------:R-:W-:Y:S02]  /*50c0*/  @!P1 FFMA.FTZ R7, R42, R39, R7 ;  /* 0x000000272a079223 */ /* 0x000fe40000010007 */
[----:B------:R-:W-:Y:S01]  /*50d0*/  @!P1 FFMA.FTZ R51, R40, R27, -R51 ;  /* 0x0000001b28339223 */ /* 0x000fe20000010833 */
[----:B------:R-:W-:Y:S01]  /*50e0*/  @!P1 F2FP.BF16.PACK_AB R49, R6, R49 ;  /* 0x000000310631923e */ /* 0x000fe200000010ff */
[----:B------:R-:W-:Y:S01]  /*50f0*/  @!P1 FFMA.FTZ R8, R45, R40, R8 ;  /* 0x000000282d089223 */ /* 0x000fe20000010008 */
[----:B------:R-:W-:Y:S03]  /*5100*/  @!P1 F2FP.BF16.PACK_AB R50, R7, R50 ;  /* 0x000000320732923e */ /* 0x000fe600000010ff */
[----:B------:R-:W-:Y:S01]  /*5110*/  @!P1 IMAD.MOV.U32 R29, RZ, RZ, R49 ;  /* 0x000000ffff1d9224 */ /* 0x000fe200078e0031 */
[----:B------:R-:W-:Y:S02]  /*5120*/  @!P1 F2FP.BF16.PACK_AB R51, R8, R51 ;  /* 0x000000330833923e */ /* 0x000fe400000010ff */
[----:B------:R-:W-:Y:S03]  /*5130*/  @!P1 MOV R30, R50 ;  /* 0x00000032001e9202 */ /* 0x000fe60000000f00 */
[----:B------:R-:W-:Y:S05]  /*5140*/  @!P1 IMAD.MOV.U32 R31, RZ, RZ, R51 ;  /* 0x000000ffff1f9224 */ /* 0x000fea00078e0033 */
        /* <DEDUP_REMOVED lines=9> */
[----:B------:R-:W-:Y:S02]  /*51e0*/  @!P0 LOP3.LUT R45, R47, 0xffff0000, RZ, 0xc0, !PT ;  /* 0xffff00002f2d8812 */ /* 0x000fe400078ec0ff */
[C---:B----4-:R-:W-:Y:S02]  /*51f0*/  @!P0 LOP3.LUT R38, R32.reuse, 0xffff0000, RZ, 0xc0, !PT ;  /* 0xffff000020268812 */ /* 0x050fe400078ec0ff */
[----:B------:R-:W-:Y:S02]  /*5200*/  @!P0 SHF.L.U32 R40, R32, 0x10, RZ ;  /* 0x0000001020288819 */ /* 0x000fe400000006ff */
[----:B-1----:R-:W-:Y:S01]  /*5210*/  @!P0 LOP3.LUT R29, R33, 0xffff0000, RZ, 0xc0, !PT ;  /* 0xffff0000211d8812 */ /* 0x002fe200078ec0ff */
[----:B------:R-:W-:Y:S01]  /*5220*/  @!P0 FMUL.FTZ R48, R38, R39 ;  /* 0x0000002726308220 */ /* 0x000fe20000410000 */
[----:B------:R-:W-:Y:S02]  /*5230*/  @!P0 LOP3.LUT R28, R35, 0xffff0000, RZ, 0xc0, !PT ;  /* 0xffff0000231c8812 */ /* 0x000fe400078ec0ff */
[C---:B-----5:R-:W-:Y:S01]  /*5240*/  @!P0 SHF.L.U32 R27, R24.reuse, 0x10, RZ ;  /* 0x00000010181b8819 */ /* 0x060fe200000006ff */
[----:B------:R-:W-:Y:S01]  /*5250*/  @!P0 FMUL.FTZ R49, R29, R41 ;  /* 0x000000291d318220 */ /* 0x000fe20000410000 */
[----:B------:R-:W-:Y:S01]  /*5260*/  @!P0 LOP3.LUT R26, R24, 0xffff0000, RZ, 0xc0, !PT ;  /* 0xffff0000181a8812 */ /* 0x000fe200078ec0ff */
[C---:B------:R-:W-:Y:S01]  /*5270*/  @!P0 IMAD.U32 R24, R25.reuse, 0x10000, RZ ;  /* 0x0001000019188824 */ /* 0x040fe200078e00ff */
[----:B------:R-:W-:Y:S01]  /*5280*/  @!P0 SHF.L.U32 R43, R34, 0x10, RZ ;  /* 0x00000010222b8819 */ /* 0x000fe200000006ff */
[-C--:B------:R-:W-:Y:S01]  /*5290*/  @!P0 FMUL.FTZ R9, R38, R27.reuse ;  /* 0x0000001b26098220 */ /* 0x080fe20000410000 */
[----:B------:R-:W-:Y:S01]  /*52a0*/  @!P0 LOP3.LUT R25, R25, 0xffff0000, RZ, 0xc0, !PT ;  /* 0xffff000019198812 */ /* 0x000fe200078ec0ff */
[----:B------:R-:W-:Y:S01]  /*52b0*/  @!P0 FFMA.FTZ R48, R40, R27, -R48 ;  /* 0x0000001b28308223 */ /* 0x000fe20000010830 */
[----:B------:R-:W-:Y:S01]  /*52c0*/  @!P0 LOP3.LUT R27, R34, 0xffff0000, RZ, 0xc0, !PT ;  /* 0xffff0000221b8812 */ /* 0x000fe200078ec0ff */
[----:B------:R-:W-:Y:S02]  /*52d0*/  @!P0 FFMA.FTZ R9, R39, R40, R9 ;  /* 0x0000002827098223 */ /* 0x000fe40000010009 */
[----:B------:R-:W-:Y:S02]  /*52e0*/  @!P0 IMAD.U32 R39, R33, 0x10000, RZ ;  /* 0x0001000021278824 */ /* 0x000fe400078e00ff */
[----:B------:R-:W-:Y:S01]  /*52f0*/  @!P0 FMUL.FTZ R10, R29, R26 ;  /* 0x0000001a1d0a8220 */ /* 0x000fe20000410000 */
[----:B------:R-:W-:Y:S01]  /*5300*/  @!P0 F2FP.BF16.PACK_AB R48, R9, R48 ;  /* 0x000000300930823e */ /* 0x000fe200000010ff */
[C---:B------:R-:W-:Y:S02]  /*5310*/  @!P0 FMUL.FTZ R11, R27.reuse, R24 ;  /* 0x000000181b0b8220 */ /* 0x040fe40000410000 */
[----:B------:R-:W-:Y:S01]  /*5320*/  @!P0 FMUL.FTZ R50, R27, R42 ;  /* 0x0000002a1b328220 */ /* 0x000fe20000410000 */
[----:B------:R-:W-:Y:S01]  /*5330*/  @!P0 MOV R32, R48 ;  /* 0x0000003000208202 */ /* 0x000fe20000000f00 */
[----:B------:R-:W-:Y:S02]  /*5340*/  @!P0 IMAD.U32 R40, R35, 0x10000, RZ ;  /* 0x0001000023288824 */ /* 0x000fe400078e00ff */
        /* <DEDUP_REMOVED lines=15> */
.L_x_5766:
[----:B------:R-:W-:Y:S05]  /*5440*/  BSYNC B0 ;  /* 0x0000000000007941 */ /* 0x000fea0003800000 */
.L_x_5765:
[----:B------:R-:W2:Y:S02]  /*5450*/  LD.E R3, [R22.64+0xd0] ;  /* 0x0000d00616037980 */ /* 0x000ea4000c101900 */
[----:B--2---:R-:W-:Y:S05]  /*5460*/  IMAD.U32 R3, R3, -0x20, RZ ;  /* 0xffffffe003037824 */ /* 0x004fea00078e00ff */
[C---:B------:R-:W-:Y:S02]  /*5470*/  LEA R20, P1, R3.reuse, R20, 0x1 ;  /* 0x0000001403147211 */ /* 0x040fe400078208ff */
[C---:B------:R-:W-:Y:S02]  /*5480*/  LEA R60, P0, R3.reuse, R60, 0x1 ;  /* 0x0000003c033c7211 */ /* 0x040fe400078008ff */
[C---:B------:R-:W-:Y:S02]  /*5490*/  LEA.HI.X.SX32 R21, R3.reuse, R21, 0x1, P1 ;  /* 0x0000001503157211 */ /* 0x040fe400008f0eff */
[----:B------:R-:W-:Y:S01]  /*54a0*/  LEA.HI.X.SX32 R61, R3, R61, 0x1, P0 ;  /* 0x0000003d033d7211 */ /* 0x000fe200000f0eff */
[----:B------:R-:W-:-:S05]  /*54b0*/  BRA `(.L_x_5767) ;  /* 0x0000488000007947 */ /* 0x000fca0003800000 */
.L_x_5758:
[----:B------:R-:W-:Y:S01]  /*54c0*/  BSSY B1, `(.L_x_5768) ;  /* 0x00000ff000017945 */ /* 0x000fe20003800000 */
[----:B------:R-:W-:-:S05]  /*54d0*/  @!P2 BRA `(.L_x_5769) ;  /* 0x00000fd00000a947 */ /* 0x000fca0003800000 */
[----:B------:R1:W5:Y:S01]  /*54e0*/  LD.E.128 R64, [R124.64] ;  /* 0x000000067c407980 */ /* 0x000362000c101d00 */
[----:B------:R-:W-:Y:S01]  /*54f0*/  ISETP.GE.AND P0, PT, R18, R25, PT ;  /* 0x000000191200720c */ /* 0x000fe20003f06270 */
[----:B------:R-:W-:Y:S01]  /*5500*/  @!UPT UIADD3 URZ, URZ, URZ, URZ ;  /* 0x0000003f3f3ff290 */ /* 0x000fe2000fffe03f */
[----:B------:R-:W-:Y:S11]  /*5510*/  BSSY B0, `(.L_x_5770) ;  /* 0x0000050000007945 */ /* 0x000ff60003800000 */
[----:B------:R-:W-:-:S05]  /*5520*/  @P0 BRA `(.L_x_5771) ;  /* 0x000004e000000947 */ /* 0x000fca0003800000 */
[----:B------:R-:W-:Y:S01]  /*5530*/  LEA.HI R175, R25, R25, RZ, 0x1 ;  /* 0x0000001919af7211 */ /* 0x000fe200078f08ff */
[----:B-----5:R-:W-:Y:S01]  /*5540*/  IMAD.U32 R39, R64, 0x10000, RZ ;  /* 0x0001000040277824 */ /* 0x020fe200078e00ff */
[----:B------:R-:W-:Y:S01]  /*5550*/  MOV R123, RZ ;  /* 0x000000ff007b7202 */ /* 0x000fe20000000f00 */
[----:B------:R-:W-:Y:S01]  /*5560*/  IMAD.U32 R46, R66, 0x10000, RZ ;  /* 0x00010000422e7824 */ /* 0x000fe200078e00ff */
[----:B------:R-:W-:Y:S02]  /*5570*/  SHF.R.S32.HI R175, RZ, 0x1, R175 ;  /* 0x00000001ffaf7819 */ /* 0x000fe400000114af */
[----:B------:R-:W-:Y:S02]  /*5580*/  LOP3.LUT R41, R64, 0xffff0000, RZ, 0xc0, !PT ;  /* 0xffff000040297812 */ /* 0x000fe400078ec0ff */
[----:B------:R-:W-:Y:S01]  /*5590*/  ISETP.GE.AND P1, PT, R18, R175, PT ;  /* 0x000000af1200720c */ /* 0x000fe20003f26270 */
[--C-:B------:R-:W-:Y:S01]  /*55a0*/  IMAD.MOV.U32 R177, RZ, RZ, R175.reuse ;  /* 0x000000ffffb17224 */ /* 0x100fe200078e00af */
[C---:B------:R-:W-:Y:S02]  /*55b0*/  SHF.L.U32 R40, R65.reuse, 0x10, RZ ;  /* 0x0000001041287819 */ /* 0x040fe400000006ff */
        /* <DEDUP_REMOVED lines=8> */
[C---:B------:R-:W-:Y:S03]  /*5640*/  LEA R180, P0, R123.reuse, R126, 0x1 ;  /* 0x0000007e7bb47211 */ /* 0x040fe600078008ff */
[----:B------:R-:W2:Y:S01]  /*5650*/  LD.E.128 R28, [R10.64] ;  /* 0x000000060a1c7980 */ /* 0x000ea2000c101d00 */
[----:B------:R-:W-:Y:S01]  /*5660*/  LEA.HI.X.SX32 R181, R123, R127, 0x1, P0 ;  /* 0x0000007f7bb57211 */ /* 0x000fe200000f0eff */
[----:B------:R-:W-:Y:S01]  /*5670*/  IMAD.MOV.U32 R123, RZ, RZ, RZ ;  /* 0x000000ffff7b7224 */ /* 0x000fe200078e00ff */
[----:B------:R-:W-:Y:S04]  /*5680*/  @P1 IADD3 R123, -R175, RZ, RZ ;  /* 0x000000ffaf7b1210 */ /* 0x000fe80007ffe1ff */
[C---:B------:R-:W-:Y:S01]  /*5690*/  LEA R44, P0, R123.reuse, R128, 0x1 ;  /* 0x000000807b2c7211 */ /* 0x040fe200078008ff */
[----:B------:R-:W3:Y:S03]  /*56a0*/  LD.E.128 R180, [R180.64] ;  /* 0x00000006b4b47980 */ /* 0x000ee6000c101d00 */
[----:B------:R-:W-:Y:S05]  /*56b0*/  LEA.HI.X.SX32 R45, R123, R129, 0x1, P0 ;  /* 0x000000817b2d7211 */ /* 0x000fea00000f0eff */
[----:B------:R-:W4:Y:S01]  /*56c0*/  LD.E.128 R52, [R44.64] ;  /* 0x000000062c347980 */ /* 0x000f22000c101d00 */
[C---:B--2---:R-:W-:Y:S01]  /*56d0*/  IMAD.U32 R26, R30.reuse, 0x10000, RZ ;  /* 0x000100001e1a7824 */ /* 0x044fe200078e00ff */
[----:B------:R-:W-:Y:S01]  /*56e0*/  LOP3.LUT R12, R30, 0xffff0000, RZ, 0xc0, !PT ;  /* 0xffff00001e0c7812 */ /* 0x000fe200078ec0ff */
[C---:B------:R-:W-:Y:S01]  /*56f0*/  IMAD.U32 R33, R28.reuse, 0x10000, RZ ;  /* 0x000100001c217824 */ /* 0x040fe200078e00ff */
[----:B------:R-:W-:Y:S02]  /*5700*/  LOP3.LUT R32, R28, 0xffff0000, RZ, 0xc0, !PT ;  /* 0xffff00001c207812 */ /* 0x000fe400078ec0ff */
[----:B------:R-:W-:Y:S02]  /*5710*/  SHF.L.U32 R27, R29, 0x10, RZ ;  /* 0x000000101d1b7819 */ /* 0x000fe400000006ff */
[----:B------:R-:W-:Y:S01]  /*5720*/  SHF.L.U32 R9, R31, 0x10, RZ ;  /* 0x000000101f097819 */ /* 0x000fe200000006ff */
[C---:B---3--:R-:W-:Y:S01]  /*5730*/  IMAD.U32 R34, R180.reuse, 0x10000, RZ ;  /* 0x00010000b4227824 */ /* 0x048fe200078e00ff */
[----:B------:R-:W-:Y:S02]  /*5740*/  LOP3.LUT R37, R180, 0xffff0000, RZ, 0xc0, !PT ;  /* 0xffff0000b4257812 */ /* 0x000fe400078ec0ff */
[C---:B------:R-:W-:Y:S01]  /*5750*/  SHF.L.U32 R30, R181.reuse, 0x10, RZ ;  /* 0x00000010b51e7819 */ /* 0x040fe200000006ff */
[----:B------:R-:W-:Y:S01]  /*5760*/  @!P1 FADD.FTZ R34, -R34, -RZ ;  /* 0x800000ff22229221 */ /* 0x000fe20000010100 */
[----:B------:R-:W-:Y:S01]  /*5770*/  LOP3.LUT R35, R181, 0xffff0000, RZ, 0xc0, !PT ;  /* 0xffff0000b5237812 */ /* 0x000fe200078ec0ff */
[----:B------:R-:W-:Y:S01]  /*5780*/  @!P1 FADD.FTZ R37, -R37, -RZ ;  /* 0x800000ff25259221 */ /* 0x000fe20000010100 */
[----:B------:R-:W-:Y:S01]  /*5790*/  LOP3.LUT R11, R31, 0xffff0000, RZ, 0xc0, !PT ;  /* 0xffff00001f0b7812 */ /* 0x000fe200078ec0ff */
[----:B------:R-:W-:Y:S01]  /*57a0*/  IMAD.U32 R31, R182, 0x10000, RZ ;  /* 0x00010000b61f7824 */ /* 0x000fe200078e00ff */
        /* <DEDUP_REMOVED lines=22> */
[----:B------:R-:W-:Y:S01]  /*5910*/  FMUL.FTZ R5, R26, R31 ;  /* 0x0000001f1a057220 */ /* 0x000fe20000410000 */
[----:B------:R-:W-:Y:S01]  /*5920*/  F2FP.BF16.PACK_AB R64, R2, R0 ;  /* 0x000000000240723e */ /* 0x000fe200000010ff */
        /* <DEDUP_REMOVED lines=14> */
.L_x_5771:
[----:B------:R-:W-:Y:S05]  /*5a10*/  BSYNC B0 ;  /* 0x0000000000007941 */ /* 0x000fea0003800000 */
.L_x_5770:
[----:B-----5:R2:W-:Y:S01]  /*5a20*/  ST.E.128 [R130.64], R64 ;  /* 0x0000004082007985 */ /* 0x0205e2000c101d06 */
[----:B------:R-:W-:Y:S01]  /*5a30*/  ISETP.GE.AND P0, PT, R15, R25, PT ;  /* 0x000000190f00720c */ /* 0x000fe20003f06270 */
[----:B------:R-:W-:Y:S02]  /*5a40*/  BSSY B0, `(.L_x_5772) ;  /* 0x0000051000007945 */ /* 0x000fe40003800000 */
[----:B------:R2:W5:Y:S10]  /*5a50*/  LD.E.128 R48, [R124.64+0x80] ;  /* 0x000080067c307980 */ /* 0x000574000c101d00 */
[----:B------:R-:W-:-:S05]  /*5a60*/  @P0 BRA `(.L_x_5773) ;  /* 0x000004e000000947 */ /* 0x000fca0003800000 */
[----:B------:R-:W-:Y:S01]  /*5a70*/  LEA.HI R178, R25, R25, RZ, 0x1 ;  /* 0x0000001919b27211 */ /* 0x000fe200078f08ff */
[----:B------:R-:W-:Y:S01]  /*5a80*/  IMAD.MOV.U32 R123, RZ, RZ, RZ ;  /* 0x000000ffff7b7224 */ /* 0x000fe200078e00ff */
[----:B--2---:R-:W-:Y:S01]  /*5a90*/  MOV R65, RZ ;  /* 0x000000ff00417202 */ /* 0x004fe20000000f00 */
[----:B-----5:R-:W-:Y:S01]  /*5aa0*/  IMAD.U32 R39, R48, 0x10000, RZ ;  /* 0x0001000030277824 */ /* 0x020fe200078e00ff */
[----:B------:R-:W-:Y:S01]  /*5ab0*/  SHF.R.S32.HI R178, RZ, 0x1, R178 ;  /* 0x00000001ffb27819 */ /* 0x000fe200000114b2 */
[----:B------:R-:W-:Y:S01]  /*5ac0*/  IMAD.U32 R46, R50, 0x10000, RZ ;  /* 0x00010000322e7824 */ /* 0x000fe200078e00ff */
        /* <DEDUP_REMOVED lines=8> */
[--C-:B------:R-:W-:Y:S01]  /*5b50*/  @P1 IMAD.MOV R67, RZ, RZ, -R178.reuse ;  /* 0x000000ffff431224 */ /* 0x100fe200078e0ab2 */
[----:B------:R-:W-:Y:S01]  /*5b60*/  @P1 IADD3 R123, -R178, RZ, RZ ;  /* 0x000000ffb27b1210 */ /* 0x000fe20007ffe1ff */
[----:B------:R-:W-:Y:S03]  /*5b70*/  @P1 IMAD.MOV R65, RZ, RZ, -R178 ;  /* 0x000000ffff411224 */ /* 0x000fe600078e0ab2 */
[C---:B------:R-:W-:Y:S04]  /*5b80*/  LEA R10, P0, R67.reuse, R124, 0x1 ;  /* 0x0000007c430a7211 */ /* 0x040fe800078008ff */
[----:B------:R-:W-:Y:S02]  /*5b90*/  LEA.HI.X.SX32 R11, R67, R125, 0x1, P0 ;  /* 0x0000007d430b7211 */ /* 0x000fe400000f0eff */
[C---:B------:R-:W-:Y:S03]  /*5ba0*/  LEA R180, P0, R65.reuse, R126, 0x1 ;  /* 0x0000007e41b47211 */ /* 0x040fe600078008ff */
[----:B------:R-:W2:Y:S01]  /*5bb0*/  LD.E.128 R28, [R10.64+0x80] ;  /* 0x000080060a1c7980 */ /* 0x000ea2000c101d00 */
[----:B------:R-:W-:Y:S02]  /*5bc0*/  LEA.HI.X.SX32 R181, R65, R127, 0x1, P0 ;  /* 0x0000007f41b57211 */ /* 0x000fe400000f0eff */
[C---:B------:R-:W-:Y:S04]  /*5bd0*/  LEA R44, P0, R123.reuse, R128, 0x1 ;  /* 0x000000807b2c7211 */ /* 0x040fe800078008ff */
[----:B------:R-:W-:Y:S01]  /*5be0*/  LEA.HI.X.SX32 R45, R123, R129, 0x1, P0 ;  /* 0x000000817b2d7211 */ /* 0x000fe200000f0eff */
[----:B------:R-:W3:Y:S08]  /*5bf0*/  LD.E.128 R64, [R180.64+0x80] ;  /* 0x00008006b4407980 */ /* 0x000ef0000c101d00 */
[----:B------:R-:W4:Y:S01]  /*5c00*/  LD.E.128 R52, [R44.64+0x80] ;  /* 0x000080062c347980 */ /* 0x000f22000c101d00 */
        /* <DEDUP_REMOVED lines=52> */
.L_x_5773:
[----:B------:R-:W-:Y:S05]  /*5f50*/  BSYNC B0 ;  /* 0x0000000000007941 */ /* 0x000fea0003800000 */
.L_x_5772:
[----:B-----5:R3:W-:Y:S01]  /*5f60*/  ST.E.128 [R130.64+0x80], R48 ;  /* 0x0000803082007985 */ /* 0x0207e2000c101d06 */
[----:B------:R-:W-:Y:S01]  /*5f70*/  ISETP.GE.AND P0, PT, R14, R25, PT ;  /* 0x000000190e00720c */ /* 0x000fe20003f06270 */
[----:B------:R-:W-:Y:S02]  /*5f80*/  BSSY B0, `(.L_x_5774) ;  /* 0x0000051000007945 */ /* 0x000fe40003800000 */
[----:B------:R3:W5:Y:S10]  /*5f90*/  LD.E.128 R44, [R124.64+0x100] ;  /* 0x000100067c2c7980 */ /* 0x000774000c101d00 */
[----:B------:R-:W-:-:S05]  /*5fa0*/  @P0 BRA `(.L_x_5775) ;  /* 0x000004e000000947 */ /* 0x000fca0003800000 */
[----:B------:R-:W-:Y:S01]  /*5fb0*/  LEA.HI R55, R25, R25, RZ, 0x1 ;  /* 0x0000001919377211 */ /* 0x000fe200078f08ff */
[----:B------:R-:W-:Y:S01]  /*5fc0*/  IMAD.MOV.U32 R175, RZ, RZ, RZ ;  /* 0x000000ffffaf7224 */ /* 0x000fe200078e00ff */
[C---:B-----5:R-:W-:Y:S01]  /*5fd0*/  LOP3.LUT R43, R44.reuse, 0xffff0000, RZ, 0xc0, !PT ;  /* 0xffff00002c2b7812 */ /* 0x060fe200078ec0ff */
[----:B------:R-:W-:Y:S01]  /*5fe0*/  IMAD.U32 R41, R44, 0x10000, RZ ;  /* 0x000100002c297824 */ /* 0x000fe200078e00ff */
[----:B------:R-:W-:Y:S01]  /*5ff0*/  SHF.R.S32.HI R55, RZ, 0x1, R55 ;  /* 0x00000001ff377819 */ /* 0x000fe20000011437 */
[----:B---3--:R-:W-:Y:S01]  /*6000*/  IMAD.U32 R48, R46, 0x10000, RZ ;  /* 0x000100002e307824 */ /* 0x008fe200078e00ff */
        /* <DEDUP_REMOVED lines=72> */
.L_x_5775:
[----:B------:R-:W-:Y:S05]  /*6490*/  BSYNC B0 ;  /* 0x0000000000007941 */ /* 0x000fea0003800000 */
.L_x_5774:
[----:B-----5:R4:W-:Y:S02]  /*64a0*/  ST.E.128 [R130.64+0x100], R44 ;  /* 0x0001002c82007985 */ /* 0x0209e4000c101d06 */
.L_x_5769:
[----:B------:R-:W-:Y:S05]  /*64b0*/  BSYNC B1 ;  /* 0x0000000000017941 */ /* 0x000fea0003800000 */
.L_x_5768:
[C---:B------:R-:W-:Y:S01]  /*64c0*/  ISETP.GE.AND P0, PT, R81.reuse, R176, PT ;  /* 0x000000b05100720c */ /* 0x040fe20003f06270 */
[----:B------:R-:W-:Y:S03]  /*64d0*/  BSSY B1, `(.L_x_5776) ;  /* 0x0000118000017945 */ /* 0x000fe60003800000 */
[----:B------:R-:W-:Y:S11]  /*64e0*/  ISETP.GE.AND P0, PT, R81, R174, !P0 ;  /* 0x000000ae5100720c */ /* 0x000ff60004706270 */
[----:B------:R-:W-:Y:S02]  /*64f0*/  @!UPT UIADD3 URZ, URZ, URZ, URZ ;  /* 0x0000003f3f3ff290 */ /* 0x000fe4000fffe03f */
[----:B------:R-:W-:-:S05]  /*6500*/  @!P0 BRA `(.L_x_5777) ;  /* 0x0000114000008947 */ /* 0x000fca0003800000 */
[C---:B------:R-:W-:Y:S01]  /*6510*/  LEA R178, P0, R102.reuse, R124, 0x1 ;  /* 0x0000007c66b27211 */ /* 0x040fe200078008ff */
[----:B------:R-:W-:Y:S03]  /*6520*/  BSSY B0, `(.L_x_5778) ;  /* 0x0000057000007945 */ /* 0x000fe60003800000 */
[----:B------:R-:W-:Y:S02]  /*6530*/  LEA.HI.X R179, R102, R125, R99, 0x1, P0 ;  /* 0x0000007d66b37211 */ /* 0x000fe400000f0c63 */
[----:B------:R-:W-:Y:S03]  /*6540*/  ISETP.GE.AND P0, PT, R18, R25, PT ;  /* 0x000000191200720c */ /* 0x000fe60003f06270 */
[----:B---3--:R3:W5:Y:S10]  /*6550*/  LD.E.128 R48, [R178.64] ;  /* 0x00000006b2307980 */ /* 0x008774000c101d00 */
[----:B------:R-:W-:-:S05]  /*6560*/  @P0 BRA `(.L_x_5779) ;  /* 0x0000052000000947 */ /* 0x000fca0003800000 */
[----:B------:R-:W-:Y:S01]  /*6570*/  LEA.HI R123, R25, R25, RZ, 0x1 ;  /* 0x00000019197b7211 */ /* 0x000fe200078f08ff */
[----:B--2---:R-:W-:Y:S01]  /*6580*/  IMAD.MOV.U32 R64, RZ, RZ, RZ ;  /* 0x000000ffff407224 */ /* 0x004fe200078e00ff */
[C---:B-----5:R-:W-:Y:S01]  /*6590*/  LOP3.LUT R41, R48.reuse, 0xffff0000, RZ, 0xc0, !PT ;  /* 0xffff000030297812 */ /* 0x060fe200078ec0ff */
[----:B------:R-:W-:Y:S01]  /*65a0*/  IMAD.U32 R39, R48, 0x10000, RZ ;  /* 0x0001000030277824 */ /* 0x000fe200078e00ff */
[----:B------:R-:W-:Y:S01]  /*65b0*/  SHF.R.S32.HI R123, RZ, 0x1, R123 ;  /* 0x00000001ff7b7819 */ /* 0x000fe2000001147b */
[C---:B------:R-:W-:Y:S01]  /*65c0*/  IMAD.U32 R40, R49.reuse, 0x10000, RZ ;  /* 0x0001000031287824 */ /* 0x040fe200078e00ff */
[----:B------:R-:W-:Y:S02]  /*65d0*/  LOP3.LUT R43, R49, 0xffff0000, RZ, 0xc0, !PT ;  /* 0xffff0000312b7812 */ /* 0x000fe400078ec0ff */
[----:B------:R-:W-:Y:S01]  /*65e0*/  ISETP.GE.AND P1, PT, R18, R123, PT ;  /* 0x0000007b1200720c */ /* 0x000fe20003f26270 */
[--C-:B------:R-:W-:Y:S01]  /*65f0*/  IMAD.MOV.U32 R66, RZ, RZ, R123.reuse ;  /* 0x000000ffff427224 */ /* 0x100fe200078e007b */
[C---:B----4-:R-:W-:Y:S02]  /*6600*/  SHF.L.U32 R46, R50.reuse, 0x10, RZ ;  /* 0x00000010322e7819 */ /* 0x050fe400000006ff */
[----:B------:R-:W-:Y:S01]  /*6610*/  LOP3.LUT R47, R50, 0xffff0000, RZ, 0xc0, !PT ;  /* 0xffff0000322f7812 */ /* 0x000fe200078ec0ff */
[C---:B------:R-:W-:Y:S01]  /*6620*/  IMAD.U32 R50, R51.reuse, 0x10000, RZ ;  /* 0x0001000033327824 */ /* 0x040fe200078e00ff */
[----:B------:R-:W-:Y:S07]  /*6630*/  LOP3.LUT R51, R51, 0xffff0000, RZ, 0xc0, !PT ;  /* 0xffff000033337812 */ /* 0x000fee00078ec0ff */
[----:B------:R-:W-:Y:S01]  /*6640*/  @P1 IADD3 R66, -R123, RZ, RZ ;  /* 0x000000ff7b421210 */ /* 0x000fe20007ffe1ff */
[----:B------:R-:W-:Y:S03]  /*6650*/  @P1 IMAD.MOV R64, RZ, RZ, -R123 ;  /* 0x000000ffff401224 */ /* 0x000fe600078e0a7b */
[C---:B------:R-:W-:Y:S01]  /*6660*/  LEA R10, P0, R66.reuse, R178, 0x1 ;  /* 0x000000b2420a7211 */ /* 0x040fe200078008ff */
[----:B---3--:R-:W-:Y:S01]  /*6670*/  IMAD.MOV.U32 R178, RZ, RZ, RZ ;  /* 0x000000ffffb27224 */ /* 0x008fe200078e00ff */
        /* <DEDUP_REMOVED lines=13> */
[----:B--2---:R-:W-:Y:S01]  /*6750*/  IMAD.U32 R33, R28, 0x10000, RZ ;  /* 0x000100001c217824 */ /* 0x004fe200078e00ff */
[C---:B------:R-:W-:Y:S01]  /*6760*/  LOP3.LUT R12, R30.reuse, 0xffff0000, RZ, 0xc0, !PT ;  /* 0xffff00001e0c7812 */ /* 0x040fe200078ec0ff */
[----:B------:R-:W-:Y:S01]  /*6770*/  IMAD.U32 R26, R30, 0x10000, RZ ;  /* 0x000100001e1a7824 */ /* 0x000fe200078e00ff */
[----:B------:R-:W-:Y:S01]  /*6780*/  LOP3.LUT R32, R28, 0xffff0000, RZ, 0xc0, !PT ;  /* 0xffff00001c207812 */ /* 0x000fe200078ec0ff */
[----:B------:R-:W-:Y:S01]  /*6790*/  IMAD.U32 R9, R31, 0x10000, RZ ;  /* 0x000100001f097824 */ /* 0x000fe200078e00ff */
[----:B------:R-:W-:Y:S02]  /*67a0*/  SHF.L.U32 R27, R29, 0x10, RZ ;  /* 0x000000101d1b7819 */ /* 0x000fe400000006ff */
        /* <DEDUP_REMOVED lines=46> */
.L_x_5779:
[----:B------:R-:W-:Y:S05]  /*6a90*/  BSYNC B0 ;  /* 0x0000000000007941 */ /* 0x000fea0003800000 */
.L_x_5778:
[C---:B------:R-:W-:Y:S01]  /*6aa0*/  LEA R2, P1, R72.reuse, R130, 0x1 ;  /* 0x0000008248027211 */ /* 0x040fe200078208ff */
[----:B------:R-:W-:Y:S01]  /*6ab0*/  BSSY B0, `(.L_x_5780) ;  /* 0x000005a000007945 */ /* 0x000fe20003800000 */
[C---:B------:R-:W-:Y:S02]  /*6ac0*/  LEA R182, P0, R103.reuse, R124, 0x1 ;  /* 0x0000007c67b67211 */ /* 0x040fe400078008ff */
[----:B------:R-:W-:Y:S02]  /*6ad0*/  LEA.HI.X R3, R72, R131, R73, 0x1, P1 ;  /* 0x0000008348037211 */ /* 0x000fe400008f0c49 */
[----:B------:R-:W-:Y:S02]  /*6ae0*/  LEA.HI.X R183, R103, R125, R106, 0x1, P0 ;  /* 0x0000007d67b77211 */ /* 0x000fe400000f0c6a */
[----:B------:R-:W-:Y:S01]  /*6af0*/  ISETP.GE.AND P0, PT, R15, R25, PT ;  /* 0x000000190f00720c */ /* 0x000fe20003f06270 */
[----:B-----5:R1:W-:Y:S04]  /*6b00*/  ST.E.128 [R2.64], R48 ;  /* 0x0000003002007985 */ /* 0x0203e8000c101d06 */
[----:B--2---:R1:W5:Y:S08]  /*6b10*/  LD.E.128 R64, [R182.64] ;  /* 0x00000006b6407980 */ /* 0x004370000c101d00 */
[----:B------:R-:W-:-:S05]  /*6b20*/  @P0 BRA `(.L_x_5781) ;  /* 0x0000052000000947 */ /* 0x000fca0003800000 */
[----:B---3--:R-:W-:Y:S01]  /*6b30*/  LEA.HI R178, R25, R25, RZ, 0x1 ;  /* 0x0000001919b27211 */ /* 0x008fe200078f08ff */
[----:B------:R-:W-:Y:S01]  /*6b40*/  IMAD.MOV.U32 R180, RZ, RZ, RZ ;  /* 0x000000ffffb47224 */ /* 0x000fe200078e00ff */
[C---:B-----5:R-:W-:Y:S01]  /*6b50*/  LOP3.LUT R41, R64.reuse, 0xffff0000, RZ, 0xc0, !PT ;  /* 0xffff000040297812 */ /* 0x060fe200078ec0ff */
[----:B------:R-:W-:Y:S01]  /*6b60*/  IMAD.U32 R39, R64, 0x10000, RZ ;  /* 0x0001000040277824 */ /* 0x000fe200078e00ff */
[----:B------:R-:W-:Y:S01]  /*6b70*/  SHF.R.S32.HI R178, RZ, 0x1, R178 ;  /* 0x00000001ffb27819 */ /* 0x000fe200000114b2 */
[C---:B------:R-:W-:Y:S01]  /*6b80*/  IMAD.U32 R40, R65.reuse, 0x10000, RZ ;  /* 0x0001000041287824 */ /* 0x040fe200078e00ff */
[----:B------:R-:W-:Y:S01]  /*6b90*/  LOP3.LUT R43, R65, 0xffff0000, RZ, 0xc0, !PT ;  /* 0xffff0000412b7812 */ /* 0x000fe200078ec0ff */
[----:B-1----:R-:W-:Y:S01]  /*6ba0*/  IMAD.U32 R50, R67, 0x10000, RZ ;  /* 0x0001000043327824 */ /* 0x002fe200078e00ff */
[----:B------:R-:W-:Y:S01]  /*6bb0*/  ISETP.GE.AND P1, PT, R15, R178, PT ;  /* 0x000000b20f00720c */ /* 0x000fe20003f26270 */
[--C-:B------:R-:W-:Y:S01]  /*6bc0*/  IMAD.MOV.U32 R175, RZ, RZ, R178.reuse ;  /* 0x000000ffffaf7224 */ /* 0x100fe200078e00b2 */
[C---:B----4-:R-:W-:Y:S02]  /*6bd0*/  SHF.L.U32 R46, R66.reuse, 0x10, RZ ;  /* 0x00000010422e7819 */ /* 0x050fe400000006ff */
[----:B------:R-:W-:Y:S02]  /*6be0*/  LOP3.LUT R47, R66, 0xffff0000, RZ, 0xc0, !PT ;  /* 0xffff0000422f7812 */ /* 0x000fe400078ec0ff */
        /* <DEDUP_REMOVED lines=70> */
.L_x_5781:
[----:B------:R-:W-:Y:S05]  /*7050*/  BSYNC B0 ;  /* 0x0000000000007941 */ /* 0x000fea0003800000 */
.L_x_5780:
[----:B-1----:R-:W-:Y:S01]  /*7060*/  LEA R2, P1, R95, R130, 0x1 ;  /* 0x000000825f027211 */ /* 0x002fe200078208ff */
[----:B------:R-:W-:Y:S01]  /*7070*/  BSSY B0, `(.L_x_5782) ;  /* 0x000005a000007945 */ /* 0x000fe20003800000 */
[----:B---3--:R-:W-:Y:S02]  /*7080*/  LEA R178, P0, R105, R124, 0x1 ;  /* 0x0000007c69b27211 */ /* 0x008fe400078008ff */
[----:B------:R-:W-:Y:S02]  /*7090*/  LEA.HI.X R3, R95, R131, R96, 0x1, P1 ;  /* 0x000000835f037211 */ /* 0x000fe400008f0c60 */
[----:B------:R-:W-:Y:S02]  /*70a0*/  LEA.HI.X R179, R105, R125, R108, 0x1, P0 ;  /* 0x0000007d69b37211 */ /* 0x000fe400000f0c6c */
[----:B------:R-:W-:Y:S01]  /*70b0*/  ISETP.GE.AND P0, PT, R14, R25, PT ;  /* 0x000000190e00720c */ /* 0x000fe20003f06270 */
[----:B-----5:R1:W-:Y:S04]  /*70c0*/  ST.E.128 [R2.64], R64 ;  /* 0x0000004002007985 */ /* 0x0203e8000c101d06 */
[----:B------:R1:W5:Y:S08]  /*70d0*/  LD.E.128 R48, [R178.64] ;  /* 0x00000006b2307980 */ /* 0x000370000c101d00 */
[----:B------:R-:W-:-:S05]  /*70e0*/  @P0 BRA `(.L_x_5783) ;  /* 0x0000052000000947 */ /* 0x000fca0003800000 */
[----:B------:R-:W-:Y:S01]  /*70f0*/  LEA.HI R123, R25, R25, RZ, 0x1 ;  /* 0x00000019197b7211 */ /* 0x000fe200078f08ff */
[----:B-1----:R-:W-:Y:S01]  /*7100*/  IMAD.MOV.U32 R64, RZ, RZ, RZ ;  /* 0x000000ffff407224 */ /* 0x002fe200078e00ff */
        /* <DEDUP_REMOVED lines=13> */
[----:B------:R-:W-:Y:S01]  /*71e0*/  LEA R10, P0, R66, R178, 0x1 ;  /* 0x000000b2420a7211 */ /* 0x000fe200078008ff */
[----:B------:R-:W-:Y:S01]  /*71f0*/  IMAD.MOV.U32 R178, RZ, RZ, RZ ;  /* 0x000000ffffb27224 */ /* 0x000fe200078e00ff */
        /* <DEDUP_REMOVED lines=65> */
.L_x_5783:
[----:B------:R-:W-:Y:S05]  /*7610*/  BSYNC B0 ;  /* 0x0000000000007941 */ /* 0x000fea0003800000 */
.L_x_5782:
[C---:B-1----:R-:W-:Y:S04]  /*7620*/  LEA R2, P0, R93.reuse, R130, 0x1 ;  /* 0x000000825d027211 */ /* 0x042fe800078008ff */
[----:B------:R-:W-:Y:S05]  /*7630*/  LEA.HI.X R3, R93, R131, R94, 0x1, P0 ;  /* 0x000000835d037211 */ /* 0x000fea00000f0c5e */
[----:B-----5:R1:W-:Y:S04]  /*7640*/  ST.E.128 [R2.64], R48 ;  /* 0x0000003002007985 */ /* 0x0203e8000c101d06 */
.L_x_5777:
[----:B------:R-:W-:Y:S05]  /*7650*/  BSYNC B1 ;  /* 0x0000000000017941 */ /* 0x000fea0003800000 */
.L_x_5776:
        /* <DEDUP_REMOVED lines=9> */
[----:B-1-3--:R1:W5:Y:S10]  /*76f0*/  LD.E.128 R48, [R178.64] ;  /* 0x00000006b2307980 */ /* 0x00a374000c101d00 */
        /* <DEDUP_REMOVED lines=17> */
[----:B-1----:R-:W-:Y:S01]  /*7810*/  IMAD.MOV.U32 R178, RZ, RZ, RZ ;  /* 0x000000ffffb27224 */ /* 0x002fe200078e00ff */
        /* <DEDUP_REMOVED lines=65> */
.L_x_5787:
[----:B------:R-:W-:Y:S05]  /*7c30*/  BSYNC B0 ;  /* 0x0000000000007941 */ /* 0x000fea0003800000 */
.L_x_5786:
[----:B------:R-:W-:Y:S01]  /*7c40*/  LEA R2, P1, R97, R130, 0x1 ;  /* 0x0000008261027211 */ /* 0x000fe200078208ff */
[----:B------:R-:W-:Y:S01]  /*7c50*/  BSSY B0, `(.L_x_5788) ;  /* 0x000005a000007945 */ /* 0x000fe20003800000 */
[----:B------:R-:W-:Y:S02]  /*7c60*/  LEA R6, P0, R107, R124, 0x1 ;  /* 0x0000007c6b067211 */ /* 0x000fe400078008ff */
[----:B------:R-:W-:Y:S02]  /*7c70*/  LEA.HI.X R3, R97, R131, R98, 0x1, P1 ;  /* 0x0000008361037211 */ /* 0x000fe400008f0c62 */
[----:B------:R-:W-:Y:S02]  /*7c80*/  LEA.HI.X R7, R107, R125, R110, 0x1, P0 ;  /* 0x0000007d6b077211 */ /* 0x000fe400000f0c6e */
[----:B------:R-:W-:Y:S01]  /*7c90*/  ISETP.GE.AND P0, PT, R15, R25, PT ;  /* 0x000000190f00720c */ /* 0x000fe20003f06270 */
[----:B-----5:R3:W-:Y:S04]  /*7ca0*/  ST.E.128 [R2.64], R48 ;  /* 0x0000003002007985 */ /* 0x0207e8000c101d06 */
[----:B----4-:R3:W5:Y:S08]  /*7cb0*/  LD.E.128 R44, [R6.64] ;  /* 0x00000006062c7980 */ /* 0x010770000c101d00 */
[----:B------:R-:W-:-:S05]  /*7cc0*/  @P0 BRA `(.L_x_5789) ;  /* 0x0000052000000947 */ /* 0x000fca0003800000 */
[----:B------:R-:W-:Y:S01]  /*7cd0*/  LEA.HI R0, R25, R25, RZ, 0x1 ;  /* 0x0000001919007211 */ /* 0x000fe200078f08ff */
[----:B---3--:R-:W-:Y:S01]  /*7ce0*/  IMAD.MOV.U32 R2, RZ, RZ, RZ ;  /* 0x000000ffff027224 */ /* 0x008fe200078e00ff */
[C---:B-----5:R-:W-:Y:S01]  /*7cf0*/  LOP3.LUT R35, R44.reuse, 0xffff0000, RZ, 0xc0, !PT ;  /* 0xffff00002c237812 */ /* 0x060fe200078ec0ff */
[----:B------:R-:W-:Y:S01]  /*7d00*/  IMAD.U32 R33, R44, 0x10000, RZ ;  /* 0x000100002c217824 */ /* 0x000fe200078e00ff */
[----:B------:R-:W-:Y:S01]  /*7d10*/  SHF.R.S32.HI R0, RZ, 0x1, R0 ;  /* 0x00000001ff007819 */ /* 0x000fe20000011400 */
[C---:B------:R-:W-:Y:S01]  /*7d20*/  IMAD.U32 R36, R45.reuse, 0x10000, RZ ;  /* 0x000100002d247824 */ /* 0x040fe200078e00ff */
[----:B------:R-:W-:Y:S01]  /*7d30*/  LOP3.LUT R39, R45, 0xffff0000, RZ, 0xc0, !PT ;  /* 0xffff00002d277812 */ /* 0x000fe200078ec0ff */
[----:B------:R-:W-:Y:S01]  /*7d40*/  IMAD.U32 R44, R47, 0x10000, RZ ;  /* 0x000100002f2c7824 */ /* 0x000fe200078e00ff */
[----:B------:R-:W-:Y:S01]  /*7d50*/  ISETP.GE.AND P1, PT, R15, R0, PT ;  /* 0x000000000f00720c */ /* 0x000fe20003f26270 */
[--C-:B------:R-:W-:Y:S01]  /*7d60*/  IMAD.MOV.U32 R4, RZ, RZ, R0.reuse ;  /* 0x000000ffff047224 */ /* 0x100fe200078e0000 */
[C---:B------:R-:W-:Y:S02]  /*7d70*/  SHF.L.U32 R40, R46.reuse, 0x10, RZ ;  /* 0x000000102e287819 */ /* 0x040fe400000006ff */
[----:B------:R-:W-:Y:S02]  /*7d80*/  LOP3.LUT R43, R46, 0xffff0000, RZ, 0xc0, !PT ;  /* 0xffff00002e2b7812 */ /* 0x000fe400078ec0ff */
        /* <DEDUP_REMOVED lines=16> */
[----:B------:R-:W-:Y:S06]  /*7e90*/  LEA.HI.X R49, R3, R129, R0, 0x1, P0 ;  /* 0x0000008103317211 */ /* 0x000fec00000f0c00 */
[----:B--2---:R-:W2:Y:S01]  /*7ea0*/  LD.E.128 R48, [R48.64] ;  /* 0x0000000630307980 */ /* 0x004ea2000c101d00 */
[C---:B---3--:R-:W-:Y:S01]  /*7eb0*/  IMAD.U32 R9, R31.reuse, 0x10000, RZ ;  /* 0x000100001f097824 */ /* 0x048fe200078e00ff */
[----:B------:R-:W-:Y:S01]  /*7ec0*/  LOP3.LUT R11, R31, 0xffff0000, RZ, 0xc0, !PT ;  /* 0xffff00001f0b7812 */ /* 0x000fe200078ec0ff */
[----:B------:R-:W-:Y:S01]  /*7ed0*/  IMAD.U32 R32, R28, 0x10000, RZ ;  /* 0x000100001c207824 */ /* 0x000fe200078e00ff */
[C---:B------:R-:W-:Y:S01]  /*7ee0*/  SHF.L.U32 R26, R29.reuse, 0x10, RZ ;  /* 0x000000101d1a7819 */ /* 0x040fe200000006ff */
[C---:B------:R-:W-:Y:S01]  /*7ef0*/  IMAD.U32 R24, R30.reuse, 0x10000, RZ ;  /* 0x000100001e187824 */ /* 0x040fe200078e00ff */
[----:B------:R-:W-:Y:S02]  /*7f00*/  LOP3.LUT R27, R29, 0xffff0000, RZ, 0xc0, !PT ;  /* 0xffff00001d1b7812 */ /* 0x000fe400078ec0ff */
[----:B------:R-:W-:Y:S02]  /*7f10*/  LOP3.LUT R10, R30, 0xffff0000, RZ, 0xc0, !PT ;  /* 0xffff00001e0a7812 */ /* 0x000fe400078ec0ff */
[----:B------:R-:W-:Y:S01]  /*7f20*/  LOP3.LUT R28, R28, 0xffff0000, RZ, 0xc0, !PT ;  /* 0xffff00001c1c7812 */ /* 0x000fe200078ec0ff */
[----:B----4-:R-:W-:Y:S01]  /*7f30*/  IMAD.U32 R3, R53, 0x10000, RZ ;  /* 0x0001000035037824 */ /* 0x010fe200078e00ff */
[----:B------:R-:W-:Y:S01]  /*7f40*/  SHF.L.U32 R31, R52, 0x10, RZ ;  /* 0x00000010341f7819 */ /* 0x000fe200000006ff */
        /* <DEDUP_REMOVED lines=10> */
[----:B------:R-:W-:Y:S02]  /*7ff0*/  @!P1 FADD.FTZ R29, -R29, -RZ ;  /* 0x800000ff1d1d9221 */ /* 0x000fe40000010100 */
[----:B------:R-:W-:Y:S01]  /*8000*/  FMUL.FTZ R0, R32, R31 ;  /* 0x0000001f20007220 */ /* 0x000fe20000410000 */
[----:B--2---:R-:W-:Y:S01]  /*8010*/  LOP3.LUT R34, R48, 0xffff0000, RZ, 0xc0, !PT ;  /* 0xffff000030227812 */ /* 0x004fe200078ec0ff */
[----:B------:R-:W-:Y:S01]  /*8020*/  FMUL.FTZ R6, R10, R7 ;  /* 0x000000070a067220 */ /* 0x000fe20000410000 */
[----:B------:R-:W-:Y:S01]  /*8030*/  SHF.L.U32 R37, R49, 0x10, RZ ;  /* 0x0000001031257819 */ /* 0x000fe200000006ff */
[----:B------:R-:W-:Y:S01]  /*8040*/  FMUL.FTZ R7, R9, R12 ;  /* 0x0000000c09077220 */ /* 0x000fe20000410000 */
[----:B------:R-:W-:Y:S01]  /*8050*/  LOP3.LUT R38, R49, 0xffff0000, RZ, 0xc0, !PT ;  /* 0xffff000031267812 */ /* 0x000fe200078ec0ff */
[----:B------:R-:W-:Y:S01]  /*8060*/  IMAD.U32 R12, R48, 0x10000, RZ ;  /* 0x00010000300c7824 */ /* 0x000fe200078e00ff */
[----:B------:R-:W-:Y:S01]  /*8070*/  LOP3.LUT R42, R50, 0xffff0000, RZ, 0xc0, !PT ;  /* 0xffff0000322a7812 */ /* 0x000fe200078ec0ff */
[----:B------:R-:W-:Y:S01]  /*8080*/  @!P1 FADD.FTZ R4, -R4, -RZ ;  /* 0x800000ff04049221 */ /* 0x000fe20000010100 */
[C---:B------:R-:W-:Y:S01]  /*8090*/  SHF.L.U32 R45, R51.reuse, 0x10, RZ ;  /* 0x00000010332d7819 */ /* 0x040fe200000006ff */
[----:B------:R-:W-:Y:S01]  /*80a0*/  FMUL.FTZ R2, R28, R29 ;  /* 0x0000001d1c027220 */ /* 0x000fe20000410000 */
[----:B------:R-:W-:Y:S01]  /*80b0*/  LOP3.LUT R46, R51, 0xffff0000, RZ, 0xc0, !PT ;  /* 0xffff0000332e7812 */ /* 0x000fe200078ec0ff */
[----:B------:R-:W-:Y:S02]  /*80c0*/  FMUL.FTZ R3, R26, R3 ;  /* 0x000000031a037220 */ /* 0x000fe40000410000 */
[----:B------:R-:W-:Y:S02]  /*80d0*/  @!P1 FADD.FTZ R5, -R5, -RZ ;  /* 0x800000ff05059221 */ /* 0x000fe40000010100 */
[----:B------:R-:W-:Y:S02]  /*80e0*/  FFMA.FTZ R0, R33, R12, R0 ;  /* 0x0000000c21007223 */ /* 0x000fe40000010000 */
[----:B------:R-:W-:Y:S02]  /*80f0*/  FMUL.FTZ R4, R27, R4 ;  /* 0x000000041b047220 */ /* 0x000fe40000410000 */
[----:B------:R-:W-:Y:S02]  /*8100*/  FFMA.FTZ R2, R35, R34, R2 ;  /* 0x0000002223027223 */ /* 0x000fe40000010002 */
[----:B------:R-:W-:Y:S02]  /*8110*/  FMUL.FTZ R5, R24, R5 ;  /* 0x0000000518057220 */ /* 0x000fe40000410000 */
[----:B------:R-:W-:Y:S02]  /*8120*/  IMAD.U32 R41, R50, 0x10000, RZ ;  /* 0x0001000032297824 */ /* 0x000fe400078e00ff */
[----:B------:R-:W-:Y:S02]  /*8130*/  FFMA.FTZ R3, R36, R37, R3 ;  /* 0x0000002524037223 */ /* 0x000fe40000010003 */
[----:B------:R-:W-:Y:S02]  /*8140*/  @!P1 FADD.FTZ R8, -R8, -RZ ;  /* 0x800000ff08089221 */ /* 0x000fe40000010100 */
[----:B------:R-:W-:Y:S02]  /*8150*/  FFMA.FTZ R4, R39, R38, R4 ;  /* 0x0000002627047223 */ /* 0x000fe40000010004 */
        /* <DEDUP_REMOVED lines=9> */
.L_x_5789:
[----:B------:R-:W-:Y:S05]  /*81f0*/  BSYNC B0 ;  /* 0x0000000000007941 */ /* 0x000fea0003800000 */
.L_x_5788:
[----:B------:R-:W-:Y:S01]  /*8200*/  LEA R4, P1, R91, R130, 0x1 ;  /* 0x000000825b047211 */ /* 0x000fe200078208ff */
        /* <DEDUP_REMOVED lines=17> */
[--C-:B---3--:R-:W-:Y:S01]  /*8320*/  IMAD.MOV.U32 R4, RZ, RZ, R27.reuse ;  /* 0x000000ffff047224 */ /* 0x108fe200078e001b */
[C---:B------:R-:W-:Y:S02]  /*8330*/  SHF.L.U32 R28, R10.reuse, 0x10, RZ ;  /* 0x000000100a1c7819 */ /* 0x040fe400000006ff */
[----:B------:R-:W-:Y:S02]  /*8340*/  LOP3.LUT R39, R10, 0xffff0000, RZ, 0xc0, !PT ;  /* 0xffff00000a277812 */ /* 0x000fe400078ec0ff */
[----:B------:R-:W-:Y:S07]  /*8350*/  LOP3.LUT R41, R11, 0xffff0000, RZ, 0xc0, !PT ;  /* 0xffff00000b297812 */ /* 0x000fee00078ec0ff */
[----:B------:R-:W-:Y:S01]  /*8360*/  @P1 IMAD.MOV R0, RZ, RZ, -R27 ;  /* 0x000000ffff001224 */ /* 0x000fe200078e0a1b */
[----:B------:R-:W-:Y:S04]  /*8370*/  @P1 IADD3 R4, -R27, RZ, RZ ;  /* 0x000000ff1b041210 */ /* 0x000fe80007ffe1ff */
        /* <DEDUP_REMOVED lines=18> */
[----:B------:R-:W-:Y:S02]  /*84a0*/  LOP3.LUT R2, R4, 0xffff0000, RZ, 0xc0, !PT ;  /* 0xffff000004027812 */ /* 0x000fe400078ec0ff */
[C---:B------:R-:W-:Y:S02]  /*84b0*/  SHF.L.U32 R3, R5.reuse, 0x10, RZ ;  /* 0x0000001005037819 */ /* 0x040fe400000006ff */
[----:B------:R-:W-:Y:S01]  /*84c0*/  LOP3.LUT R4, R5, 0xffff0000, RZ, 0xc0, !PT ;  /* 0xffff000005047812 */ /* 0x000fe200078ec0ff */
[C---:B------:R-:W-:Y:S01]  /*84d0*/  IMAD.U32 R5, R6.reuse, 0x10000, RZ ;  /* 0x0001000006057824 */ /* 0x040fe200078e00ff */
[----:B------:R-:W-:Y:S01]  /*84e0*/  LOP3.LUT R6, R6, 0xffff0000, RZ, 0xc0, !PT ;  /* 0xffff000006067812 */ /* 0x000fe200078ec0ff */
[----:B----4-:R-:W-:Y:S01]  /*84f0*/  IMAD.U32 R24, R49, 0x10000, RZ ;  /* 0x0001000031187824 */ /* 0x010fe200078e00ff */
[----:B------:R-:W-:Y:S01]  /*8500*/  SHF.L.U32 R31, R48, 0x10, RZ ;  /* 0x00000010301f7819 */ /* 0x000fe200000006ff */
        /* <DEDUP_REMOVED lines=13> */
[----:B------:R-:W-:Y:S02]  /*85e0*/  @!P1 FADD.FTZ R11, -R11, -RZ ;  /* 0x800000ff0b0b9221 */ /* 0x000fe40000010100 */
[----:B------:R-:W-:Y:S02]  /*85f0*/  FMUL.FTZ R7, R8, R7 ;  /* 0x0000000708077220 */ /* 0x000fe40000410000 */
[----:B------:R-:W-:Y:S01]  /*8600*/  FMUL.FTZ R8, R10, R9 ;  /* 0x000000090a087220 */ /* 0x000fe20000410000 */
[C---:B------:R-:W-:Y:S01]  /*8610*/  LOP3.LUT R10, R44.reuse, 0xffff0000, RZ, 0xc0, !PT ;  /* 0xffff00002c0a7812 */ /* 0x040fe200078ec0ff */
[----:B------:R-:W-:Y:S02]  /*8620*/  IMAD.U32 R9, R44, 0x10000, RZ ;  /* 0x000100002c097824 */ /* 0x000fe400078e00ff */
[----:B------:R-:W-:Y:S02]  /*8630*/  @!P1 FADD.FTZ R12, -R12, -RZ ;  /* 0x800000ff0c0c9221 */ /* 0x000fe40000010100 */
[----:B------:R-:W-:Y:S02]  /*8640*/  @!P1 FADD.FTZ R27, -R27, -RZ ;  /* 0x800000ff1b1b9221 */ /* 0x000fe40000010100 */
[----:B------:R-:W-:Y:S02]  /*8650*/  FMUL.FTZ R2, R2, R29 ;  /* 0x0000001d02027220 */ /* 0x000fe40000410000 */
[----:B------:R-:W-:Y:S01]  /*8660*/  FMUL.FTZ R3, R3, R24 ;  /* 0x0000001803037220 */ /* 0x000fe20000410000 */
[----:B------:R-:W-:Y:S01]  /*8670*/  SHF.L.U32 R24, R46, 0x10, RZ ;  /* 0x000000102e187819 */ /* 0x000fe200000006ff */
[----:B------:R-:W-:Y:S02]  /*8680*/  FMUL.FTZ R6, R6, R11 ;  /* 0x0000000b06067220 */ /* 0x000fe40000410000 */
[----:B------:R-:W-:Y:S02]  /*8690*/  IMAD.U32 R11, R45, 0x10000, RZ ;  /* 0x000100002d0b7824 */ /* 0x000fe400078e00ff */
[----:B------:R-:W-:Y:S02]  /*86a0*/  FFMA.FTZ R0, R33, R9, R0 ;  /* 0x0000000921007223 */ /* 0x000fe40000010000 */
[----:B------:R-:W-:Y:S01]  /*86b0*/  FMUL.FTZ R5, R5, R12 ;  /* 0x0000000c05057220 */ /* 0x000fe20000410000 */
[----:B------:R-:W-:Y:S01]  /*86c0*/  LOP3.LUT R12, R45, 0xffff0000, RZ, 0xc0, !PT ;  /* 0xffff00002d0c7812 */ /* 0x000fe200078ec0ff */
[----:B------:R-:W-:Y:S01]  /*86d0*/  FMUL.FTZ R4, R4, R27 ;  /* 0x0000001b04047220 */ /* 0x000fe20000410000 */
[----:B------:R-:W-:Y:S01]  /*86e0*/  LOP3.LUT R27, R46, 0xffff0000, RZ, 0xc0, !PT ;  /* 0xffff00002e1b7812 */ /* 0x000fe200078ec0ff */
[----:B------:R-:W-:Y:S02]  /*86f0*/  FFMA.FTZ R2, R35, R10, R2 ;  /* 0x0000000a23027223 */ /* 0x000fe40000010002 */
[----:B------:R-:W-:Y:S02]  /*8700*/  FFMA.FTZ R3, R26, R11, R3 ;  /* 0x0000000b1a037223 */ /* 0x000fe40000010003 */
        /* <DEDUP_REMOVED lines=11> */
.L_x_5791:
[----:B------:R-:W-:Y:S05]  /*87c0*/  BSYNC B0 ;  /* 0x0000000000007941 */ /* 0x000fea0003800000 */
.L_x_5790:
[C---:B---3--:R-:W-:Y:S04]  /*87d0*/  LEA R2, P0, R89.reuse, R130, 0x1 ;  /* 0x0000008259027211 */ /* 0x048fe800078008ff */
[----:B------:R-:W-:Y:S05]  /*87e0*/  LEA.HI.X R3, R89, R131, R90, 0x1, P0 ;  /* 0x0000008359037211 */ /* 0x000fea00000f0c5a */
[----:B-----5:R3:W-:Y:S04]  /*87f0*/  ST.E.128 [R2.64], R8 ;  /* 0x0000000802007985 */ /* 0x0207e8000c101d06 */
.L_x_5785:
[----:B------:R-:W-:Y:S05]  /*8800*/  BSYNC B1 ;  /* 0x0000000000017941 */ /* 0x000fea0003800000 */
.L_x_5784:
[C---:B------:R-:W-:Y:S01]  /*8810*/  ISETP.GE.AND P0, PT, R79.reuse, R176, PT ;  /* 0x000000b04f00720c */ /* 0x040fe20003f06270 */
[----:B------:R-:W-:Y:S03]  /*8820*/  BSSY B1, `(.L_x_5792) ;  /* 0x000011c000017945 */ /* 0x000fe60003800000 */
[----:B------:R-:W-:Y:S11]  /*8830*/  ISETP.GE.AND P0, PT, R79, R174, !P0 ;  /* 0x000000ae4f00720c */ /* 0x000ff60004706270 */
[----:B------:R-:W-:Y:S02]  /*8840*/  @!UPT UIADD3 URZ, URZ, URZ, URZ ;  /* 0x0000003f3f3ff290 */ /* 0x000fe4000fffe03f */
[----:B------:R-:W-:-:S05]  /*8850*/  @!P0 BRA `(.L_x_5793) ;  /* 0x0000118000008947 */ /* 0x000fca0003800000 */
[----:B-1-3--:R-:W-:Y:S01]  /*8860*/  IMAD.WIDE.U32 R2, R172, 0x60, R124 ;  /* 0x00000060ac027825 */ /* 0x00afe200078e007c */
[----:B------:R-:W-:Y:S01]  /*8870*/  ISETP.GE.AND P0, PT, R18, R25, PT ;  /* 0x000000191200720c */ /* 0x000fe20003f06270 */
[----:B------:R-:W-:Y:S02]  /*8880*/  BSSY B0, `(.L_x_5794) ;  /* 0x0000058000007945 */ /* 0x000fe40003800000 */
[----:B------:R-:W-:Y:S05]  /*8890*/  IMAD R0, R173, 0x60, RZ ;  /* 0x00000060ad007824 */ /* 0x000fea00078e02ff */
[----:B------:R-:W-:Y:S05]  /*88a0*/  IADD3 R3, R3, R0, RZ ;  /* 0x0000000003037210 */ /* 0x000fea0007ffe0ff */
[----:B------:R1:W5:Y:S01]  /*88b0*/  LD.E.128 R8, [R2.64] ;  /* 0x0000000602087980 */ /* 0x000362000c101d00 */
        /* <DEDUP_REMOVED lines=14> */
[----:B------:R-:W-:Y:S01]  /*89a0*/  @P1 IMAD.MOV R0, RZ, RZ, -R27 ;  /* 0x000000ffff001224 */ /* 0x000fe200078e0a1b */
[----:B------:R-:W-:Y:S04]  /*89b0*/  @P1 IADD3 R4, -R27, RZ, RZ ;  /* 0x000000ff1b041210 */ /* 0x000fe80007ffe1ff */
[C---:B-1----:R-:W-:Y:S02]  /*89c0*/  LEA R2, P0, R4.reuse, R2, 0x1 ;  /* 0x0000000204027211 */ /* 0x042fe400078008ff */
        /* <DEDUP_REMOVED lines=9> */
[----:B--2---:R-:W2:Y:S03]  /*8a60*/  LD.E.128 R48, [R48.64] ;  /* 0x0000000630307980 */ /* 0x004ea6000c101d00 */
[----:B------:R-:W-:Y:S02]  /*8a70*/  LEA.HI.X.SX32 R0, R0, R144, 0x1, P0 ;  /* 0x0000009000007211 */ /* 0x000fe400000f0eff */
[C---:B------:R-:W-:Y:S04]  /*8a80*/  LEA R42, P0, R27.reuse, R128, 0x1 ;  /* 0x000000801b2a7211 */ /* 0x040fe800078008ff */
[----:B------:R-:W-:Y:S05]  /*8a90*/  LEA.HI.X R43, R27, R129, R0, 0x1, P0 ;  /* 0x000000811b2b7211 */ /* 0x000fea00000f0c00 */
[----:B----4-:R-:W4:Y:S01]  /*8aa0*/  LD.E.128 R44, [R42.64] ;  /* 0x000000062a2c7980 */ /* 0x010f22000c101d00 */
        /* <DEDUP_REMOVED lines=8> */
[----:B--2---:R-:W-:Y:S01]  /*8b30*/  IMAD.U32 R24, R49, 0x10000, RZ ;  /* 0x0001000031187824 */ /* 0x004fe200078e00ff */
        /* <DEDUP_REMOVED lines=13> */
[----:B----4-:R-:W-:Y:S01]  /*8c10*/  LOP3.LUT R31, R47, 0xffff0000, RZ, 0xc0, !PT ;  /* 0xffff00002f1f7812 */ /* 0x010fe200078ec0ff */
        /* <DEDUP_REMOVED lines=30> */
.L_x_5795:
[----:B------:R-:W-:Y:S05]  /*8e00*/  BSYNC B0 ;  /* 0x0000000000007941 */ /* 0x000fea0003800000 */
.L_x_5794:
[----:B------:R-:W-:Y:S01]  /*8e10*/  IMAD.WIDE.U32 R4, R136, 0x60, R130 ;  /* 0x0000006088047825 */ /* 0x000fe200078e0082 */
[C---:B-1----:R-:W-:Y:S01]  /*8e20*/  LEA R2, P0, R114.reuse, R124, 0x1 ;  /* 0x0000007c72027211 */ /* 0x042fe200078008ff */
[----:B------:R-:W-:Y:S02]  /*8e30*/  BSSY B0, `(.L_x_5796) ;  /* 0x000005a000007945 */ /* 0x000fe40003800000 */
[----:B------:R-:W-:Y:S01]  /*8e40*/  IMAD R0, R137, 0x60, RZ ;  /* 0x0000006089007824 */ /* 0x000fe200078e02ff */
[----:B------:R-:W-:Y:S02]  /*8e50*/  LEA.HI.X R3, R114, R125, R111, 0x1, P0 ;  /* 0x0000007d72037211 */ /* 0x000fe400000f0c6f */
[----:B------:R-:W-:Y:S02]  /*8e60*/  ISETP.GE.AND P0, PT, R15, R25, PT ;  /* 0x000000190f00720c */ /* 0x000fe40003f06270 */
[----:B------:R-:W-:Y:S05]  /*8e70*/  IADD3 R5, R5, R0, RZ ;  /* 0x0000000005057210 */ /* 0x000fea0007ffe0ff */
[----:B-----5:R1:W-:Y:S04]  /*8e80*/  ST.E.128 [R4.64], R8 ;  /* 0x0000000804007985 */ /* 0x0203e8000c101d06 */
[----:B------:R1:W5:Y:S02]  /*8e90*/  LD.E.128 R28, [R2.64] ;  /* 0x00000006021c7980 */ /* 0x000364000c101d00 */
[----:B------:R-:W-:-:S05]  /*8ea0*/  @P0 BRA `(.L_x_5797) ;  /* 0x0000052000000947 */ /* 0x000fca0003800000 */
[----:B------:R-:W-:Y:S01]  /*8eb0*/  LEA.HI R0, R25, R25, RZ, 0x1 ;  /* 0x0000001919007211 */ /* 0x000fe200078f08ff */
[----:B-1----:R-:W-:Y:S01]  /*8ec0*/  IMAD.MOV.U32 R8, RZ, RZ, RZ ;  /* 0x000000ffff087224 */ /* 0x002fe200078e00ff */
[C---:B-----5:R-:W-:Y:S01]  /*8ed0*/  LOP3.LUT R35, R28.reuse, 0xffff0000, RZ, 0xc0, !PT ;  /* 0xffff00001c237812 */ /* 0x060fe200078ec0ff */
[----:B------:R-:W-:Y:S01]  /*8ee0*/  IMAD.MOV.U32 R10, RZ, RZ, RZ ;  /* 0x000000ffff0a7224 */ /* 0x000fe200078e00ff */
[----:B------:R-:W-:Y:S01]  /*8ef0*/  SHF.R.S32.HI R0, RZ, 0x1, R0 ;  /* 0x00000001ff007819 */ /* 0x000fe20000011400 */
[----:B------:R-:W-:Y:S01]  /*8f00*/  IMAD.U32 R33, R28, 0x10000, RZ ;  /* 0x000100001c217824 */ /* 0x000fe200078e00ff */
[C---:B------:R-:W-:Y:S01]  /*8f10*/  SHF.L.U32 R28, R30.reuse, 0x10, RZ ;  /* 0x000000101e1c7819 */ /* 0x040fe200000006ff */
[----:B------:R-:W-:Y:S01]  /*8f20*/  IMAD.U32 R26, R29, 0x10000, RZ ;  /* 0x000100001d1a7824 */ /* 0x000fe200078e00ff */
[----:B------:R-:W-:Y:S01]  /*8f30*/  ISETP.GE.AND P1, PT, R15, R0, PT ;  /* 0x000000000f00720c */ /* 0x000fe20003f26270 */
[--C-:B------:R-:W-:Y:S01]  /*8f40*/  IMAD.MOV.U32 R4, RZ, RZ, R0.reuse ;  /* 0x000000ffff047224 */ /* 0x100fe200078e0000 */
[----:B------:R-:W-:Y:S01]  /*8f50*/  LOP3.LUT R39, R30, 0xffff0000, RZ, 0xc0, !PT ;  /* 0xffff00001e277812 */ /* 0x000fe200078ec0ff */
[C---:B------:R-:W-:Y:S01]  /*8f60*/  IMAD.U32 R30, R31.reuse, 0x10000, RZ ;  /* 0x000100001f1e7824 */ /* 0x040fe200078e00ff */
[----:B------:R-:W-:Y:S02]  /*8f70*/  LOP3.LUT R41, R31, 0xffff0000, RZ, 0xc0, !PT ;  /* 0xffff00001f297812 */ /* 0x000fe400078ec0ff */
[----:B------:R-:W-:Y:S07]  /*8f80*/  LOP3.LUT R37, R29, 0xffff0000, RZ, 0xc0, !PT ;  /* 0xffff00001d257812 */ /* 0x000fee00078ec0ff */
[C---:B------:R-:W-:Y:S01]  /*8f90*/  @P1 IADD3 R4, -R0.reuse, RZ, RZ ;  /* 0x000000ff00041210 */ /* 0x040fe20007ffe1ff */
[----:B------:R-:W-:Y:S01]  /*8fa0*/  @P1 IMAD.MOV R8, RZ, RZ, -R0 ;  /* 0x000000ffff081224 */ /* 0x000fe200078e0a00 */
[----:B------:R-:W-:Y:S02]  /*8fb0*/  @P1 IADD3 R10, -R0, RZ, RZ ;  /* 0x000000ff000a1210 */ /* 0x000fe40007ffe1ff */
[C---:B------:R-:W-:Y:S02]  /*8fc0*/  LEA R2, P0, R4.reuse, R2, 0x1 ;  /* 0x0000000204027211 */ /* 0x040fe400078008ff */
[----:B------:R-:W-:Y:S02]  /*8fd0*/  IADD3 R9, P2, R149, R8, RZ ;  /* 0x0000000895097210 */ /* 0x000fe40007f5e0ff */
[----:B------:R-:W-:Y:S02]  /*8fe0*/  LEA.HI.X.SX32 R3, R4, R3, 0x1, P0 ;  /* 0x0000000304037211 */ /* 0x000fe400000f0eff */
[C---:B------:R-:W-:Y:S02]  /*8ff0*/  LEA R48, P0, R9.reuse, R126, 0x1 ;  /* 0x0000007e09307211 */ /* 0x040fe400078008ff */
[----:B------:R-:W-:Y:S01]  /*9000*/  LEA.HI.X.SX32 R8, R8, R140, 0x1, P2 ;  /* 0x0000008c08087211 */ /* 0x000fe200010f0eff */
[----:B------:R-:W3:Y:S03]  /*9010*/  LD.E.128 R4, [R2.64] ;  /* 0x0000000602047980 */ /* 0x000ee6000c101d00 */
[----:B------:R-:W-:Y:S02]  /*9020*/  LEA.HI.X R49, R9, R127, R8, 0x1, P0 ;  /* 0x0000007f09317211 */ /* 0x000fe400000f0c08 */
[----:B------:R-:W-:Y:S04]  /*9030*/  IADD3 R11, P0, R149, R10, RZ ;  /* 0x0000000a950b7210 */ /* 0x000fe80007f1e0ff */
[----:B--2---:R-:W2:Y:S01]  /*9040*/  LD.E.128 R48, [R48.64] ;  /* 0x0000000630307980 */ /* 0x004ea2000c101d00 */
[----:B------:R-:W-:Y:S02]  /*9050*/  LEA.HI.X.SX32 R0, R10, R140, 0x1, P0 ;  /* 0x0000008c0a007211 */ /* 0x000fe400000f0eff */
[C---:B------:R-:W-:Y:S04]  /*9060*/  LEA R8, P0, R11.reuse, R128, 0x1 ;  /* 0x000000800b087211 */ /* 0x040fe800078008ff */
[----:B------:R-:W-:Y:S05]  /*9070*/  LEA.HI.X R9, R11, R129, R0, 0x1, P0 ;  /* 0x000000810b097211 */ /* 0x000fea00000f0c00 */
[----:B----4-:R3:W4:Y:S02]  /*9080*/  LD.E.128 R44, [R8.64] ;  /* 0x00000006082c7980 */ /* 0x010724000c101d00 */
[C---:B---3--:R-:W-:Y:S01]  /*9090*/  IMAD.U32 R8, R7.reuse, 0x10000, RZ ;  /* 0x0001000007087824 */ /* 0x048fe200078e00ff */
[----:B------:R-:W-:Y:S01]  /*90a0*/  LOP3.LUT R10, R7, 0xffff0000, RZ, 0xc0, !PT ;  /* 0xffff0000070a7812 */ /* 0x000fe200078ec0ff */
[C---:B------:R-:W-:Y:S01]  /*90b0*/  IMAD.U32 R0, R4.reuse, 0x10000, RZ ;  /* 0x0001000004007824 */ /* 0x040fe200078e00ff */
[----:B------:R-:W-:Y:S02]  /*90c0*/  LOP3.LUT R2, R4, 0xffff0000, RZ, 0xc0, !PT ;  /* 0xffff000004027812 */ /* 0x000fe400078ec0ff */
[C---:B------:R-:W-:Y:S02]  /*90d0*/  SHF.L.U32 R3, R5.reuse, 0x10, RZ ;  /* 0x0000001005037819 */ /* 0x040fe400000006ff */
[----:B------:R-:W-:Y:S01]  /*90e0*/  LOP3.LUT R4, R5, 0xffff0000, RZ, 0xc0, !PT ;  /* 0xffff000005047812 */ /* 0x000fe200078ec0ff */
[----:B------:R-:W-:Y:S01]  /*90f0*/  IMAD.U32 R5, R6, 0x10000, RZ ;  /* 0x0001000006057824 */ /* 0x000fe200078e00ff */
[----:B--2---:R-:W-:Y:S01]  /*9100*/  SHF.L.U32 R31, R48, 0x10, RZ ;  /* 0x00000010301f7819 */ /* 0x004fe200000006ff */
[----:B------:R-:W-:Y:S01]  /*9110*/  IMAD.U32 R24, R49, 0x10000, RZ ;  /* 0x0001000031187824 */ /* 0x000fe200078e00ff */
        /* <DEDUP_REMOVED lines=12> */
[----:B------:R-:W-:Y:S02]  /*91e0*/  @!P1 FADD.FTZ R24, -R24, -RZ ;  /* 0x800000ff18189221 */ /* 0x000fe40000010100 */
[----:B------:R-:W-:Y:S01]  /*91f0*/  FMUL.FTZ R0, R0, R31 ;  /* 0x0000001f00007220 */ /* 0x000fe20000410000 */
[----:B----4-:R-:W-:Y:S01]  /*9200*/  LOP3.LUT R31, R47, 0xffff0000, RZ, 0xc0, !PT ;  /* 0xffff00002f1f7812 */ /* 0x010fe200078ec0ff */
[----:B------:R-:W-:Y:S02]  /*9210*/  FMUL.FTZ R7, R8, R7 ;  /* 0x0000000708077220 */ /* 0x000fe40000410000 */
[----:B------:R-:W-:Y:S01]  /*9220*/  FMUL.FTZ R8, R10, R9 ;  /* 0x000000090a087220 */ /* 0x000fe20000410000 */
[C---:B------:R-:W-:Y:S01]  /*9230*/  LOP3.LUT R10, R44.reuse, 0xffff0000, RZ, 0xc0, !PT ;  /* 0xffff00002c0a7812 */ /* 0x040fe200078ec0ff */
[----:B------:R-:W-:Y:S02]  /*9240*/  IMAD.U32 R9, R44, 0x10000, RZ ;  /* 0x000100002c097824 */ /* 0x000fe400078e00ff */
[----:B------:R-:W-:Y:S02]  /*9250*/  @!P1 FADD.FTZ R12, -R12, -RZ ;  /* 0x800000ff0c0c9221 */ /* 0x000fe40000010100 */
[----:B------:R-:W-:Y:S02]  /*9260*/  @!P1 FADD.FTZ R27, -R27, -RZ ;  /* 0x800000ff1b1b9221 */ /* 0x000fe40000010100 */
[----:B------:R-:W-:Y:S01]  /*9270*/  FMUL.FTZ R2, R2, R29 ;  /* 0x0000001d02027220 */ /* 0x000fe20000410000 */
[----:B------:R-:W-:Y:S01]  /*9280*/  SHF.L.U32 R29, R47, 0x10, RZ ;  /* 0x000000102f1d7819 */ /* 0x000fe200000006ff */
[----:B------:R-:W-:Y:S01]  /*9290*/  FMUL.FTZ R6, R6, R11 ;  /* 0x0000000b06067220 */ /* 0x000fe20000410000 */
[----:B------:R-:W-:Y:S01]  /*92a0*/  SHF.L.U32 R11, R45, 0x10, RZ ;  /* 0x000000102d0b7819 */ /* 0x000fe200000006ff */
[----:B------:R-:W-:Y:S02]  /*92b0*/  FMUL.FTZ R3, R3, R24 ;  /* 0x0000001803037220 */ /* 0x000fe40000410000 */
[----:B------:R-:W-:Y:S02]  /*92c0*/  FFMA.FTZ R0, R33, R9, R0 ;  /* 0x0000000921007223 */ /* 0x000fe40000010000 */
[----:B------:R-:W-:Y:S01]  /*92d0*/  FMUL.FTZ R5, R5, R12 ;  /* 0x0000000c05057220 */ /* 0x000fe20000410000 */
[----:B------:R-:W-:Y:S01]  /*92e0*/  LOP3.LUT R12, R45, 0xffff0000, RZ, 0xc0, !PT ;  /* 0xffff00002d0c7812 */ /* 0x000fe200078ec0ff */
[----:B------:R-:W-:Y:S01]  /*92f0*/  FMUL.FTZ R4, R4, R27 ;  /* 0x0000001b04047220 */ /* 0x000fe20000410000 */
[C---:B------:R-:W-:Y:S01]  /*9300*/  LOP3.LUT R27, R46.reuse, 0xffff0000, RZ, 0xc0, !PT ;  /* 0xffff00002e1b7812 */ /* 0x040fe200078ec0ff */
[----:B------:R-:W-:Y:S02]  /*9310*/  FFMA.FTZ R2, R35, R10, R2 ;  /* 0x0000000a23027223 */ /* 0x000fe40000010002 */
[----:B------:R-:W-:Y:S02]  /*9320*/  IMAD.U32 R24, R46, 0x10000, RZ ;  /* 0x000100002e187824 */ /* 0x000fe400078e00ff */
        /* <DEDUP_REMOVED lines=8> */
[----:B------:R-:W-:Y:S04]  /*93b0*/  F2FP.BF16.PACK_AB R30, R6, R5 ;  /* 0x00000005061e723e */ /* 0x000fe800000010ff */
[----:B------:R-:W-:Y:S02]  /*93c0*/  F2FP.BF16.PACK_AB R31, R8, R7 ;  /* 0x00000007081f723e */ /* 0x000fe400000010ff */
.L_x_5797:
[----:B------:R-:W-:Y:S05]  /*93d0*/  BSYNC B0 ;  /* 0x0000000000007941 */ /* 0x000fea0003800000 */
.L_x_5796:
[----:B-1----:R-:W-:Y:S01]  /*93e0*/  LEA R4, P1, R88, R130, 0x1 ;  /* 0x0000008258047211 */ /* 0x002fe200078208ff */
[----:B------:R-:W-:Y:S01]  /*93f0*/  BSSY B0, `(.L_x_5798) ;  /* 0x000005b000007945 */ /* 0x000fe20003800000 */
[----:B------:R-:W-:Y:S02]  /*9400*/  LEA R2, P0, R116, R124, 0x1 ;  /* 0x0000007c74027211 */ /* 0x000fe400078008ff */
        /* <DEDUP_REMOVED lines=24> */
[----:B------:R-:W-:Y:S02]  /*9590*/  LEA.HI.X.SX32 R0, R5, R132, 0x1, P2 ;  /* 0x0000008405007211 */ /* 0x000fe400010f0eff */
[C---:B----4-:R-:W-:Y:S01]  /*95a0*/  LEA R44, P0, R29.reuse, R126, 0x1 ;  /* 0x0000007e1d2c7211 */ /* 0x050fe200078008ff */
        /* <DEDUP_REMOVED lines=40> */
[----:B------:R-:W-:Y:S01]  /*9830*/  FMUL.FTZ R2, R2, R27 ;  /* 0x0000001b02027220 */ /* 0x000fe20000410000 */
[C---:B------:R-:W-:Y:S01]  /*9840*/  LOP3.LUT R27, R42.reuse, 0xffff0000, RZ, 0xc0, !PT ;  /* 0xffff00002a1b7812 */ /* 0x040fe200078ec0ff */
[----:B------:R-:W-:Y:S01]  /*9850*/  FMUL.FTZ R3, R3, R24 ;  /* 0x0000001803037220 */ /* 0x000fe20000410000 */
[----:B------:R-:W-:Y:S01]  /*9860*/  SHF.L.U32 R24, R42, 0x10, RZ ;  /* 0x000000102a187819 */ /* 0x000fe200000006ff */
[----:B------:R-:W-:Y:S02]  /*9870*/  FMUL.FTZ R6, R6, R11 ;  /* 0x0000000b06067220 */ /* 0x000fe40000410000 */
[----:B------:R-:W-:Y:S02]  /*9880*/  IMAD.U32 R11, R41, 0x10000, RZ ;  /* 0x00010000290b7824 */ /* 0x000fe400078e00ff */
[----:B------:R-:W-:Y:S02]  /*9890*/  FFMA.FTZ R0, R31, R9, R0 ;  /* 0x000000091f007223 */ /* 0x000fe40000010000 */
[----:B------:R-:W-:Y:S01]  /*98a0*/  FMUL.FTZ R5, R5, R12 ;  /* 0x0000000c05057220 */ /* 0x000fe20000410000 */
[----:B------:R-:W-:Y:S01]  /*98b0*/  LOP3.LUT R12, R41, 0xffff0000, RZ, 0xc0, !PT ;  /* 0xffff0000290c7812 */ /* 0x000fe200078ec0ff */
[----:B------:R-:W-:Y:S02]  /*98c0*/  FMUL.FTZ R4, R4, R25 ;  /* 0x0000001904047220 */ /* 0x000fe40000410000 */
        /* <DEDUP_REMOVED lines=13> */
.L_x_5799:
[----:B------:R-:W-:Y:S05]  /*99a0*/  BSYNC B0 ;  /* 0x0000000000007941 */ /* 0x000fea0003800000 */
.L_x_5798:
[C---:B-1----:R-:W-:Y:S04]  /*99b0*/  LEA R2, P0, R86.reuse, R130, 0x1 ;  /* 0x0000008256027211 */ /* 0x042fe800078008ff */
[----:B------:R-:W-:Y:S05]  /*99c0*/  LEA.HI.X R3, R86, R131, R85, 0x1, P0 ;  /* 0x0000008356037211 */ /* 0x000fea00000f0c55 */
[----:B-----5:R1:W-:Y:S04]  /*99d0*/  ST.E.128 [R2.64], R8 ;  /* 0x0000000802007985 */ /* 0x0203e8000c101d06 */
.L_x_5793:
[----:B------:R-:W-:Y:S05]  /*99e0*/  BSYNC B1 ;  /* 0x0000000000017941 */ /* 0x000fea0003800000 */
.L_x_5792:
[----:B-1-3--:R-:W3:Y:S02]  /*99f0*/  LD.E R3, [R22.64+0xd0] ;  /* 0x0000d00616037980 */ /* 0x00aee4000c101900 */
[----:B---3--:R-:W-:Y:S05]  /*9a00*/  IMAD.U32 R3, R3, -0x20, RZ ;  /* 0xffffffe003037824 */ /* 0x008fea00078e00ff */
[C---:B------:R-:W-:Y:S02]  /*9a10*/  LEA R128, P1, R3.reuse, R128, 0x1 ;  /* 0x0000008003807211 */ /* 0x040fe400078208ff */
[C---:B------:R-:W-:Y:S02]  /*9a20*/  LEA R126, P0, R3.reuse, R126, 0x1 ;  /* 0x0000007e037e7211 */ /* 0x040fe400078008ff */
[C---:B------:R-:W-:Y:S02]  /*9a30*/  LEA.HI.X.SX32 R129, R3.reuse, R129, 0x1, P1 ;  /* 0x0000008103817211 */ /* 0x040fe400008f0eff */
[----:B------:R-:W-:Y:S01]  /*9a40*/  LEA.HI.X.SX32 R127, R3, R127, 0x1, P0 ;  /* 0x0000007f037f7211 */ /* 0x000fe200000f0eff */
[----:B------:R-:W-:-:S05]  /*9a50*/  BRA `(.L_x_5767) ;  /* 0x000002e000007947 */ /* 0x000fca0003800000 */
.L_x_5757:
[----:B----4-:R-:W2:Y:S01]  /*9a60*/  @P2 LD.E.128 R28, [R124.64] ;  /* 0x000000067c1c2980 */ /* 0x010ea2000c101d00 */
[C---:B------:R-:W-:Y:S04]  /*9a70*/  ISETP.GE.AND P0, PT, R81.reuse, R176, PT ;  /* 0x000000b05100720c */ /* 0x040fe80003f06270 */
[----:B------:R-:W-:Y:S11]  /*9a80*/  ISETP.GE.AND P0, PT, R81, R174, !P0 ;  /* 0x000000ae5100720c */ /* 0x000ff60004706270 */
[----:B------:R-:W-:Y:S02]  /*9a90*/  @!UPT UIADD3 URZ, URZ, URZ, URZ ;  /* 0x0000003f3f3ff290 */ /* 0x000fe4000fffe03f */
[C---:B------:R-:W-:Y:S04]  /*9aa0*/  @P0 LEA R36, P1, R102.reuse, R124, 0x1 ;  /* 0x0000007c66240211 */ /* 0x040fe800078208ff */
[----:B------:R-:W-:Y:S02]  /*9ab0*/  @P0 LEA.HI.X R37, R102, R125, R99, 0x1, P1 ;  /* 0x0000007d66250211 */ /* 0x000fe400008f0c63 */
[C---:B------:R-:W-:Y:S04]  /*9ac0*/  @P0 LEA R34, P1, R72.reuse, R130, 0x1 ;  /* 0x0000008248220211 */ /* 0x040fe800078208ff */
[----:B------:R-:W-:Y:S02]  /*9ad0*/  @P0 LEA.HI.X R35, R72, R131, R73, 0x1, P1 ;  /* 0x0000008348230211 */ /* 0x000fe400008f0c49 */
[C---:B------:R-:W-:Y:S04]  /*9ae0*/  ISETP.GE.AND P1, PT, R80.reuse, R176, PT ;  /* 0x000000b05000720c */ /* 0x040fe80003f26270 */
[----:B------:R-:W-:Y:S01]  /*9af0*/  ISETP.GE.AND P1, PT, R80, R174, !P1 ;  /* 0x000000ae5000720c */ /* 0x000fe20004f26270 */
[----:B--2---:R-:W-:Y:S04]  /*9b00*/  @P2 ST.E.128 [R130.64], R28 ;  /* 0x0000001c82002985 */ /* 0x004fe8000c101d06 */
[----:B------:R-:W2:Y:S04]  /*9b10*/  @P2 LD.E.128 R4, [R124.64+0x80] ;  /* 0x000080067c042980 */ /* 0x000ea8000c101d00 */
[----:B--2---:R1:W-:Y:S04]  /*9b20*/  @P2 ST.E.128 [R130.64+0x80], R4 ;  /* 0x0000800482002985 */ /* 0x0043e8000c101d06 */
[----:B------:R-:W2:Y:S04]  /*9b30*/  @P2 LD.E.128 R24, [R124.64+0x100] ;  /* 0x000100067c182980 */ /* 0x000ea8000c101d00 */
[----:B--2---:R2:W-:Y:S01]  /*9b40*/  @P2 ST.E.128 [R130.64+0x100], R24 ;  /* 0x0001001882002985 */ /* 0x0045e2000c101d06 */
[C---:B------:R-:W-:Y:S03]  /*9b50*/  @P1 LEA R32, P2, R104.reuse, R124, 0x1 ;  /* 0x0000007c68201211 */ /* 0x040fe600078408ff */
[----:B------:R-:W3:Y:S01]  /*9b60*/  @P0 LD.E.128 R8, [R36.64] ;  /* 0x0000000624080980 */ /* 0x000ee2000c101d00 */
[----:B------:R-:W-:Y:S03]  /*9b70*/  @P1 LEA.HI.X R33, R104, R125, R101, 0x1, P2 ;  /* 0x0000007d68211211 */ /* 0x000fe600010f0c65 */
[----:B---3--:R-:W-:Y:S04]  /*9b80*/  @P0 ST.E.128 [R34.64], R8 ;  /* 0x0000000822000985 */ /* 0x008fe8000c101d06 */
[----:B-1----:R-:W3:Y:S04]  /*9b90*/  @P0 LD.E.128 R4, [R36.64+0x80] ;  /* 0x0000800624040980 */ /* 0x002ee8000c101d00 */
[----:B---3--:R-:W-:Y:S04]  /*9ba0*/  @P0 ST.E.128 [R34.64+0x80], R4 ;  /* 0x0000800422000985 */ /* 0x008fe8000c101d06 */
[----:B------:R-:W3:Y:S04]  /*9bb0*/  @P0 LD.E.128 R28, [R36.64+0x100] ;  /* 0x00010006241c0980 */ /* 0x000ee8000c101d00 */
[----:B---3--:R1:W-:Y:S01]  /*9bc0*/  @P0 ST.E.128 [R34.64+0x100], R28 ;  /* 0x0001001c22000985 */ /* 0x0083e2000c101d06 */
[C---:B------:R-:W-:Y:S03]  /*9bd0*/  @P1 LEA R2, P0, R97.reuse, R130, 0x1 ;  /* 0x0000008261021211 */ /* 0x040fe600078008ff */
[----:B--2---:R-:W2:Y:S01]  /*9be0*/  @P1 LD.E.128 R24, [R32.64] ;  /* 0x0000000620181980 */ /* 0x004ea2000c101d00 */
[----:B------:R-:W-:Y:S02]  /*9bf0*/  @P1 LEA.HI.X R3, R97, R131, R98, 0x1, P0 ;  /* 0x0000008361031211 */ /* 0x000fe400000f0c62 */
[C---:B------:R-:W-:Y:S04]  /*9c00*/  ISETP.GE.AND P0, PT, R79.reuse, R176, PT ;  /* 0x000000b04f00720c */ /* 0x040fe80003f06270 */
[----:B------:R-:W-:Y:S11]  /*9c10*/  ISETP.GE.AND P0, PT, R79, R174, !P0 ;  /* 0x000000ae4f00720c */ /* 0x000ff60004706270 */
[----:B------:R-:W-:Y:S02]  /*9c20*/  @!UPT UIADD3 URZ, URZ, URZ, URZ ;  /* 0x0000003f3f3ff290 */ /* 0x000fe4000fffe03f */
[----:B------:R-:W-:Y:S02]  /*9c30*/  @P0 IMAD R0, R173, 0x60, RZ ;  /* 0x00000060ad000824 */ /* 0x000fe400078e02ff */
[----:B-1----:R-:W-:Y:S04]  /*9c40*/  @P0 IMAD.WIDE.U32 R34, R172, 0x60, R124 ;  /* 0x00000060ac220825 */ /* 0x002fe800078e007c */
[----:B------:R-:W-:Y:S02]  /*9c50*/  @P0 IMAD.IADD R35, R35, 0x1, R0 ;  /* 0x0000000123230824 */ /* 0x000fe400078e0200 */
[----:B------:R-:W-:Y:S01]  /*9c60*/  @P0 IMAD R0, R137, 0x60, RZ ;  /* 0x0000006089000824 */ /* 0x000fe200078e02ff */
[----:B--2---:R1:W-:Y:S04]  /*9c70*/  @P1 ST.E.128 [R2.64], R24 ;  /* 0x0000001802001985 */ /* 0x0043e8000c101d06 */
[----:B------:R-:W2:Y:S04]  /*9c80*/  @P1 LD.E.128 R8, [R32.64+0x80] ;  /* 0x0000800620081980 */ /* 0x000ea8000c101d00 */
[----:B--2---:R2:W-:Y:S04]  /*9c90*/  @P1 ST.E.128 [R2.64+0x80], R8 ;  /* 0x0000800802001985 */ /* 0x0045e8000c101d06 */
[----:B------:R3:W4:Y:S02]  /*9ca0*/  @P1 LD.E.128 R4, [R32.64+0x100] ;  /* 0x0001000620041980 */ /* 0x000724000c101d00 */
[----:B---3--:R-:W-:Y:S04]  /*9cb0*/  @P0 IMAD.WIDE.U32 R32, R136, 0x60, R130 ;  /* 0x0000006088200825 */ /* 0x008fe800078e0082 */
[----:B------:R-:W-:Y:S01]  /*9cc0*/  @P0 IMAD.IADD R33, R33, 0x1, R0 ;  /* 0x0000000121210824 */ /* 0x000fe200078e0200 */
[----:B----4-:R3:W-:Y:S04]  /*9cd0*/  @P1 ST.E.128 [R2.64+0x100], R4 ;  /* 0x0001000402001985 */ /* 0x0107e8000c101d06 */
[----:B------:R-:W4:Y:S04]  /*9ce0*/  @P0 LD.E.128 R28, [R34.64] ;  /* 0x00000006221c0980 */ /* 0x000f28000c101d00 */
[----:B----4-:R3:W-:Y:S04]  /*9cf0*/  @P0 ST.E.128 [R32.64], R28 ;  /* 0x0000001c20000985 */ /* 0x0107e8000c101d06 */
[----:B-1----:R-:W4:Y:S04]  /*9d00*/  @P0 LD.E.128 R24, [R34.64+0x80] ;  /* 0x0000800622180980 */ /* 0x002f28000c101d00 */
[----:B----4-:R3:W-:Y:S04]  /*9d10*/  @P0 ST.E.128 [R32.64+0x80], R24 ;  /* 0x0000801820000985 */ /* 0x0107e8000c101d06 */
[----:B--2---:R-:W2:Y:S04]  /*9d20*/  @P0 LD.E.128 R8, [R34.64+0x100] ;  /* 0x0001000622080980 */ /* 0x004ea8000c101d00 */
[----:B--2---:R3:W-:Y:S02]  /*9d30*/  @P0 ST.E.128 [R32.64+0x100], R8 ;  /* 0x0001000820000985 */ /* 0x0047e4000c101d06 */
.L_x_5767:
[----:B------:R-:W-:Y:S05]  /*9d40*/  BSYNC B2 ;  /* 0x0000000000027941 */ /* 0x000fea0003800000 */
.L_x_5756:
[----:B------:R-:W-:Y:S01]  /*9d50*/  ISETP.NE.U32.AND P1, PT, R212, RZ, PT ;  /* 0x000000ffd400720c */ /* 0x000fe20003f25070 */
[----:B---3--:R-:W3:Y:S01]  /*9d60*/  LD.E R3, [R22.64+0x128] ;  /* 0x0001280616037980 */ /* 0x008ee2000c101900 */
[----:B------:R-:W-:Y:S02]  /*9d70*/  BSSY B0, `(.L_x_5800) ;  /* 0x000005e000007945 */ /* 0x000fe40003800000 */
[----:B------:R-:W-:Y:S01]  /*9d80*/  ISETP.NE.AND.EX P1, PT, R213, RZ, PT, P1 ;  /* 0x000000ffd500720c */ /* 0x000fe20003f25310 */
[----:B---3--:R-:W-:Y:S05]  /*9d90*/  IMAD.U32 R3, R3, -0x40, RZ ;  /* 0xffffffc003037824 */ /* 0x008fea00078e00ff */
[C---:B--2---:R-:W-:Y:S04]  /*9da0*/  LEA R124, P0, R3.reuse, R124, 0x1 ;  /* 0x0000007c037c7211 */ /* 0x044fe800078008ff */
        /* <DEDUP_REMOVED lines=11> */
[----:B------:R-:W-:Y:S05]  /*9e60*/  IABS R5, R17 ;  /* 0x0000001100057213 */ /* 0x000fea0000000000 */
[----:B------:R-:W5:Y:S01]  /*9e70*/  LD.E.64 R24, [R22.64+0x20] ;  /* 0x0000200616187980 */ /* 0x000f62000c101b00 */
[-C--:B--2---:R-:W-:Y:S02]  /*9e80*/  IABS R3, R2.reuse ;  /* 0x0000000200037213 */ /* 0x084fe40000000000 */
[----:B------:R-:W-:Y:S02]  /*9e90*/  IABS R7, R2 ;  /* 0x0000000200077213 */ /* 0x000fe40000000000 */
[----:B------:R-:W2:Y:S03]  /*9ea0*/  I2F.RP R8, R3 ;  /* 0x0000000300087306 */ /* 0x000ea60000209400 */
[----:B------:R-:W-:Y:S07]  /*9eb0*/  IMAD.MOV R7, RZ, RZ, -R7 ;  /* 0x000000ffff077224 */ /* 0x000fee00078e0a07 */
[----:B--2---:R-:W2:Y:S02]  /*9ec0*/  MUFU.RCP R0, R8 ;  /* 0x0000000800007308 */ /* 0x004ea40000001000 */
[----:B--2---:R-:W-:Y:S01]  /*9ed0*/  IADD3 R4, R0, 0xffffffe, RZ ;  /* 0x0ffffffe00047810 */ /* 0x004fe20007ffe0ff */
[----:B------:R-:W2:Y:S07]  /*9ee0*/  LD.E.64 R8, [R22.64+0x38] ;  /* 0x0000380616087980 */ /* 0x000eae000c101b00 */
[----:B------:R-:W1:Y:S02]  /*9ef0*/  F2I.FTZ.U32.TRUNC.NTZ R11, R4 ;  /* 0x00000004000b7305 */ /* 0x000e64000021f000 */
[--C-:B-1----:R-:W-:Y:S04]  /*9f00*/  IMAD.MOV R0, RZ, RZ, -R11.reuse ;  /* 0x000000ffff007224 */ /* 0x102fe800078e0a0b */
[----:B------:R-:W-:Y:S04]  /*9f10*/  IMAD R0, R0, R3, RZ ;  /* 0x0000000300007224 */ /* 0x000fe800078e02ff */
[----:B------:R-:W-:Y:S02]  /*9f20*/  IMAD.HI.U32 R0, R11, R0, R10 ;  /* 0x000000000b007227 */ /* 0x000fe400078e000a */
[----:B----4-:R-:W4:Y:S04]  /*9f30*/  LD.E.64 R10, [R22.64+0x28] ;  /* 0x00002806160a7980 */ /* 0x010f28000c101b00 */
        /* <DEDUP_REMOVED lines=8> */
[----:B------:R-:W-:Y:S01]  /*9fc0*/  @!P0 IADD3 R4, R4, 0x1, RZ ;  /* 0x0000000104048810 */ /* 0x000fe20007ffe0ff */
[----:B------:R-:W-:Y:S01]  /*9fd0*/  @!P0 IMAD.IADD R5, R5, 0x1, -R3 ;  /* 0x0000000105058824 */ /* 0x000fe200078e0a03 */
[----:B------:R-:W-:Y:S02]  /*9fe0*/  ISETP.NE.AND P0, PT, R2, RZ, PT ;  /* 0x000000ff0200720c */ /* 0x000fe40003f05270 */
[-C--:B------:R-:W-:Y:S02]  /*9ff0*/  ISETP.GE.U32.AND P5, PT, R6, R3.reuse, PT ;  /* 0x000000030600720c */ /* 0x080fe40003fa6070 */
[----:B------:R-:W-:Y:S02]  /*a000*/  ISETP.GE.U32.AND P4, PT, R5, R3, PT ;  /* 0x000000030500720c */ /* 0x000fe40003f86070 */
[-C--:B------:R-:W-:Y:S02]  /*a010*/  LOP3.LUT R5, R16, R2.reuse, RZ, 0x3c, !PT ;  /* 0x0000000210057212 */ /* 0x080fe400078e3cff */
[-C--:B------:R-:W-:Y:S02]  /*a020*/  LOP3.LUT R3, R17, R2.reuse, RZ, 0x3c, !PT ;  /* 0x0000000211037212 */ /* 0x080fe400078e3cff */
[----:B------:R-:W-:Y:S02]  /*a030*/  ISETP.GE.AND P2, PT, R5, RZ, PT ;  /* 0x000000ff0500720c */ /* 0x000fe40003f46270 */
[----:B------:R-:W-:Y:S02]  /*a040*/  ISETP.GE.AND P1, PT, R3, RZ, PT ;  /* 0x000000ff0300720c */ /* 0x000fe40003f26270 */
[----:B------:R-:W-:Y:S02]  /*a050*/  LOP3.LUT R3, RZ, R2, RZ, 0x33, !PT ;  /* 0x00000002ff037212 */ /* 0x000fe400078e33ff */
[----:B------:R-:W-:Y:S02]  /*a060*/  @P5 IADD3 R0, R0, 0x1, RZ ;  /* 0x0000000100005810 */ /* 0x000fe40007ffe0ff */
[----:B------:R-:W-:Y:S05]  /*a070*/  @P4 IADD3 R4, R4, 0x1, RZ ;  /* 0x0000000104044810 */ /* 0x000fea0007ffe0ff */
[----:B------:R-:W-:Y:S02]  /*a080*/  @!P2 IMAD.MOV R0, RZ, RZ, -R0 ;  /* 0x000000ffff00a224 */ /* 0x000fe400078e0a00 */
[----:B------:R-:W-:Y:S05]  /*a090*/  @!P1 IMAD.MOV R4, RZ, RZ, -R4 ;  /* 0x000000ffff049224 */ /* 0x000fea00078e0a04 */
[C---:B------:R-:W-:Y:S02]  /*a0a0*/  SEL R4, R3.reuse, R4, !P0 ;  /* 0x0000000403047207 */ /* 0x040fe40004000000 */
[----:B------:R-:W-:Y:S02]  /*a0b0*/  SEL R3, R3, R0, !P0 ;  /* 0x0000000003037207 */ /* 0x000fe40004000000 */
[CC--:B------:R-:W-:Y:S02]  /*a0c0*/  LEA R30, P1, R4.reuse, R212.reuse, 0x2 ;  /* 0x000000d4041e7211 */ /* 0x0c0fe400078210ff */
[C---:B------:R-:W-:Y:S02]  /*a0d0*/  LEA R28, P0, R3.reuse, R212, 0x2 ;  /* 0x000000d4031c7211 */ /* 0x040fe400078010ff */
[-C--:B------:R-:W-:Y:S02]  /*a0e0*/  LEA.HI.X.SX32 R31, R4, R213.reuse, 0x2, P1 ;  /* 0x000000d5041f7211 */ /* 0x080fe400008f16ff */
[C---:B------:R-:W-:Y:S01]  /*a0f0*/  LEA.HI.X.SX32 R29, R3.reuse, R213, 0x2, P0 ;  /* 0x000000d5031d7211 */ /* 0x040fe200000f16ff */
[----:B------:R-:W-:Y:S01]  /*a100*/  IMAD.IADD R3, R3, 0x1, -R4 ;  /* 0x0000000103037824 */ /* 0x000fe200078e0a04 */
[----:B------:R-:W-:Y:S01]  /*a110*/  IADD3 R0, -R16, R17, RZ ;  /* 0x0000001110007210 */ /* 0x000fe20007ffe1ff */
[----:B------:R-:W2:Y:S04]  /*a120*/  LD.E R5, [R30.64] ;  /* 0x000000061e057980 */ /* 0x000ea8000c101900 */
[----:B------:R-:W-:Y:S01]  /*a130*/  IMAD R0, R3, R2, R0 ;  /* 0x0000000203007224 */ /* 0x000fe200078e0200 */
[----:B------:R-:W2:Y:S03]  /*a140*/  LD.E R6, [R28.64] ;  /* 0x000000061c067980 */ /* 0x000ea6000c101900 */
[-C--:B---3--:R-:W-:Y:S01]  /*a150*/  IMAD R4, R27, R0.reuse, RZ ;  /* 0x000000001b047224 */ /* 0x088fe200078e02ff */
[----:B------:R-:W-:Y:S01]  /*a160*/  SHF.R.S32.HI R3, RZ, 0x1f, R0 ;  /* 0x0000001fff037819 */ /* 0x000fe20000011400 */
[C---:B------:R-:W-:Y:S04]  /*a170*/  IMAD.WIDE.U32 R16, R26.reuse, R0, RZ ;  /* 0x000000001a107225 */ /* 0x040fe800078e00ff */
[----:B--2---:R-:W-:Y:S02]  /*a180*/  IMAD.IADD R6, R5, 0x1, -R6 ;  /* 0x0000000105067824 */ /* 0x004fe400078e0a06 */
[----:B------:R-:W-:Y:S02]  /*a190*/  IMAD R5, R26, R3, R4 ;  /* 0x000000031a057224 */ /* 0x000fe400078e0204 */
[-C--:B-----5:R-:W-:Y:S01]  /*a1a0*/  IMAD R4, R25, R6.reuse, RZ ;  /* 0x0000000619047224 */ /* 0x0a0fe200078e02ff */
[----:B------:R-:W-:Y:S01]  /*a1b0*/  SHF.R.S32.HI R7, RZ, 0x1f, R6 ;  /* 0x0000001fff077819 */ /* 0x000fe20000011406 */
[----:B------:R-:W-:Y:S04]  /*a1c0*/  IMAD.IADD R17, R17, 0x1, R5 ;  /* 0x0000000111117824 */ /* 0x000fe800078e0205 */
[CC--:B------:R-:W-:Y:S02]  /*a1d0*/  IMAD R4, R24.reuse, R7.reuse, R4 ;  /* 0x0000000718047224 */ /* 0x0c0fe400078e0204 */
[----:B------:R-:W-:Y:S04]  /*a1e0*/  IMAD.WIDE.U32 R24, R24, R6, RZ ;  /* 0x0000000618187225 */ /* 0x000fe800078e00ff */
[----:B----4-:R-:W-:Y:S01]  /*a1f0*/  IMAD.WIDE.U32 R16, R6, R10, R16 ;  /* 0x0000000a06107225 */ /* 0x010fe200078e0010 */
[----:B------:R-:W-:Y:S03]  /*a200*/  IADD3 R25, R25, R4, RZ ;  /* 0x0000000419197210 */ /* 0x000fe60007ffe0ff */
        /* <DEDUP_REMOVED lines=12> */
.L_x_5801:
[----:B------:R-:W2:Y:S04]  /*a2d0*/  LD.E R5, [R22.64+0x40] ;  /* 0x0000400616057980 */ /* 0x000ea8000c101900 */
[----:B------:R-:W3:Y:S02]  /*a2e0*/  LD.E R3, [R22.64+0x38] ;  /* 0x0000380616037980 */ /* 0x000ee4000c101900 */
[----:B---3--:R-:W-:Y:S02]  /*a2f0*/  IMAD.U32 R3, R3, -0x40, RZ ;  /* 0xffffffc003037824 */ /* 0x008fe400078e00ff */
[----:B--2---:R-:W-:Y:S03]  /*a300*/  IMAD.U32 R5, R5, -0x40, RZ ;  /* 0xffffffc005057824 */ /* 0x004fe600078e00ff */
[----:B-1--4-:R-:W-:Y:S02]  /*a310*/  LEA R130, P0, R3, R130, 0x1 ;  /* 0x0000008203827211 */ /* 0x012fe400078008ff */
[----:B------:R-:W-:Y:S02]  /*a320*/  LEA R134, P1, R5, R134, 0x1 ;  /* 0x0000008605867211 */ /* 0x000fe400078208ff */
[----:B------:R-:W-:Y:S02]  /*a330*/  LEA.HI.X.SX32 R131, R3, R131, 0x1, P0 ;  /* 0x0000008303837211 */ /* 0x000fe400000f0eff */
[----:B------:R-:W-:Y:S04]  /*a340*/  LEA.HI.X.SX32 R135, R5, R135, 0x1, P1 ;  /* 0x0000008705877211 */ /* 0x000fe800008f0eff */
.L_x_5802:
[----:B------:R-:W-:Y:S05]  /*a350*/  BSYNC B0 ;  /* 0x0000000000007941 */ /* 0x000fea0003800000 */
.L_x_5800:
[----:B------:R-:W-:Y:S04]  /*a360*/  IADD3 R13, R13, -0x1, RZ ;  /* 0xffffffff0d0d7810 */ /* 0x000fe80007ffe0ff */
[----:B------:R-:W-:Y:S11]  /*a370*/  ISETP.GT.AND P0, PT, R13, R100, PT ;  /* 0x000000640d00720c */ /* 0x000ff60003f04270 */
[----:B------:R-:W-:Y:S02]  /*a380*/  @!UPT UIADD3 URZ, URZ, URZ, URZ ;  /* 0x0000003f3f3ff290 */ /* 0x000fe4000fffe03f */
[----:B------:R-:W-:-:S05]  /*a390*/  @P0 BRA `(.L_x_5803) ;  /* 0xffff862000000947 */ /* 0x000fca000383ffff */
.L_x_5755:
        /* <DEDUP_REMOVED lines=12> */
[----:B------:R1:W5:Y:S04]  /*a460*/  LD.E.64 R36, [R22.64+0x148] ;  /* 0x0001480616247980 */ /* 0x000368000c101b00 */
[----:B------:R1:W5:Y:S01]  /*a470*/  LD.E.64 R34, [R22.64+0x150] ;  /* 0x0001500616227980 */ /* 0x000362000c101b00 */
[----:B--2---:R-:W-:-:S04]  /*a480*/  ISETP.NE.U32.AND P1, PT, R4, RZ, PT ;  /* 0x000000ff0400720c */ /* 0x004fc80003f25070 */
[----:B------:R-:W-:-:S13]  /*a490*/  ISETP.NE.AND.EX P1, PT, R5, RZ, PT, P1 ;  /* 0x000000ff0500720c */ /* 0x000fda0003f25310 */
[----:B------:R-:W-:-:S04]  /*a4a0*/  @P1 LEA R8, P0, R206, R4, 0x2 ;  /* 0x00000004ce081211 */ /* 0x000fc800078010ff */
[----:B------:R-:W-:-:S05]  /*a4b0*/  @P1 LEA.HI.X R9, R206, R5, R77, 0x2, P0 ;  /* 0x00000005ce091211 */ /* 0x000fca00000f144d */
[----:B----4-:R2:W4:Y:S01]  /*a4c0*/  @P1 LD.E R2, [R8.64] ;  /* 0x0000000608021980 */ /* 0x010522000c101900 */
[C---:B------:R-:W-:Y:S02]  /*a4d0*/  LEA R5, P0, R164.reuse, R160, 0x5 ;  /* 0x000000a0a4057211 */ /* 0x040fe400078028ff */
[----:B------:R-:W-:Y:S02]  /*a4e0*/  LEA.HI R21, R17, R17, RZ, 0x1 ;  /* 0x0000001111157211 */ /* 0x000fe400078f08ff */
[----:B------:R-:W-:Y:S02]  /*a4f0*/  LEA.HI.X R6, R164, R163, R165, 0x5, P0 ;  /* 0x000000a3a4067211 */ /* 0x000fe400000f2ca5 */
[----:B-----5:R-:W-:Y:S02]  /*a500*/  LEA R38, P0, R5, R166, 0x1 ;  /* 0x000000a605267211 */ /* 0x020fe400078008ff */
[----:B------:R-:W-:Y:S02]  /*a510*/  SHF.R.S32.HI R21, RZ, 0x1, R21 ;  /* 0x00000001ff157819 */ /* 0x000fe40000011415 */
[----:B------:R-:W-:-:S02]  /*a520*/  IADD3 R3, P1, R3, R160, RZ ;  /* 0x000000a003037210 */ /* 0x000fc40007f3e0ff */
[----:B---3--:R-:W-:Y:S01]  /*a530*/  ISETP.NE.AND P4, PT, R0, RZ, PT ;  /* 0x000000ff0000720c */ /* 0x008fe20003f85270 */
[----:B------:R-:W-:Y:S01]  /*a540*/  IMAD.MOV.U32 R162, RZ, RZ, R160 ;  /* 0x000000ffffa27224 */ /* 0x000fe200078e00a0 */
[-C--:B------:R-:W-:Y:S02]  /*a550*/  LEA R46, P2, R160, R166.reuse, 0x1 ;  /* 0x000000a6a02e7211 */ /* 0x080fe400078408ff */
[----:B------:R-:W-:Y:S01]  /*a560*/  LEA.HI.X R39, R5, R167, R6, 0x1, P0 ;  /* 0x000000a705277211 */ /* 0x000fe200000f0c06 */
[----:B------:R-:W-:Y:S01]  /*a570*/  IMAD R5, R158, R21, R78 ;  /* 0x000000159e057224 */ /* 0x000fe200078e024e */
[--C-:B------:R-:W-:Y:S01]  /*a580*/  LEA.HI.X R47, R160, R167, R163.reuse, 0x1, P2 ;  /* 0x000000a7a02f7211 */ /* 0x100fe200010f0ca3 */
[--C-:B------:R-:W-:Y:S01]  /*a590*/  IMAD.X R7, R7, 0x1, R163.reuse, P1 ;  /* 0x0000000107077824 */ /* 0x100fe200008e06a3 */
[----:B------:R-:W-:Y:S01]  /*a5a0*/  LEA R44, P1, R3, R166, 0x1 ;  /* 0x000000a6032c7211 */ /* 0x000fe200078208ff */
[----:B------:R-:W-:Y:S02]  /*a5b0*/  IMAD R4, R165, 0x30, RZ ;  /* 0x00000030a5047824 */ /* 0x000fe400078e02ff */
[----:B------:R-:W-:-:S04]  /*a5c0*/  IMAD.WIDE.U32 R162, R164, 0x30, R162 ;  /* 0x00000030a4a27825 */ /* 0x000fc800078e00a2 */
[----:B------:R-:W-:Y:S02]  /*a5d0*/  IMAD.IADD R33, R208, 0x1, -R63 ;  /* 0x00000001d0217824 */ /* 0x000fe400078e0a3f */
[----:B------:R-:W-:Y:S01]  /*a5e0*/  IMAD.IADD R43, R78, 0x1, R5 ;  /* 0x000000014e2b7824 */ /* 0x000fe200078e0205 */
[----:B------:R-:W-:Y:S01]  /*a5f0*/  LEA.HI.X R45, R3, R167, R7, 0x1, P1 ;  /* 0x000000a7032d7211 */ /* 0x000fe200008f0c07 */
[----:B--2---:R-:W-:Y:S01]  /*a600*/  IMAD.IADD R9, R163, 0x1, R4 ;  /* 0x00000001a3097824 */ /* 0x004fe200078e0204 */
[----:B------:R-:W-:Y:S02]  /*a610*/  ISETP.GE.AND P0, PT, R158, R33, PT ;  /* 0x000000219e00720c */ /* 0x000fe40003f06270 */
[C---:B------:R-:W-:Y:S01]  /*a620*/  LEA R40, P1, R162.reuse, R166, 0x1 ;  /* 0x000000a6a2287211 */ /* 0x040fe200078208ff */
[----:B------:R-:W-:Y:S01]  /*a630*/  IMAD.SHL.U32 R16, R21, 0x10, RZ ;  /* 0x0000001015107824 */ /* 0x000fe200078e00ff */
[----:B------:R-:W-:Y:S02]  /*a640*/  ISETP.GT.AND P0, PT, R59, -0x8, !P0 ;  /* 0xfffffff83b00780c */ /* 0x000fe40004704270 */
[----:B------:R-:W-:-:S02]  /*a650*/  LEA.HI.X R41, R162, R167, R9, 0x1, P1 ;  /* 0x000000a7a2297211 */ /* 0x000fc400008f0c09 */
[----:B----4-:R-:W-:-:S05]  /*a660*/  IADD3 R2, R2, R76, R63 ;  /* 0x0000004c02027210 */ /* 0x010fca0007ffe03f */
[----:B------:R-:W-:-:S05]  /*a670*/  IMAD R2, R2, R21, RZ ;  /* 0x0000001502027224 */ /* 0x000fca00078e02ff */
        /* <DEDUP_REMOVED lines=8> */
[----:B------:R1:W5:Y:S01]  /*a700*/  LD.E.128 R8, [R46.64] ;  /* 0x000000062e087980 */ /* 0x000362000c101d00 */
[----:B------:R-:W-:Y:S01]  /*a710*/  ISETP.GE.AND P2, PT, R18, R17, PT ;  /* 0x000000111200720c */ /* 0x000fe20003f46270 */
[C---:B------:R-:W-:Y:S01]  /*a720*/  IMAD.SHL.U32 R31, R7.reuse, 0x2, RZ ;  /* 0x00000002071f7824 */ /* 0x040fe200078e00ff */
[----:B------:R-:W-:Y:S01]  /*a730*/  SHF.L.U64.HI R3, R7, 0x1, R6 ;  /* 0x0000000107037819 */ /* 0x000fe20000010206 */
[----:B------:R-:W-:Y:S03]  /*a740*/  BSSY B0, `(.L_x_5809) ;  /* 0x000002d000007945 */ /* 0x000fe60003800000 */
[----:B------:R-:W-:-:S02]  /*a750*/  IADD3 R28, P1, R36, R31, RZ ;  /* 0x0000001f241c7210 */ /* 0x000fc40007f3e0ff */
[----:B------:R-:W-:-:S03]  /*a760*/  IADD3 R30, P0, R34, R31, RZ ;  /* 0x0000001f221e7210 */ /* 0x000fc60007f1e0ff */
[--C-:B------:R-:W-:Y:S02]  /*a770*/  IMAD.X R29, R37, 0x1, R3.reuse, P1 ;  /* 0x00000001251d7824 */ /* 0x100fe400008e0603 */
[----:B------:R-:W-:Y:S01]  /*a780*/  IMAD.X R31, R35, 0x1, R3, P0 ;  /* 0x00000001231f7824 */ /* 0x000fe200000e0603 */
[----:B------:R-:W-:Y:S05]  /*a790*/  @P2 BRA `(.L_x_5810) ;  /* 0x0000027000002947 */ /* 0x000fea0003800000 */
[----:B------:R-:W2:Y:S04]  /*a7a0*/  LD.E.64 R2, [R30.64] ;  /* 0x000000061e027980 */ /* 0x000ea8000c101b00 */
[----:B------:R-:W3:Y:S01]  /*a7b0*/  LD.E.64 R4, [R28.64] ;  /* 0x000000061c047980 */ /* 0x000ee2000c101b00 */
[C---:B-----5:R-:W-:Y:S01]  /*a7c0*/  SHF.L.U32 R12, R9.reuse, 0x10, RZ ;  /* 0x00000010090c7819 */ /* 0x060fe200000006ff */
[----:B------:R-:W-:Y:S01]  /*a7d0*/  IMAD.U32 R20, R10, 0x10000, RZ ;  /* 0x000100000a147824 */ /* 0x000fe200078e00ff */
[----:B------:R-:W-:-:S02]  /*a7e0*/  LOP3.LUT R0, R9, 0xffff0000, RZ, 0xc0, !PT ;  /* 0xffff000009007812 */ /* 0x000fc400078ec0ff */
[C---:B------:R-:W-:Y:S02]  /*a7f0*/  SHF.L.U32 R9, R8.reuse, 0x10, RZ ;  /* 0x0000001008097819 */ /* 0x040fe400000006ff */
[----:B------:R-:W-:Y:S02]  /*a800*/  LOP3.LUT R24, R8, 0xffff0000, RZ, 0xc0, !PT ;  /* 0xffff000008187812 */ /* 0x000fe400078ec0ff */
[C---:B------:R-:W-:Y:S02]  /*a810*/  LOP3.LUT R25, R11.reuse, 0xffff0000, RZ, 0xc0, !PT ;  /* 0xffff00000b197812 */ /* 0x040fe400078ec0ff */
[----:B------:R-:W-:Y:S02]  /*a820*/  LOP3.LUT R26, R10, 0xffff0000, RZ, 0xc0, !PT ;  /* 0xffff00000a1a7812 */ /* 0x000fe400078ec0ff */
[----:B------:R-:W-:Y:S02]  /*a830*/  SHF.L.U32 R27, R11, 0x10, RZ ;  /* 0x000000100b1b7819 */ /* 0x000fe400000006ff */
[C---:B--2---:R-:W-:Y:S01]  /*a840*/  LOP3.LUT R8, R3.reuse, 0xffff0000, RZ, 0xc0, !PT ;  /* 0xffff000003087812 */ /* 0x044fe200078ec0ff */
[----:B------:R-:W-:Y:S01]  /*a850*/  IMAD.U32 R3, R3, 0x10000, RZ ;  /* 0x0001000003037824 */ /* 0x000fe200078e00ff */
[----:B------:R-:W-:-:S02]  /*a860*/  LOP3.LUT R13, R2, 0xffff0000, RZ, 0xc0, !PT ;  /* 0xffff0000020d7812 */ /* 0x000fc400078ec0ff */
[----:B---3--:R-:W-:Y:S01]  /*a870*/  LOP3.LUT R14, R5, 0xffff0000, RZ, 0xc0, !PT ;  /* 0xffff0000050e7812 */ /* 0x008fe200078ec0ff */
[C---:B------:R-:W-:Y:S01]  /*a880*/  FMUL.FTZ R10, R25.reuse, R8 ;  /* 0x00000008190a7220 */ /* 0x040fe20000410000 */
[----:B------:R-:W-:Y:S01]  /*a890*/  LOP3.LUT R15, R4, 0xffff0000, RZ, 0xc0, !PT ;  /* 0xffff0000040f7812 */ /* 0x000fe200078ec0ff */
[----:B------:R-:W-:Y:S01]  /*a8a0*/  FMUL.FTZ R11, R0, R13 ;  /* 0x0000000d000b7220 */ /* 0x000fe20000410000 */
[----:B------:R-:W-:Y:S01]  /*a8b0*/  SHF.L.U32 R2, R2, 0x10, RZ ;  /* 0x0000001002027819 */ /* 0x000fe200000006ff */
[----:B------:R-:W-:Y:S01]  /*a8c0*/  FMUL.FTZ R25, R25, R14 ;  /* 0x0000000e19197220 */ /* 0x000fe20000410000 */
[----:B------:R-:W-:Y:S01]  /*a8d0*/  SHF.L.U32 R4, R4, 0x10, RZ ;  /* 0x0000001004047819 */ /* 0x000fe200000006ff */
[-C--:B------:R-:W-:Y:S01]  /*a8e0*/  FMUL.FTZ R0, R0, R15.reuse ;  /* 0x0000000f00007220 */ /* 0x080fe20000410000 */
[----:B------:R-:W-:Y:S01]  /*a8f0*/  SHF.L.U32 R5, R5, 0x10, RZ ;  /* 0x0000001005057819 */ /* 0x000fe200000006ff */
[----:B------:R-:W-:Y:S02]  /*a900*/  FFMA.FTZ R25, R27, R8, R25 ;  /* 0x000000081b197223 */ /* 0x000fe40000010019 */
[----:B------:R-:W-:-:S02]  /*a910*/  FFMA.FTZ R11, R12, R15, -R11 ;  /* 0x0000000f0c0b7223 */ /* 0x000fc4000001080b */
[----:B------:R-:W-:Y:S02]  /*a920*/  FFMA.FTZ R0, R12, R13, R0 ;  /* 0x0000000d0c007223 */ /* 0x000fe40000010000 */
[C---:B------:R-:W-:Y:S02]  /*a930*/  FMUL.FTZ R8, R24.reuse, R2 ;  /* 0x0000000218087220 */ /* 0x040fe40000410000 */
[-C--:B------:R-:W-:Y:S01]  /*a940*/  FMUL.FTZ R24, R24, R4.reuse ;  /* 0x0000000418187220 */ /* 0x080fe20000410000 */
[----:B------:R-:W-:Y:S01]  /*a950*/  F2FP.BF16.PACK_AB R0, R0, R11 ;  /* 0x0000000b0000723e */ /* 0x000fe200000010ff */
[C---:B------:R-:W-:Y:S02]  /*a960*/  FMUL.FTZ R12, R26.reuse, R3 ;  /* 0x000000031a0c7220 */ /* 0x040fe40000410000 */
[----:B------:R-:W-:Y:S02]  /*a970*/  FMUL.FTZ R26, R26, R5 ;  /* 0x000000051a1a7220 */ /* 0x000fe40000410000 */
[----:B------:R-:W-:-:S02]  /*a980*/  FFMA.FTZ R8, R9, R4, -R8 ;  /* 0x0000000409087223 */ /* 0x000fc40000010808 */
[----:B------:R-:W-:Y:S02]  /*a990*/  FFMA.FTZ R10, R27, R14, -R10 ;  /* 0x0000000e1b0a7223 */ /* 0x000fe4000001080a */
[----:B------:R-:W-:Y:S02]  /*a9a0*/  FFMA.FTZ R9, R9, R2, R24 ;  /* 0x0000000209097223 */ /* 0x000fe40000010018 */
[C---:B------:R-:W-:Y:S01]  /*a9b0*/  FFMA.FTZ R12, R20.reuse, R5, -R12 ;  /* 0x00000005140c7223 */ /* 0x040fe2000001080c */
[----:B------:R-:W-:Y:S01]  /*a9c0*/  F2FP.BF16.PACK_AB R11, R25, R10 ;  /* 0x0000000a190b723e */ /* 0x000fe200000010ff */
[----:B------:R-:W-:Y:S01]  /*a9d0*/  FFMA.FTZ R3, R20, R3, R26 ;  /* 0x0000000314037223 */ /* 0x000fe2000001001a */
[----:B------:R-:W-:Y:S02]  /*a9e0*/  F2FP.BF16.PACK_AB R8, R9, R8 ;  /* 0x000000080908723e */ /* 0x000fe400000010ff */
[----:B------:R-:W-:Y:S02]  /*a9f0*/  MOV R9, R0 ;  /* 0x0000000000097202 */ /* 0x000fe40000000f00 */
[----:B------:R-:W-:-:S02]  /*aa00*/  F2FP.BF16.PACK_AB R10, R3, R12 ;  /* 0x0000000c030a723e */ /* 0x000fc400000010ff */
.L_x_5810:
[----:B------:R-:W-:Y:S05]  /*aa10*/  BSYNC B0 ;  /* 0x0000000000007941 */ /* 0x000fea0003800000 */
.L_x_5809:
[----:B-----5:R2:W-:Y:S04]  /*aa20*/  STS.128 [R209], R8 ;  /* 0x00000008d1007388 */ /* 0x0205e80000000c00 */
[----:B------:R2:W5:Y:S01]  /*aa30*/  LD.E.128 R12, [R46.64+0x80] ;  /* 0x000080062e0c7980 */ /* 0x000562000c101d00 */
[----:B------:R-:W-:Y:S01]  /*aa40*/  IADD3 R0, R18, 0x40, RZ ;  /* 0x0000004012007810 */ /* 0x000fe20007ffe0ff */
[----:B------:R-:W-:Y:S03]  /*aa50*/  BSSY B0, `(.L_x_5811) ;  /* 0x0000029000007945 */ /* 0x000fe60003800000 */
[----:B------:R-:W-:-:S13]  /*aa60*/  ISETP.GE.AND P0, PT, R0, R17, PT ;  /* 0x000000110000720c */ /* 0x000fda0003f06270 */
[----:B------:R-:W-:Y:S05]  /*aa70*/  @P0 BRA `(.L_x_5812) ;  /* 0x0000026000000947 */ /* 0x000fea0003800000 */
[----:B------:R-:W3:Y:S04]  /*aa80*/  LD.E.64 R2, [R30.64+0x40] ;  /* 0x000040061e027980 */ /* 0x000ee8000c101b00 */
[----:B------:R-:W4:Y:S01]  /*aa90*/  LD.E.64 R4, [R28.64+0x40] ;  /* 0x000040061c047980 */ /* 0x000f22000c101b00 */
[C---:B--2--5:R-:W-:Y:S01]  /*aaa0*/  SHF.L.U32 R8, R13.reuse, 0x10, RZ ;  /* 0x000000100d087819 */ /* 0x064fe200000006ff */
        /* <DEDUP_REMOVED lines=35> */
.L_x_5812:
[----:B------:R-:W-:Y:S05]  /*ace0*/  BSYNC B0 ;  /* 0x0000000000007941 */ /* 0x000fea0003800000 */
.L_x_5811:
[----:B-----5:R3:W-:Y:S04]  /*acf0*/  STS.128 [R209+0x2000], R12 ;  /* 0x0020000cd1007388 */ /* 0x0207e80000000c00 */
[----:B--2---:R3:W5:Y:S01]  /*ad00*/  LD.E.128 R8, [R46.64+0x100] ;  /* 0x000100062e087980 */ /* 0x004762000c101d00 */
[----:B------:R-:W-:Y:S01]  /*ad10*/  IADD3 R0, R18, 0x80, RZ ;  /* 0x0000008012007810 */ /* 0x000fe20007ffe0ff */
[----:B------:R-:W-:Y:S03]  /*ad20*/  BSSY B0, `(.L_x_5813) ;  /* 0x000002a000007945 */ /* 0x000fe60003800000 */
[----:B------:R-:W-:-:S13]  /*ad30*/  ISETP.GE.AND P0, PT, R0, R17, PT ;  /* 0x000000110000720c */ /* 0x000fda0003f06270 */
[----:B------:R-:W-:Y:S05]  /*ad40*/  @P0 BRA `(.L_x_5814) ;  /* 0x0000027000000947 */ /* 0x000fea0003800000 */
[----:B------:R-:W2:Y:S04]  /*ad50*/  LD.E.64 R2, [R30.64+0x80] ;  /* 0x000080061e027980 */ /* 0x000ea8000c101b00 */
[----:B------:R-:W4:Y:S01]  /*ad60*/  LD.E.64 R4, [R28.64+0x80] ;  /* 0x000080061c047980 */ /* 0x000f22000c101b00 */
[C---:B---3-5:R-:W-:Y:S01]  /*ad70*/  SHF.L.U32 R12, R9.reuse, 0x10, RZ ;  /* 0x00000010090c7819 */ /* 0x068fe200000006ff */
        /* <DEDUP_REMOVED lines=10> */
[----:B----4-:R-:W-:Y:S01]  /*ae20*/  LOP3.LUT R14, R5, 0xffff0000, RZ, 0xc0, !PT ;  /* 0xffff0000050e7812 */ /* 0x010fe200078ec0ff */
        /* <DEDUP_REMOVED lines=25> */
.L_x_5814:
[----:B------:R-:W-:Y:S05]  /*afc0*/  BSYNC B0 ;  /* 0x0000000000007941 */ /* 0x000fea0003800000 */
.L_x_5813:
[----:B-----5:R2:W-:Y:S02]  /*afd0*/  STS.128 [R209+0x4000], R8 ;  /* 0x00400008d1007388 */ /* 0x0205e40000000c00 */
.L_x_5808:
[----:B------:R-:W-:Y:S05]  /*afe0*/  BSYNC B1 ;  /* 0x0000000000017941 */ /* 0x000fea0003800000 */
.L_x_5807:
[----:B------:R-:W-:Y:S01]  /*aff0*/  IADD3 R0, R158, 0x10, RZ ;  /* 0x000000109e007810 */ /* 0x000fe20007ffe0ff */
[----:B------:R-:W-:Y:S03]  /*b000*/  BSSY B1, `(.L_x_5815) ;  /* 0x0000094000017945 */ /* 0x000fe60003800000 */
[----:B------:R-:W-:-:S04]  /*b010*/  ISETP.GE.AND P0, PT, R0, R33, PT ;  /* 0x000000210000720c */ /* 0x000fc80003f06270 */
[----:B------:R-:W-:-:S13]  /*b020*/  ISETP.LT.OR P0, PT, R59, -0x87, P0 ;  /* 0xffffff793b00780c */ /* 0x000fda0000701670 */
[----:B------:R-:W-:Y:S05]  /*b030*/  @P0 BRA `(.L_x_5816) ;  /* 0x0000090000000947 */ /* 0x000fea0003800000 */
[----:B--2---:R2:W5:Y:S01]  /*b040*/  LD.E.128 R8, [R44.64] ;  /* 0x000000062c087980 */ /* 0x004562000c101d00 */
[C---:B------:R-:W-:Y:S01]  /*b050*/  IADD3 R3, P0, R16.reuse, R7, RZ ;  /* 0x0000000710037210 */ /* 0x040fe20007f1e0ff */
[----:B------:R-:W-:Y:S03]  /*b060*/  BSSY B0, `(.L_x_5817) ;  /* 0x0000031000007945 */ /* 0x000fe60003800000 */
[----:B------:R-:W-:Y:S01]  /*b070*/  LEA.HI.X.SX32 R16, R16, R6, 0x1, P0 ;  /* 0x0000000610107211 */ /* 0x000fe200000f0eff */
[C---:B------:R-:W-:Y:S01]  /*b080*/  IMAD.SHL.U32 R31, R3.reuse, 0x2, RZ ;  /* 0x00000002031f7824 */ /* 0x040fe200078e00ff */
[----:B------:R-:W-:Y:S02]  /*b090*/  ISETP.GE.AND P0, PT, R18, R17, PT ;  /* 0x000000111200720c */ /* 0x000fe40003f06270 */
[----:B------:R-:W-:Y:S02]  /*b0a0*/  SHF.L.U64.HI R3, R3, 0x1, R16 ;  /* 0x0000000103037819 */ /* 0x000fe40000010210 */
[----:B------:R-:W-:-:S02]  /*b0b0*/  IADD3 R24, P2, R36, R31, RZ ;  /* 0x0000001f24187210 */ /* 0x000fc40007f5e0ff */
[----:B------:R-:W-:-:S03]  /*b0c0*/  IADD3 R30, P1, R34, R31, RZ ;  /* 0x0000001f221e7210 */ /* 0x000fc60007f3e0ff */
[--C-:B------:R-:W-:Y:S02]  /*b0d0*/  IMAD.X R25, R37, 0x1, R3.reuse, P2 ;  /* 0x0000000125197824 */ /* 0x100fe400010e0603 */
[----:B------:R-:W-:Y:S02]  /*b0e0*/  IMAD.X R31, R35, 0x1, R3, P1 ;  /* 0x00000001231f7824 */ /* 0x000fe400008e0603 */
[----:B------:R-:W-:Y:S05]  /*b0f0*/  @P0 BRA `(.L_x_5818) ;  /* 0x0000027000000947 */ /* 0x000fea0003800000 */
[----:B------:R-:W4:Y:S04]  /*b100*/  LD.E.64 R2, [R30.64] ;  /* 0x000000061e027980 */ /* 0x000f28000c101b00 */
[----:B--2---:R-:W2:Y:S01]  /*b110*/  LD.E.64 R4, [R24.64] ;  /* 0x0000000618047980 */ /* 0x004ea2000c101b00 */
[C---:B---3-5:R-:W-:Y:S01]  /*b120*/  SHF.L.U32 R12, R9.reuse, 0x10, RZ ;  /* 0x00000010090c7819 */ /* 0x068fe200000006ff */
[----:B------:R-:W-:Y:S01]  /*b130*/  IMAD.U32 R27, R10, 0x10000, RZ ;  /* 0x000100000a1b7824 */ /* 0x000fe200078e00ff */
[----:B------:R-:W-:-:S02]  /*b140*/  LOP3.LUT R9, R9, 0xffff0000, RZ, 0xc0, !PT ;  /* 0xffff000009097812 */ /* 0x000fc400078ec0ff */
[C---:B------:R-:W-:Y:S02]  /*b150*/  SHF.L.U32 R26, R11.reuse, 0x10, RZ ;  /* 0x000000100b1a7819 */ /* 0x040fe400000006ff */
[----:B------:R-:W-:Y:S02]  /*b160*/  LOP3.LUT R20, R11, 0xffff0000, RZ, 0xc0, !PT ;  /* 0xffff00000b147812 */ /* 0x000fe400078ec0ff */
[C---:B------:R-:W-:Y:S02]  /*b170*/  SHF.L.U32 R13, R8.reuse, 0x10, RZ ;  /* 0x00000010080d7819 */ /* 0x040fe400000006ff */
[----:B------:R-:W-:Y:S02]  /*b180*/  LOP3.LUT R28, R8, 0xffff0000, RZ, 0xc0, !PT ;  /* 0xffff0000081c7812 */ /* 0x000fe400078ec0ff */
[----:B------:R-:W-:Y:S02]  /*b190*/  LOP3.LUT R29, R10, 0xffff0000, RZ, 0xc0, !PT ;  /* 0xffff00000a1d7812 */ /* 0x000fe400078ec0ff */
[----:B----4-:R-:W-:-:S02]  /*b1a0*/  LOP3.LUT R14, R2, 0xffff0000, RZ, 0xc0, !PT ;  /* 0xffff0000020e7812 */ /* 0x010fc400078ec0ff */
        /* <DEDUP_REMOVED lines=8> */
[C---:B------:R-:W-:Y:S01]  /*b230*/  FFMA.FTZ R11, R12.reuse, R16, -R11 ;  /* 0x000000100c0b7223 */ /* 0x040fe2000001080b */
[----:B------:R-:W-:Y:S01]  /*b240*/  SHF.L.U32 R16, R5, 0x10, RZ ;  /* 0x0000001005107819 */ /* 0x000fe200000006ff */
[----:B------:R-:W-:-:S02]  /*b250*/  FFMA.FTZ R12, R12, R14, R9 ;  /* 0x0000000e0c0c7223 */ /* 0x000fc40000010009 */
[----:B------:R-:W-:Y:S02]  /*b260*/  IMAD.U32 R14, R3, 0x10000, RZ ;  /* 0x00010000030e7824 */ /* 0x000fe400078e00ff */
[----:B------:R-:W-:Y:S01]  /*b270*/  FMUL.FTZ R9, R20, R15 ;  /* 0x0000000f14097220 */ /* 0x000fe20000410000 */
[----:B------:R-:W-:Y:S01]  /*b280*/  F2FP.BF16.PACK_AB R12, R12, R11 ;  /* 0x0000000b0c0c723e */ /* 0x000fe200000010ff */
[C---:B------:R-:W-:Y:S02]  /*b290*/  FMUL.FTZ R3, R28.reuse, R2 ;  /* 0x000000021c037220 */ /* 0x040fe40000410000 */
[C---:B------:R-:W-:Y:S02]  /*b2a0*/  FMUL.FTZ R5, R29.reuse, R14 ;  /* 0x0000000e1d057220 */ /* 0x040fe40000410000 */
[----:B------:R-:W-:Y:S02]  /*b2b0*/  FMUL.FTZ R28, R28, R4 ;  /* 0x000000041c1c7220 */ /* 0x000fe40000410000 */
[----:B------:R-:W-:-:S02]  /*b2c0*/  FMUL.FTZ R29, R29, R16 ;  /* 0x000000101d1d7220 */ /* 0x000fc40000410000 */
[C---:B------:R-:W-:Y:S02]  /*b2d0*/  FFMA.FTZ R10, R26.reuse, R15, -R10 ;  /* 0x0000000f1a0a7223 */ /* 0x040fe4000001080a */
[----:B------:R-:W-:Y:S02]  /*b2e0*/  FFMA.FTZ R9, R26, R8, R9 ;  /* 0x000000081a097223 */ /* 0x000fe40000010009 */
[C---:B------:R-:W-:Y:S02]  /*b2f0*/  FFMA.FTZ R3, R13.reuse, R4, -R3 ;  /* 0x000000040d037223 */ /* 0x040fe40000010803 */
[----:B------:R-:W-:Y:S01]  /*b300*/  FFMA.FTZ R28, R13, R2, R28 ;  /* 0x000000020d1c7223 */ /* 0x000fe2000001001c */
[----:B------:R-:W-:Y:S01]  /*b310*/  F2FP.BF16.PACK_AB R11, R9, R10 ;  /* 0x0000000a090b723e */ /* 0x000fe200000010ff */
[C---:B------:R-:W-:Y:S01]  /*b320*/  FFMA.FTZ R5, R27.reuse, R16, -R5 ;  /* 0x000000101b057223 */ /* 0x040fe20000010805 */
[----:B------:R-:W-:Y:S01]  /*b330*/  MOV R9, R12 ;  /* 0x0000000c00097202 */ /* 0x000fe20000000f00 */
[----:B------:R-:W-:Y:S01]  /*b340*/  FFMA.FTZ R14, R27, R14, R29 ;  /* 0x0000000e1b0e7223 */ /* 0x000fe2000001001d */
[----:B------:R-:W-:-:S04]  /*b350*/  F2FP.BF16.PACK_AB R8, R28, R3 ;  /* 0x000000031c08723e */ /* 0x000fc800000010ff */
[----:B------:R-:W-:Y:S02]  /*b360*/  F2FP.BF16.PACK_AB R10, R14, R5 ;  /* 0x000000050e0a723e */ /* 0x000fe400000010ff */
.L_x_5818:
[----:B------:R-:W-:Y:S05]  /*b370*/  BSYNC B0 ;  /* 0x0000000000007941 */ /* 0x000fea0003800000 */
.L_x_5817:
[----:B-----5:R4:W-:Y:S04]  /*b380*/  STS.128 [R209+0x800], R8 ;  /* 0x00080008d1007388 */ /* 0x0209e80000000c00 */
[----:B---3--:R4:W5:Y:S01]  /*b390*/  LD.E.128 R12, [R44.64+0x80] ;  /* 0x000080062c0c7980 */ /* 0x008962000c101d00 */
[----:B------:R-:W-:Y:S01]  /*b3a0*/  IADD3 R2, R18, 0x40, RZ ;  /* 0x0000004012027810 */ /* 0x000fe20007ffe0ff */
[----:B------:R-:W-:Y:S03]  /*b3b0*/  BSSY B0, `(.L_x_5819) ;  /* 0x000002a000007945 */ /* 0x000fe60003800000 */
[----:B------:R-:W-:-:S13]  /*b3c0*/  ISETP.GE.AND P0, PT, R2, R17, PT ;  /* 0x000000110200720c */ /* 0x000fda0003f06270 */
[----:B------:R-:W-:Y:S05]  /*b3d0*/  @P0 BRA `(.L_x_5820) ;  /* 0x0000027000000947 */ /* 0x000fea0003800000 */
[----:B------:R-:W3:Y:S04]  /*b3e0*/  LD.E.64 R2, [R30.64+0x40] ;  /* 0x000040061e027980 */ /* 0x000ee8000c101b00 */
[----:B--2---:R-:W2:Y:S01]  /*b3f0*/  LD.E.64 R4, [R24.64+0x40] ;  /* 0x0000400618047980 */ /* 0x004ea2000c101b00 */
[C---:B----45:R-:W-:Y:S01]  /*b400*/  SHF.L.U32 R9, R13.reuse, 0x10, RZ ;  /* 0x000000100d097819 */ /* 0x070fe200000006ff */
        /* <DEDUP_REMOVED lines=12> */
[C---:B------:R-:W-:Y:S01]  /*b4d0*/  LOP3.LUT R15, R5.reuse, 0xffff0000, RZ, 0xc0, !PT ;  /* 0xffff0000050f7812 */ /* 0x040fe200078ec0ff */
[----:B------:R-:W-:Y:S01]  /*b4e0*/  FMUL.FTZ R14, R16, R11 ;  /* 0x0000000b100e7220 */ /* 0x000fe20000410000 */
[----:B------:R-:W-:Y:S01]  /*b4f0*/  SHF.L.U32 R5, R5, 0x10, RZ ;  /* 0x0000001005057819 */ /* 0x000fe200000006ff */
[----:B------:R-:W-:-:S02]  /*b500*/  FMUL.FTZ R8, R8, R27 ;  /* 0x0000001b08087220 */ /* 0x000fc40000410000 */
[C---:B------:R-:W-:Y:S02]  /*b510*/  FFMA.FTZ R12, R9.reuse, R27, -R12 ;  /* 0x0000001b090c7223 */ /* 0x040fe4000001080c */
[----:B------:R-:W-:Y:S01]  /*b520*/  FFMA.FTZ R9, R9, R13, R8 ;  /* 0x0000000d09097223 */ /* 0x000fe20000010008 */
[----:B------:R-:W-:Y:S01]  /*b530*/  SHF.L.U32 R13, R2, 0x10, RZ ;  /* 0x00000010020d7819 */ /* 0x000fe200000006ff */
[-C--:B------:R-:W-:Y:S02]  /*b540*/  FMUL.FTZ R16, R16, R15.reuse ;  /* 0x0000000f10107220 */ /* 0x080fe40000410000 */
[----:B------:R-:W-:Y:S01]  /*b550*/  FFMA.FTZ R14, R20, R15, -R14 ;  /* 0x0000000f140e7223 */ /* 0x000fe2000001080e */
[----:B------:R-:W-:Y:S01]  /*b560*/  SHF.L.U32 R15, R4, 0x10, RZ ;  /* 0x00000010040f7819 */ /* 0x000fe200000006ff */
[----:B------:R-:W-:Y:S01]  /*b570*/  FMUL.FTZ R2, R28, R13 ;  /* 0x0000000d1c027220 */ /* 0x000fe20000410000 */
[----:B------:R-:W-:Y:S01]  /*b580*/  F2FP.BF16.PACK_AB R9, R9, R12 ;  /* 0x0000000c0909723e */ /* 0x000fe200000010ff */
[----:B------:R-:W-:-:S02]  /*b590*/  FMUL.FTZ R4, R29, R3 ;  /* 0x000000031d047220 */ /* 0x000fc40000410000 */
[----:B------:R-:W-:Y:S02]  /*b5a0*/  FMUL.FTZ R28, R28, R15 ;  /* 0x0000000f1c1c7220 */ /* 0x000fe40000410000 */
[----:B------:R-:W-:Y:S02]  /*b5b0*/  FMUL.FTZ R29, R29, R5 ;  /* 0x000000051d1d7220 */ /* 0x000fe40000410000 */
[----:B------:R-:W-:Y:S02]  /*b5c0*/  FFMA.FTZ R11, R20, R11, R16 ;  /* 0x0000000b140b7223 */ /* 0x000fe40000010010 */
[C---:B------:R-:W-:Y:S02]  /*b5d0*/  FFMA.FTZ R2, R10.reuse, R15, -R2 ;  /* 0x0000000f0a027223 */ /* 0x040fe40000010802 */
[----:B------:R-:W-:Y:S01]  /*b5e0*/  FFMA.FTZ R13, R10, R13, R28 ;  /* 0x0000000d0a0d7223 */ /* 0x000fe2000001001c */
[----:B------:R-:W-:Y:S01]  /*b5f0*/  F2FP.BF16.PACK_AB R15, R11, R14 ;  /* 0x0000000e0b0f723e */ /* 0x000fe200000010ff */
[----:B------:R-:W-:-:S02]  /*b600*/  FFMA.FTZ R4, R26, R5, -R4 ;  /* 0x000000051a047223 */ /* 0x000fc40000010804 */
[----:B------:R-:W-:Y:S01]  /*b610*/  FFMA.FTZ R29, R26, R3, R29 ;  /* 0x000000031a1d7223 */ /* 0x000fe2000001001d */
[----:B------:R-:W-:Y:S02]  /*b620*/  F2FP.BF16.PACK_AB R12, R13, R2 ;  /* 0x000000020d0c723e */ /* 0x000fe400000010ff */
[----:B------:R-:W-:Y:S02]  /*b630*/  MOV R13, R9 ;  /* 0x00000009000d7202 */ /* 0x000fe40000000f00 */
[----:B------:R-:W-:Y:S02]  /*b640*/  F2FP.BF16.PACK_AB R14, R29, R4 ;  /* 0x000000041d0e723e */ /* 0x000fe400000010ff */
.L_x_5820:
[----:B------:R-:W-:Y:S05]  /*b650*/  BSYNC B0 ;  /* 0x0000000000007941 */ /* 0x000fea0003800000 */
.L_x_5819:
[----:B-----5:R3:W-:Y:S04]  /*b660*/  STS.128 [R209+0x2800], R12 ;  /* 0x0028000cd1007388 */ /* 0x0207e80000000c00 */
[----:B-12-4-:R-:W5:Y:S01]  /*b670*/  LD.E.128 R44, [R44.64+0x100] ;  /* 0x000100062c2c7980 */ /* 0x016f62000c101d00 */
[----:B------:R-:W-:Y:S01]  /*b680*/  IADD3 R2, R18, 0x80, RZ ;  /* 0x0000008012027810 */ /* 0x000fe20007ffe0ff */
[----:B------:R-:W-:Y:S03]  /*b690*/  BSSY B0, `(.L_x_5821) ;  /* 0x0000029000007945 */ /* 0x000fe60003800000 */
[----:B------:R-:W-:-:S13]  /*b6a0*/  ISETP.GE.AND P0, PT, R2, R17, PT ;  /* 0x000000110200720c */ /* 0x000fda0003f06270 */
[----:B------:R-:W-:Y:S05]  /*b6b0*/  @P0 BRA `(.L_x_5822) ;  /* 0x0000026000000947 */ /* 0x000fea0003800000 */
[----:B------:R-:W2:Y:S04]  /*b6c0*/  LD.E.64 R2, [R30.64+0x80] ;  /* 0x000080061e027980 */ /* 0x000ea8000c101b00 */
[----:B------:R-:W4:Y:S01]  /*b6d0*/  LD.E.64 R4, [R24.64+0x80] ;  /* 0x0000800618047980 */ /* 0x000f22000c101b00 */
        /* <DEDUP_REMOVED lines=8> */
[----:B--23--:R-:W-:Y:S02]  /*b760*/  LOP3.LUT R13, R2, 0xffff0000, RZ, 0xc0, !PT ;  /* 0xffff0000020d7812 */ /* 0x00cfe400078ec0ff */
[----:B------:R-:W-:Y:S02]  /*b770*/  LOP3.LUT R11, R3, 0xffff0000, RZ, 0xc0, !PT ;  /* 0xffff0000030b7812 */ /* 0x000fe400078ec0ff */
[----:B----4-:R-:W-:Y:S01]  /*b780*/  LOP3.LUT R15, R4, 0xffff0000, RZ, 0xc0, !PT ;  /* 0xffff0000040f7812 */ /* 0x010fe200078ec0ff */
[----:B------:R-:W-:Y:S01]  /*b790*/  FMUL.FTZ R12, R8, R13 ;  /* 0x0000000d080c7220 */ /* 0x000fe20000410000 */
        /* <DEDUP_REMOVED lines=11> */
[----:B------:R-:W-:Y:S02]  /*b850*/  FMUL.FTZ R2, R44, R13 ;  /* 0x0000000d2c027220 */ /* 0x000fe40000410000 */
        /* <DEDUP_REMOVED lines=12> */
.L_x_5822:
[----:B------:R-:W-:Y:S05]  /*b920*/  BSYNC B0 ;  /* 0x0000000000007941 */ /* 0x000fea0003800000 */
.L_x_5821:
[----:B-----5:R1:W-:Y:S02]  /*b930*/  STS.128 [R209+0x4800], R44 ;  /* 0x0048002cd1007388 */ /* 0x0203e40000000c00 */
.L_x_5816:
[----:B------:R-:W-:Y:S05]  /*b940*/  BSYNC B1 ;  /* 0x0000000000017941 */ /* 0x000fea0003800000 */
.L_x_5815:
[----:B------:R-:W-:Y:S01]  /*b950*/  IADD3 R16, R158, 0x20, RZ ;  /* 0x000000209e107810 */ /* 0x000fe20007ffe0ff */
[----:B------:R-:W-:Y:S03]  /*b960*/  BSSY B1, `(.L_x_5823) ;  /* 0x0000096000017945 */ /* 0x000fe60003800000 */
[----:B------:R-:W-:-:S04]  /*b970*/  ISETP.GE.AND P0, PT, R16, R33, PT ;  /* 0x000000211000720c */ /* 0x000fc80003f06270 */
[----:B------:R-:W-:-:S13]  /*b980*/  ISETP.LT.OR P0, PT, R59, -0x107, P0 ;  /* 0xfffffef93b00780c */ /* 0x000fda0000701670 */
[----:B------:R-:W-:Y:S05]  /*b990*/  @P0 BRA `(.L_x_5824) ;  /* 0x0000092000000947 */ /* 0x000fea0003800000 */
[----:B---3--:R3:W5:Y:S01]  /*b9a0*/  LD.E.128 R12, [R38.64] ;  /* 0x00000006260c7980 */ /* 0x008762000c101d00 */
[----:B------:R-:W-:Y:S01]  /*b9b0*/  IMAD.SHL.U32 R3, R21, 0x20, RZ ;  /* 0x0000002015037824 */ /* 0x000fe200078e00ff */
[----:B------:R-:W-:Y:S04]  /*b9c0*/  BSSY B0, `(.L_x_5825) ;  /* 0x0000032000007945 */ /* 0x000fe80003800000 */
[----:B------:R-:W-:-:S04]  /*b9d0*/  IADD3 R2, P0, R3, R7, RZ ;  /* 0x0000000703027210 */ /* 0x000fc80007f1e0ff */
[----:B------:R-:W-:Y:S01]  /*b9e0*/  LEA.HI.X.SX32 R3, R3, R6, 0x1, P0 ;  /* 0x0000000603037211 */ /* 0x000fe200000f0eff */
[----:B------:R-:W-:Y:S01]  /*b9f0*/  IMAD.SHL.U32 R31, R2, 0x2, RZ ;  /* 0x00000002021f7824 */ /* 0x000fe200078e00ff */
[----:B------:R-:W-:Y:S02]  /*ba00*/  ISETP.GE.AND P0, PT, R18, R17, PT ;  /* 0x000000111200720c */ /* 0x000fe40003f06270 */
[----:B------:R-:W-:Y:S02]  /*ba10*/  SHF.L.U64.HI R3, R2, 0x1, R3 ;  /* 0x0000000102037819 */ /* 0x000fe40000010203 */
[-C--:B------:R-:W-:Y:S02]  /*ba20*/  IADD3 R24, P2, R36, R31.reuse, RZ ;  /* 0x0000001f24187210 */ /* 0x080fe40007f5e0ff */
[----:B------:R-:W-:-:S03]  /*ba30*/  IADD3 R30, P1, R34, R31, RZ ;  /* 0x0000001f221e7210 */ /* 0x000fc60007f3e0ff */
[--C-:B------:R-:W-:Y:S02]  /*ba40*/  IMAD.X R25, R37, 0x1, R3.reuse, P2 ;  /* 0x0000000125197824 */ /* 0x100fe400010e0603 */
[----:B------:R-:W-:Y:S02]  /*ba50*/  IMAD.X R31, R35, 0x1, R3, P1 ;  /* 0x00000001231f7824 */ /* 0x000fe400008e0603 */
[----:B------:R-:W-:Y:S05]  /*ba60*/  @P0 BRA `(.L_x_5826) ;  /* 0x0000027000000947 */ /* 0x000fea0003800000 */
[----:B---3--:R-:W3:Y:S04]  /*ba70*/  LD.E.64 R2, [R30.64] ;  /* 0x000000061e027980 */ /* 0x008ee8000c101b00 */
[----:B------:R-:W4:Y:S01]  /*ba80*/  LD.E.64 R4, [R24.64] ;  /* 0x0000000618047980 */ /* 0x000f22000c101b00 */
[C---:B--2--5:R-:W-:Y:S01]  /*ba90*/  SHF.L.U32 R9, R13.reuse, 0x10, RZ ;  /* 0x000000100d097819 */ /* 0x064fe200000006ff */
[----:B------:R-:W-:Y:S01]  /*baa0*/  IMAD.U32 R28, R14, 0x10000, RZ ;  /* 0x000100000e1c7824 */ /* 0x000fe200078e00ff */
[----:B------:R-:W-:-:S02]  /*bab0*/  LOP3.LUT R8, R13, 0xffff0000, RZ, 0xc0, !PT ;  /* 0xffff00000d087812 */ /* 0x000fc400078ec0ff */
[C---:B------:R-:W-:Y:S02]  /*bac0*/  SHF.L.U32 R10, R12.reuse, 0x10, RZ ;  /* 0x000000100c0a7819 */ /* 0x040fe400000006ff */
[----:B------:R-:W-:Y:S02]  /*bad0*/  LOP3.LUT R29, R12, 0xffff0000, RZ, 0xc0, !PT ;  /* 0xffff00000c1d7812 */ /* 0x000fe400078ec0ff */
[C---:B------:R-:W-:Y:S02]  /*bae0*/  SHF.L.U32 R26, R15.reuse, 0x10, RZ ;  /* 0x000000100f1a7819 */ /* 0x040fe400000006ff */
[----:B------:R-:W-:Y:S02]  /*baf0*/  LOP3.LUT R20, R15, 0xffff0000, RZ, 0xc0, !PT ;  /* 0xffff00000f147812 */ /* 0x000fe400078ec0ff */
[----:B------:R-:W-:Y:S02]  /*bb00*/  LOP3.LUT R32, R14, 0xffff0000, RZ, 0xc0, !PT ;  /* 0xffff00000e207812 */ /* 0x000fe400078ec0ff */
[----:B---3--:R-:W-:-:S02]  /*bb10*/  LOP3.LUT R13, R2, 0xffff0000, RZ, 0xc0, !PT ;  /* 0xffff0000020d7812 */ /* 0x008fc400078ec0ff */
[C---:B------:R-:W-:Y:S01]  /*bb20*/  LOP3.LUT R11, R3.reuse, 0xffff0000, RZ, 0xc0, !PT ;  /* 0xffff0000030b7812 */ /* 0x040fe200078ec0ff */
[----:B------:R-:W-:Y:S01]  /*bb30*/  IMAD.U32 R3, R3, 0x10000, RZ ;  /* 0x0001000003037824 */ /* 0x000fe200078e00ff */
[----:B----4-:R-:W-:Y:S01]  /*bb40*/  LOP3.LUT R27, R4, 0xffff0000, RZ, 0xc0, !PT ;  /* 0xffff0000041b7812 */ /* 0x010fe200078ec0ff */
[----:B------:R-:W-:Y:S01]  /*bb50*/  FMUL.FTZ R12, R8, R13 ;  /* 0x0000000d080c7220 */ /* 0x000fe20000410000 */
[----:B------:R-:W-:Y:S01]  /*bb60*/  SHF.L.U32 R2, R2, 0x10, RZ ;  /* 0x0000001002027819 */ /* 0x000fe200000006ff */
[----:B------:R-:W-:Y:S01]  /*bb70*/  FMUL.FTZ R14, R20, R11 ;  /* 0x0000000b140e7220 */ /* 0x000fe20000410000 */
[----:B------:R-:W-:Y:S01]  /*bb80*/  LOP3.LUT R15, R5, 0xffff0000, RZ, 0xc0, !PT ;  /* 0xffff0000050f7812 */ /* 0x000fe200078ec0ff */
        /* <DEDUP_REMOVED lines=9> */
[C---:B------:R-:W-:Y:S02]  /*bc20*/  FMUL.FTZ R8, R32.reuse, R3 ;  /* 0x0000000320087220 */ /* 0x040fe40000410000 */
        /* <DEDUP_REMOVED lines=11> */
.L_x_5826:
[----:B---3--:R-:W-:Y:S05]  /*bce0*/  BSYNC B0 ;  /* 0x0000000000007941 */ /* 0x008fea0003800000 */
.L_x_5825:
        /* <DEDUP_REMOVED lines=19> */
[----:B----4-:R-:W-:Y:S01]  /*be20*/  LOP3.LUT R20, R4, 0xffff0000, RZ, 0xc0, !PT ;  /* 0xffff000004147812 */ /* 0x010fe200078ec0ff */
[----:B------:R-:W-:Y:S01]  /*be30*/  FMUL.FTZ R11, R9, R14 ;  /* 0x0000000e090b7220 */ /* 0x000fe20000410000 */
[----:B------:R-:W-:Y:S01]  /*be40*/  LOP3.LUT R15, R5, 0xffff0000, RZ, 0xc0, !PT ;  /* 0xffff0000050f7812 */ /* 0x000fe200078ec0ff */
        /* <DEDUP_REMOVED lines=11> */
[C---:B------:R-:W-:Y:S02]  /*bf00*/  FMUL.FTZ R9, R32.reuse, R3 ;  /* 0x0000000320097220 */ /* 0x040fe40000410000 */
[----:B------:R-:W-:Y:S01]  /*bf10*/  FMUL.FTZ R8, R29, R2 ;  /* 0x000000021d087220 */ /* 0x000fe20000410000 */
[----:B------:R-:W-:Y:S01]  /*bf20*/  F2FP.BF16.PACK_AB R11, R27, R10 ;  /* 0x0000000a1b0b723e */ /* 0x000fe200000010ff */
[----:B------:R-:W-:-:S02]  /*bf30*/  FMUL.FTZ R32, R32, R5 ;  /* 0x0000000520207220 */ /* 0x000fc40000410000 */
[-C--:B------:R-:W-:Y:S02]  /*bf40*/  FMUL.FTZ R29, R29, R4.reuse ;  /* 0x000000041d1d7220 */ /* 0x080fe40000410000 */
[C---:B------:R-:W-:Y:S02]  /*bf50*/  FFMA.FTZ R9, R28.reuse, R5, -R9 ;  /* 0x000000051c097223 */ /* 0x040fe40000010809 */
[----:B------:R-:W-:Y:S02]  /*bf60*/  FFMA.FTZ R32, R28, R3, R32 ;  /* 0x000000031c207223 */ /* 0x000fe40000010020 */
[C---:B------:R-:W-:Y:S02]  /*bf70*/  FFMA.FTZ R8, R13.reuse, R4, -R8 ;  /* 0x000000040d087223 */ /* 0x040fe40000010808 */
[----:B------:R-:W-:Y:S01]  /*bf80*/  FFMA.FTZ R29, R13, R2, R29 ;  /* 0x000000020d1d7223 */ /* 0x000fe2000001001d */
[----:B------:R-:W-:Y:S02]  /*bf90*/  F2FP.BF16.PACK_AB R10, R32, R9 ;  /* 0x00000009200a723e */ /* 0x000fe400000010ff */
[----:B------:R-:W-:-:S02]  /*bfa0*/  MOV R9, R12 ;  /* 0x0000000c00097202 */ /* 0x000fc40000000f00 */
[----:B------:R-:W-:Y:S02]  /*bfb0*/  F2FP.BF16.PACK_AB R8, R29, R8 ;  /* 0x000000081d08723e */ /* 0x000fe400000010ff */
.L_x_5828:
[----:B------:R-:W-:Y:S05]  /*bfc0*/  BSYNC B0 ;  /* 0x0000000000007941 */ /* 0x000fea0003800000 */
.L_x_5827:
[----:B-----5:R2:W-:Y:S04]  /*bfd0*/  STS.128 [R209+0x3000], R8 ;  /* 0x00300008d1007388 */ /* 0x0205e80000000c00 */
[----:B---3--:R2:W5:Y:S01]  /*bfe0*/  LD.E.128 R12, [R38.64+0x100] ;  /* 0x00010006260c7980 */ /* 0x008562000c101d00 */
[----:B------:R-:W-:Y:S01]  /*bff0*/  IADD3 R2, R18, 0x80, RZ ;  /* 0x0000008012027810 */ /* 0x000fe20007ffe0ff */
[----:B------:R-:W-:Y:S03]  /*c000*/  BSSY B0, `(.L_x_5829) ;  /* 0x000002a000007945 */ /* 0x000fe60003800000 */
[----:B------:R-:W-:-:S13]  /*c010*/  ISETP.GE.AND P0, PT, R2, R17, PT ;  /* 0x000000110200720c */ /* 0x000fda0003f06270 */
        /* <DEDUP_REMOVED lines=8> */
[C---:B------:R-:W-:Y:S02]  /*c0a0*/  SHF.L.U32 R26, R15.reuse, 0x10, RZ ;  /* 0x000000100f1a7819 */ /* 0x040fe400000006ff */
[----:B------:R-:W-:Y:S02]  /*c0b0*/  LOP3.LUT R20, R15, 0xffff0000, RZ, 0xc0, !PT ;  /* 0xffff00000f147812 */ /* 0x000fe400078ec0ff */
[----:B----4-:R-:W-:Y:S02]  /*c0c0*/  LOP3.LUT R24, R14, 0xffff0000, RZ, 0xc0, !PT ;  /* 0xffff00000e187812 */ /* 0x010fe400078ec0ff */
[----:B---3--:R-:W-:Y:S02]  /*c0d0*/  LOP3.LUT R13, R2, 0xffff0000, RZ, 0xc0, !PT ;  /* 0xffff0000020d7812 */ /* 0x008fe400078ec0ff */
[C---:B------:R-:W-:Y:S01]  /*c0e0*/  LOP3.LUT R11, R3.reuse, 0xffff0000, RZ, 0xc0, !PT ;  /* 0xffff0000030b7812 */ /* 0x040fe200078ec0ff */
[----:B------:R-:W-:Y:S01]  /*c0f0*/  IMAD.U32 R3, R3, 0x10000, RZ ;  /* 0x0001000003037824 */ /* 0x000fe200078e00ff */
[----:B--2---:R-:W-:Y:S01]  /*c100*/  LOP3.LUT R27, R4, 0xffff0000, RZ, 0xc0, !PT ;  /* 0xffff0000041b7812 */ /* 0x004fe200078ec0ff */
        /* <DEDUP_REMOVED lines=25> */
.L_x_5830:
[----:B------:R-:W-:Y:S05]  /*c2a0*/  BSYNC B0 ;  /* 0x0000000000007941 */ /* 0x000fea0003800000 */
.L_x_5829:
[----:B-----5:R3:W-:Y:S02]  /*c2b0*/  STS.128 [R209+0x5000], R12 ;  /* 0x0050000cd1007388 */ /* 0x0207e40000000c00 */
.L_x_5824:
[----:B------:R-:W-:Y:S05]  /*c2c0*/  BSYNC B1 ;  /* 0x0000000000017941 */ /* 0x000fea0003800000 */
.L_x_5823:
[----:B------:R-:W-:-:S04]  /*c2d0*/  IADD3 R2, R158, 0x30, RZ ;  /* 0x000000309e027810 */ /* 0x000fc80007ffe0ff */
[----:B------:R-:W-:-:S04]  /*c2e0*/  ISETP.GE.AND P0, PT, R2, R33, PT ;  /* 0x000000210200720c */ /* 0x000fc80003f06270 */
[----:B------:R-:W-:-:S13]  /*c2f0*/  ISETP.LT.OR P0, PT, R59, -0x187, P0 ;  /* 0xfffffe793b00780c */ /* 0x000fda0000701670 */
[----:B------:R-:W-:Y:S05]  /*c300*/  @P0 BRA `(.L_x_5831) ;  /* 0x00004f1000000947 */ /* 0x000fea0003800000 */
[----:B--2---:R2:W5:Y:S01]  /*c310*/  LD.E.128 R8, [R40.64] ;  /* 0x0000000628087980 */ /* 0x004562000c101d00 */
[----:B------:R-:W-:Y:S01]  /*c320*/  IMAD R21, R21, 0x30, RZ ;  /* 0x0000003015157824 */ /* 0x000fe200078e02ff */
[----:B------:R-:W-:Y:S04]  /*c330*/  BSSY B0, `(.L_x_5832) ;  /* 0x0000032000007945 */ /* 0x000fe80003800000 */
[----:B------:R-:W-:-:S04]  /*c340*/  IADD3 R3, P0, R21, R7, RZ ;  /* 0x0000000715037210 */ /* 0x000fc80007f1e0ff */
[----:B------:R-:W-:Y:S01]  /*c350*/  LEA.HI.X.SX32 R6, R21, R6, 0x1, P0 ;  /* 0x0000000615067211 */ /* 0x000fe200000f0eff */
[C---:B------:R-:W-:Y:S01]  /*c360*/  IMAD.SHL.U32 R25, R3.reuse, 0x2, RZ ;  /* 0x0000000203197824 */ /* 0x040fe200078e00ff */
[----:B------:R-:W-:Y:S02]  /*c370*/  ISETP.GE.AND P0, PT, R18, R17, PT ;  /* 0x000000111200720c */ /* 0x000fe40003f06270 */
[----:B------:R-:W-:Y:S02]  /*c380*/  SHF.L.U64.HI R3, R3, 0x1, R6 ;  /* 0x0000000103037819 */ /* 0x000fe40000010206 */
[-C--:B------:R-:W-:Y:S02]  /*c390*/  IADD3 R20, P2, R36, R25.reuse, RZ ;  /* 0x0000001924147210 */ /* 0x080fe40007f5e0ff */
[----:B------:R-:W-:-:S03]  /*c3a0*/  IADD3 R24, P1, R34, R25, RZ ;  /* 0x0000001922187210 */ /* 0x000fc60007f3e0ff */
[--C-:B------:R-:W-:Y:S02]  /*c3b0*/  IMAD.X R21, R37, 0x1, R3.reuse, P2 ;  /* 0x0000000125157824 */ /* 0x100fe400010e0603 */
[----:B------:R-:W-:Y:S02]  /*c3c0*/  IMAD.X R25, R35, 0x1, R3, P1 ;  /* 0x0000000123197824 */ /* 0x000fe400008e0603 */
[----:B------:R-:W-:Y:S05]  /*c3d0*/  @P0 BRA `(.L_x_5833) ;  /* 0x0000027000000947 */ /* 0x000fea0003800000 */
[----:B--2---:R-:W2:Y:S04]  /*c3e0*/  LD.E.64 R4, [R24.64] ;  /* 0x0000000618047980 */ /* 0x004ea8000c101b00 */
[----:B------:R-:W4:Y:S01]  /*c3f0*/  LD.E.64 R6, [R20.64] ;  /* 0x0000000614067980 */ /* 0x000f22000c101b00 */
[C---:B-----5:R-:W-:Y:S01]  /*c400*/  LOP3.LUT R3, R9.reuse, 0xffff0000, RZ, 0xc0, !PT ;  /* 0xffff000009037812 */ /* 0x060fe200078ec0ff */
[----:B------:R-:W-:Y:S01]  /*c410*/  IMAD.U32 R28, R10, 0x10000, RZ ;  /* 0x000100000a1c7824 */ /* 0x000fe200078e00ff */
[----:B---3--:R-:W-:-:S02]  /*c420*/  SHF.L.U32 R12, R9, 0x10, RZ ;  /* 0x00000010090c7819 */ /* 0x008fc400000006ff */
[C---:B------:R-:W-:Y:S02]  /*c430*/  SHF.L.U32 R9, R8.reuse, 0x10, RZ ;  /* 0x0000001008097819 */ /* 0x040fe400000006ff */
[----:B------:R-:W-:Y:S02]  /*c440*/  LOP3.LUT R29, R8, 0xffff0000, RZ, 0xc0, !PT ;  /* 0xffff0000081d7812 */ /* 0x000fe400078ec0ff */
[C---:B------:R-:W-:Y:S02]  /*c450*/  LOP3.LUT R15, R11.reuse, 0xffff0000, RZ, 0xc0, !PT ;  /* 0xffff00000b0f7812 */ /* 0x040fe400078ec0ff */
[----:B------:R-:W-:Y:S02]  /*c460*/  SHF.L.U32 R27, R11, 0x10, RZ ;  /* 0x000000100b1b7819 */ /* 0x000fe400000006ff */
[----:B------:R-:W-:Y:S02]  /*c470*/  LOP3.LUT R30, R10, 0xffff0000, RZ, 0xc0, !PT ;  /* 0xffff00000a1e7812 */ /* 0x000fe400078ec0ff */
[----:B--2---:R-:W-:-:S02]  /*c480*/  LOP3.LUT R13, R4, 0xffff0000, RZ, 0xc0, !PT ;  /* 0xffff0000040d7812 */ /* 0x004fc400078ec0ff */
        /* <DEDUP_REMOVED lines=28> */
.L_x_5833:
[----:B--2---:R-:W-:Y:S05]  /*c650*/  BSYNC B0 ;  /* 0x0000000000007941 */ /* 0x004fea0003800000 */
.L_x_5832:
[----:B-----5:R2:W-:Y:S04]  /*c660*/  STS.128 [R209+0x1800], R8 ;  /* 0x00180008d1007388 */ /* 0x0205e80000000c00 */
[----:B---3--:R2:W5:Y:S01]  /*c670*/  LD.E.128 R12, [R40.64+0x80] ;  /* 0x00008006280c7980 */ /* 0x008562000c101d00 */
[----:B------:R-:W-:Y:S01]  /*c680*/  IADD3 R4, R18, 0x40, RZ ;  /* 0x0000004012047810 */ /* 0x000fe20007ffe0ff */
[----:B------:R-:W-:Y:S03]  /*c690*/  BSSY B0, `(.L_x_5834) ;  /* 0x0000029000007945 */ /* 0x000fe60003800000 */
[----:B------:R-:W-:-:S13]  /*c6a0*/  ISETP.GE.AND P0, PT, R4, R17, PT ;  /* 0x000000110400720c */ /* 0x000fda0003f06270 */
[----:B------:R-:W-:Y:S05]  /*c6b0*/  @P0 BRA `(.L_x_5835) ;  /* 0x0000026000000947 */ /* 0x000fea0003800000 */
[----:B------:R-:W3:Y:S04]  /*c6c0*/  LD.E.64 R4, [R24.64+0x40] ;  /* 0x0000400618047980 */ /* 0x000ee8000c101b00 */
[----:B------:R-:W4:Y:S01]  /*c6d0*/  LD.E.64 R6, [R20.64+0x40] ;  /* 0x0000400614067980 */ /* 0x000f22000c101b00 */
[----:B--2--5:R-:W-:Y:S01]  /*c6e0*/  SHF.L.U32 R9, R12, 0x10, RZ ;  /* 0x000000100c097819 */ /* 0x024fe200000006ff */
        /* <DEDUP_REMOVED lines=22> */
[C---:B------:R-:W-:Y:S02]  /*c850*/  FMUL.FTZ R3, R29.reuse, R4 ;  /* 0x000000041d037220 */ /* 0x040fe40000410000 */
[----:B------:R-:W-:Y:S02]  /*c860*/  FMUL.FTZ R10, R30, R5 ;  /* 0x000000051e0a7220 */ /* 0x000fe40000410000 */
[----:B------:R-:W-:-:S02]  /*c870*/  FMUL.FTZ R29, R29, R6 ;  /* 0x000000061d1d7220 */ /* 0x000fc40000410000 */
[----:B------:R-:W-:Y:S02]  /*c880*/  FMUL.FTZ R30, R30, R7 ;  /* 0x000000071e1e7220 */ /* 0x000fe40000410000 */
[----:B------:R-:W-:Y:S01]  /*c890*/  FFMA.FTZ R14, R27, R13, -R14 ;  /* 0x0000000d1b0e7223 */ /* 0x000fe2000001080e */
[----:B------:R-:W-:Y:S01]  /*c8a0*/  F2FP.BF16.PACK_AB R13, R8, R11 ;  /* 0x0000000b080d723e */ /* 0x000fe200000010ff */
[C---:B------:R-:W-:Y:S02]  /*c8b0*/  FFMA.FTZ R3, R9.reuse, R6, -R3 ;  /* 0x0000000609037223 */ /* 0x040fe40000010803 */
[----:B------:R-:W-:Y:S01]  /*c8c0*/  FFMA.FTZ R4, R9, R4, R29 ;  /* 0x0000000409047223 */ /* 0x000fe2000001001d */
[----:B------:R-:W-:Y:S01]  /*c8d0*/  F2FP.BF16.PACK_AB R15, R15, R14 ;  /* 0x0000000e0f0f723e */ /* 0x000fe200000010ff */
[C---:B------:R-:W-:Y:S02]  /*c8e0*/  FFMA.FTZ R10, R28.reuse, R7, -R10 ;  /* 0x000000071c0a7223 */ /* 0x040fe4000001080a */
[----:B------:R-:W-:Y:S01]  /*c8f0*/  FFMA.FTZ R5, R28, R5, R30 ;  /* 0x000000051c057223 */ /* 0x000fe2000001001e */
[----:B------:R-:W-:-:S04]  /*c900*/  F2FP.BF16.PACK_AB R12, R4, R3 ;  /* 0x00000003040c723e */ /* 0x000fc800000010ff */
[----:B------:R-:W-:Y:S02]  /*c910*/  F2FP.BF16.PACK_AB R14, R5, R10 ;  /* 0x0000000a050e723e */ /* 0x000fe400000010ff */
.L_x_5835:
[----:B------:R-:W-:Y:S05]  /*c920*/  BSYNC B0 ;  /* 0x0000000000007941 */ /* 0x000fea0003800000 */
.L_x_5834:
[----:B-----5:R3:W-:Y:S04]  /*c930*/  STS.128 [R209+0x3800], R12 ;  /* 0x0038000cd1007388 */ /* 0x0207e80000000c00 */
[----:B--2---:R-:W5:Y:S01]  /*c940*/  LD.E.128 R40, [R40.64+0x100] ;  /* 0x0001000628287980 */ /* 0x004f62000c101d00 */
[----:B------:R-:W-:Y:S01]  /*c950*/  IADD3 R18, R18, 0x80, RZ ;  /* 0x0000008012127810 */ /* 0x000fe20007ffe0ff */
[----:B------:R-:W-:Y:S03]  /*c960*/  BSSY B0, `(.L_x_5836) ;  /* 0x0000029000007945 */ /* 0x000fe60003800000 */
[----:B------:R-:W-:-:S13]  /*c970*/  ISETP.GE.AND P0, PT, R18, R17, PT ;  /* 0x000000111200720c */ /* 0x000fda0003f06270 */
[----:B------:R-:W-:Y:S05]  /*c980*/  @P0 BRA `(.L_x_5837) ;  /* 0x0000026000000947 */ /* 0x000fea0003800000 */
[----:B------:R-:W2:Y:S04]  /*c990*/  LD.E.64 R4, [R24.64+0x80] ;  /* 0x0000800618047980 */ /* 0x000ea8000c101b00 */
[----:B------:R-:W4:Y:S01]  /*c9a0*/  LD.E.64 R6, [R20.64+0x80] ;  /* 0x0000800614067980 */ /* 0x000f22000c101b00 */
[----:B-----5:R-:W-:Y:S01]  /*c9b0*/  LOP3.LUT R3, R41, 0xffff0000, RZ, 0xc0, !PT ;  /* 0xffff000029037812 */ /* 0x020fe200078ec0ff */
[----:B------:R-:W-:Y:S01]  /*c9c0*/  IMAD.U32 R18, R42, 0x10000, RZ ;  /* 0x000100002a127824 */ /* 0x000fe200078e00ff */
[----:B---3--:R-:W-:Y:S02]  /*c9d0*/  LOP3.LUT R15, R43, 0xffff0000, RZ, 0xc0, !PT ;  /* 0xffff00002b0f7812 */ /* 0x008fe400078ec0ff */
[----:B------:R-:W-:Y:S02]  /*c9e0*/  SHF.L.U32 R8, R41, 0x10, RZ ;  /* 0x0000001029087819 */ /* 0x000fe400000006ff */
[----:B------:R-:W-:-:S02]  /*c9f0*/  SHF.L.U32 R9, R40, 0x10, RZ ;  /* 0x0000001028097819 */ /* 0x000fc400000006ff */
[----:B------:R-:W-:Y:S02]  /*ca00*/  SHF.L.U32 R17, R43, 0x10, RZ ;  /* 0x000000102b117819 */ /* 0x000fe400000006ff */
[----:B------:R-:W-:Y:S02]  /*ca10*/  LOP3.LUT R40, R40, 0xffff0000, RZ, 0xc0, !PT ;  /* 0xffff000028287812 */ /* 0x000fe400078ec0ff */
[----:B------:R-:W-:Y:S02]  /*ca20*/  LOP3.LUT R42, R42, 0xffff0000, RZ, 0xc0, !PT ;  /* 0xffff00002a2a7812 */ /* 0x000fe400078ec0ff */
[----:B--2---:R-:W-:Y:S02]  /*ca30*/  LOP3.LUT R12, R4, 0xffff0000, RZ, 0xc0, !PT ;  /* 0xffff0000040c7812 */ /* 0x004fe400078ec0ff */
        /* <DEDUP_REMOVED lines=18> */
[----:B------:R-:W-:Y:S02]  /*cb60*/  FMUL.FTZ R42, R42, R7 ;  /* 0x000000072a2a7220 */ /* 0x000fe40000410000 */
        /* <DEDUP_REMOVED lines=8> */
.L_x_5837:
[----:B------:R-:W-:Y:S05]  /*cbf0*/  BSYNC B0 ;  /* 0x0000000000007941 */ /* 0x000fea0003800000 */
.L_x_5836:
[----:B-----5:R2:W-:Y:S01]  /*cc00*/  STS.128 [R209+0x5800], R40 ;  /* 0x00580028d1007388 */ /* 0x0205e20000000c00 */
[----:B------:R-:W-:Y:S05]  /*cc10*/  BRA `(.L_x_5831) ;  /* 0x0000460000007947 */ /* 0x000fea0003800000 */
.L_x_5806:
[----:B-1----:R-:W-:Y:S01]  /*cc20*/  BSSY B1, `(.L_x_5838) ;  /* 0x0000103000017945 */ /* 0x002fe20003800000 */
[----:B------:R-:W-:Y:S05]  /*cc30*/  @!P0 BRA `(.L_x_5839) ;  /* 0x0000101000008947 */ /* 0x000fea0003800000 */
        /* <DEDUP_REMOVED lines=13> */
[----:B------:R-:W-:Y:S01]  /*cd10*/  LEA R8, P0, R11, R34, 0x1 ;  /* 0x000000220b087211 */ /* 0x000fe200078008ff */
[----:B------:R-:W2:Y:S01]  /*cd20*/  LD.E.128 R4, [R4.64] ;  /* 0x0000000604047980 */ /* 0x000ea2000c101d00 */
[----:B------:R-:W-:Y:S02]  /*cd30*/  @P1 IADD3 R0, -R21, RZ, RZ ;  /* 0x000000ff15001210 */ /* 0x000fe40007ffe1ff */
[----:B------:R-:W-:Y:S02]  /*cd40*/  LEA.HI.X R9, R11, R35, R9, 0x1, P0 ;  /* 0x000000230b097211 */ /* 0x000fe400000f0c09 */
[----:B------:R-:W-:-:S04]  /*cd50*/  IADD3 R15, P0, R0, R3, RZ ;  /* 0x00000003000f7210 */ /* 0x000fc80007f1e0ff */
[----:B------:R-:W3:Y:S01]  /*cd60*/  LD.E.128 R8, [R8.64] ;  /* 0x0000000608087980 */ /* 0x000ee2000c101d00 */
[----:B------:R-:W-:Y:S02]  /*cd70*/  LEA.HI.X.SX32 R13, R0, R43, 0x1, P0 ;  /* 0x0000002b000d7211 */ /* 0x000fe400000f0eff */
[----:B------:R-:W-:-:S04]  /*cd80*/  LEA R12, P0, R15, R36, 0x1 ;  /* 0x000000240f0c7211 */ /* 0x000fc800078008ff */
[----:B------:R-:W-:-:S06]  /*cd90*/  LEA.HI.X R13, R15, R37, R13, 0x1, P0 ;  /* 0x000000250f0d7211 */ /* 0x000fcc00000f0c0d */
[----:B------:R-:W4:Y:S01]  /*cda0*/  LD.E.128 R12, [R12.64] ;  /* 0x000000060c0c7980 */ /* 0x000f22000c101d00 */
        /* <DEDUP_REMOVED lines=60> */
.L_x_5841:
[----:B------:R-:W-:Y:S05]  /*d170*/  BSYNC B0 ;  /* 0x0000000000007941 */ /* 0x000fea0003800000 */
.L_x_5840:
[----:B-----5:R2:W-:Y:S04]  /*d180*/  STS.128 [R209], R24 ;  /* 0x00000018d1007388 */ /* 0x0205e80000000c00 */
[----:B------:R2:W5:Y:S01]  /*d190*/  LD.E.128 R28, [R46.64+0x80] ;  /* 0x000080062e1c7980 */ /* 0x000562000c101d00 */
[----:B------:R-:W-:Y:S01]  /*d1a0*/  IADD3 R0, R18, 0x40, RZ ;  /* 0x0000004012007810 */ /* 0x000fe20007ffe0ff */
[----:B------:R-:W-:Y:S03]  /*d1b0*/  BSSY B0, `(.L_x_5842) ;  /* 0x0000052000007945 */ /* 0x000fe60003800000 */
[----:B------:R-:W-:-:S13]  /*d1c0*/  ISETP.GE.AND P0, PT, R0, R17, PT ;  /* 0x000000110000720c */ /* 0x000fda0003f06270 */
        /* <DEDUP_REMOVED lines=11> */
[----:B------:R-:W3:Y:S01]  /*d280*/  LD.E.128 R4, [R4.64+0x80] ;  /* 0x0000800604047980 */ /* 0x000ee2000c101d00 */
[----:B------:R-:W-:Y:S02]  /*d290*/  @P1 IADD3 R0, -R21, RZ, RZ ;  /* 0x000000ff15001210 */ /* 0x000fe40007ffe1ff */
[----:B------:R-:W-:Y:S02]  /*d2a0*/  LEA.HI.X R9, R11, R35, R9, 0x1, P0 ;  /* 0x000000230b097211 */ /* 0x000fe400000f0c09 */
[----:B------:R-:W-:-:S04]  /*d2b0*/  IADD3 R15, P0, R0, R3, RZ ;  /* 0x00000003000f7210 */ /* 0x000fc80007f1e0ff */
[----:B------:R-:W4:Y:S01]  /*d2c0*/  LD.E.128 R8, [R8.64+0x80] ;  /* 0x0000800608087980 */ /* 0x000f22000c101d00 */
[----:B------:R-:W-:Y:S02]  /*d2d0*/  LEA.HI.X.SX32 R13, R0, R43, 0x1, P0 ;  /* 0x0000002b000d7211 */ /* 0x000fe400000f0eff */
[----:B------:R-:W-:-:S04]  /*d2e0*/  LEA R12, P0, R15, R36, 0x1 ;  /* 0x000000240f0c7211 */ /* 0x000fc800078008ff */
[----:B------:R-:W-:-:S06]  /*d2f0*/  LEA.HI.X R13, R15, R37, R13, 0x1, P0 ;  /* 0x000000250f0d7211 */ /* 0x000fcc00000f0c0d */
[----:B--2---:R-:W2:Y:S01]  /*d300*/  LD.E.128 R12, [R12.64+0x80] ;  /* 0x000080060c0c7980 */ /* 0x004ea2000c101d00 */
        /* <DEDUP_REMOVED lines=15> */
[----:B----4-:R-:W-:Y:S01]  /*d400*/  IMAD.U32 R42, R8, 0x10000, RZ ;  /* 0x00010000082a7824 */ /* 0x010fe200078e00ff */
        /* <DEDUP_REMOVED lines=15> */
[----:B--2---:R-:W-:Y:S01]  /*d500*/  LOP3.LUT R8, R12, 0xffff0000, RZ, 0xc0, !PT ;  /* 0xffff00000c087812 */ /* 0x004fe200078ec0ff */
[----:B------:R-:W-:Y:S01]  /*d510*/  FMUL.FTZ R7, R4, R7 ;  /* 0x0000000704077220 */ /* 0x000fe20000410000 */
[C---:B------:R-:W-:Y:S01]  /*d520*/  SHF.L.U32 R4, R13.reuse, 0x10, RZ ;  /* 0x000000100d047819 */ /* 0x040fe200000006ff */
[----:B------:R-:W-:Y:S01]  /*d530*/  FMUL.FTZ R49, R32, R49 ;  /* 0x0000003120317220 */ /* 0x000fe20000410000 */
[----:B------:R-:W-:Y:S01]  /*d540*/  LOP3.LUT R32, R13, 0xffff0000, RZ, 0xc0, !PT ;  /* 0xffff00000d207812 */ /* 0x000fe200078ec0ff */
[----:B------:R-:W-:Y:S02]  /*d550*/  @!P1 FADD.FTZ R50, -R50, -RZ ;  /* 0x800000ff32329221 */ /* 0x000fe40000010100 */
[----:B------:R-:W-:Y:S02]  /*d560*/  @!P1 FADD.FTZ R11, -R11, -RZ ;  /* 0x800000ff0b0b9221 */ /* 0x000fe40000010100 */
[----:B------:R-:W-:-:S02]  /*d570*/  FMUL.FTZ R6, R6, R9 ;  /* 0x0000000906067220 */ /* 0x000fc40000410000 */
[----:B------:R-:W-:Y:S01]  /*d580*/  IMAD.U32 R9, R12, 0x10000, RZ ;  /* 0x000100000c097824 */ /* 0x000fe200078e00ff */
[C---:B------:R-:W-:Y:S01]  /*d590*/  LOP3.LUT R12, R14.reuse, 0xffff0000, RZ, 0xc0, !PT ;  /* 0xffff00000e0c7812 */ /* 0x040fe200078ec0ff */
[----:B------:R-:W-:Y:S01]  /*d5a0*/  FMUL.FTZ R5, R5, R10 ;  /* 0x0000000a05057220 */ /* 0x000fe20000410000 */
[C---:B------:R-:W-:Y:S01]  /*d5b0*/  SHF.L.U32 R10, R15.reuse, 0x10, RZ ;  /* 0x000000100f0a7819 */ /* 0x040fe200000006ff */
[----:B------:R-:W-:Y:S01]  /*d5c0*/  IMAD.U32 R13, R14, 0x10000, RZ ;  /* 0x000100000e0d7824 */ /* 0x000fe200078e00ff */
[----:B------:R-:W-:Y:S01]  /*d5d0*/  LOP3.LUT R14, R15, 0xffff0000, RZ, 0xc0, !PT ;  /* 0xffff00000f0e7812 */ /* 0x000fe200078ec0ff */
[----:B------:R-:W-:Y:S02]  /*d5e0*/  FMUL.FTZ R29, R29, R42 ;  /* 0x0000002a1d1d7220 */ /* 0x000fe40000410000 */
        /* <DEDUP_REMOVED lines=11> */
[----:B------:R-:W-:-:S03]  /*d6a0*/  FFMA.FTZ R6, R25, R12, R6 ;  /* 0x0000000c19067223 */ /* 0x000fc60000010006 */
[----:B------:R-:W-:Y:S02]  /*d6b0*/  F2FP.BF16.PACK_AB R31, R14, R5 ;  /* 0x000000050e1f723e */ /* 0x000fe400000010ff */
[----:B------:R-:W-:Y:S02]  /*d6c0*/  F2FP.BF16.PACK_AB R30, R6, R13 ;  /* 0x0000000d061e723e */ /* 0x000fe400000010ff */
.L_x_5843:
[----:B------:R-:W-:Y:S05]  /*d6d0*/  BSYNC B0 ;  /* 0x0000000000007941 */ /* 0x000fea0003800000 */
.L_x_5842:
[----:B-----5:R3:W-:Y:S04]  /*d6e0*/  STS.128 [R209+0x2000], R28 ;  /* 0x0020001cd1007388 */ /* 0x0207e80000000c00 */
[----:B--2---:R3:W5:Y:S01]  /*d6f0*/  LD.E.128 R24, [R46.64+0x100] ;  /* 0x000100062e187980 */ /* 0x004762000c101d00 */
        /* <DEDUP_REMOVED lines=13> */
[----:B------:R-:W2:Y:S03]  /*d7d0*/  LD.E.128 R4, [R4.64+0x100] ;  /* 0x0001000604047980 */ /* 0x000ea6000c101d00 */
[----:B------:R-:W-:Y:S01]  /*d7e0*/  LEA.HI.X R9, R9, R35, R0, 0x1, P0 ;  /* 0x0000002309097211 */ /* 0x000fe200000f0c00 */
[----:B------:R-:W-:Y:S01]  /*d7f0*/  IMAD.MOV.U32 R0, RZ, RZ, RZ ;  /* 0x000000ffff007224 */ /* 0x000fe200078e00ff */
[----:B------:R-:W-:-:S04]  /*d800*/  @P1 IADD3 R0, -R21, RZ, RZ ;  /* 0x000000ff15001210 */ /* 0x000fc80007ffe1ff */
[C---:B------:R-:W-:Y:S01]  /*d810*/  IADD3 R15, P0, R0.reuse, R3, RZ ;  /* 0x00000003000f7210 */ /* 0x040fe20007f1e0ff */
[----:B------:R-:W4:Y:S03]  /*d820*/  LD.E.128 R8, [R8.64+0x100] ;  /* 0x0001000608087980 */ /* 0x000f26000c101d00 */
[----:B------:R-:W-:Y:S02]  /*d830*/  LEA.HI.X.SX32 R13, R0, R43, 0x1, P0 ;  /* 0x0000002b000d7211 */ /* 0x000fe400000f0eff */
[----:B------:R-:W-:-:S04]  /*d840*/  LEA R12, P0, R15, R36, 0x1 ;  /* 0x000000240f0c7211 */ /* 0x000fc800078008ff */
[----:B------:R-:W-:-:S06]  /*d850*/  LEA.HI.X R13, R15, R37, R13, 0x1, P0 ;  /* 0x000000250f0d7211 */ /* 0x000fcc00000f0c0d */
[----:B---3--:R-:W3:Y:S01]  /*d860*/  LD.E.128 R12, [R12.64+0x100] ;  /* 0x000100060c0c7980 */ /* 0x008ee2000c101d00 */
        /* <DEDUP_REMOVED lines=14> */
[----:B-1----:R-:W-:Y:S01]  /*d950*/  LOP3.LUT R46, R7, 0xffff0000, RZ, 0xc0, !PT ;  /* 0xffff0000072e7812 */ /* 0x002fe200078ec0ff */
        /* <DEDUP_REMOVED lines=15> */
[----:B---3--:R-:W-:Y:S01]  /*da50*/  SHF.L.U32 R10, R15, 0x10, RZ ;  /* 0x000000100f0a7819 */ /* 0x008fe200000006ff */
        /* <DEDUP_REMOVED lines=29> */
.L_x_5845:
[----:B------:R-:W-:Y:S05]  /*dc30*/  BSYNC B0 ;  /* 0x0000000000007941 */ /* 0x000fea0003800000 */
.L_x_5844:
[----:B-----5:R2:W-:Y:S02]  /*dc40*/  STS.128 [R209+0x4000], R24 ;  /* 0x00400018d1007388 */ /* 0x0205e40000000c00 */
.L_x_5839:
[----:B------:R-:W-:Y:S05]  /*dc50*/  BSYNC B1 ;  /* 0x0000000000017941 */ /* 0x000fea0003800000 */
.L_x_5838:
[----:B------:R-:W-:Y:S01]  /*dc60*/  IADD3 R0, R158, 0x10, RZ ;  /* 0x000000109e007810 */ /* 0x000fe20007ffe0ff */
[----:B------:R-:W-:Y:S03]  /*dc70*/  BSSY B1, `(.L_x_5846) ;  /* 0x000010d000017945 */ /* 0x000fe60003800000 */
[----:B------:R-:W-:-:S04]  /*dc80*/  ISETP.GE.AND P0, PT, R0, R33, PT ;  /* 0x000000210000720c */ /* 0x000fc80003f06270 */
[----:B------:R-:W-:-:S13]  /*dc90*/  ISETP.LT.OR P0, PT, R59, -0x87, P0 ;  /* 0xffffff793b00780c */ /* 0x000fda0000701670 */
[----:B------:R-:W-:Y:S05]  /*dca0*/  @P0 BRA `(.L_x_5847) ;  /* 0x0000109000000947 */ /* 0x000fea0003800000 */
[----:B---3--:R3:W5:Y:S01]  /*dcb0*/  LD.E.128 R28, [R44.64] ;  /* 0x000000062c1c7980 */ /* 0x008762000c101d00 */
[----:B------:R-:W-:Y:S01]  /*dcc0*/  ISETP.GE.AND P0, PT, R18, R17, PT ;  /* 0x000000111200720c */ /* 0x000fe20003f06270 */
[----:B------:R-:W-:-:S12]  /*dcd0*/  BSSY B0, `(.L_x_5848) ;  /* 0x0000053000007945 */ /* 0x000fd80003800000 */
[----:B------:R-:W-:Y:S05]  /*dce0*/  @P0 BRA `(.L_x_5849) ;  /* 0x0000051000000947 */ /* 0x000fea0003800000 */
[----:B------:R-:W-:Y:S01]  /*dcf0*/  ISETP.GE.AND P0, PT, R18, R21, PT ;  /* 0x000000151200720c */ /* 0x000fe20003f06270 */
[----:B------:R-:W-:Y:S01]  /*dd00*/  IMAD.MOV.U32 R7, RZ, RZ, RZ ;  /* 0x000000ffff077224 */ /* 0x000fe200078e00ff */
[C---:B------:R-:W-:Y:S02]  /*dd10*/  IADD3 R12, P1, R16.reuse, R3, RZ ;  /* 0x00000003100c7210 */ /* 0x040fe40007f3e0ff */
[----:B------:R-:W-:Y:S02]  /*dd20*/  MOV R5, R21 ;  /* 0x0000001500057202 */ /* 0x000fe40000000f00 */
[----:B------:R-:W-:-:S07]  /*dd30*/  LEA.HI.X.SX32 R2, R16, R43, 0x1, P1 ;  /* 0x0000002b10027211 */ /* 0x000fce00008f0eff */
[--C-:B------:R-:W-:Y:S02]  /*dd40*/  @P0 IMAD.MOV R7, RZ, RZ, -R21.reuse ;  /* 0x000000ffff070224 */ /* 0x100fe400078e0a15 */
[----:B------:R-:W-:Y:S02]  /*dd50*/  IMAD.MOV.U32 R13, RZ, RZ, RZ ;  /* 0x000000ffff0d7224 */ /* 0x000fe400078e00ff */
[----:B------:R-:W-:Y:S01]  /*dd60*/  @P0 IMAD.MOV R5, RZ, RZ, -R21 ;  /* 0x000000ffff050224 */ /* 0x000fe200078e0a15 */
[----:B------:R-:W-:-:S04]  /*dd70*/  IADD3 R9, P1, R7, R12, RZ ;  /* 0x0000000c07097210 */ /* 0x000fc80007f3e0ff */
[----:B------:R-:W-:Y:S02]  /*dd80*/  LEA.HI.X.SX32 R7, R7, R2, 0x1, P1 ;  /* 0x0000000207077211 */ /* 0x000fe400008f0eff */
[----:B------:R-:W-:Y:S02]  /*dd90*/  LEA R8, P1, R9, R34, 0x1 ;  /* 0x0000002209087211 */ /* 0x000fe400078208ff */
[----:B------:R-:W-:Y:S02]  /*dda0*/  @P0 IADD3 R13, -R21, RZ, RZ ;  /* 0x000000ff150d0210 */ /* 0x000fe40007ffe1ff */
[----:B------:R-:W-:Y:S02]  /*ddb0*/  LEA.HI.X R9, R9, R35, R7, 0x1, P1 ;  /* 0x0000002309097211 */ /* 0x000fe400008f0c07 */
[----:B------:R-:W-:Y:S01]  /*ddc0*/  IADD3 R15, P1, R13, R12, RZ ;  /* 0x0000000c0d0f7210 */ /* 0x000fe20007f3e0ff */
[----:B------:R-:W-:-:S03]  /*ddd0*/  IMAD.WIDE R4, R5, 0x2, R44 ;  /* 0x0000000205047825 */ /* 0x000fc600078e022c */
[----:B------:R-:W4:Y:S01]  /*dde0*/  LD.E.128 R8, [R8.64] ;  /* 0x0000000608087980 */ /* 0x000f22000c101d00 */
[----:B------:R-:W-:Y:S02]  /*ddf0*/  LEA.HI.X.SX32 R2, R13, R2, 0x1, P1 ;  /* 0x000000020d027211 */ /* 0x000fe400008f0eff */
[C---:B------:R-:W-:Y:S01]  /*de00*/  LEA R12, P1, R15.reuse, R36, 0x1 ;  /* 0x000000240f0c7211 */ /* 0x040fe200078208ff */
[----:B--2---:R-:W2:Y:S03]  /*de10*/  LD.E.128 R4, [R4.64] ;  /* 0x0000000604047980 */ /* 0x004ea6000c101d00 */
[----:B------:R-:W-:-:S06]  /*de20*/  LEA.HI.X R13, R15, R37, R2, 0x1, P1 ;  /* 0x000000250f0d7211 */ /* 0x000fcc00008f0c02 */
[----:B---3--:R-:W3:Y:S01]  /*de30*/  LD.E.128 R12, [R12.64] ;  /* 0x000000060c0c7980 */ /* 0x008ee2000c101d00 */
        /* <DEDUP_REMOVED lines=8> */
[C---:B----4-:R-:W-:Y:S01]  /*dec0*/  IMAD.U32 R30, R8.reuse, 0x10000, RZ ;  /* 0x00010000081e7824 */ /* 0x050fe200078e00ff */
[----:B------:R-:W-:Y:S01]  /*ded0*/  LOP3.LUT R29, R8, 0xffff0000, RZ, 0xc0, !PT ;  /* 0xffff0000081d7812 */ /* 0x000fe200078ec0ff */
[----:B------:R-:W-:Y:S01]  /*dee0*/  IMAD.U32 R32, R10, 0x10000, RZ ;  /* 0x000100000a207824 */ /* 0x000fe200078e00ff */
[C---:B------:R-:W-:Y:S01]  /*def0*/  SHF.L.U32 R8, R9.reuse, 0x10, RZ ;  /* 0x0000001009087819 */ /* 0x040fe200000006ff */
[----:B--2---:R-:W-:Y:S01]  /*df00*/  IMAD.U32 R49, R4, 0x10000, RZ ;  /* 0x0001000004317824 */ /* 0x004fe200078e00ff */
        /* <DEDUP_REMOVED lines=8> */
[C---:B-1----:R-:W-:Y:S01]  /*df90*/  SHF.L.U32 R47, R5.reuse, 0x10, RZ ;  /* 0x00000010052f7819 */ /* 0x042fe200000006ff */
[----:B------:R-:W-:Y:S01]  /*dfa0*/  @!P0 FADD.FTZ R10, -R10, -RZ ;  /* 0x800000ff0a0a8221 */ /* 0x000fe20000010100 */
[----:B------:R-:W-:Y:S01]  /*dfb0*/  LOP3.LUT R53, R5, 0xffff0000, RZ, 0xc0, !PT ;  /* 0xffff000005357812 */ /* 0x000fe200078ec0ff */
[----:B------:R-:W-:Y:S01]  /*dfc0*/  @!P0 FADD.FTZ R11, -R11, -RZ ;  /* 0x800000ff0b0b8221 */ /* 0x000fe20000010100 */
[----:B------:R-:W-:Y:S01]  /*dfd0*/  LOP3.LUT R5, R6, 0xffff0000, RZ, 0xc0, !PT ;  /* 0xffff000006057812 */ /* 0x000fe200078ec0ff */
[----:B------:R-:W-:Y:S01]  /*dfe0*/  @!P0 FADD.FTZ R30, -R30, -RZ ;  /* 0x800000ff1e1e8221 */ /* 0x000fe20000010100 */
[C---:B------:R-:W-:Y:S01]  /*dff0*/  LOP3.LUT R46, R7.reuse, 0xffff0000, RZ, 0xc0, !PT ;  /* 0xffff0000072e7812 */ /* 0x040fe200078ec0ff */
[----:B------:R-:W-:Y:S01]  /*e000*/  @!P0 FADD.FTZ R42, -R42, -RZ ;  /* 0x800000ff2a2a8221 */ /* 0x000fe20000010100 */
[----:B------:R-:W-:Y:S01]  /*e010*/  LOP3.LUT R4, R4, 0xffff0000, RZ, 0xc0, !PT ;  /* 0xffff000004047812 */ /* 0x000fe200078ec0ff */
[----:B------:R-:W-:Y:S01]  /*e020*/  @!P0 FADD.FTZ R32, -R32, -RZ ;  /* 0x800000ff20208221 */ /* 0x000fe20000010100 */
[----:B------:R-:W-:Y:S01]  /*e030*/  SHF.L.U32 R6, R7, 0x10, RZ ;  /* 0x0000001007067819 */ /* 0x000fe200000006ff */
[----:B------:R-:W-:Y:S01]  /*e040*/  FMUL.FTZ R47, R47, R8 ;  /* 0x000000082f2f7220 */ /* 0x000fe20000410000 */
[----:B---3--:R-:W-:Y:S01]  /*e050*/  LOP3.LUT R7, R12, 0xffff0000, RZ, 0xc0, !PT ;  /* 0xffff00000c077812 */ /* 0x008fe200078ec0ff */
[----:B------:R-:W-:Y:S01]  /*e060*/  FMUL.FTZ R5, R5, R10 ;  /* 0x0000000a05057220 */ /* 0x000fe20000410000 */
[----:B------:R-:W-:Y:S01]  /*e070*/  LOP3.LUT R10, R14, 0xffff0000, RZ, 0xc0, !PT ;  /* 0xffff00000e0a7812 */ /* 0x000fe200078ec0ff */
[----:B------:R-:W-:-:S02]  /*e080*/  FMUL.FTZ R46, R46, R11 ;  /* 0x0000000b2e2e7220 */ /* 0x000fc40000410000 */
        /* <DEDUP_REMOVED lines=23> */
.L_x_5849:
[----:B------:R-:W-:Y:S05]  /*e200*/  BSYNC B0 ;  /* 0x0000000000007941 */ /* 0x000fea0003800000 */
.L_x_5848:
[----:B-----5:R4:W-:Y:S04]  /*e210*/  STS.128 [R209+0x800], R28 ;  /* 0x0008001cd1007388 */ /* 0x0209e80000000c00 */
[----:B--2---:R4:W5:Y:S01]  /*e220*/  LD.E.128 R24, [R44.64+0x80] ;  /* 0x000080062c187980 */ /* 0x004962000c101d00 */
[----:B------:R-:W-:Y:S01]  /*e230*/  IADD3 R2, R18, 0x40, RZ ;  /* 0x0000004012027810 */ /* 0x000fe20007ffe0ff */
[----:B------:R-:W-:Y:S03]  /*e240*/  BSSY B0, `(.L_x_5850) ;  /* 0x0000055000007945 */ /* 0x000fe60003800000 */
[----:B------:R-:W-:-:S13]  /*e250*/  ISETP.GE.AND P0, PT, R2, R17, PT ;  /* 0x000000110200720c */ /* 0x000fda0003f06270 */
        /* <DEDUP_REMOVED lines=8> */
[----:B------:R-:W-:Y:S02]  /*e2e0*/  IMAD.MOV.U32 R13, RZ, RZ, RZ ;  /* 0x000000ffff0d7224 */ /* 0x000fe400078e00ff */
[----:B------:R-:W-:Y:S01]  /*e2f0*/  @P0 IMAD.MOV R5, RZ, RZ, -R21 ;  /* 0x000000ffff050224 */ /* 0x000fe200078e0a15 */
[----:B------:R-:W-:-:S04]  /*e300*/  IADD3 R9, P1, R7, R12, RZ ;  /* 0x0000000c07097210 */ /* 0x000fc80007f3e0ff */
[----:B------:R-:W-:Y:S02]  /*e310*/  LEA.HI.X.SX32 R7, R7, R2, 0x1, P1 ;  /* 0x0000000207077211 */ /* 0x000fe400008f0eff */
[----:B------:R-:W-:Y:S02]  /*e320*/  LEA R8, P1, R9, R34, 0x1 ;  /* 0x0000002209087211 */ /* 0x000fe400078208ff */
[----:B------:R-:W-:Y:S02]  /*e330*/  @P0 IADD3 R13, -R21, RZ, RZ ;  /* 0x000000ff150d0210 */ /* 0x000fe40007ffe1ff */
[----:B------:R-:W-:Y:S01]  /*e340*/  LEA.HI.X R9, R9, R35, R7, 0x1, P1 ;  /* 0x0000002309097211 */ /* 0x000fe200008f0c07 */
[----:B------:R-:W-:Y:S01]  /*e350*/  IMAD.WIDE R4, R5, 0x2, R44 ;  /* 0x0000000205047825 */ /* 0x000fe200078e022c */
[----:B------:R-:W-:-:S04]  /*e360*/  IADD3 R15, P1, R13, R12, RZ ;  /* 0x0000000c0d0f7210 */ /* 0x000fc80007f3e0ff */
[----:B------:R-:W2:Y:S01]  /*e370*/  LD.E.128 R8, [R8.64] ;  /* 0x0000000608087980 */ /* 0x000ea2000c101d00 */
[----:B------:R-:W-:Y:S02]  /*e380*/  LEA.HI.X.SX32 R2, R13, R2, 0x1, P1 ;  /* 0x000000020d027211 */ /* 0x000fe400008f0eff */
[C---:B------:R-:W-:Y:S01]  /*e390*/  LEA R12, P1, R15.reuse, R36, 0x1 ;  /* 0x000000240f0c7211 */ /* 0x040fe200078208ff */
[----:B---3--:R-:W3:Y:S03]  /*e3a0*/  LD.E.128 R4, [R4.64+0x80] ;  /* 0x0000800604047980 */ /* 0x008ee6000c101d00 */
        /* <DEDUP_REMOVED lines=10> */
[C---:B--2---:R-:W-:Y:S01]  /*e450*/  IMAD.U32 R27, R8.reuse, 0x10000, RZ ;  /* 0x00010000081b7824 */ /* 0x044fe200078e00ff */
[----:B------:R-:W-:Y:S01]  /*e460*/  LOP3.LUT R26, R8, 0xffff0000, RZ, 0xc0, !PT ;  /* 0xffff0000081a7812 */ /* 0x000fe200078ec0ff */
[----:B------:R-:W-:Y:S01]  /*e470*/  IMAD.U32 R32, R10, 0x10000, RZ ;  /* 0x000100000a207824 */ /* 0x000fe200078e00ff */
[C---:B------:R-:W-:Y:S01]  /*e480*/  SHF.L.U32 R8, R9.reuse, 0x10, RZ ;  /* 0x0000001009087819 */ /* 0x040fe200000006ff */
[----:B---3--:R-:W-:Y:S01]  /*e490*/  IMAD.U32 R51, R6, 0x10000, RZ ;  /* 0x0001000006337824 */ /* 0x008fe200078e00ff */
[----:B------:R-:W-:Y:S01]  /*e4a0*/  LOP3.LUT R42, R9, 0xffff0000, RZ, 0xc0, !PT ;  /* 0xffff0000092a7812 */ /* 0x000fe200078ec0ff */
[----:B-1----:R-:W-:Y:S01]  /*e4b0*/  IMAD.U32 R46, R4, 0x10000, RZ ;  /* 0x00010000042e7824 */ /* 0x002fe200078e00ff */
        /* <DEDUP_REMOVED lines=14> */
[C---:B------:R-:W-:Y:S01]  /*e5a0*/  LOP3.LUT R6, R7.reuse, 0xffff0000, RZ, 0xc0, !PT ;  /* 0xffff000007067812 */ /* 0x040fe200078ec0ff */
[----:B------:R-:W-:Y:S01]  /*e5b0*/  @!P0 FADD.FTZ R32, -R32, -RZ ;  /* 0x800000ff20208221 */ /* 0x000fe20000010100 */
[----:B------:R-:W-:Y:S01]  /*e5c0*/  SHF.L.U32 R4, R7, 0x10, RZ ;  /* 0x0000001007047819 */ /* 0x000fe200000006ff */
[----:B------:R-:W-:Y:S01]  /*e5d0*/  FMUL.FTZ R10, R5, R10 ;  /* 0x0000000a050a7220 */ /* 0x000fe20000410000 */
[C---:B----4-:R-:W-:Y:S01]  /*e5e0*/  SHF.L.U32 R5, R13.reuse, 0x10, RZ ;  /* 0x000000100d057819 */ /* 0x050fe200000006ff */
[----:B------:R-:W-:Y:S01]  /*e5f0*/  FMUL.FTZ R11, R6, R11 ;  /* 0x0000000b060b7220 */ /* 0x000fe20000410000 */
[----:B------:R-:W-:Y:S01]  /*e600*/  LOP3.LUT R6, R12, 0xffff0000, RZ, 0xc0, !PT ;  /* 0xffff00000c067812 */ /* 0x000fe200078ec0ff */
        /* <DEDUP_REMOVED lines=24> */
.L_x_5851:
[----:B------:R-:W-:Y:S05]  /*e790*/  BSYNC B0 ;  /* 0x0000000000007941 */ /* 0x000fea0003800000 */
.L_x_5850:
[----:B-----5:R2:W-:Y:S04]  /*e7a0*/  STS.128 [R209+0x2800], R24 ;  /* 0x00280018d1007388 */ /* 0x0205e80000000c00 */
[----:B------:R2:W5:Y:S01]  /*e7b0*/  LD.E.128 R4, [R44.64+0x100] ;  /* 0x000100062c047980 */ /* 0x000562000c101d00 */
[----:B------:R-:W-:Y:S01]  /*e7c0*/  IADD3 R2, R18, 0x80, RZ ;  /* 0x0000008012027810 */ /* 0x000fe20007ffe0ff */
[----:B------:R-:W-:Y:S03]  /*e7d0*/  BSSY B0, `(.L_x_5852) ;  /* 0x0000055000007945 */ /* 0x000fe60003800000 */
[----:B------:R-:W-:-:S13]  /*e7e0*/  ISETP.GE.AND P0, PT, R2, R17, PT ;  /* 0x000000110200720c */ /* 0x000fda0003f06270 */
[----:B------:R-:W-:Y:S05]  /*e7f0*/  @P0 BRA `(.L_x_5853) ;  /* 0x0000052000000947 */ /* 0x000fea0003800000 */
[----:B------:R-:W-:Y:S01]  /*e800*/  ISETP.GE.AND P0, PT, R2, R21, PT ;  /* 0x000000150200720c */ /* 0x000fe20003f06270 */
[----:B------:R-:W-:Y:S01]  /*e810*/  IMAD.MOV.U32 R9, RZ, RZ, RZ ;  /* 0x000000ffff097224 */ /* 0x000fe200078e00ff */
[----:B------:R-:W-:Y:S01]  /*e820*/  IADD3 R2, R16, 0x80, RZ ;  /* 0x0000008010027810 */ /* 0x000fe20007ffe0ff */
[----:B------:R-:W-:-:S03]  /*e830*/  IMAD.MOV.U32 R11, RZ, RZ, R21 ;  /* 0x000000ffff0b7224 */ /* 0x000fc600078e0015 */
[----:B------:R-:W-:-:S04]  /*e840*/  IADD3 R16, P1, R2, R3, RZ ;  /* 0x0000000302107210 */ /* 0x000fc80007f3e0ff */
[----:B------:R-:W-:-:S03]  /*e850*/  LEA.HI.X.SX32 R2, R2, R43, 0x1, P1 ;  /* 0x0000002b02027211 */ /* 0x000fc600008f0eff */
[----:B------:R-:W-:Y:S01]  /*e860*/  @P0 IADD3 R9, -R21, RZ, RZ ;  /* 0x000000ff15090210 */ /* 0x000fe20007ffe1ff */
[----:B------:R-:W-:-:S03]  /*e870*/  @P0 IMAD.MOV R11, RZ, RZ, -R21 ;  /* 0x000000ffff0b0224 */ /* 0x000fc600078e0a15 */
[----:B------:R-:W-:Y:S01]  /*e880*/  IADD3 R13, P1, R9, R16, RZ ;  /* 0x00000010090d7210 */ /* 0x000fe20007f3e0ff */
[----:B------:R-:W-:-:S03]  /*e890*/  IMAD.WIDE R10, R11, 0x2, R44 ;  /* 0x000000020b0a7825 */ /* 0x000fc600078e022c */
[----:B------:R-:W-:Y:S02]  /*e8a0*/  LEA.HI.X.SX32 R12, R9, R2, 0x1, P1 ;  /* 0x00000002090c7211 */ /* 0x000fe400008f0eff */
[----:B------:R-:W-:Y:S01]  /*e8b0*/  LEA R14, P1, R13, R34, 0x1 ;  /* 0x000000220d0e7211 */ /* 0x000fe200078208ff */
[----:B--2---:R-:W-:Y:S01]  /*e8c0*/  IMAD.MOV.U32 R25, RZ, RZ, RZ ;  /* 0x000000ffff197224 */ /* 0x004fe200078e00ff */
[----:B------:R-:W-:Y:S01]  /*e8d0*/  @P0 IADD3 R25, -R21, RZ, RZ ;  /* 0x000000ff15190210 */ /* 0x000fe20007ffe1ff */
[----:B------:R-:W2:Y:S01]  /*e8e0*/  LD.E.128 R8, [R10.64+0x100] ;  /* 0x000100060a087980 */ /* 0x000ea2000c101d00 */
[----:B------:R-:W-:Y:S02]  /*e8f0*/  LEA.HI.X R15, R13, R35, R12, 0x1, P1 ;  /* 0x000000230d0f7211 */ /* 0x000fe400008f0c0c */
[----:B------:R-:W-:-:S04]  /*e900*/  IADD3 R27, P1, R25, R16, RZ ;  /* 0x00000010191b7210 */ /* 0x000fc80007f3e0ff */
[----:B---3--:R-:W3:Y:S01]  /*e910*/  LD.E.128 R12, [R14.64] ;  /* 0x000000060e0c7980 */ /* 0x008ee2000c101d00 */
[----:B------:R-:W-:Y:S02]  /*e920*/  LEA.HI.X.SX32 R2, R25, R2, 0x1, P1 ;  /* 0x0000000219027211 */ /* 0x000fe400008f0eff */
[----:B------:R-:W-:-:S04]  /*e930*/  LEA R24, P1, R27, R36, 0x1 ;  /* 0x000000241b187211 */ /* 0x000fc800078208ff */
[----:B------:R-:W-:-:S06]  /*e940*/  LEA.HI.X R25, R27, R37, R2, 0x1, P1 ;  /* 0x000000251b197211 */ /* 0x000fcc00008f0c02 */
[----:B----4-:R-:W4:Y:S01]  /*e950*/  LD.E.128 R24, [R24.64] ;  /* 0x0000000618187980 */ /* 0x010f22000c101d00 */
        /* <DEDUP_REMOVED lines=8> */
[C---:B--2---:R-:W-:Y:S01]  /*e9e0*/  SHF.L.U32 R7, R9.reuse, 0x10, RZ ;  /* 0x0000001009077819 */ /* 0x044fe200000006ff */
[----:B------:R-:W-:Y:S01]  /*e9f0*/  IMAD.U32 R29, R8, 0x10000, RZ ;  /* 0x00010000081d7824 */ /* 0x000fe200078e00ff */
[----:B------:R-:W-:Y:S01]  /*ea00*/  LOP3.LUT R32, R9, 0xffff0000, RZ, 0xc0, !PT ;  /* 0xffff000009207812 */ /* 0x000fe200078ec0ff */
[----:B------:R-:W-:Y:S01]  /*ea10*/  IMAD.U32 R31, R10, 0x10000, RZ ;  /* 0x000100000a1f7824 */ /* 0x000fe200078e00ff */
[----:B------:R-:W-:-:S02]  /*ea20*/  SHF.L.U32 R9, R11, 0x10, RZ ;  /* 0x000000100b097819 */ /* 0x000fc400000006ff */
[----:B------:R-:W-:Y:S01]  /*ea30*/  LOP3.LUT R44, R11, 0xffff0000, RZ, 0xc0, !PT ;  /* 0xffff00000b2c7812 */ /* 0x000fe200078ec0ff */
[C---:B---3--:R-:W-:Y:S01]  /*ea40*/  IMAD.U32 R42, R12.reuse, 0x10000, RZ ;  /* 0x000100000c2a7824 */ /* 0x048fe200078e00ff */
        /* <DEDUP_REMOVED lines=17> */
[----:B----4-:R-:W-:Y:S01]  /*eb60*/  SHF.L.U32 R8, R25, 0x10, RZ ;  /* 0x0000001019087819 */ /* 0x010fe200000006ff */
[----:B------:R-:W-:Y:S01]  /*eb70*/  FMUL.FTZ R7, R7, R12 ;  /* 0x0000000c07077220 */ /* 0x000fe20000410000 */
[----:B------:R-:W-:Y:S01]  /*eb80*/  LOP3.LUT R25, R25, 0xffff0000, RZ, 0xc0, !PT ;  /* 0xffff000019197812 */ /* 0x000fe200078ec0ff */
[----:B------:R-:W-:Y:S02]  /*eb90*/  @!P0 FADD.FTZ R46, -R46, -RZ ;  /* 0x800000ff2e2e8221 */ /* 0x000fe40000010100 */
[----:B------:R-:W-:Y:S01]  /*eba0*/  FMUL.FTZ R13, R10, R13 ;  /* 0x0000000d0a0d7220 */ /* 0x000fe20000410000 */
[----:B------:R-:W-:Y:S01]  /*ebb0*/  LOP3.LUT R10, R24, 0xffff0000, RZ, 0xc0, !PT ;  /* 0xffff0000180a7812 */ /* 0x000fe200078ec0ff */
[----:B------:R-:W-:Y:S01]  /*ebc0*/  FMUL.FTZ R44, R44, R15 ;  /* 0x0000000f2c2c7220 */ /* 0x000fe20000410000 */
[----:B------:R-:W-:Y:S01]  /*ebd0*/  LOP3.LUT R15, R26, 0xffff0000, RZ, 0xc0, !PT ;  /* 0xffff00001a0f7812 */ /* 0x000fe200078ec0ff */
[----:B------:R-:W-:-:S02]  /*ebe0*/  IMAD.U32 R12, R24, 0x10000, RZ ;  /* 0x00010000180c7824 */ /* 0x000fc400078e00ff */
[----:B------:R-:W-:Y:S01]  /*ebf0*/  FMUL.FTZ R9, R9, R14 ;  /* 0x0000000e09097220 */ /* 0x000fe20000410000 */
[C---:B------:R-:W-:Y:S01]  /*ec00*/  SHF.L.U32 R14, R27.reuse, 0x10, RZ ;  /* 0x000000101b0e7819 */ /* 0x040fe200000006ff */
[----:B------:R-:W-:Y:S01]  /*ec10*/  IMAD.U32 R24, R26, 0x10000, RZ ;  /* 0x000100001a187824 */ /* 0x000fe200078e00ff */
[----:B------:R-:W-:Y:S01]  /*ec20*/  LOP3.LUT R26, R27, 0xffff0000, RZ, 0xc0, !PT ;  /* 0xffff00001b1a7812 */ /* 0x000fe200078ec0ff */
[----:B------:R-:W-:Y:S02]  /*ec30*/  FMUL.FTZ R45, R32, R45 ;  /* 0x0000002d202d7220 */ /* 0x000fe40000410000 */
[----:B------:R-:W-:Y:S02]  /*ec40*/  FMUL.FTZ R29, R29, R42 ;  /* 0x0000002a1d1d7220 */ /* 0x000fe40000410000 */
[----:B------:R-:W-:Y:S02]  /*ec50*/  FMUL.FTZ R31, R31, R46 ;  /* 0x0000002e1f1f7220 */ /* 0x000fe40000410000 */
[----:B------:R-:W-:-:S02]  /*ec60*/  FFMA.FTZ R7, R28, R8, R7 ;  /* 0x000000081c077223 */ /* 0x000fc40000010007 */
[----:B------:R-:W-:Y:S02]  /*ec70*/  FFMA.FTZ R2, R2, R25, R45 ;  /* 0x0000001902027223 */ /* 0x000fe4000001002d */
[----:B------:R-:W-:Y:S02]  /*ec80*/  FFMA.FTZ R12, R16, R12, R29 ;  /* 0x0000000c100c7223 */ /* 0x000fe4000001001d */
        /* <DEDUP_REMOVED lines=9> */
.L_x_5853:
[----:B------:R-:W-:Y:S05]  /*ed20*/  BSYNC B0 ;  /* 0x0000000000007941 */ /* 0x000fea0003800000 */
.L_x_5852:
[----:B-----5:R1:W-:Y:S02]  /*ed30*/  STS.128 [R209+0x4800], R4 ;  /* 0x00480004d1007388 */ /* 0x0203e40000000c00 */
.L_x_5847:
[----:B------:R-:W-:Y:S05]  /*ed40*/  BSYNC B1 ;  /* 0x0000000000017941 */ /* 0x000fea0003800000 */
.L_x_5846:
[----:B------:R-:W-:Y:S01]  /*ed50*/  IADD3 R16, R158, 0x20, RZ ;  /* 0x000000209e107810 */ /* 0x000fe20007ffe0ff */
[----:B------:R-:W-:Y:S03]  /*ed60*/  BSSY B1, `(.L_x_5854) ;  /* 0x000010f000017945 */ /* 0x000fe60003800000 */
[----:B------:R-:W-:-:S04]  /*ed70*/  ISETP.GE.AND P0, PT, R16, R33, PT ;  /* 0x000000211000720c */ /* 0x000fc80003f06270 */
[----:B------:R-:W-:-:S13]  /*ed80*/  ISETP.LT.OR P0, PT, R59, -0x107, P0 ;  /* 0xfffffef93b00780c */ /* 0x000fda0000701670 */
[----:B------:R-:W-:Y:S05]  /*ed90*/  @P0 BRA `(.L_x_5855) ;  /* 0x000010b000000947 */ /* 0x000fea0003800000 */
[----:B---34-:R3:W5:Y:S01]  /*eda0*/  LD.E.128 R28, [R38.64] ;  /* 0x00000006261c7980 */ /* 0x018762000c101d00 */
[----:B------:R-:W-:Y:S01]  /*edb0*/  ISETP.GE.AND P0, PT, R18, R17, PT ;  /* 0x000000111200720c */ /* 0x000fe20003f06270 */
[----:B------:R-:W-:-:S12]  /*edc0*/  BSSY B0, `(.L_x_5856) ;  /* 0x0000054000007945 */ /* 0x000fd80003800000 */
[----:B------:R-:W-:Y:S05]  /*edd0*/  @P0 BRA `(.L_x_5857) ;  /* 0x0000052000000947 */ /* 0x000fea0003800000 */
[----:B------:R-:W-:Y:S01]  /*ede0*/  ISETP.GE.AND P0, PT, R18, R21, PT ;  /* 0x000000151200720c */ /* 0x000fe20003f06270 */
[----:B------:R-:W-:Y:S02]  /*edf0*/  IMAD.SHL.U32 R2, R21, 0x20, RZ ;  /* 0x0000002015027824 */ /* 0x000fe400078e00ff */
[----:B-1----:R-:W-:Y:S02]  /*ee00*/  IMAD.MOV.U32 R7, RZ, RZ, RZ ;  /* 0x000000ffff077224 */ /* 0x002fe400078e00ff */
[----:B------:R-:W-:Y:S01]  /*ee10*/  IMAD.MOV.U32 R5, RZ, RZ, R21 ;  /* 0x000000ffff057224 */ /* 0x000fe200078e0015 */
[----:B------:R-:W-:-:S04]  /*ee20*/  IADD3 R12, P1, R2, R3, RZ ;  /* 0x00000003020c7210 */ /* 0x000fc80007f3e0ff */
[----:B------:R-:W-:-:S03]  /*ee30*/  LEA.HI.X.SX32 R2, R2, R43, 0x1, P1 ;  /* 0x0000002b02027211 */ /* 0x000fc600008f0eff */
[----:B------:R-:W-:Y:S01]  /*ee40*/  @P0 IADD3 R7, -R21, RZ, RZ ;  /* 0x000000ff15070210 */ /* 0x000fe20007ffe1ff */
[----:B------:R-:W-:-:S03]  /*ee50*/  @P0 IMAD.MOV R5, RZ, RZ, -R21 ;  /* 0x000000ffff050224 */ /* 0x000fc600078e0a15 */
        /* <DEDUP_REMOVED lines=8> */
[----:B------:R-:W4:Y:S02]  /*eee0*/  LD.E.128 R8, [R8.64] ;  /* 0x0000000608087980 */ /* 0x000f24000c101d00 */
        /* <DEDUP_REMOVED lines=13> */
[C---:B----4-:R-:W-:Y:S01]  /*efc0*/  IMAD.U32 R30, R8.reuse, 0x10000, RZ ;  /* 0x00010000081e7824 */ /* 0x050fe200078e00ff */
[----:B------:R-:W-:Y:S01]  /*efd0*/  LOP3.LUT R29, R8, 0xffff0000, RZ, 0xc0, !PT ;  /* 0xffff0000081d7812 */ /* 0x000fe200078ec0ff */
[----:B------:R-:W-:Y:S01]  /*efe0*/  IMAD.U32 R32, R10, 0x10000, RZ ;  /* 0x000100000a207824 */ /* 0x000fe200078e00ff */
[C---:B------:R-:W-:Y:S01]  /*eff0*/  SHF.L.U32 R8, R9.reuse, 0x10, RZ ;  /* 0x0000001009087819 */ /* 0x040fe200000006ff */
        /* <DEDUP_REMOVED lines=48> */
.L_x_5857:
[----:B------:R-:W-:Y:S05]  /*f300*/  BSYNC B0 ;  /* 0x0000000000007941 */ /* 0x000fea0003800000 */
.L_x_5856:
[----:B-----5:R4:W-:Y:S04]  /*f310*/  STS.128 [R209+0x1000], R28 ;  /* 0x0010001cd1007388 */ /* 0x0209e80000000c00 */
[----:B--2---:R4:W5:Y:S01]  /*f320*/  LD.E.128 R24, [R38.64+0x80] ;  /* 0x0000800626187980 */ /* 0x004962000c101d00 */
[----:B------:R-:W-:Y:S01]  /*f330*/  IADD3 R2, R18, 0x40, RZ ;  /* 0x0000004012027810 */ /* 0x000fe20007ffe0ff */
[----:B------:R-:W-:Y:S03]  /*f340*/  BSSY B0, `(.L_x_5858) ;  /* 0x0000055000007945 */ /* 0x000fe60003800000 */
[----:B------:R-:W-:-:S13]  /*f350*/  ISETP.GE.AND P0, PT, R2, R17, PT ;  /* 0x000000110200720c */ /* 0x000fda0003f06270 */
        /* <DEDUP_REMOVED lines=83> */
.L_x_5859:
[----:B------:R-:W-:Y:S05]  /*f890*/  BSYNC B0 ;  /* 0x0000000000007941 */ /* 0x000fea0003800000 */
.L_x_5858:
[----:B-----5:R2:W-:Y:S04]  /*f8a0*/  STS.128 [R209+0x3000], R24 ;  /* 0x00300018d1007388 */ /* 0x0205e80000000c00 */
[----:B------:R2:W5:Y:S01]  /*f8b0*/  LD.E.128 R8, [R38.64+0x100] ;  /* 0x0001000626087980 */ /* 0x000562000c101d00 */
        /* <DEDUP_REMOVED lines=11> */
[----:B--2---:R-:W-:Y:S02]  /*f970*/  IMAD.MOV.U32 R25, RZ, RZ, RZ ;  /* 0x000000ffff197224 */ /* 0x004fe400078e00ff */
        /* <DEDUP_REMOVED lines=8> */
[----:B------:R-:W2:Y:S01]  /*fa00*/  LD.E.128 R4, [R4.64] ;  /* 0x0000000604047980 */ /* 0x000ea2000c101d00 */
[----:B------:R-:W-:Y:S02]  /*fa10*/  LEA.HI.X.SX32 R2, R25, R2, 0x1, P1 ;  /* 0x0000000219027211 */ /* 0x000fe400008f0eff */
[C---:B------:R-:W-:Y:S01]  /*fa20*/  LEA R24, P1, R27.reuse, R36, 0x1 ;  /* 0x000000241b187211 */ /* 0x040fe200078208ff */
[----:B---3--:R-:W3:Y:S03]  /*fa30*/  LD.E.128 R12, [R12.64+0x100] ;  /* 0x000100060c0c7980 */ /* 0x008ee6000c101d00 */
        /* <DEDUP_REMOVED lines=10> */
[C---:B--2---:R-:W-:Y:S01]  /*fae0*/  IMAD.U32 R30, R4.reuse, 0x10000, RZ ;  /* 0x00010000041e7824 */ /* 0x044fe200078e00ff */
[----:B------:R-:W-:Y:S01]  /*faf0*/  LOP3.LUT R11, R4, 0xffff0000, RZ, 0xc0, !PT ;  /* 0xffff0000040b7812 */ /* 0x000fe200078ec0ff */
[C---:B------:R-:W-:Y:S01]  /*fb00*/  IMAD.U32 R32, R6.reuse, 0x10000, RZ ;  /* 0x0001000006207824 */ /* 0x040fe200078e00ff */
[----:B------:R-:W-:Y:S01]  /*fb10*/  SHF.L.U32 R4, R5, 0x10, RZ ;  /* 0x0000001005047819 */ /* 0x000fe200000006ff */
[----:B---3--:R-:W-:Y:S01]  /*fb20*/  IMAD.U32 R39, R13, 0x10000, RZ ;  /* 0x000100000d277824 */ /* 0x008fe200078e00ff */
[----:B------:R-:W-:Y:S01]  /*fb30*/  LOP3.LUT R38, R5, 0xffff0000, RZ, 0xc0, !PT ;  /* 0xffff000005267812 */ /* 0x000fe200078ec0ff */
[C---:B------:R-:W-:Y:S01]  /*fb40*/  IMAD.U32 R5, R7.reuse, 0x10000, RZ ;  /* 0x0001000007057824 */ /* 0x040fe200078e00ff */
        /* <DEDUP_REMOVED lines=9> */
[C---:B------:R-:W-:Y:S01]  /*fbe0*/  IMAD.U32 R14, R15.reuse, 0x10000, RZ ;  /* 0x000100000f0e7824 */ /* 0x040fe200078e00ff */
[----:B------:R-:W-:Y:S01]  /*fbf0*/  LOP3.LUT R42, R15, 0xffff0000, RZ, 0xc0, !PT ;  /* 0xffff00000f2a7812 */ /* 0x000fe200078ec0ff */
[----:B------:R-:W-:Y:S01]  /*fc00*/  @!P0 FADD.FTZ R38, -R38, -RZ ;  /* 0x800000ff26268221 */ /* 0x000fe20000010100 */
[----:B------:R-:W-:Y:S01]  /*fc10*/  SHF.L.U32 R45, R12, 0x10, RZ ;  /* 0x000000100c2d7819 */ /* 0x000fe200000006ff */
[----:B------:R-:W-:Y:S01]  /*fc20*/  FMUL.FTZ R14, R14, R5 ;  /* 0x000000050e0e7220 */ /* 0x000fe20000410000 */
[----:B------:R-:W-:Y:S01]  /*fc30*/  LOP3.LUT R12, R12, 0xffff0000, RZ, 0xc0, !PT ;  /* 0xffff00000c0c7812 */ /* 0x000fe200078ec0ff */
[----:B------:R-:W-:Y:S01]  /*fc40*/  @!P0 FADD.FTZ R11, -R11, -RZ ;  /* 0x800000ff0b0b8221 */ /* 0x000fe20000010100 */
[----:B----4-:R-:W-:Y:S01]  /*fc50*/  LOP3.LUT R15, R26, 0xffff0000, RZ, 0xc0, !PT ;  /* 0xffff00001a0f7812 */ /* 0x010fe200078ec0ff */
[C---:B------:R-:W-:Y:S01]  /*fc60*/  IMAD.U32 R5, R25.reuse, 0x10000, RZ ;  /* 0x0001000019057824 */ /* 0x040fe200078e00ff */
[----:B------:R-:W-:Y:S01]  /*fc70*/  LOP3.LUT R25, R25, 0xffff0000, RZ, 0xc0, !PT ;  /* 0xffff000019197812 */ /* 0x000fe200078ec0ff */
[----:B------:R-:W-:Y:S01]  /*fc80*/  FMUL.FTZ R13, R13, R6 ;  /* 0x000000060d0d7220 */ /* 0x000fe20000410000 */
[----:B------:R-:W-:Y:S01]  /*fc90*/  LOP3.LUT R6, R24, 0xffff0000, RZ, 0xc0, !PT ;  /* 0xffff000018067812 */ /* 0x000fe200078ec0ff */
[----:B------:R-:W-:Y:S01]  /*fca0*/  FMUL.FTZ R42, R42, R7 ;  /* 0x000000072a2a7220 */ /* 0x000fe20000410000 */
[----:B------:R-:W-:Y:S01]  /*fcb0*/  SHF.L.U32 R7, R24, 0x10, RZ ;  /* 0x0000001018077819 */ /* 0x000fe200000006ff */
[----:B------:R-:W-:Y:S01]  /*fcc0*/  @!P0 FADD.FTZ R30, -R30, -RZ ;  /* 0x800000ff1e1e8221 */ /* 0x000fe20000010100 */
[----:B------:R-:W-:Y:S01]  /*fcd0*/  SHF.L.U32 R24, R26, 0x10, RZ ;  /* 0x000000101a187819 */ /* 0x000fe200000006ff */
[----:B------:R-:W-:Y:S01]  /*fce0*/  FMUL.FTZ R4, R39, R4 ;  /* 0x0000000427047220 */ /* 0x000fe20000410000 */
[----:B------:R-:W-:Y:S01]  /*fcf0*/  LOP3.LUT R26, R27, 0xffff0000, RZ, 0xc0, !PT ;  /* 0xffff00001b1a7812 */ /* 0x000fe200078ec0ff */
[----:B------:R-:W-:-:S02]  /*fd00*/  FMUL.FTZ R49, R49, R38 ;  /* 0x0000002631317220 */ /* 0x000fc40000410000 */
[----:B------:R-:W-:Y:S02]  /*fd10*/  @!P0 FADD.FTZ R32, -R32, -RZ ;  /* 0x800000ff20208221 */ /* 0x000fe40000010100 */
[----:B------:R-:W-:Y:S02]  /*fd20*/  FMUL.FTZ R11, R12, R11 ;  /* 0x0000000b0c0b7220 */ /* 0x000fe40000410000 */
        /* <DEDUP_REMOVED lines=16> */
.L_x_5861:
[----:B------:R-:W-:Y:S05]  /*fe30*/  BSYNC B0 ;  /* 0x0000000000007941 */ /* 0x000fea0003800000 */
.L_x_5860:
[----:B-----5:R1:W-:Y:S02]  /*fe40*/  STS.128 [R209+0x5000], R8 ;  /* 0x00500008d1007388 */ /* 0x0203e40000000c00 */
.L_x_5855:
[----:B------:R-:W-:Y:S05]  /*fe50*/  BSYNC B1 ;  /* 0x0000000000017941 */ /* 0x000fea0003800000 */
.L_x_5854:
[----:B------:R-:W-:-:S04]  /*fe60*/  IADD3 R2, R158, 0x30, RZ ;  /* 0x000000309e027810 */ /* 0x000fc80007ffe0ff */
[----:B------:R-:W-:-:S04]  /*fe70*/  ISETP.GE.AND P0, PT, R2, R33, PT ;  /* 0x000000210200720c */ /* 0x000fc80003f06270 */
[----:B------:R-:W-:-:S13]  /*fe80*/  ISETP.LT.OR P0, PT, R59, -0x187, P0 ;  /* 0xfffffe793b00780c */ /* 0x000fda0000701670 */
[----:B------:R-:W-:Y:S05]  /*fe90*/  @P0 BRA `(.L_x_5831) ;  /* 0x0000138000000947 */ /* 0x000fea0003800000 */
[----:B---34-:R3:W5:Y:S01]  /*fea0*/  LD.E.128 R28, [R40.64] ;  /* 0x00000006281c7980 */ /* 0x018762000c101d00 */
[----:B------:R-:W-:Y:S01]  /*feb0*/  ISETP.GE.AND P0, PT, R18, R17, PT ;  /* 0x000000111200720c */ /* 0x000fe20003f06270 */
[----:B------:R-:W-:-:S12]  /*fec0*/  BSSY B0, `(.L_x_5862) ;  /* 0x0000054000007945 */ /* 0x000fd80003800000 */
[----:B------:R-:W-:Y:S05]  /*fed0*/  @P0 BRA `(.L_x_5863) ;  /* 0x0000052000000947 */ /* 0x000fea0003800000 */
[-C--:B------:R-:W-:Y:S01]  /*fee0*/  ISETP.GE.AND P0, PT, R18, R21.reuse, PT ;  /* 0x000000151200720c */ /* 0x080fe20003f06270 */
[----:B------:R-:W-:Y:S01]  /*fef0*/  IMAD R12, R21, 0x30, RZ ;  /* 0x00000030150c7824 */ /* 0x000fe200078e02ff */
[----:B-1----:R-:W-:Y:S01]  /*ff00*/  MOV R5, R21 ;  /* 0x0000001500057202 */ /* 0x002fe20000000f00 */
[----:B------:R-:W-:-:S03]  /*ff10*/  IMAD.MOV.U32 R7, RZ, RZ, RZ ;  /* 0x000000ffff077224 */ /* 0x000fc600078e00ff */
        /* <DEDUP_REMOVED lines=51> */
[----:B---3--:R-:W-:Y:S01]  /*10250*/  LOP3.LUT R30, R13, 0xffff0000, RZ, 0xc0, !PT ;  /* 0xffff00000d1e7812 */ /* 0x008fe200078ec0ff */
[----:B------:R-:W-:Y:S01]  /*10260*/  FMUL.FTZ R10, R5, R10 ;  /* 0x0000000a050a7220 */ /* 0x000fe20000410000 */
[----:B------:R-:W-:Y:S01]  /*10270*/  LOP3.LUT R5, R12, 0xffff0000, RZ, 0xc0, !PT ;  /* 0xffff00000c057812 */ /* 0x000fe200078ec0ff */
[----:B------:R-:W-:Y:S01]  /*10280*/  FMUL.FTZ R9, R4, R9 ;  /* 0x0000000904097220 */ /* 0x000fe20000410000 */
[----:B------:R-:W-:Y:S01]  /*10290*/  SHF.L.U32 R4, R13, 0x10, RZ ;  /* 0x000000100d047819 */ /* 0x000fe200000006ff */
[----:B------:R-:W-:Y:S01]  /*102a0*/  FMUL.FTZ R11, R6, R11 ;  /* 0x0000000b060b7220 */ /* 0x000fe20000410000 */
[C---:B------:R-:W-:Y:S01]  /*102b0*/  SHF.L.U32 R7, R15.reuse, 0x10, RZ ;  /* 0x000000100f077819 */ /* 0x040fe200000006ff */
        /* <DEDUP_REMOVED lines=20> */
.L_x_5863:
[----:B------:R-:W-:Y:S05]  /*10400*/  BSYNC B0 ;  /* 0x0000000000007941 */ /* 0x000fea0003800000 */
.L_x_5862:
[----:B-----5:R4:W-:Y:S04]  /*10410*/  STS.128 [R209+0x1800], R28 ;  /* 0x0018001cd1007388 */ /* 0x0209e80000000c00 */
[----:B--2---:R4:W5:Y:S01]  /*10420*/  LD.E.128 R24, [R40.64+0x80] ;  /* 0x0000800628187980 */ /* 0x004962000c101d00 */
[----:B-1----:R-:W-:Y:S01]  /*10430*/  IADD3 R4, R18, 0x40, RZ ;  /* 0x0000004012047810 */ /* 0x002fe20007ffe0ff */
[----:B------:R-:W-:Y:S03]  /*10440*/  BSSY B0, `(.L_x_5864) ;  /* 0x0000057000007945 */ /* 0x000fe60003800000 */
[----:B------:R-:W-:-:S13]  /*10450*/  ISETP.GE.AND P0, PT, R4, R17, PT ;  /* 0x000000110400720c */ /* 0x000fda0003f06270 */
[----:B------:R-:W-:Y:S05]  /*10460*/  @P0 BRA `(.L_x_5865) ;  /* 0x0000054000000947 */ /* 0x000fea0003800000 */
[----:B------:R-:W-:Y:S01]  /*10470*/  ISETP.GE.AND P0, PT, R4, R21, PT ;  /* 0x000000150400720c */ /* 0x000fe20003f06270 */
[----:B------:R-:W-:Y:S02]  /*10480*/  IMAD.MOV.U32 R12, RZ, RZ, 0x30 ;  /* 0x00000030ff0c7424 */ /* 0x000fe400078e00ff */
[----:B------:R-:W-:Y:S02]  /*10490*/  IMAD.MOV.U32 R7, RZ, RZ, RZ ;  /* 0x000000ffff077224 */ /* 0x000fe400078e00ff */
[----:B------:R-:W-:Y:S02]  /*104a0*/  IMAD R12, R21, R12, 0x40 ;  /* 0x00000040150c7424 */ /* 0x000fe400078e020c */
[----:B------:R-:W-:-:S03]  /*104b0*/  IMAD.MOV.U32 R5, RZ, RZ, R21 ;  /* 0x000000ffff057224 */ /* 0x000fc600078e0015 */
[----:B------:R-:W-:-:S03]  /*104c0*/  IADD3 R13, P1, R12, R3, RZ ;  /* 0x000000030c0d7210 */ /* 0x000fc60007f3e0ff */
[----:B------:R-:W-:Y:S01]  /*104d0*/  @P0 IADD3 R7, -R21, RZ, RZ ;  /* 0x000000ff15070210 */ /* 0x000fe20007ffe1ff */
[--C-:B------:R-:W-:Y:S01]  /*104e0*/  @P0 IMAD.MOV R5, RZ, RZ, -R21.reuse ;  /* 0x000000ffff050224 */ /* 0x100fe200078e0a15 */
[----:B------:R-:W-:Y:S02]  /*104f0*/  LEA.HI.X.SX32 R12, R12, R43, 0x1, P1 ;  /* 0x0000002b0c0c7211 */ /* 0x000fe400008f0eff */
[C---:B------:R-:W-:Y:S02]  /*10500*/  IADD3 R9, P1, R7.reuse, R13, RZ ;  /* 0x0000000d07097210 */ /* 0x040fe40007f3e0ff */
[----:B------:R-:W-:Y:S02]  /*10510*/  MOV R14, RZ ;  /* 0x000000ff000e7202 */ /* 0x000fe40000000f00 */
[----:B------:R-:W-:Y:S01]  /*10520*/  LEA.HI.X.SX32 R7, R7, R12, 0x1, P1 ;  /* 0x0000000c07077211 */ /* 0x000fe200008f0eff */
[----:B------:R-:W-:Y:S01]  /*10530*/  @P0 IMAD.MOV R14, RZ, RZ, -R21 ;  /* 0x000000ffff0e0224 */ /* 0x000fe200078e0a15 */
[----:B------:R-:W-:-:S04]  /*10540*/  LEA R8, P1, R9, R34, 0x1 ;  /* 0x0000002209087211 */ /* 0x000fc800078208ff */
        /* <DEDUP_REMOVED lines=13> */
[----:B------:R-:W-:Y:S02]  /*10620*/  SHF.L.U32 R28, R24, 0x10, RZ ;  /* 0x00000010181c7819 */ /* 0x000fe400000006ff */
[----:B------:R-:W-:Y:S02]  /*10630*/  SHF.L.U32 R29, R26, 0x10, RZ ;  /* 0x000000101a1d7819 */ /* 0x000fe400000006ff */
[----:B------:R-:W-:Y:S02]  /*10640*/  LOP3.LUT R24, R24, 0xffff0000, RZ, 0xc0, !PT ;  /* 0xffff000018187812 */ /* 0x000fe400078ec0ff */
[----:B------:R-:W-:-:S02]  /*10650*/  LOP3.LUT R26, R26, 0xffff0000, RZ, 0xc0, !PT ;  /* 0xffff00001a1a7812 */ /* 0x000fc400078ec0ff */
[C---:B--2---:R-:W-:Y:S02]  /*10660*/  SHF.L.U32 R31, R8.reuse, 0x10, RZ ;  /* 0x00000010081f7819 */ /* 0x044fe400000006ff */
[----:B------:R-:W-:Y:S01]  /*10670*/  LOP3.LUT R27, R8, 0xffff0000, RZ, 0xc0, !PT ;  /* 0xffff0000081b7812 */ /* 0x000fe200078ec0ff */
[C---:B------:R-:W-:Y:S01]  /*10680*/  IMAD.U32 R8, R9.reuse, 0x10000, RZ ;  /* 0x0001000009087824 */ /* 0x040fe200078e00ff */
[----:B------:R-:W-:Y:S01]  /*10690*/  LOP3.LUT R38, R9, 0xffff0000, RZ, 0xc0, !PT ;  /* 0xffff000009267812 */ /* 0x000fe200078ec0ff */
[----:B------:R-:W-:Y:S01]  /*106a0*/  IMAD.U32 R9, R11, 0x10000, RZ ;  /* 0x000100000b097824 */ /* 0x000fe200078e00ff */
[C---:B------:R-:W-:Y:S01]  /*106b0*/  SHF.L.U32 R33, R10.reuse, 0x10, RZ ;  /* 0x000000100a217819 */ /* 0x040fe200000006ff */
[----:B---3--:R-:W-:Y:S01]  /*106c0*/  IMAD.U32 R39, R5, 0x10000, RZ ;  /* 0x0001000005277824 */ /* 0x008fe200078e00ff */
        /* <DEDUP_REMOVED lines=21> */
[----:B------:R-:W-:-:S02]  /*10820*/  FMUL.FTZ R39, R39, R8 ;  /* 0x0000000827277220 */ /* 0x000fc40000410000 */
[----:B------:R-:W-:Y:S02]  /*10830*/  FMUL.FTZ R45, R45, R38 ;  /* 0x000000262d2d7220 */ /* 0x000fe40000410000 */
[----:B------:R-:W-:Y:S02]  /*10840*/  @!P0 FADD.FTZ R33, -R33, -RZ ;  /* 0x800000ff21218221 */ /* 0x000fe40000010100 */
[----:B------:R-:W-:Y:S01]  /*10850*/  FMUL.FTZ R5, R5, R10 ;  /* 0x0000000a05057220 */ /* 0x000fe20000410000 */
[----:B------:R-:W-:Y:S01]  /*10860*/  LOP3.LUT R10, R14, 0xffff0000, RZ, 0xc0, !PT ;  /* 0xffff00000e0a7812 */ /* 0x000fe200078ec0ff */
[----:B------:R-:W-:Y:S01]  /*10870*/  FMUL.FTZ R46, R46, R11 ;  /* 0x0000000b2e2e7220 */ /* 0x000fe20000410000 */
[----:B------:R-:W-:Y:S01]  /*10880*/  SHF.L.U32 R11, R14, 0x10, RZ ;  /* 0x000000100e0b7819 */ /* 0x000fe200000006ff */
[----:B------:R-:W-:Y:S01]  /*10890*/  IMAD.U32 R4, R13, 0x10000, RZ ;  /* 0x000100000d047824 */ /* 0x000fe200078e00ff */
[C---:B------:R-:W-:Y:S01]  /*108a0*/  LOP3.LUT R14, R15.reuse, 0xffff0000, RZ, 0xc0, !PT ;  /* 0xffff00000f0e7812 */ /* 0x040fe200078ec0ff */
[----:B------:R-:W-:-:S02]  /*108b0*/  IMAD.U32 R8, R15, 0x10000, RZ ;  /* 0x000100000f087824 */ /* 0x000fc400078e00ff */
[----:B------:R-:W-:Y:S02]  /*108c0*/  FMUL.FTZ R31, R42, R31 ;  /* 0x0000001f2a1f7220 */ /* 0x000fe40000410000 */
        /* <DEDUP_REMOVED lines=9> */
[----:B------:R-:W-:Y:S01]  /*10960*/  FFMA.FTZ R11, R29, R11, R44 ;  /* 0x0000000b1d0b7223 */ /* 0x000fe2000001002c */
[----:B------:R-:W-:Y:S01]  /*10970*/  MOV R25, R45 ;  /* 0x0000002d00197202 */ /* 0x000fe20000000f00 */
[----:B------:R-:W-:Y:S01]  /*10980*/  FFMA.FTZ R10, R26, R10, R5 ;  /* 0x0000000a1a0a7223 */ /* 0x000fe20000010005 */
[----:B------:R-:W-:-:S04]  /*10990*/  F2FP.BF16.PACK_AB R24, R6, R7 ;  /* 0x000000070618723e */ /* 0x000fc800000010ff */
[----:B------:R-:W-:Y:S02]  /*109a0*/  F2FP.BF16.PACK_AB R26, R10, R11 ;  /* 0x0000000b0a1a723e */ /* 0x000fe400000010ff */
.L_x_5865:
[----:B------:R-:W-:Y:S05]  /*109b0*/  BSYNC B0 ;  /* 0x0000000000007941 */ /* 0x000fea0003800000 */
.L_x_5864:
[----:B-----5:R1:W-:Y:S04]  /*109c0*/  STS.128 [R209+0x3800], R24 ;  /* 0x00380018d1007388 */ /* 0x0203e80000000c00 */
[----:B------:R1:W5:Y:S01]  /*109d0*/  LD.E.128 R4, [R40.64+0x100] ;  /* 0x0001000628047980 */ /* 0x000362000c101d00 */
[----:B------:R-:W-:Y:S01]  /*109e0*/  IADD3 R18, R18, 0x80, RZ ;  /* 0x0000008012127810 */ /* 0x000fe20007ffe0ff */
[----:B------:R-:W-:Y:S03]  /*109f0*/  BSSY B0, `(.L_x_5866) ;  /* 0x0000058000007945 */ /* 0x000fe60003800000 */
[----:B------:R-:W-:-:S13]  /*10a00*/  ISETP.GE.AND P0, PT, R18, R17, PT ;  /* 0x000000111200720c */ /* 0x000fda0003f06270 */
        /* <DEDUP_REMOVED lines=10> */
[C---:B------:R-:W-:Y:S01]  /*10ab0*/  IADD3 R13, P1, R8.reuse, R3, RZ ;  /* 0x00000003080d7210 */ /* 0x040fe20007f3e0ff */
[----:B------:R-:W-:Y:S01]  /*10ac0*/  IMAD.WIDE R10, R9, 0x2, R40 ;  /* 0x00000002090a7825 */ /* 0x000fe200078e0228 */
[----:B------:R-:W-:Y:S02]  /*10ad0*/  MOV R18, RZ ;  /* 0x000000ff00127202 */ /* 0x000fe40000000f00 */
[----:B------:R-:W-:Y:S02]  /*10ae0*/  LEA.HI.X.SX32 R12, R8, R43, 0x1, P1 ;  /* 0x0000002b080c7211 */ /* 0x000fe400008f0eff */
[C---:B------:R-:W-:Y:S01]  /*10af0*/  LEA R14, P1, R13.reuse, R34, 0x1 ;  /* 0x000000220d0e7211 */ /* 0x040fe200078208ff */
[----:B------:R-:W-:Y:S01]  /*10b00*/  @P0 IMAD.MOV R18, RZ, RZ, -R21 ;  /* 0x000000ffff120224 */ /* 0x000fe200078e0a15 */
[----:B------:R-:W2:Y:S02]  /*10b10*/  LD.E.128 R8, [R10.64+0x100] ;  /* 0x000100060a087980 */ /* 0x000ea4000c101d00 */
[----:B------:R-:W-:-:S02]  /*10b20*/  LEA.HI.X R15, R13, R35, R12, 0x1, P1 ;  /* 0x000000230d0f7211 */ /* 0x000fc400008f0c0c */
[----:B------:R-:W-:-:S04]  /*10b30*/  IADD3 R3, P1, R18, R3, RZ ;  /* 0x0000000312037210 */ /* 0x000fc80007f3e0ff */
[----:B---3--:R-:W3:Y:S01]  /*10b40*/  LD.E.128 R12, [R14.64] ;  /* 0x000000060e0c7980 */ /* 0x008ee2000c101d00 */
[----:B------:R-:W-:Y:S02]  /*10b50*/  LEA.HI.X.SX32 R18, R18, R43, 0x1, P1 ;  /* 0x0000002b12127211 */ /* 0x000fe400008f0eff */
[----:B-1----:R-:W-:-:S04]  /*10b60*/  LEA R24, P1, R3, R36, 0x1 ;  /* 0x0000002403187211 */ /* 0x002fc800078208ff */
[----:B------:R-:W-:-:S06]  /*10b70*/  LEA.HI.X R25, R3, R37, R18, 0x1, P1 ;  /* 0x0000002503197211 */ /* 0x000fcc00008f0c12 */
[----:B----4-:R-:W4:Y:S01]  /*10b80*/  LD.E.128 R24, [R24.64] ;  /* 0x0000000618187980 */ /* 0x010f22000c101d00 */
        /* <DEDUP_REMOVED lines=62> */
.L_x_5867:
[----:B------:R-:W-:Y:S05]  /*10f70*/  BSYNC B0 ;  /* 0x0000000000007941 */ /* 0x000fea0003800000 */
.L_x_5866:
[----:B-----5:R2:W-:Y:S01]  /*10f80*/  STS.128 [R209+0x5800], R4 ;  /* 0x00580004d1007388 */ /* 0x0205e20000000c00 */
[----:B------:R-:W-:Y:S05]  /*10f90*/  BRA `(.L_x_5831) ;  /* 0x0000028000007947 */ /* 0x000fea0003800000 */
.L_x_5805:
[----:B------:R-:W-:Y:S01]  /*10fa0*/  IMAD.IADD R5, R208, 0x1, -R63 ;  /* 0x00000001d0057824 */ /* 0x000fe200078e0a3f */
[C---:B------:R-:W-:Y:S02]  /*10fb0*/  IADD3 R0, R158.reuse, 0x10, RZ ;  /* 0x000000109e007810 */ /* 0x040fe40007ffe0ff */
[----:B------:R-:W-:Y:S02]  /*10fc0*/  IADD3 R2, R158, 0x30, RZ ;  /* 0x000000309e027810 */ /* 0x000fe40007ffe0ff */
[----:B------:R-:W-:-:S02]  /*10fd0*/  ISETP.GE.AND P5, PT, R0, R5, PT ;  /* 0x000000050000720c */ /* 0x000fc40003fa6270 */
[C---:B------:R-:W-:Y:S02]  /*10fe0*/  IADD3 R16, R158.reuse, 0x20, RZ ;  /* 0x000000209e107810 */ /* 0x040fe40007ffe0ff */
[-C--:B------:R-:W-:Y:S02]  /*10ff0*/  ISETP.GE.AND P6, PT, R158, R5.reuse, PT ;  /* 0x000000059e00720c */ /* 0x080fe40003fc6270 */
[-C--:B------:R-:W-:Y:S02]  /*11000*/  ISETP.GE.AND P3, PT, R2, R5.reuse, PT ;  /* 0x000000050200720c */ /* 0x080fe40003f66270 */
[----:B------:R-:W-:-:S05]  /*11010*/  ISETP.GE.AND P4, PT, R16, R5, PT ;  /* 0x000000051000720c */ /* 0x000fca0003f86270 */
[----:B------:R-:W-:-:S04]  /*11020*/  @!P5 IADD3 R5, P1, R3, R160, RZ ;  /* 0x000000a00305d210 */ /* 0x000fc80007f3e0ff */
[-C--:B-----5:R-:W-:Y:S01]  /*11030*/  @!P6 LEA R8, P2, R160, R166.reuse, 0x1 ;  /* 0x000000a6a008e211 */ /* 0x0a0fe200078408ff */
[--C-:B------:R-:W-:Y:S01]  /*11040*/  @!P5 IMAD.X R7, R7, 0x1, R163.reuse, P1 ;  /* 0x000000010707d824 */ /* 0x100fe200008e06a3 */
[----:B------:R-:W-:Y:S01]  /*11050*/  @!P5 LEA R6, P1, R5, R166, 0x1 ;  /* 0x000000a60506d211 */ /* 0x000fe200078208ff */
[----:B------:R-:W-:Y:S01]  /*11060*/  @!P3 IMAD.MOV.U32 R10, RZ, RZ, R160 ;  /* 0x000000ffff0ab224 */ /* 0x000fe200078e00a0 */
[----:B------:R-:W-:Y:S01]  /*11070*/  @!P4 LEA R3, P0, R164, R160, 0x5 ;  /* 0x000000a0a403c211 */ /* 0x000fe200078028ff */
[--C-:B------:R-:W-:Y:S01]  /*11080*/  @!P3 IMAD.MOV.U32 R11, RZ, RZ, R163.reuse ;  /* 0x000000ffff0bb224 */ /* 0x100fe200078e00a3 */
[-C--:B------:R-:W-:Y:S01]  /*11090*/  @!P6 LEA.HI.X R9, R160, R167.reuse, R163, 0x1, P2 ;  /* 0x000000a7a009e211 */ /* 0x080fe200010f0ca3 */
[----:B------:R-:W-:Y:S01]  /*110a0*/  @!P3 IMAD R4, R165, 0x30, RZ ;  /* 0x00000030a504b824 */ /* 0x000fe200078e02ff */
[----:B------:R-:W-:Y:S01]  /*110b0*/  @!P5 LEA.HI.X R7, R5, R167, R7, 0x1, P1 ;  /* 0x000000a70507d211 */ /* 0x000fe200008f0c07 */
[C---:B------:R-:W-:Y:S01]  /*110c0*/  @!P3 IMAD.WIDE.U32 R10, R164.reuse, 0x30, R10 ;  /* 0x00000030a40ab825 */ /* 0x040fe200078e000a */
[----:B------:R-:W-:Y:S01]  /*110d0*/  @!P4 LEA.HI.X R162, R164, R163, R165, 0x5, P0 ;  /* 0x000000a3a4a2c211 */ /* 0x000fe200000f2ca5 */
[----:B------:R-:W-:Y:S01]  /*110e0*/  @!PT LDS RZ, [RZ] ;  /* 0x00000000fffff984 */ /* 0x000fe20000000800 */
[----:B------:R-:W-:Y:S01]  /*110f0*/  @!PT LDS RZ, [RZ] ;  /* 0x00000000fffff984 */ /* 0x000fe20000000800 */
[----:B------:R-:W-:Y:S01]  /*11100*/  @!PT LDS RZ, [RZ] ;  /* 0x00000000fffff984 */ /* 0x000fe20000000800 */
[----:B------:R1:W-:Y:S01]  /*11110*/  @!P6 LDGSTS.E.BYPASS.LTC128B.128 [R209], [R8.64] ;  /* 0x0000000008d1efae */ /* 0x0003e2000b901d46 */
[-C--:B------:R-:W-:Y:S01]  /*11120*/  @!P4 LEA R12, P1, R3, R166.reuse, 0x1 ;  /* 0x000000a6030cc211 */ /* 0x080fe200078208ff */
[----:B------:R-:W-:Y:S01]  /*11130*/  @!P3 IMAD.IADD R5, R11, 0x1, R4 ;  /* 0x000000010b05b824 */ /* 0x000fe200078e0204 */
[----:B------:R-:W-:Y:S01]  /*11140*/  @!P3 LEA R4, P0, R10, R166, 0x1 ;  /* 0x000000a60a04b211 */ /* 0x000fe200078008ff */
[----:B------:R1:W-:Y:S01]  /*11150*/  @!P6 LDGSTS.E.BYPASS.LTC128B.128 [R209+0x2000], [R8.64+0x80] ;  /* 0x0200008008d1efae */ /* 0x0003e2000b901d46 */
[----:B------:R-:W-:-:S02]  /*11160*/  @!P4 LEA.HI.X R13, R3, R167, R162, 0x1, P1 ;  /* 0x000000a7030dc211 */ /* 0x000fc400008f0ca2 */
[----:B------:R-:W-:Y:S01]  /*11170*/  @!P3 LEA.HI.X R5, R10, R167, R5, 0x1, P0 ;  /* 0x000000a70a05b211 */ /* 0x000fe200000f0c05 */
[----:B------:R1:W-:Y:S04]  /*11180*/  @!P6 LDGSTS.E.BYPASS.LTC128B.128 [R209+0x4000], [R8.64+0x100] ;  /* 0x0400010008d1efae */ /* 0x0003e8000b901d46 */
        /* <DEDUP_REMOVED lines=9> */
.L_x_5831:
[----:B------:R-:W-:Y:S05]  /*11220*/  BSYNC B2 ;  /* 0x0000000000027941 */ /* 0x000fea0003800000 */
.L_x_5804:
[----:B------:R-:W-:Y:S01]  /*11230*/  IADD3 R211, R133, -0x1, RZ ;  /* 0xffffffff85d37810 */ /* 0x000fe20007ffe0ff */
[----:B------:R-:W-:-:S02]  /*11240*/  IMAD.SHL.U32 R192, R158, 0x8, RZ ;  /* 0x000000089ec07824 */ /* 0x000fc400078e00ff */
[----:B------:R-:W-:Y:S02]  /*11250*/  IMAD.SHL.U32 R21, R71, 0x40, RZ ;  /* 0x0000004047157824 */ /* 0x000fe400078e00ff */
[----:B------:R-:W-:-:S03]  /*11260*/  IMAD.SHL.U32 R20, R211, 0x40, RZ ;  /* 0x00000040d3147824 */ /* 0x000fc600078e00ff */
[----:B------:R-:W-:Y:S01]  /*11270*/  LOP3.LUT R21, R21, 0xfffffe00, RZ, 0xc0, !PT ;  /* 0xfffffe0015157812 */ /* 0x000fe200078ec0ff */
[----:B------:R-:W-:-:S05]  /*11280*/  IMAD.IADD R3, R57, 0x1, -R20 ;  /* 0x0000000139037824 */ /* 0x000fca00078e0a14 */
[-C--:B------:R-:W-:Y:S02]  /*11290*/  ISETP.GE.AND P1, PT, R158, R3.reuse, PT ;  /* 0x000000039e00720c */ /* 0x080fe40003f26270 */
[-C--:B------:R-:W-:Y:S02]  /*112a0*/  ISETP.GE.AND P6, PT, R0, R3.reuse, PT ;  /* 0x000000030000720c */ /* 0x080fe40003fc6270 */
[-C--:B------:R-:W-:Y:S02]  /*112b0*/  ISETP.GE.AND P4, PT, R2, R3.reuse, PT ;  /* 0x000000030200720c */ /* 0x080fe40003f86270 */
[-C--:B------:R-:W-:Y:S02]  /*112c0*/  ISETP.GE.AND P5, PT, R16, R3.reuse, PT ;  /* 0x000000031000720c */ /* 0x080fe40003fa6270 */
[----:B------:R-:W-:Y:S02]  /*112d0*/  ISETP.GE.AND P3, PT, R0, R3, PT ;  /* 0x000000030000720c */ /* 0x000fe40003f66270 */
[----:B------:R-:W-:-:S02]  /*112e0*/  SHF.R.S32.HI R0, RZ, 0x4, R75 ;  /* 0x00000004ff007819 */ /* 0x000fc4000001144b */
[----:B------:R-:W-:Y:S01]  /*112f0*/  ISETP.GE.AND P2, PT, R16, R3, PT ;  /* 0x000000031000720c */ /* 0x000fe20003f46270 */
[----:B------:R-:W-:Y:S01]  /*11300*/  @!P1 IMAD.MOV.U32 R201, RZ, RZ, R199 ;  /* 0x000000ffffc99224 */ /* 0x000fe200078e00c7 */
[----:B------:R-:W-:Y:S02]  /*11310*/  LEA.HI R75, R75, R0, RZ, 0x1 ;  /* 0x000000004b4b7211 */ /* 0x000fe400078f08ff */
[CC--:B-12---:R-:W-:Y:S01]  /*11320*/  @!P6 LEA R4, P0, R72.reuse, R200.reuse, 0x1 ;  /* 0x000000c84804e211 */ /* 0x0c6fe200078008ff */
[----:B------:R-:W-:Y:S01]  /*11330*/  @!P4 IMAD R6, R137, 0x60, RZ ;  /* 0x000000608906c824 */ /* 0x000fe200078e02ff */
[----:B------:R-:W-:Y:S01]  /*11340*/  @!PT LDS RZ, [RZ] ;  /* 0x00000000fffff984 */ /* 0x000fe20000000800 */
[----:B------:R-:W-:Y:S01]  /*11350*/  @!PT LDS RZ, [RZ] ;  /* 0x00000000fffff984 */ /* 0x000fe20000000800 */
[----:B------:R-:W-:Y:S01]  /*11360*/  @!PT LDS RZ, [RZ] ;  /* 0x00000000fffff984 */ /* 0x000fe20000000800 */
[----:B------:R1:W-:Y:S01]  /*11370*/  @!P1 LDGSTS.E.BYPASS.LTC128B.128 [R209+0x6000], [R200.64] ;  /* 0x06000000c8d19fae */ /* 0x0003e2000b901d46 */
[----:B------:R-:W-:Y:S02]  /*11380*/  LOP3.LUT R75, R75, 0xfffffffe, RZ, 0xc0, !PT ;  /* 0xfffffffe4b4b7812 */ /* 0x000fe400078ec0ff */
[----:B------:R-:W-:Y:S01]  /*11390*/  @!P6 LEA.HI.X R5, R72, R199, R73, 0x1, P0 ;  /* 0x000000c74805e211 */ /* 0x000fe200000f0c49 */
[----:B------:R1:W-:Y:S01]  /*113a0*/  @!P1 LDGSTS.E.BYPASS.LTC128B.128 [R209+0x8000], [R200.64+0x80] ;  /* 0x08000080c8d19fae */ /* 0x0003e2000b901d46 */
[----:B------:R-:W-:Y:S01]  /*113b0*/  @!P5 LEA R10, P0, R136, R200, 0x6 ;  /* 0x000000c8880ad211 */ /* 0x000fe200078030ff */
[----:B------:R-:W-:-:S02]  /*113c0*/  IMAD.IADD R75, R0, 0x1, -R75 ;  /* 0x00000001004b7824 */ /* 0x000fc400078e0a4b */
[----:B------:R1:W-:Y:S01]  /*113d0*/  @!P1 LDGSTS.E.BYPASS.LTC128B.128 [R209+0xa000], [R200.64+0x100] ;  /* 0x0a000100c8d19fae */ /* 0x0003e2000b901d46 */
[----:B------:R-:W-:Y:S01]  /*113e0*/  @!P5 LEA.HI.X R11, R136, R199, R137, 0x6, P0 ;  /* 0x000000c7880bd211 */ /* 0x000fe200000f3489 */
[----:B------:R-:W-:Y:S01]  /*113f0*/  IMAD.SHL.U32 R0, R68, 0x40, RZ ;  /* 0x0000004044007824 */ /* 0x000fe200078e00ff */
[-C--:B------:R-:W-:Y:S01]  /*11400*/  ISETP.GE.AND P1, PT, R2, R3.reuse, PT ;  /* 0x000000030200720c */ /* 0x080fe20003f26270 */
[----:B------:R2:W-:Y:S01]  /*11410*/  @!P6 LDGSTS.E.BYPASS.LTC128B.128 [R209+0x6800], [R4.64] ;  /* 0x0680000004d1efae */ /* 0x0005e2000b901d46 */
[----:B------:R-:W-:Y:S01]  /*11420*/  ISETP.GE.AND P0, PT, R158, R3, PT ;  /* 0x000000039e00720c */ /* 0x000fe20003f06270 */
[----:B------:R-:W-:Y:S02]  /*11430*/  IMAD.SHL.U32 R3, R74, 0x40, RZ ;  /* 0x000000404a037824 */ /* 0x000fe400078e00ff */
[----:B------:R2:W-:Y:S03]  /*11440*/  @!P6 LDGSTS.E.BYPASS.LTC128B.128 [R209+0x8800], [R4.64+0x80] ;  /* 0x0880008004d1efae */ /* 0x0005e6000b901d46 */
[----:B------:R-:W-:Y:S01]  /*11450*/  LOP3.LUT R3, R3, 0x1c0, RZ, 0xc0, !PT ;  /* 0x000001c003037812 */ /* 0x000fe200078ec0ff */
[----:B------:R2:W-:Y:S04]  /*11460*/  @!P6 LDGSTS.E.BYPASS.LTC128B.128 [R209+0xa800], [R4.64+0x100] ;  /* 0x0a80010004d1efae */ /* 0x0005e8000b901d46 */
[----:B------:R5:W-:Y:S04]  /*11470*/  @!P5 LDGSTS.E.BYPASS.LTC128B.128 [R209+0x7000], [R10.64] ;  /* 0x070000000ad1dfae */ /* 0x000be8000b901d46 */
[----:B------:R5:W-:Y:S04]  /*11480*/  @!P5 LDGSTS.E.BYPASS.LTC128B.128 [R209+0x9000], [R10.64+0x80] ;  /* 0x090000800ad1dfae */ /* 0x000be8000b901d46 */
[----:B------:R5:W-:Y:S01]  /*11490*/  @!P5 LDGSTS.E.BYPASS.LTC128B.128 [R209+0xb000], [R10.64+0x100] ;  /* 0x0b0001000ad1dfae */ /* 0x000be2000b901d46 */
[----:B-1----:R-:W-:-:S04]  /*114a0*/  @!P4 IMAD.MOV.U32 R201, RZ, RZ, R199 ;  /* 0x000000ffffc9c224 */ /* 0x002fc800078e00c7 */
[----:B------:R-:W-:-:S04]  /*114b0*/  @!P4 IMAD.WIDE.U32 R8, R136, 0x60, R200 ;  /* 0x000000608808c825 */ /* 0x000fc800078e00c8 */
[----:B------:R-:W-:Y:S02]  /*114c0*/  @!P4 IMAD.IADD R7, R6, 0x1, R9 ;  /* 0x000000010607c824 */ /* 0x000fe400078e0209 */
[----:B------:R-:W-:Y:S01]  /*114d0*/  @!P4 IMAD.MOV.U32 R6, RZ, RZ, R8 ;  /* 0x000000ffff06c224 */ /* 0x000fe200078e0008 */
[----:B--2---:R-:W-:Y:S01]  /*114e0*/  LOP3.LUT R5, R0, 0x1c0, RZ, 0xc0, !PT ;  /* 0x000001c000057812 */ /* 0x004fe200078ec0ff */
[----:B------:R-:W-:-:S03]  /*114f0*/  IMAD.SHL.U32 R0, R75, 0x8, RZ ;  /* 0x000000084b007824 */ /* 0x000fc600078e00ff */
[----:B------:R1:W-:Y:S01]  /*11500*/  @!P4 LDGSTS.E.BYPASS.LTC128B.128 [R209+0x7800], [R6.64] ;  /* 0x0780000006d1cfae */ /* 0x0003e2000b901d46 */
[----:B------:R-:W-:Y:S01]  /*11510*/  LOP3.LUT R192, R5, 0x8, R192, 0xf8, !PT ;  /* 0x0000000805c07812 */ /* 0x000fe200078ef8c0 */
[----:B------:R-:W-:Y:S01]  /*11520*/  @!P1 IMAD R4, R139, 0x60, RZ ;  /* 0x000000608b049824 */ /* 0x000fe200078e02ff */
[----:B------:R-:W-:Y:S01]  /*11530*/  LOP3.LUT R0, R3, 0x8, R0, 0xf8, !PT ;  /* 0x0000000803007812 */ /* 0x000fe200078ef800 */
[----:B------:R1:W-:Y:S01]  /*11540*/  @!P4 LDGSTS.E.BYPASS.LTC128B.128 [R209+0x9800], [R6.64+0x80] ;  /* 0x0980008006d1cfae */ /* 0x0003e2000b901d46 */
[----:B------:R-:W-:Y:S01]  /*11550*/  SHF.R.U32.HI R5, RZ, 0x3, R5 ;  /* 0x00000003ff057819 */ /* 0x000fe20000011605 */
[----:B------:R-:W-:Y:S01]  /*11560*/  @!P1 IMAD.WIDE.U32 R8, R138, 0x60, R202 ;  /* 0x000000608a089825 */ /* 0x000fe200078e00ca */
[----:B------:R-:W-:Y:S01]  /*11570*/  SHF.R.U32.HI R3, RZ, 0x3, R3 ;  /* 0x00000003ff037819 */ /* 0x000fe20000011603 */
[----:B------:R1:W-:Y:S01]  /*11580*/  @!P4 LDGSTS.E.BYPASS.LTC128B.128 [R209+0xb800], [R6.64+0x100] ;  /* 0x0b80010006d1cfae */ /* 0x0003e2000b901d46 */
[----:B------:R-:W-:Y:S01]  /*11590*/  LOP3.LUT R192, R192, R5, RZ, 0x3c, !PT ;  /* 0x00000005c0c07212 */ /* 0x000fe200078e3cff */
[----:B------:R-:W-:Y:S01]  /*115a0*/  IMAD R193, R62, 0x400, R21 ;  /* 0x000004003ec17824 */ /* 0x000fe200078e0215 */
[----:B------:R-:W-:Y:S01]  /*115b0*/  LOP3.LUT R0, R0, R3, RZ, 0x3c, !PT ;  /* 0x0000000300007212 */ /* 0x000fe200078e3cff */
[----:B------:R-:W0:Y:S01]  /*115c0*/  LDGDEPBAR ;  /* 0x00000000000079af */ /* 0x000e220000000000 */
[----:B------:R-:W-:-:S02]  /*115d0*/  @!P1 IMAD.IADD R5, R4, 0x1, R9 ;  /* 0x0000000104059824 */ /* 0x000fc400078e0209 */
[----:B------:R-:W-:Y:S01]  /*115e0*/  IMAD R192, R75, 0x200, R192 ;  /* 0x000002004bc07824 */ /* 0x000fe200078e02c0 */
[----:B------:R-:W2:Y:S04]  /*115f0*/  LD.E R61, [R22.64+0x184] ;  /* 0x00018406163d7980 */ /* 0x000ea8000c101900 */
[----:B---3--:R-:W3:Y:S01]  /*11600*/  LD.E R60, [R22.64+0x188] ;  /* 0x00018806163c7980 */ /* 0x008ee2000c101900 */
[----:B------:R-:W-:Y:S02]  /*11610*/  IMAD.IADD R193, R0, 0x1, R193 ;  /* 0x0000000100c17824 */ /* 0x000fe400078e02c1 */
[----:B------:R-:W-:Y:S01]  /*11620*/  @!P1 IMAD.MOV.U32 R4, RZ, RZ, R8 ;  /* 0x000000ffff049224 */ /* 0x000fe200078e0008 */
[----:B-1----:R-:W-:Y:S01]  /*11630*/  @!P3 LEA R6, P4, R69, R202, 0x1 ;  /* 0x000000ca4506b211 */ /* 0x002fe200078808ff */
[----:B------:R-:W-:-:S04]  /*11640*/  DEPBAR.LE SB0, 0x0 ;  /* 0x000080000000791a */ /* 0x000fc80000000000 */
[----:B------:R-:W-:Y:S01]  /*11650*/  BAR.SYNC.DEFER_BLOCKING 0x0 ;  /* 0x0000000000007b1d */ /* 0x000fe20000010000 */
[----:B------:R-:W-:Y:S02]  /*11660*/  @!P3 LEA.HI.X R7, R69, R203, R70, 0x1, P4 ;  /* 0x000000cb4507b211 */ /* 0x000fe400020f0c46 */
[----:B------:R-:W-:-:S04]  /*11670*/  @!P2 LEA R2, P4, R138, R202, 0x6 ;  /* 0x000000ca8a02a211 */ /* 0x000fc800078830ff */
[----:B------:R-:W-:Y:S01]  /*11680*/  @!P2 LEA.HI.X R3, R138, R203, R139, 0x6, P4 ;  /* 0x000000cb8a03a211 */ /* 0x000fe200020f348b */
[----:B------:R-:W-:Y:S02]  /*11690*/  IMAD.SHL.U32 R192, R192, 0x2, RZ ;  /* 0x00000002c0c07824 */ /* 0x000fe400078e00ff */
        /* <DEDUP_REMOVED lines=38> */
[----:B------:R-:W4:Y:S04]  /*11900*/  LDSM.16.M88.4 R24, [R192+0x6000] ;  /* 0x00600000c018783b */ /* 0x000f280000000200 */
[----:B------:R-:W4:Y:S01]  /*11910*/  LDSM.16.M88.4 R12, [R192+0x6800] ;  /* 0x00680000c00c783b */ /* 0x000f220000000200 */
[----:B------:R-:W-:-:S03]  /*11920*/  R2P PR, R68, 0x6 ;  /* 0x0000000644007804 */ /* 0x000fc60000000000 */
[----:B----4-:R-:W4:Y:S01]  /*11930*/  LDSM.16.M88.4 R36, [R192+0x7000] ;  /* 0x00700000c024783b */ /* 0x010f220000000200 */
[----:B-1----:R-:W-:Y:S01]  /*11940*/  IADD3 R2, R192, 0x6000, RZ ;  /* 0x00006000c0027810 */ /* 0x002fe20007ffe0ff */
[--C-:B------:R-:W-:Y:S01]  /*11950*/  IMAD R191, R58, 0x2, R193.reuse ;  /* 0x000000023abf7824 */ /* 0x100fe200078e02c1 */
[----:B------:R-:W-:Y:S01]  /*11960*/  IADD3 R190, R192, 0x6020, RZ ;  /* 0x00006020c0be7810 */ /* 0x000fe20007ffe0ff */
[----:B------:R-:W1:Y:S04]  /*11970*/  LDSM.16.M88.4 R80, [R192+0x7800] ;  /* 0x00780000c050783b */ /* 0x000e680000000200 */
[----:B------:R-:W-:Y:S02]  /*11980*/  LDSM.16.M88.4 R44, [R191] ;  /* 0x00000000bf2c783b */ /* 0x000fe40000000200 */
[----:B------:R-:W-:Y:S01]  /*11990*/  @P1 IADD3 R190, R2, -0x20, RZ ;  /* 0xffffffe002be1810 */ /* 0x000fe20007ffe0ff */
[----:B------:R-:W-:Y:S01]  /*119a0*/  IMAD.MOV.U32 R3, RZ, RZ, 0x40 ;  /* 0x00000040ff037424 */ /* 0x000fe200078e00ff */
[----:B------:R-:W-:Y:S01]  /*119b0*/  LOP3.LUT R0, R0, R21, RZ, 0xfc, !PT ;  /* 0x0000001500007212 */ /* 0x000fe200078efcff */
[----:B------:R-:W-:Y:S01]  /*119c0*/  IMAD R189, R56, 0x2, R193 ;  /* 0x0000000238bd7824 */ /* 0x000fe200078e02c1 */
[----:B------:R-:W0:Y:S04]  /*119d0*/  LDGDEPBAR ;  /* 0x00000000000079af */ /* 0x000e280000000000 */
[----:B------:R-:W1:Y:S04]  /*119e0*/  LDSM.16.M88.4 R76, [R190] ;  /* 0x00000000be4c783b */ /* 0x000e680000000200 */
[----:B-----5:R-:W5:Y:S04]  /*119f0*/  LDSM.16.M88.4 R8, [R190+0x800] ;  /* 0x00080000be08783b */ /* 0x020f680000000200 */
[----:B------:R-:W1:Y:S01]  /*11a00*/  LDSM.16.M88.4 R40, [R190+0x1000] ;  /* 0x00100000be28783b */ /* 0x000e620000000200 */
[----:B------:R-:W-:-:S03]  /*11a10*/  SEL R3, R3, 0xffffffc0, !P2 ;  /* 0xffffffc003037807 */ /* 0x000fc60005000000 */
[----:B------:R-:W1:Y:S01]  /*11a20*/  LDSM.16.M88.4 R48, [R190+0x1800] ;  /* 0x00180000be30783b */ /* 0x000e620000000200 */
[C---:B------:R-:W-:Y:S01]  /*11a30*/  HMMA.16816.F32.BF16 R28, R52.reuse, R24, RZ ;  /* 0x00000018341c723c */ /* 0x040fe200000418ff */
[----:B------:R-:W-:Y:S02]  /*11a40*/  IMAD.IADD R187, R192, 0x1, R3 ;  /* 0x00000001c0bb7824 */ /* 0x000fe400078e0203 */
[----:B------:R-:W-:Y:S04]  /*11a50*/  LDSM.16.M88.4 R32, [R189] ;  /* 0x00000000bd20783b */ /* 0x000fe80000000200 */
[----:B------:R-:W1:Y:S01]  /*11a60*/  LDSM.16.M88.4 R4, [R187+0x6000] ;  /* 0x00600000bb04783b */ /* 0x000e620000000200 */
[C---:B------:R-:W-:Y:S08]  /*11a70*/  HMMA.16816.F32.BF16 R16, R52.reuse, R12, RZ ;  /* 0x0000000c3410723c */ /* 0x040ff000000418ff */
[C---:B----4-:R-:W-:Y:S08]  /*11a80*/  HMMA.16816.F32.BF16 R72, R52.reuse, R36, RZ ;  /* 0x000000243448723c */ /* 0x050ff000000418ff */
[----:B------:R-:W-:Y:S01]  /*11a90*/  HMMA.16816.F32.BF16 R68, R52, R38, RZ ;  /* 0x000000263444723c */ /* 0x000fe200000418ff */
[----:B------:R-:W4:Y:S01]  /*11aa0*/  LDSM.16.M88.4 R36, [R187+0x6800] ;  /* 0x00680000bb24783b */ /* 0x000f220000000200 */
[----:B------:R-:W-:-:S03]  /*11ab0*/  IMAD R188, R56, 0x2, R191 ;  /* 0x0000000238bc7824 */ /* 0x000fc600078e02bf */
[----:B------:R-:W-:Y:S03]  /*11ac0*/  LDSM.16.M88.4 R88, [R190+0x2800] ;  /* 0x00280000be58783b */ /* 0x000fe60000000200 */
[C---:B------:R-:W-:Y:S01]  /*11ad0*/  HMMA.16816.F32.BF16 R24, R52.reuse, R26, RZ ;  /* 0x0000001a3418723c */ /* 0x040fe200000418ff */
[----:B------:R-:W-:Y:S07]  /*11ae0*/  LDSM.16.M88.4 R84, [R190+0x3000] ;  /* 0x00300000be54783b */ /* 0x000fee0000000200 */
[C---:B------:R-:W-:Y:S08]  /*11af0*/  HMMA.16816.F32.BF16 R12, R52.reuse, R14, RZ ;  /* 0x0000000e340c723c */ /* 0x040ff000000418ff */
[C---:B-1----:R-:W-:Y:S08]  /*11b00*/  HMMA.16816.F32.BF16 R64, R52.reuse, R80, RZ ;  /* 0x000000503440723c */ /* 0x042ff000000418ff */
[----:B------:R-:W-:Y:S08]  /*11b10*/  HMMA.16816.F32.BF16 R52, R52, R82, RZ ;  /* 0x000000523434723c */ /* 0x000ff000000418ff */
[C---:B------:R-:W-:Y:S08]  /*11b20*/  HMMA.16816.F32.BF16 R28, R44.reuse, R76, R28 ;  /* 0x0000004c2c1c723c */ /* 0x040ff0000004181c */
[C---:B------:R-:W-:Y:S01]  /*11b30*/  HMMA.16816.F32.BF16 R24, R44.reuse, R78, R24 ;  /* 0x0000004e2c18723c */ /* 0x040fe20000041818 */
[----:B------:R-:W-:Y:S01]  /*11b40*/  IMAD.IADD R183, R3, 0x1, R190 ;  /* 0x0000000103b77824 */ /* 0x000fe200078e02be */
[----:B------:R-:W-:Y:S04]  /*11b50*/  LDSM.16.M88.4 R76, [R188] ;  /* 0x00000000bc4c783b */ /* 0x000fe80000000200 */
[----:B------:R-:W-:Y:S02]  /*11b60*/  LDSM.16.M88.4 R80, [R183+0x1800] ;  /* 0x00180000b750783b */ /* 0x000fe40000000200 */
[C---:B-----5:R-:W-:Y:S08]  /*11b70*/  HMMA.16816.F32.BF16 R16, R44.reuse, R8, R16 ;  /* 0x000000082c10723c */ /* 0x060ff00000041810 */
[C---:B------:R-:W-:Y:S01]  /*11b80*/  HMMA.16816.F32.BF16 R12, R44.reuse, R10, R12 ;  /* 0x0000000a2c0c723c */ /* 0x040fe2000004180c */
[----:B------:R-:W1:Y:S07]  /*11b90*/  LDSM.16.M88.4 R8, [R187+0x7000] ;  /* 0x00700000bb08783b */ /* 0x000e6e0000000200 */
[C---:B------:R-:W-:Y:S08]  /*11ba0*/  HMMA.16816.F32.BF16 R72, R44.reuse, R40, R72 ;  /* 0x000000282c48723c */ /* 0x040ff00000041848 */
[C---:B------:R-:W-:Y:S01]  /*11bb0*/  HMMA.16816.F32.BF16 R68, R44.reuse, R42, R68 ;  /* 0x0000002a2c44723c */ /* 0x040fe20000041844 */
[----:B------:R-:W5:Y:S07]  /*11bc0*/  LDSM.16.M88.4 R40, [R187+0x7800] ;  /* 0x00780000bb28783b */ /* 0x000f6e0000000200 */
[C---:B------:R-:W-:Y:S08]  /*11bd0*/  HMMA.16816.F32.BF16 R64, R44.reuse, R48, R64 ;  /* 0x000000302c40723c */ /* 0x040ff00000041840 */
[----:B------:R-:W-:Y:S01]  /*11be0*/  HMMA.16816.F32.BF16 R52, R44, R50, R52 ;  /* 0x000000322c34723c */ /* 0x000fe20000041834 */
[----:B------:R-:W-:Y:S04]  /*11bf0*/  LDSM.16.M88.4 R44, [R193+0x2000] ;  /* 0x00200000c12c783b */ /* 0x000fe80000000200 */
[----:B------:R-:W-:Y:S03]  /*11c00*/  LDSM.16.M88.4 R48, [R192+0x9800] ;  /* 0x00980000c030783b */ /* 0x000fe60000000200 */
[C---:B------:R-:W-:Y:S08]  /*11c10*/  HMMA.16816.F32.BF16 R28, R32.reuse, R4, R28 ;  /* 0x00000004201c723c */ /* 0x040ff0000004181c */
[C---:B------:R-:W-:Y:S01]  /*11c20*/  HMMA.16816.F32.BF16 R24, R32.reuse, R6, R24 ;  /* 0x000000062018723c */ /* 0x040fe20000041818 */
[----:B------:R-:W2:Y:S07]  /*11c30*/  LDSM.16.M88.4 R4, [R183] ;  /* 0x00000000b704783b */ /* 0x000eae0000000200 */
[C---:B----4-:R-:W-:Y:S08]  /*11c40*/  HMMA.16816.F32.BF16 R16, R32.reuse, R36, R16 ;  /* 0x000000242010723c */ /* 0x050ff00000041810 */
[C---:B------:R-:W-:Y:S01]  /*11c50*/  HMMA.16816.F32.BF16 R12, R32.reuse, R38, R12 ;  /* 0x00000026200c723c */ /* 0x040fe2000004180c */
[----:B------:R-:W4:Y:S07]  /*11c60*/  LDSM.16.M88.4 R36, [R183+0x800] ;  /* 0x00080000b724783b */ /* 0x000f2e0000000200 */
[C---:B-1----:R-:W-:Y:S08]  /*11c70*/  HMMA.16816.F32.BF16 R72, R32.reuse, R8, R72 ;  /* 0x000000082048723c */ /* 0x042ff00000041848 */
[C---:B------:R-:W-:Y:S01]  /*11c80*/  HMMA.16816.F32.BF16 R68, R32.reuse, R10, R68 ;  /* 0x0000000a2044723c */ /* 0x040fe20000041844 */
[----:B------:R-:W1:Y:S07]  /*11c90*/  LDSM.16.M88.4 R8, [R183+0x1000] ;  /* 0x00100000b708783b */ /* 0x000e6e0000000200 */
[C---:B-----5:R-:W-:Y:S08]  /*11ca0*/  HMMA.16816.F32.BF16 R64, R32.reuse, R40, R64 ;  /* 0x000000282040723c */ /* 0x060ff00000041840 */
[----:B------:R-:W-:Y:S01]  /*11cb0*/  HMMA.16816.F32.BF16 R52, R32, R42, R52 ;  /* 0x0000002a2034723c */ /* 0x000fe20000041834 */
[----:B------:R-:W5:Y:S04]  /*11cc0*/  LDSM.16.M88.4 R40, [R192+0x8000] ;  /* 0x00800000c028783b */ /* 0x000f680000000200 */
[----:B------:R-:W3:Y:S03]  /*11cd0*/  LDSM.16.M88.4 R32, [R192+0x8800] ;  /* 0x00880000c020783b */ /* 0x000ee60000000200 */
[C---:B--2---:R-:W-:Y:S08]  /*11ce0*/  HMMA.16816.F32.BF16 R28, R76.reuse, R4, R28 ;  /* 0x000000044c1c723c */ /* 0x044ff0000004181c */
[C---:B------:R-:W-:Y:S01]  /*11cf0*/  HMMA.16816.F32.BF16 R24, R76.reuse, R6, R24 ;  /* 0x000000064c18723c */ /* 0x040fe20000041818 */
[----:B------:R-:W2:Y:S07]  /*11d00*/  LDSM.16.M88.4 R4, [R192+0x9000] ;  /* 0x00900000c004783b */ /* 0x000eae0000000200 */
[C---:B----4-:R-:W-:Y:S08]  /*11d10*/  HMMA.16816.F32.BF16 R16, R76.reuse, R36, R16 ;  /* 0x000000244c10723c */ /* 0x050ff00000041810 */
[C---:B------:R-:W-:Y:S01]  /*11d20*/  HMMA.16816.F32.BF16 R12, R76.reuse, R38, R12 ;  /* 0x000000264c0c723c */ /* 0x040fe2000004180c */
[----:B------:R-:W-:Y:S07]  /*11d30*/  LDSM.16.M88.4 R36, [R191+0x2000] ;  /* 0x00200000bf24783b */ /* 0x000fee0000000200 */
[C---:B-1----:R-:W-:Y:S08]  /*11d40*/  HMMA.16816.F32.BF16 R72, R76.reuse, R8, R72 ;  /* 0x000000084c48723c */ /* 0x042ff00000041848 */
[C---:B------:R-:W-:Y:S01]  /*11d50*/  HMMA.16816.F32.BF16 R68, R76.reuse, R10, R68 ;  /* 0x0000000a4c44723c */ /* 0x040fe20000041844 */
[----:B------:R-:W1:Y:S07]  /*11d60*/  LDSM.16.M88.4 R8, [R190+0x2000] ;  /* 0x00200000be08783b */ /* 0x000e6e0000000200 */
[C---:B------:R-:W-:Y:S08]  /*11d70*/  HMMA.16816.F32.BF16 R64, R76.reuse, R80, R64 ;  /* 0x000000504c40723c */ /* 0x040ff00000041840 */
[----:B------:R-:W-:Y:S01]  /*11d80*/  HMMA.16816.F32.BF16 R52, R76, R82, R52 ;  /* 0x000000524c34723c */ /* 0x000fe20000041834 */
[----:B------:R-:W-:Y:S04]  /*11d90*/  LDSM.16.M88.4 R80, [R187+0x8800] ;  /* 0x00880000bb50783b */ /* 0x000fe80000000200 */
[----:B------:R-:W-:Y:S03]  /*11da0*/  LDSM.16.M88.4 R76, [R187+0x9000] ;  /* 0x00900000bb4c783b */ /* 0x000fe60000000200 */
[C---:B-----5:R-:W-:Y:S08]  /*11db0*/  HMMA.16816.F32.BF16 R28, R44.reuse, R40, R28 ;  /* 0x000000282c1c723c */ /* 0x060ff0000004181c */
[C---:B------:R-:W-:Y:S01]  /*11dc0*/  HMMA.16816.F32.BF16 R24, R44.reuse, R42, R24 ;  /* 0x0000002a2c18723c */ /* 0x040fe20000041818 */
[----:B------:R-:W4:Y:S07]  /*11dd0*/  LDSM.16.M88.4 R40, [R190+0x3800] ;  /* 0x00380000be28783b */ /* 0x000f2e0000000200 */
[C---:B---3--:R-:W-:Y:S08]  /*11de0*/  HMMA.16816.F32.BF16 R16, R44.reuse, R32, R16 ;  /* 0x000000202c10723c */ /* 0x048ff00000041810 */
[C---:B------:R-:W-:Y:S01]  /*11df0*/  HMMA.16816.F32.BF16 R12, R44.reuse, R34, R12 ;  /* 0x000000222c0c723c */ /* 0x040fe2000004180c */
[----:B------:R-:W-:Y:S07]  /*11e00*/  LDSM.16.M88.4 R32, [R187+0x8000] ;  /* 0x00800000bb20783b */ /* 0x000fee0000000200 */
[C---:B--2---:R-:W-:Y:S08]  /*11e10*/  HMMA.16816.F32.BF16 R72, R44.reuse, R4, R72 ;  /* 0x000000042c48723c */ /* 0x044ff00000041848 */
        /* <DEDUP_REMOVED lines=30> */
[----:B------:R-:W3:Y:S04]  /*12000*/  LDSM.16.M88.4 R4, [R192+0xa000] ;  /* 0x00a00000c004783b */ /* 0x000ee80000000200 */
[----:B------:R-:W-:Y:S03]  /*12010*/  LDSM.16.M88.4 R48, [R191+0x4000] ;  /* 0x00400000bf30783b */ /* 0x000fe60000000200 */
        /* <DEDUP_REMOVED lines=8> */
[----:B------:R-:W4:Y:S07]  /*120a0*/  LDSM.16.M88.4 R36, [R190+0x5000] ;  /* 0x00500000be24783b */ /* 0x000f2e0000000200 */
[C---:B---3--:R-:W-:Y:S08]  /*120b0*/  HMMA.16816.F32.BF16 R28, R84.reuse, R4, R28 ;  /* 0x00000004541c723c */ /* 0x048ff0000004181c */
[----:B------:R-:W-:Y:S01]  /*120c0*/  HMMA.16816.F32.BF16 R24, R84, R6, R24 ;  /* 0x000000065418723c */ /* 0x000fe20000041818 */
[----:B------:R-:W-:Y:S07]  /*120d0*/  LDSM.16.M88.4 R4, [R189+0x4000] ;  /* 0x00400000bd04783b */ /* 0x000fee0000000200 */
[C---:B------:R-:W-:Y:S08]  /*120e0*/  HMMA.16816.F32.BF16 R16, R8.reuse, R40, R16 ;  /* 0x000000280810723c */ /* 0x040ff00000041810 */
[----:B------:R-:W-:Y:S01]  /*120f0*/  HMMA.16816.F32.BF16 R12, R8, R42, R12 ;  /* 0x0000002a080c723c */ /* 0x000fe2000004180c */
[----:B------:R-:W3:Y:S04]  /*12100*/  LDSM.16.M88.4 R8, [R187+0xa000] ;  /* 0x00a00000bb08783b */ /* 0x000ee80000000200 */
[----:B------:R-:W5:Y:S03]  /*12110*/  LDSM.16.M88.4 R40, [R190+0x4800] ;  /* 0x00480000be28783b */ /* 0x000f660000000200 */
[C---:B------:R-:W-:Y:S08]  /*12120*/  HMMA.16816.F32.BF16 R64, R84.reuse, R76, R64 ;  /* 0x0000004c5440723c */ /* 0x040ff00000041840 */
[C---:B------:R-:W-:Y:S01]  /*12130*/  HMMA.16816.F32.BF16 R76, R84.reuse, R78, R52 ;  /* 0x0000004e544c723c */ /* 0x040fe20000041834 */
[----:B------:R-:W-:Y:S01]  /*12140*/  SHF.R.S32.HI R2, RZ, 0x1f, R59 ;  /* 0x0000001fff027819 */ /* 0x000fe2000001143b */
[----:B------:R-:W2:Y:S06]  /*12150*/  LDSM.16.M88.4 R52, [R187+0xa800] ;  /* 0x00a80000bb34783b */ /* 0x000eac0000000200 */
[C---:B------:R-:W-:Y:S08]  /*12160*/  HMMA.16816.F32.BF16 R72, R84.reuse, R80, R72 ;  /* 0x000000505448723c */ /* 0x040ff00000041848 */
[----:B------:R-:W-:Y:S08]  /*12170*/  HMMA.16816.F32.BF16 R68, R84, R82, R68 ;  /* 0x000000525444723c */ /* 0x000ff00000041844 */
[C---:B-1----:R-:W-:Y:S08]  /*12180*/  HMMA.16816.F32.BF16 R28, R48.reuse, R44, R28 ;  /* 0x0000002c301c723c */ /* 0x042ff0000004181c */
[----:B------:R-:W-:Y:S01]  /*12190*/  HMMA.16816.F32.BF16 R24, R48, R46, R24 ;  /* 0x0000002e3018723c */ /* 0x000fe20000041818 */
[----:B------:R-:W-:Y:S01]  /*121a0*/  LEA.HI R2, R2, R59, RZ, 0x5 ;  /* 0x0000003b02027211 */ /* 0x000fe200078f28ff */
[----:B------:R-:W-:Y:S06]  /*121b0*/  LDSM.16.M88.4 R44, [R187+0xb000] ;  /* 0x00b00000bb2c783b */ /* 0x000fec0000000200 */
[----:B------:R-:W-:Y:S01]  /*121c0*/  HMMA.16816.F32.BF16 R16, R84, R88, R16 ;  /* 0x000000585410723c */ /* 0x000fe20000041810 */
[----:B------:R-:W-:-:S07]  /*121d0*/  LOP3.LUT R2, R2, 0xffffffe0, RZ, 0xc0, !PT ;  /* 0xffffffe002027812 */ /* 0x000fce00078ec0ff */
[----:B------:R-:W-:Y:S08]  /*121e0*/  HMMA.16816.F32.BF16 R12, R84, R90, R12 ;  /* 0x0000005a540c723c */ /* 0x000ff0000004180c */
[C---:B--2---:R-:W-:Y:S08]  /*121f0*/  HMMA.16816.F32.BF16 R64, R48.reuse, R32, R64 ;  /* 0x000000203040723c */ /* 0x044ff00000041840 */
[C---:B------:R-:W-:Y:S08]  /*12200*/  HMMA.16816.F32.BF16 R76, R48.reuse, R34, R76 ;  /* 0x00000022304c723c */ /* 0x040ff0000004184c */
[C---:B----4-:R-:W-:Y:S08]  /*12210*/  HMMA.16816.F32.BF16 R72, R48.reuse, R36, R72 ;  /* 0x000000243048723c */ /* 0x050ff00000041848 */
[----:B------:R-:W-:Y:S01]  /*12220*/  HMMA.16816.F32.BF16 R68, R48, R38, R68 ;  /* 0x000000263044723c */ /* 0x000fe20000041844 */
[----:B------:R-:W-:Y:S07]  /*12230*/  LDSM.16.M88.4 R36, [R183+0x4000] ;  /* 0x00400000b724783b */ /* 0x000fee0000000200 */
[C---:B---3--:R-:W-:Y:S01]  /*12240*/  HMMA.16816.F32.BF16 R32, R4.reuse, R8, R28 ;  /* 0x000000080420723c */ /* 0x048fe2000004181c */
[----:B------:R-:W-:Y:S07]  /*12250*/  LDSM.16.M88.4 R28, [R187+0xb800] ;  /* 0x00b80000bb1c783b */ /* 0x000fee0000000200 */
[----:B------:R-:W-:Y:S01]  /*12260*/  HMMA.16816.F32.BF16 R24, R4, R10, R24 ;  /* 0x0000000a0418723c */ /* 0x000fe20000041818 */
[----:B------:R-:W1:Y:S01]  /*12270*/  LDSM.16.M88.4 R8, [R188+0x4000] ;  /* 0x00400000bc08783b */ /* 0x000e620000000200 */
[----:B------:R-:W-:-:S05]  /*12280*/  IMAD.IADD R2, R59, 0x1, -R2 ;  /* 0x000000013b027824 */ /* 0x000fca00078e0a02 */
[----:B------:R-:W-:Y:S01]  /*12290*/  SHF.R.S32.HI R3, RZ, 0x1f, R2 ;  /* 0x0000001fff037819 */ /* 0x000fe20000011402 */
[----:B-----5:R-:W-:Y:S03]  /*122a0*/  HMMA.16816.F32.BF16 R16, R48, R40, R16 ;  /* 0x000000283010723c */ /* 0x020fe60000041810 */
[----:B------:R-:W-:-:S04]  /*122b0*/  LEA.HI R3, R3, R2, RZ, 0x2 ;  /* 0x0000000203037211 */ /* 0x000fc800078f10ff */
[----:B------:R-:W-:Y:S01]  /*122c0*/  SHF.R.S32.HI R3, RZ, 0x2, R3 ;  /* 0x00000002ff037819 */ /* 0x000fe20000011403 */
[----:B------:R-:W-:Y:S01]  /*122d0*/  HMMA.16816.F32.BF16 R12, R48, R42, R12 ;  /* 0x0000002a300c723c */ /* 0x000fe2000004180c */
[----:B------:R-:W-:Y:S01]  /*122e0*/  IMAD.SHL.U32 R2, R59, 0x2, RZ ;  /* 0x000000023b027824 */ /* 0x000fe200078e00ff */
[----:B------:R-:W-:Y:S01]  /*122f0*/  IADD3 R61, -R61, R57, -R208 ;  /* 0x000000393d3d7210 */ /* 0x000fe20007ffe9d0 */
[----:B------:R-:W2:Y:S01]  /*12300*/  LDSM.16.M88.4 R40, [R183+0x4800] ;  /* 0x00480000b728783b */ /* 0x000ea20000000200 */
[----:B------:R-:W-:-:S04]  /*12310*/  IMAD R62, R62, 0x10, R3 ;  /* 0x000000103e3e7824 */ /* 0x000fc800078e0203 */
[----:B------:R-:W-:Y:S01]  /*12320*/  IMAD.IADD R63, R63, 0x1, R62 ;  /* 0x000000013f3f7824 */ /* 0x000fe200078e023e */
[----:B------:R-:W-:Y:S02]  /*12330*/  IADD3 R3, R57, 0x1, -R208 ;  /* 0x0000000139037810 */ /* 0x000fe40007ffe8d0 */
[----:B------:R-:W-:Y:S02]  /*12340*/  LOP3.LUT R2, R2, 0x6, RZ, 0xc0, !PT ;  /* 0x0000000602027812 */ /* 0x000fe400078ec0ff */
[C---:B------:R-:W-:Y:S01]  /*12350*/  IADD3 R214, R63.reuse, 0x8, RZ ;  /* 0x000000083fd67810 */ /* 0x040fe20007ffe0ff */
[----:B------:R-:W-:Y:S02]  /*12360*/  IMAD.IADD R60, R60, 0x1, R3 ;  /* 0x000000013c3c7824 */ /* 0x000fe400078e0203 */
[----:B------:R-:W-:Y:S02]  /*12370*/  IMAD.IADD R3, R20, 0x1, R2 ;  /* 0x0000000114037824 */ /* 0x000fe400078e0202 */
[----:B------:R-:W-:-:S02]  /*12380*/  IMAD.IADD R217, R63, 0x1, R61 ;  /* 0x000000013fd97824 */ /* 0x000fc400078e023d */
[----:B------:R-:W-:Y:S01]  /*12390*/  IMAD.IADD R215, R61, 0x1, R214 ;  /* 0x000000013dd77824 */ /* 0x000fe200078e02d6 */
[----:B------:R-:W-:Y:S01]  /*123a0*/  HMMA.16816.F32.BF16 R16, R4, R52, R16 ;  /* 0x000000340410723c */ /* 0x000fe20000041810 */
[----:B------:R-:W-:Y:S01]  /*123b0*/  IMAD.IADD R216, R63, 0x1, R60 ;  /* 0x000000013fd87824 */ /* 0x000fe200078e023c */
[----:B------:R-:W-:Y:S01]  /*123c0*/  IMNMX R217, RZ, R217, !PT ;  /* 0x000000d9ffd97217 */ /* 0x000fe20007800200 */
[----:B------:R-:W-:Y:S01]  /*123d0*/  IMAD.IADD R214, R60, 0x1, R214 ;  /* 0x000000013cd67824 */ /* 0x000fe200078e02d6 */
[----:B------:R-:W-:-:S04]  /*123e0*/  IMNMX R215, RZ, R215, !PT ;  /* 0x000000d7ffd77217 */ /* 0x000fc80007800200 */
[----:B-1----:R-:W-:Y:S01]  /*123f0*/  HMMA.16816.F32.BF16 R32, R8, R36, R32 ;  /* 0x000000240820723c */ /* 0x002fe20000041820 */
[-C--:B------:R-:W-:Y:S02]  /*12400*/  IMNMX R216, R216, R57.reuse, PT ;  /* 0x00000039d8d87217 */ /* 0x080fe40003800200 */
[----:B------:R-:W-:-:S05]  /*12410*/  IMNMX R214, R214, R57, PT ;  /* 0x00000039d6d67217 */ /* 0x000fca0003800200 */
[C---:B------:R-:W-:Y:S08]  /*12420*/  HMMA.16816.F32.BF16 R12, R4.reuse, R54, R12 ;  /* 0x00000036040c723c */ /* 0x040ff0000004180c */
[C---:B------:R-:W-:Y:S08]  /*12430*/  HMMA.16816.F32.BF16 R72, R4.reuse, R44, R72 ;  /* 0x0000002c0448723c */ /* 0x040ff00000041848 */
[C---:B------:R-:W-:Y:S08]  /*12440*/  HMMA.16816.F32.BF16 R68, R4.reuse, R46, R68 ;  /* 0x0000002e0444723c */ /* 0x040ff00000041844 */
[C---:B------:R-:W-:Y:S08]  /*12450*/  HMMA.16816.F32.BF16 R64, R4.reuse, R28, R64 ;  /* 0x0000001c0440723c */ /* 0x040ff00000041840 */
[----:B------:R-:W-:Y:S07]  /*12460*/  HMMA.16816.F32.BF16 R76, R4, R30, R76 ;  /* 0x0000001e044c723c */ /* 0x000fee000004184c */
[----:B------:R-:W-:Y:S01]  /*12470*/  IADD3 R4, R3, 0x1, RZ ;  /* 0x0000000103047810 */ /* 0x000fe20007ffe0ff */
[----:B------:R-:W-:Y:S03]  /*12480*/  HMMA.16816.F32.BF16 R24, R8, R38, R24 ;  /* 0x000000260818723c */ /* 0x000fe60000041818 */
[----:B------:R-:W-:-:S02]  /*12490*/  ISETP.GE.AND P6, PT, R4, R217, PT ;  /* 0x000000d90400720c */ /* 0x000fc40003fc6270 */
[C---:B------:R-:W-:Y:S02]  /*124a0*/  ISETP.GE.AND P5, PT, R4.reuse, R215, PT ;  /* 0x000000d70400720c */ /* 0x040fe40003fa6270 */
[C---:B------:R-:W-:Y:S02]  /*124b0*/  ISETP.GE.OR P6, PT, R4.reuse, R216, !P6 ;  /* 0x000000d80400720c */ /* 0x040fe400077c6670 */
[----:B------:R-:W-:Y:S02]  /*124c0*/  ISETP.GE.OR P5, PT, R4, R214, !P5 ;  /* 0x000000d60400720c */ /* 0x000fe40006fa6670 */
[----:B------:R-:W1:Y:S01]  /*124d0*/  LDSM.16.M88.4 R4, [R183+0x5000] ;  /* 0x00500000b704783b */ /* 0x000e620000000200 */
[C---:B------:R-:W-:Y:S02]  /*124e0*/  ISETP.GE.AND P0, PT, R3.reuse, R217, PT ;  /* 0x000000d90300720c */ /* 0x040fe40003f06270 */
[C---:B------:R-:W-:Y:S02]  /*124f0*/  IADD3 R28, R3.reuse, 0x8, RZ ;  /* 0x00000008031c7810 */ /* 0x040fe40007ffe0ff */
[----:B------:R-:W-:-:S02]  /*12500*/  ISETP.GE.OR P0, PT, R3, R216, !P0 ;  /* 0x000000d80300720c */ /* 0x000fc40004706670 */
[C---:B------:R-:W-:Y:S02]  /*12510*/  IADD3 R21, R3.reuse, 0x9, RZ ;  /* 0x0000000903157810 */ /* 0x040fe40007ffe0ff */
[----:B------:R-:W-:Y:S02]  /*12520*/  FSEL R32, R32, -INF , !P0 ;  /* 0xff80000020207808 */ /* 0x000fe40004000000 */
[----:B------:R-:W-:Y:S02]  /*12530*/  ISETP.GE.AND P2, PT, R3, R215, PT ;  /* 0x000000d70300720c */ /* 0x000fe40003f46270 */
[C---:B------:R-:W-:Y:S02]  /*12540*/  ISETP.GE.AND P1, PT, R28.reuse, R217, PT ;  /* 0x000000d91c00720c */ /* 0x040fe40003f26270 */
[----:B------:R-:W-:Y:S02]  /*12550*/  ISETP.GE.AND P3, PT, R28, R215, PT ;  /* 0x000000d71c00720c */ /* 0x000fe40003f66270 */
[----:B------:R-:W-:-:S02]  /*12560*/  ISETP.GE.AND P4, PT, R21, R217, PT ;  /* 0x000000d91500720c */ /* 0x000fc40003f86270 */
[C---:B------:R-:W-:Y:S02]  /*12570*/  ISETP.GE.AND P0, PT, R21.reuse, R215, PT ;  /* 0x000000d71500720c */ /* 0x040fe40003f06270 */
[C---:B------:R-:W-:Y:S02]  /*12580*/  ISETP.GE.OR P1, PT, R28.reuse, R216, !P1 ;  /* 0x000000d81c00720c */ /* 0x040fe40004f26670 */
[----:B------:R-:W-:Y:S02]  /*12590*/  ISETP.GE.OR P3, PT, R28, R214, !P3 ;  /* 0x000000d61c00720c */ /* 0x000fe40005f66670 */
[C---:B------:R-:W-:Y:S02]  /*125a0*/  ISETP.GE.OR P4, PT, R21.reuse, R216, !P4 ;  /* 0x000000d81500720c */ /* 0x040fe40006786670 */
[-C--:B------:R-:W-:Y:S02]  /*125b0*/  ISETP.GE.OR P0, PT, R21, R214.reuse, !P0 ;  /* 0x000000d61500720c */ /* 0x080fe40004706670 */
[----:B------:R-:W-:-:S02]  /*125c0*/  ISETP.GE.OR P2, PT, R3, R214, !P2 ;  /* 0x000000d60300720c */ /* 0x000fc40005746670 */
        /* <DEDUP_REMOVED lines=10> */
[C---:B------:R-:W-:Y:S02]  /*12670*/  ISETP.GE.OR P2, PT, R28.reuse, R216, !P2 ;  /* 0x000000d81c00720c */ /* 0x040fe40005746670 */
[----:B------:R-:W-:-:S02]  /*12680*/  ISETP.GE.OR P5, PT, R28, R214, !P5 ;  /* 0x000000d61c00720c */ /* 0x000fc40006fa6670 */
[C---:B------:R-:W-:Y:S02]  /*12690*/  ISETP.GE.OR P6, PT, R21.reuse, R216, !P6 ;  /* 0x000000d81500720c */ /* 0x040fe400077c6670 */
[----:B------:R-:W-:Y:S02]  /*126a0*/  ISETP.GE.OR P1, PT, R21, R214, !P1 ;  /* 0x000000d61500720c */ /* 0x000fe40004f26670 */
[----:B------:R-:W-:Y:S02]  /*126b0*/  FSEL R28, R26, -INF , !P3 ;  /* 0xff8000001a1c7808 */ /* 0x000fe40005800000 */
[----:B------:R-:W-:Y:S02]  /*126c0*/  FSEL R30, R25, -INF , !P4 ;  /* 0xff800000191e7808 */ /* 0x000fe40006000000 */
[----:B------:R-:W-:Y:S02]  /*126d0*/  FSEL R21, R27, -INF , !P0 ;  /* 0xff8000001b157808 */ /* 0x000fe40004000000 */
[----:B------:R-:W3:Y:S01]  /*126e0*/  LDSM.16.M88.4 R24, [R183+0x5800] ;  /* 0x00580000b718783b */ /* 0x000ee20000000200 */
[C---:B--2---:R-:W-:Y:S08]  /*126f0*/  HMMA.16816.F32.BF16 R16, R8.reuse, R40, R16 ;  /* 0x000000280810723c */ /* 0x044ff00000041810 */
[----:B------:R-:W-:Y:S01]  /*12700*/  HMMA.16816.F32.BF16 R12, R8, R42, R12 ;  /* 0x0000002a080c723c */ /* 0x000fe2000004180c */
[----:B------:R-:W-:Y:S01]  /*12710*/  IADD3 R31, R3, 0x18, RZ ;  /* 0x00000018031f7810 */ /* 0x000fe20007ffe0ff */
[----:B------:R-:W-:-:S06]  /*12720*/  DEPBAR.LE SB0, 0x0 ;  /* 0x000080000000791a */ /* 0x000fcc0000000000 */
[----:B-1----:R-:W-:Y:S01]  /*12730*/  HMMA.16816.F32.BF16 R72, R8, R4, R72 ;  /* 0x000000040848723c */ /* 0x002fe20000041848 */
[----:B------:R-:W-:Y:S02]  /*12740*/  ISETP.GE.AND P0, PT, R31, R217, PT ;  /* 0x000000d91f00720c */ /* 0x000fe40003f06270 */
[----:B------:R-:W-:Y:S02]  /*12750*/  IADD3 R36, R3, 0x19, RZ ;  /* 0x0000001903247810 */ /* 0x000fe40007ffe0ff */
[----:B------:R-:W-:-:S03]  /*12760*/  ISETP.GE.OR P0, PT, R31, R216, !P0 ;  /* 0x000000d81f00720c */ /* 0x000fc60004706670 */
[----:B------:R-:W-:Y:S01]  /*12770*/  HMMA.16816.F32.BF16 R68, R8, R6, R68 ;  /* 0x000000060844723c */ /* 0x000fe20000041844 */
[C---:B------:R-:W-:Y:S02]  /*12780*/  IADD3 R5, R3.reuse, 0x20, RZ ;  /* 0x0000002003057810 */ /* 0x040fe40007ffe0ff */
[----:B------:R-:W-:Y:S02]  /*12790*/  IADD3 R4, R3, 0x21, RZ ;  /* 0x0000002103047810 */ /* 0x000fe40007ffe0ff */
[----:B------:R-:W-:Y:S02]  /*127a0*/  FSEL R18, R18, -INF , !P5 ;  /* 0xff80000012127808 */ /* 0x000fe40006800000 */
[----:B------:R-:W-:Y:S02]  /*127b0*/  FSEL R17, R17, -INF , !P6 ;  /* 0xff80000011117808 */ /* 0x000fe40007000000 */
[----:B------:R-:W-:Y:S02]  /*127c0*/  FSEL R19, R19, -INF , !P1 ;  /* 0xff80000013137808 */ /* 0x000fe40004800000 */
[----:B------:R-:W-:-:S02]  /*127d0*/  FSEL R12, R12, -INF , !P0 ;  /* 0xff8000000c0c7808 */ /* 0x000fc40004000000 */
[----:B------:R-:W-:Y:S02]  /*127e0*/  ISETP.GE.AND P3, PT, R31, R215, PT ;  /* 0x000000d71f00720c */ /* 0x000fe40003f66270 */
[-C--:B------:R-:W-:Y:S02]  /*127f0*/  ISETP.GE.AND P4, PT, R36, R217.reuse, PT ;  /* 0x000000d92400720c */ /* 0x080fe40003f86270 */
[C---:B------:R-:W-:Y:S02]  /*12800*/  ISETP.GE.AND P1, PT, R5.reuse, R217, PT ;  /* 0x000000d90500720c */ /* 0x040fe40003f26270 */
[----:B------:R-:W-:Y:S02]  /*12810*/  ISETP.GE.AND P5, PT, R5, R215, PT ;  /* 0x000000d70500720c */ /* 0x000fe40003fa6270 */
[C---:B------:R-:W-:Y:S02]  /*12820*/  ISETP.GE.AND P6, PT, R4.reuse, R217, PT ;  /* 0x000000d90400720c */ /* 0x040fe40003fc6270 */
[----:B------:R-:W-:-:S02]  /*12830*/  ISETP.GE.AND P0, PT, R4, R215, PT ;  /* 0x000000d70400720c */ /* 0x000fc40003f06270 */
[----:B------:R-:W-:Y:S02]  /*12840*/  ISETP.GE.OR P3, PT, R31, R214, !P3 ;  /* 0x000000d61f00720c */ /* 0x000fe40005f66670 */
[-C--:B------:R-:W-:Y:S02]  /*12850*/  ISETP.GE.OR P4, PT, R36, R216.reuse, !P4 ;  /* 0x000000d82400720c */ /* 0x080fe40006786670 */
[C---:B------:R-:W-:Y:S02]  /*12860*/  ISETP.GE.OR P1, PT, R5.reuse, R216, !P1 ;  /* 0x000000d80500720c */ /* 0x040fe40004f26670 */
[----:B------:R-:W-:Y:S02]  /*12870*/  ISETP.GE.OR P5, PT, R5, R214, !P5 ;  /* 0x000000d60500720c */ /* 0x000fe40006fa6670 */
[C---:B------:R-:W-:Y:S02]  /*12880*/  ISETP.GE.OR P6, PT, R4.reuse, R216, !P6 ;  /* 0x000000d80400720c */ /* 0x040fe400077c6670 */
[----:B------:R-:W-:-:S02]  /*12890*/  ISETP.GE.OR P0, PT, R4, R214, !P0 ;  /* 0x000000d60400720c */ /* 0x000fc40004706670 */
[C---:B------:R-:W-:Y:S02]  /*128a0*/  IADD3 R5, R3.reuse, 0x28, RZ ;  /* 0x0000002803057810 */ /* 0x040fe40007ffe0ff */
[----:B------:R-:W-:Y:S02]  /*128b0*/  IADD3 R4, R3, 0x29, RZ ;  /* 0x0000002903047810 */ /* 0x000fe40007ffe0ff */
[----:B------:R-:W-:Y:S02]  /*128c0*/  FSEL R14, R14, -INF , !P3 ;  /* 0xff8000000e0e7808 */ /* 0x000fe40005800000 */
[----:B------:R-:W-:Y:S02]  /*128d0*/  FSEL R13, R13, -INF , !P4 ;  /* 0xff8000000d0d7808 */ /* 0x000fe40006000000 */
[----:B------:R-:W-:Y:S02]  /*128e0*/  FSEL R160, R72, -INF , !P1 ;  /* 0xff80000048a07808 */ /* 0x000fe40004800000 */
[----:B------:R-:W-:-:S02]  /*128f0*/  ISETP.GE.AND P4, PT, R5, R217, PT ;  /* 0x000000d90500720c */ /* 0x000fc40003f86270 */
[C---:B------:R-:W-:Y:S02]  /*12900*/  ISETP.GE.AND P3, PT, R4.reuse, R217, PT ;  /* 0x000000d90400720c */ /* 0x040fe40003f66270 */
[C---:B------:R-:W-:Y:S01]  /*12910*/  ISETP.GE.AND P1, PT, R4.reuse, R215, PT ;  /* 0x000000d70400720c */ /* 0x040fe20003f26270 */
[----:B---3--:R-:W-:Y:S01]  /*12920*/  HMMA.16816.F32.BF16 R76, R8, R26, R76 ;  /* 0x0000001a084c723c */ /* 0x008fe2000004184c */
[-C--:B------:R-:W-:Y:S02]  /*12930*/  ISETP.GE.OR P4, PT, R5, R216.reuse, !P4 ;  /* 0x000000d80500720c */ /* 0x080fe40006786670 */
[C---:B------:R-:W-:Y:S02]  /*12940*/  ISETP.GE.OR P3, PT, R4.reuse, R216, !P3 ;  /* 0x000000d80400720c */ /* 0x040fe40005f66670 */
[----:B------:R-:W-:Y:S02]  /*12950*/  ISETP.GE.OR P1, PT, R4, R214, !P1 ;  /* 0x000000d60400720c */ /* 0x000fe40004f26670 */
[----:B------:R-:W-:-:S02]  /*12960*/  FSEL R16, R16, -INF , !P2 ;  /* 0xff80000010107808 */ /* 0x000fc40005000000 */
[----:B------:R-:W-:Y:S02]  /*12970*/  IADD3 R4, R3, 0x31, RZ ;  /* 0x0000003103047810 */ /* 0x000fe40007ffe0ff */
[----:B------:R-:W-:Y:S01]  /*12980*/  ISETP.GE.AND P2, PT, R36, R215, PT ;  /* 0x000000d72400720c */ /* 0x000fe20003f46270 */
[----:B------:R-:W-:Y:S01]  /*12990*/  HMMA.16816.F32.BF16 R64, R8, R24, R64 ;  /* 0x000000180840723c */ /* 0x000fe20000041840 */
[----:B------:R-:W-:Y:S02]  /*129a0*/  FSEL R165, R73, -INF , !P6 ;  /* 0xff80000049a57808 */ /* 0x000fe40007000000 */
[----:B------:R-:W-:Y:S02]  /*129b0*/  FSEL R162, R68, -INF , !P4 ;  /* 0xff80000044a27808 */ /* 0x000fe40006000000 */
[C---:B------:R-:W-:Y:S02]  /*129c0*/  ISETP.GE.AND P6, PT, R4.reuse, R217, PT ;  /* 0x000000d90400720c */ /* 0x040fe40003fc6270 */
[----:B------:R-:W-:-:S02]  /*129d0*/  ISETP.GE.AND P4, PT, R4, R215, PT ;  /* 0x000000d70400720c */ /* 0x000fc40003f86270 */
[----:B------:R-:W-:Y:S02]  /*129e0*/  ISETP.GE.OR P2, PT, R36, R214, !P2 ;  /* 0x000000d62400720c */ /* 0x000fe40005746670 */
[C---:B------:R-:W-:Y:S02]  /*129f0*/  ISETP.GE.OR P6, PT, R4.reuse, R216, !P6 ;  /* 0x000000d80400720c */ /* 0x040fe400077c6670 */
[----:B------:R-:W-:Y:S02]  /*12a00*/  ISETP.GE.OR P4, PT, R4, R214, !P4 ;  /* 0x000000d60400720c */ /* 0x000fe40006786670 */
[----:B------:R-:W-:Y:S02]  /*12a10*/  FSEL R15, R15, -INF , !P2 ;  /* 0xff8000000f0f7808 */ /* 0x000fe40005000000 */
[----:B------:R-:W-:Y:S02]  /*12a20*/  IADD3 R4, R3, 0x38, RZ ;  /* 0x0000003803047810 */ /* 0x000fe40007ffe0ff */
[----:B------:R-:W-:-:S02]  /*12a30*/  ISETP.GE.AND P2, PT, R5, R215, PT ;  /* 0x000000d70500720c */ /* 0x000fc40003f46270 */
[----:B------:R-:W-:Y:S02]  /*12a40*/  FSEL R175, R71, -INF , !P1 ;  /* 0xff80000047af7808 */ /* 0x000fe40004800000 */
[C---:B------:R-:W-:Y:S02]  /*12a50*/  ISETP.GE.AND P1, PT, R4.reuse, R215, PT ;  /* 0x000000d70400720c */ /* 0x040fe40003f26270 */
[-C--:B------:R-:W-:Y:S02]  /*12a60*/  ISETP.GE.OR P2, PT, R5, R214.reuse, !P2 ;  /* 0x000000d60500720c */ /* 0x080fe40005746670 */
[----:B------:R-:W-:Y:S02]  /*12a70*/  IADD3 R5, R3, 0x30, RZ ;  /* 0x0000003003057810 */ /* 0x000fe40007ffe0ff */
[----:B------:R-:W-:Y:S02]  /*12a80*/  ISETP.GE.OR P1, PT, R4, R214, !P1 ;  /* 0x000000d60400720c */ /* 0x000fe40004f26670 */
[----:B------:R-:W-:-:S02]  /*12a90*/  FSEL R171, R75, -INF , !P0 ;  /* 0xff8000004bab7808 */ /* 0x000fc40004000000 */
[----:B------:R-:W-:Y:S02]  /*12aa0*/  ISETP.GE.AND P0, PT, R5, R217, PT ;  /* 0x000000d90500720c */ /* 0x000fe40003f06270 */
[----:B------:R-:W-:Y:S02]  /*12ab0*/  FSEL R144, R78, -INF , !P1 ;  /* 0xff8000004e907808 */ /* 0x000fe40004800000 */
[----:B------:R-:W-:Y:S02]  /*12ac0*/  ISETP.GT.AND P1, PT, R211, R198, PT ;  /* 0x000000c6d300720c */ /* 0x000fe40003f24270 */
[----:B------:R-:W-:Y:S02]  /*12ad0*/  ISETP.GE.OR P0, PT, R5, R216, !P0 ;  /* 0x000000d80500720c */ /* 0x000fe40004706670 */
[----:B------:R-:W-:Y:S02]  /*12ae0*/  IADD3 R3, R3, 0x39, RZ ;  /* 0x0000003903037810 */ /* 0x000fe40007ffe0ff */
[----:B------:R-:W-:-:S02]  /*12af0*/  FSEL R201, R64, -INF , !P0 ;  /* 0xff80000040c97808 */ /* 0x000fc40004000000 */
[----:B------:R-:W-:Y:S02]  /*12b00*/  FSEL R168, R74, -INF , !P5 ;  /* 0xff8000004aa87808 */ /* 0x000fe40006800000 */
[----:B------:R-:W-:Y:S02]  /*12b10*/  FSEL R170, R70, -INF , !P2 ;  /* 0xff80000046aa7808 */ /* 0x000fe40005000000 */
[----:B------:R-:W-:Y:S02]  /*12b20*/  FSEL R167, R69, -INF , !P3 ;  /* 0xff80000045a77808 */ /* 0x000fe40005800000 */
[-C--:B------:R-:W-:Y:S02]  /*12b30*/  ISETP.GE.AND P0, PT, R3, R215.reuse, PT ;  /* 0x000000d70300720c */ /* 0x080fe40003f06270 */
[----:B------:R-:W-:Y:S02]  /*12b40*/  ISETP.GE.AND P5, PT, R5, R215, PT ;  /* 0x000000d70500720c */ /* 0x000fe40003fa6270 */
[----:B------:R-:W-:-:S02]  /*12b50*/  ISETP.GE.AND P3, PT, R4, R217, PT ;  /* 0x000000d90400720c */ /* 0x000fc40003f66270 */
[C---:B------:R-:W-:Y:S02]  /*12b60*/  ISETP.GE.AND P2, PT, R3.reuse, R217, PT ;  /* 0x000000d90300720c */ /* 0x040fe40003f46270 */
[-C--:B------:R-:W-:Y:S02]  /*12b70*/  ISETP.GE.OR P0, PT, R3, R214.reuse, !P0 ;  /* 0x000000d60300720c */ /* 0x080fe40004706670 */
[----:B------:R-:W-:Y:S01]  /*12b80*/  FSEL R145, R67, -INF , !P4 ;  /* 0xff80000043917808 */ /* 0x000fe20006000000 */
[----:B------:R-:W-:Y:S01]  /*12b90*/  BSSY B1, `(.L_x_5868) ;  /* 0x0000076000017945 */ /* 0x000fe20003800000 */
[----:B------:R-:W-:Y:S02]  /*12ba0*/  ISETP.GE.OR P5, PT, R5, R214, !P5 ;  /* 0x000000d60500720c */ /* 0x000fe40006fa6670 */
[-C--:B------:R-:W-:Y:S02]  /*12bb0*/  ISETP.GE.OR P3, PT, R4, R216.reuse, !P3 ;  /* 0x000000d80400720c */ /* 0x080fe40005f66670 */
[----:B------:R-:W-:-:S02]  /*12bc0*/  ISETP.GE.OR P2, PT, R3, R216, !P2 ;  /* 0x000000d80300720c */ /* 0x000fc40005746670 */
[----:B------:R-:W-:Y:S02]  /*12bd0*/  ISETP.NE.U32.AND P4, PT, R212, RZ, PT ;  /* 0x000000ffd400720c */ /* 0x000fe40003f85070 */
[----:B------:R-:W-:Y:S02]  /*12be0*/  FSEL R164, R79, -INF , !P0 ;  /* 0xff8000004fa47808 */ /* 0x000fe40004000000 */
[----:B------:R-:W-:Y:S02]  /*12bf0*/  FSEL R146, R66, -INF , !P5 ;  /* 0xff80000042927808 */ /* 0x000fe40006800000 */
[----:B------:R-:W-:Y:S02]  /*12c00*/  FSEL R174, R65, -INF , !P6 ;  /* 0xff80000041ae7808 */ /* 0x000fe40007000000 */
[----:B------:R-:W-:Y:S02]  /*12c10*/  FSEL R172, R76, -INF , !P3 ;  /* 0xff8000004cac7808 */ /* 0x000fe40005800000 */
[----:B------:R-:W-:-:S02]  /*12c20*/  FSEL R147, R77, -INF , !P2 ;  /* 0xff8000004d937808 */ /* 0x000fc40005000000 */
[----:B------:R-:W-:Y:S02]  /*12c30*/  ISETP.NE.AND.EX P0, PT, R213, RZ, PT, P4 ;  /* 0x000000ffd500720c */ /* 0x000fe40003f05340 */
        /* <DEDUP_REMOVED lines=13> */
[----:B------:R-:W-:Y:S01]  /*12d10*/  BSSY B0, `(.L_x_5870) ;  /* 0x0000041000007945 */ /* 0x000fe20003800000 */
[----:B------:R-:W-:Y:S05]  /*12d20*/  @!P0 BRA `(.L_x_5871) ;  /* 0x000003c000008947 */ /* 0x000fea0003800000 */
[----:B------:R-:W2:Y:S01]  /*12d30*/  LD.E R11, [R22.64+0x170] ;  /* 0x00017006160b7980 */ /* 0x000ea2000c101900 */
[----:B------:R-:W-:-:S02]  /*12d40*/  IADD3 R8, R20, -0x40, RZ ;  /* 0xffffffc014087810 */ /* 0x000fc40007ffe0ff */
[----:B------:R-:W-:Y:S02]  /*12d50*/  IABS R5, R20 ;  /* 0x0000001400057213 */ /* 0x000fe40000000000 */
[-C--:B--2---:R-:W-:Y:S02]  /*12d60*/  IABS R6, R11.reuse ;  /* 0x0000000b00067213 */ /* 0x084fe40000000000 */
[-C--:B------:R-:W-:Y:S02]  /*12d70*/  IABS R4, R11.reuse ;  /* 0x0000000b00047213 */ /* 0x080fe40000000000 */
[----:B------:R-:W1:Y:S01]  /*12d80*/  I2F.RP R7, R6 ;  /* 0x0000000600077306 */ /* 0x000e620000209400 */
[----:B------:R-:W-:Y:S02]  /*12d90*/  LOP3.LUT R20, R20, R11, RZ, 0x3c, !PT ;  /* 0x0000000b14147212 */ /* 0x000fe400078e3cff */
        /* <DEDUP_REMOVED lines=25> */
[----:B------:R-:W-:Y:S02]  /*12f30*/  ISETP.NE.AND P3, PT, R11, RZ, PT ;  /* 0x000000ff0b00720c */ /* 0x000fe40003f65270 */
[----:B------:R-:W-:-:S03]  /*12f40*/  LOP3.LUT R6, RZ, R11, RZ, 0x33, !PT ;  /* 0x0000000bff067212 */ /* 0x000fc600078e33ff */
[----:B------:R-:W-:Y:S02]  /*12f50*/  @P6 IADD3 R9, R9, 0x1, RZ ;  /* 0x0000000109096810 */ /* 0x000fe40007ffe0ff */
[----:B------:R-:W-:-:S03]  /*12f60*/  @P5 IADD3 R7, R7, 0x1, RZ ;  /* 0x0000000107075810 */ /* 0x000fc60007ffe0ff */
[----:B------:R-:W-:Y:S02]  /*12f70*/  @!P4 IMAD.MOV R9, RZ, RZ, -R9 ;  /* 0x000000ffff09c224 */ /* 0x000fe400078e0a09 */
[----:B------:R-:W-:-:S03]  /*12f80*/  @!P2 IMAD.MOV R7, RZ, RZ, -R7 ;  /* 0x000000ffff07a224 */ /* 0x000fc600078e0a07 */
[C---:B------:R-:W-:Y:S02]  /*12f90*/  SEL R5, R6.reuse, R9, !P3 ;  /* 0x0000000906057207 */ /* 0x040fe40005800000 */
[----:B------:R-:W-:Y:S01]  /*12fa0*/  SEL R6, R6, R7, !P3 ;  /* 0x0000000706067207 */ /* 0x000fe20005800000 */
[----:B------:R-:W3:Y:S02]  /*12fb0*/  LD.E.64 R8, [R22.64+0x38] ;  /* 0x0000380616087980 */ /* 0x000ee4000c101b00 */
        /* <DEDUP_REMOVED lines=19> */
.L_x_5871:
[----:B------:R-:W2:Y:S02]  /*130f0*/  LD.E R5, [R22.64+0x38] ;  /* 0x0000380616057980 */ /* 0x000ea4000c101900 */
[----:B--2---:R-:W-:-:S04]  /*13100*/  LEA R5, -R5, RZ, 0x6 ;  /* 0x000000ff05057211 */ /* 0x004fc800078e31ff */
[----:B------:R-:W-:Y:S02]  /*13110*/  SHF.R.S32.HI R6, RZ, 0x1f, R5 ;  /* 0x0000001fff067819 */ /* 0x000fe40000011405 */
.L_x_5872:
[----:B------:R-:W-:Y:S05]  /*13120*/  BSYNC B0 ;  /* 0x0000000000007941 */ /* 0x000fea0003800000 */
.L_x_5870:
[C---:B------:R-:W-:Y:S01]  /*13130*/  LEA R200, P3, R5.reuse, R200, 0x1 ;  /* 0x000000c805c87211 */ /* 0x040fe200078608ff */
[C---:B------:R-:W-:Y:S01]  /*13140*/  IMAD.SHL.U32 R3, R136.reuse, 0x20, RZ ;  /* 0x0000002088037824 */ /* 0x040fe200078e00ff */
[----:B------:R-:W-:Y:S02]  /*13150*/  SHF.L.U64.HI R4, R136, 0x5, R137 ;  /* 0x0000000588047819 */ /* 0x000fe40000010289 */
[----:B------:R-:W-:Y:S01]  /*13160*/  LEA.HI.X R199, R5, R199, R6, 0x1, P3 ;  /* 0x000000c705c77211 */ /* 0x000fe200018f0c06 */
[----:B------:R-:W-:Y:S01]  /*13170*/  IMAD.MOV.U32 R24, RZ, RZ, R200 ;  /* 0x000000ffff187224 */ /* 0x000fe200078e00c8 */
[----:B------:R-:W-:-:S03]  /*13180*/  IADD3 R8, P2, R200, R3, RZ ;  /* 0x00000003c8087210 */ /* 0x000fc60007f5e0ff */
[----:B------:R-:W-:Y:S01]  /*13190*/  IMAD.MOV.U32 R25, RZ, RZ, R199 ;  /* 0x000000ffff197224 */ /* 0x000fe200078e00c7 */
[----:B------:R-:W-:Y:S01]  /*131a0*/  IADD3 R6, P3, R8, R3, RZ ;  /* 0x0000000308067210 */ /* 0x000fe20007f7e0ff */
[----:B------:R-:W-:-:S03]  /*131b0*/  IMAD.X R9, R199, 0x1, R4, P2 ;  /* 0x00000001c7097824 */ /* 0x000fc600010e0604 */
[----:B------:R-:W-:Y:S01]  /*131c0*/  IADD3 R10, P2, R6, R3, RZ ;  /* 0x00000003060a7210 */ /* 0x000fe20007f5e0ff */
[--C-:B------:R-:W-:Y:S01]  /*131d0*/  IMAD.X R7, R9, 0x1, R4.reuse, P3 ;  /* 0x0000000109077824 */ /* 0x100fe200018e0604 */
[----:B------:R-:W-:Y:S01]  /*131e0*/  @!PT LDS RZ, [RZ] ;  /* 0x00000000fffff984 */ /* 0x000fe20000000800 */
[----:B------:R-:W-:Y:S01]  /*131f0*/  @!PT LDS RZ, [RZ] ;  /* 0x00000000fffff984 */ /* 0x000fe20000000800 */
[----:B------:R-:W-:Y:S01]  /*13200*/  @!PT LDS RZ, [RZ] ;  /* 0x00000000fffff984 */ /* 0x000fe20000000800 */
[----:B------:R1:W-:Y:S03]  /*13210*/  LDGSTS.E.BYPASS.LTC128B.128 [R209+0x6000], [R24.64] ;  /* 0x0600000018d17fae */ /* 0x0003e6000b901d46 */
[----:B------:R-:W-:Y:S01]  /*13220*/  IMAD.X R11, R7, 0x1, R4, P2 ;  /* 0x00000001070b7824 */ /* 0x000fe200010e0604 */
        /* <DEDUP_REMOVED lines=12> */
.L_x_5869:
[----:B------:R-:W-:Y:S05]  /*132f0*/  BSYNC B1 ;  /* 0x0000000000017941 */ /* 0x000fea0003800000 */
.L_x_5868:
[----:B------:R-:W2:Y:S01]  /*13300*/  LD.E R166, [R22.64+0xdc] ;  /* 0x0000dc0616a67980 */ /* 0x000ea2000c101900 */
[----:B------:R-:W-:-:S02]  /*13310*/  FMNMX.FTZ R4, R32, R33, !PT ;  /* 0x0000002120047209 */ /* 0x000fc40007810000 */
[----:B------:R-:W-:Y:S02]  /*13320*/  SHF.L.U32 R197, R0, 0x1, RZ ;  /* 0x0000000100c57819 */ /* 0x000fe400000006ff */
[----:B------:R-:W-:Y:S02]  /*13330*/  FMNMX.FTZ R3, R29, R4, !PT ;  /* 0x000000041d037209 */ /* 0x000fe40007810000 */
[----:B------:R-:W-:Y:S01]  /*13340*/  LEA R196, R58, R197, 0x1 ;  /* 0x000000c53ac47211 */ /* 0x000fe200078e08ff */
        /* <DEDUP_REMOVED lines=10> */
[----:B-1----:R-:W-:Y:S02]  /*133f0*/  FMNMX.FTZ R6, R12, R5, !PT ;  /* 0x000000050c067209 */ /* 0x002fe40007810000 */
        /* <DEDUP_REMOVED lines=41> */
[----:B---3--:R-:W-:Y:S02]  /*13690*/  FMNMX.FTZ R3, R4, R3, !PT ;  /* 0x0000000304037209 */ /* 0x008fe40007810000 */
[----:B------:R-:W1:Y:S01]  /*136a0*/  LDSM.16.MT88.4 R4, [R194+0x10000] ;  /* 0x01000000c204783b */ /* 0x000e620000004200 */
[C---:B--2---:R-:W-:Y:S02]  /*136b0*/  FMUL.FTZ R173, R166.reuse, R132 ;  /* 0x00000084a6ad7220 */ /* 0x044fe40000410000 */
[----:B------:R-:W-:-:S03]  /*136c0*/  FMUL.FTZ R169, R166, R3 ;  /* 0x00000003a6a97220 */ /* 0x000fc60000410000 */
        /* <DEDUP_REMOVED lines=11> */
[----:B------:R-:W-:Y:S01]  /*13780*/  LDSM.16.MT88.4 R32, [R195+0xc800] ;  /* 0x00c80000c320783b */ /* 0x000fe20000004200 */
[-C--:B------:R-:W-:Y:S01]  /*13790*/  FFMA.FTZ R152, R21, R166.reuse, -R169 ;  /* 0x000000a615987223 */ /* 0x080fe200000108a9 */
[----:B------:R-:W2:Y:S01]  /*137a0*/  MUFU.EX2 R156, R156 ;  /* 0x0000009c009c7308 */ /* 0x000ea20000000800 */
[-CC-:B------:R-:W-:Y:S01]  /*137b0*/  FFMA.FTZ R157, R16, R166.reuse, -R173.reuse ;  /* 0x000000a6109d7223 */ /* 0x180fe200000108ad */
[----:B------:R-:W-:Y:S01]  /*137c0*/  LDSM.16.MT88.4 R20, [R197+0xc800] ;  /* 0x00c80000c514783b */ /* 0x000fe20000004200 */
[-C--:B------:R-:W-:Y:S02]  /*137d0*/  FFMA.FTZ R150, R17, R166.reuse, -R173 ;  /* 0x000000a611967223 */ /* 0x080fe400000108ad */
[-CC-:B------:R-:W-:Y:S01]  /*137e0*/  FFMA.FTZ R155, R18, R166.reuse, -R169.reuse ;  /* 0x000000a6129b7223 */ /* 0x180fe200000108a9 */
[----:B------:R-:W-:Y:S01]  /*137f0*/  LDSM.16.MT88.4 R28, [R194+0xc800] ;  /* 0x00c80000c21c783b */ /* 0x000fe20000004200 */
[-C--:B------:R-:W-:Y:S01]  /*13800*/  FFMA.FTZ R148, R19, R166.reuse, -R169 ;  /* 0x000000a613947223 */ /* 0x080fe200000108a9 */
[----:B------:R-:W-:Y:S01]  /*13810*/  MUFU.EX2 R154, R154 ;  /* 0x0000009a009a7308 */ /* 0x000fe20000000800 */
[-CC-:B------:R-:W-:Y:S01]  /*13820*/  FFMA.FTZ R149, R12, R166.reuse, -R173.reuse ;  /* 0x000000a60c957223 */ /* 0x180fe200000108ad */
[----:B------:R-:W3:Y:S01]  /*13830*/  LDSM.16.MT88.4 R16, [R195+0xe800] ;  /* 0x00e80000c310783b */ /* 0x000ee20000004200 */
[----:B------:R-:W-:-:S02]  /*13840*/  FFMA.FTZ R0, R13, R166, -R173 ;  /* 0x000000a60d007223 */ /* 0x000fc400000108ad */
[-CC-:B------:R-:W-:Y:S02]  /*13850*/  FFMA.FTZ R153, R14, R166.reuse, -R169.reuse ;  /* 0x000000a60e997223 */ /* 0x180fe400000108a9 */
[-C--:B------:R-:W-:Y:S01]  /*13860*/  FFMA.FTZ R134, R15, R166.reuse, -R169 ;  /* 0x000000a60f867223 */ /* 0x080fe200000108a9 */
[----:B------:R-:W4:Y:S01]  /*13870*/  MUFU.EX2 R151, R151 ;  /* 0x0000009700977308 */ /* 0x000f220000000800 */
[----:B--2---:R-:W-:Y:S01]  /*13880*/  F2FP.BF16.PACK_AB R96, R156, R159 ;  /* 0x0000009f9c60723e */ /* 0x004fe200000010ff */
[----:B------:R-:W2:Y:S01]  /*13890*/  LDSM.16.MT88.4 R12, [R194+0xe800] ;  /* 0x00e80000c20c783b */ /* 0x000ea20000004200 */
[-CC-:B------:R-:W-:Y:S02]  /*138a0*/  FFMA.FTZ R160, R160, R166.reuse, -R173.reuse ;  /* 0x000000a6a0a07223 */ /* 0x180fe400000108ad */
[-CC-:B------:R-:W-:Y:S02]  /*138b0*/  FFMA.FTZ R165, R165, R166.reuse, -R173.reuse ;  /* 0x000000a6a5a57223 */ /* 0x180fe400000108ad */
[-CC-:B------:R-:W-:Y:S01]  /*138c0*/  FFMA.FTZ R162, R162, R166.reuse, -R173.reuse ;  /* 0x000000a6a2a27223 */ /* 0x180fe200000108ad */
[----:B------:R-:W-:Y:S01]  /*138d0*/  MUFU.EX2 R158, R158 ;  /* 0x0000009e009e7308 */ /* 0x000fe20000000800 */
[----:B------:R-:W-:-:S02]  /*138e0*/  FFMA.FTZ R167, R167, R166, -R173 ;  /* 0x000000a6a7a77223 */ /* 0x000fc400000108ad */
[-CC-:B------:R-:W-:Y:S02]  /*138f0*/  FFMA.FTZ R168, R168, R166.reuse, -R169.reuse ;  /* 0x000000a6a8a87223 */ /* 0x180fe400000108a9 */
[-CC-:B------:R-:W-:Y:S02]  /*13900*/  FFMA.FTZ R171, R171, R166.reuse, -R169.reuse ;  /* 0x000000a6abab7223 */ /* 0x180fe400000108a9 */
[--C-:B------:R-:W-:Y:S01]  /*13910*/  FFMA.FTZ R170, R170, R166, -R169.reuse ;  /* 0x000000a6aaaa7223 */ /* 0x100fe200000108a9 */
[----:B------:R-:W5:Y:S01]  /*13920*/  MUFU.EX2 R161, R161 ;  /* 0x000000a100a17308 */ /* 0x000f620000000800 */
[----:B----4-:R-:W-:Y:S01]  /*13930*/  F2FP.BF16.PACK_AB R98, R151, R154 ;  /* 0x0000009a9762723e */ /* 0x010fe200000010ff */
[-C--:B------:R-:W-:Y:S02]  /*13940*/  FFMA.FTZ R175, R175, R166.reuse, -R169 ;  /* 0x000000a6afaf7223 */ /* 0x080fe400000108a9 */
[-CC-:B------:R-:W-:Y:S02]  /*13950*/  FFMA.FTZ R201, R201, R166.reuse, -R173.reuse ;  /* 0x000000a6c9c97223 */ /* 0x180fe400000108ad */
[----:B------:R-:W-:-:S02]  /*13960*/  FFMA.FTZ R174, R174, R166, -R173 ;  /* 0x000000a6aeae7223 */ /* 0x000fc400000108ad */
[----:B------:R-:W-:Y:S01]  /*13970*/  MUFU.EX2 R163, R163 ;  /* 0x000000a300a37308 */ /* 0x000fe20000000800 */
[-CC-:B------:R-:W-:Y:S02]  /*13980*/  FFMA.FTZ R172, R172, R166.reuse, -R173.reuse ;  /* 0x000000a6acac7223 */ /* 0x180fe400000108ad */
[-C--:B------:R-:W-:Y:S02]  /*13990*/  FFMA.FTZ R221, R147, R166.reuse, -R173 ;  /* 0x000000a693dd7223 */ /* 0x080fe400000108ad */
[-CC-:B------:R-:W-:Y:S02]  /*139a0*/  FFMA.FTZ R173, R146, R166.reuse, -R169.reuse ;  /* 0x000000a692ad7223 */ /* 0x180fe400000108a9 */
[--C-:B------:R-:W-:Y:S01]  /*139b0*/  FFMA.FTZ R218, R145, R166, -R169.reuse ;  /* 0x000000a691da7223 */ /* 0x100fe200000108a9 */
[----:B------:R-:W4:Y:S01]  /*139c0*/  MUFU.EX2 R152, R152 ;  /* 0x0000009800987308 */ /* 0x000f220000000800 */
[----:B-----5:R-:W-:Y:S01]  /*139d0*/  F2FP.BF16.PACK_AB R97, R161, R158 ;  /* 0x0000009ea161723e */ /* 0x020fe200000010ff */
        /* <DEDUP_REMOVED lines=8> */
[----:B----4-:R-:W-:Y:S01]  /*13a60*/  F2FP.BF16.PACK_AB R99, R152, R163 ;  /* 0x000000a39863723e */ /* 0x010fe200000010ff */
[----:B------:R-:W4:Y:S01]  /*13a70*/  MUFU.EX2 R150, R150 ;  /* 0x0000009600967308 */ /* 0x000f220000000800 */
        /* <DEDUP_REMOVED lines=234> */
[----:B------:R-:W-:Y:S01]  /*14920*/  @!P1 IMAD.MOV R8, RZ, RZ, -R8 ;  /* 0x000000ffff089224 */ /* 0x000fe200078e0a08 */
[----:B------:R-:W-:-:S04]  /*14930*/  @!P3 IADD3 R9, -R9, RZ, RZ ;  /* 0x000000ff0909b210 */ /* 0x000fc80007ffe1ff */
[C---:B------:R-:W-:Y:S02]  /*14940*/  SEL R4, R7.reuse, R8, !P2 ;  /* 0x0000000807047207 */ /* 0x040fe40005000000 */
[----:B------:R-:W-:Y:S02]  /*14950*/  SEL R7, R7, R9, !P2 ;  /* 0x0000000907077207 */ /* 0x000fe40005000000 */
[----:B------:R-:W3:Y:S01]  /*14960*/  LD.E.64 R8, [R222.64+0x40] ;  /* 0x00004004de087980 */ /* 0x000ee2000c101b00 */
[----:B------:R-:W-:-:S04]  /*14970*/  IMAD.WIDE R16, R4, 0x4, R212 ;  /* 0x0000000404107825 */ /* 0x000fc800078e02d4 */
[C---:B------:R-:W-:Y:S01]  /*14980*/  IMAD.WIDE R14, R7.reuse, 0x4, R212 ;  /* 0x00000004070e7825 */ /* 0x040fe200078e02d4 */
[----:B------:R-:W4:Y:S04]  /*14990*/  LD.E R0, [R16.64] ;  /* 0x0000000410007980 */ /* 0x000f28000c101900 */
[----:B------:R-:W4:Y:S01]  /*149a0*/  LD.E R5, [R14.64] ;  /* 0x000000040e057980 */ /* 0x000f22000c101900 */
[----:B------:R-:W-:-:S04]  /*149b0*/  IMAD.IADD R4, R7, 0x1, -R4 ;  /* 0x0000000107047824 */ /* 0x000fc800078e0a04 */
[----:B------:R-:W-:-:S05]  /*149c0*/  IMAD R11, R11, R4, -0x40 ;  /* 0xffffffc00b0b7424 */ /* 0x000fca00078e0204 */
[----:B------:R-:W-:Y:S01]  /*149d0*/  SHF.R.S32.HI R7, RZ, 0x1f, R11 ;  /* 0x0000001fff077819 */ /* 0x000fe2000001140b */
[-C--:B---3--:R-:W-:Y:S02]  /*149e0*/  IMAD R4, R9, R11.reuse, RZ ;  /* 0x0000000b09047224 */ /* 0x088fe400078e02ff */
[----:B------:R-:W-:-:S04]  /*149f0*/  IMAD.WIDE.U32 R10, R8, R11, RZ ;  /* 0x0000000b080a7225 */ /* 0x000fc800078e00ff */
[----:B------:R-:W-:Y:S02]  /*14a00*/  IMAD R4, R8, R7, R4 ;  /* 0x0000000708047224 */ /* 0x000fe400078e0204 */
[----:B----4-:R-:W-:-:S03]  /*14a10*/  IMAD.IADD R5, R0, 0x1, -R5 ;  /* 0x0000000100057824 */ /* 0x010fc600078e0a05 */
[----:B------:R-:W-:Y:S01]  /*14a20*/  IADD3 R11, R11, R4, RZ ;  /* 0x000000040b0b7210 */ /* 0x000fe20007ffe0ff */
[----:B--2---:R-:W-:Y:S01]  /*14a30*/  IMAD R7, R13, R5, RZ ;  /* 0x000000050d077224 */ /* 0x004fe200078e02ff */
[----:B------:R-:W-:-:S05]  /*14a40*/  SHF.R.S32.HI R0, RZ, 0x1f, R5 ;  /* 0x0000001fff007819 */ /* 0x000fca0000011405 */
[----:B------:R-:W-:Y:S02]  /*14a50*/  IMAD R0, R12, R0, R7 ;  /* 0x000000000c007224 */ /* 0x000fe400078e0207 */
[----:B------:R-:W-:-:S04]  /*14a60*/  IMAD.WIDE.U32 R6, R5, R12, R10 ;  /* 0x0000000c05067225 */ /* 0x000fc800078e000a */
[----:B------:R-:W-:Y:S01]  /*14a70*/  IMAD.IADD R4, R7, 0x1, R0 ;  /* 0x0000000107047824 */ /* 0x000fe200078e0200 */
[----:B------:R-:W-:Y:S05]  /*14a80*/  BRA `(.L_x_5876) ;  /* 0x0000004000007947 */ /* 0x000fea0003800000 */
.L_x_5875:
[----:B------:R-:W-:Y:S02]  /*14a90*/  ULDC.64 UR4, c[0x0][0x118] ;  /* 0x0000460000047ab9 */ /* 0x000fe40000000a00 */
[----:B------:R-:W2:Y:S02]  /*14aa0*/  LD.E R6, [R222.64+0x40] ;  /* 0x00004004de067980 */ /* 0x000ea4000c101900 */
[----:B--2---:R-:W-:-:S04]  /*14ab0*/  LEA R6, -R6, RZ, 0x6 ;  /* 0x000000ff06067211 */ /* 0x004fc800078e31ff */
[----:B------:R-:W-:Y:S02]  /*14ac0*/  SHF.R.S32.HI R4, RZ, 0x1f, R6 ;  /* 0x0000001fff047819 */ /* 0x000fe40000011406 */
.L_x_5876:
[----:B------:R-:W-:Y:S05]  /*14ad0*/  BSYNC B0 ;  /* 0x0000000000007941 */ /* 0x000fea0003800000 */
.L_x_5874:
[----:B------:R-:W-:Y:S01]  /*14ae0*/  IMAD.SHL.U32 R5, R138, 0x20, RZ ;  /* 0x000000208a057824 */ /* 0x000fe200078e00ff */
[----:B------:R-:W-:Y:S01]  /*14af0*/  LEA R202, P2, R6, R202, 0x1 ;  /* 0x000000ca06ca7211 */ /* 0x000fe200078408ff */
[----:B------:R-:W-:Y:S01]  /*14b00*/  ULDC.64 UR4, c[0x0][0x118] ;  /* 0x0000460000047ab9 */ /* 0x000fe20000000a00 */
[----:B------:R-:W-:Y:S01]  /*14b10*/  SHF.L.U64.HI R0, R138, 0x5, R139 ;  /* 0x000000058a007819 */ /* 0x000fe2000001028b */
[----:B------:R-:W-:Y:S01]  /*14b20*/  IMAD R2, R211, 0x40, R2 ;  /* 0x00000040d3027824 */ /* 0x000fe200078e0202 */
[C---:B------:R-:W-:Y:S01]  /*14b30*/  IADD3 R8, P1, R5.reuse, R202, RZ ;  /* 0x000000ca05087210 */ /* 0x040fe20007f3e0ff */
[----:B------:R-:W-:Y:S01]  /*14b40*/  BSSY B1, `(.L_x_5877) ;  /* 0x0000188000017945 */ /* 0x000fe20003800000 */
[----:B------:R-:W-:Y:S02]  /*14b50*/  LEA.HI.X R203, R6, R203, R4, 0x1, P2 ;  /* 0x000000cb06cb7211 */ /* 0x000fe400010f0c04 */
[C---:B------:R-:W-:Y:S02]  /*14b60*/  IADD3 R10, P2, R5.reuse, R8, RZ ;  /* 0x00000008050a7210 */ /* 0x040fe40007f5e0ff */
[----:B------:R-:W-:Y:S01]  /*14b70*/  ISETP.GE.AND P5, PT, R2, R215, PT ;  /* 0x000000d70200720c */ /* 0x000fe20003fa6270 */
[----:B------:R-:W-:Y:S01]  /*14b80*/  IMAD.X R9, R0, 0x1, R203, P1 ;  /* 0x0000000100097824 */ /* 0x000fe200008e06cb */
[----:B------:R-:W-:Y:S01]  /*14b90*/  IADD3 R28, P1, R5, R10, RZ ;  /* 0x0000000a051c7210 */ /* 0x000fe20007f3e0ff */
[----:B------:R-:W-:Y:S01]  /*14ba0*/  @!PT LDS RZ, [RZ] ;  /* 0x00000000fffff984 */ /* 0x000fe20000000800 */
[----:B------:R-:W-:Y:S01]  /*14bb0*/  @!PT LDS RZ, [RZ] ;  /* 0x00000000fffff984 */ /* 0x000fe20000000800 */
[----:B------:R-:W-:Y:S01]  /*14bc0*/  @!PT LDS RZ, [RZ] ;  /* 0x00000000fffff984 */ /* 0x000fe20000000800 */
[----:B------:R1:W-:Y:S01]  /*14bd0*/  LDGSTS.E.BYPASS.LTC128B.128 [R209+0xc000], [R202.64] ;  /* 0x0c000000cad17fae */ /* 0x0003e2000b901d44 */
[----:B------:R-:W-:Y:S01]  /*14be0*/  ISETP.GE.OR P5, PT, R2, R214, !P5 ;  /* 0x000000d60200720c */ /* 0x000fe20006fa6670 */
[----:B------:R-:W-:-:S02]  /*14bf0*/  IMAD.X R11, R0, 0x1, R9, P2 ;  /* 0x00000001000b7824 */ /* 0x000fc400010e0609 */
[----:B------:R1:W-:Y:S02]  /*14c00*/  LDGSTS.E.BYPASS.LTC128B.128 [R209+0xe000], [R202.64+0x80] ;  /* 0x0e000080cad17fae */ /* 0x0003e4000b901d44 */
[----:B------:R-:W-:Y:S01]  /*14c10*/  IMAD.X R29, R0, 0x1, R11, P1 ;  /* 0x00000001001d7824 */ /* 0x000fe200008e060b */
[C---:B------:R-:W-:Y:S01]  /*14c20*/  IADD3 R0, R2.reuse, 0x1, RZ ;  /* 0x0000000102007810 */ /* 0x040fe20007ffe0ff */
[----:B------:R1:W-:Y:S01]  /*14c30*/  LDGSTS.E.BYPASS.LTC128B.128 [R209+0x10000], [R202.64+0x100] ;  /* 0x10000100cad17fae */ /* 0x0003e2000b901d44 */
[-C--:B------:R-:W-:Y:S02]  /*14c40*/  ISETP.GE.AND P1, PT, R2, R217.reuse, PT ;  /* 0x000000d90200720c */ /* 0x080fe40003f26270 */
[C---:B------:R-:W-:Y:S01]  /*14c50*/  ISETP.GE.AND P4, PT, R0.reuse, R217, PT ;  /* 0x000000d90000720c */ /* 0x040fe20003f86270 */
[----:B------:R2:W-:Y:S01]  /*14c60*/  LDGSTS.E.BYPASS.LTC128B.128 [R209+0xc800], [R8.64] ;  /* 0x0c80000008d17fae */ /* 0x0005e2000b901d44 */
[C---:B------:R-:W-:Y:S02]  /*14c70*/  ISETP.GE.AND P3, PT, R0.reuse, R215, PT ;  /* 0x000000d70000720c */ /* 0x040fe40003f66270 */
[C---:B------:R-:W-:Y:S01]  /*14c80*/  ISETP.GE.OR P4, PT, R0.reuse, R216, !P4 ;  /* 0x000000d80000720c */ /* 0x040fe20006786670 */
[----:B------:R2:W-:Y:S01]  /*14c90*/  LDGSTS.E.BYPASS.LTC128B.128 [R209+0xe800], [R8.64+0x80] ;  /* 0x0e80008008d17fae */ /* 0x0005e2000b901d44 */
[----:B------:R-:W-:-:S02]  /*14ca0*/  ISETP.GE.OR P3, PT, R0, R214, !P3 ;  /* 0x000000d60000720c */ /* 0x000fc40005f66670 */
[C---:B------:R-:W-:Y:S01]  /*14cb0*/  ISETP.GE.OR P1, PT, R2.reuse, R216, !P1 ;  /* 0x000000d80200720c */ /* 0x040fe20004f26670 */
[----:B------:R2:W-:Y:S01]  /*14cc0*/  LDGSTS.E.BYPASS.LTC128B.128 [R209+0x10800], [R8.64+0x100] ;  /* 0x1080010008d17fae */ /* 0x0005e2000b901d44 */
[----:B------:R-:W-:-:S03]  /*14cd0*/  IADD3 R0, R2, 0x9, RZ ;  /* 0x0000000902007810 */ /* 0x000fc60007ffe0ff */
        /* <DEDUP_REMOVED lines=9> */
[----:B------:R-:W-:Y:S04]  /*14d70*/  LDSM.16.M88.4 R4, [R190] ;  /* 0x00000000be04783b */ /* 0x000fe80000000200 */
[----:B------:R-:W5:Y:S04]  /*14d80*/  LDSM.16.M88.4 R160, [R192+0x6800] ;  /* 0x00680000c0a0783b */ /* 0x000f680000000200 */
[----:B------:R-:W1:Y:S04]  /*14d90*/  LDSM.16.M88.4 R152, [R192+0x7000] ;  /* 0x00700000c098783b */ /* 0x000e680000000200 */
[----:B------:R-:W1:Y:S04]  /*14da0*/  LDSM.16.M88.4 R20, [R192+0x7800] ;  /* 0x00780000c014783b */ /* 0x000e680000000200 */
[----:B---3--:R-:W-:Y:S04]  /*14db0*/  LDSM.16.M88.4 R28, [R189] ;  /* 0x00000000bd1c783b */ /* 0x008fe80000000200 */
[----:B--2---:R-:W2:Y:S04]  /*14dc0*/  LDSM.16.M88.4 R8, [R187+0x6000] ;  /* 0x00600000bb08783b */ /* 0x004ea80000000200 */
[----:B------:R-:W3:Y:S04]  /*14dd0*/  LDSM.16.M88.4 R224, [R186] ;  /* 0x00000000bae0783b */ /* 0x000ee80000000200 */
[----:B------:R-:W2:Y:S01]  /*14de0*/  LDSM.16.M88.4 R172, [R185] ;  /* 0x00000000b9ac783b */ /* 0x000ea20000000200 */
[C---:B----4-:R-:W-:Y:S03]  /*14df0*/  HMMA.16816.F32.BF16 R16, R144.reuse, R12, RZ ;  /* 0x0000000c9010723c */ /* 0x050fe600000418ff */
[----:B------:R-:W4:Y:S04]  /*14e00*/  LDSM.16.M88.4 R168, [R184] ;  /* 0x00000000b8a8783b */ /* 0x000f280000000200 */
[----:B------:R-:W-:Y:S01]  /*14e10*/  LDSM.16.M88.4 R228, [R187+0x6800] ;  /* 0x00680000bbe4783b */ /* 0x000fe20000000200 */
[C---:B------:R-:W-:Y:S03]  /*14e20*/  HMMA.16816.F32.BF16 R12, R144.reuse, R14, RZ ;  /* 0x0000000e900c723c */ /* 0x040fe600000418ff */
[----:B------:R-:W-:Y:S04]  /*14e30*/  LDSM.16.M88.4 R140, [R187+0x7000] ;  /* 0x00700000bb8c783b */ /* 0x000fe80000000200 */
[----:B------:R-:W-:Y:S01]  /*14e40*/  LDSM.16.M88.4 R32, [R187+0x7800] ;  /* 0x00780000bb20783b */ /* 0x000fe20000000200 */
[----:B-----5:R-:W-:Y:S03]  /*14e50*/  HMMA.16816.F32.BF16 R164, R144, R160, RZ ;  /* 0x000000a090a4723c */ /* 0x020fe600000418ff */
[----:B------:R-:W0:Y:S05]  /*14e60*/  LDGDEPBAR ;  /* 0x00000000000079af */ /* 0x000e2a0000000000 */
[----:B------:R-:W-:Y:S08]  /*14e70*/  HMMA.16816.F32.BF16 R16, R24, R4, R16 ;  /* 0x000000041810723c */ /* 0x000ff00000041810 */
[C---:B-1----:R-:W-:Y:S08]  /*14e80*/  HMMA.16816.F32.BF16 R156, R144.reuse, R152, RZ ;  /* 0x00000098909c723c */ /* 0x042ff000000418ff */
[C---:B------:R-:W-:Y:S08]  /*14e90*/  HMMA.16816.F32.BF16 R160, R144.reuse, R162, RZ ;  /* 0x000000a290a0723c */ /* 0x040ff000000418ff */
[C---:B------:R-:W-:Y:S08]  /*14ea0*/  HMMA.16816.F32.BF16 R152, R144.reuse, R154, RZ ;  /* 0x0000009a9098723c */ /* 0x040ff000000418ff */
[C---:B------:R-:W-:Y:S08]  /*14eb0*/  HMMA.16816.F32.BF16 R148, R144.reuse, R20, RZ ;  /* 0x000000149094723c */ /* 0x040ff000000418ff */
[----:B------:R-:W-:Y:S01]  /*14ec0*/  HMMA.16816.F32.BF16 R144, R144, R22, RZ ;  /* 0x000000169090723c */ /* 0x000fe200000418ff */
[----:B------:R-:W-:Y:S07]  /*14ed0*/  LDSM.16.M88.4 R20, [R188] ;  /* 0x00000000bc14783b */ /* 0x000fee0000000200 */
[----:B------:R-:W-:Y:S01]  /*14ee0*/  HMMA.16816.F32.BF16 R12, R24, R6, R12 ;  /* 0x00000006180c723c */ /* 0x000fe2000004180c */
[----:B------:R-:W1:Y:S07]  /*14ef0*/  LDSM.16.M88.4 R4, [R183] ;  /* 0x00000000b704783b */ /* 0x000e6e0000000200 */
[----:B--2---:R-:W-:Y:S08]  /*14f00*/  HMMA.16816.F32.BF16 R16, R28, R8, R16 ;  /* 0x000000081c10723c */ /* 0x004ff00000041810 */
        /* <DEDUP_REMOVED lines=10> */
[----:B------:R-:W-:Y:S01]  /*14fb0*/  HMMA.16816.F32.BF16 R12, R28, R10, R12 ;  /* 0x0000000a1c0c723c */ /* 0x000fe2000004180c */
[----:B------:R-:W2:Y:S07]  /*14fc0*/  LDSM.16.M88.4 R8, [R192+0x8000] ;  /* 0x00800000c008783b */ /* 0x000eae0000000200 */
[----:B-1----:R-:W-:Y:S08]  /*14fd0*/  HMMA.16816.F32.BF16 R16, R20, R4, R16 ;  /* 0x000000041410723c */ /* 0x002ff00000041810 */
        /* <DEDUP_REMOVED lines=8> */
[----:B------:R-:W-:Y:S04]  /*15060*/  LDSM.16.M88.4 R32, [R191+0x2000] ;  /* 0x00200000bf20783b */ /* 0x000fe80000000200 */
[----:B------:R-:W-:Y:S03]  /*15070*/  LDSM.16.M88.4 R28, [R192+0x9800] ;  /* 0x00980000c01c783b */ /* 0x000fe60000000200 */
[----:B------:R-:W-:Y:S01]  /*15080*/  HMMA.16816.F32.BF16 R12, R20, R6, R12 ;  /* 0x00000006140c723c */ /* 0x000fe2000004180c */
[----:B------:R-:W1:Y:S07]  /*15090*/  LDSM.16.M88.4 R4, [R182] ;  /* 0x00000000b604783b */ /* 0x000e6e0000000200 */
[----:B--2---:R-:W-:Y:S08]  /*150a0*/  HMMA.16816.F32.BF16 R16, R24, R8, R16 ;  /* 0x000000081810723c */ /* 0x004ff00000041810 */
[C---:B------:R-:W-:Y:S08]  /*150b0*/  HMMA.16816.F32.BF16 R164, R20.reuse, R224, R164 ;  /* 0x000000e014a4723c */ /* 0x040ff000000418a4 */
        /* <DEDUP_REMOVED lines=23> */
[----:B------:R-:W1:Y:S07]  /*15230*/  LDSM.16.M88.4 R4, [R183+0x2000] ;  /* 0x00200000b704783b */ /* 0x000e6e0000000200 */
[----:B--2---:R-:W-:Y:S08]  /*15240*/  HMMA.16816.F32.BF16 R16, R20, R8, R16 ;  /* 0x000000081410723c */ /* 0x004ff00000041810 */
        /* <DEDUP_REMOVED lines=52> */
[----:B------:R-:W-:Y:S08]  /*15590*/  HMMA.16816.F32.BF16 R164, R228, R224, R164 ;  /* 0x000000e0e4a4723c */ /* 0x000ff000000418a4 */
[----:B------:R-:W-:Y:S08]  /*155a0*/  HMMA.16816.F32.BF16 R12, R140, R34, R12 ;  /* 0x000000228c0c723c */ /* 0x000ff0000004180c */
[C---:B------:R-:W-:Y:S08]  /*155b0*/  HMMA.16816.F32.BF16 R156, R228.reuse, R172, R156 ;  /* 0x000000ace49c723c */ /* 0x040ff0000004189c */
[C---:B------:R-:W-:Y:S08]  /*155c0*/  HMMA.16816.F32.BF16 R152, R228.reuse, R174, R152 ;  /* 0x000000aee498723c */ /* 0x040ff00000041898 */
[C---:B------:R-:W-:Y:S08]  /*155d0*/  HMMA.16816.F32.BF16 R148, R228.reuse, R168, R148 ;  /* 0x000000a8e494723c */ /* 0x040ff00000041894 */
[C---:B------:R-:W-:Y:S01]  /*155e0*/  HMMA.16816.F32.BF16 R144, R228.reuse, R170, R144 ;  /* 0x000000aae490723c */ /* 0x040fe20000041890 */
[----:B------:R-:W2:Y:S07]  /*155f0*/  LDSM.16.M88.4 R168, [R183+0x4800] ;  /* 0x00480000b7a8783b */ /* 0x000eae0000000200 */
[----:B------:R-:W-:Y:S08]  /*15600*/  HMMA.16816.F32.BF16 R160, R228, R226, R160 ;  /* 0x000000e2e4a0723c */ /* 0x000ff000000418a0 */
[C---:B-1----:R-:W-:Y:S07]  /*15610*/  HMMA.16816.F32.BF16 R16, R8.reuse, R4, R16 ;  /* 0x000000040810723c */ /* 0x042fee0000041810 */
[----:B------:R-:W-:Y:S01]  /*15620*/  IADD3 R4, R2, 0x8, RZ ;  /* 0x0000000802047810 */ /* 0x000fe20007ffe0ff */
[----:B------:R-:W-:Y:S03]  /*15630*/  HMMA.16816.F32.BF16 R12, R8, R6, R12 ;  /* 0x00000006080c723c */ /* 0x000fe6000004180c */
[----:B------:R-:W-:-:S02]  /*15640*/  ISETP.GE.AND P2, PT, R4, R217, PT ;  /* 0x000000d90400720c */ /* 0x000fc40003f46270 */
[C---:B------:R-:W-:Y:S02]  /*15650*/  ISETP.GE.AND P6, PT, R4.reuse, R215, PT ;  /* 0x000000d70400720c */ /* 0x040fe40003fc6270 */
[C---:B------:R-:W-:Y:S01]  /*15660*/  ISETP.GE.OR P2, PT, R4.reuse, R216, !P2 ;  /* 0x000000d80400720c */ /* 0x040fe20005746670 */
[----:B------:R-:W-:Y:S01]  /*15670*/  HMMA.16816.F32.BF16 R164, R140, R28, R164 ;  /* 0x0000001c8ca4723c */ /* 0x000fe200000418a4 */
[----:B------:R-:W-:Y:S02]  /*15680*/  ISETP.GE.OR P6, PT, R4, R214, !P6 ;  /* 0x000000d60400720c */ /* 0x000fe400077c6670 */
[----:B------:R-:W-:-:S05]  /*15690*/  IADD3 R4, R2, 0x11, RZ ;  /* 0x0000001102047810 */ /* 0x000fca0007ffe0ff */
[C---:B------:R-:W-:Y:S01]  /*156a0*/  HMMA.16816.F32.BF16 R156, R140.reuse, R24, R156 ;  /* 0x000000188c9c723c */ /* 0x040fe2000004189c */
[----:B------:R-:W-:Y:S02]  /*156b0*/  FSEL R29, R16, -INF , !P1 ;  /* 0xff800000101d7808 */ /* 0x000fe40004800000 */
[C---:B------:R-:W-:Y:S02]  /*156c0*/  ISETP.GE.AND P1, PT, R0.reuse, R217, PT ;  /* 0x000000d90000720c */ /* 0x040fe40003f26270 */
[----:B------:R-:W-:Y:S02]  /*156d0*/  FSEL R17, R17, -INF , !P4 ;  /* 0xff80000011117808 */ /* 0x000fe40006000000 */
[----:B------:R-:W-:Y:S01]  /*156e0*/  ISETP.GE.OR P1, PT, R0, R216, !P1 ;  /* 0x000000d80000720c */ /* 0x000fe20004f26670 */
[----:B------:R-:W-:Y:S01]  /*156f0*/  HMMA.16816.F32.BF16 R152, R140, R26, R152 ;  /* 0x0000001a8c98723c */ /* 0x000fe20000041898 */
[----:B------:R-:W1:Y:S01]  /*15700*/  LDSM.16.M88.4 R24, [R183+0x5000] ;  /* 0x00500000b718783b */ /* 0x000e620000000200 */
[----:B------:R-:W-:-:S02]  /*15710*/  FSEL R12, R12, -INF , !P2 ;  /* 0xff8000000c0c7808 */ /* 0x000fc40005000000 */
[----:B------:R-:W-:Y:S02]  /*15720*/  FSEL R13, R13, -INF , !P1 ;  /* 0xff8000000d0d7808 */ /* 0x000fe40004800000 */
[C---:B------:R-:W-:Y:S02]  /*15730*/  ISETP.GE.AND P1, PT, R4.reuse, R217, PT ;  /* 0x000000d90400720c */ /* 0x040fe40003f26270 */
[----:B------:R-:W-:Y:S01]  /*15740*/  HMMA.16816.F32.BF16 R160, R140, R30, R160 ;  /* 0x0000001e8ca0723c */ /* 0x000fe200000418a0 */
[CC--:B------:R-:W-:Y:S02]  /*15750*/  ISETP.GE.AND P2, PT, R4.reuse, R215.reuse, PT ;  /* 0x000000d70400720c */ /* 0x0c0fe40003f46270 */
[C---:B------:R-:W-:Y:S02]  /*15760*/  ISETP.GE.OR P1, PT, R4.reuse, R216, !P1 ;  /* 0x000000d80400720c */ /* 0x040fe40004f26670 */
[----:B------:R-:W-:Y:S02]  /*15770*/  ISETP.GE.OR P2, PT, R4, R214, !P2 ;  /* 0x000000d60400720c */ /* 0x000fe40005746670 */
[----:B------:R-:W3:Y:S01]  /*15780*/  LDSM.16.M88.4 R4, [R183+0x5800] ;  /* 0x00580000b704783b */ /* 0x000ee20000000200 */
[----:B--2---:R-:W-:Y:S01]  /*15790*/  HMMA.16816.F32.BF16 R164, R8, R168, R164 ;  /* 0x000000a808a4723c */ /* 0x004fe200000418a4 */
[----:B------:R-:W-:Y:S01]  /*157a0*/  ISETP.GE.AND P4, PT, R0, R215, PT ;  /* 0x000000d70000720c */ /* 0x000fe20003f86270 */
[----:B------:R-:W-:-:S04]  /*157b0*/  DEPBAR.LE SB0, 0x0 ;  /* 0x000080000000791a */ /* 0x000fc80000000000 */
[----:B------:R-:W-:Y:S02]  /*157c0*/  ISETP.GE.OR P4, PT, R0, R214, !P4 ;  /* 0x000000d60000720c */ /* 0x000fe40006786670 */
[----:B------:R-:W-:Y:S01]  /*157d0*/  IADD3 R0, R2, 0x10, RZ ;  /* 0x0000001002007810 */ /* 0x000fe20007ffe0ff */
[----:B------:R-:W-:Y:S01]  /*157e0*/  HMMA.16816.F32.BF16 R148, R140, R20, R148 ;  /* 0x000000148c94723c */ /* 0x000fe20000041894 */
[----:B------:R-:W-:Y:S02]  /*157f0*/  FSEL R18, R18, -INF , !P5 ;  /* 0xff80000012127808 */ /* 0x000fe40006800000 */
[----:B------:R-:W-:Y:S02]  /*15800*/  FSEL R19, R19, -INF , !P3 ;  /* 0xff80000013137808 */ /* 0x000fe40005800000 */
[C---:B------:R-:W-:Y:S02]  /*15810*/  ISETP.GE.AND P3, PT, R0.reuse, R217, PT ;  /* 0x000000d90000720c */ /* 0x040fe40003f66270 */
[C---:B------:R-:W-:Y:S01]  /*15820*/  ISETP.GE.AND P5, PT, R0.reuse, R215, PT ;  /* 0x000000d70000720c */ /* 0x040fe20003fa6270 */
[----:B------:R-:W-:Y:S01]  /*15830*/  HMMA.16816.F32.BF16 R160, R8, R170, R160 ;  /* 0x000000aa08a0723c */ /* 0x000fe200000418a0 */
[----:B------:R-:W-:-:S02]  /*15840*/  ISETP.GE.OR P3, PT, R0, R216, !P3 ;  /* 0x000000d80000720c */ /* 0x000fc40005f66670 */
[----:B------:R-:W-:Y:S02]  /*15850*/  ISETP.GE.OR P5, PT, R0, R214, !P5 ;  /* 0x000000d60000720c */ /* 0x000fe40006fa6670 */
[C---:B------:R-:W-:Y:S02]  /*15860*/  IADD3 R0, R2.reuse, 0x18, RZ ;  /* 0x0000001802007810 */ /* 0x040fe40007ffe0ff */
[----:B------:R-:W-:Y:S01]  /*15870*/  IADD3 R16, R2, 0x19, RZ ;  /* 0x0000001902107810 */ /* 0x000fe20007ffe0ff */
[----:B-1----:R-:W-:Y:S01]  /*15880*/  HMMA.16816.F32.BF16 R156, R8, R24, R156 ;  /* 0x00000018089c723c */ /* 0x002fe2000004189c */
[----:B------:R-:W-:Y:S02]  /*15890*/  FSEL R14, R14, -INF , !P6 ;  /* 0xff8000000e0e7808 */ /* 0x000fe40007000000 */
[----:B------:R-:W-:Y:S02]  /*158a0*/  FSEL R15, R15, -INF , !P4 ;  /* 0xff8000000f0f7808 */ /* 0x000fe40006000000 */
[----:B------:R-:W-:-:S02]  /*158b0*/  FSEL R164, R164, -INF , !P3 ;  /* 0xff800000a4a47808 */ /* 0x000fc40005800000 */
[----:B------:R-:W-:Y:S01]  /*158c0*/  FSEL R165, R165, -INF , !P1 ;  /* 0xff800000a5a57808 */ /* 0x000fe20004800000 */
[----:B------:R-:W-:Y:S01]  /*158d0*/  HMMA.16816.F32.BF16 R152, R8, R26, R152 ;  /* 0x0000001a0898723c */ /* 0x000fe20000041898 */
[C---:B------:R-:W-:Y:S02]  /*158e0*/  ISETP.GE.AND P4, PT, R0.reuse, R217, PT ;  /* 0x000000d90000720c */ /* 0x040fe40003f86270 */
[----:B------:R-:W-:Y:S02]  /*158f0*/  ISETP.GE.AND P6, PT, R0, R215, PT ;  /* 0x000000d70000720c */ /* 0x000fe40003fc6270 */
[C---:B------:R-:W-:Y:S02]  /*15900*/  ISETP.GE.AND P3, PT, R16.reuse, R217, PT ;  /* 0x000000d91000720c */ /* 0x040fe40003f66270 */
[----:B------:R-:W-:Y:S01]  /*15910*/  ISETP.GE.AND P1, PT, R16, R215, PT ;  /* 0x000000d71000720c */ /* 0x000fe20003f26270 */
[----:B------:R-:W-:Y:S01]  /*15920*/  HMMA.16816.F32.BF16 R144, R140, R22, R144 ;  /* 0x000000168c90723c */ /* 0x000fe20000041890 */
[----:B------:R-:W-:Y:S01]  /*15930*/  BAR.SYNC.DEFER_BLOCKING 0x0 ;  /* 0x0000000000007b1d */ /* 0x000fe20000010000 */
[----:B------:R-:W-:-:S02]  /*15940*/  ISETP.GE.OR P4, PT, R0, R216, !P4 ;  /* 0x000000d80000720c */ /* 0x000fc40006786670 */
[----:B------:R-:W-:Y:S02]  /*15950*/  ISETP.GE.OR P6, PT, R0, R214, !P6 ;  /* 0x000000d60000720c */ /* 0x000fe400077c6670 */
[C---:B------:R-:W-:Y:S02]  /*15960*/  ISETP.GE.OR P3, PT, R16.reuse, R216, !P3 ;  /* 0x000000d81000720c */ /* 0x040fe40005f66670 */
[----:B------:R-:W-:Y:S01]  /*15970*/  ISETP.GE.OR P1, PT, R16, R214, !P1 ;  /* 0x000000d61000720c */ /* 0x000fe20004f26670 */
[----:B---3--:R-:W-:Y:S01]  /*15980*/  HMMA.16816.F32.BF16 R148, R8, R4, R148 ;  /* 0x000000040894723c */ /* 0x008fe20000041894 */
        /* <DEDUP_REMOVED lines=8> */
[----:B------:R-:W-:-:S02]  /*15a10*/  FSEL R166, R166, -INF , !P5 ;  /* 0xff800000a6a67808 */ /* 0x000fc40006800000 */
[-C--:B------:R-:W-:Y:S02]  /*15a20*/  ISETP.GE.OR P2, PT, R0, R216.reuse, !P2 ;  /* 0x000000d80000720c */ /* 0x080fe40005746670 */
[C---:B------:R-:W-:Y:S02]  /*15a30*/  ISETP.GE.OR P3, PT, R16.reuse, R216, !P3 ;  /* 0x000000d81000720c */ /* 0x040fe40005f66670 */
[----:B------:R-:W-:Y:S02]  /*15a40*/  ISETP.GE.OR P4, PT, R16, R214, !P4 ;  /* 0x000000d61000720c */ /* 0x000fe40006786670 */
[----:B------:R-:W-:Y:S02]  /*15a50*/  ISETP.GE.AND P5, PT, R0, R215, PT ;  /* 0x000000d70000720c */ /* 0x000fe40003fa6270 */
[----:B------:R-:W-:Y:S02]  /*15a60*/  IADD3 R16, R2, 0x29, RZ ;  /* 0x0000002902107810 */ /* 0x000fe40007ffe0ff */
[----:B------:R-:W-:-:S02]  /*15a70*/  FSEL R174, R156, -INF , !P2 ;  /* 0xff8000009cae7808 */ /* 0x000fc40005000000 */
[----:B------:R-:W-:Y:S02]  /*15a80*/  ISETP.GE.OR P5, PT, R0, R214, !P5 ;  /* 0x000000d60000720c */ /* 0x000fe40006fa6670 */
[----:B------:R-:W-:Y:S02]  /*15a90*/  ISETP.GE.AND P2, PT, R16, R217, PT ;  /* 0x000000d91000720c */ /* 0x000fe40003f46270 */
[----:B------:R-:W-:Y:S02]  /*15aa0*/  IADD3 R0, R2, 0x28, RZ ;  /* 0x0000002802007810 */ /* 0x000fe40007ffe0ff */
[----:B------:R-:W-:Y:S02]  /*15ab0*/  FSEL R21, R162, -INF , !P6 ;  /* 0xff800000a2157808 */ /* 0x000fe40007000000 */
[----:B------:R-:W-:Y:S02]  /*15ac0*/  FSEL R20, R163, -INF , !P1 ;  /* 0xff800000a3147808 */ /* 0x000fe40004800000 */
[----:B------:R-:W-:-:S02]  /*15ad0*/  ISETP.GE.OR P2, PT, R16, R216, !P2 ;  /* 0x000000d81000720c */ /* 0x000fc40005746670 */
[C---:B------:R-:W-:Y:S02]  /*15ae0*/  ISETP.GE.AND P1, PT, R0.reuse, R217, PT ;  /* 0x000000d90000720c */ /* 0x040fe40003f26270 */
[----:B------:R-:W-:Y:S02]  /*15af0*/  ISETP.GE.AND P6, PT, R0, R215, PT ;  /* 0x000000d70000720c */ /* 0x000fe40003fc6270 */
[----:B------:R-:W-:Y:S02]  /*15b00*/  IADD3 R4, R2, 0x31, RZ ;  /* 0x0000003102047810 */ /* 0x000fe40007ffe0ff */
[----:B------:R-:W-:Y:S02]  /*15b10*/  FSEL R170, R159, -INF , !P4 ;  /* 0xff8000009faa7808 */ /* 0x000fe40006000000 */
[----:B------:R-:W-:Y:S02]  /*15b20*/  FSEL R173, R153, -INF , !P2 ;  /* 0xff80000099ad7808 */ /* 0x000fe40005000000 */
[----:B------:R-:W-:-:S02]  /*15b30*/  ISETP.GE.OR P1, PT, R0, R216, !P1 ;  /* 0x000000d80000720c */ /* 0x000fc40004f26670 */
[----:B------:R-:W-:Y:S02]  /*15b40*/  ISETP.GE.OR P6, PT, R0, R214, !P6 ;  /* 0x000000d60000720c */ /* 0x000fe400077c6670 */
[C---:B------:R-:W-:Y:S02]  /*15b50*/  ISETP.GE.AND P2, PT, R4.reuse, R217, PT ;  /* 0x000000d90400720c */ /* 0x040fe40003f46270 */
[----:B------:R-:W-:Y:S02]  /*15b60*/  ISETP.GE.AND P4, PT, R4, R215, PT ;  /* 0x000000d70400720c */ /* 0x000fe40003f86270 */
[----:B------:R-:W-:Y:S02]  /*15b70*/  IADD3 R0, R2, 0x30, RZ ;  /* 0x0000003002007810 */ /* 0x000fe40007ffe0ff */
[----:B------:R-:W-:Y:S02]  /*15b80*/  FSEL R201, R152, -INF , !P1 ;  /* 0xff80000098c97808 */ /* 0x000fe40004800000 */
[----:B------:R-:W-:-:S02]  /*15b90*/  ISETP.GE.OR P2, PT, R4, R216, !P2 ;  /* 0x000000d80400720c */ /* 0x000fc40005746670 */
[-C--:B------:R-:W-:Y:S02]  /*15ba0*/  ISETP.GE.OR P4, PT, R4, R214.reuse, !P4 ;  /* 0x000000d60400720c */ /* 0x080fe40006786670 */
[----:B------:R-:W-:Y:S01]  /*15bb0*/  ISETP.GE.AND P1, PT, R0, R215, PT ;  /* 0x000000d70000720c */ /* 0x000fe20003f26270 */
[----:B------:R-:W-:Y:S01]  /*15bc0*/  HMMA.16816.F32.BF16 R4, R8, R6, R144 ;  /* 0x000000060804723c */ /* 0x000fe20000041890 */
[----:B------:R-:W-:Y:S02]  /*15bd0*/  FSEL R171, R158, -INF , !P5 ;  /* 0xff8000009eab7808 */ /* 0x000fe40006800000 */
[C---:B------:R-:W-:Y:S02]  /*15be0*/  ISETP.GE.OR P1, PT, R0.reuse, R214, !P1 ;  /* 0x000000d60000720c */ /* 0x040fe40004f26670 */
[----:B------:R-:W-:Y:S02]  /*15bf0*/  FSEL R175, R157, -INF , !P3 ;  /* 0xff8000009daf7808 */ /* 0x000fe40005800000 */
[----:B------:R-:W-:-:S02]  /*15c00*/  ISETP.GE.AND P5, PT, R0, R217, PT ;  /* 0x000000d90000720c */ /* 0x000fc40003fa6270 */
[----:B------:R-:W-:Y:S02]  /*15c10*/  ISETP.GE.AND P3, PT, R16, R215, PT ;  /* 0x000000d71000720c */ /* 0x000fe40003f66270 */
[----:B------:R-:W-:Y:S02]  /*15c20*/  FSEL R146, R150, -INF , !P1 ;  /* 0xff80000096927808 */ /* 0x000fe40004800000 */
[----:B------:R-:W-:Y:S02]  /*15c30*/  ISETP.GT.AND P1, PT, R211, R198, PT ;  /* 0x000000c6d300720c */ /* 0x000fe40003f24270 */
[----:B------:R-:W-:Y:S02]  /*15c40*/  ISETP.GE.OR P5, PT, R0, R216, !P5 ;  /* 0x000000d80000720c */ /* 0x000fe40006fa6670 */
        /* <DEDUP_REMOVED lines=9> */
[C---:B------:R-:W-:Y:S02]  /*15ce0*/  ISETP.GE.AND P5, PT, R2.reuse, R217, PT ;  /* 0x000000d90200720c */ /* 0x040fe40003fa6270 */
[----:B------:R-:W-:Y:S02]  /*15cf0*/  ISETP.GE.AND P2, PT, R2, R215, PT ;  /* 0x000000d70200720c */ /* 0x000fe40003f46270 */
[C---:B------:R-:W-:Y:S02]  /*15d00*/  ISETP.GE.OR P6, PT, R0.reuse, R216, !P6 ;  /* 0x000000d80000720c */ /* 0x040fe400077c6670 */
[----:B------:R-:W-:Y:S02]  /*15d10*/  ISETP.GE.OR P3, PT, R0, R214, !P3 ;  /* 0x000000d60000720c */ /* 0x000fe40005f66670 */
[----:B------:R-:W-:-:S02]  /*15d20*/  ISETP.GE.OR P5, PT, R2, R216, !P5 ;  /* 0x000000d80200720c */ /* 0x000fc40006fa6670 */
[----:B------:R-:W-:Y:S02]  /*15d30*/  ISETP.GE.OR P2, PT, R2, R214, !P2 ;  /* 0x000000d60200720c */ /* 0x000fe40005746670 */
[----:B------:R-:W-:Y:S02]  /*15d40*/  FSEL R145, R151, -INF , !P4 ;  /* 0xff80000097917808 */ /* 0x000fe40006000000 */
[----:B------:R-:W-:Y:S02]  /*15d50*/  FSEL R158, R4, -INF , !P6 ;  /* 0xff800000049e7808 */ /* 0x000fe40007000000 */
[----:B------:R-:W-:Y:S02]  /*15d60*/  FSEL R144, R6, -INF , !P3 ;  /* 0xff80000006907808 */ /* 0x000fe40005800000 */
[----:B------:R-:W-:Y:S02]  /*15d70*/  FSEL R147, R5, -INF , !P5 ;  /* 0xff80000005937808 */ /* 0x000fe40006800000 */
[----:B------:R-:W-:Y:S01]  /*15d80*/  FSEL R154, R7, -INF , !P2 ;  /* 0xff800000079a7808 */ /* 0x000fe20005000000 */
[----:B------:R-:W-:Y:S05]  /*15d90*/  @!P1 BRA `(.L_x_5878) ;  /* 0x0000062000009947 */ /* 0x000fea0003800000 */
[----:B------:R-:W-:Y:S01]  /*15da0*/  BSSY B0, `(.L_x_5879) ;  /* 0x0000044000007945 */ /* 0x000fe20003800000 */
[----:B------:R-:W-:Y:S05]  /*15db0*/  @!P0 BRA `(.L_x_5880) ;  /* 0x000003e000008947 */ /* 0x000fea0003800000 */
[----:B------:R-:W-:Y:S02]  /*15dc0*/  ULDC.64 UR4, c[0x0][0x118] ;  /* 0x0000460000047ab9 */ /* 0x000fe40000000a00 */
[----:B------:R-:W2:Y:S01]  /*15dd0*/  LD.E R11, [R222.64+0x170] ;  /* 0x00017004de0b7980 */ /* 0x000ea2000c101900 */
[----:B------:R-:W-:-:S05]  /*15de0*/  IMAD.SHL.U32 R0, R211, 0x40, RZ ;  /* 0x00000040d3007824 */ /* 0x000fca00078e00ff */
        /* <DEDUP_REMOVED lines=28> */
[----:B------:R-:W-:Y:S01]  /*15fb0*/  ISETP.GE.U32.AND P5, PT, R5, R6, PT ;  /* 0x000000060500720c */ /* 0x000fe20003fa6070 */
[----:B------:R-:W2:Y:S01]  /*15fc0*/  LD.E.64 R22, [R222.64+0x20] ;  /* 0x00002004de167980 */ /* 0x000ea2000c101b00 */
[----:B------:R-:W-:Y:S02]  /*15fd0*/  @!P4 IADD3 R9, R9, 0x1, RZ ;  /* 0x000000010909c810 */ /* 0x000fe40007ffe0ff */
[----:B------:R-:W-:-:S02]  /*15fe0*/  ISETP.NE.AND P2, PT, R11, RZ, PT ;  /* 0x000000ff0b00720c */ /* 0x000fc40003f45270 */
[----:B------:R-:W-:-:S05]  /*15ff0*/  LOP3.LUT R5, RZ, R11, RZ, 0x33, !PT ;  /* 0x0000000bff057212 */ /* 0x000fca00078e33ff */
[----:B------:R-:W-:Y:S02]  /*16000*/  @P6 IADD3 R9, R9, 0x1, RZ ;  /* 0x0000000109096810 */ /* 0x000fe40007ffe0ff */
[----:B------:R-:W-:-:S03]  /*16010*/  @P5 IADD3 R7, R7, 0x1, RZ ;  /* 0x0000000107075810 */ /* 0x000fc60007ffe0ff */
[----:B------:R-:W-:Y:S02]  /*16020*/  @!P3 IMAD.MOV R9, RZ, RZ, -R9 ;  /* 0x000000ffff09b224 */ /* 0x000fe400078e0a09 */
[----:B------:R-:W-:-:S03]  /*16030*/  IMAD.MOV.U32 R2, RZ, RZ, R7 ;  /* 0x000000ffff027224 */ /* 0x000fc600078e0007 */
[----:B------:R-:W-:Y:S02]  /*16040*/  SEL R7, R5, R9, !P2 ;  /* 0x0000000905077207 */ /* 0x000fe40005000000 */
[----:B------:R-:W-:Y:S01]  /*16050*/  @!P0 IADD3 R2, -R2, RZ, RZ ;  /* 0x000000ff02028210 */ /* 0x000fe20007ffe1ff */
[----:B------:R-:W3:Y:S02]  /*16060*/  LD.E.64 R8, [R222.64+0x38] ;  /* 0x00003804de087980 */ /* 0x000ee4000c101b00 */
[----:B------:R-:W-:Y:S01]  /*16070*/  IMAD.WIDE R30, R7, 0x4, R212 ;  /* 0x00000004071e7825 */ /* 0x000fe200078e02d4 */
[----:B------:R-:W-:-:S04]  /*16080*/  SEL R2, R5, R2, !P2 ;  /* 0x0000000205027207 */ /* 0x000fc80005000000 */
[----:B------:R-:W4:Y:S01]  /*16090*/  LD.E R5, [R30.64] ;  /* 0x000000041e057980 */ /* 0x000f22000c101900 */
[----:B------:R-:W-:-:S05]  /*160a0*/  IMAD.WIDE R26, R2, 0x4, R212 ;  /* 0x00000004021a7825 */ /* 0x000fca00078e02d4 */
        /* <DEDUP_REMOVED lines=10> */
[----:B------:R-:W-:-:S03]  /*16150*/  SHF.R.S32.HI R0, RZ, 0x1f, R5 ;  /* 0x0000001fff007819 */ /* 0x000fc60000011405 */
[----:B------:R-:W-:-:S04]  /*16160*/  IMAD.WIDE.U32 R4, R5, R22, R10 ;  /* 0x0000001605047225 */ /* 0x000fc800078e000a */
[----:B------:R-:W-:-:S04]  /*16170*/  IMAD R0, R22, R0, R7 ;  /* 0x0000000016007224 */ /* 0x000fc800078e0207 */
[----:B------:R-:W-:Y:S01]  /*16180*/  IMAD.IADD R2, R5, 0x1, R0 ;  /* 0x0000000105027824 */ /* 0x000fe200078e0200 */
[----:B------:R-:W-:Y:S05]  /*16190*/  BRA `(.L_x_5881) ;  /* 0x0000004000007947 */ /* 0x000fea0003800000 */
.L_x_5880:
[----:B------:R-:W-:Y:S02]  /*161a0*/  ULDC.64 UR4, c[0x0][0x118] ;  /* 0x0000460000047ab9 */ /* 0x000fe40000000a00 */
[----:B------:R-:W2:Y:S02]  /*161b0*/  LD.E R4, [R222.64+0x38] ;  /* 0x00003804de047980 */ /* 0x000ea4000c101900 */
[----:B--2---:R-:W-:-:S04]  /*161c0*/  LEA R4, -R4, RZ, 0x6 ;  /* 0x000000ff04047211 */ /* 0x004fc800078e31ff */
[----:B------:R-:W-:Y:S02]  /*161d0*/  SHF.R.S32.HI R2, RZ, 0x1f, R4 ;  /* 0x0000001fff027819 */ /* 0x000fe40000011404 */
.L_x_5881:
[----:B------:R-:W-:Y:S05]  /*161e0*/  BSYNC B0 ;  /* 0x0000000000007941 */ /* 0x000fea0003800000 */
.L_x_5879:
[----:B------:R-:W-:Y:S01]  /*161f0*/  LEA R200, P2, R4, R200, 0x1 ;  /* 0x000000c804c87211 */ /* 0x000fe200078408ff */
[C---:B------:R-:W-:Y:S01]  /*16200*/  IMAD.SHL.U32 R5, R136.reuse, 0x20, RZ ;  /* 0x0000002088057824 */ /* 0x040fe200078e00ff */
[----:B------:R-:W-:Y:S01]  /*16210*/  SHF.L.U64.HI R0, R136, 0x5, R137 ;  /* 0x0000000588007819 */ /* 0x000fe20000010289 */
[----:B------:R-:W-:Y:S01]  /*16220*/  ULDC.64 UR4, c[0x0][0x118] ;  /* 0x0000460000047ab9 */ /* 0x000fe20000000a00 */
        /* <DEDUP_REMOVED lines=25> */
.L_x_5878:
[----:B------:R-:W-:Y:S05]  /*163c0*/  BSYNC B1 ;  /* 0x0000000000017941 */ /* 0x000fea0003800000 */
.L_x_5877:
[----:B------:R-:W-:Y:S01]  /*163d0*/  ULDC.64 UR4, c[0x0][0x118] ;  /* 0x0000460000047ab9 */ /* 0x000fe20000000a00 */
[----:B------:R-:W-:Y:S01]  /*163e0*/  FMNMX.FTZ R0, R132, R29, !PT ;  /* 0x0000001d84007209 */ /* 0x000fe20007810000 */
[----:B------:R-:W2:Y:S01]  /*163f0*/  LD.E R156, [R222.64+0xdc] ;  /* 0x0000dc04de9c7980 */ /* 0x000ea2000c101900 */
[----:B------:R-:W-:-:S02]  /*16400*/  FMNMX.FTZ R2, R3, R18, !PT ;  /* 0x0000001203027209 */ /* 0x000fc40007810000 */
[----:B-1----:R-:W-:Y:S01]  /*16410*/  FMNMX.FTZ R5, R17, R0, !PT ;  /* 0x0000000011057209 */ /* 0x002fe20007810000 */
[----:B------:R-:W-:Y:S03]  /*16420*/  LDSM.16.MT88.4 R140, [R196+0xc800] ;  /* 0x00c80000c48c783b */ /* 0x000fe60000004200 */
[----:B------:R-:W-:Y:S01]  /*16430*/  FMNMX.FTZ R0, R12, R5, !PT ;  /* 0x000000050c007209 */ /* 0x000fe20007810000 */
[----:B------:R-:W-:Y:S03]  /*16440*/  LDSM.16.MT88.4 R32, [R195+0xc800] ;  /* 0x00c80000c320783b */ /* 0x000fe60000004200 */
        /* <DEDUP_REMOVED lines=220> */
[----:B------:R-:W1:Y:S01]  /*17210*/  MUFU.EX2 R167, R167 ;  /* 0x000000a700a77308 */ /* 0x000e620000000800 */
[-C--:B------:R-:W-:Y:S01]  /*17220*/  FFMA.FTZ R218, R173, R156.reuse, -R157 ;  /* 0x0000009cadda7223 */ /* 0x080fe2000001089d */
[C---:B---3--:R-:W-:Y:S01]  /*17230*/  HMMA.16816.F32.BF16 R76, R4.reuse, R16, R76 ;  /* 0x00000010044c723c */ /* 0x048fe2000004184c */
[-CC-:B------:R-:W-:Y:S02]  /*17240*/  FFMA.FTZ R171, R171, R156.reuse, -R155.reuse ;  /* 0x0000009cabab7223 */ /* 0x180fe4000001089b */
[-CC-:B------:R-:W-:Y:S02]  /*17250*/  FFMA.FTZ R170, R170, R156.reuse, -R155.reuse ;  /* 0x0000009caaaa7223 */ /* 0x180fe4000001089b */
[-CC-:B------:R-:W-:Y:S01]  /*17260*/  FFMA.FTZ R172, R172, R156.reuse, -R155.reuse ;  /* 0x0000009cacac7223 */ /* 0x180fe2000001089b */
[----:B------:R-:W-:Y:S01]  /*17270*/  MUFU.EX2 R174, R174 ;  /* 0x000000ae00ae7308 */ /* 0x000fe20000000800 */
[-C--:B------:R-:W-:Y:S01]  /*17280*/  FFMA.FTZ R169, R169, R156.reuse, -R155 ;  /* 0x0000009ca9a97223 */ /* 0x080fe2000001089b */
[----:B------:R-:W-:Y:S01]  /*17290*/  HMMA.16816.F32.BF16 R80, R4, R18, R80 ;  /* 0x000000120450723c */ /* 0x000fe20000041850 */
[----:B------:R-:W3:Y:S01]  /*172a0*/  LDSM.16.MT88.4 R16, [R195+0xe800] ;  /* 0x00e80000c310783b */ /* 0x000ee20000004200 */
[----:B------:R-:W-:-:S02]  /*172b0*/  FFMA.FTZ R160, R160, R156, -R157 ;  /* 0x0000009ca0a07223 */ /* 0x000fc4000001089d */
[-CC-:B------:R-:W-:Y:S02]  /*172c0*/  FFMA.FTZ R159, R159, R156.reuse, -R157.reuse ;  /* 0x0000009c9f9f7223 */ /* 0x180fe4000001089d */
[----:B------:R-:W2:Y:S01]  /*172d0*/  MUFU.EX2 R223, R223 ;  /* 0x000000df00df7308 */ /* 0x000ea20000000800 */
        /* <DEDUP_REMOVED lines=20> */
[----:B------:R-:W-:Y:S01]  /*17420*/  MUFU.EX2 R171, R171 ;  /* 0x000000ab00ab7308 */ /* 0x000fe20000000800 */
[----:B------:R-:W-:Y:S01]  /*17430*/  FADD.FTZ R149, R149, R148 ;  /* 0x0000009495957221 */ /* 0x000fe20000010000 */
[----:B------:R-:W-:Y:S01]  /*17440*/  MOV R132, R152 ;  /* 0x0000009800847202 */ /* 0x000fe20000000f00 */
[----:B------:R-:W-:-:S02]  /*17450*/  FADD.FTZ R0, R0, R3 ;  /* 0x0000000300007221 */ /* 0x000fc40000010000 */
[----:B------:R-:W-:Y:S01]  /*17460*/  FADD.FTZ R134, R134, R149 ;  /* 0x0000009586867221 */ /* 0x000fe20000010000 */
[C---:B--2---:R-:W-:Y:S01]  /*17470*/  HMMA.16816.F32.BF16 R128, R4.reuse, R12, R128 ;  /* 0x0000000c0480723c */ /* 0x044fe20000041880 */
[----:B------:R-:W-:Y:S01]  /*17480*/  FADD.FTZ R0, R153, R0 ;  /* 0x0000000099007221 */ /* 0x000fe20000010000 */
[----:B------:R-:W1:Y:S01]  /*17490*/  MUFU.EX2 R170, R170 ;  /* 0x000000aa00aa7308 */ /* 0x000e620000000800 */
[----:B------:R-:W-:Y:S02]  /*174a0*/  FADD.FTZ R161, R161, R134 ;  /* 0x00000086a1a17221 */ /* 0x000fe40000010000 */
[----:B------:R-:W-:Y:S02]  /*174b0*/  FADD.FTZ R3, R165, R0 ;  /* 0x00000000a5037221 */ /* 0x000fe40000010000 */
[----:B------:R-:W-:Y:S01]  /*174c0*/  FADD.FTZ R162, R162, R161 ;  /* 0x000000a1a2a27221 */ /* 0x000fe20000010000 */
[----:B------:R-:W-:Y:S01]  /*174d0*/  HMMA.16816.F32.BF16 R124, R4, R14, R124 ;  /* 0x0000000e047c723c */ /* 0x000fe2000004187c */
[----:B------:R-:W2:Y:S01]  /*174e0*/  LDSM.16.MT88.4 R12, [R197+0x10800] ;  /* 0x01080000c50c783b */ /* 0x000ea20000004200 */
        /* <DEDUP_REMOVED lines=12> */
[----:B------:R-:W1:Y:S06]  /*175b0*/  MUFU.EX2 R159, R159 ;  /* 0x0000009f009f7308 */ /* 0x000e6c0000000800 */
[C---:B------:R-:W-:Y:S01]  /*175c0*/  HMMA.16816.F32.BF16 R48, R4.reuse, R22, R48 ;  /* 0x000000160430723c */ /* 0x040fe20000041830 */
[----:B------:R-:W1:Y:S01]  /*175d0*/  LDSM.16.MT88.4 R20, [R195+0x10800] ;  /* 0x01080000c314783b */ /* 0x000e620000004200 */
[----:B------:R-:W-:Y:S06]  /*175e0*/  MUFU.EX2 R158, R158 ;  /* 0x0000009e009e7308 */ /* 0x000fec0000000800 */
[C---:B---3--:R-:W-:Y:S02]  /*175f0*/  HMMA.16816.F32.BF16 R52, R4.reuse, R16, R52 ;  /* 0x000000100434723c */ /* 0x048fe40000041834 */
[----:B------:R-:W-:Y:S06]  /*17600*/  MUFU.EX2 R157, R157 ;  /* 0x0000009d009d7308 */ /* 0x000fec0000000800 */
[C---:B------:R-:W-:Y:S01]  /*17610*/  HMMA.16816.F32.BF16 R56, R4.reuse, R18, R56 ;  /* 0x000000120438723c */ /* 0x040fe20000041838 */
[----:B------:R-:W3:Y:S01]  /*17620*/  LDSM.16.MT88.4 R16, [R194+0x10800] ;  /* 0x01080000c210783b */ /* 0x000ee20000004200 */
[----:B------:R-:W-:Y:S06]  /*17630*/  MUFU.EX2 R173, R173 ;  /* 0x000000ad00ad7308 */ /* 0x000fec0000000800 */
[C---:B--2---:R-:W-:Y:S02]  /*17640*/  HMMA.16816.F32.BF16 R68, R4.reuse, R12, R68 ;  /* 0x0000000c0444723c */ /* 0x044fe40000041844 */
[----:B------:R-:W2:Y:S06]  /*17650*/  MUFU.EX2 R220, R220 ;  /* 0x000000dc00dc7308 */ /* 0x000eac0000000800 */
        /* <DEDUP_REMOVED lines=16> */
[C---:B-----5:R-:W-:Y:S08]  /*17760*/  HMMA.16816.F32.BF16 R76, R4.reuse, R24, R76 ;  /* 0x00000018044c723c */ /* 0x060ff0000004184c */
[C---:B------:R-:W-:Y:S01]  /*17770*/  HMMA.16816.F32.BF16 R80, R4.reuse, R26, R80 ;  /* 0x0000001a0450723c */ /* 0x040fe20000041850 */
[----:B------:R-:W5:Y:S07]  /*17780*/  LDSM.16.MT88.4 R24, [R197+0xf000] ;  /* 0x00f00000c518783b */ /* 0x000f6e0000004200 */
[C---:B-1----:R-:W-:Y:S08]  /*17790*/  HMMA.16816.F32.BF16 R84, R4.reuse, R20, R84 ;  /* 0x000000140454723c */ /* 0x042ff00000041854 */
[C---:B------:R-:W-:Y:S01]  /*177a0*/  HMMA.16816.F32.BF16 R88, R4.reuse, R22, R88 ;  /* 0x000000160458723c */ /* 0x040fe20000041858 */
[----:B------:R-:W-:Y:S07]  /*177b0*/  LDSM.16.MT88.4 R20, [R196+0xf000] ;  /* 0x00f00000c414783b */ /* 0x000fee0000004200 */
[C---:B---3--:R-:W-:Y:S08]  /*177c0*/  HMMA.16816.F32.BF16 R92, R4.reuse, R16, R92 ;  /* 0x00000010045c723c */ /* 0x048ff0000004185c */
        /* <DEDUP_REMOVED lines=9> */
[----:B------:R-:W-:-:S02]  /*17860*/  FADD.FTZ R3, R170, R3 ;  /* 0x00000003aa037221 */ /* 0x000fc40000010000 */
[----:B------:R-:W-:Y:S02]  /*17870*/  FADD.FTZ R175, R175, R0 ;  /* 0x00000000afaf7221 */ /* 0x000fe40000010000 */
[----:B------:R-:W-:Y:S02]  /*17880*/  FADD.FTZ R0, R172, R3 ;  /* 0x00000003ac007221 */ /* 0x000fe40000010000 */
[----:B------:R-:W-:Y:S01]  /*17890*/  HMMA.16816.F32.BF16 R128, R4, R12, R128 ;  /* 0x0000000c0480723c */ /* 0x000fe20000041880 */
[----:B------:R-:W-:Y:S02]  /*178a0*/  FADD.FTZ R3, R218, R175 ;  /* 0x000000afda037221 */ /* 0x000fe40000010000 */
[----:B------:R-:W-:-:S05]  /*178b0*/  FADD.FTZ R0, R169, R0 ;  /* 0x00000000a9007221 */ /* 0x000fca0000010000 */
[C---:B------:R-:W-:Y:S01]  /*178c0*/  HMMA.16816.F32.BF16 R124, R4.reuse, R14, R124 ;  /* 0x0000000e047c723c */ /* 0x040fe2000004187c */
[----:B------:R-:W3:Y:S07]  /*178d0*/  LDSM.16.MT88.4 R12, [R194+0xf000] ;  /* 0x00f00000c20c783b */ /* 0x000eee0000004200 */
[C---:B--2---:R-:W-:Y:S08]  /*178e0*/  HMMA.16816.F32.BF16 R120, R4.reuse, R8, R120 ;  /* 0x000000080478723c */ /* 0x044ff00000041878 */
[C---:B------:R-:W-:Y:S01]  /*178f0*/  HMMA.16816.F32.BF16 R116, R4.reuse, R10, R116 ;  /* 0x0000000a0474723c */ /* 0x040fe20000041874 */
[----:B------:R-:W2:Y:S07]  /*17900*/  LDSM.16.MT88.4 R8, [R197+0x11000] ;  /* 0x01100000c508783b */ /* 0x000eae0000004200 */
[C---:B-----5:R-:W-:Y:S08]  /*17910*/  HMMA.16816.F32.BF16 R36, R4.reuse, R24, R36 ;  /* 0x000000180424723c */ /* 0x060ff00000041824 */
[C---:B------:R-:W-:Y:S01]  /*17920*/  HMMA.16816.F32.BF16 R40, R4.reuse, R26, R40 ;  /* 0x0000001a0428723c */ /* 0x040fe20000041828 */
[----:B------:R-:W4:Y:S07]  /*17930*/  LDSM.16.MT88.4 R24, [R196+0x11000] ;  /* 0x01100000c418783b */ /* 0x000f2e0000004200 */
[C---:B-1----:R-:W-:Y:S08]  /*17940*/  HMMA.16816.F32.BF16 R52, R4.reuse, R16, R52 ;  /* 0x000000100434723c */ /* 0x042ff00000041834 */
[C---:B---3--:R-:W-:Y:S08]  /*17950*/  HMMA.16816.F32.BF16 R60, R4.reuse, R12, R60 ;  /* 0x0000000c043c723c */ /* 0x048ff0000004183c */
[C---:B------:R-:W-:Y:S01]  /*17960*/  HMMA.16816.F32.BF16 R64, R4.reuse, R14, R64 ;  /* 0x0000000e0440723c */ /* 0x040fe20000041840 */
[----:B------:R-:W1:Y:S07]  /*17970*/  LDSM.16.MT88.4 R12, [R194+0x11000] ;  /* 0x01100000c20c783b */ /* 0x000e6e0000004200 */
[C---:B------:R-:W-:Y:S01]  /*17980*/  HMMA.16816.F32.BF16 R56, R4.reuse, R18, R56 ;  /* 0x000000120438723c */ /* 0x040fe20000041838 */
[----:B------:R-:W3:Y:S07]  /*17990*/  LDSM.16.MT88.4 R16, [R195+0x11000] ;  /* 0x01100000c310783b */ /* 0x000eee0000004200 */
        /* <DEDUP_REMOVED lines=55> */
[C---:B--2---:R-:W-:Y:S08]  /*17d10*/  HMMA.16816.F32.BF16 R76, R4.reuse, R8, R76 ;  /* 0x00000008044c723c */ /* 0x044ff0000004184c */
[C---:B------:R-:W-:Y:S08]  /*17d20*/  HMMA.16816.F32.BF16 R80, R4.reuse, R10, R80 ;  /* 0x0000000a0450723c */ /* 0x040ff00000041850 */
[C---:B----4-:R-:W-:Y:S08]  /*17d30*/  HMMA.16816.F32.BF16 R84, R4.reuse, R24, R84 ;  /* 0x000000180454723c */ /* 0x050ff00000041854 */
[C---:B------:R-:W-:Y:S08]  /*17d40*/  HMMA.16816.F32.BF16 R88, R4.reuse, R26, R88 ;  /* 0x0000001a0458723c */ /* 0x040ff00000041858 */
[C---:B-1----:R-:W-:Y:S08]  /*17d50*/  HMMA.16816.F32.BF16 R92, R4.reuse, R12, R92 ;  /* 0x0000000c045c723c */ /* 0x042ff0000004185c */
[----:B------:R-:W-:Y:S11]  /*17d60*/  HMMA.16816.F32.BF16 R96, R4, R14, R96 ;  /* 0x0000000e0460723c */ /* 0x000ff60000041860 */
[----:B------:R-:W-:Y:S08]  /*17d70*/  @!UPT UIADD3 URZ, URZ, URZ, URZ ;  /* 0x0000003f3f3ff290 */ /* 0x000ff0000fffe03f */
.L_x_5873:
[----:B------:R-:W-:Y:S05]  /*17d80*/  @!P1 BRA `(.L_x_5882) ;  /* 0x0000385000009947 */ /* 0x000fea0003800000 */
[C---:B------:R-:W-:Y:S01]  /*17d90*/  SHF.L.U64.HI R218, R138.reuse, 0x5, R139 ;  /* 0x000000058ada7819 */ /* 0x040fe2000001028b */
[----:B------:R-:W-:Y:S01]  /*17da0*/  IMAD.SHL.U32 R223, R138, 0x20, RZ ;  /* 0x000000208adf7824 */ /* 0x000fe200078e00ff */
[C---:B------:R-:W-:Y:S01]  /*17db0*/  SHF.L.U64.HI R220, R136.reuse, 0x5, R137 ;  /* 0x0000000588dc7819 */ /* 0x040fe20000010289 */
[----:B------:R-:W-:Y:S01]  /*17dc0*/  IMAD.SHL.U32 R225, R136, 0x20, RZ ;  /* 0x0000002088e17824 */ /* 0x000fe200078e00ff */
[----:B------:R-:W-:Y:S01]  /*17dd0*/  MOV R0, R3 ;  /* 0x0000000300007202 */ /* 0x000fe20000000f00 */
[----:B------:R-:W-:-:S02]  /*17de0*/  IMAD.MOV.U32 R2, RZ, RZ, R132 ;  /* 0x000000ffff027224 */ /* 0x000fc400078e0084 */
.L_x_5891:
        /* <DEDUP_REMOVED lines=76> */
.L_x_5884:
[----:B------:R-:W-:Y:S02]  /*182b0*/  ULDC.64 UR4, c[0x0][0x118] ;  /* 0x0000460000047ab9 */ /* 0x000fe40000000a00 */
[----:B------:R-:W2:Y:S02]  /*182c0*/  LD.E R10, [R132.64+0x40] ;  /* 0x00004004840a7980 */ /* 0x000ea4000c101900 */
[----:B--2---:R-:W-:Y:S04]  /*182d0*/  LEA R10, -R10, RZ, 0x6 ;  /* 0x000000ff0a0a7211 */ /* 0x004fe800078e31ff */
[----:B------:R-:W-:Y:S02]  /*182e0*/  SHF.R.S32.HI R5, RZ, 0x1f, R10 ;  /* 0x0000001fff057819 */ /* 0x000fe4000001140a */
.L_x_5885:
[----:B------:R-:W-:Y:S05]  /*182f0*/  BSYNC B0 ;  /* 0x0000000000007941 */ /* 0x000fea0003800000 */
.L_x_5883:
[C---:B------:R-:W-:Y:S01]  /*18300*/  LEA R202, P0, R10.reuse, R202, 0x1 ;  /* 0x000000ca0aca7211 */ /* 0x040fe200078008ff */
[----:B------:R-:W-:Y:S01]  /*18310*/  ULDC.64 UR4, c[0x0][0x118] ;  /* 0x0000460000047ab9 */ /* 0x000fe20000000a00 */
[----:B------:R-:W-:Y:S02]  /*18320*/  BSSY B1, `(.L_x_5886) ;  /* 0x000011c000017945 */ /* 0x000fe40003800000 */
[----:B------:R-:W-:Y:S02]  /*18330*/  LEA.HI.X R203, R10, R203, R5, 0x1, P0 ;  /* 0x000000cb0acb7211 */ /* 0x000fe400000f0c05 */
[C---:B------:R-:W-:Y:S03]  /*18340*/  IADD3 R12, P0, R223.reuse, R202, RZ ;  /* 0x000000cadf0c7210 */ /* 0x040fe60007f1e0ff */
[----:B------:R-:W-:Y:S01]  /*18350*/  @!PT LDS RZ, [RZ] ;  /* 0x00000000fffff984 */ /* 0x000fe20000000800 */
[----:B------:R-:W-:Y:S01]  /*18360*/  @!PT LDS RZ, [RZ] ;  /* 0x00000000fffff984 */ /* 0x000fe20000000800 */
[----:B------:R-:W-:Y:S01]  /*18370*/  @!PT LDS RZ, [RZ] ;  /* 0x00000000fffff984 */ /* 0x000fe20000000800 */
[----:B------:R1:W-:Y:S02]  /*18380*/  LDGSTS.E.BYPASS.LTC128B.128 [R209+0xc000], [R202.64] ;  /* 0x0c000000cad17fae */ /* 0x0003e4000b901d44 */
[C---:B------:R-:W-:Y:S01]  /*18390*/  IMAD.X R13, R218.reuse, 0x1, R203, P0 ;  /* 0x00000001da0d7824 */ /* 0x040fe200000e06cb */
[C---:B------:R-:W-:Y:S01]  /*183a0*/  IADD3 R6, P0, R223.reuse, R12, RZ ;  /* 0x0000000cdf067210 */ /* 0x040fe20007f1e0ff */
[----:B------:R1:W-:Y:S04]  /*183b0*/  LDGSTS.E.BYPASS.LTC128B.128 [R209+0xe000], [R202.64+0x80] ;  /* 0x0e000080cad17fae */ /* 0x0003e8000b901d44 */
[----:B------:R1:W-:Y:S01]  /*183c0*/  LDGSTS.E.BYPASS.LTC128B.128 [R209+0x10000], [R202.64+0x100] ;  /* 0x10000100cad17fae */ /* 0x0003e2000b901d44 */
[C---:B------:R-:W-:Y:S01]  /*183d0*/  IMAD.X R7, R218.reuse, 0x1, R13, P0 ;  /* 0x00000001da077824 */ /* 0x040fe200000e060d */
[----:B------:R-:W-:Y:S02]  /*183e0*/  IADD3 R4, P0, R223, R6, RZ ;  /* 0x00000006df047210 */ /* 0x000fe40007f1e0ff */
[----:B------:R2:W-:Y:S03]  /*183f0*/  LDGSTS.E.BYPASS.LTC128B.128 [R209+0xc800], [R12.64] ;  /* 0x0c8000000cd17fae */ /* 0x0005e6000b901d44 */
[----:B------:R-:W-:Y:S01]  /*18400*/  IMAD.X R5, R218, 0x1, R7, P0 ;  /* 0x00000001da057824 */ /* 0x000fe200000e0607 */
[----:B------:R2:W-:Y:S01]  /*18410*/  LDGSTS.E.BYPASS.LTC128B.128 [R209+0xe800], [R12.64+0x80] ;  /* 0x0e8000800cd17fae */ /* 0x0005e2000b901d44 */
[----:B------:R-:W-:Y:S03]  /*18420*/  ISETP.GT.AND P0, PT, R211, R198, PT ;  /* 0x000000c6d300720c */ /* 0x000fe60003f04270 */
        /* <DEDUP_REMOVED lines=8> */
[----:B------:R-:W3:Y:S04]  /*184b0*/  LDSM.16.M88.4 R8, [R192+0x6000] ;  /* 0x00600000c008783b */ /* 0x000ee80000000200 */
[----:B------:R-:W2:Y:S04]  /*184c0*/  LDSM.16.M88.4 R16, [R192+0x6800] ;  /* 0x00680000c010783b */ /* 0x000ea80000000200 */
        /* <DEDUP_REMOVED lines=8> */
[C---:B---3--:R-:W-:Y:S03]  /*18550*/  HMMA.16816.F32.BF16 R4, R32.reuse, R8, RZ ;  /* 0x000000082004723c */ /* 0x048fe600000418ff */
[----:B------:R-:W-:Y:S04]  /*18560*/  LDSM.16.M88.4 R160, [R189] ;  /* 0x00000000bda0783b */ /* 0x000fe80000000200 */
[----:B------:R-:W3:Y:S01]  /*18570*/  LDSM.16.M88.4 R164, [R187+0x6000] ;  /* 0x00600000bba4783b */ /* 0x000ee20000000200 */
[C---:B------:R-:W-:Y:S03]  /*18580*/  HMMA.16816.F32.BF16 R8, R32.reuse, R10, RZ ;  /* 0x0000000a2008723c */ /* 0x040fe600000418ff */
[----:B------:R-:W1:Y:S04]  /*18590*/  LDSM.16.M88.4 R168, [R187+0x6800] ;  /* 0x00680000bba8783b */ /* 0x000e680000000200 */
[----:B------:R-:W-:Y:S01]  /*185a0*/  LDSM.16.M88.4 R172, [R187+0x7800] ;  /* 0x00780000bbac783b */ /* 0x000fe20000000200 */
[C---:B--2---:R-:W-:Y:S08]  /*185b0*/  HMMA.16816.F32.BF16 R12, R32.reuse, R16, RZ ;  /* 0x00000010200c723c */ /* 0x044ff000000418ff */
[C---:B------:R-:W-:Y:S08]  /*185c0*/  HMMA.16816.F32.BF16 R16, R32.reuse, R18, RZ ;  /* 0x000000122010723c */ /* 0x040ff000000418ff */
[C---:B----4-:R-:W-:Y:S08]  /*185d0*/  HMMA.16816.F32.BF16 R20, R32.reuse, R24, RZ ;  /* 0x000000182014723c */ /* 0x050ff000000418ff */
[C---:B------:R-:W-:Y:S08]  /*185e0*/  HMMA.16816.F32.BF16 R24, R32.reuse, R26, RZ ;  /* 0x0000001a2018723c */ /* 0x040ff000000418ff */
[C---:B-----5:R-:W-:Y:S08]  /*185f0*/  HMMA.16816.F32.BF16 R28, R32.reuse, R136, RZ ;  /* 0x00000088201c723c */ /* 0x060ff000000418ff */
[----:B------:R-:W-:Y:S01]  /*18600*/  HMMA.16816.F32.BF16 R32, R32, R138, RZ ;  /* 0x0000008a2020723c */ /* 0x000fe200000418ff */
[----:B------:R-:W2:Y:S07]  /*18610*/  LDSM.16.M88.4 R136, [R187+0x7000] ;  /* 0x00700000bb88783b */ /* 0x000eae0000000200 */
        /* <DEDUP_REMOVED lines=13> */
[C---:B---3--:R-:W-:Y:S08]  /*186f0*/  HMMA.16816.F32.BF16 R4, R160.reuse, R164, R4 ;  /* 0x000000a4a004723c */ /* 0x048ff00000041804 */
[C---:B------:R-:W-:Y:S01]  /*18700*/  HMMA.16816.F32.BF16 R8, R160.reuse, R166, R8 ;  /* 0x000000a6a008723c */ /* 0x040fe20000041808 */
[----:B------:R-:W-:Y:S07]  /*18710*/  LDSM.16.M88.4 R164, [R192+0x8000] ;  /* 0x00800000c0a4783b */ /* 0x000fee0000000200 */
[C---:B------:R-:W-:Y:S08]  /*18720*/  HMMA.16816.F32.BF16 R12, R160.reuse, R168, R12 ;  /* 0x000000a8a00c723c */ /* 0x040ff0000004180c */
        /* <DEDUP_REMOVED lines=137> */
[-C--:B------:R-:W-:Y:S04]  /*18fc0*/  LOP3.LUT R3, R3, R142.reuse, RZ, 0x3c, !PT ;  /* 0x0000008e03037212 */ /* 0x080fe800078e3cff */
[----:B------:R-:W-:Y:S02]  /*18fd0*/  ISETP.GE.AND P2, PT, R3, RZ, PT ;  /* 0x000000ff0300720c */ /* 0x000fe40003f46270 */
[----:B------:R-:W-:Y:S01]  /*18fe0*/  LOP3.LUT R3, RZ, R142, RZ, 0x33, !PT ;  /* 0x0000008eff037212 */ /* 0x000fe200078e33ff */
        /* <DEDUP_REMOVED lines=48> */
.L_x_5889:
[----:B------:R-:W-:Y:S02]  /*192f0*/  ULDC.64 UR4, c[0x0][0x118] ;  /* 0x0000460000047ab9 */ /* 0x000fe40000000a00 */
[----:B------:R-:W2:Y:S02]  /*19300*/  LD.E R142, [R132.64+0x38] ;  /* 0x00003804848e7980 */ /* 0x000ea4000c101900 */
[----:B--2---:R-:W-:Y:S04]  /*19310*/  LEA R142, -R142, RZ, 0x6 ;  /* 0x000000ff8e8e7211 */ /* 0x004fe800078e31ff */
[----:B------:R-:W-:Y:S02]  /*19320*/  SHF.R.S32.HI R137, RZ, 0x1f, R142 ;  /* 0x0000001fff897819 */ /* 0x000fe4000001148e */
.L_x_5890:
[----:B------:R-:W-:Y:S05]  /*19330*/  BSYNC B0 ;  /* 0x0000000000007941 */ /* 0x000fea0003800000 */
.L_x_5888:
[C---:B------:R-:W-:Y:S01]  /*19340*/  LEA R200, P0, R142.reuse, R200, 0x1 ;  /* 0x000000c88ec87211 */ /* 0x040fe200078008ff */
[----:B------:R-:W-:Y:S03]  /*19350*/  ULDC.64 UR4, c[0x0][0x118] ;  /* 0x0000460000047ab9 */ /* 0x000fe60000000a00 */
[----:B------:R-:W-:Y:S02]  /*19360*/  LEA.HI.X R199, R142, R199, R137, 0x1, P0 ;  /* 0x000000c78ec77211 */ /* 0x000fe400000f0c89 */
[C---:B------:R-:W-:Y:S03]  /*19370*/  IADD3 R140, P0, R225.reuse, R200, RZ ;  /* 0x000000c8e18c7210 */ /* 0x040fe60007f1e0ff */
[--C-:B------:R-:W-:Y:S02]  /*19380*/  IMAD.MOV.U32 R201, RZ, RZ, R199.reuse ;  /* 0x000000ffffc97224 */ /* 0x100fe400078e00c7 */
[C---:B------:R-:W-:Y:S01]  /*19390*/  IMAD.X R141, R220.reuse, 0x1, R199, P0 ;  /* 0x00000001dc8d7824 */ /* 0x040fe200000e06c7 */
[C---:B------:R-:W-:Y:S02]  /*193a0*/  IADD3 R138, P0, R225.reuse, R140, RZ ;  /* 0x0000008ce18a7210 */ /* 0x040fe40007f1e0ff */
[----:B------:R-:W-:Y:S01]  /*193b0*/  @!PT LDS RZ, [RZ] ;  /* 0x00000000fffff984 */ /* 0x000fe20000000800 */
[----:B------:R-:W-:Y:S01]  /*193c0*/  @!PT LDS RZ, [RZ] ;  /* 0x00000000fffff984 */ /* 0x000fe20000000800 */
[----:B------:R-:W-:Y:S01]  /*193d0*/  @!PT LDS RZ, [RZ] ;  /* 0x00000000fffff984 */ /* 0x000fe20000000800 */
[----:B------:R1:W-:Y:S03]  /*193e0*/  LDGSTS.E.BYPASS.LTC128B.128 [R209+0x6000], [R200.64] ;  /* 0x06000000c8d17fae */ /* 0x0003e6000b901d44 */
[C---:B------:R-:W-:Y:S01]  /*193f0*/  IMAD.X R139, R220.reuse, 0x1, R141, P0 ;  /* 0x00000001dc8b7824 */ /* 0x040fe200000e068d */
[----:B------:R1:W-:Y:S01]  /*19400*/  LDGSTS.E.BYPASS.LTC128B.128 [R209+0x8000], [R200.64+0x80] ;  /* 0x08000080c8d17fae */ /* 0x0003e2000b901d44 */
[----:B------:R-:W-:Y:S03]  /*19410*/  IADD3 R136, P0, R225, R138, RZ ;  /* 0x0000008ae1887210 */ /* 0x000fe60007f1e0ff */
[----:B------:R1:W-:Y:S02]  /*19420*/  LDGSTS.E.BYPASS.LTC128B.128 [R209+0xa000], [R200.64+0x100] ;  /* 0x0a000100c8d17fae */ /* 0x0003e4000b901d44 */
[----:B------:R-:W-:Y:S02]  /*19430*/  IMAD.X R137, R220, 0x1, R139, P0 ;  /* 0x00000001dc897824 */ /* 0x000fe400000e068b */
        /* <DEDUP_REMOVED lines=10> */
.L_x_5887:
[----:B------:R-:W-:Y:S05]  /*194e0*/  BSYNC B1 ;  /* 0x0000000000017941 */ /* 0x000fea0003800000 */
.L_x_5886:
        /* <DEDUP_REMOVED lines=360> */
[----:B------:R-:W-:Y:S01]  /*1ab70*/  FMUL.FTZ R82, R0, R82 ;  /* 0x0000005200527220 */ /* 0x000fe20000410000 */
        /* <DEDUP_REMOVED lines=35> */
[----:B------:R-:W-:Y:S01]  /*1adb0*/  FADD.FTZ R167, R167, R168 ;  /* 0x000000a8a7a77221 */ /* 0x000fe20000010000 */
[----:B------:R-:W-:Y:S01]  /*1adc0*/  F2FP.BF16.PACK_AB R137, R241, R238 ;  /* 0x000000eef189723e */ /* 0x000fe200000010ff */
[C---:B------:R-:W-:Y:S01]  /*1add0*/  HMMA.16816.F32.BF16 R8, R100.reuse, R114, R8 ;  /* 0x000000726408723c */ /* 0x040fe20000041808 */
[----:B------:R-:W-:Y:S03]  /*1ade0*/  LDSM.16.MT88.4 R112, [R196+0x10800] ;  /* 0x01080000c470783b */ /* 0x000fe60000004200 */
[----:B---3--:R-:W-:Y:S01]  /*1adf0*/  F2FP.BF16.PACK_AB R139, R133, R240 ;  /* 0x000000f0858b723e */ /* 0x008fe200000010ff */
[----:B------:R-:W-:Y:S02]  /*1ae00*/  FADD.FTZ R166, R166, R167 ;  /* 0x000000a7a6a67221 */ /* 0x000fe40000010000 */
[----:B------:R-:W-:Y:S01]  /*1ae10*/  IMAD.MOV.U32 R0, RZ, RZ, R3 ;  /* 0x000000ffff007224 */ /* 0x000fe200078e0003 */
[C---:B------:R-:W-:Y:S04]  /*1ae20*/  HMMA.16816.F32.BF16 R12, R100.reuse, R108, R12 ;  /* 0x0000006c640c723c */ /* 0x040fe8000004180c */
        /* <DEDUP_REMOVED lines=94> */
[----:B------:R-:W-:Y:S01]  /*1b410*/  FADD.FTZ R172, R172, R5 ;  /* 0x00000005acac7221 */ /* 0x000fe20000010000 */
[C---:B---3--:R-:W-:Y:S03]  /*1b420*/  HMMA.16816.F32.BF16 R84, R136.reuse, R8, R84 ;  /* 0x000000088854723c */ /* 0x048fe60000041854 */
[----:B------:R-:W-:Y:S02]  /*1b430*/  FADD.FTZ R5, R201, R166 ;  /* 0x000000a6c9057221 */ /* 0x000fe40000010000 */
[----:B------:R-:W-:Y:S02]  /*1b440*/  FADD.FTZ R173, R173, R172 ;  /* 0x000000acadad7221 */ /* 0x000fe40000010000 */
[----:B------:R-:W-:Y:S01]  /*1b450*/  FADD.FTZ R5, R222, R5 ;  /* 0x00000005de057221 */ /* 0x000fe20000010000 */
[C---:B------:R-:W-:Y:S04]  /*1b460*/  HMMA.16816.F32.BF16 R88, R136.reuse, R10, R88 ;  /* 0x0000000a8858723c */ /* 0x040fe80000041858 */
[----:B------:R-:W-:Y:S02]  /*1b470*/  FADD.FTZ R174, R174, R173 ;  /* 0x000000adaeae7221 */ /* 0x000fe40000010000 */
[----:B------:R-:W-:Y:S02]  /*1b480*/  FADD.FTZ R224, R224, R5 ;  /* 0x00000005e0e07221 */ /* 0x000fe40000010000 */
[----:B------:R-:W-:Y:S01]  /*1b490*/  FADD.FTZ R175, R175, R174 ;  /* 0x000000aeafaf7221 */ /* 0x000fe20000010000 */
[C---:B-1----:R-:W-:Y:S03]  /*1b4a0*/  HMMA.16816.F32.BF16 R92, R136.reuse, R12, R92 ;  /* 0x0000000c885c723c */ /* 0x042fe6000004185c */
[----:B------:R-:W-:Y:S02]  /*1b4b0*/  FADD.FTZ R227, R227, R224 ;  /* 0x000000e0e3e37221 */ /* 0x000fe40000010000 */
[----:B------:R-:W-:Y:S02]  /*1b4c0*/  FADD.FTZ R226, R226, R175 ;  /* 0x000000afe2e27221 */ /* 0x000fe40000010000 */
[----:B------:R-:W-:Y:S01]  /*1b4d0*/  FADD.FTZ R230, R230, R227 ;  /* 0x000000e3e6e67221 */ /* 0x000fe20000010000 */
[----:B------:R-:W-:Y:S04]  /*1b4e0*/  HMMA.16816.F32.BF16 R96, R136, R14, R96 ;  /* 0x0000000e8860723c */ /* 0x000fe80000041860 */
[----:B------:R-:W-:Y:S02]  /*1b4f0*/  FADD.FTZ R229, R229, R226 ;  /* 0x000000e2e5e57221 */ /* 0x000fe40000010000 */
[----:B------:R-:W-:Y:S02]  /*1b500*/  FADD.FTZ R233, R233, R230 ;  /* 0x000000e6e9e97221 */ /* 0x000fe40000010000 */
[----:B------:R-:W-:Y:S04]  /*1b510*/  FADD.FTZ R228, R228, R229 ;  /* 0x000000e5e4e47221 */ /* 0x000fe80000010000 */
[----:B------:R-:W-:Y:S02]  /*1b520*/  FADD.FTZ R232, R232, R233 ;  /* 0x000000e9e8e87221 */ /* 0x000fe40000010000 */
        /* <DEDUP_REMOVED lines=9> */
[----:B------:R-:W-:Y:S01]  /*1b5c0*/  FADD.FTZ R219, R133, R240 ;  /* 0x000000f085db7221 */ /* 0x000fe20000010000 */
[----:B------:R-:W-:-:S05]  /*1b5d0*/  @P0 BRA `(.L_x_5891) ;  /* 0xffffc81000000947 */ /* 0x000fca000383ffff */
.L_x_5882:
        /* <DEDUP_REMOVED lines=11> */
.L_x_5905:
[----:B--23--:R-:W-:Y:S01]  /*1b690*/  FADD.FTZ R221, R6, R221 ;  /* 0x000000dd06dd7221 */ /* 0x00cfe20000010000 */
[----:B------:R-:W-:Y:S05]  /*1b6a0*/  BRA.DIV ~URZ, `(.L_x_5893) ;  /* 0x00001a927f007947 */ /* 0x000fea000b800000 */
[----:B------:R-:W2:Y:S04]  /*1b6b0*/  SHFL.BFLY PT, R0, R219, 0x2, 0x1f ;  /* 0x0c401f00db007f89 */ /* 0x000ea800000e0000 */
[----:B------:R-:W3:Y:S01]  /*1b6c0*/  SHFL.BFLY PT, R10, R221, 0x1, 0x1f ;  /* 0x0c201f00dd0a7f89 */ /* 0x000ee200000e0000 */
[----:B--2---:R-:W-:Y:S02]  /*1b6d0*/  FADD.FTZ R7, R0, R219 ;  /* 0x000000db00077221 */ /* 0x004fe40000010000 */
[----:B---3--:R-:W-:-:S03]  /*1b6e0*/  FADD.FTZ R10, R221, R10 ;  /* 0x0000000add0a7221 */ /* 0x008fc60000010000 */
[----:B------:R2:W3:Y:S04]  /*1b6f0*/  SHFL.BFLY PT, R6, R7, 0x1, 0x1f ;  /* 0x0c201f0007067f89 */ /* 0x0004e800000e0000 */
.L_x_5906:
        /* <DEDUP_REMOVED lines=266> */
.L_x_5895:
[----:B------:R-:W-:Y:S02]  /*1c7a0*/  ULDC.64 UR4, c[0x0][0x118] ;  /* 0x0000460000047ab9 */ /* 0x000fe40000000a00 */
[----:B------:R-:W2:Y:S04]  /*1c7b0*/  LD.E R2, [R8.64+0x60] ;  /* 0x0000600408027980 */ /* 0x000ea8000c101900 */
[----:B------:R-:W3:Y:S01]  /*1c7c0*/  LD.E R210, [R8.64+0xb4] ;  /* 0x0000b40408d27980 */ /* 0x000ee2000c101900 */
[----:B--2---:R-:W-:-:S04]  /*1c7d0*/  IMAD R3, R2, R206, R205 ;  /* 0x000000ce02037224 */ /* 0x004fc800078e02cd */
[----:B---3--:R-:W-:Y:S02]  /*1c7e0*/  IMAD R210, R210, R3, RZ ;  /* 0x00000003d2d27224 */ /* 0x008fe400078e02ff */
.L_x_5896:
[----:B------:R-:W-:Y:S05]  /*1c7f0*/  BSYNC B0 ;  /* 0x0000000000007941 */ /* 0x000fea0003800000 */
.L_x_5894:
[----:B------:R-:W-:Y:S02]  /*1c800*/  ULDC.64 UR4, c[0x0][0x118] ;  /* 0x0000460000047ab9 */ /* 0x000fe40000000a00 */
[----:B------:R1:W5:Y:S04]  /*1c810*/  LD.E.64 R66, [R8.64+0x70] ;  /* 0x0000700408427980 */ /* 0x000368000c101b00 */
[----:B------:R1:W5:Y:S01]  /*1c820*/  LD.E.64 R68, [R8.64+0xa0] ;  /* 0x0000a00408447980 */ /* 0x000362000c101b00 */
[----:B------:R-:W-:Y:S01]  /*1c830*/  WARPSYNC 0xffffffff ;  /* 0xffffffff00007948 */ /* 0x000fe20003800000 */
[----:B------:R-:W-:Y:S01]  /*1c840*/  SHF.R.S32.HI R10, RZ, 0x1f, R13 ;  /* 0x0000001fff0a7819 */ /* 0x000fe2000001140d */
[----:B------:R-:W-:Y:S01]  /*1c850*/  BSSY B0, `(.L_x_5897) ;  /* 0x000002b000007945 */ /* 0x000fe20003800000 */
[----:B------:R-:W-:Y:S02]  /*1c860*/  BAR.SYNC.DEFER_BLOCKING 0x0 ;  /* 0x0000000000007b1d */ /* 0x000fe40000010000 */
[----:B------:R-:W-:-:S04]  /*1c870*/  LEA.HI R10, R10, R13, RZ, 0x2 ;  /* 0x0000000d0a0a7211 */ /* 0x000fc800078f10ff */
[----:B------:R-:W2:Y:S01]  /*1c880*/  S2R R2, SR_TID.X ;  /* 0x0000000000027919 */ /* 0x000ea20000002100 */
[----:B------:R-:W-:Y:S02]  /*1c890*/  LOP3.LUT R10, R10, 0xffffffc, RZ, 0xc0, !PT ;  /* 0x0ffffffc0a0a7812 */ /* 0x000fe400078ec0ff */
[----:B-1----:R-:W-:Y:S01]  /*1c8a0*/  LOP3.LUT R9, R11, 0xffffffe0, RZ, 0xc0, !PT ;  /* 0xffffffe00b097812 */ /* 0x002fe200078ec0ff */
[----:B------:R1:W3:Y:S04]  /*1c8b0*/  LDS.128 R56, [R209] ;  /* 0x00000000d1387984 */ /* 0x0002e80000000c00 */
[----:B------:R-:W-:Y:S01]  /*1c8c0*/  IMAD.IADD R9, R4, 0x1, -R9 ;  /* 0x0000000104097824 */ /* 0x000fe200078e0a09 */
[----:B------:R1:W4:Y:S01]  /*1c8d0*/  LDS.128 R52, [R209+0x800] ;  /* 0x00080000d1347984 */ /* 0x0003220000000c00 */
[----:B--2---:R-:W-:-:S03]  /*1c8e0*/  SHF.R.S32.HI R3, RZ, 0x1f, R2 ;  /* 0x0000001fff037819 */ /* 0x004fc60000011402 */
[----:B------:R1:W2:Y:S01]  /*1c8f0*/  LDS.128 R48, [R209+0x1000] ;  /* 0x00100000d1307984 */ /* 0x0002a20000000c00 */
[----:B------:R-:W-:Y:S02]  /*1c900*/  LOP3.LUT P0, RZ, R9, 0x3, RZ, 0xc0, !PT ;  /* 0x0000000309ff7812 */ /* 0x000fe4000780c0ff */
[----:B------:R-:W-:Y:S01]  /*1c910*/  LEA.HI R3, R3, R2, RZ, 0x5 ;  /* 0x0000000203037211 */ /* 0x000fe200078f28ff */
[----:B------:R1:W1:Y:S03]  /*1c920*/  LDS.128 R44, [R209+0x1800] ;  /* 0x00180000d12c7984 */ /* 0x0002660000000c00 */
[----:B------:R-:W-:Y:S01]  /*1c930*/  LOP3.LUT R3, R3, 0xffffffe0, RZ, 0xc0, !PT ;  /* 0xffffffe003037812 */ /* 0x000fe200078ec0ff */
[----:B------:R1:W1:Y:S04]  /*1c940*/  LDS.128 R40, [R209+0x2000] ;  /* 0x00200000d1287984 */ /* 0x0002680000000c00 */
[----:B------:R1:W1:Y:S01]  /*1c950*/  LDS.128 R36, [R209+0x2800] ;  /* 0x00280000d1247984 */ /* 0x0002620000000c00 */
[----:B------:R-:W-:-:S03]  /*1c960*/  IMAD.IADD R3, R2, 0x1, -R3 ;  /* 0x0000000102037824 */ /* 0x000fc600078e0a03 */
[----:B------:R1:W1:Y:S02]  /*1c970*/  LDS.128 R32, [R209+0x3000] ;  /* 0x00300000d1207984 */ /* 0x0002640000000c00 */
[----:B------:R-:W-:Y:S02]  /*1c980*/  SHF.R.S32.HI R8, RZ, 0x1f, R3 ;  /* 0x0000001fff087819 */ /* 0x000fe40000011403 */
[----:B------:R1:W1:Y:S02]  /*1c990*/  LDS.128 R28, [R209+0x3800] ;  /* 0x00380000d11c7984 */ /* 0x0002640000000c00 */
[----:B------:R-:W-:Y:S01]  /*1c9a0*/  LEA.HI R8, R8, R3, RZ, 0x2 ;  /* 0x0000000308087211 */ /* 0x000fe200078f10ff */
[----:B------:R-:W-:Y:S01]  /*1c9b0*/  IMAD.IADD R3, R13, 0x1, -R10 ;  /* 0x000000010d037824 */ /* 0x000fe200078e0a0a */
[----:B------:R1:W1:Y:S02]  /*1c9c0*/  LDS.128 R24, [R209+0x4000] ;  /* 0x00400000d1187984 */ /* 0x0002640000000c00 */
[----:B------:R-:W-:-:S02]  /*1c9d0*/  SHF.R.S32.HI R8, RZ, 0x2, R8 ;  /* 0x00000002ff087819 */ /* 0x000fc40000011408 */
[----:B------:R1:W1:Y:S03]  /*1c9e0*/  LDS.128 R20, [R209+0x4800] ;  /* 0x00480000d1147984 */ /* 0x0002660000000c00 */
[----:B------:R-:W-:Y:S01]  /*1c9f0*/  IMAD R3, R3, 0x10, R8 ;  /* 0x0000001003037824 */ /* 0x000fe200078e0208 */
        /* <DEDUP_REMOVED lines=16> */
.L_x_5898:
[----:B---34-:R-:W-:Y:S05]  /*1cb00*/  BSYNC B0 ;  /* 0x0000000000007941 */ /* 0x018fea0003800000 */
.L_x_5897:
[----:B------:R-:W-:Y:S01]  /*1cb10*/  LEA.HI R3, R5, R4, RZ, 0x3 ;  /* 0x0000000405037211 */ /* 0x000fe200078f18ff */
[----:B------:R-:W-:Y:S01]  /*1cb20*/  IMAD.SHL.U32 R207, R207, 0x40, RZ ;  /* 0x00000040cfcf7824 */ /* 0x000fe200078e00ff */
[----:B------:R-:W-:Y:S02]  /*1cb30*/  BSSY B0, `(.L_x_5899) ;  /* 0x0000022000007945 */ /* 0x000fe40003800000 */
[----:B------:R-:W-:Y:S01]  /*1cb40*/  LOP3.LUT R3, R3, 0xfffffff8, RZ, 0xc0, !PT ;  /* 0xfffffff803037812 */ /* 0x000fe200078ec0ff */
[----:B------:R-:W-:-:S04]  /*1cb50*/  IMAD R5, R65, R207, RZ ;  /* 0x000000cf41057224 */ /* 0x000fc800078e02ff */
[----:B------:R-:W-:Y:S01]  /*1cb60*/  IMAD.IADD R3, R4, 0x1, -R3 ;  /* 0x0000000104037824 */ /* 0x000fe200078e0a03 */
[----:B------:R-:W-:-:S03]  /*1cb70*/  SHF.R.S32.HI R4, RZ, 0x1f, R207 ;  /* 0x0000001fff047819 */ /* 0x000fc600000114cf */
[----:B------:R-:W-:Y:S01]  /*1cb80*/  IMAD.SHL.U32 R8, R3, 0x8, RZ ;  /* 0x0000000803087824 */ /* 0x000fe200078e00ff */
[----:B------:R-:W-:Y:S01]  /*1cb90*/  SHF.R.S32.HI R3, RZ, 0x1f, R2 ;  /* 0x0000001fff037819 */ /* 0x000fe20000011402 */
[----:B------:R-:W-:-:S03]  /*1cba0*/  IMAD R5, R64, R4, R5 ;  /* 0x0000000440057224 */ /* 0x000fc600078e0205 */
[----:B------:R-:W-:Y:S02]  /*1cbb0*/  SHF.R.S32.HI R9, RZ, 0x1f, R8 ;  /* 0x0000001fff097819 */ /* 0x000fe40000011408 */
[----:B------:R-:W-:-:S03]  /*1cbc0*/  LEA.HI R3, R3, R2, RZ, 0x3 ;  /* 0x0000000203037211 */ /* 0x000fc600078f18ff */
[----:B------:R-:W-:Y:S01]  /*1cbd0*/  IMAD.WIDE.U32 R8, R64, R207, R8 ;  /* 0x000000cf40087225 */ /* 0x000fe200078e0008 */
[----:B------:R-:W-:-:S03]  /*1cbe0*/  SHF.R.S32.HI R3, RZ, 0x3, R3 ;  /* 0x00000003ff037819 */ /* 0x000fc60000011403 */
[----:B------:R-:W-:Y:S01]  /*1cbf0*/  IMAD.IADD R207, R208, 0x1, -R207 ;  /* 0x00000001d0cf7824 */ /* 0x000fe200078e0acf */
[----:B------:R-:W-:-:S04]  /*1cc00*/  IADD3 R6, P0, R6, R8, RZ ;  /* 0x0000000806067210 */ /* 0x000fc80007f1e0ff */
[----:B------:R-:W-:Y:S01]  /*1cc10*/  IADD3.X R7, R0, R9, R5, P0, !PT ;  /* 0x0000000900077210 */ /* 0x000fe200007fe405 */
[----:B------:R-:W-:Y:S01]  /*1cc20*/  IMAD R5, R15, R205, RZ ;  /* 0x000000cd0f057224 */ /* 0x000fe200078e02ff */
[----:B------:R-:W-:Y:S02]  /*1cc30*/  ISETP.GE.AND P0, PT, R3, R207, PT ;  /* 0x000000cf0300720c */ /* 0x000fe40003f06270 */
[----:B------:R-:W-:-:S05]  /*1cc40*/  SHF.R.S32.HI R0, RZ, 0x1f, R205 ;  /* 0x0000001fff007819 */ /* 0x000fca00000114cd */
[C---:B------:R-:W-:Y:S01]  /*1cc50*/  IMAD R0, R14.reuse, R0, R5 ;  /* 0x000000000e007224 */ /* 0x040fe200078e0205 */
[----:B------:R-:W-:Y:S01]  /*1cc60*/  SHF.R.S32.HI R5, RZ, 0x1f, R3 ;  /* 0x0000001fff057819 */ /* 0x000fe20000011403 */
[----:B------:R-:W-:-:S04]  /*1cc70*/  IMAD.WIDE.U32 R14, R14, R205, R6 ;  /* 0x000000cd0e0e7225 */ /* 0x000fc800078e0006 */
[----:B------:R-:W-:Y:S01]  /*1cc80*/  IMAD.IADD R11, R15, 0x1, R0 ;  /* 0x000000010f0b7824 */ /* 0x000fe200078e0200 */
[----:B------:R-:W-:Y:S05]  /*1cc90*/  @P0 BRA `(.L_x_5900) ;  /* 0x000000b000000947 */ /* 0x000fea0003800000 */
[----:B------:R-:W-:Y:S01]  /*1cca0*/  MOV R10, R14 ;  /* 0x0000000e000a7202 */ /* 0x000fe20000000f00 */
[----:B------:R-:W-:Y:S01]  /*1ccb0*/  IMAD R0, R65, R3, RZ ;  /* 0x0000000341007224 */ /* 0x000fe200078e02ff */
[----:B------:R-:W-:-:S03]  /*1ccc0*/  ULDC.64 UR4, c[0x0][0x118] ;  /* 0x0000460000047ab9 */ /* 0x000fc60000000a00 */
[----:B------:R-:W-:-:S04]  /*1ccd0*/  IMAD.WIDE.U32 R6, R3, R64, R10 ;  /* 0x0000004003067225 */ /* 0x000fc800078e000a */
[----:B------:R-:W-:Y:S01]  /*1cce0*/  IMAD R0, R64, R5, R0 ;  /* 0x0000000540007224 */ /* 0x000fe200078e0200 */
[----:B-----5:R-:W-:-:S04]  /*1ccf0*/  LEA R8, P0, R6, R66, 0x1 ;  /* 0x0000004206087211 */ /* 0x020fc800078008ff */
[----:B------:R-:W-:-:S04]  /*1cd00*/  IADD3 R7, R7, R0, RZ ;  /* 0x0000000007077210 */ /* 0x000fc80007ffe0ff */
[----:B------:R-:W-:-:S05]  /*1cd10*/  LEA.HI.X R9, R6, R67, R7, 0x1, P0 ;  /* 0x0000004306097211 */ /* 0x000fca00000f0c07 */
[----:B------:R3:W-:Y:S04]  /*1cd20*/  ST.E.128 [R8.64], R56 ;  /* 0x0000003808007985 */ /* 0x0007e8000c101d04 */
[----:B-1----:R3:W-:Y:S04]  /*1cd30*/  ST.E.128 [R8.64+0x80], R40 ;  /* 0x0000802808007985 */ /* 0x0027e8000c101d04 */
[----:B------:R3:W-:Y:S02]  /*1cd40*/  ST.E.128 [R8.64+0x100], R24 ;  /* 0x0001001808007985 */ /* 0x0007e4000c101d04 */
.L_x_5900:
[----:B------:R-:W-:Y:S05]  /*1cd50*/  BSYNC B0 ;  /* 0x0000000000007941 */ /* 0x000fea0003800000 */
.L_x_5899:
[----:B------:R-:W-:Y:S01]  /*1cd60*/  IADD3 R0, R3, 0x10, RZ ;  /* 0x0000001003007810 */ /* 0x000fe20007ffe0ff */
[----:B------:R-:W-:Y:S03]  /*1cd70*/  BSSY B0, `(.L_x_5901) ;  /* 0x0000011000007945 */ /* 0x000fe60003800000 */
[----:B------:R-:W-:-:S13]  /*1cd80*/  ISETP.GE.AND P0, PT, R0, R207, PT ;  /* 0x000000cf0000720c */ /* 0x000fda0003f06270 */
[----:B------:R-:W-:Y:S05]  /*1cd90*/  @P0 BRA `(.L_x_5902) ;  /* 0x000000e000000947 */ /* 0x000fea0003800000 */
[----:B---3--:R-:W-:Y:S01]  /*1cda0*/  IADD3 R9, P0, R3, 0x10, RZ ;  /* 0x0000001003097810 */ /* 0x008fe20007f1e0ff */
[----:B------:R-:W-:Y:S01]  /*1cdb0*/  IMAD.MOV.U32 R12, RZ, RZ, R14 ;  /* 0x000000ffff0c7224 */ /* 0x000fe200078e000e */
[----:B------:R-:W-:Y:S01]  /*1cdc0*/  MOV R13, R11 ;  /* 0x0000000b000d7202 */ /* 0x000fe20000000f00 */
[----:B------:R-:W-:Y:S02]  /*1cdd0*/  ULDC.64 UR4, c[0x0][0x118] ;  /* 0x0000460000047ab9 */ /* 0x000fe40000000a00 */
[----:B------:R-:W-:Y:S02]  /*1cde0*/  IMAD.X R7, RZ, RZ, R5, P0 ;  /* 0x000000ffff077224 */ /* 0x000fe400000e0605 */
[----:B------:R-:W-:-:S04]  /*1cdf0*/  IMAD.WIDE.U32 R12, R64, R9, R12 ;  /* 0x00000009400c7225 */ /* 0x000fc800078e000c */
[----:B------:R-:W-:Y:S01]  /*1ce00*/  IMAD R7, R7, R64, RZ ;  /* 0x0000004007077224 */ /* 0x000fe200078e02ff */
[----:B-----5:R-:W-:-:S03]  /*1ce10*/  LEA R6, P0, R12, R66, 0x1 ;  /* 0x000000420c067211 */ /* 0x020fc600078008ff */
[----:B------:R-:W-:-:S05]  /*1ce20*/  IMAD R7, R65, R9, R7 ;  /* 0x0000000941077224 */ /* 0x000fca00078e0207 */
[----:B------:R-:W-:-:S04]  /*1ce30*/  IADD3 R7, R13, R7, RZ ;  /* 0x000000070d077210 */ /* 0x000fc80007ffe0ff */
[----:B------:R-:W-:-:S05]  /*1ce40*/  LEA.HI.X R7, R12, R67, R7, 0x1, P0 ;  /* 0x000000430c077211 */ /* 0x000fca00000f0c07 */
[----:B------:R3:W-:Y:S04]  /*1ce50*/  ST.E.128 [R6.64], R52 ;  /* 0x0000003406007985 */ /* 0x0007e8000c101d04 */
[----:B-1----:R3:W-:Y:S04]  /*1ce60*/  ST.E.128 [R6.64+0x80], R36 ;  /* 0x0000802406007985 */ /* 0x0027e8000c101d04 */
[----:B------:R3:W-:Y:S02]  /*1ce70*/  ST.E.128 [R6.64+0x100], R20 ;  /* 0x0001001406007985 */ /* 0x0007e4000c101d04 */
.L_x_5902:
[----:B------:R-:W-:Y:S05]  /*1ce80*/  BSYNC B0 ;  /* 0x0000000000007941 */ /* 0x000fea0003800000 */
.L_x_5901:
        /* <DEDUP_REMOVED lines=15> */
[----:B--2---:R2:W-:Y:S04]  /*1cf80*/  ST.E.128 [R6.64], R48 ;  /* 0x0000003006007985 */ /* 0x0045e8000c101d04 */
[----:B-1----:R2:W-:Y:S04]  /*1cf90*/  ST.E.128 [R6.64+0x80], R32 ;  /* 0x0000802006007985 */ /* 0x0025e8000c101d04 */
[----:B------:R2:W-:Y:S02]  /*1cfa0*/  ST.E.128 [R6.64+0x100], R16 ;  /* 0x0001001006007985 */ /* 0x0005e4000c101d04 */
.L_x_5904:
[----:B------:R-:W-:Y:S05]  /*1cfb0*/  BSYNC B0 ;  /* 0x0000000000007941 */ /* 0x000fea0003800000 */
.L_x_5903:
[----:B------:R-:W-:Y:S01]  /*1cfc0*/  IADD3 R0, R3, 0x30, RZ ;  /* 0x0000003003007810 */ /* 0x000fe20007ffe0ff */
[----:B------:R-:W-:-:S03]  /*1cfd0*/  IMAD.MOV.U32 R205, RZ, RZ, 0x0 ;  /* 0x00000000ffcd7424 */ /* 0x000fc600078e00ff */
[----:B------:R-:W-:-:S13]  /*1cfe0*/  ISETP.GE.AND P0, PT, R0, R207, PT ;  /* 0x000000cf0000720c */ /* 0x000fda0003f06270 */
[----:B------:R-:W-:Y:S05]  /*1cff0*/  @P0 RET.REL.NODEC R204 `(_ZN5flash24flash_fwd_splitkv_kernelI23Flash_fwd_kernel_traitsILi192ELi64ELi64ELi4ELb0ELb0EN7cutlass10bfloat16_tE19Flash_kernel_traitsILi192ELi64ELi64ELi4ES3_EELb0ELb1ELb0ELb0ELb1ELb0ELb0ELb1EEEvNS_16Flash_fwd_paramsE) ;  /* 0xfffe3000cc000950 */ /* 0x000fea0003c3ffff */
[----:B------:R-:W-:Y:S01]  /*1d000*/  IADD3 R3, P0, R3, 0x30, RZ ;  /* 0x0000003003037810 */ /* 0x000fe20007f1e0ff */
[----:B--23--:R-:W-:Y:S01]  /*1d010*/  IMAD.MOV.U32 R7, RZ, RZ, R11 ;  /* 0x000000ffff077224 */ /* 0x00cfe200078e000b */
[----:B------:R-:W-:Y:S01]  /*1d020*/  MOV R6, R14 ;  /* 0x0000000e00067202 */ /* 0x000fe20000000f00 */
[----:B------:R-:W-:Y:S01]  /*1d030*/  IMAD.MOV.U32 R205, RZ, RZ, 0x0 ;  /* 0x00000000ffcd7424 */ /* 0x000fe200078e00ff */
[----:B------:R-:W-:Y:S01]  /*1d040*/  IADD3.X R5, RZ, R5, RZ, P0, !PT ;  /* 0x00000005ff057210 */ /* 0x000fe200007fe4ff */
[----:B------:R-:W-:Y:S02]  /*1d050*/  ULDC.64 UR4, c[0x0][0x118] ;  /* 0x0000460000047ab9 */ /* 0x000fe40000000a00 */
[----:B------:R-:W-:-:S04]  /*1d060*/  IMAD.WIDE.U32 R6, R64, R3, R6 ;  /* 0x0000000340067225 */ /* 0x000fc800078e0006 */
[----:B------:R-:W-:Y:S01]  /*1d070*/  IMAD R5, R5, R64, RZ ;  /* 0x0000004005057224 */ /* 0x000fe200078e02ff */
[----:B-----5:R-:W-:-:S03]  /*1d080*/  LEA R2, P0, R6, R66, 0x1 ;  /* 0x0000004206027211 */ /* 0x020fc600078008ff */
[----:B------:R-:W-:-:S05]  /*1d090*/  IMAD R5, R65, R3, R5 ;  /* 0x0000000341057224 */ /* 0x000fca00078e0205 */
[----:B------:R-:W-:-:S04]  /*1d0a0*/  IADD3 R5, R7, R5, RZ ;  /* 0x0000000507057210 */ /* 0x000fc80007ffe0ff */
[----:B------:R-:W-:-:S05]  /*1d0b0*/  LEA.HI.X R3, R6, R67, R5, 0x1, P0 ;  /* 0x0000004306037211 */ /* 0x000fca00000f0c05 */
[----:B-1----:R1:W-:Y:S04]  /*1d0c0*/  ST.E.128 [R2.64], R44 ;  /* 0x0000002c02007985 */ /* 0x0023e8000c101d04 */
[----:B------:R1:W-:Y:S04]  /*1d0d0*/  ST.E.128 [R2.64+0x80], R28 ;  /* 0x0000801c02007985 */ /* 0x0003e8000c101d04 */
[----:B------:R1:W-:Y:S01]  /*1d0e0*/  ST.E.128 [R2.64+0x100], R60 ;  /* 0x0001003c02007985 */ /* 0x0003e2000c101d04 */
[----:B------:R-:W-:Y:S05]  /*1d0f0*/  RET.REL.NODEC R204 `(_ZN5flash24flash_fwd_splitkv_kernelI23Flash_fwd_kernel_traitsILi192ELi64ELi64ELi4ELb0ELb0EN7cutlass10bfloat16_tE19Flash_kernel_traitsILi192ELi64ELi64ELi4ES3_EELb0ELb1ELb0ELb0ELb1ELb0ELb0ELb1EEEvNS_16Flash_fwd_paramsE) ;  /* 0xfffe2f00cc007950 */ /* 0x000fea0003c3ffff */
.L_x_5892:
[----:B------:R-:W-:Y:S02]  /*1d100*/  MOV R6, 0x2 ;  /* 0x0000000200067802 */ /* 0x000fe40000000f00 */
[----:B------:R-:W-:-:S02]  /*1d110*/  MOV R4, 0x1d130 ;  /* 0x0001d13000047802 */ /* 0x000fc40000000f00 */
[----:B-1---5:R-:W-:Y:S05]  /*1d120*/  CALL.REL.NOINC `($__internal_26_$__cuda_sm70_shflsync_bfly_p) ;  /* 0x000000f000007944 */ /* 0x022fea0003c00000 */
[----:B-12---:R-:W-:Y:S05]  /*1d130*/  BRA `(.L_x_5905) ;  /* 0xffffe55000007947 */ /* 0x006fea000383ffff */
.L_x_5893:
[----:B------:R-:W-:Y:S02]  /*1d140*/  MOV R6, 0x1 ;  /* 0x0000000100067802 */ /* 0x000fe40000000f00 */
[----:B------:R-:W-:-:S02]  /*1d150*/  MOV R4, 0x1d170 ;  /* 0x0001d17000047802 */ /* 0x000fc40000000f00 */
[----:B-1---5:R-:W-:Y:S05]  /*1d160*/  CALL.REL.NOINC `($__internal_26_$__cuda_sm70_shflsync_bfly_p) ;  /* 0x000000b000007944 */ /* 0x022fea0003c00000 */
[----:B--2---:R-:W-:Y:S01]  /*1d170*/  FADD.FTZ R10, R221, R6 ;  /* 0x00000006dd0a7221 */ /* 0x004fe20000010000 */
[----:B-1----:R-:W-:-:S02]  /*1d180*/  MOV R221, R219 ;  /* 0x000000db00dd7202 */ /* 0x002fc40000000f00 */
[----:B------:R-:W-:Y:S02]  /*1d190*/  MOV R6, 0x2 ;  /* 0x0000000200067802 */ /* 0x000fe40000000f00 */
[----:B------:R-:W-:Y:S02]  /*1d1a0*/  MOV R4, 0x1d1c0 ;  /* 0x0001d1c000047802 */ /* 0x000fe40000000f00 */
[----:B------:R-:W-:Y:S05]  /*1d1b0*/  CALL.REL.NOINC `($__internal_26_$__cuda_sm70_shflsync_bfly_p) ;  /* 0x0000006000007944 */ /* 0x000fea0003c00000 */
[----:B--2---:R-:W-:Y:S01]  /*1d1c0*/  FADD.FTZ R7, R219, R6 ;  /* 0x00000006db077221 */ /* 0x004fe20000010000 */
[----:B------:R-:W-:Y:S02]  /*1d1d0*/  MOV R6, 0x1 ;  /* 0x0000000100067802 */ /* 0x000fe40000000f00 */
[----:B------:R-:W-:Y:S02]  /*1d1e0*/  MOV R4, 0x1d210 ;  /* 0x0001d21000047802 */ /* 0x000fe40000000f00 */
[----:B-1----:R-:W-:Y:S02]  /*1d1f0*/  MOV R221, R7 ;  /* 0x0000000700dd7202 */ /* 0x002fe40000000f00 */
[----:B------:R-:W-:Y:S05]  /*1d200*/  CALL.REL.NOINC `($__internal_26_$__cuda_sm70_shflsync_bfly_p) ;  /* 0x0000001000007944 */ /* 0x000fea0003c00000 */
[----:B-12---:R-:W-:Y:S05]  /*1d210*/  BRA `(.L_x_5906) ;  /* 0xffffe4e000007947 */ /* 0x006fea000383ffff */
        .weak           $__internal_26_$__cuda_sm70_shflsync_bfly_p
        .type           $__internal_26_$__cuda_sm70_shflsync_bfly_p,@function
        .size           $__internal_26_$__cuda_sm70_shflsync_bfly_p,(.L_x_7807 - $__internal_26_$__cuda_sm70_shflsync_bfly_p)
$__internal_26_$__cuda_sm70_shflsync_bfly_p:
[----:B------:R-:W-:Y:S01]  /*1d220*/  MOV R12, R4 ;  /* 0x00000004000c7202 */ /* 0x000fe20000000f00 */
[----:B------:R-:W-:Y:S04]  /*1d230*/  WARPSYNC R0 ;  /* 0x0000000000007348 */ /* 0x000fe80003800000 */
[----:B------:R-:W-:Y:S01]  /*1d240*/  MOV R13, 0x0 ;  /* 0x00000000000d7802 */ /* 0x000fe20000000f00 */
[----:B------:R1:W2:Y:S03]  /*1d250*/  SHFL.BFLY PT, R6, R221, R6, R5 ;  /* 0x0c000006dd067389 */ /* 0x0002a600000e0005 */
[----:B------:R-:W-:Y:S05]  /*1d260*/  RET.REL.NODEC R12 `(_ZN5flash24flash_fwd_splitkv_kernelI23Flash_fwd_kernel_traitsILi192ELi64ELi64ELi4ELb0ELb0EN7cutlass10bfloat16_tE19Flash_kernel_traitsILi192ELi64ELi64ELi4ES3_EELb0ELb1ELb0ELb0ELb1ELb0ELb0ELb1EEEvNS_16Flash_fwd_paramsE) ;  /* 0xfffe2d900c007950 */ /* 0x000fea0003c3ffff */
.L_x_5907:
        /* <DEDUP_REMOVED lines=9> */
.L_x_7807:


//--------------------- .text._ZN5flash24flash_fwd_splitkv_kernelI23Flash_fwd_kernel_traitsILi192ELi64ELi64ELi4ELb0ELb0EN7cutlass10bfloat16_tE19Flash_kernel_traitsILi192ELi64ELi64ELi4ES3_EELb0ELb1ELb0ELb0ELb1ELb1ELb0ELb1EEEvNS_16Flash_fwd_paramsE --------------------------
	.section	.text._ZN5flash24flash_fwd_splitkv_kernelI23Flash_fwd_kernel_traitsILi192ELi64ELi64ELi4ELb0ELb0EN7cutlass10bfloat16_tE19Flash_kernel_traitsILi192ELi64ELi64ELi4ES3_EELb0ELb1ELb0ELb0ELb1ELb1ELb0ELb1EEEvNS_16Flash_fwd_paramsE,"ax",@progbits
	.sectioninfo	@"SHI_REGISTERS=246"
	.align	128
        .global         _ZN5flash24flash_fwd_splitkv_kernelI23Flash_fwd_kernel_traitsILi192ELi64ELi64ELi4ELb0ELb0EN7cutlass10bfloat16_tE19Flash_kernel_traitsILi192ELi64ELi64ELi4ES3_EELb0ELb1ELb0ELb0ELb1ELb1ELb0ELb1EEEvNS_16Flash_fwd_paramsE
        .type           _ZN5flash24flash_fwd_splitkv_kernelI23Flash_fwd_kernel_traitsILi192ELi64ELi64ELi4ELb0ELb0EN7cutlass10bfloat16_tE19Flash_kernel_traitsILi192ELi64ELi64ELi4ES3_EELb0ELb1ELb0ELb0ELb1ELb1ELb0ELb1EEEvNS_16Flash_fwd_paramsE,@function
        .size           _ZN5flash24flash_fwd_splitkv_kernelI23Flash_fwd_kernel_traitsILi192ELi64ELi64ELi4ELb0ELb0EN7cutlass10bfloat16_tE19Flash_kernel_traitsILi192ELi64ELi64ELi4ES3_EELb0ELb1ELb0ELb0ELb1ELb1ELb0ELb1EEEvNS_16Flash_fwd_paramsE,(.L_x_7809 - _ZN5flash24flash_fwd_splitkv_kernelI23Flash_fwd_kernel_traitsILi192ELi64ELi64ELi4ELb0ELb0EN7cutlass10bfloat16_tE19Flash_kernel_traitsILi192ELi64ELi64ELi4ES3_EELb0ELb1ELb0ELb0ELb1ELb1ELb0ELb1EEEvNS_16Flash_fwd_paramsE)
        .other          _ZN5flash24flash_fwd_splitkv_kernelI23Flash_fwd_kernel_traitsILi192ELi64ELi64ELi4ELb0ELb0EN7cutlass10bfloat16_tE19Flash_kernel_traitsILi192ELi64ELi64ELi4ES3_EELb0ELb1ELb0ELb0ELb1ELb1ELb0ELb1EEEvNS_16Flash_fwd_paramsE,@"STO_CUDA_ENTRY STV_DEFAULT"
_ZN5flash24flash_fwd_splitkv_kernelI23Flash_fwd_kernel_traitsILi192ELi64ELi64ELi4ELb0ELb0EN7cutlass10bfloat16_tE19Flash_kernel_traitsILi192ELi64ELi64ELi4ES3_EELb0ELb1ELb0ELb0ELb1ELb1ELb0ELb1EEEvNS_16Flash_fwd_paramsE:
.text._ZN5flash24flash_fwd_splitkv_kernelI23Flash_fwd_kernel_traitsILi192ELi64ELi64ELi4ELb0ELb0EN7cutlass10bfloat16_tE19Flash_kernel_traitsILi192ELi64ELi64ELi4ES3_EELb0ELb1ELb0ELb0ELb1ELb1ELb0ELb1EEEvNS_16Flash_fwd_paramsE:
        /* <DEDUP_REMOVED lines=9> */
[----:B-123--:R-:W-:Y:S05]  /*0090*/  CALL.REL.NOINC `($_ZN5flash24flash_fwd_splitkv_kernelI23Flash_fwd_kernel_traitsILi192ELi64ELi64ELi4ELb0ELb0EN7cutlass10bfloat16_tE19Flash_kernel_traitsILi192ELi64ELi64ELi4ES3_EELb0ELb1ELb0ELb0ELb1ELb1ELb0ELb1EEEvNS_16Flash_fwd_paramsE$_ZN5flash30compute_attn_1rowblock_splitkvI23Flash_fwd_kernel_traitsILi192ELi64ELi64ELi4ELb0ELb0EN7cutlass10bfloat16_tE19Flash_kernel_traitsILi192ELi64ELi64ELi4ES3_EELb0ELb1ELb0ELb0ELb1ELb1ELb0ELb1ENS_16Flash_fwd_paramsEEEvRKT8_iiiii) ;  /* 0x0000002000007944 */ /* 0x00efea0003c00000 */
[----:B------:R-:W-:Y:S05]  /*00a0*/  BSYNC B3 ;  /* 0x0000000000037941 */ /* 0x000fea0003800000 */
.L_x_5908:
[----:B------:R-:W-:Y:S05]  /*00b0*/  EXIT ;  /* 0x000000000000794d */ /* 0x000fea0003800000 */
        .type           $_ZN5flash24flash_fwd_splitkv_kernelI23Flash_fwd_kernel_traitsILi192ELi64ELi64ELi4ELb0ELb0EN7cutlass10bfloat16_tE19Flash_kernel_traitsILi192ELi64ELi64ELi4ES3_EELb0ELb1ELb0ELb0ELb1ELb1ELb0ELb1EEEvNS_16Flash_fwd_paramsE$_ZN5flash30compute_attn_1rowblock_splitkvI23Flash_fwd_kernel_traitsILi192ELi64ELi64ELi4ELb0ELb0EN7cutlass10bfloat16_tE19Flash_kernel_traitsILi192ELi64ELi64ELi4ES3_EELb0ELb1ELb0ELb0ELb1ELb1ELb0ELb1ENS_16Flash_fwd_paramsEEEvRKT8_iiiii,@function
        .size           $_ZN5flash24flash_fwd_splitkv_kernelI23Flash_fwd_kernel_traitsILi192ELi64ELi64ELi4ELb0ELb0EN7cutlass10bfloat16_tE19Flash_kernel_traitsILi192ELi64ELi64ELi4ES3_EELb0ELb1ELb0ELb0ELb1ELb1ELb0ELb1EEEvNS_16Flash_fwd_paramsE$_ZN5flash30compute_attn_1rowblock_splitkvI23Flash_fwd_kernel_traitsILi192ELi64ELi64ELi4ELb0ELb0EN7cutlass10bfloat16_tE19Flash_kernel_traitsILi192ELi64ELi64ELi4ES3_EELb0ELb1ELb0ELb0ELb1ELb1ELb0ELb1ENS_16Flash_fwd_paramsEEEvRKT8_iiiii,($__internal_27_$__cuda_sm70_shflsync_bfly_p - $_ZN5flash24flash_fwd_splitkv_kernelI23Flash_fwd_kernel_traitsILi192ELi64ELi64ELi4ELb0ELb0EN7cutlass10bfloat16_tE19Flash_kernel_traitsILi192ELi64ELi64ELi4ES3_EELb0ELb1ELb0ELb0ELb1ELb1ELb0ELb1EEEvNS_16Flash_fwd_paramsE$_ZN5flash30compute_attn_1rowblock_splitkvI23Flash_fwd_kernel_traitsILi192ELi64ELi64ELi4ELb0ELb0EN7cutlass10bfloat16_tE19Flash_kernel_traitsILi192ELi64ELi64ELi4ES3_EELb0ELb1ELb0ELb0ELb1ELb1ELb0ELb1ENS_16Flash_fwd_paramsEEEvRKT8_iiiii)
$_ZN5flash24flash_fwd_splitkv_kernelI23Flash_fwd_kernel_traitsILi192ELi64ELi64ELi4ELb0ELb0EN7cutlass10bfloat16_tE19Flash_kernel_traitsILi192ELi64ELi64ELi4ES3_EELb0ELb1ELb0ELb0ELb1ELb1ELb0ELb1EEEvNS_16Flash_fwd_paramsE$_ZN5flash30compute_attn_1rowblock_splitkvI23Flash_fwd_kernel_traitsILi192ELi64ELi64ELi4ELb0ELb0EN7cutlass10bfloat16_tE19Flash_kernel_traitsILi192ELi64ELi64ELi4ES3_EELb0ELb1ELb0ELb0ELb1ELb1ELb0ELb1ENS_16Flash_fwd_paramsEEEvRKT8_iiiii:
        /* <DEDUP_REMOVED lines=21> */
.L_x_5910:
[----:B------:R-:W-:Y:S05]  /*0210*/  BSYNC B0 ;  /* 0x0000000000007941 */ /* 0x000fea0003800000 */
.L_x_5909:
        /* <DEDUP_REMOVED lines=17> */
.L_x_5912:
[----:B------:R3:W5:Y:S02]  /*0330*/  LD.E R76, [R22.64+0xb8] ;  /* 0x0000b806164c7980 */ /* 0x000764000c101900 */
.L_x_5913:
[----:B------:R-:W-:Y:S05]  /*0340*/  BSYNC B0 ;  /* 0x0000000000007941 */ /* 0x000fea0003800000 */
.L_x_5911:
        /* <DEDUP_REMOVED lines=10> */
.L_x_5915:
[----:B------:R-:W4:Y:S01]  /*03f0*/  LD.E.64 R2, [R22.64+0x108] ;  /* 0x0001080616027980 */ /* 0x000f22000c101b00 */
[----:B------:R-:W-:Y:S01]  /*0400*/  BSSY B0, `(.L_x_5917) ;  /* 0x0000006000007945 */ /* 0x000fe20003800000 */
[----:B------:R-:W-:Y:S01]  /*0410*/  IMAD.MOV.U32 R57, RZ, RZ, RZ ;  /* 0x000000ffff397224 */ /* 0x000fe200078e00ff */
[----:B----4-:R-:W-:-:S04]  /*0420*/  ISETP.NE.U32.AND P1, PT, R2, RZ, PT ;  /* 0x000000ff0200720c */ /* 0x010fc80003f25070 */
[----:B------:R-:W-:-:S13]  /*0430*/  ISETP.NE.AND.EX P1, PT, R3, RZ, PT, P1 ;  /* 0x000000ff0300720c */ /* 0x000fda0003f25310 */
[----:B------:R-:W-:Y:S05]  /*0440*/  @!P1 BRA `(.L_x_5918) ;  /* 0x0000001000009947 */ /* 0x000fea0003800000 */
[----:B------:R4:W5:Y:S02]  /*0450*/  LD.E R57, [R22.64+0xbc] ;  /* 0x0000bc0616397980 */ /* 0x000964000c101900 */
.L_x_5918:
[----:B------:R-:W-:Y:S05]  /*0460*/  BSYNC B0 ;  /* 0x0000000000007941 */ /* 0x000fea0003800000 */
.L_x_5917:
[----:B-----5:R-:W-:Y:S02]  /*0470*/  IADD3 R57, R76, R57, RZ ;  /* 0x000000394c397210 */ /* 0x020fe40007ffe0ff */
.L_x_5916:
[----:B------:R-:W-:Y:S05]  /*0480*/  BSYNC B1 ;  /* 0x0000000000017941 */ /* 0x000fea0003800000 */
.L_x_5914:
[----:B------:R-:W-:Y:S01]  /*0490*/  IMAD.SHL.U32 R63, R215, 0x40, RZ ;  /* 0x00000040d73f7824 */ /* 0x000fe200078e00ff */
[----:B------:R-:W-:Y:S01]  /*04a0*/  MOV R2, R212 ;  /* 0x000000d400027202 */ /* 0x000fe20000000f00 */
[----:B------:R-:W-:-:S03]  /*04b0*/  IMAD.MOV.U32 R3, RZ, RZ, 0x0 ;  /* 0x00000000ff037424 */ /* 0x000fc600078e00ff */
[----:B------:R-:W-:-:S13]  /*04c0*/  ISETP.GT.AND P1, PT, R216, R63, PT ;  /* 0x0000003fd800720c */ /* 0x000fda0003f24270 */
[----:B------:R-:W-:Y:S05]  /*04d0*/  @!P1 RET.REL.NODEC R2 `(_ZN5flash24flash_fwd_splitkv_kernelI23Flash_fwd_kernel_traitsILi192ELi64ELi64ELi4ELb0ELb0EN7cutlass10bfloat16_tE19Flash_kernel_traitsILi192ELi64ELi64ELi4ES3_EELb0ELb1ELb0ELb0ELb1ELb1ELb0ELb1EEEvNS_16Flash_fwd_paramsE) ;  /* 0xfffffb2002009950 */ /* 0x000fea0003c3ffff */
        /* <DEDUP_REMOVED lines=78> */
.L_x_5921:
[----:B-1----:R-:W-:Y:S05]  /*09c0*/  BSYNC B0 ;  /* 0x0000000000007941 */ /* 0x002fea0003800000 */
.L_x_5920:
        /* <DEDUP_REMOVED lines=17> */
.L_x_5923:
[----:B------:R-:W-:Y:S05]  /*0ae0*/  BSYNC B0 ;  /* 0x0000000000007941 */ /* 0x000fea0003800000 */
.L_x_5922:
        /* <DEDUP_REMOVED lines=17> */
.L_x_5925:
[----:B------:R-:W-:Y:S05]  /*0c00*/  BSYNC B0 ;  /* 0x0000000000007941 */ /* 0x000fea0003800000 */
.L_x_5924:
        /* <DEDUP_REMOVED lines=16> */
.L_x_5927:
[----:B------:R-:W-:Y:S05]  /*0d10*/  BSYNC B0 ;  /* 0x0000000000007941 */ /* 0x000fea0003800000 */
.L_x_5926:
        /* <DEDUP_REMOVED lines=16> */
[----:B------:R-:W-:Y:S05]  /*0e20*/  @P4 RET.REL.NODEC R212 `(_ZN5flash24flash_fwd_splitkv_kernelI23Flash_fwd_kernel_traitsILi192ELi64ELi64ELi4ELb0ELb0EN7cutlass10bfloat16_tE19Flash_kernel_traitsILi192ELi64ELi64ELi4ES3_EELb0ELb1ELb0ELb0ELb1ELb1ELb0ELb1EEEvNS_16Flash_fwd_paramsE) ;  /* 0xfffff1d0d4004950 */ /* 0x000fea0003c3ffff */
[----:B-1----:R-:W-:Y:S02]  /*0e30*/  MOV R5, 0x7f800000 ;  /* 0x7f80000000057802 */ /* 0x002fe40000000f00 */
[----:B------:R-:W-:-:S03]  /*0e40*/  MOV R213, 0x0 ;  /* 0x0000000000d57802 */ /* 0x000fc60000000f00 */
[----:B------:R1:W-:Y:S01]  /*0e50*/  ST.E [R2.64+0xc0], R5 ;  /* 0x0000c00502007985 */ /* 0x0003e2000c101906 */
[----:B------:R-:W-:Y:S05]  /*0e60*/  RET.REL.NODEC R212 `(_ZN5flash24flash_fwd_splitkv_kernelI23Flash_fwd_kernel_traitsILi192ELi64ELi64ELi4ELb0ELb0EN7cutlass10bfloat16_tE19Flash_kernel_traitsILi192ELi64ELi64ELi4ES3_EELb0ELb1ELb0ELb0ELb1ELb1ELb0ELb1EEEvNS_16Flash_fwd_paramsE) ;  /* 0xfffff190d4007950 */ /* 0x000fea0003c3ffff */
.L_x_5919:
        /* <DEDUP_REMOVED lines=105> */
.L_x_5929:
        /* <DEDUP_REMOVED lines=79> */
.L_x_5930:
[----:B-1----:R-:W-:Y:S05]  /*19f0*/  BSYNC B0 ;  /* 0x0000000000007941 */ /* 0x002fea0003800000 */
.L_x_5928:
        /* <DEDUP_REMOVED lines=252> */
.L_x_5979:
        /* <DEDUP_REMOVED lines=200> */
.L_x_5936:
[----:B------:R-:W-:Y:S05]  /*3640*/  BSYNC B0 ;  /* 0x0000000000007941 */ /* 0x000fea0003800000 */
.L_x_5935:
        /* <DEDUP_REMOVED lines=158> */
.L_x_5938:
[----:B------:R-:W-:Y:S05]  /*4030*/  BSYNC B0 ;  /* 0x0000000000007941 */ /* 0x000fea0003800000 */
.L_x_5937:
        /* <DEDUP_REMOVED lines=158> */
.L_x_5940:
[----:B------:R-:W-:Y:S05]  /*4a20*/  BSYNC B0 ;  /* 0x0000000000007941 */ /* 0x000fea0003800000 */
.L_x_5939:
        /* <DEDUP_REMOVED lines=161> */
.L_x_5942:
[----:B------:R-:W-:Y:S05]  /*5440*/  BSYNC B0 ;  /* 0x0000000000007941 */ /* 0x000fea0003800000 */
.L_x_5941:
[----:B------:R-:W2:Y:S02]  /*5450*/  LD.E R3, [R22.64+0xd0] ;  /* 0x0000d00616037980 */ /* 0x000ea4000c101900 */
[----:B--2---:R-:W-:Y:S05]  /*5460*/  IMAD.U32 R3, R3, -0x20, RZ ;  /* 0xffffffe003037824 */ /* 0x004fea00078e00ff */
[C---:B------:R-:W-:Y:S02]  /*5470*/  LEA R20, P1, R3.reuse, R20, 0x1 ;  /* 0x0000001403147211 */ /* 0x040fe400078208ff */
[C---:B------:R-:W-:Y:S02]  /*5480*/  LEA R60, P0, R3.reuse, R60, 0x1 ;  /* 0x0000003c033c7211 */ /* 0x040fe400078008ff */
[C---:B------:R-:W-:Y:S02]  /*5490*/  LEA.HI.X.SX32 R21, R3.reuse, R21, 0x1, P1 ;  /* 0x0000001503157211 */ /* 0x040fe400008f0eff */
[----:B------:R-:W-:Y:S01]  /*54a0*/  LEA.HI.X.SX32 R61, R3, R61, 0x1, P0 ;  /* 0x0000003d033d7211 */ /* 0x000fe200000f0eff */
[----:B------:R-:W-:-:S05]  /*54b0*/  BRA `(.L_x_5943) ;  /* 0x0000488000007947 */ /* 0x000fca0003800000 */
.L_x_5934:
        /* <DEDUP_REMOVED lines=85> */
.L_x_5947:
[----:B------:R-:W-:Y:S05]  /*5a10*/  BSYNC B0 ;  /* 0x0000000000007941 */ /* 0x000fea0003800000 */
.L_x_5946:
        /* <DEDUP_REMOVED lines=83> */
.L_x_5949:
[----:B------:R-:W-:Y:S05]  /*5f50*/  BSYNC B0 ;  /* 0x0000000000007941 */ /* 0x000fea0003800000 */
.L_x_5948:
        /* <DEDUP_REMOVED lines=83> */
.L_x_5951:
[----:B------:R-:W-:Y:S05]  /*6490*/  BSYNC B0 ;  /* 0x0000000000007941 */ /* 0x000fea0003800000 */
.L_x_5950:
[----:B-----5:R4:W-:Y:S02]  /*64a0*/  ST.E.128 [R130.64+0x100], R44 ;  /* 0x0001002c82007985 */ /* 0x0209e4000c101d06 */
.L_x_5945:
[----:B------:R-:W-:Y:S05]  /*64b0*/  BSYNC B1 ;  /* 0x0000000000017941 */ /* 0x000fea0003800000 */
.L_x_5944:
        /* <DEDUP_REMOVED lines=93> */
.L_x_5955:
[----:B------:R-:W-:Y:S05]  /*6a90*/  BSYNC B0 ;  /* 0x0000000000007941 */ /* 0x000fea0003800000 */
.L_x_5954:
        /* <DEDUP_REMOVED lines=91> */
.L_x_5957:
[----:B------:R-:W-:Y:S05]  /*7050*/  BSYNC B0 ;  /* 0x0000000000007941 */ /* 0x000fea0003800000 */
.L_x_5956:
        /* <DEDUP_REMOVED lines=91> */
.L_x_5959:
[----:B------:R-:W-:Y:S05]  /*7610*/  BSYNC B0 ;  /* 0x0000000000007941 */ /* 0x000fea0003800000 */
.L_x_5958:
[C---:B-1----:R-:W-:Y:S04]  /*7620*/  LEA R2, P0, R93.reuse, R130, 0x1 ;  /* 0x000000825d027211 */ /* 0x042fe800078008ff */
[----:B------:R-:W-:Y:S05]  /*7630*/  LEA.HI.X R3, R93, R131, R94, 0x1, P0 ;  /* 0x000000835d037211 */ /* 0x000fea00000f0c5e */
[----:B-----5:R1:W-:Y:S04]  /*7640*/  ST.E.128 [R2.64], R48 ;  /* 0x0000003002007985 */ /* 0x0203e8000c101d06 */
.L_x_5953:
[----:B------:R-:W-:Y:S05]  /*7650*/  BSYNC B1 ;  /* 0x0000000000017941 */ /* 0x000fea0003800000 */
.L_x_5952:
        /* <DEDUP_REMOVED lines=93> */
.L_x_5963:
[----:B------:R-:W-:Y:S05]  /*7c30*/  BSYNC B0 ;  /* 0x0000000000007941 */ /* 0x000fea0003800000 */
.L_x_5962:
        /* <DEDUP_REMOVED lines=91> */
.L_x_5965:
[----:B------:R-:W-:Y:S05]  /*81f0*/  BSYNC B0 ;  /* 0x0000000000007941 */ /* 0x000fea0003800000 */
.L_x_5964:
        /* <DEDUP_REMOVED lines=92> */
.L_x_5967:
[----:B------:R-:W-:Y:S05]  /*87c0*/  BSYNC B0 ;  /* 0x0000000000007941 */ /* 0x000fea0003800000 */
.L_x_5966:
[C---:B---3--:R-:W-:Y:S04]  /*87d0*/  LEA R2, P0, R89.reuse, R130, 0x1 ;  /* 0x0000008259027211 */ /* 0x048fe800078008ff */
[----:B------:R-:W-:Y:S05]  /*87e0*/  LEA.HI.X R3, R89, R131, R90, 0x1, P0 ;  /* 0x0000008359037211 */ /* 0x000fea00000f0c5a */
[----:B-----5:R3:W-:Y:S04]  /*87f0*/  ST.E.128 [R2.64], R8 ;  /* 0x0000000802007985 */ /* 0x0207e8000c101d06 */
.L_x_5961:
[----:B------:R-:W-:Y:S05]  /*8800*/  BSYNC B1 ;  /* 0x0000000000017941 */ /* 0x000fea0003800000 */
.L_x_5960:
        /* <DEDUP_REMOVED lines=95> */
.L_x_5971:
[----:B------:R-:W-:Y:S05]  /*8e00*/  BSYNC B0 ;  /* 0x0000000000007941 */ /* 0x000fea0003800000 */
.L_x_5970:
        /* <DEDUP_REMOVED lines=92> */
.L_x_5973:
[----:B------:R-:W-:Y:S05]  /*93d0*/  BSYNC B0 ;  /* 0x0000000000007941 */ /* 0x000fea0003800000 */
.L_x_5972:
        /* <DEDUP_REMOVED lines=92> */
.L_x_5975:
[----:B------:R-:W-:Y:S05]  /*99a0*/  BSYNC B0 ;  /* 0x0000000000007941 */ /* 0x000fea0003800000 */
.L_x_5974:
[C---:B-1----:R-:W-:Y:S04]  /*99b0*/  LEA R2, P0, R86.reuse, R130, 0x1 ;  /* 0x0000008256027211 */ /* 0x042fe800078008ff */
[----:B------:R-:W-:Y:S05]  /*99c0*/  LEA.HI.X R3, R86, R131, R85, 0x1, P0 ;  /* 0x0000008356037211 */ /* 0x000fea00000f0c55 */
[----:B-----5:R1:W-:Y:S04]  /*99d0*/  ST.E.128 [R2.64], R8 ;  /* 0x0000000802007985 */ /* 0x0203e8000c101d06 */
.L_x_5969:
[----:B------:R-:W-:Y:S05]  /*99e0*/  BSYNC B1 ;  /* 0x0000000000017941 */ /* 0x000fea0003800000 */
.L_x_5968:
[----:B-1-3--:R-:W3:Y:S02]  /*99f0*/  LD.E R3, [R22.64+0xd0] ;  /* 0x0000d00616037980 */ /* 0x00aee4000c101900 */
[----:B---3--:R-:W-:Y:S05]  /*9a00*/  IMAD.U32 R3, R3, -0x20, RZ ;  /* 0xffffffe003037824 */ /* 0x008fea00078e00ff */
[C---:B------:R-:W-:Y:S02]  /*9a10*/  LEA R128, P1, R3.reuse, R128, 0x1 ;  /* 0x0000008003807211 */ /* 0x040fe400078208ff */
[C---:B------:R-:W-:Y:S02]  /*9a20*/  LEA R126, P0, R3.reuse, R126, 0x1 ;  /* 0x0000007e037e7211 */ /* 0x040fe400078008ff */
[C---:B------:R-:W-:Y:S02]  /*9a30*/  LEA.HI.X.SX32 R129, R3.reuse, R129, 0x1, P1 ;  /* 0x0000008103817211 */ /* 0x040fe400008f0eff */
[----:B------:R-:W-:Y:S01]  /*9a40*/  LEA.HI.X.SX32 R127, R3, R127, 0x1, P0 ;  /* 0x0000007f037f7211 */ /* 0x000fe200000f0eff */
[----:B------:R-:W-:-:S05]  /*9a50*/  BRA `(.L_x_5943) ;  /* 0x000002e000007947 */ /* 0x000fca0003800000 */
.L_x_5933:
        /* <DEDUP_REMOVED lines=46> */
.L_x_5943:
[----:B------:R-:W-:Y:S05]  /*9d40*/  BSYNC B2 ;  /* 0x0000000000027941 */ /* 0x000fea0003800000 */
.L_x_5932:
        /* <DEDUP_REMOVED lines=88> */
.L_x_5977:
        /* <DEDUP_REMOVED lines=8> */
.L_x_5978:
[----:B------:R-:W-:Y:S05]  /*a350*/  BSYNC B0 ;  /* 0x0000000000007941 */ /* 0x000fea0003800000 */
.L_x_5976:
[----:B------:R-:W-:Y:S04]  /*a360*/  IADD3 R13, R13, -0x1, RZ ;  /* 0xffffffff0d0d7810 */ /* 0x000fe80007ffe0ff */
[----:B------:R-:W-:Y:S11]  /*a370*/  ISETP.GT.AND P0, PT, R13, R100, PT ;  /* 0x000000640d00720c */ /* 0x000ff60003f04270 */
[----:B------:R-:W-:Y:S02]  /*a380*/  @!UPT UIADD3 URZ, URZ, URZ, URZ ;  /* 0x0000003f3f3ff290 */ /* 0x000fe4000fffe03f */
[----:B------:R-:W-:-:S05]  /*a390*/  @P0 BRA `(.L_x_5979) ;  /* 0xffff862000000947 */ /* 0x000fca000383ffff */
.L_x_5931:
        /* <DEDUP_REMOVED lines=103> */
.L_x_5986:
[----:B------:R-:W-:Y:S05]  /*aa10*/  BSYNC B0 ;  /* 0x0000000000007941 */ /* 0x000fea0003800000 */
.L_x_5985:
        /* <DEDUP_REMOVED lines=44> */
.L_x_5988:
[----:B------:R-:W-:Y:S05]  /*ace0*/  BSYNC B0 ;  /* 0x0000000000007941 */ /* 0x000fea0003800000 */
.L_x_5987:
        /* <DEDUP_REMOVED lines=45> */
.L_x_5990:
[----:B------:R-:W-:Y:S05]  /*afc0*/  BSYNC B0 ;  /* 0x0000000000007941 */ /* 0x000fea0003800000 */
.L_x_5989:
[----:B-----5:R2:W-:Y:S02]  /*afd0*/  STS.128 [R217+0x4000], R8 ;  /* 0x00400008d9007388 */ /* 0x0205e40000000c00 */
.L_x_5984:
[----:B------:R-:W-:Y:S05]  /*afe0*/  BSYNC B1 ;  /* 0x0000000000017941 */ /* 0x000fea0003800000 */
.L_x_5983:
        /* <DEDUP_REMOVED lines=56> */
.L_x_5994:
[----:B------:R-:W-:Y:S05]  /*b370*/  BSYNC B0 ;  /* 0x0000000000007941 */ /* 0x000fea0003800000 */
.L_x_5993:
        /* <DEDUP_REMOVED lines=45> */
.L_x_5996:
[----:B------:R-:W-:Y:S05]  /*b650*/  BSYNC B0 ;  /* 0x0000000000007941 */ /* 0x000fea0003800000 */
.L_x_5995:
        /* <DEDUP_REMOVED lines=44> */
.L_x_5998:
[----:B------:R-:W-:Y:S05]  /*b920*/  BSYNC B0 ;  /* 0x0000000000007941 */ /* 0x000fea0003800000 */
.L_x_5997:
[----:B-----5:R1:W-:Y:S02]  /*b930*/  STS.128 [R217+0x4800], R44 ;  /* 0x0048002cd9007388 */ /* 0x0203e40000000c00 */
.L_x_5992:
[----:B------:R-:W-:Y:S05]  /*b940*/  BSYNC B1 ;  /* 0x0000000000017941 */ /* 0x000fea0003800000 */
.L_x_5991:
        /* <DEDUP_REMOVED lines=57> */
.L_x_6002:
[----:B---3--:R-:W-:Y:S05]  /*bce0*/  BSYNC B0 ;  /* 0x0000000000007941 */ /* 0x008fea0003800000 */
.L_x_6001:
        /* <DEDUP_REMOVED lines=45> */
.L_x_6004:
[----:B------:R-:W-:Y:S05]  /*bfc0*/  BSYNC B0 ;  /* 0x0000000000007941 */ /* 0x000fea0003800000 */
.L_x_6003:
        /* <DEDUP_REMOVED lines=45> */
.L_x_6006:
[----:B------:R-:W-:Y:S05]  /*c2a0*/  BSYNC B0 ;  /* 0x0000000000007941 */ /* 0x000fea0003800000 */
.L_x_6005:
[----:B-----5:R3:W-:Y:S02]  /*c2b0*/  STS.128 [R217+0x5000], R12 ;  /* 0x0050000cd9007388 */ /* 0x0207e40000000c00 */
.L_x_6000:
[----:B------:R-:W-:Y:S05]  /*c2c0*/  BSYNC B1 ;  /* 0x0000000000017941 */ /* 0x000fea0003800000 */
.L_x_5999:
        /* <DEDUP_REMOVED lines=56> */
.L_x_6009:
[----:B--2---:R-:W-:Y:S05]  /*c650*/  BSYNC B0 ;  /* 0x0000000000007941 */ /* 0x004fea0003800000 */
.L_x_6008:
        /* <DEDUP_REMOVED lines=44> */
.L_x_6011:
[----:B------:R-:W-:Y:S05]  /*c920*/  BSYNC B0 ;  /* 0x0000000000007941 */ /* 0x000fea0003800000 */
.L_x_6010:
        /* <DEDUP_REMOVED lines=44> */
.L_x_6013:
[----:B------:R-:W-:Y:S05]  /*cbf0*/  BSYNC B0 ;  /* 0x0000000000007941 */ /* 0x000fea0003800000 */
.L_x_6012:
[----:B-----5:R2:W-:Y:S01]  /*cc00*/  STS.128 [R217+0x5800], R40 ;  /* 0x00580028d9007388 */ /* 0x0205e20000000c00 */
[----:B------:R-:W-:Y:S05]  /*cc10*/  BRA `(.L_x_6007) ;  /* 0x0000460000007947 */ /* 0x000fea0003800000 */
.L_x_5982:
        /* <DEDUP_REMOVED lines=85> */
.L_x_6017:
[----:B------:R-:W-:Y:S05]  /*d170*/  BSYNC B0 ;  /* 0x0000000000007941 */ /* 0x000fea0003800000 */
.L_x_6016:
        /* <DEDUP_REMOVED lines=85> */
.L_x_6019:
[----:B------:R-:W-:Y:S05]  /*d6d0*/  BSYNC B0 ;  /* 0x0000000000007941 */ /* 0x000fea0003800000 */
.L_x_6018:
        /* <DEDUP_REMOVED lines=85> */
.L_x_6021:
[----:B------:R-:W-:Y:S05]  /*dc30*/  BSYNC B0 ;  /* 0x0000000000007941 */ /* 0x000fea0003800000 */
.L_x_6020:
[----:B-----5:R2:W-:Y:S02]  /*dc40*/  STS.128 [R217+0x4000], R24 ;  /* 0x00400018d9007388 */ /* 0x0205e40000000c00 */
.L_x_6015:
[----:B------:R-:W-:Y:S05]  /*dc50*/  BSYNC B1 ;  /* 0x0000000000017941 */ /* 0x000fea0003800000 */
.L_x_6014:
        /* <DEDUP_REMOVED lines=90> */
.L_x_6025:
[----:B------:R-:W-:Y:S05]  /*e200*/  BSYNC B0 ;  /* 0x0000000000007941 */ /* 0x000fea0003800000 */
.L_x_6024:
        /* <DEDUP_REMOVED lines=88> */
.L_x_6027:
[----:B------:R-:W-:Y:S05]  /*e790*/  BSYNC B0 ;  /* 0x0000000000007941 */ /* 0x000fea0003800000 */
.L_x_6026:
        /* <DEDUP_REMOVED lines=88> */
.L_x_6029:
[----:B------:R-:W-:Y:S05]  /*ed20*/  BSYNC B0 ;  /* 0x0000000000007941 */ /* 0x000fea0003800000 */
.L_x_6028:
[----:B-----5:R1:W-:Y:S02]  /*ed30*/  STS.128 [R217+0x4800], R4 ;  /* 0x00480004d9007388 */ /* 0x0203e40000000c00 */
.L_x_6023:
[----:B------:R-:W-:Y:S05]  /*ed40*/  BSYNC B1 ;  /* 0x0000000000017941 */ /* 0x000fea0003800000 */
.L_x_6022:
        /* <DEDUP_REMOVED lines=91> */
.L_x_6033:
[----:B------:R-:W-:Y:S05]  /*f300*/  BSYNC B0 ;  /* 0x0000000000007941 */ /* 0x000fea0003800000 */
.L_x_6032:
        /* <DEDUP_REMOVED lines=88> */
.L_x_6035:
[----:B------:R-:W-:Y:S05]  /*f890*/  BSYNC B0 ;  /* 0x0000000000007941 */ /* 0x000fea0003800000 */
.L_x_6034:
        /* <DEDUP_REMOVED lines=89> */
.L_x_6037:
[----:B------:R-:W-:Y:S05]  /*fe30*/  BSYNC B0 ;  /* 0x0000000000007941 */ /* 0x000fea0003800000 */
.L_x_6036:
[----:B-----5:R1:W-:Y:S02]  /*fe40*/  STS.128 [R217+0x5000], R8 ;  /* 0x00500008d9007388 */ /* 0x0203e40000000c00 */
.L_x_6031:
[----:B------:R-:W-:Y:S05]  /*fe50*/  BSYNC B1 ;  /* 0x0000000000017941 */ /* 0x000fea0003800000 */
.L_x_6030:
        /* <DEDUP_REMOVED lines=90> */
.L_x_6039:
[----:B------:R-:W-:Y:S05]  /*10400*/  BSYNC B0 ;  /* 0x0000000000007941 */ /* 0x000fea0003800000 */
.L_x_6038:
        /* <DEDUP_REMOVED lines=90> */
.L_x_6041:
[----:B------:R-:W-:Y:S05]  /*109b0*/  BSYNC B0 ;  /* 0x0000000000007941 */ /* 0x000fea0003800000 */
.L_x_6040:
        /* <DEDUP_REMOVED lines=91> */
.L_x_6043:
[----:B------:R-:W-:Y:S05]  /*10f70*/  BSYNC B0 ;  /* 0x0000000000007941 */ /* 0x000fea0003800000 */
.L_x_6042:
[----:B-----5:R2:W-:Y:S01]  /*10f80*/  STS.128 [R217+0x5800], R4 ;  /* 0x00580004d9007388 */ /* 0x0205e20000000c00 */
[----:B------:R-:W-:Y:S05]  /*10f90*/  BRA `(.L_x_6007) ;  /* 0x0000028000007947 */ /* 0x000fea0003800000 */
.L_x_5981:
        /* <DEDUP_REMOVED lines=40> */
.L_x_6007:
[----:B------:R-:W-:Y:S05]  /*11220*/  BSYNC B2 ;  /* 0x0000000000027941 */ /* 0x000fea0003800000 */
.L_x_5980:
        /* <DEDUP_REMOVED lines=41> */
[----:B---3--:R-:W-:Y:S02]  /*114c0*/  @!P4 IMAD.IADD R13, R6, 0x1, R9 ;  /* 0x00000001060dc824 */ /* 0x008fe400078e0209 */
[----:B------:R-:W-:Y:S01]  /*114d0*/  @!P4 IMAD.MOV.U32 R12, RZ, RZ, R8 ;  /* 0x000000ffff0cc224 */ /* 0x000fe200078e0008 */
[----:B--2---:R-:W-:Y:S01]  /*114e0*/  LOP3.LUT R5, R0, 0x1c0, RZ, 0xc0, !PT ;  /* 0x000001c000057812 */ /* 0x004fe200078ec0ff */
[----:B------:R-:W-:-:S03]  /*114f0*/  IMAD.SHL.U32 R0, R75, 0x8, RZ ;  /* 0x000000084b007824 */ /* 0x000fc600078e00ff */
[----:B------:R1:W-:Y:S01]  /*11500*/  @!P4 LDGSTS.E.BYPASS.LTC128B.128 [R217+0x7800], [R12.64] ;  /* 0x078000000cd9cfae */ /* 0x0003e2000b901d46 */
[----:B------:R-:W-:Y:S01]  /*11510*/  LOP3.LUT R200, R5, 0x8, R200, 0xf8, !PT ;  /* 0x0000000805c87812 */ /* 0x000fe200078ef8c8 */
[----:B------:R-:W-:Y:S01]  /*11520*/  @!P1 IMAD R8, R139, 0x60, RZ ;  /* 0x000000608b089824 */ /* 0x000fe200078e02ff */
[----:B------:R-:W-:Y:S01]  /*11530*/  SHF.R.U32.HI R5, RZ, 0x3, R5 ;  /* 0x00000003ff057819 */ /* 0x000fe20000011605 */
[----:B------:R1:W-:Y:S01]  /*11540*/  @!P4 LDGSTS.E.BYPASS.LTC128B.128 [R217+0x9800], [R12.64+0x80] ;  /* 0x098000800cd9cfae */ /* 0x0003e2000b901d46 */
[----:B------:R-:W-:Y:S01]  /*11550*/  @!P1 IMAD.WIDE.U32 R6, R138, 0x60, R210 ;  /* 0x000000608a069825 */ /* 0x000fe200078e00d2 */
[----:B------:R-:W-:Y:S02]  /*11560*/  LOP3.LUT R0, R3, 0x8, R0, 0xf8, !PT ;  /* 0x0000000803007812 */ /* 0x000fe400078ef800 */
[----:B------:R1:W-:Y:S01]  /*11570*/  @!P4 LDGSTS.E.BYPASS.LTC128B.128 [R217+0xb800], [R12.64+0x100] ;  /* 0x0b8001000cd9cfae */ /* 0x0003e2000b901d46 */
[CC--:B------:R-:W-:Y:S01]  /*11580*/  @!P3 LEA R4, P4, R69.reuse, R210.reuse, 0x1 ;  /* 0x000000d24504b211 */ /* 0x0c0fe200078808ff */
[----:B------:R-:W-:Y:S01]  /*11590*/  @!P1 IMAD.IADD R9, R8, 0x1, R7 ;  /* 0x0000000108099824 */ /* 0x000fe200078e0207 */
[----:B------:R-:W-:Y:S01]  /*115a0*/  LOP3.LUT R200, R200, R5, RZ, 0x3c, !PT ;  /* 0x00000005c8c87212 */ /* 0x000fe200078e3cff */
[----:B------:R-:W0:Y:S01]  /*115b0*/  LDGDEPBAR ;  /* 0x00000000000079af */ /* 0x000e220000000000 */
[----:B------:R-:W-:Y:S01]  /*115c0*/  SHF.R.U32.HI R3, RZ, 0x3, R3 ;  /* 0x00000003ff037819 */ /* 0x000fe20000011603 */
[----:B------:R-:W-:Y:S01]  /*115d0*/  @!P1 IMAD.MOV.U32 R8, RZ, RZ, R6 ;  /* 0x000000ffff089224 */ /* 0x000fe200078e0006 */
[----:B------:R-:W-:Y:S01]  /*115e0*/  @!P3 LEA.HI.X R5, R69, R211, R70, 0x1, P4 ;  /* 0x000000d34505b211 */ /* 0x000fe200020f0c46 */
[----:B------:R-:W2:Y:S01]  /*115f0*/  LD.E R60, [R22.64+0x184] ;  /* 0x00018406163c7980 */ /* 0x000ea2000c101900 */
[----:B------:R-:W-:Y:S01]  /*11600*/  @!P2 LEA R6, P4, R138, R210, 0x6 ;  /* 0x000000d28a06a211 */ /* 0x000fe200078830ff */
[----:B------:R-:W-:Y:S01]  /*11610*/  IMAD R201, R62, 0x400, R61 ;  /* 0x000004003ec97824 */ /* 0x000fe200078e023d */
[----:B------:R-:W-:Y:S01]  /*11620*/  LOP3.LUT R0, R0, R3, RZ, 0x3c, !PT ;  /* 0x0000000300007212 */ /* 0x000fe200078e3cff */
[----:B------:R-:W3:Y:S01]  /*11630*/  LD.E R2, [R22.64+0x188] ;  /* 0x0001880616027980 */ /* 0x000ee2000c101900 */
[----:B------:R-:W-:Y:S01]  /*11640*/  IMAD R200, R75, 0x200, R200 ;  /* 0x000002004bc87824 */ /* 0x000fe200078e02c8 */
[----:B------:R-:W-:-:S04]  /*11650*/  DEPBAR.LE SB0, 0x0 ;  /* 0x000080000000791a */ /* 0x000fc80000000000 */
[----:B------:R-:W-:Y:S01]  /*11660*/  BAR.SYNC.DEFER_BLOCKING 0x0 ;  /* 0x0000000000007b1d */ /* 0x000fe20000010000 */
[----:B------:R-:W-:Y:S01]  /*11670*/  @!P2 LEA.HI.X R7, R138, R211, R139, 0x6, P4 ;  /* 0x000000d38a07a211 */ /* 0x000fe200020f348b */
[----:B------:R-:W-:Y:S02]  /*11680*/  IMAD.IADD R201, R0, 0x1, R201 ;  /* 0x0000000100c97824 */ /* 0x000fe400078e02c9 */
        /* <DEDUP_REMOVED lines=39> */
[----:B----4-:R-:W4:Y:S01]  /*11900*/  LDSM.16.M88.4 R28, [R200+0x6000] ;  /* 0x00600000c81c783b */ /* 0x010f220000000200 */
[----:B------:R-:W-:-:S03]  /*11910*/  R2P PR, R68, 0x6 ;  /* 0x0000000644007804 */ /* 0x000fc60000000000 */
[----:B------:R-:W5:Y:S04]  /*11920*/  LDSM.16.M88.4 R48, [R200+0x6800] ;  /* 0x00680000c830783b */ /* 0x000f680000000200 */
[----:B------:R-:W5:Y:S04]  /*11930*/  LDSM.16.M88.4 R40, [R200+0x7000] ;  /* 0x00700000c828783b */ /* 0x000f680000000200 */
[----:B-1----:R-:W1:Y:S01]  /*11940*/  LDSM.16.M88.4 R4, [R200+0x7800] ;  /* 0x00780000c804783b */ /* 0x002e620000000200 */
[----:B------:R-:W-:Y:S01]  /*11950*/  IADD3 R3, R200, 0x6000, RZ ;  /* 0x00006000c8037810 */ /* 0x000fe20007ffe0ff */
[--C-:B------:R-:W-:Y:S01]  /*11960*/  IMAD R199, R58, 0x2, R201.reuse ;  /* 0x000000023ac77824 */ /* 0x100fe200078e02c9 */
[----:B------:R-:W-:Y:S01]  /*11970*/  IADD3 R198, R200, 0x6020, RZ ;  /* 0x00006020c8c67810 */ /* 0x000fe20007ffe0ff */
[----:B------:R-:W-:Y:S01]  /*11980*/  IMAD R197, R56, 0x2, R201 ;  /* 0x0000000238c57824 */ /* 0x000fe200078e02c9 */
[----:B------:R-:W-:Y:S01]  /*11990*/  @P1 IADD3 R198, R3, -0x20, RZ ;  /* 0xffffffe003c61810 */ /* 0x000fe20007ffe0ff */
[----:B------:R-:W2:Y:S04]  /*119a0*/  LD.E R21, [R22.64+0x18c] ;  /* 0x00018c0616157980 */ /* 0x000ea8000c101900 */
[----:B------:R-:W-:Y:S04]  /*119b0*/  LDSM.16.M88.4 R12, [R199] ;  /* 0x00000000c70c783b */ /* 0x000fe80000000200 */
[----:B------:R-:W1:Y:S01]  /*119c0*/  LDSM.16.M88.4 R72, [R198] ;  /* 0x00000000c648783b */ /* 0x000e620000000200 */
[----:B------:R-:W-:-:S03]  /*119d0*/  IMAD.MOV.U32 R3, RZ, RZ, 0x40 ;  /* 0x00000040ff037424 */ /* 0x000fc600078e00ff */
[----:B------:R-:W1:Y:S04]  /*119e0*/  LDSM.16.M88.4 R68, [R198+0x800] ;  /* 0x00080000c644783b */ /* 0x000e680000000200 */
[----:B------:R-:W1:Y:S04]  /*119f0*/  LDSM.16.M88.4 R64, [R198+0x1000] ;  /* 0x00100000c640783b */ /* 0x000e680000000200 */
[----:B------:R-:W1:Y:S01]  /*11a00*/  LDSM.16.M88.4 R24, [R198+0x1800] ;  /* 0x00180000c618783b */ /* 0x000e620000000200 */
[----:B------:R-:W-:Y:S01]  /*11a10*/  SEL R3, R3, 0xffffffc0, !P2 ;  /* 0xffffffc003037807 */ /* 0x000fe20005000000 */
[----:B----4-:R-:W-:Y:S02]  /*11a20*/  HMMA.16816.F32.BF16 R16, R32, R28, RZ ;  /* 0x0000001c2010723c */ /* 0x010fe400000418ff */
[----:B------:R-:W-:Y:S02]  /*11a30*/  LDSM.16.M88.4 R80, [R197] ;  /* 0x00000000c550783b */ /* 0x000fe40000000200 */
[----:B------:R-:W-:-:S02]  /*11a40*/  IMAD.IADD R195, R200, 0x1, R3 ;  /* 0x00000001c8c37824 */ /* 0x000fc400078e0203 */
[----:B------:R-:W-:Y:S02]  /*11a50*/  LDSM.16.M88.4 R76, [R200+0x8800] ;  /* 0x00880000c84c783b */ /* 0x000fe40000000200 */
[C---:B------:R-:W-:Y:S02]  /*11a60*/  HMMA.16816.F32.BF16 R28, R32.reuse, R30, RZ ;  /* 0x0000001e201c723c */ /* 0x040fe400000418ff */
[----:B-----5:R-:W4:Y:S04]  /*11a70*/  LDSM.16.M88.4 R8, [R195+0x6000] ;  /* 0x00600000c308783b */ /* 0x020f280000000200 */
[----:B------:R-:W0:Y:S02]  /*11a80*/  LDGDEPBAR ;  /* 0x00000000000079af */ /* 0x000e240000000000 */
[C---:B------:R-:W-:Y:S08]  /*11a90*/  HMMA.16816.F32.BF16 R52, R32.reuse, R48, RZ ;  /* 0x000000302034723c */ /* 0x040ff000000418ff */
[C---:B------:R-:W-:Y:S08]  /*11aa0*/  HMMA.16816.F32.BF16 R44, R32.reuse, R40, RZ ;  /* 0x00000028202c723c */ /* 0x040ff000000418ff */
[C---:B-1----:R-:W-:Y:S01]  /*11ab0*/  HMMA.16816.F32.BF16 R36, R32.reuse, R4, RZ ;  /* 0x000000042024723c */ /* 0x042fe200000418ff */
[----:B------:R-:W-:Y:S01]  /*11ac0*/  IMAD R196, R56, 0x2, R199 ;  /* 0x0000000238c47824 */ /* 0x000fe200078e02c7 */
[----:B------:R-:W-:Y:S06]  /*11ad0*/  LDSM.16.M88.4 R92, [R195+0x8000] ;  /* 0x00800000c35c783b */ /* 0x000fec0000000200 */
[C---:B------:R-:W-:Y:S08]  /*11ae0*/  HMMA.16816.F32.BF16 R48, R32.reuse, R50, RZ ;  /* 0x000000322030723c */ /* 0x040ff000000418ff */
[C---:B------:R-:W-:Y:S08]  /*11af0*/  HMMA.16816.F32.BF16 R40, R32.reuse, R42, RZ ;  /* 0x0000002a2028723c */ /* 0x040ff000000418ff */
[----:B------:R-:W-:Y:S01]  /*11b00*/  HMMA.16816.F32.BF16 R32, R32, R6, RZ ;  /* 0x000000062020723c */ /* 0x000fe200000418ff */
[----:B------:R-:W1:Y:S01]  /*11b10*/  LDSM.16.M88.4 R4, [R195+0x6800] ;  /* 0x00680000c304783b */ /* 0x000e620000000200 */
[----:B------:R-:W-:-:S05]  /*11b20*/  IMAD.IADD R191, R3, 0x1, R198 ;  /* 0x0000000103bf7824 */ /* 0x000fca00078e02c6 */
[----:B------:R-:W-:Y:S01]  /*11b30*/  LDSM.16.M88.4 R88, [R191+0x800] ;  /* 0x00080000bf58783b */ /* 0x000fe20000000200 */
[C---:B------:R-:W-:Y:S03]  /*11b40*/  HMMA.16816.F32.BF16 R16, R12.reuse, R72, R16 ;  /* 0x000000480c10723c */ /* 0x040fe60000041810 */
[----:B------:R-:W-:Y:S05]  /*11b50*/  LDSM.16.M88.4 R84, [R191+0x1000] ;  /* 0x00100000bf54783b */ /* 0x000fea0000000200 */
[C---:B------:R-:W-:Y:S01]  /*11b60*/  HMMA.16816.F32.BF16 R28, R12.reuse, R74, R28 ;  /* 0x0000004a0c1c723c */ /* 0x040fe2000004181c */
[----:B------:R-:W-:Y:S07]  /*11b70*/  LDSM.16.M88.4 R72, [R195+0x7000] ;  /* 0x00700000c348783b */ /* 0x000fee0000000200 */
        /* <DEDUP_REMOVED lines=8> */
[----:B------:R-:W-:Y:S04]  /*11c00*/  LDSM.16.M88.4 R12, [R196] ;  /* 0x00000000c40c783b */ /* 0x000fe80000000200 */
[----:B------:R-:W5:Y:S03]  /*11c10*/  LDSM.16.M88.4 R24, [R191] ;  /* 0x00000000bf18783b */ /* 0x000f660000000200 */
[C---:B----4-:R-:W-:Y:S08]  /*11c20*/  HMMA.16816.F32.BF16 R16, R80.reuse, R8, R16 ;  /* 0x000000085010723c */ /* 0x050ff00000041810 */
[C---:B------:R-:W-:Y:S01]  /*11c30*/  HMMA.16816.F32.BF16 R28, R80.reuse, R10, R28 ;  /* 0x0000000a501c723c */ /* 0x040fe2000004181c */
[----:B------:R-:W-:Y:S07]  /*11c40*/  LDSM.16.M88.4 R8, [R200+0x8000] ;  /* 0x00800000c808783b */ /* 0x000fee0000000200 */
[C---:B-1----:R-:W-:Y:S08]  /*11c50*/  HMMA.16816.F32.BF16 R52, R80.reuse, R4, R52 ;  /* 0x000000045034723c */ /* 0x042ff00000041834 */
[----:B------:R-:W-:Y:S01]  /*11c60*/  HMMA.16816.F32.BF16 R48, R80, R6, R48 ;  /* 0x000000065030723c */ /* 0x000fe20000041830 */
[----:B------:R-:W1:Y:S07]  /*11c70*/  LDSM.16.M88.4 R4, [R201+0x2000] ;  /* 0x00200000c904783b */ /* 0x000e6e0000000200 */
[C---:B-----5:R-:W-:Y:S08]  /*11c80*/  HMMA.16816.F32.BF16 R16, R12.reuse, R24, R16 ;  /* 0x000000180c10723c */ /* 0x060ff00000041810 */
        /* <DEDUP_REMOVED lines=8> */
[----:B------:R-:W5:Y:S03]  /*11d10*/  LDSM.16.M88.4 R68, [R200+0x9800] ;  /* 0x00980000c844783b */ /* 0x000f660000000200 */
[C---:B-1----:R-:W-:Y:S08]  /*11d20*/  HMMA.16816.F32.BF16 R16, R4.reuse, R8, R16 ;  /* 0x000000080410723c */ /* 0x042ff00000041810 */
[----:B------:R-:W-:Y:S01]  /*11d30*/  HMMA.16816.F32.BF16 R28, R4, R10, R28 ;  /* 0x0000000a041c723c */ /* 0x000fe2000004181c */
[----:B------:R-:W1:Y:S07]  /*11d40*/  LDSM.16.M88.4 R8, [R197+0x2000] ;  /* 0x00200000c508783b */ /* 0x000e6e0000000200 */
        /* <DEDUP_REMOVED lines=10> */
[C---:B----4-:R-:W-:Y:S08]  /*11df0*/  HMMA.16816.F32.BF16 R16, R32.reuse, R24, R16 ;  /* 0x000000182010723c */ /* 0x050ff00000041810 */
[----:B------:R-:W-:Y:S01]  /*11e00*/  HMMA.16816.F32.BF16 R28, R32, R26, R28 ;  /* 0x0000001a201c723c */ /* 0x000fe2000004181c */
[----:B------:R-:W-:Y:S07]  /*11e10*/  LDSM.16.M88.4 R24, [R195+0x9800] ;  /* 0x00980000c318783b */ /* 0x000fee0000000200 */
[C---:B------:R-:W-:Y:S08]  /*11e20*/  HMMA.16816.F32.BF16 R52, R4.reuse, R76, R52 ;  /* 0x0000004c0434723c */ /* 0x040ff00000041834 */
[C---:B------:R-:W-:Y:S01]  /*11e30*/  HMMA.16816.F32.BF16 R48, R4.reuse, R78, R48 ;  /* 0x0000004e0430723c */ /* 0x040fe20000041830 */
[----:B------:R-:W-:Y:S07]  /*11e40*/  LDSM.16.M88.4 R76, [R201+0x4000] ;  /* 0x00400000c94c783b */ /* 0x000fee0000000200 */
[C---:B------:R-:W-:Y:S08]  /*11e50*/  HMMA.16816.F32.BF16 R44, R4.reuse, R72, R44 ;  /* 0x00000048042c723c */ /* 0x040ff0000004182c */
[C---:B------:R-:W-:Y:S01]  /*11e60*/  HMMA.16816.F32.BF16 R40, R4.reuse, R74, R40 ;  /* 0x0000004a0428723c */ /* 0x040fe20000041828 */
[----:B------:R-:W4:Y:S07]  /*11e70*/  LDSM.16.M88.4 R72, [R191+0x2000] ;  /* 0x00200000bf48783b */ /* 0x000f2e0000000200 */
[C---:B-----5:R-:W-:Y:S08]  /*11e80*/  HMMA.16816.F32.BF16 R36, R4.reuse, R68, R36 ;  /* 0x000000440424723c */ /* 0x060ff00000041824 */
[----:B------:R-:W-:Y:S01]  /*11e90*/  HMMA.16816.F32.BF16 R80, R4, R70, R80 ;  /* 0x000000460450723c */ /* 0x000fe20000041850 */
[----:B------:R-:W5:Y:S04]  /*11ea0*/  LDSM.16.M88.4 R4, [R195+0x8800] ;  /* 0x00880000c304783b */ /* 0x000f680000000200 */
        /* <DEDUP_REMOVED lines=9> */
[----:B------:R-:W-:Y:S07]  /*11f40*/  LDSM.16.M88.4 R72, [R200+0xa800] ;  /* 0x00a80000c848783b */ /* 0x000fee0000000200 */
[C---:B------:R-:W-:Y:S08]  /*11f50*/  HMMA.16816.F32.BF16 R44, R32.reuse, R64, R44 ;  /* 0x00000040202c723c */ /* 0x040ff0000004182c */
[C---:B------:R-:W-:Y:S01]  /*11f60*/  HMMA.16816.F32.BF16 R40, R32.reuse, R66, R40 ;  /* 0x000000422028723c */ /* 0x040fe20000041828 */
[----:B------:R-:W4:Y:S07]  /*11f70*/  LDSM.16.M88.4 R64, [R191+0x2800] ;  /* 0x00280000bf40783b */ /* 0x000f2e0000000200 */
[C---:B------:R-:W-:Y:S08]  /*11f80*/  HMMA.16816.F32.BF16 R36, R32.reuse, R88, R36 ;  /* 0x000000582024723c */ /* 0x040ff00000041824 */
[----:B------:R-:W-:Y:S01]  /*11f90*/  HMMA.16816.F32.BF16 R80, R32, R90, R80 ;  /* 0x0000005a2050723c */ /* 0x000fe20000041850 */
[----:B------:R-:W2:Y:S04]  /*11fa0*/  LDSM.16.M88.4 R32, [R199+0x4000] ;  /* 0x00400000c720783b */ /* 0x000ea80000000200 */
[----:B------:R-:W-:Y:S03]  /*11fb0*/  LDSM.16.M88.4 R88, [R191+0x3800] ;  /* 0x00380000bf58783b */ /* 0x000fe60000000200 */
[C---:B-----5:R-:W-:Y:S08]  /*11fc0*/  HMMA.16816.F32.BF16 R52, R8.reuse, R4, R52 ;  /* 0x000000040834723c */ /* 0x060ff00000041834 */
[----:B------:R-:W-:Y:S01]  /*11fd0*/  HMMA.16816.F32.BF16 R48, R8, R6, R48 ;  /* 0x000000060830723c */ /* 0x000fe20000041830 */
[----:B------:R-:W5:Y:S07]  /*11fe0*/  LDSM.16.M88.4 R4, [R191+0x3000] ;  /* 0x00300000bf04783b */ /* 0x000f6e0000000200 */
        /* <DEDUP_REMOVED lines=8> */
[----:B------:R-:W-:Y:S04]  /*12070*/  LDSM.16.M88.4 R8, [R197+0x4000] ;  /* 0x00400000c508783b */ /* 0x000fe80000000200 */
[----:B------:R-:W1:Y:S03]  /*12080*/  LDSM.16.M88.4 R24, [R195+0xa000] ;  /* 0x00a00000c318783b */ /* 0x000e660000000200 */
[C---:B----4-:R-:W-:Y:S08]  /*12090*/  HMMA.16816.F32.BF16 R52, R84.reuse, R64, R52 ;  /* 0x000000405434723c */ /* 0x050ff00000041834 */
[----:B------:R-:W-:Y:S01]  /*120a0*/  HMMA.16816.F32.BF16 R48, R84, R66, R48 ;  /* 0x000000425430723c */ /* 0x000fe20000041830 */
[----:B------:R-:W4:Y:S07]  /*120b0*/  LDSM.16.M88.4 R64, [R200+0xb800] ;  /* 0x00b80000c840783b */ /* 0x000f2e0000000200 */
[C---:B--2---:R-:W-:Y:S08]  /*120c0*/  HMMA.16816.F32.BF16 R16, R32.reuse, R92, R16 ;  /* 0x0000005c2010723c */ /* 0x044ff00000041810 */
[----:B------:R-:W-:Y:S08]  /*120d0*/  HMMA.16816.F32.BF16 R28, R32, R94, R28 ;  /* 0x0000005e201c723c */ /* 0x000ff0000004181c */
[C---:B-----5:R-:W-:Y:S08]  /*120e0*/  HMMA.16816.F32.BF16 R44, R84.reuse, R4, R44 ;  /* 0x00000004542c723c */ /* 0x060ff0000004182c */
[C---:B------:R-:W-:Y:S01]  /*120f0*/  HMMA.16816.F32.BF16 R40, R84.reuse, R6, R40 ;  /* 0x000000065428723c */ /* 0x040fe20000041828 */
[----:B------:R-:W2:Y:S07]  /*12100*/  LDSM.16.M88.4 R4, [R196+0x4000] ;  /* 0x00400000c404783b */ /* 0x000eae0000000200 */
[----:B------:R-:W-:Y:S08]  /*12110*/  HMMA.16816.F32.BF16 R36, R84, R88, R36 ;  /* 0x000000585424723c */ /* 0x000ff00000041824 */
[C---:B------:R-:W-:Y:S08]  /*12120*/  HMMA.16816.F32.BF16 R52, R76.reuse, R72, R52 ;  /* 0x000000484c34723c */ /* 0x040ff00000041834 */
[----:B------:R-:W-:Y:S01]  /*12130*/  HMMA.16816.F32.BF16 R48, R76, R74, R48 ;  /* 0x0000004a4c30723c */ /* 0x000fe20000041830 */
[----:B------:R-:W5:Y:S07]  /*12140*/  LDSM.16.M88.4 R72, [R198+0x5000] ;  /* 0x00500000c648783b */ /* 0x000f6e0000000200 */
[C---:B-1----:R-:W-:Y:S08]  /*12150*/  HMMA.16816.F32.BF16 R16, R8.reuse, R24, R16 ;  /* 0x000000180810723c */ /* 0x042ff00000041810 */
[----:B------:R-:W-:Y:S01]  /*12160*/  HMMA.16816.F32.BF16 R28, R8, R26, R28 ;  /* 0x0000001a081c723c */ /* 0x000fe2000004181c */
[----:B------:R-:W1:Y:S07]  /*12170*/  LDSM.16.M88.4 R24, [R198+0x5800] ;  /* 0x00580000c618783b */ /* 0x000e6e0000000200 */
[----:B------:R-:W-:Y:S01]  /*12180*/  HMMA.16816.F32.BF16 R84, R84, R90, R80 ;  /* 0x0000005a5454723c */ /* 0x000fe20000041850 */
[----:B------:R-:W1:Y:S07]  /*12190*/  LDSM.16.M88.4 R80, [R198+0x4800] ;  /* 0x00480000c650783b */ /* 0x000e6e0000000200 */
[C---:B------:R-:W-:Y:S08]  /*121a0*/  HMMA.16816.F32.BF16 R44, R76.reuse, R68, R44 ;  /* 0x000000444c2c723c */ /* 0x040ff0000004182c */
[----:B----4-:R-:W-:Y:S08]  /*121b0*/  HMMA.16816.F32.BF16 R36, R76, R64, R36 ;  /* 0x000000404c24723c */ /* 0x010ff00000041824 */
[C---:B--2---:R-:W-:Y:S08]  /*121c0*/  HMMA.16816.F32.BF16 R16, R4.reuse, R12, R16 ;  /* 0x0000000c0410723c */ /* 0x044ff00000041810 */
[----:B------:R-:W-:Y:S01]  /*121d0*/  HMMA.16816.F32.BF16 R28, R4, R14, R28 ;  /* 0x0000000e041c723c */ /* 0x000fe2000004181c */
[----:B------:R-:W2:Y:S07]  /*121e0*/  LDSM.16.M88.4 R12, [R195+0xb000] ;  /* 0x00b00000c30c783b */ /* 0x000eae0000000200 */
[C---:B------:R-:W-:Y:S01]  /*121f0*/  HMMA.16816.F32.BF16 R68, R76.reuse, R70, R40 ;  /* 0x000000464c44723c */ /* 0x040fe20000041828 */
[----:B------:R-:W4:Y:S07]  /*12200*/  LDSM.16.M88.4 R40, [R195+0xa800] ;  /* 0x00a80000c328783b */ /* 0x000f2e0000000200 */
[----:B------:R-:W-:Y:S08]  /*12210*/  HMMA.16816.F32.BF16 R84, R76, R66, R84 ;  /* 0x000000424c54723c */ /* 0x000ff00000041854 */
[C---:B-----5:R-:W-:Y:S08]  /*12220*/  HMMA.16816.F32.BF16 R44, R32.reuse, R72, R44 ;  /* 0x00000048202c723c */ /* 0x060ff0000004182c */
[C---:B-1----:R-:W-:Y:S07]  /*12230*/  HMMA.16816.F32.BF16 R36, R32.reuse, R24, R36 ;  /* 0x000000182024723c */ /* 0x042fee0000041824 */
[----:B------:R-:W-:Y:S01]  /*12240*/  SHF.R.S32.HI R24, RZ, 0x1f, R59 ;  /* 0x0000001fff187819 */ /* 0x000fe2000001143b */
[----:B------:R-:W-:Y:S03]  /*12250*/  HMMA.16816.F32.BF16 R52, R32, R80, R52 ;  /* 0x000000502034723c */ /* 0x000fe60000041834 */
[----:B------:R-:W-:-:S05]  /*12260*/  LEA.HI R24, R24, R59, RZ, 0x5 ;  /* 0x0000003b18187211 */ /* 0x000fca00078f28ff */
[C---:B------:R-:W-:Y:S01]  /*12270*/  HMMA.16816.F32.BF16 R80, R32.reuse, R82, R48 ;  /* 0x000000522050723c */ /* 0x040fe20000041830 */
[-C--:B------:R-:W-:Y:S01]  /*12280*/  FMUL.FTZ R17, R17, R21.reuse ;  /* 0x0000001511117220 */ /* 0x080fe20000410000 */
[----:B------:R-:W1:Y:S06]  /*12290*/  LDSM.16.M88.4 R48, [R191+0x4800] ;  /* 0x00480000bf30783b */ /* 0x000e6c0000000200 */
[C---:B------:R-:W-:Y:S08]  /*122a0*/  HMMA.16816.F32.BF16 R68, R32.reuse, R74, R68 ;  /* 0x0000004a2044723c */ /* 0x040ff00000041844 */
[----:B------:R-:W-:Y:S07]  /*122b0*/  HMMA.16816.F32.BF16 R84, R32, R26, R84 ;  /* 0x0000001a2054723c */ /* 0x000fee0000041854 */
[----:B------:R-:W-:Y:S01]  /*122c0*/  LOP3.LUT R32, R24, 0xffffffe0, RZ, 0xc0, !PT ;  /* 0xffffffe018207812 */ /* 0x000fe200078ec0ff */
[----:B--2---:R-:W-:Y:S01]  /*122d0*/  HMMA.16816.F32.BF16 R44, R8, R12, R44 ;  /* 0x0000000c082c723c */ /* 0x004fe2000004182c */
[----:B------:R-:W-:Y:S01]  /*122e0*/  FMUL.FTZ R3, R16, R21 ;  /* 0x0000001510037220 */ /* 0x000fe20000410000 */
[----:B------:R-:W-:Y:S01]  /*122f0*/  IADD3 R60, -R60, R57, -R216 ;  /* 0x000000393c3c7210 */ /* 0x000fe20007ffe9d8 */
[----:B------:R-:W-:Y:S01]  /*12300*/  FMUL.FTZ R64, R19, R21 ;  /* 0x0000001513407220 */ /* 0x000fe20000410000 */
[----:B------:R-:W-:Y:S01]  /*12310*/  LDSM.16.M88.4 R24, [R191+0x5000] ;  /* 0x00500000bf18783b */ /* 0x000fe20000000200 */
[----:B------:R-:W-:-:S05]  /*12320*/  IMAD.IADD R32, R59, 0x1, -R32 ;  /* 0x000000013b207824 */ /* 0x000fca00078e0a20 */
[----:B------:R-:W-:-:S04]  /*12330*/  SHF.R.S32.HI R13, RZ, 0x1f, R32 ;  /* 0x0000001fff0d7819 */ /* 0x000fc80000011420 */
[----:B------:R-:W-:-:S04]  /*12340*/  LEA.HI R13, R13, R32, RZ, 0x2 ;  /* 0x000000200d0d7211 */ /* 0x000fc800078f10ff */
[----:B------:R-:W-:-:S05]  /*12350*/  SHF.R.S32.HI R13, RZ, 0x2, R13 ;  /* 0x00000002ff0d7819 */ /* 0x000fca000001140d */
[----:B------:R-:W-:Y:S01]  /*12360*/  IMAD R62, R62, 0x10, R13 ;  /* 0x000000103e3e7824 */ /* 0x000fe200078e020d */
[----:B------:R-:W-:Y:S01]  /*12370*/  IADD3 R13, R57, 0x1, -R216 ;  /* 0x00000001390d7810 */ /* 0x000fe20007ffe8d8 */
[----:B----4-:R-:W-:Y:S01]  /*12380*/  HMMA.16816.F32.BF16 R52, R8, R40, R52 ;  /* 0x000000280834723c */ /* 0x010fe20000041834 */
[----:B------:R2:W4:Y:S01]  /*12390*/  MUFU.TANH R40, R17 ;  /* 0x0000001100287308 */ /* 0x0005220000002400 */
[----:B------:R-:W-:Y:S02]  /*123a0*/  IMAD.IADD R63, R63, 0x1, R62 ;  /* 0x000000013f3f7824 */ /* 0x000fe400078e023e */
[----:B---3--:R-:W-:Y:S02]  /*123b0*/  IMAD.IADD R12, R2, 0x1, R13 ;  /* 0x00000001020c7824 */ /* 0x008fe400078e020d */
[----:B------:R-:W-:Y:S02]  /*123c0*/  IMAD.SHL.U32 R2, R59, 0x2, RZ ;  /* 0x000000023b027824 */ /* 0x000fe400078e00ff */
[----:B------:R-:W-:Y:S01]  /*123d0*/  FMUL.FTZ R41, R18, R21 ;  /* 0x0000001512297220 */ /* 0x000fe20000410000 */
[----:B------:R-:W-:-:S02]  /*123e0*/  IADD3 R13, R63, 0x8, RZ ;  /* 0x000000083f0d7810 */ /* 0x000fc40007ffe0ff */
[----:B------:R-:W-:Y:S01]  /*123f0*/  LOP3.LUT R2, R2, 0x6, RZ, 0xc0, !PT ;  /* 0x0000000602027812 */ /* 0x000fe200078ec0ff */
[----:B--2---:R-:W2:Y:S01]  /*12400*/  LDSM.16.M88.4 R16, [R195+0xb800] ;  /* 0x00b80000c310783b */ /* 0x004ea20000000200 */
[C---:B------:R-:W-:Y:S02]  /*12410*/  IMAD.IADD R225, R63.reuse, 0x1, R60 ;  /* 0x000000013fe17824 */ /* 0x040fe400078e023c */
[--C-:B------:R-:W-:Y:S02]  /*12420*/  IMAD.IADD R223, R60, 0x1, R13.reuse ;  /* 0x000000013cdf7824 */ /* 0x100fe400078e020d */
[----:B------:R-:W-:Y:S01]  /*12430*/  IMAD.IADD R33, R20, 0x1, R2 ;  /* 0x0000000114217824 */ /* 0x000fe200078e0202 */
[----:B------:R-:W-:Y:S01]  /*12440*/  IMNMX R225, RZ, R225, !PT ;  /* 0x000000e1ffe17217 */ /* 0x000fe20007800200 */
[----:B------:R-:W-:Y:S01]  /*12450*/  IMAD.IADD R224, R63, 0x1, R12 ;  /* 0x000000013fe07824 */ /* 0x000fe200078e020c */
[----:B------:R-:W-:Y:S01]  /*12460*/  IMNMX R223, RZ, R223, !PT ;  /* 0x000000dfffdf7217 */ /* 0x000fe20007800200 */
[----:B------:R-:W-:Y:S01]  /*12470*/  IMAD.IADD R222, R12, 0x1, R13 ;  /* 0x000000010cde7824 */ /* 0x000fe200078e020d */
[----:B------:R-:W-:-:S02]  /*12480*/  IADD3 R12, R33, 0x1, RZ ;  /* 0x00000001210c7810 */ /* 0x000fc40007ffe0ff */
[----:B------:R-:W-:Y:S01]  /*12490*/  IADD3 R13, R33, 0x8, RZ ;  /* 0x00000008210d7810 */ /* 0x000fe20007ffe0ff */
[----:B------:R-:W-:Y:S01]  /*124a0*/  HMMA.16816.F32.BF16 R80, R8, R42, R80 ;  /* 0x0000002a0850723c */ /* 0x000fe20000041850 */
[-C--:B------:R-:W-:Y:S02]  /*124b0*/  IMNMX R224, R224, R57.reuse, PT ;  /* 0x00000039e0e07217 */ /* 0x080fe40003800200 */
[----:B------:R-:W-:Y:S02]  /*124c0*/  IMNMX R222, R222, R57, PT ;  /* 0x00000039dede7217 */ /* 0x000fe40003800200 */
[C---:B------:R-:W-:Y:S02]  /*124d0*/  ISETP.GE.AND P4, PT, R12.reuse, R225, PT ;  /* 0x000000e10c00720c */ /* 0x040fe40003f86270 */
[----:B------:R-:W-:Y:S02]  /*124e0*/  ISETP.GE.AND P1, PT, R12, R223, PT ;  /* 0x000000df0c00720c */ /* 0x000fe40003f26270 */
[----:B------:R-:W-:-:S02]  /*124f0*/  ISETP.GE.AND P0, PT, R13, R225, PT ;  /* 0x000000e10d00720c */ /* 0x000fc40003f06270 */
[C---:B------:R-:W-:Y:S01]  /*12500*/  ISETP.GE.AND P6, PT, R13.reuse, R223, PT ;  /* 0x000000df0d00720c */ /* 0x040fe20003fc6270 */
[----:B------:R-:W-:Y:S01]  /*12510*/  HMMA.16816.F32.BF16 R68, R8, R14, R68 ;  /* 0x0000000e0844723c */ /* 0x000fe20000041844 */
[C---:B------:R-:W-:Y:S02]  /*12520*/  ISETP.GE.OR P4, PT, R12.reuse, R224, !P4 ;  /* 0x000000e00c00720c */ /* 0x040fe40006786670 */
[----:B------:R-:W-:Y:S02]  /*12530*/  ISETP.GE.OR P1, PT, R12, R222, !P1 ;  /* 0x000000de0c00720c */ /* 0x000fe40004f26670 */
[C---:B------:R-:W-:Y:S02]  /*12540*/  ISETP.GE.OR P0, PT, R13.reuse, R224, !P0 ;  /* 0x000000e00d00720c */ /* 0x040fe40004706670 */
[----:B------:R-:W-:Y:S02]  /*12550*/  ISETP.GE.OR P6, PT, R13, R222, !P6 ;  /* 0x000000de0d00720c */ /* 0x000fe400077c6670 */
[----:B------:R-:W3:Y:S01]  /*12560*/  LDSM.16.M88.4 R12, [R191+0x5800] ;  /* 0x00580000bf0c783b */ /* 0x000ee20000000200 */
[----:B-1----:R-:W-:Y:S08]  /*12570*/  HMMA.16816.F32.BF16 R52, R4, R48, R52 ;  /* 0x000000300434723c */ /* 0x002ff00000041834 */
[----:B--2---:R-:W-:Y:S08]  /*12580*/  HMMA.16816.F32.BF16 R36, R8, R16, R36 ;  /* 0x000000100824723c */ /* 0x004ff00000041824 */
[----:B------:R-:W-:Y:S01]  /*12590*/  HMMA.16816.F32.BF16 R80, R4, R50, R80 ;  /* 0x000000320450723c */ /* 0x000fe20000041850 */
[----:B------:R-:W-:-:S02]  /*125a0*/  FMUL.FTZ R30, R30, R21 ;  /* 0x000000151e1e7220 */ /* 0x000fc40000410000 */
[----:B------:R-:W-:-:S05]  /*125b0*/  FMUL.FTZ R28, R28, R21 ;  /* 0x000000151c1c7220 */ /* 0x000fca0000410000 */
[----:B------:R-:W-:Y:S01]  /*125c0*/  HMMA.16816.F32.BF16 R44, R4, R24, R44 ;  /* 0x00000018042c723c */ /* 0x000fe2000004182c */
[----:B------:R-:W-:-:S07]  /*125d0*/  FMUL.FTZ R29, R29, R21 ;  /* 0x000000151d1d7220 */ /* 0x000fce0000410000 */
[----:B------:R-:W-:Y:S01]  /*125e0*/  HMMA.16816.F32.BF16 R84, R8, R18, R84 ;  /* 0x000000120854723c */ /* 0x000fe20000041854 */
[----:B------:R-:W1:Y:S01]  /*125f0*/  MUFU.TANH R30, R30 ;  /* 0x0000001e001e7308 */ /* 0x000e620000002400 */
[-C--:B------:R-:W-:Y:S01]  /*12600*/  FMUL.FTZ R16, R54, R21.reuse ;  /* 0x0000001536107220 */ /* 0x080fe20000410000 */
[----:B------:R-:W-:Y:S01]  /*12610*/  IADD3 R42, R33, 0x9, RZ ;  /* 0x00000009212a7810 */ /* 0x000fe20007ffe0ff */
[----:B------:R-:W-:-:S05]  /*12620*/  FMUL.FTZ R31, R31, R21 ;  /* 0x000000151f1f7220 */ /* 0x000fca0000410000 */
[----:B------:R-:W2:Y:S01]  /*12630*/  MUFU.TANH R3, R3 ;  /* 0x0000000300037308 */ /* 0x000ea20000002400 */
[----:B---3--:R-:W-:Y:S01]  /*12640*/  HMMA.16816.F32.BF16 R36, R4, R12, R36 ;  /* 0x0000000c0424723c */ /* 0x008fe20000041824 */
[----:B------:R-:W-:-:S06]  /*12650*/  FMUL.FTZ R25, R80, R21 ;  /* 0x0000001550197220 */ /* 0x000fcc0000410000 */
[----:B------:R-:W3:Y:S01]  /*12660*/  MUFU.TANH R64, R64 ;  /* 0x0000004000407308 */ /* 0x000ee20000002400 */
[----:B------:R-:W-:Y:S01]  /*12670*/  FMUL.FTZ R34, R53, R21 ;  /* 0x0000001535227220 */ /* 0x000fe20000410000 */
[----:B------:R-:W-:Y:S01]  /*12680*/  HMMA.16816.F32.BF16 R68, R4, R26, R68 ;  /* 0x0000001a0444723c */ /* 0x000fe20000041844 */
[----:B------:R-:W-:Y:S01]  /*12690*/  ISETP.GE.AND P5, PT, R33, R225, PT ;  /* 0x000000e12100720c */ /* 0x000fe20003fa6270 */
[----:B------:R-:W-:-:S04]  /*126a0*/  DEPBAR.LE SB0, 0x0 ;  /* 0x000080000000791a */ /* 0x000fc80000000000 */
[----:B------:R-:W5:Y:S08]  /*126b0*/  MUFU.TANH R28, R28 ;  /* 0x0000001c001c7308 */ /* 0x000f700000002400 */
[----:B------:R-:W1:Y:S01]  /*126c0*/  MUFU.TANH R29, R29 ;  /* 0x0000001d001d7308 */ /* 0x000e620000002400 */
[----:B------:R-:W-:Y:S01]  /*126d0*/  FMUL.FTZ R52, R52, R21 ;  /* 0x0000001534347220 */ /* 0x000fe20000410000 */
[----:B------:R-:W-:Y:S01]  /*126e0*/  ISETP.GE.AND P3, PT, R42, R225, PT ;  /* 0x000000e12a00720c */ /* 0x000fe20003f66270 */
[----:B------:R-:W-:-:S05]  /*126f0*/  FMUL.FTZ R35, R55, R21 ;  /* 0x0000001537237220 */ /* 0x000fca0000410000 */
[----:B------:R-:W1:Y:S01]  /*12700*/  MUFU.TANH R41, R41 ;  /* 0x0000002900297308 */ /* 0x000e620000002400 */
[----:B------:R-:W-:Y:S01]  /*12710*/  ISETP.GE.AND P2, PT, R33, R223, PT ;  /* 0x000000df2100720c */ /* 0x000fe20003f46270 */
[----:B------:R-:W-:Y:S01]  /*12720*/  FMUL.FTZ R24, R81, R21 ;  /* 0x0000001551187220 */ /* 0x000fe20000410000 */
[----:B------:R-:W-:-:S05]  /*12730*/  IADD3 R17, R33, 0x10, RZ ;  /* 0x0000001021117810 */ /* 0x000fca0007ffe0ff */
[----:B------:R-:W1:Y:S01]  /*12740*/  MUFU.TANH R16, R16 ;  /* 0x0000001000107308 */ /* 0x000e620000002400 */
[-C--:B------:R-:W-:Y:S01]  /*12750*/  ISETP.GE.OR P5, PT, R33, R224.reuse, !P5 ;  /* 0x000000e02100720c */ /* 0x080fe20006fa6670 */
[----:B------:R-:W-:Y:S01]  /*12760*/  FMUL.FTZ R47, R47, R21 ;  /* 0x000000152f2f7220 */ /* 0x000fe20000410000 */
[----:B------:R-:W-:-:S05]  /*12770*/  ISETP.GE.OR P3, PT, R42, R224, !P3 ;  /* 0x000000e02a00720c */ /* 0x000fca0005f66670 */
[----:B------:R-:W1:Y:S01]  /*12780*/  MUFU.TANH R25, R25 ;  /* 0x0000001900197308 */ /* 0x000e620000002400 */
[C---:B------:R-:W-:Y:S01]  /*12790*/  IADD3 R9, R33.reuse, 0x18, RZ ;  /* 0x0000001821097810 */ /* 0x040fe20007ffe0ff */
[----:B------:R-:W-:Y:S01]  /*127a0*/  FMUL.FTZ R82, R82, R21 ;  /* 0x0000001552527220 */ /* 0x000fe20000410000 */
[----:B------:R-:W-:-:S05]  /*127b0*/  IADD3 R8, R33, 0x11, RZ ;  /* 0x0000001121087810 */ /* 0x000fca0007ffe0ff */
[----:B------:R-:W2:Y:S01]  /*127c0*/  MUFU.TANH R31, R31 ;  /* 0x0000001f001f7308 */ /* 0x000ea20000002400 */
[----:B------:R-:W-:Y:S01]  /*127d0*/  HMMA.16816.F32.BF16 R84, R4, R14, R84 ;  /* 0x0000000e0454723c */ /* 0x000fe20000041854 */
[----:B------:R-:W-:-:S06]  /*127e0*/  ISETP.GE.OR P2, PT, R33, R222, !P2 ;  /* 0x000000de2100720c */ /* 0x000fcc0005746670 */
[----:B------:R-:W5:Y:S01]  /*127f0*/  MUFU.TANH R34, R34 ;  /* 0x0000002200227308 */ /* 0x000f620000002400 */
[----:B----4-:R-:W-:Y:S02]  /*12800*/  FSEL R40, R40, -INF , !P4 ;  /* 0xff80000028287808 */ /* 0x010fe40006000000 */
[----:B-1----:R-:W-:-:S05]  /*12810*/  FSEL R30, R30, -INF , !P6 ;  /* 0xff8000001e1e7808 */ /* 0x002fca0007000000 */
[----:B------:R-:W1:Y:S01]  /*12820*/  MUFU.TANH R32, R52 ;  /* 0x0000003400207308 */ /* 0x000e620000002400 */
[----:B--2---:R-:W-:Y:S02]  /*12830*/  FSEL R3, R3, -INF , !P5 ;  /* 0xff80000003037808 */ /* 0x004fe40006800000 */
[----:B------:R-:W-:Y:S02]  /*12840*/  ISETP.GE.AND P4, PT, R17, R223, PT ;  /* 0x000000df1100720c */ /* 0x000fe40003f86270 */
[----:B---3--:R-:W-:-:S03]  /*12850*/  FSEL R64, R64, -INF , !P1 ;  /* 0xff80000040407808 */ /* 0x008fc60004800000 */
[----:B------:R-:W2:Y:S01]  /*12860*/  MUFU.TANH R35, R35 ;  /* 0x0000002300237308 */ /* 0x000ea20000002400 */
[----:B-----5:R-:W-:Y:S02]  /*12870*/  FSEL R28, R28, -INF , !P0 ;  /* 0xff8000001c1c7808 */ /* 0x020fe40004000000 */
[----:B------:R-:W-:Y:S02]  /*12880*/  ISETP.GE.AND P6, PT, R9, R225, PT ;  /* 0x000000e10900720c */ /* 0x000fe40003fc6270 */
[----:B------:R-:W-:Y:S01]  /*12890*/  FSEL R29, R29, -INF , !P3 ;  /* 0xff8000001d1d7808 */ /* 0x000fe20005800000 */
[----:B------:R-:W-:Y:S01]  /*128a0*/  FMUL.FTZ R26, R83, R21 ;  /* 0x00000015531a7220 */ /* 0x000fe20000410000 */
[----:B------:R-:W-:Y:S01]  /*128b0*/  ISETP.GE.AND P5, PT, R42, R223, PT ;  /* 0x000000df2a00720c */ /* 0x000fe20003fa6270 */
[----:B------:R-:W3:Y:S01]  /*128c0*/  MUFU.TANH R171, R47 ;  /* 0x0000002f00ab7308 */ /* 0x000ee20000002400 */
[C---:B------:R-:W-:Y:S02]  /*128d0*/  ISETP.GE.AND P1, PT, R8.reuse, R225, PT ;  /* 0x000000e10800720c */ /* 0x040fe40003f26270 */
[----:B------:R-:W-:-:S02]  /*128e0*/  ISETP.GE.AND P0, PT, R8, R223, PT ;  /* 0x000000df0800720c */ /* 0x000fc40003f06270 */
[----:B------:R-:W-:Y:S01]  /*128f0*/  ISETP.GE.AND P3, PT, R9, R223, PT ;  /* 0x000000df0900720c */ /* 0x000fe20003f66270 */
[-C--:B------:R-:W-:Y:S01]  /*12900*/  FMUL.FTZ R45, R45, R21.reuse ;  /* 0x000000152d2d7220 */ /* 0x080fe20000410000 */
[----:B------:R-:W-:Y:S01]  /*12910*/  FSEL R41, R41, -INF , !P2 ;  /* 0xff80000029297808 */ /* 0x000fe20005000000 */
[----:B------:R-:W-:Y:S01]  /*12920*/  MUFU.TANH R24, R24 ;  /* 0x0000001800187308 */ /* 0x000fe20000002400 */
[----:B------:R-:W-:Y:S01]  /*12930*/  FMUL.FTZ R46, R46, R21 ;  /* 0x000000152e2e7220 */ /* 0x000fe20000410000 */
[C---:B------:R-:W-:Y:S01]  /*12940*/  ISETP.GE.AND P2, PT, R17.reuse, R225, PT ;  /* 0x000000e11100720c */ /* 0x040fe20003f46270 */
[-C--:B------:R-:W-:Y:S01]  /*12950*/  FMUL.FTZ R44, R44, R21.reuse ;  /* 0x000000152c2c7220 */ /* 0x080fe20000410000 */
[----:B------:R-:W-:Y:S02]  /*12960*/  ISETP.GE.OR P4, PT, R17, R222, !P4 ;  /* 0x000000de1100720c */ /* 0x000fe40006786670 */
[----:B------:R-:W-:Y:S02]  /*12970*/  ISETP.GE.OR P6, PT, R9, R224, !P6 ;  /* 0x000000e00900720c */ /* 0x000fe400077c6670 */
[----:B------:R-:W4:Y:S01]  /*12980*/  MUFU.TANH R27, R82 ;  /* 0x00000052001b7308 */ /* 0x000f220000002400 */
[----:B------:R-:W-:Y:S01]  /*12990*/  ISETP.GE.OR P5, PT, R42, R222, !P5 ;  /* 0x000000de2a00720c */ /* 0x000fe20006fa6670 */
[----:B------:R-:W-:Y:S01]  /*129a0*/  FMUL.FTZ R37, R37, R21 ;  /* 0x0000001525257220 */ /* 0x000fe20000410000 */
[----:B------:R-:W-:-:S02]  /*129b0*/  ISETP.GE.OR P1, PT, R8, R224, !P1 ;  /* 0x000000e00800720c */ /* 0x000fc40004f26670 */
[-C--:B------:R-:W-:Y:S02]  /*129c0*/  ISETP.GE.OR P0, PT, R8, R222.reuse, !P0 ;  /* 0x000000de0800720c */ /* 0x080fe40004706670 */
[----:B------:R-:W-:Y:S02]  /*129d0*/  ISETP.GE.OR P3, PT, R9, R222, !P3 ;  /* 0x000000de0900720c */ /* 0x000fe40005f66670 */
[C---:B------:R-:W-:Y:S01]  /*129e0*/  IADD3 R18, R33.reuse, 0x21, RZ ;  /* 0x0000002121127810 */ /* 0x040fe20007ffe0ff */
[----:B------:R-:W-:Y:S01]  /*129f0*/  MUFU.TANH R165, R45 ;  /* 0x0000002d00a57308 */ /* 0x000fe20000002400 */
[C---:B------:R-:W-:Y:S02]  /*12a00*/  IADD3 R8, R33.reuse, 0x19, RZ ;  /* 0x0000001921087810 */ /* 0x040fe40007ffe0ff */
[----:B------:R-:W-:Y:S02]  /*12a10*/  IADD3 R9, R33, 0x20, RZ ;  /* 0x0000002021097810 */ /* 0x000fe40007ffe0ff */
[----:B------:R-:W-:-:S02]  /*12a20*/  ISETP.GE.OR P2, PT, R17, R224, !P2 ;  /* 0x000000e01100720c */ /* 0x000fc40005746670 */
[----:B------:R-:W-:Y:S01]  /*12a30*/  FSEL R11, R16, -INF , !P4 ;  /* 0xff800000100b7808 */ /* 0x000fe20006000000 */
[----:B------:R-:W5:Y:S01]  /*12a40*/  MUFU.TANH R168, R46 ;  /* 0x0000002e00a87308 */ /* 0x000f620000002400 */
[----:B------:R-:W-:Y:S02]  /*12a50*/  FSEL R13, R25, -INF , !P6 ;  /* 0xff800000190d7808 */ /* 0x000fe40007000000 */
[----:B------:R-:W-:Y:S02]  /*12a60*/  FSEL R31, R31, -INF , !P5 ;  /* 0xff8000001f1f7808 */ /* 0x000fe40006800000 */
[----:B------:R-:W-:Y:S02]  /*12a70*/  FSEL R16, R34, -INF , !P1 ;  /* 0xff80000022107808 */ /* 0x000fe40004800000 */
[----:B------:R-:W-:Y:S01]  /*12a80*/  ISETP.GE.AND P6, PT, R18, R223, PT ;  /* 0x000000df1200720c */ /* 0x000fe20003fc6270 */
[----:B------:R-:W2:Y:S01]  /*12a90*/  MUFU.TANH R26, R26 ;  /* 0x0000001a001a7308 */ /* 0x000ea20000002400 */
[----:B------:R-:W-:-:S02]  /*12aa0*/  ISETP.GE.AND P5, PT, R8, R225, PT ;  /* 0x000000e10800720c */ /* 0x000fc40003fa6270 */
[C---:B------:R-:W-:Y:S02]  /*12ab0*/  ISETP.GE.AND P4, PT, R9.reuse, R225, PT ;  /* 0x000000e10900720c */ /* 0x040fe40003f86270 */
[----:B------:R-:W-:-:S03]  /*12ac0*/  ISETP.GE.AND P1, PT, R9, R223, PT ;  /* 0x000000df0900720c */ /* 0x000fc60003f26270 */
[----:B------:R-:W2:Y:S01]  /*12ad0*/  MUFU.TANH R160, R44 ;  /* 0x0000002c00a07308 */ /* 0x000ea20000002400 */
[----:B-1----:R-:W-:Y:S01]  /*12ae0*/  FSEL R17, R32, -INF , !P2 ;  /* 0xff80000020117808 */ /* 0x002fe20005000000 */
[----:B------:R-:W-:Y:S01]  /*12af0*/  FMUL.FTZ R68, R68, R21 ;  /* 0x0000001544447220 */ /* 0x000fe20000410000 */
[----:B------:R-:W-:Y:S01]  /*12b00*/  ISETP.GE.AND P2, PT, R8, R223, PT ;  /* 0x000000df0800720c */ /* 0x000fe20003f46270 */
[----:B------:R-:W-:Y:S01]  /*12b10*/  FMUL.FTZ R69, R69, R21 ;  /* 0x0000001545457220 */ /* 0x000fe20000410000 */
[----:B------:R-:W-:-:S03]  /*12b20*/  ISETP.GE.OR P6, PT, R18, R222, !P6 ;  /* 0x000000de1200720c */ /* 0x000fc600077c6670 */
[----:B------:R-:W1:Y:S01]  /*12b30*/  MUFU.TANH R174, R37 ;  /* 0x0000002500ae7308 */ /* 0x000e620000002400 */
[-C--:B------:R-:W-:Y:S01]  /*12b40*/  FMUL.FTZ R70, R70, R21.reuse ;  /* 0x0000001546467220 */ /* 0x080fe20000410000 */
[-C--:B------:R-:W-:Y:S01]  /*12b50*/  ISETP.GE.OR P5, PT, R8, R224.reuse, !P5 ;  /* 0x000000e00800720c */ /* 0x080fe20006fa6670 */
[-C--:B------:R-:W-:Y:S01]  /*12b60*/  FMUL.FTZ R71, R71, R21.reuse ;  /* 0x0000001547477220 */ /* 0x080fe20000410000 */
[C---:B------:R-:W-:Y:S01]  /*12b70*/  ISETP.GE.OR P4, PT, R9.reuse, R224, !P4 ;  /* 0x000000e00900720c */ /* 0x040fe20006786670 */
[----:B------:R-:W-:Y:S01]  /*12b80*/  FMUL.FTZ R36, R36, R21 ;  /* 0x0000001524247220 */ /* 0x000fe20000410000 */
[----:B------:R-:W-:Y:S02]  /*12b90*/  ISETP.GE.OR P1, PT, R9, R222, !P1 ;  /* 0x000000de0900720c */ /* 0x000fe40004f26670 */
[----:B--2---:R-:W-:Y:S02]  /*12ba0*/  FSEL R10, R35, -INF , !P0 ;  /* 0xff800000230a7808 */ /* 0x004fe40004000000 */
[----:B------:R-:W-:-:S02]  /*12bb0*/  IADD3 R5, R33, 0x31, RZ ;  /* 0x0000003121057810 */ /* 0x000fc40007ffe0ff */
[----:B------:R-:W-:Y:S02]  /*12bc0*/  IADD3 R9, R33, 0x28, RZ ;  /* 0x0000002821097810 */ /* 0x000fe40007ffe0ff */
[----:B------:R-:W-:Y:S01]  /*12bd0*/  ISETP.GE.AND P0, PT, R18, R225, PT ;  /* 0x000000e11200720c */ /* 0x000fe20003f06270 */
[----:B------:R-:W2:Y:S01]  /*12be0*/  MUFU.TANH R162, R68 ;  /* 0x0000004400a27308 */ /* 0x000ea20000002400 */
[----:B------:R-:W-:Y:S01]  /*12bf0*/  ISETP.GE.OR P2, PT, R8, R222, !P2 ;  /* 0x000000de0800720c */ /* 0x000fe20005746670 */
[----:B------:R-:W-:Y:S01]  /*12c00*/  FMUL.FTZ R38, R38, R21 ;  /* 0x0000001526267220 */ /* 0x000fe20000410000 */
[----:B---3--:R-:W-:Y:S02]  /*12c10*/  FSEL R171, R171, -INF , !P6 ;  /* 0xff800000abab7808 */ /* 0x008fe40007000000 */
[----:B----4-:R-:W-:Y:S02]  /*12c20*/  FSEL R8, R27, -INF , !P3 ;  /* 0xff8000001b087808 */ /* 0x010fe40005800000 */
[----:B------:R-:W-:Y:S01]  /*12c30*/  FSEL R12, R24, -INF , !P5 ;  /* 0xff800000180c7808 */ /* 0x000fe20006800000 */
[----:B------:R-:W-:Y:S01]  /*12c40*/  MUFU.TANH R167, R69 ;  /* 0x0000004500a77308 */ /* 0x000fe20000002400 */
[----:B------:R-:W-:-:S02]  /*12c50*/  ISETP.GE.AND P6, PT, R5, R225, PT ;  /* 0x000000e10500720c */ /* 0x000fc40003fc6270 */
[C---:B------:R-:W-:Y:S02]  /*12c60*/  ISETP.GE.AND P3, PT, R9.reuse, R225, PT ;  /* 0x000000e10900720c */ /* 0x040fe40003f66270 */
[----:B------:R-:W-:-:S03]  /*12c70*/  ISETP.GE.AND P5, PT, R9, R223, PT ;  /* 0x000000df0900720c */ /* 0x000fc60003fa6270 */
[----:B------:R-:W3:Y:S01]  /*12c80*/  MUFU.TANH R170, R70 ;  /* 0x0000004600aa7308 */ /* 0x000ee20000002400 */
[----:B------:R-:W-:Y:S02]  /*12c90*/  ISETP.GE.OR P0, PT, R18, R224, !P0 ;  /* 0x000000e01200720c */ /* 0x000fe40004706670 */
[----:B------:R-:W-:-:S05]  /*12ca0*/  IADD3 R4, R33, 0x30, RZ ;  /* 0x0000003021047810 */ /* 0x000fca0007ffe0ff */
[----:B------:R-:W4:Y:S01]  /*12cb0*/  MUFU.TANH R175, R71 ;  /* 0x0000004700af7308 */ /* 0x000f220000002400 */
[----:B------:R-:W-:Y:S01]  /*12cc0*/  IADD3 R18, R33, 0x29, RZ ;  /* 0x0000002921127810 */ /* 0x000fe20007ffe0ff */
[----:B------:R-:W-:Y:S01]  /*12cd0*/  FMUL.FTZ R39, R39, R21 ;  /* 0x0000001527277220 */ /* 0x000fe20000410000 */
[----:B------:R-:W-:-:S05]  /*12ce0*/  ISETP.GE.OR P6, PT, R5, R224, !P6 ;  /* 0x000000e00500720c */ /* 0x000fca00077c6670 */
[----:B------:R-:W1:Y:S01]  /*12cf0*/  MUFU.TANH R176, R36 ;  /* 0x0000002400b07308 */ /* 0x000e620000002400 */
[-C--:B------:R-:W-:Y:S01]  /*12d00*/  FMUL.FTZ R84, R84, R21.reuse ;  /* 0x0000001554547220 */ /* 0x080fe20000410000 */
[----:B------:R-:W-:Y:S01]  /*12d10*/  ISETP.GE.OR P3, PT, R9, R224, !P3 ;  /* 0x000000e00900720c */ /* 0x000fe20005f66670 */
[-C--:B------:R-:W-:Y:S01]  /*12d20*/  FMUL.FTZ R85, R85, R21.reuse ;  /* 0x0000001555557220 */ /* 0x080fe20000410000 */
[----:B------:R-:W-:Y:S01]  /*12d30*/  ISETP.GE.OR P5, PT, R9, R222, !P5 ;  /* 0x000000de0900720c */ /* 0x000fe20006fa6670 */
[-C--:B------:R-:W-:Y:S01]  /*12d40*/  FMUL.FTZ R86, R86, R21.reuse ;  /* 0x0000001556567220 */ /* 0x080fe20000410000 */
[----:B-----5:R-:W-:Y:S01]  /*12d50*/  FSEL R168, R168, -INF , !P1 ;  /* 0xff800000a8a87808 */ /* 0x020fe20004800000 */
[----:B------:R-:W-:Y:S01]  /*12d60*/  FMUL.FTZ R87, R87, R21 ;  /* 0x0000001557577220 */ /* 0x000fe20000410000 */
[----:B------:R-:W5:Y:S01]  /*12d70*/  MUFU.TANH R146, R38 ;  /* 0x0000002600927308 */ /* 0x000f620000002400 */
[----:B------:R-:W-:Y:S02]  /*12d80*/  FSEL R165, R165, -INF , !P0 ;  /* 0xff800000a5a57808 */ /* 0x000fe40004000000 */
[----:B------:R-:W-:-:S02]  /*12d90*/  FSEL R9, R26, -INF , !P2 ;  /* 0xff8000001a097808 */ /* 0x000fc40005000000 */
[----:B------:R-:W-:Y:S02]  /*12da0*/  FSEL R160, R160, -INF , !P4 ;  /* 0xff800000a0a07808 */ /* 0x000fe40006000000 */
[C---:B------:R-:W-:Y:S02]  /*12db0*/  ISETP.GE.AND P1, PT, R4.reuse, R225, PT ;  /* 0x000000e10400720c */ /* 0x040fe40003f26270 */
[----:B------:R-:W-:Y:S01]  /*12dc0*/  ISETP.GE.AND P0, PT, R4, R223, PT ;  /* 0x000000df0400720c */ /* 0x000fe20003f06270 */
[----:B------:R-:W2:Y:S01]  /*12dd0*/  MUFU.TANH R145, R39 ;  /* 0x0000002700917308 */ /* 0x000ea20000002400 */
[C---:B------:R-:W-:Y:S02]  /*12de0*/  ISETP.GE.AND P2, PT, R18.reuse, R225, PT ;  /* 0x000000e11200720c */ /* 0x040fe40003f46270 */
[----:B------:R-:W-:Y:S02]  /*12df0*/  ISETP.GE.AND P4, PT, R18, R223, PT ;  /* 0x000000df1200720c */ /* 0x000fe40003f86270 */
[----:B-1----:R-:W-:-:S02]  /*12e00*/  FSEL R174, R174, -INF , !P6 ;  /* 0xff800000aeae7808 */ /* 0x002fc40007000000 */
[----:B------:R-:W-:Y:S01]  /*12e10*/  ISETP.GT.AND P6, PT, R219, R206, PT ;  /* 0x000000cedb00720c */ /* 0x000fe20003fc4270 */
[----:B------:R-:W1:Y:S01]  /*12e20*/  MUFU.TANH R172, R84 ;  /* 0x0000005400ac7308 */ /* 0x000e620000002400 */
[C---:B------:R-:W-:Y:S02]  /*12e30*/  ISETP.GE.OR P1, PT, R4.reuse, R224, !P1 ;  /* 0x000000e00400720c */ /* 0x040fe40004f26670 */
[----:B------:R-:W-:Y:S02]  /*12e40*/  ISETP.GE.OR P0, PT, R4, R222, !P0 ;  /* 0x000000de0400720c */ /* 0x000fe40004706670 */
[----:B------:R-:W-:-:S03]  /*12e50*/  ISETP.GE.OR P2, PT, R18, R224, !P2 ;  /* 0x000000e01200720c */ /* 0x000fc60005746670 */
[----:B------:R-:W-:Y:S01]  /*12e60*/  MUFU.TANH R147, R85 ;  /* 0x0000005500937308 */ /* 0x000fe20000002400 */
[----:B------:R-:W-:Y:S02]  /*12e70*/  ISETP.GE.OR P4, PT, R18, R222, !P4 ;  /* 0x000000de1200720c */ /* 0x000fe40006786670 */
[----:B------:R-:W-:-:S05]  /*12e80*/  IADD3 R4, R33, 0x38, RZ ;  /* 0x0000003821047810 */ /* 0x000fca0007ffe0ff */
[----:B------:R-:W1:Y:S01]  /*12e90*/  MUFU.TANH R144, R86 ;  /* 0x0000005600907308 */ /* 0x000e620000002400 */
[----:B------:R-:W-:-:S07]  /*12ea0*/  IADD3 R33, R33, 0x39, RZ ;  /* 0x0000003921217810 */ /* 0x000fce0007ffe0ff */
[----:B------:R-:W1:Y:S01]  /*12eb0*/  MUFU.TANH R164, R87 ;  /* 0x0000005700a47308 */ /* 0x000e620000002400 */
[----:B--2---:R-:W-:Y:S02]  /*12ec0*/  FSEL R162, R162, -INF , !P3 ;  /* 0xff800000a2a27808 */ /* 0x004fe40005800000 */
[----:B---3--:R-:W-:Y:S02]  /*12ed0*/  FSEL R170, R170, -INF , !P5 ;  /* 0xff800000aaaa7808 */ /* 0x008fe40006800000 */
[----:B------:R-:W-:Y:S02]  /*12ee0*/  FSEL R167, R167, -INF , !P2 ;  /* 0xff800000a7a77808 */ /* 0x000fe40005000000 */
[----:B----4-:R-:W-:Y:S02]  /*12ef0*/  FSEL R175, R175, -INF , !P4 ;  /* 0xff800000afaf7808 */ /* 0x010fe40006000000 */
[----:B------:R-:W-:Y:S02]  /*12f00*/  FSEL R176, R176, -INF , !P1 ;  /* 0xff800000b0b07808 */ /* 0x000fe40004800000 */
[----:B------:R-:W-:-:S02]  /*12f10*/  ISETP.GE.AND P3, PT, R5, R223, PT ;  /* 0x000000df0500720c */ /* 0x000fc40003f66270 */
[C---:B------:R-:W-:Y:S02]  /*12f20*/  ISETP.GE.AND P5, PT, R4.reuse, R225, PT ;  /* 0x000000e10400720c */ /* 0x040fe40003fa6270 */
[----:B------:R-:W-:Y:S02]  /*12f30*/  ISETP.GE.AND P2, PT, R4, R223, PT ;  /* 0x000000df0400720c */ /* 0x000fe40003f46270 */
[C---:B------:R-:W-:Y:S02]  /*12f40*/  ISETP.GE.AND P4, PT, R33.reuse, R225, PT ;  /* 0x000000e12100720c */ /* 0x040fe40003f86270 */
[----:B------:R-:W-:Y:S02]  /*12f50*/  ISETP.GE.AND P1, PT, R33, R223, PT ;  /* 0x000000df2100720c */ /* 0x000fe40003f26270 */
[----:B-----5:R-:W-:Y:S01]  /*12f60*/  FSEL R146, R146, -INF , !P0 ;  /* 0xff80000092927808 */ /* 0x020fe20004000000 */
[----:B------:R-:W-:Y:S01]  /*12f70*/  BSSY B1, `(.L_x_6044) ;  /* 0x0000078000017945 */ /* 0x000fe20003800000 */
[----:B------:R-:W-:-:S02]  /*12f80*/  ISETP.GE.OR P3, PT, R5, R222, !P3 ;  /* 0x000000de0500720c */ /* 0x000fc40005f66670 */
[C---:B------:R-:W-:Y:S02]  /*12f90*/  ISETP.GE.OR P5, PT, R4.reuse, R224, !P5 ;  /* 0x000000e00400720c */ /* 0x040fe40006fa6670 */
[----:B------:R-:W-:Y:S02]  /*12fa0*/  ISETP.GE.OR P2, PT, R4, R222, !P2 ;  /* 0x000000de0400720c */ /* 0x000fe40005746670 */
[----:B------:R-:W-:Y:S02]  /*12fb0*/  ISETP.NE.U32.AND P0, PT, R220, RZ, PT ;  /* 0x000000ffdc00720c */ /* 0x000fe40003f05070 */
[C---:B------:R-:W-:Y:S02]  /*12fc0*/  ISETP.GE.OR P4, PT, R33.reuse, R224, !P4 ;  /* 0x000000e02100720c */ /* 0x040fe40006786670 */
[----:B------:R-:W-:Y:S02]  /*12fd0*/  ISETP.GE.OR P1, PT, R33, R222, !P1 ;  /* 0x000000de2100720c */ /* 0x000fe40004f26670 */
[----:B------:R-:W-:-:S02]  /*12fe0*/  LOP3.LUT R0, R0, R61, RZ, 0xfc, !PT ;  /* 0x0000003d00007212 */ /* 0x000fc400078efcff */
        /* <DEDUP_REMOVED lines=12> */
[----:B------:R-:W-:Y:S02]  /*130b0*/  FSEL R145, R145, -INF , !P3 ;  /* 0xff80000091917808 */ /* 0x000fe40005800000 */
[----:B-1----:R-:W-:Y:S02]  /*130c0*/  FSEL R172, R172, -INF , !P5 ;  /* 0xff800000acac7808 */ /* 0x002fe40006800000 */
[----:B------:R-:W-:Y:S02]  /*130d0*/  FSEL R144, R144, -INF , !P2 ;  /* 0xff80000090907808 */ /* 0x000fe40005000000 */
[----:B------:R-:W-:Y:S02]  /*130e0*/  FSEL R147, R147, -INF , !P4 ;  /* 0xff80000093937808 */ /* 0x000fe40006000000 */
[----:B------:R-:W-:Y:S01]  /*130f0*/  FSEL R164, R164, -INF , !P1 ;  /* 0xff800000a4a47808 */ /* 0x000fe20004800000 */
        /* <DEDUP_REMOVED lines=21> */
[----:B------:R-:W-:-:S06]  /*13250*/  IMAD.HI.U32 R21, R25, R21, R24 ;  /* 0x0000001519157227 */ /* 0x000fcc00078e0018 */
[----:B------:R-:W-:-:S04]  /*13260*/  IMAD.HI.U32 R18, R21, R6, RZ ;  /* 0x0000000615127227 */ /* 0x000fc800078e00ff */
[----:B------:R-:W-:Y:S02]  /*13270*/  IMAD.HI.U32 R14, R21, R4, RZ ;  /* 0x00000004150e7227 */ /* 0x000fe400078e00ff */
[----:B------:R-:W2:Y:S02]  /*13280*/  LD.E.64 R20, [R22.64+0x20] ;  /* 0x0000200616147980 */ /* 0x000ea4000c101b00 */
        /* <DEDUP_REMOVED lines=12> */
[----:B------:R-:W-:-:S05]  /*13350*/  ISETP.NE.AND P2, PT, R19, RZ, PT ;  /* 0x000000ff1300720c */ /* 0x000fca0003f45270 */
        /* <DEDUP_REMOVED lines=26> */
.L_x_6047:
[----:B------:R-:W2:Y:S02]  /*13500*/  LD.E R7, [R22.64+0x38] ;  /* 0x0000380616077980 */ /* 0x000ea4000c101900 */
[----:B--2---:R-:W-:-:S04]  /*13510*/  LEA R7, -R7, RZ, 0x6 ;  /* 0x000000ff07077211 */ /* 0x004fc800078e31ff */
[----:B------:R-:W-:Y:S02]  /*13520*/  SHF.R.S32.HI R6, RZ, 0x1f, R7 ;  /* 0x0000001fff067819 */ /* 0x000fe40000011407 */
.L_x_6048:
[----:B------:R-:W-:Y:S05]  /*13530*/  BSYNC B0 ;  /* 0x0000000000007941 */ /* 0x000fea0003800000 */
.L_x_6046:
[C---:B------:R-:W-:Y:S01]  /*13540*/  LEA R208, P2, R7.reuse, R208, 0x1 ;  /* 0x000000d007d07211 */ /* 0x040fe200078408ff */
[C---:B------:R-:W-:Y:S01]  /*13550*/  IMAD.SHL.U32 R5, R136.reuse, 0x20, RZ ;  /* 0x0000002088057824 */ /* 0x040fe200078e00ff */
[----:B------:R-:W-:Y:S02]  /*13560*/  SHF.L.U64.HI R4, R136, 0x5, R137 ;  /* 0x0000000588047819 */ /* 0x000fe40000010289 */
[----:B------:R-:W-:Y:S02]  /*13570*/  LEA.HI.X R207, R7, R207, R6, 0x1, P2 ;  /* 0x000000cf07cf7211 */ /* 0x000fe400010f0c06 */
        /* <DEDUP_REMOVED lines=23> */
.L_x_6045:
[----:B------:R-:W-:Y:S05]  /*136f0*/  BSYNC B1 ;  /* 0x0000000000017941 */ /* 0x000fea0003800000 */
.L_x_6044:
[----:B------:R2:W3:Y:S01]  /*13700*/  LD.E R166, [R22.64+0xdc] ;  /* 0x0000dc0616a67980 */ /* 0x0004e2000c101900 */
[----:B------:R-:W-:-:S02]  /*13710*/  FMNMX.FTZ R5, R3, R40, !PT ;  /* 0x0000002803057209 */ /* 0x000fc40007810000 */
[----:B-1----:R-:W-:Y:S02]  /*13720*/  FMNMX.FTZ R7, R41, R64, !PT ;  /* 0x0000004029077209 */ /* 0x002fe40007810000 */
[----:B------:R-:W-:Y:S02]  /*13730*/  FMNMX.FTZ R4, R28, R5, !PT ;  /* 0x000000051c047209 */ /* 0x000fe40007810000 */
[----:B------:R-:W-:Y:S02]  /*13740*/  FMNMX.FTZ R6, R30, R7, !PT ;  /* 0x000000071e067209 */ /* 0x000fe40007810000 */
[----:B------:R-:W-:Y:S02]  /*13750*/  FMNMX.FTZ R4, R29, R4, !PT ;  /* 0x000000041d047209 */ /* 0x000fe40007810000 */
[----:B------:R-:W-:Y:S02]  /*13760*/  FMNMX.FTZ R6, R31, R6, !PT ;  /* 0x000000061f067209 */ /* 0x000fe40007810000 */
        /* <DEDUP_REMOVED lines=31> */
[----:B--2---:R-:W-:Y:S01]  /*13960*/  LDSM.16.MT88.4 R20, [R205+0xc800] ;  /* 0x00c80000cd14783b */ /* 0x004fe20000004200 */
        /* <DEDUP_REMOVED lines=9> */
[----:B------:R-:W-:-:S05]  /*13a00*/  FMNMX.FTZ R6, R164, R5, !PT ;  /* 0x00000005a4067209 */ /* 0x000fca0007810000 */
[----:B------:R-:W2:Y:S01]  /*13a10*/  SHFL.BFLY PT, R5, R6, 0x2, 0x1f ;  /* 0x0c401f0006057f89 */ /* 0x000ea200000e0000 */
[----:B-1----:R-:W-:-:S05]  /*13a20*/  FMNMX.FTZ R7, R14, R7, !PT ;  /* 0x000000070e077209 */ /* 0x002fca0007810000 */
[----:B------:R-:W1:Y:S01]  /*13a30*/  SHFL.BFLY PT, R132, R7, 0x1, 0x1f ;  /* 0x0c201f0007847f89 */ /* 0x000e6200000e0000 */
[----:B--2---:R-:W-:-:S05]  /*13a40*/  FMNMX.FTZ R5, R6, R5, !PT ;  /* 0x0000000506057209 */ /* 0x004fca0007810000 */
[----:B------:R-:W2:Y:S01]  /*13a50*/  SHFL.BFLY PT, R4, R5, 0x1, 0x1f ;  /* 0x0c201f0005047f89 */ /* 0x000ea200000e0000 */
[----:B-1----:R-:W-:-:S04]  /*13a60*/  FMNMX.FTZ R132, R7, R132, !PT ;  /* 0x0000008407847209 */ /* 0x002fc80007810000 */
[----:B------:R-:W-:Y:S01]  /*13a70*/  FSETP.NEU.FTZ.AND P1, PT, R132, -INF , PT ;  /* 0xff8000008400780b */ /* 0x000fe20003f3d000 */
[----:B---3--:R-:W-:-:S05]  /*13a80*/  FMUL.FTZ R173, R166, R132 ;  /* 0x00000084a6ad7220 */ /* 0x008fca0000410000 */
[----:B------:R-:W-:-:S05]  /*13a90*/  FSEL R173, R173, RZ, P1 ;  /* 0x000000ffadad7208 */ /* 0x000fca0000800000 */
[--C-:B------:R-:W-:Y:S01]  /*13aa0*/  FFMA.FTZ R159, R3, R166, -R173.reuse ;  /* 0x000000a6039f7223 */ /* 0x100fe200000108ad */
[----:B--2---:R-:W-:Y:S01]  /*13ab0*/  FMNMX.FTZ R3, R5, R4, !PT ;  /* 0x0000000405037209 */ /* 0x004fe20007810000 */
[-CC-:B------:R-:W-:Y:S01]  /*13ac0*/  FFMA.FTZ R156, R40, R166.reuse, -R173.reuse ;  /* 0x000000a6289c7223 */ /* 0x180fe200000108ad */
[----:B------:R-:W-:Y:S01]  /*13ad0*/  LDSM.16.MT88.4 R4, [R202+0x10000] ;  /* 0x01000000ca04783b */ /* 0x000fe20000004200 */
[-CC-:B------:R-:W-:Y:S01]  /*13ae0*/  FFMA.FTZ R154, R28, R166.reuse, -R173.reuse ;  /* 0x000000a61c9a7223 */ /* 0x180fe200000108ad */
[----:B------:R-:W-:Y:S01]  /*13af0*/  FSETP.NEU.FTZ.AND P1, PT, R3, -INF , PT ;  /* 0xff8000000300780b */ /* 0x000fe20003f3d000 */
[----:B------:R-:W-:Y:S01]  /*13b00*/  FMUL.FTZ R169, R166, R3 ;  /* 0x00000003a6a97220 */ /* 0x000fe20000410000 */
[----:B------:R-:W-:Y:S01]  /*13b10*/  MUFU.EX2 R159, R159 ;  /* 0x0000009f009f7308 */ /* 0x000fe20000000800 */
[-CC-:B------:R-:W-:Y:S02]  /*13b20*/  FFMA.FTZ R151, R29, R166.reuse, -R173.reuse ;  /* 0x000000a61d977223 */ /* 0x180fe400000108ad */
[-CC-:B------:R-:W-:Y:S01]  /*13b30*/  FFMA.FTZ R157, R17, R166.reuse, -R173.reuse ;  /* 0x000000a6119d7223 */ /* 0x180fe200000108ad */
[----:B------:R-:W-:Y:S01]  /*13b40*/  FSEL R169, R169, RZ, P1 ;  /* 0x000000ffa9a97208 */ /* 0x000fe20000800000 */
[----:B------:R-:W-:-:S02]  /*13b50*/  FFMA.FTZ R150, R16, R166, -R173 ;  /* 0x000000a610967223 */ /* 0x000fc400000108ad */
[----:B------:R-:W-:Y:S01]  /*13b60*/  LDSM.16.MT88.4 R16, [R203+0xe800] ;  /* 0x00e80000cb10783b */ /* 0x000fe20000004200 */
[----:B------:R-:W1:Y:S01]  /*13b70*/  MUFU.EX2 R156, R156 ;  /* 0x0000009c009c7308 */ /* 0x000e620000000800 */
[-CC-:B------:R-:W-:Y:S02]  /*13b80*/  FFMA.FTZ R158, R41, R166.reuse, -R169.reuse ;  /* 0x000000a6299e7223 */ /* 0x180fe400000108a9 */
[----:B------:R-:W2:Y:S01]  /*13b90*/  LDSM.16.MT88.4 R40, [R205+0xe000] ;  /* 0x00e00000cd28783b */ /* 0x000ea20000004200 */
[-CC-:B------:R-:W-:Y:S02]  /*13ba0*/  FFMA.FTZ R161, R64, R166.reuse, -R169.reuse ;  /* 0x000000a640a17223 */ /* 0x180fe400000108a9 */
[-CC-:B------:R-:W-:Y:S01]  /*13bb0*/  FFMA.FTZ R163, R30, R166.reuse, -R169.reuse ;  /* 0x000000a61ea37223 */ /* 0x180fe200000108a9 */
[----:B------:R-:W3:Y:S01]  /*13bc0*/  LDSM.16.MT88.4 R64, [R202+0xe000] ;  /* 0x00e00000ca40783b */ /* 0x000ee20000004200 */
[-CC-:B------:R-:W-:Y:S01]  /*13bd0*/  FFMA.FTZ R152, R31, R166.reuse, -R169.reuse ;  /* 0x000000a61f987223 */ /* 0x180fe200000108a9 */
[----:B------:R-:W-:Y:S01]  /*13be0*/  MUFU.EX2 R154, R154 ;  /* 0x0000009a009a7308 */ /* 0x000fe20000000800 */
[-CC-:B------:R-:W-:Y:S01]  /*13bf0*/  FFMA.FTZ R155, R11, R166.reuse, -R169.reuse ;  /* 0x000000a60b9b7223 */ /* 0x180fe200000108a9 */
[----:B------:R-:W-:Y:S01]  /*13c00*/  LDSM.16.MT88.4 R28, [R202+0xc800] ;  /* 0x00c80000ca1c783b */ /* 0x000fe20000004200 */
[----:B------:R-:W-:-:S02]  /*13c10*/  FFMA.FTZ R148, R10, R166, -R169 ;  /* 0x000000a60a947223 */ /* 0x000fc400000108a9 */
[-CC-:B------:R-:W-:Y:S02]  /*13c20*/  FFMA.FTZ R153, R8, R166.reuse, -R169.reuse ;  /* 0x000000a608997223 */ /* 0x180fe400000108a9 */
[-C--:B------:R-:W-:Y:S01]  /*13c30*/  FFMA.FTZ R134, R9, R166.reuse, -R169 ;  /* 0x000000a609867223 */ /* 0x080fe200000108a9 */
[----:B------:R-:W4:Y:S01]  /*13c40*/  MUFU.EX2 R151, R151 ;  /* 0x0000009700977308 */ /* 0x000f220000000800 */
[----:B------:R-:W5:Y:S01]  /*13c50*/  LDSM.16.MT88.4 R8, [R205+0xe800] ;  /* 0x00e80000cd08783b */ /* 0x000f620000004200 */
[----:B-1----:R-:W-:Y:S01]  /*13c60*/  F2FP.BF16.PACK_AB R96, R156, R159 ;  /* 0x0000009f9c60723e */ /* 0x002fe200000010ff */
[-CC-:B------:R-:W-:Y:S02]  /*13c70*/  FFMA.FTZ R149, R13, R166.reuse, -R173.reuse ;  /* 0x000000a60d957223 */ /* 0x180fe400000108ad */
[-CC-:B------:R-:W-:Y:S02]  /*13c80*/  FFMA.FTZ R0, R12, R166.reuse, -R173.reuse ;  /* 0x000000a60c007223 */ /* 0x180fe400000108ad */
[----:B------:R-:W1:Y:S01]  /*13c90*/  LDSM.16.MT88.4 R12, [R202+0xe800] ;  /* 0x00e80000ca0c783b */ /* 0x000e620000004200 */
[----:B------:R-:W-:Y:S01]  /*13ca0*/  MUFU.EX2 R158, R158 ;  /* 0x0000009e009e7308 */ /* 0x000fe20000000800 */
[----:B------:R-:W-:-:S02]  /*13cb0*/  FFMA.FTZ R160, R160, R166, -R173 ;  /* 0x000000a6a0a07223 */ /* 0x000fc400000108ad */
[-CC-:B------:R-:W-:Y:S02]  /*13cc0*/  FFMA.FTZ R165, R165, R166.reuse, -R173.reuse ;  /* 0x000000a6a5a57223 */ /* 0x180fe400000108ad */
[-CC-:B------:R-:W-:Y:S02]  /*13cd0*/  FFMA.FTZ R162, R162, R166.reuse, -R173.reuse ;  /* 0x000000a6a2a27223 */ /* 0x180fe400000108ad */
[----:B------:R-:W-:Y:S01]  /*13ce0*/  FFMA.FTZ R167, R167, R166, -R173 ;  /* 0x000000a6a7a77223 */ /* 0x000fe200000108ad */
[----:B------:R-:W2:Y:S01]  /*13cf0*/  MUFU.EX2 R161, R161 ;  /* 0x000000a100a17308 */ /* 0x000ea20000000800 */
[----:B----4-:R-:W-:Y:S01]  /*13d00*/  F2FP.BF16.PACK_AB R98, R151, R154 ;  /* 0x0000009a9762723e */ /* 0x010fe200000010ff */
[-CC-:B------:R-:W-:Y:S02]  /*13d10*/  FFMA.FTZ R168, R168, R166.reuse, -R169.reuse ;  /* 0x000000a6a8a87223 */ /* 0x180fe400000108a9 */
[-CC-:B------:R-:W-:Y:S02]  /*13d20*/  FFMA.FTZ R171, R171, R166.reuse, -R169.reuse ;  /* 0x000000a6abab7223 */ /* 0x180fe400000108a9 */
[----:B------:R-:W-:-:S02]  /*13d30*/  FFMA.FTZ R170, R170, R166, -R169 ;  /* 0x000000a6aaaa7223 */ /* 0x000fc400000108a9 */
[----:B------:R-:W-:Y:S01]  /*13d40*/  MUFU.EX2 R163, R163 ;  /* 0x000000a300a37308 */ /* 0x000fe20000000800 */
[-C--:B------:R-:W-:Y:S02]  /*13d50*/  FFMA.FTZ R175, R175, R166.reuse, -R169 ;  /* 0x000000a6afaf7223 */ /* 0x080fe400000108a9 */
[-CC-:B------:R-:W-:Y:S02]  /*13d60*/  FFMA.FTZ R176, R176, R166.reuse, -R173.reuse ;  /* 0x000000a6b0b07223 */ /* 0x180fe400000108ad */
[-CC-:B------:R-:W-:Y:S02]  /*13d70*/  FFMA.FTZ R177, R174, R166.reuse, -R173.reuse ;  /* 0x000000a6aeb17223 */ /* 0x180fe400000108ad */
[--C-:B------:R-:W-:Y:S01]  /*13d80*/  FFMA.FTZ R172, R172, R166, -R173.reuse ;  /* 0x000000a6acac7223 */ /* 0x100fe200000108ad */
[----:B------:R-:W4:Y:S01]  /*13d90*/  MUFU.EX2 R152, R152 ;  /* 0x0000009800987308 */ /* 0x000f220000000800 */
[----:B--2---:R-:W-:Y:S01]  /*13da0*/  F2FP.BF16.PACK_AB R97, R161, R158 ;  /* 0x0000009ea161723e */ /* 0x004fe200000010ff */
[----:B------:R-:W-:-:S02]  /*13db0*/  FFMA.FTZ R229, R147, R166, -R173 ;  /* 0x000000a693e57223 */ /* 0x000fc400000108ad */
[-CC-:B------:R-:W-:Y:S02]  /*13dc0*/  FFMA.FTZ R173, R146, R166.reuse, -R169.reuse ;  /* 0x000000a692ad7223 */ /* 0x180fe400000108a9 */
[-CC-:B------:R-:W-:Y:S02]  /*13dd0*/  FFMA.FTZ R174, R145, R166.reuse, -R169.reuse ;  /* 0x000000a691ae7223 */ /* 0x180fe400000108a9 */
[----:B------:R-:W-:Y:S01]  /*13de0*/  MUFU.EX2 R157, R157 ;  /* 0x0000009d009d7308 */ /* 0x000fe20000000800 */
[-CC-:B------:R-:W-:Y:S02]  /*13df0*/  FFMA.FTZ R178, R144, R166.reuse, -R169.reuse ;  /* 0x000000a690b27223 */ /* 0x180fe400000108a9 */
[----:B------:R-:W-:Y:S01]  /*13e00*/  FFMA.FTZ R227, R164, R166, -R169 ;  /* 0x000000a6a4e37223 */ /* 0x000fe200000108a9 */
[----:B------:R-:W-:Y:S01]  /*13e10*/  LDSM.16.MT88.4 R144, [R204+0xd800] ;  /* 0x00d80000cc90783b */ /* 0x000fe20000004200 */
[----:B------:R-:W-:Y:S02]  /*13e20*/  FADD.FTZ R159, R159, R156 ;  /* 0x0000009c9f9f7221 */ /* 0x000fe40000010000 */
[----:B------:R-:W-:Y:S01]  /*13e30*/  FADD.FTZ R158, R158, R161 ;  /* 0x000000a19e9e7221 */ /* 0x000fe20000010000 */
[----:B----4-:R-:W-:Y:S01]  /*13e40*/  F2FP.BF16.PACK_AB R99, R152, R163 ;  /* 0x000000a39863723e */ /* 0x010fe200000010ff */
[----:B------:R-:W2:Y:S01]  /*13e50*/  MUFU.EX2 R150, R150 ;  /* 0x0000009600967308 */ /* 0x000ea20000000800 */
[----:B------:R-:W-:-:S02]  /*13e60*/  FADD.FTZ R154, R154, R159 ;  /* 0x0000009f9a9a7221 */ /* 0x000fc40000010000 */
[----:B------:R-:W-:Y:S02]  /*13e70*/  FADD.FTZ R163, R163, R158 ;  /* 0x0000009ea3a37221 */ /* 0x000fe40000010000 */
[----:B------:R-:W-:Y:S01]  /*13e80*/  FADD.FTZ R154, R151, R154 ;  /* 0x0000009a979a7221 */ /* 0x000fe20000010000 */
[C---:B------:R-:W-:Y:S01]  /*13e90*/  HMMA.16816.F32.BF16 R36, R96.reuse, R40, RZ ;  /* 0x000000286024723c */ /* 0x040fe200000418ff */
[----:B------:R-:W-:Y:S01]  /*13ea0*/  FADD.FTZ R152, R152, R163 ;  /* 0x000000a398987221 */ /* 0x000fe20000010000 */
        /* <DEDUP_REMOVED lines=17> */
[C---:B---3--:R-:W-:Y:S02]  /*13fc0*/  HMMA.16816.F32.BF16 R60, R96.reuse, R64, RZ ;  /* 0x00000040603c723c */ /* 0x048fe400000418ff */
        /* <DEDUP_REMOVED lines=236> */
.L_x_6051:
[----:B------:R-:W-:Y:S02]  /*14e90*/  ULDC.64 UR4, c[0x0][0x118] ;  /* 0x0000460000047ab9 */ /* 0x000fe40000000a00 */
[----:B------:R-:W2:Y:S02]  /*14ea0*/  LD.E R6, [R230.64+0x40] ;  /* 0x00004004e6067980 */ /* 0x000ea4000c101900 */
[----:B--2---:R-:W-:-:S04]  /*14eb0*/  LEA R6, -R6, RZ, 0x6 ;  /* 0x000000ff06067211 */ /* 0x004fc800078e31ff */
[----:B------:R-:W-:Y:S02]  /*14ec0*/  SHF.R.S32.HI R4, RZ, 0x1f, R6 ;  /* 0x0000001fff047819 */ /* 0x000fe40000011406 */
.L_x_6052:
[----:B------:R-:W-:Y:S05]  /*14ed0*/  BSYNC B0 ;  /* 0x0000000000007941 */ /* 0x000fea0003800000 */
.L_x_6050:
[----:B------:R-:W-:Y:S01]  /*14ee0*/  IMAD.SHL.U32 R5, R138, 0x20, RZ ;  /* 0x000000208a057824 */ /* 0x000fe200078e00ff */
[----:B------:R-:W-:Y:S01]  /*14ef0*/  LEA R210, P2, R6, R210, 0x1 ;  /* 0x000000d206d27211 */ /* 0x000fe200078408ff */
[----:B------:R-:W-:Y:S01]  /*14f00*/  ULDC.64 UR4, c[0x0][0x118] ;  /* 0x0000460000047ab9 */ /* 0x000fe20000000a00 */
[----:B------:R-:W-:Y:S02]  /*14f10*/  SHF.L.U64.HI R0, R138, 0x5, R139 ;  /* 0x000000058a007819 */ /* 0x000fe4000001028b */
[C---:B------:R-:W-:Y:S02]  /*14f20*/  IADD3 R8, P1, R5.reuse, R210, RZ ;  /* 0x000000d205087210 */ /* 0x040fe40007f3e0ff */
[----:B------:R-:W-:Y:S02]  /*14f30*/  LEA.HI.X R211, R6, R211, R4, 0x1, P2 ;  /* 0x000000d306d37211 */ /* 0x000fe400010f0c04 */
        /* <DEDUP_REMOVED lines=23> */
[----:B------:R-:W3:Y:S04]  /*150b0*/  LDSM.16.M88.4 R20, [R198] ;  /* 0x00000000c614783b */ /* 0x000ee80000000200 */
[----:B------:R-:W-:Y:S04]  /*150c0*/  LDSM.16.M88.4 R168, [R197] ;  /* 0x00000000c5a8783b */ /* 0x000fe80000000200 */
[----:B------:R-:W-:Y:S04]  /*150d0*/  LDSM.16.M88.4 R172, [R195+0x6000] ;  /* 0x00600000c3ac783b */ /* 0x000fe80000000200 */
[----:B------:R-:W5:Y:S01]  /*150e0*/  LD.E R0, [R230.64+0x18c] ;  /* 0x00018c04e6007980 */ /* 0x000f62000c101900 */
[----:B------:R-:W-:Y:S01]  /*150f0*/  IMAD R2, R219, 0x40, R2 ;  /* 0x00000040db027824 */ /* 0x000fe200078e0202 */
[----:B------:R-:W-:Y:S02]  /*15100*/  BSSY B1, `(.L_x_6053) ;  /* 0x00001ac000017945 */ /* 0x000fe40003800000 */
[----:B------:R-:W1:Y:S02]  /*15110*/  LDSM.16.M88.4 R140, [R200+0x6800] ;  /* 0x00680000c88c783b */ /* 0x000e640000000200 */
[----:B------:R-:W-:-:S02]  /*15120*/  ISETP.GE.AND P4, PT, R2, R225, PT ;  /* 0x000000e10200720c */ /* 0x000fc40003f86270 */
[----:B------:R-:W1:Y:S02]  /*15130*/  LDSM.16.M88.4 R156, [R200+0x7000] ;  /* 0x00700000c89c783b */ /* 0x000e640000000200 */
[----:B------:R-:W-:Y:S02]  /*15140*/  ISETP.GE.OR P4, PT, R2, R224, !P4 ;  /* 0x000000e00200720c */ /* 0x000fe40006786670 */
[----:B--2---:R-:W2:Y:S04]  /*15150*/  LDSM.16.M88.4 R8, [R200+0x7800] ;  /* 0x00780000c808783b */ /* 0x004ea80000000200 */
[----:B------:R-:W-:Y:S01]  /*15160*/  LDSM.16.M88.4 R148, [R196] ;  /* 0x00000000c494783b */ /* 0x000fe20000000200 */
[C---:B----4-:R-:W-:Y:S03]  /*15170*/  HMMA.16816.F32.BF16 R16, R176.reuse, R12, RZ ;  /* 0x0000000cb010723c */ /* 0x050fe600000418ff */
[----:B------:R-:W4:Y:S04]  /*15180*/  LDSM.16.M88.4 R152, [R191] ;  /* 0x00000000bf98783b */ /* 0x000f280000000200 */
[----:B------:R-:W2:Y:S01]  /*15190*/  LDSM.16.M88.4 R164, [R194] ;  /* 0x00000000c2a4783b */ /* 0x000ea20000000200 */
[----:B------:R-:W-:Y:S03]  /*151a0*/  HMMA.16816.F32.BF16 R12, R176, R14, RZ ;  /* 0x0000000eb00c723c */ /* 0x000fe600000418ff */
[----:B---3--:R-:W3:Y:S04]  /*151b0*/  LDSM.16.M88.4 R24, [R192] ;  /* 0x00000000c018783b */ /* 0x008ee80000000200 */
[----:B------:R-:W2:Y:S04]  /*151c0*/  LDSM.16.M88.4 R32, [R193] ;  /* 0x00000000c120783b */ /* 0x000ea80000000200 */
[----:B------:R-:W-:Y:S04]  /*151d0*/  LDSM.16.M88.4 R240, [R200+0x8000] ;  /* 0x00800000c8f0783b */ /* 0x000fe80000000200 */
[----:B------:R-:W-:Y:S01]  /*151e0*/  LDSM.16.M88.4 R28, [R195+0x6800] ;  /* 0x00680000c31c783b */ /* 0x000fe20000000200 */
[C---:B------:R-:W-:Y:S03]  /*151f0*/  HMMA.16816.F32.BF16 R16, R4.reuse, R20, R16 ;  /* 0x000000140410723c */ /* 0x040fe60000041810 */
[----:B------:R-:W-:Y:S04]  /*15200*/  LDSM.16.M88.4 R236, [R197+0x2000] ;  /* 0x00200000c5ec783b */ /* 0x000fe80000000200 */
[----:B------:R-:W-:Y:S01]  /*15210*/  LDSM.16.M88.4 R232, [R195+0x8000] ;  /* 0x00800000c3e8783b */ /* 0x000fe20000000200 */
[----:B------:R-:W-:Y:S03]  /*15220*/  HMMA.16816.F32.BF16 R12, R4, R22, R12 ;  /* 0x00000016040c723c */ /* 0x000fe6000004180c */
[----:B------:R-:W-:Y:S04]  /*15230*/  LDSM.16.M88.4 R20, [R195+0x7000] ;  /* 0x00700000c314783b */ /* 0x000fe80000000200 */
[----:B------:R-:W0:Y:S01]  /*15240*/  LDGDEPBAR ;  /* 0x00000000000079af */ /* 0x000e220000000000 */
[----:B-1----:R-:W-:Y:S08]  /*15250*/  HMMA.16816.F32.BF16 R144, R176, R140, RZ ;  /* 0x0000008cb090723c */ /* 0x002ff000000418ff */
[C---:B------:R-:W-:Y:S08]  /*15260*/  HMMA.16816.F32.BF16 R16, R168.reuse, R172, R16 ;  /* 0x000000aca810723c */ /* 0x040ff00000041810 */
[----:B------:R-:W-:Y:S01]  /*15270*/  HMMA.16816.F32.BF16 R12, R168, R174, R12 ;  /* 0x000000aea80c723c */ /* 0x000fe2000004180c */
[----:B------:R-:W-:Y:S07]  /*15280*/  LDSM.16.M88.4 R172, [R195+0x7800] ;  /* 0x00780000c3ac783b */ /* 0x000fee0000000200 */
[C---:B------:R-:W-:Y:S08]  /*15290*/  HMMA.16816.F32.BF16 R160, R176.reuse, R156, RZ ;  /* 0x0000009cb0a0723c */ /* 0x040ff000000418ff */
[C---:B------:R-:W-:Y:S08]  /*152a0*/  HMMA.16816.F32.BF16 R140, R176.reuse, R142, RZ ;  /* 0x0000008eb08c723c */ /* 0x040ff000000418ff */
[C---:B------:R-:W-:Y:S08]  /*152b0*/  HMMA.16816.F32.BF16 R156, R176.reuse, R158, RZ ;  /* 0x0000009eb09c723c */ /* 0x040ff000000418ff */
[C---:B--2---:R-:W-:Y:S08]  /*152c0*/  HMMA.16816.F32.BF16 R180, R176.reuse, R8, RZ ;  /* 0x00000008b0b4723c */ /* 0x044ff000000418ff */
[----:B------:R-:W-:Y:S01]  /*152d0*/  HMMA.16816.F32.BF16 R176, R176, R10, RZ ;  /* 0x0000000ab0b0723c */ /* 0x000fe200000418ff */
[----:B------:R-:W1:Y:S07]  /*152e0*/  LDSM.16.M88.4 R8, [R201+0x2000] ;  /* 0x00200000c908783b */ /* 0x000e6e0000000200 */
[C---:B----4-:R-:W-:Y:S08]  /*152f0*/  HMMA.16816.F32.BF16 R16, R148.reuse, R152, R16 ;  /* 0x000000989410723c */ /* 0x050ff00000041810 */
[----:B------:R-:W-:Y:S01]  /*15300*/  HMMA.16816.F32.BF16 R12, R148, R154, R12 ;  /* 0x0000009a940c723c */ /* 0x000fe2000004180c */
[----:B------:R-:W-:Y:S07]  /*15310*/  LDSM.16.M88.4 R152, [R191+0x1800] ;  /* 0x00180000bf98783b */ /* 0x000fee0000000200 */
[C---:B------:R-:W-:Y:S08]  /*15320*/  HMMA.16816.F32.BF16 R144, R4.reuse, R164, R144 ;  /* 0x000000a40490723c */ /* 0x040ff00000041890 */
[C---:B------:R-:W-:Y:S01]  /*15330*/  HMMA.16816.F32.BF16 R140, R4.reuse, R166, R140 ;  /* 0x000000a6048c723c */ /* 0x040fe2000004188c */
[----:B------:R-:W-:Y:S07]  /*15340*/  LDSM.16.M88.4 R164, [R190] ;  /* 0x00000000bea4783b */ /* 0x000fee0000000200 */
[C---:B---3--:R-:W-:Y:S08]  /*15350*/  HMMA.16816.F32.BF16 R180, R4.reuse, R24, R180 ;  /* 0x0000001804b4723c */ /* 0x048ff000000418b4 */
[C---:B------:R-:W-:Y:S01]  /*15360*/  HMMA.16816.F32.BF16 R176, R4.reuse, R26, R176 ;  /* 0x0000001a04b0723c */ /* 0x040fe200000418b0 */
[----:B------:R-:W2:Y:S07]  /*15370*/  LDSM.16.M88.4 R24, [R199+0x2000] ;  /* 0x00200000c718783b */ /* 0x000eae0000000200 */
[C---:B------:R-:W-:Y:S08]  /*15380*/  HMMA.16816.F32.BF16 R160, R4.reuse, R32, R160 ;  /* 0x0000002004a0723c */ /* 0x040ff000000418a0 */
[----:B------:R-:W-:Y:S01]  /*15390*/  HMMA.16816.F32.BF16 R156, R4, R34, R156 ;  /* 0x00000022049c723c */ /* 0x000fe2000004189c */
[----:B------:R-:W3:Y:S04]  /*153a0*/  LDSM.16.M88.4 R32, [R191+0x800] ;  /* 0x00080000bf20783b */ /* 0x000ee80000000200 */
[----:B------:R-:W4:Y:S03]  /*153b0*/  LDSM.16.M88.4 R4, [R191+0x1000] ;  /* 0x00100000bf04783b */ /* 0x000f260000000200 */
[C---:B-1----:R-:W-:Y:S08]  /*153c0*/  HMMA.16816.F32.BF16 R16, R8.reuse, R240, R16 ;  /* 0x000000f00810723c */ /* 0x042ff00000041810 */
[----:B------:R-:W-:Y:S01]  /*153d0*/  HMMA.16816.F32.BF16 R12, R8, R242, R12 ;  /* 0x000000f2080c723c */ /* 0x000fe2000004180c */
[----:B------:R-:W-:Y:S07]  /*153e0*/  LDSM.16.M88.4 R240, [R186] ;  /* 0x00000000baf0783b */ /* 0x000fee0000000200 */
[C---:B------:R-:W-:Y:S08]  /*153f0*/  HMMA.16816.F32.BF16 R144, R168.reuse, R28, R144 ;  /* 0x0000001ca890723c */ /* 0x040ff00000041890 */
[C---:B------:R-:W-:Y:S01]  /*15400*/  HMMA.16816.F32.BF16 R140, R168.reuse, R30, R140 ;  /* 0x0000001ea88c723c */ /* 0x040fe2000004188c */
[----:B------:R-:W1:Y:S07]  /*15410*/  LDSM.16.M88.4 R28, [R200+0x8800] ;  /* 0x00880000c81c783b */ /* 0x000e6e0000000200 */
[C---:B------:R-:W-:Y:S08]  /*15420*/  HMMA.16816.F32.BF16 R160, R168.reuse, R20, R160 ;  /* 0x00000014a8a0723c */ /* 0x040ff000000418a0 */
[----:B------:R-:W-:Y:S01]  /*15430*/  HMMA.16816.F32.BF16 R156, R168, R22, R156 ;  /* 0x00000016a89c723c */ /* 0x000fe2000004189c */
[----:B------:R-:W1:Y:S07]  /*15440*/  LDSM.16.M88.4 R20, [R200+0x9000] ;  /* 0x00900000c814783b */ /* 0x000e6e0000000200 */
[C---:B--2---:R-:W-:Y:S08]  /*15450*/  HMMA.16816.F32.BF16 R16, R24.reuse, R164, R16 ;  /* 0x000000a41810723c */ /* 0x044ff00000041810 */
[----:B------:R-:W-:Y:S01]  /*15460*/  HMMA.16816.F32.BF16 R12, R24, R166, R12 ;  /* 0x000000a6180c723c */ /* 0x000fe2000004180c */
[----:B------:R-:W-:Y:S07]  /*15470*/  LDSM.16.M88.4 R164, [R188] ;  /* 0x00000000bca4783b */ /* 0x000fee0000000200 */
[C---:B---3--:R-:W-:Y:S08]  /*15480*/  HMMA.16816.F32.BF16 R144, R148.reuse, R32, R144 ;  /* 0x000000209490723c */ /* 0x048ff00000041890 */
[----:B------:R-:W-:Y:S01]  /*15490*/  HMMA.16816.F32.BF16 R140, R148, R34, R140 ;  /* 0x00000022948c723c */ /* 0x000fe2000004188c */
[----:B------:R-:W-:Y:S07]  /*154a0*/  LDSM.16.M88.4 R32, [R200+0x9800] ;  /* 0x00980000c820783b */ /* 0x000fee0000000200 */
[C---:B------:R-:W-:Y:S08]  /*154b0*/  HMMA.16816.F32.BF16 R180, R168.reuse, R172, R180 ;  /* 0x000000aca8b4723c */ /* 0x040ff000000418b4 */
[----:B------:R-:W-:Y:S01]  /*154c0*/  HMMA.16816.F32.BF16 R176, R168, R174, R176 ;  /* 0x000000aea8b0723c */ /* 0x000fe200000418b0 */
[----:B------:R-:W-:Y:S04]  /*154d0*/  LDSM.16.M88.4 R172, [R196+0x2000] ;  /* 0x00200000c4ac783b */ /* 0x000fe80000000200 */
[----:B------:R-:W2:Y:S03]  /*154e0*/  LDSM.16.M88.4 R168, [R191+0x2000] ;  /* 0x00200000bfa8783b */ /* 0x000ea60000000200 */
[C---:B----4-:R-:W-:Y:S08]  /*154f0*/  HMMA.16816.F32.BF16 R160, R148.reuse, R4, R160 ;  /* 0x0000000494a0723c */ /* 0x050ff000000418a0 */
[----:B------:R-:W-:Y:S01]  /*15500*/  HMMA.16816.F32.BF16 R156, R148, R6, R156 ;  /* 0x00000006949c723c */ /* 0x000fe2000004189c */
[----:B------:R-:W3:Y:S07]  /*15510*/  LDSM.16.M88.4 R4, [R189] ;  /* 0x00000000bd04783b */ /* 0x000eee0000000200 */
        /* <DEDUP_REMOVED lines=8> */
[----:B------:R-:W1:Y:S04]  /*155a0*/  LDSM.16.M88.4 R152, [R201+0x4000] ;  /* 0x00400000c998783b */ /* 0x000e680000000200 */
[----:B------:R-:W-:Y:S03]  /*155b0*/  LDSM.16.M88.4 R148, [R187] ;  /* 0x00000000bb94783b */ /* 0x000fe60000000200 */
[C---:B------:R-:W-:Y:S08]  /*155c0*/  HMMA.16816.F32.BF16 R160, R8.reuse, R20, R160 ;  /* 0x0000001408a0723c */ /* 0x040ff000000418a0 */
[----:B------:R-:W-:Y:S01]  /*155d0*/  HMMA.16816.F32.BF16 R156, R8, R22, R156 ;  /* 0x00000016089c723c */ /* 0x000fe2000004189c */
[----:B------:R-:W4:Y:S07]  /*155e0*/  LDSM.16.M88.4 R20, [R195+0x8800] ;  /* 0x00880000c314783b */ /* 0x000f2e0000000200 */
[C---:B--2---:R-:W-:Y:S08]  /*155f0*/  HMMA.16816.F32.BF16 R16, R172.reuse, R168, R16 ;  /* 0x000000a8ac10723c */ /* 0x044ff00000041810 */
[----:B------:R-:W-:Y:S01]  /*15600*/  HMMA.16816.F32.BF16 R12, R172, R170, R12 ;  /* 0x000000aaac0c723c */ /* 0x000fe2000004180c */
[----:B------:R-:W-:Y:S07]  /*15610*/  LDSM.16.M88.4 R168, [R191+0x3000] ;  /* 0x00300000bfa8783b */ /* 0x000fee0000000200 */
[C---:B---3--:R-:W-:Y:S08]  /*15620*/  HMMA.16816.F32.BF16 R144, R24.reuse, R4, R144 ;  /* 0x000000041890723c */ /* 0x048ff00000041890 */
[----:B------:R-:W-:Y:S01]  /*15630*/  HMMA.16816.F32.BF16 R140, R24, R6, R140 ;  /* 0x00000006188c723c */ /* 0x000fe2000004188c */
[----:B------:R-:W-:Y:S07]  /*15640*/  LDSM.16.M88.4 R4, [R191+0x2800] ;  /* 0x00280000bf04783b */ /* 0x000fee0000000200 */
[C---:B------:R-:W-:Y:S08]  /*15650*/  HMMA.16816.F32.BF16 R180, R8.reuse, R32, R180 ;  /* 0x0000002008b4723c */ /* 0x040ff000000418b4 */
[----:B------:R-:W-:Y:S01]  /*15660*/  HMMA.16816.F32.BF16 R176, R8, R34, R176 ;  /* 0x0000002208b0723c */ /* 0x000fe200000418b0 */
[----:B------:R-:W2:Y:S04]  /*15670*/  LDSM.16.M88.4 R32, [R199+0x4000] ;  /* 0x00400000c720783b */ /* 0x000ea80000000200 */
[----:B------:R-:W3:Y:S03]  /*15680*/  LDSM.16.M88.4 R8, [R195+0x9000] ;  /* 0x00900000c308783b */ /* 0x000ee60000000200 */
[C---:B-1----:R-:W-:Y:S08]  /*15690*/  HMMA.16816.F32.BF16 R16, R152.reuse, R28, R16 ;  /* 0x0000001c9810723c */ /* 0x042ff00000041810 */
[----:B------:R-:W-:Y:S01]  /*156a0*/  HMMA.16816.F32.BF16 R12, R152, R30, R12 ;  /* 0x0000001e980c723c */ /* 0x000fe2000004180c */
[----:B------:R-:W-:Y:S07]  /*156b0*/  LDSM.16.M88.4 R28, [R185] ;  /* 0x00000000b91c783b */ /* 0x000fee0000000200 */
        /* <DEDUP_REMOVED lines=13> */
[----:B------:R-:W-:Y:S01]  /*15790*/  HMMA.16816.F32.BF16 R140, R172, R6, R140 ;  /* 0x00000006ac8c723c */ /* 0x000fe2000004188c */
[----:B------:R-:W-:Y:S07]  /*157a0*/  LDSM.16.M88.4 R4, [R191+0x4000] ;  /* 0x00400000bf04783b */ /* 0x000fee0000000200 */
[C---:B---3--:R-:W-:Y:S08]  /*157b0*/  HMMA.16816.F32.BF16 R160, R236.reuse, R8, R160 ;  /* 0x00000008eca0723c */ /* 0x048ff000000418a0 */
[----:B------:R-:W-:Y:S01]  /*157c0*/  HMMA.16816.F32.BF16 R156, R236, R10, R156 ;  /* 0x0000000aec9c723c */ /* 0x000fe2000004189c */
[----:B------:R-:W2:Y:S07]  /*157d0*/  LDSM.16.M88.4 R8, [R196+0x4000] ;  /* 0x00400000c408783b */ /* 0x000eae0000000200 */
[C---:B-1----:R-:W-:Y:S08]  /*157e0*/  HMMA.16816.F32.BF16 R16, R24.reuse, R20, R16 ;  /* 0x000000141810723c */ /* 0x042ff00000041810 */
[----:B------:R-:W-:Y:S01]  /*157f0*/  HMMA.16816.F32.BF16 R12, R24, R22, R12 ;  /* 0x00000016180c723c */ /* 0x000fe2000004180c */
[----:B------:R-:W-:Y:S07]  /*15800*/  LDSM.16.M88.4 R20, [R184] ;  /* 0x00000000b814783b */ /* 0x000fee0000000200 */
[----:B----4-:R-:W-:Y:S08]  /*15810*/  HMMA.16816.F32.BF16 R144, R152, R148, R144 ;  /* 0x000000949890723c */ /* 0x010ff00000041890 */
[C---:B------:R-:W-:Y:S08]  /*15820*/  HMMA.16816.F32.BF16 R180, R236.reuse, R232, R180 ;  /* 0x000000e8ecb4723c */ /* 0x040ff000000418b4 */
[----:B------:R-:W-:Y:S01]  /*15830*/  HMMA.16816.F32.BF16 R176, R236, R234, R176 ;  /* 0x000000eaecb0723c */ /* 0x000fe200000418b0 */
[----:B------:R-:W1:Y:S07]  /*15840*/  LDSM.16.M88.4 R232, [R200+0xb000] ;  /* 0x00b00000c8e8783b */ /* 0x000e6e0000000200 */
[----:B------:R-:W-:Y:S01]  /*15850*/  HMMA.16816.F32.BF16 R148, R152, R150, R140 ;  /* 0x000000969894723c */ /* 0x000fe2000004188c */
[----:B------:R-:W3:Y:S07]  /*15860*/  LDSM.16.M88.4 R140, [R195+0xa800] ;  /* 0x00a80000c38c783b */ /* 0x000eee0000000200 */
[----:B------:R-:W-:Y:S08]  /*15870*/  HMMA.16816.F32.BF16 R160, R172, R168, R160 ;  /* 0x000000a8aca0723c */ /* 0x000ff000000418a0 */
[C---:B--2---:R-:W-:Y:S08]  /*15880*/  HMMA.16816.F32.BF16 R16, R8.reuse, R4, R16 ;  /* 0x000000040810723c */ /* 0x044ff00000041810 */
[----:B------:R-:W-:Y:S01]  /*15890*/  HMMA.16816.F32.BF16 R12, R8, R6, R12 ;  /* 0x00000006080c723c */ /* 0x000fe2000004180c */
[----:B------:R-:W2:Y:S07]  /*158a0*/  LDSM.16.M88.4 R4, [R200+0xb800] ;  /* 0x00b80000c804783b */ /* 0x000eae0000000200 */
[----:B------:R-:W-:Y:S08]  /*158b0*/  HMMA.16816.F32.BF16 R156, R172, R170, R156 ;  /* 0x000000aaac9c723c */ /* 0x000ff0000004189c */
[----:B------:R-:W-:Y:S01]  /*158c0*/  HMMA.16816.F32.BF16 R144, R32, R28, R144 ;  /* 0x0000001c2090723c */ /* 0x000fe20000041890 */
[----:B-----5:R-:W-:-:S02]  /*158d0*/  FMUL.FTZ R16, R16, R0 ;  /* 0x0000000010107220 */ /* 0x020fc40000410000 */
[-C--:B------:R-:W-:Y:S02]  /*158e0*/  FMUL.FTZ R17, R17, R0.reuse ;  /* 0x0000000011117220 */ /* 0x080fe40000410000 */
[----:B------:R-:W4:Y:S03]  /*158f0*/  MUFU.TANH R133, R16 ;  /* 0x0000001000857308 */ /* 0x000f260000002400 */
[----:B------:R-:W-:Y:S01]  /*15900*/  HMMA.16816.F32.BF16 R148, R32, R30, R148 ;  /* 0x0000001e2094723c */ /* 0x000fe20000041894 */
[----:B------:R-:W-:Y:S01]  /*15910*/  LDSM.16.M88.4 R28, [R191+0x4800] ;  /* 0x00480000bf1c783b */ /* 0x000fe20000000200 */
[-C--:B------:R-:W-:Y:S02]  /*15920*/  FMUL.FTZ R12, R12, R0.reuse ;  /* 0x000000000c0c7220 */ /* 0x080fe40000410000 */
[-C--:B------:R-:W-:Y:S01]  /*15930*/  FMUL.FTZ R13, R13, R0.reuse ;  /* 0x000000000d0d7220 */ /* 0x080fe20000410000 */
[----:B------:R-:W5:Y:S01]  /*15940*/  MUFU.TANH R134, R17 ;  /* 0x0000001100867308 */ /* 0x000f620000002400 */
[----:B------:R-:W-:-:S02]  /*15950*/  FMUL.FTZ R14, R14, R0 ;  /* 0x000000000e0e7220 */ /* 0x000fc40000410000 */
[----:B------:R-:W-:Y:S01]  /*15960*/  HMMA.16816.F32.BF16 R180, R172, R164, R180 ;  /* 0x000000a4acb4723c */ /* 0x000fe200000418b4 */
[----:B------:R-:W-:-:S04]  /*15970*/  FMUL.FTZ R15, R15, R0 ;  /* 0x000000000f0f7220 */ /* 0x000fc80000410000 */
[----:B------:R2:W2:Y:S01]  /*15980*/  MUFU.TANH R168, R12 ;  /* 0x0000000c00a87308 */ /* 0x0004a20000002400 */
[----:B----4-:R-:W-:Y:S02]  /*15990*/  FSEL R133, R133, -INF , !P4 ;  /* 0xff80000085857808 */ /* 0x010fe40006000000 */
[----:B-1----:R-:W-:Y:S08]  /*159a0*/  HMMA.16816.F32.BF16 R160, R152, R232, R160 ;  /* 0x000000e898a0723c */ /* 0x002ff000000418a0 */
[----:B------:R-:W-:Y:S01]  /*159b0*/  HMMA.16816.F32.BF16 R176, R172, R166, R176 ;  /* 0x000000a6acb0723c */ /* 0x000fe200000418b0 */
[----:B------:R-:W1:Y:S01]  /*159c0*/  LDSM.16.M88.4 R164, [R135] ;  /* 0x0000000087a4783b */ /* 0x000e620000000200 */
[----:B--2---:R-:W-:-:S06]  /*159d0*/  IADD3 R12, R2, 0x1, RZ ;  /* 0x00000001020c7810 */ /* 0x004fcc0007ffe0ff */
[----:B------:R-:W-:Y:S01]  /*159e0*/  HMMA.16816.F32.BF16 R156, R152, R234, R156 ;  /* 0x000000ea989c723c */ /* 0x000fe2000004189c */
[C---:B------:R-:W-:Y:S02]  /*159f0*/  ISETP.GE.AND P5, PT, R12.reuse, R225, PT ;  /* 0x000000e10c00720c */ /* 0x040fe40003fa6270 */
[CC--:B------:R-:W-:Y:S02]  /*15a00*/  ISETP.GE.AND P3, PT, R12.reuse, R223.reuse, PT ;  /* 0x000000df0c00720c */ /* 0x0c0fe40003f66270 */
[C---:B------:R-:W-:Y:S02]  /*15a10*/  ISETP.GE.OR P5, PT, R12.reuse, R224, !P5 ;  /* 0x000000e00c00720c */ /* 0x040fe40006fa6670 */
[----:B------:R-:W-:Y:S01]  /*15a20*/  ISETP.GE.OR P3, PT, R12, R222, !P3 ;  /* 0x000000de0c00720c */ /* 0x000fe20005f66670 */
[----:B---3--:R-:W-:Y:S01]  /*15a30*/  HMMA.16816.F32.BF16 R144, R24, R140, R144 ;  /* 0x0000008c1890723c */ /* 0x008fe20000041890 */
[----:B-----5:R-:W-:Y:S02]  /*15a40*/  FSEL R134, R134, -INF , !P5 ;  /* 0xff80000086867808 */ /* 0x020fe40006800000 */
[----:B------:R-:W-:-:S04]  /*15a50*/  ISETP.GE.AND P5, PT, R2, R223, PT ;  /* 0x000000df0200720c */ /* 0x000fc80003fa6270 */
[----:B------:R-:W-:Y:S01]  /*15a60*/  ISETP.GE.OR P5, PT, R2, R222, !P5 ;  /* 0x000000de0200720c */ /* 0x000fe20006fa6670 */
[----:B------:R-:W-:Y:S01]  /*15a70*/  HMMA.16816.F32.BF16 R148, R24, R142, R148 ;  /* 0x0000008e1894723c */ /* 0x000fe20000041894 */
[----:B------:R-:W2:Y:S07]  /*15a80*/  LDSM.16.M88.4 R140, [R195+0xb000] ;  /* 0x00b00000c38c783b */ /* 0x000eae0000000200 */
[----:B------:R-:W-:Y:S08]  /*15a90*/  HMMA.16816.F32.BF16 R180, R152, R4, R180 ;  /* 0x0000000498b4723c */ /* 0x000ff000000418b4 */
[----:B------:R-:W-:Y:S01]  /*15aa0*/  HMMA.16816.F32.BF16 R160, R32, R20, R160 ;  /* 0x0000001420a0723c */ /* 0x000fe200000418a0 */
[----:B------:R-:W-:Y:S06]  /*15ab0*/  MUFU.TANH R20, R13 ;  /* 0x0000000d00147308 */ /* 0x000fec0000002400 */
[-C--:B------:R-:W-:Y:S01]  /*15ac0*/  FMUL.FTZ R21, R18, R0.reuse ;  /* 0x0000000012157220 */ /* 0x080fe20000410000 */
[----:B------:R-:W-:Y:S01]  /*15ad0*/  HMMA.16816.F32.BF16 R176, R152, R6, R176 ;  /* 0x0000000698b0723c */ /* 0x000fe200000418b0 */
[----:B------:R-:W3:Y:S04]  /*15ae0*/  LDSM.16.M88.4 R4, [R195+0xb800] ;  /* 0x00b80000c304783b */ /* 0x000ee80000000200 */
[----:B------:R-:W4:Y:S03]  /*15af0*/  MUFU.TANH R21, R21 ;  /* 0x0000001500157308 */ /* 0x000f260000002400 */
[C---:B------:R-:W-:Y:S05]  /*15b00*/  HMMA.16816.F32.BF16 R156, R32.reuse, R22, R156 ;  /* 0x00000016209c723c */ /* 0x040fea000004189c */
[----:B------:R-:W-:Y:S02]  /*15b10*/  MUFU.TANH R23, R14 ;  /* 0x0000000e00177308 */ /* 0x000fe40000002400 */
[----:B------:R-:W-:Y:S01]  /*15b20*/  FMUL.FTZ R22, R19, R0 ;  /* 0x0000000013167220 */ /* 0x000fe20000410000 */
[----:B-1----:R-:W-:Y:S01]  /*15b30*/  HMMA.16816.F32.BF16 R180, R32, R164, R180 ;  /* 0x000000a420b4723c */ /* 0x002fe200000418b4 */
[----:B------:R-:W1:Y:S04]  /*15b40*/  LDSM.16.M88.4 R16, [R191+0x5000] ;  /* 0x00500000bf10783b */ /* 0x000e680000000200 */
[----:B------:R-:W5:Y:S03]  /*15b50*/  MUFU.TANH R22, R22 ;  /* 0x0000001600167308 */ /* 0x000f660000002400 */
[----:B------:R-:W-:Y:S05]  /*15b60*/  HMMA.16816.F32.BF16 R144, R8, R28, R144 ;  /* 0x0000001c0890723c */ /* 0x000fea0000041890 */
[----:B------:R3:W-:Y:S03]  /*15b70*/  MUFU.TANH R28, R15 ;  /* 0x0000000f001c7308 */ /* 0x0007e60000002400 */
[----:B--2---:R-:W-:Y:S08]  /*15b80*/  HMMA.16816.F32.BF16 R160, R24, R140, R160 ;  /* 0x0000008c18a0723c */ /* 0x004ff000000418a0 */
[----:B------:R-:W-:Y:S01]  /*15b90*/  HMMA.16816.F32.BF16 R176, R32, R166, R176 ;  /* 0x000000a620b0723c */ /* 0x000fe200000418b0 */
[----:B---3--:R-:W2:Y:S01]  /*15ba0*/  LDSM.16.M88.4 R12, [R191+0x5800] ;  /* 0x00580000bf0c783b */ /* 0x008ea20000000200 */
[----:B------:R-:W-:-:S06]  /*15bb0*/  DEPBAR.LE SB0, 0x0 ;  /* 0x000080000000791a */ /* 0x000fcc0000000000 */
[----:B------:R-:W-:Y:S01]  /*15bc0*/  HMMA.16816.F32.BF16 R156, R24, R142, R156 ;  /* 0x0000008e189c723c */ /* 0x000fe2000004189c */
[-C--:B------:R-:W-:Y:S02]  /*15bd0*/  FMUL.FTZ R29, R144, R0.reuse ;  /* 0x00000000901d7220 */ /* 0x080fe40000410000 */
[----:B------:R-:W-:-:S04]  /*15be0*/  FMUL.FTZ R32, R146, R0 ;  /* 0x0000000092207220 */ /* 0x000fc80000410000 */
[----:B------:R-:W3:Y:S01]  /*15bf0*/  MUFU.TANH R29, R29 ;  /* 0x0000001d001d7308 */ /* 0x000ee20000002400 */
[----:B------:R-:W-:Y:S07]  /*15c00*/  HMMA.16816.F32.BF16 R148, R8, R30, R148 ;  /* 0x0000001e0894723c */ /* 0x000fee0000041894 */
[----:B------:R-:W-:Y:S01]  /*15c10*/  FMUL.FTZ R30, R145, R0 ;  /* 0x00000000911e7220 */ /* 0x000fe20000410000 */
[----:B------:R-:W-:Y:S01]  /*15c20*/  HMMA.16816.F32.BF16 R180, R24, R4, R180 ;  /* 0x0000000418b4723c */ /* 0x000fe200000418b4 */
[----:B------:R-:W-:Y:S06]  /*15c30*/  MUFU.TANH R32, R32 ;  /* 0x0000002000207308 */ /* 0x000fec0000002400 */
[C---:B------:R-:W-:Y:S01]  /*15c40*/  IADD3 R5, R2.reuse, 0x8, RZ ;  /* 0x0000000802057810 */ /* 0x040fe20007ffe0ff */
[----:B-1----:R-:W-:Y:S01]  /*15c50*/  HMMA.16816.F32.BF16 R160, R8, R16, R160 ;  /* 0x0000001008a0723c */ /* 0x002fe200000418a0 */
[----:B------:R-:W1:Y:S01]  /*15c60*/  MUFU.TANH R30, R30 ;  /* 0x0000001e001e7308 */ /* 0x000e620000002400 */
[----:B------:R-:W-:-:S02]  /*15c70*/  IADD3 R4, R2, 0x9, RZ ;  /* 0x0000000902047810 */ /* 0x000fc40007ffe0ff */
[-C--:B------:R-:W-:Y:S02]  /*15c80*/  ISETP.GE.AND P1, PT, R5, R225.reuse, PT ;  /* 0x000000e10500720c */ /* 0x080fe40003f26270 */
[----:B------:R-:W-:Y:S01]  /*15c90*/  ISETP.GE.AND P2, PT, R4, R225, PT ;  /* 0x000000e10400720c */ /* 0x000fe20003f46270 */
[-C--:B------:R-:W-:Y:S01]  /*15ca0*/  FMUL.FTZ R16, R147, R0.reuse ;  /* 0x0000000093107220 */ /* 0x080fe20000410000 */
[----:B------:R-:W-:Y:S01]  /*15cb0*/  HMMA.16816.F32.BF16 R176, R24, R6, R176 ;  /* 0x0000000618b0723c */ /* 0x000fe200000418b0 */
[----:B------:R-:W-:Y:S01]  /*15cc0*/  FMUL.FTZ R31, R148, R0 ;  /* 0x00000000941f7220 */ /* 0x000fe20000410000 */
[----:B------:R-:W-:Y:S01]  /*15cd0*/  ISETP.GE.OR P1, PT, R5, R224, !P1 ;  /* 0x000000e00500720c */ /* 0x000fe20004f26670 */
[-C--:B------:R-:W-:Y:S01]  /*15ce0*/  FMUL.FTZ R17, R150, R0.reuse ;  /* 0x0000000096117220 */ /* 0x080fe20000410000 */
[----:B------:R-:W-:Y:S01]  /*15cf0*/  ISETP.GE.AND P4, PT, R4, R223, PT ;  /* 0x000000df0400720c */ /* 0x000fe20003f86270 */
[----:B------:R-:W-:Y:S01]  /*15d00*/  FMUL.FTZ R140, R149, R0 ;  /* 0x00000000958c7220 */ /* 0x000fe20000410000 */
[----:B------:R-:W-:Y:S01]  /*15d10*/  FSEL R168, R168, -INF , !P1 ;  /* 0xff800000a8a87808 */ /* 0x000fe20004800000 */
[----:B------:R-:W1:Y:S01]  /*15d20*/  MUFU.TANH R31, R31 ;  /* 0x0000001f001f7308 */ /* 0x000e620000002400 */
[----:B------:R-:W-:Y:S01]  /*15d30*/  HMMA.16816.F32.BF16 R156, R8, R18, R156 ;  /* 0x00000012089c723c */ /* 0x000fe2000004189c */
[----:B------:R-:W-:-:S02]  /*15d40*/  IADD3 R24, R2, 0x10, RZ ;  /* 0x0000001002187810 */ /* 0x000fc40007ffe0ff */
[----:B------:R-:W-:Y:S02]  /*15d50*/  IADD3 R7, R2, 0x11, RZ ;  /* 0x0000001102077810 */ /* 0x000fe40007ffe0ff */
[----:B----4-:R-:W-:Y:S02]  /*15d60*/  FSEL R6, R21, -INF , !P5 ;  /* 0xff80000015067808 */ /* 0x010fe40006800000 */
[----:B------:R-:W-:Y:S01]  /*15d70*/  ISETP.GE.AND P6, PT, R5, R223, PT ;  /* 0x000000df0500720c */ /* 0x000fe20003fc6270 */
[C---:B--2---:R-:W-:Y:S01]  /*15d80*/  HMMA.16816.F32.BF16 R180, R8.reuse, R12, R180 ;  /* 0x0000000c08b4723c */ /* 0x044fe200000418b4 */
[-C--:B------:R-:W-:Y:S01]  /*15d90*/  ISETP.GE.AND P1, PT, R24, R225.reuse, PT ;  /* 0x000000e11800720c */ /* 0x080fe20003f26270 */
[-C--:B------:R-:W-:Y:S01]  /*15da0*/  FMUL.FTZ R19, R151, R0.reuse ;  /* 0x0000000097137220 */ /* 0x080fe20000410000 */
[----:B------:R-:W-:Y:S01]  /*15db0*/  ISETP.GE.AND P5, PT, R7, R225, PT ;  /* 0x000000e10700720c */ /* 0x000fe20003fa6270 */
[----:B------:R-:W-:Y:S01]  /*15dc0*/  FMUL.FTZ R18, R160, R0 ;  /* 0x00000000a0127220 */ /* 0x000fe20000410000 */
[C---:B------:R-:W-:Y:S01]  /*15dd0*/  ISETP.GE.OR P2, PT, R4.reuse, R224, !P2 ;  /* 0x000000e00400720c */ /* 0x040fe20005746670 */
[----:B------:R-:W2:Y:S01]  /*15de0*/  MUFU.TANH R17, R17 ;  /* 0x0000001100117308 */ /* 0x000ea20000002400 */
[----:B------:R-:W-:Y:S01]  /*15df0*/  ISETP.GE.OR P4, PT, R4, R222, !P4 ;  /* 0x000000de0400720c */ /* 0x000fe20006786670 */
[-C--:B------:R-:W-:Y:S01]  /*15e00*/  FMUL.FTZ R161, R161, R0.reuse ;  /* 0x00000000a1a17220 */ /* 0x080fe20000410000 */
[----:B-----5:R-:W-:Y:S01]  /*15e10*/  FSEL R4, R22, -INF , !P3 ;  /* 0xff80000016047808 */ /* 0x020fe20005800000 */
[----:B------:R-:W-:Y:S01]  /*15e20*/  HMMA.16816.F32.BF16 R176, R8, R14, R176 ;  /* 0x0000000e08b0723c */ /* 0x000fe200000418b0 */
[----:B------:R-:W-:Y:S01]  /*15e30*/  ISETP.GE.AND P3, PT, R7, R223, PT ;  /* 0x000000df0700720c */ /* 0x000fe20003f66270 */
[----:B------:R-:W-:Y:S01]  /*15e40*/  FMUL.FTZ R162, R162, R0 ;  /* 0x00000000a2a27220 */ /* 0x000fe20000410000 */
[----:B------:R-:W-:Y:S01]  /*15e50*/  ISETP.GE.OR P6, PT, R5, R222, !P6 ;  /* 0x000000de0500720c */ /* 0x000fe200077c6670 */
[----:B------:R-:W4:Y:S01]  /*15e60*/  MUFU.TANH R19, R19 ;  /* 0x0000001300137308 */ /* 0x000f220000002400 */
[----:B------:R-:W-:Y:S01]  /*15e70*/  ISETP.GE.OR P1, PT, R24, R224, !P1 ;  /* 0x000000e01800720c */ /* 0x000fe20004f26670 */
[----:B------:R-:W-:Y:S01]  /*15e80*/  FMUL.FTZ R157, R157, R0 ;  /* 0x000000009d9d7220 */ /* 0x000fe20000410000 */
[----:B------:R-:W-:Y:S01]  /*15e90*/  ISETP.GE.OR P5, PT, R7, R224, !P5 ;  /* 0x000000e00700720c */ /* 0x000fe20006fa6670 */
[-C--:B------:R-:W-:Y:S01]  /*15ea0*/  FMUL.FTZ R163, R163, R0.reuse ;  /* 0x00000000a3a37220 */ /* 0x080fe20000410000 */
[----:B------:R-:W-:Y:S01]  /*15eb0*/  IADD3 R13, R2, 0x18, RZ ;  /* 0x00000018020d7810 */ /* 0x000fe20007ffe0ff */
[----:B------:R-:W-:Y:S01]  /*15ec0*/  FMUL.FTZ R156, R156, R0 ;  /* 0x000000009c9c7220 */ /* 0x000fe20000410000 */
[----:B------:R-:W-:Y:S01]  /*15ed0*/  IADD3 R12, R2, 0x19, RZ ;  /* 0x00000019020c7810 */ /* 0x000fe20007ffe0ff */
[----:B------:R-:W5:Y:S01]  /*15ee0*/  MUFU.TANH R18, R18 ;  /* 0x0000001200127308 */ /* 0x000f620000002400 */
[----:B------:R-:W-:Y:S01]  /*15ef0*/  ISETP.GE.OR P3, PT, R7, R222, !P3 ;  /* 0x000000de0700720c */ /* 0x000fe20005f66670 */
[-C--:B------:R-:W-:Y:S01]  /*15f00*/  FMUL.FTZ R146, R182, R0.reuse ;  /* 0x00000000b6927220 */ /* 0x080fe20000410000 */
[----:B------:R-:W-:Y:S01]  /*15f10*/  FSEL R7, R23, -INF , !P6 ;  /* 0xff80000017077808 */ /* 0x000fe20007000000 */
[-C--:B------:R-:W-:Y:S01]  /*15f20*/  FMUL.FTZ R159, R159, R0.reuse ;  /* 0x000000009f9f7220 */ /* 0x080fe20000410000 */
[----:B---3--:R-:W-:Y:S01]  /*15f30*/  FSEL R27, R29, -INF , !P1 ;  /* 0xff8000001d1b7808 */ /* 0x008fe20004800000 */
[-C--:B------:R-:W-:Y:S01]  /*15f40*/  FMUL.FTZ R160, R180, R0.reuse ;  /* 0x00000000b4a07220 */ /* 0x080fe20000410000 */
[----:B-1----:R-:W-:Y:S01]  /*15f50*/  FSEL R26, R30, -INF , !P5 ;  /* 0xff8000001e1a7808 */ /* 0x002fe20006800000 */
[----:B------:R-:W1:Y:S01]  /*15f60*/  MUFU.TANH R140, R140 ;  /* 0x0000008c008c7308 */ /* 0x000e620000002400 */
[-C--:B------:R-:W-:Y:S01]  /*15f70*/  ISETP.GE.AND P6, PT, R13, R225.reuse, PT ;  /* 0x000000e10d00720c */ /* 0x080fe20003fc6270 */
[-C--:B------:R-:W-:Y:S01]  /*15f80*/  FMUL.FTZ R158, R158, R0.reuse ;  /* 0x000000009e9e7220 */ /* 0x080fe20000410000 */
[C---:B------:R-:W-:Y:S01]  /*15f90*/  ISETP.GE.AND P1, PT, R12.reuse, R225, PT ;  /* 0x000000e10c00720c */ /* 0x040fe20003f26270 */
[-C--:B------:R-:W-:Y:S01]  /*15fa0*/  FMUL.FTZ R145, R183, R0.reuse ;  /* 0x00000000b7917220 */ /* 0x080fe20000410000 */
[C---:B------:R-:W-:Y:S01]  /*15fb0*/  ISETP.GE.AND P5, PT, R12.reuse, R223, PT ;  /* 0x000000df0c00720c */ /* 0x040fe20003fa6270 */
[----:B------:R-:W-:Y:S01]  /*15fc0*/  FMUL.FTZ R147, R177, R0 ;  /* 0x00000000b1937220 */ /* 0x000fe20000410000 */
[-C--:B------:R-:W-:Y:S01]  /*15fd0*/  ISETP.GE.OR P6, PT, R13, R224.reuse, !P6 ;  /* 0x000000e00d00720c */ /* 0x080fe200077c6670 */
[----:B------:R-:W3:Y:S01]  /*15fe0*/  MUFU.TANH R16, R16 ;  /* 0x0000001000107308 */ /* 0x000ee20000002400 */
[----:B------:R-:W-:Y:S01]  /*15ff0*/  ISETP.GE.OR P1, PT, R12, R224, !P1 ;  /* 0x000000e00c00720c */ /* 0x000fe20004f26670 */
[----:B------:R-:W-:Y:S01]  /*16000*/  FMUL.FTZ R144, R178, R0 ;  /* 0x00000000b2907220 */ /* 0x000fe20000410000 */
[----:B------:R-:W-:Y:S01]  /*16010*/  ISETP.GE.OR P5, PT, R12, R222, !P5 ;  /* 0x000000de0c00720c */ /* 0x000fe20006fa6670 */
[----:B------:R-:W-:Y:S01]  /*16020*/  FMUL.FTZ R154, R179, R0 ;  /* 0x00000000b39a7220 */ /* 0x000fe20000410000 */
[----:B------:R-:W-:-:S02]  /*16030*/  FSEL R5, R20, -INF , !P2 ;  /* 0xff80000014057808 */ /* 0x000fc40005000000 */
[----:B------:R-:W-:Y:S01]  /*16040*/  FSEL R28, R28, -INF , !P4 ;  /* 0xff8000001c1c7808 */ /* 0x000fe20006000000 */
[----:B------:R-:W1:Y:S01]  /*16050*/  MUFU.TANH R175, R161 ;  /* 0x000000a100af7308 */ /* 0x000e620000002400 */
[----:B------:R-:W-:Y:S02]  /*16060*/  IADD3 R12, R2, 0x20, RZ ;  /* 0x00000020020c7810 */ /* 0x000fe40007ffe0ff */
[-C--:B------:R-:W-:Y:S02]  /*16070*/  ISETP.GE.AND P2, PT, R24, R223.reuse, PT ;  /* 0x000000df1800720c */ /* 0x080fe40003f46270 */
[----:B------:R-:W-:Y:S02]  /*16080*/  ISETP.GE.AND P4, PT, R13, R223, PT ;  /* 0x000000df0d00720c */ /* 0x000fe40003f86270 */
[----:B------:R-:W-:Y:S01]  /*16090*/  FSEL R25, R31, -INF , !P6 ;  /* 0xff8000001f197808 */ /* 0x000fe20007000000 */
[----:B------:R-:W1:Y:S01]  /*160a0*/  MUFU.TANH R173, R157 ;  /* 0x0000009d00ad7308 */ /* 0x000e620000002400 */
[----:B------:R-:W-:-:S02]  /*160b0*/  ISETP.GE.AND P6, PT, R12, R225, PT ;  /* 0x000000e10c00720c */ /* 0x000fc40003fc6270 */
[-C--:B------:R-:W-:Y:S02]  /*160c0*/  ISETP.GE.OR P2, PT, R24, R222.reuse, !P2 ;  /* 0x000000de1800720c */ /* 0x080fe40005746670 */
[----:B------:R-:W-:Y:S02]  /*160d0*/  ISETP.GE.OR P4, PT, R13, R222, !P4 ;  /* 0x000000de0d00720c */ /* 0x000fe40006786670 */
[----:B------:R-:W-:Y:S01]  /*160e0*/  IADD3 R13, R2, 0x21, RZ ;  /* 0x00000021020d7810 */ /* 0x000fe20007ffe0ff */
[----:B------:R-:W1:Y:S01]  /*160f0*/  MUFU.TANH R172, R162 ;  /* 0x000000a200ac7308 */ /* 0x000e620000002400 */
[----:B------:R-:W-:Y:S02]  /*16100*/  ISETP.GE.OR P6, PT, R12, R224, !P6 ;  /* 0x000000e00c00720c */ /* 0x000fe400077c6670 */
[----:B------:R-:W-:Y:S02]  /*16110*/  FSEL R23, R32, -INF , !P2 ;  /* 0xff80000020177808 */ /* 0x000fe40005000000 */
[----:B------:R-:W-:-:S02]  /*16120*/  IADD3 R9, R2, 0x28, RZ ;  /* 0x0000002802097810 */ /* 0x000fc40007ffe0ff */
[----:B------:R-:W-:Y:S01]  /*16130*/  IADD3 R8, R2, 0x29, RZ ;  /* 0x0000002902087810 */ /* 0x000fe20007ffe0ff */
[----:B------:R-:W1:Y:S01]  /*16140*/  MUFU.TANH R171, R163 ;  /* 0x000000a300ab7308 */ /* 0x000e620000002400 */
[-C--:B------:R-:W-:Y:S02]  /*16150*/  ISETP.GE.AND P2, PT, R13, R225.reuse, PT ;  /* 0x000000e10d00720c */ /* 0x080fe40003f46270 */
[----:B--2---:R-:W-:Y:S02]  /*16160*/  FSEL R21, R17, -INF , !P4 ;  /* 0xff80000011157808 */ /* 0x004fe40006000000 */
[----:B----4-:R-:W-:Y:S02]  /*16170*/  FSEL R20, R19, -INF , !P5 ;  /* 0xff80000013147808 */ /* 0x010fe40006800000 */
[----:B-----5:R-:W-:Y:S01]  /*16180*/  FSEL R180, R18, -INF , !P6 ;  /* 0xff80000012b47808 */ /* 0x020fe20007000000 */
[----:B------:R-:W2:Y:S01]  /*16190*/  MUFU.TANH R174, R156 ;  /* 0x0000009c00ae7308 */ /* 0x000ea20000002400 */
[----:B------:R-:W-:-:S02]  /*161a0*/  ISETP.GE.AND P4, PT, R9, R225, PT ;  /* 0x000000e10900720c */ /* 0x000fc40003f86270 */
[----:B------:R-:W-:Y:S02]  /*161b0*/  ISETP.GE.AND P5, PT, R9, R223, PT ;  /* 0x000000df0900720c */ /* 0x000fe40003fa6270 */
[C---:B------:R-:W-:Y:S02]  /*161c0*/  ISETP.GE.AND P6, PT, R8.reuse, R225, PT ;  /* 0x000000e10800720c */ /* 0x040fe40003fc6270 */
[-C--:B------:R-:W-:Y:S01]  /*161d0*/  ISETP.GE.OR P2, PT, R13, R224.reuse, !P2 ;  /* 0x000000e00d00720c */ /* 0x080fe20005746670 */
[----:B------:R4:W-:Y:S01]  /*161e0*/  MUFU.TANH R169, R159 ;  /* 0x0000009f00a97308 */ /* 0x0009e20000002400 */
[C---:B------:R-:W-:Y:S02]  /*161f0*/  ISETP.GE.OR P4, PT, R9.reuse, R224, !P4 ;  /* 0x000000e00900720c */ /* 0x040fe40006786670 */
[----:B------:R-:W-:Y:S02]  /*16200*/  ISETP.GE.OR P5, PT, R9, R222, !P5 ;  /* 0x000000de0900720c */ /* 0x000fe40006fa6670 */
[----:B------:R-:W-:-:S02]  /*16210*/  ISETP.GE.OR P6, PT, R8, R224, !P6 ;  /* 0x000000e00800720c */ /* 0x000fc400077c6670 */
[----:B-1----:R-:W-:Y:S01]  /*16220*/  FSEL R24, R140, -INF , !P1 ;  /* 0xff8000008c187808 */ /* 0x002fe20004800000 */
[----:B------:R-:W1:Y:S01]  /*16230*/  MUFU.TANH R146, R146 ;  /* 0x0000009200927308 */ /* 0x000e620000002400 */
[----:B---3--:R-:W-:Y:S02]  /*16240*/  FSEL R22, R16, -INF , !P3 ;  /* 0xff80000010167808 */ /* 0x008fe40005800000 */
[----:B------:R-:W-:Y:S02]  /*16250*/  FSEL R175, R175, -INF , !P2 ;  /* 0xff800000afaf7808 */ /* 0x000fe40005000000 */
[----:B------:R-:W-:Y:S02]  /*16260*/  IADD3 R9, R2, 0x30, RZ ;  /* 0x0000003002097810 */ /* 0x000fe40007ffe0ff */
[-C--:B------:R-:W-:Y:S01]  /*16270*/  ISETP.GE.AND P1, PT, R12, R223.reuse, PT ;  /* 0x000000df0c00720c */ /* 0x080fe20003f26270 */
[----:B----4-:R-:W-:Y:S01]  /*16280*/  FMUL.FTZ R159, R181, R0 ;  /* 0x00000000b59f7220 */ /* 0x010fe20000410000 */
[-C--:B------:R-:W-:Y:S01]  /*16290*/  ISETP.GE.AND P3, PT, R13, R223.reuse, PT ;  /* 0x000000df0d00720c */ /* 0x080fe20003f66270 */
[----:B------:R3:W4:Y:S01]  /*162a0*/  MUFU.TANH R170, R158 ;  /* 0x0000009e00aa7308 */ /* 0x0007220000002400 */
[----:B------:R-:W-:-:S02]  /*162b0*/  ISETP.GE.AND P2, PT, R8, R223, PT ;  /* 0x000000df0800720c */ /* 0x000fc40003f46270 */
[----:B------:R-:W-:Y:S02]  /*162c0*/  FSEL R173, R173, -INF , !P6 ;  /* 0xff800000adad7808 */ /* 0x000fe40007000000 */
[----:B------:R-:W-:Y:S02]  /*162d0*/  ISETP.GE.AND P6, PT, R9, R223, PT ;  /* 0x000000df0900720c */ /* 0x000fe40003fc6270 */
[-C--:B------:R-:W-:Y:S01]  /*162e0*/  ISETP.GE.OR P1, PT, R12, R222.reuse, !P1 ;  /* 0x000000de0c00720c */ /* 0x080fe20004f26670 */
[----:B------:R-:W5:Y:S01]  /*162f0*/  MUFU.TANH R160, R160 ;  /* 0x000000a000a07308 */ /* 0x000f620000002400 */
[-C--:B------:R-:W-:Y:S02]  /*16300*/  ISETP.GE.OR P3, PT, R13, R222.reuse, !P3 ;  /* 0x000000de0d00720c */ /* 0x080fe40005f66670 */
[----:B------:R-:W-:Y:S02]  /*16310*/  ISETP.GE.OR P2, PT, R8, R222, !P2 ;  /* 0x000000de0800720c */ /* 0x000fe40005746670 */
[----:B------:R-:W-:-:S02]  /*16320*/  IADD3 R8, R2, 0x31, RZ ;  /* 0x0000003102087810 */ /* 0x000fc40007ffe0ff */
[----:B------:R-:W-:Y:S01]  /*16330*/  ISETP.GE.OR P6, PT, R9, R222, !P6 ;  /* 0x000000de0900720c */ /* 0x000fe200077c6670 */
[----:B------:R-:W4:Y:S01]  /*16340*/  MUFU.TANH R159, R159 ;  /* 0x0000009f009f7308 */ /* 0x000f220000002400 */
[----:B---3--:R-:W-:Y:S01]  /*16350*/  FMUL.FTZ R158, R176, R0 ;  /* 0x00000000b09e7220 */ /* 0x008fe20000410000 */
[----:B------:R-:W-:Y:S02]  /*16360*/  FSEL R172, R172, -INF , !P1 ;  /* 0xff800000acac7808 */ /* 0x000fe40004800000 */
[----:B------:R-:W-:Y:S02]  /*16370*/  FSEL R171, R171, -INF , !P3 ;  /* 0xff800000abab7808 */ /* 0x000fe40005800000 */
[----:B--2---:R-:W-:Y:S02]  /*16380*/  FSEL R174, R174, -INF , !P4 ;  /* 0xff800000aeae7808 */ /* 0x004fe40006000000 */
[C---:B------:R-:W-:Y:S01]  /*16390*/  ISETP.GE.AND P1, PT, R8.reuse, R225, PT ;  /* 0x000000e10800720c */ /* 0x040fe20003f26270 */
[----:B------:R-:W2:Y:S01]  /*163a0*/  MUFU.TANH R145, R145 ;  /* 0x0000009100917308 */ /* 0x000ea20000002400 */
[----:B------:R-:W-:-:S02]  /*163b0*/  ISETP.GE.AND P3, PT, R8, R223, PT ;  /* 0x000000df0800720c */ /* 0x000fc40003f66270 */
[----:B------:R-:W-:Y:S02]  /*163c0*/  ISETP.GE.AND P4, PT, R9, R225, PT ;  /* 0x000000e10900720c */ /* 0x000fe40003f86270 */
[----:B-1----:R-:W-:Y:S02]  /*163d0*/  FSEL R146, R146, -INF , !P6 ;  /* 0xff80000092927808 */ /* 0x002fe40007000000 */
[----:B------:R-:W-:Y:S01]  /*163e0*/  ISETP.GT.AND P6, PT, R219, R206, PT ;  /* 0x000000cedb00720c */ /* 0x000fe20003fc4270 */
[----:B------:R-:W1:Y:S01]  /*163f0*/  MUFU.TANH R158, R158 ;  /* 0x0000009e009e7308 */ /* 0x000e620000002400 */
[C---:B------:R-:W-:Y:S02]  /*16400*/  ISETP.GE.OR P1, PT, R8.reuse, R224, !P1 ;  /* 0x000000e00800720c */ /* 0x040fe40004f26670 */
[----:B------:R-:W-:Y:S02]  /*16410*/  ISETP.GE.OR P3, PT, R8, R222, !P3 ;  /* 0x000000de0800720c */ /* 0x000fe40005f66670 */
[----:B------:R-:W-:-:S02]  /*16420*/  ISETP.GE.OR P4, PT, R9, R224, !P4 ;  /* 0x000000e00900720c */ /* 0x000fc40006786670 */
[C---:B------:R-:W-:Y:S01]  /*16430*/  IADD3 R8, R2.reuse, 0x38, RZ ;  /* 0x0000003802087810 */ /* 0x040fe20007ffe0ff */
[----:B------:R-:W-:Y:S01]  /*16440*/  MUFU.TANH R147, R147 ;  /* 0x0000009300937308 */ /* 0x000fe20000002400 */
[----:B------:R-:W-:Y:S02]  /*16450*/  IADD3 R2, R2, 0x39, RZ ;  /* 0x0000003902027810 */ /* 0x000fe40007ffe0ff */
[----:B----4-:R-:W-:Y:S02]  /*16460*/  FSEL R170, R170, -INF , !P5 ;  /* 0xff800000aaaa7808 */ /* 0x010fe40006800000 */
[----:B------:R-:W-:Y:S02]  /*16470*/  FSEL R169, R169, -INF , !P2 ;  /* 0xff800000a9a97808 */ /* 0x000fe40005000000 */
[----:B-----5:R-:W-:Y:S01]  /*16480*/  FSEL R160, R160, -INF , !P4 ;  /* 0xff800000a0a07808 */ /* 0x020fe20006000000 */
[----:B------:R-:W3:Y:S01]  /*16490*/  MUFU.TANH R144, R144 ;  /* 0x0000009000907308 */ /* 0x000ee20000002400 */
[----:B------:R-:W-:Y:S01]  /*164a0*/  FSEL R159, R159, -INF , !P1 ;  /* 0xff8000009f9f7808 */ /* 0x000fe20004800000 */
[----:B------:R-:W-:Y:S01]  /*164b0*/  BAR.SYNC.DEFER_BLOCKING 0x0 ;  /* 0x0000000000007b1d */ /* 0x000fe20000010000 */
[----:B------:R-:W-:-:S02]  /*164c0*/  ISETP.GE.AND P5, PT, R8, R225, PT ;  /* 0x000000e10800720c */ /* 0x000fc40003fa6270 */
[----:B------:R-:W-:Y:S02]  /*164d0*/  ISETP.GE.AND P2, PT, R8, R223, PT ;  /* 0x000000df0800720c */ /* 0x000fe40003f46270 */
[C---:B------:R-:W-:Y:S01]  /*164e0*/  ISETP.GE.AND P4, PT, R2.reuse, R225, PT ;  /* 0x000000e10200720c */ /* 0x040fe20003f86270 */
[----:B------:R-:W4:Y:S01]  /*164f0*/  MUFU.TANH R154, R154 ;  /* 0x0000009a009a7308 */ /* 0x000f220000002400 */
[----:B------:R-:W-:Y:S02]  /*16500*/  ISETP.GE.AND P1, PT, R2, R223, PT ;  /* 0x000000df0200720c */ /* 0x000fe40003f26270 */
[C---:B------:R-:W-:Y:S02]  /*16510*/  ISETP.GE.OR P5, PT, R8.reuse, R224, !P5 ;  /* 0x000000e00800720c */ /* 0x040fe40006fa6670 */
[----:B------:R-:W-:Y:S02]  /*16520*/  ISETP.GE.OR P2, PT, R8, R222, !P2 ;  /* 0x000000de0800720c */ /* 0x000fe40005746670 */
[----:B------:R-:W-:-:S02]  /*16530*/  ISETP.GE.OR P4, PT, R2, R224, !P4 ;  /* 0x000000e00200720c */ /* 0x000fc40006786670 */
[----:B------:R-:W-:Y:S02]  /*16540*/  ISETP.GE.OR P1, PT, R2, R222, !P1 ;  /* 0x000000de0200720c */ /* 0x000fe40004f26670 */
[----:B--2---:R-:W-:Y:S02]  /*16550*/  FSEL R145, R145, -INF , !P3 ;  /* 0xff80000091917808 */ /* 0x004fe40005800000 */
[----:B-1----:R-:W-:Y:S02]  /*16560*/  FSEL R158, R158, -INF , !P5 ;  /* 0xff8000009e9e7808 */ /* 0x002fe40006800000 */
[----:B---3--:R-:W-:Y:S02]  /*16570*/  FSEL R144, R144, -INF , !P2 ;  /* 0xff80000090907808 */ /* 0x008fe40005000000 */
[----:B------:R-:W-:Y:S02]  /*16580*/  FSEL R147, R147, -INF , !P4 ;  /* 0xff80000093937808 */ /* 0x000fe40006000000 */
[----:B----4-:R-:W-:Y:S01]  /*16590*/  FSEL R154, R154, -INF , !P1 ;  /* 0xff8000009a9a7808 */ /* 0x010fe20004800000 */
        /* <DEDUP_REMOVED lines=65> */
.L_x_6056:
[----:B------:R-:W-:Y:S02]  /*169b0*/  ULDC.64 UR4, c[0x0][0x118] ;  /* 0x0000460000047ab9 */ /* 0x000fe40000000a00 */
[----:B------:R-:W2:Y:S02]  /*169c0*/  LD.E R8, [R230.64+0x38] ;  /* 0x00003804e6087980 */ /* 0x000ea4000c101900 */
[----:B--2---:R-:W-:-:S04]  /*169d0*/  LEA R8, -R8, RZ, 0x6 ;  /* 0x000000ff08087211 */ /* 0x004fc800078e31ff */
[----:B------:R-:W-:Y:S02]  /*169e0*/  SHF.R.S32.HI R2, RZ, 0x1f, R8 ;  /* 0x0000001fff027819 */ /* 0x000fe40000011408 */
.L_x_6057:
[----:B------:R-:W-:Y:S05]  /*169f0*/  BSYNC B0 ;  /* 0x0000000000007941 */ /* 0x000fea0003800000 */
.L_x_6055:
[----:B------:R-:W-:Y:S01]  /*16a00*/  LEA R208, P1, R8, R208, 0x1 ;  /* 0x000000d008d07211 */ /* 0x000fe200078208ff */
[C---:B------:R-:W-:Y:S01]  /*16a10*/  IMAD.SHL.U32 R9, R136.reuse, 0x20, RZ ;  /* 0x0000002088097824 */ /* 0x040fe200078e00ff */
[----:B------:R-:W-:Y:S01]  /*16a20*/  SHF.L.U64.HI R0, R136, 0x5, R137 ;  /* 0x0000000588007819 */ /* 0x000fe20000010289 */
[----:B------:R-:W-:Y:S01]  /*16a30*/  ULDC.64 UR4, c[0x0][0x118] ;  /* 0x0000460000047ab9 */ /* 0x000fe20000000a00 */
        /* <DEDUP_REMOVED lines=24> */
.L_x_6054:
[----:B------:R-:W-:Y:S05]  /*16bc0*/  BSYNC B1 ;  /* 0x0000000000017941 */ /* 0x000fea0003800000 */
.L_x_6053:
[----:B------:R-:W-:Y:S01]  /*16bd0*/  ULDC.64 UR4, c[0x0][0x118] ;  /* 0x0000460000047ab9 */ /* 0x000fe20000000a00 */
[----:B-1----:R-:W-:Y:S01]  /*16be0*/  FMNMX.FTZ R9, R132, R133, !PT ;  /* 0x0000008584097209 */ /* 0x002fe20007810000 */
[----:B------:R-:W2:Y:S03]  /*16bf0*/  LD.E R156, [R230.64+0xdc] ;  /* 0x0000dc04e69c7980 */ /* 0x000ea6000c101900 */
[----:B------:R-:W-:Y:S01]  /*16c00*/  FMNMX.FTZ R9, R134, R9, !PT ;  /* 0x0000000986097209 */ /* 0x000fe20007810000 */
[----:B------:R-:W-:Y:S03]  /*16c10*/  LDSM.16.MT88.4 R12, [R204+0xc000] ;  /* 0x00c00000cc0c783b */ /* 0x000fe60000004200 */
[----:B------:R-:W-:Y:S01]  /*16c20*/  FMNMX.FTZ R0, R168, R9, !PT ;  /* 0x00000009a8007209 */ /* 0x000fe20007810000 */
[----:B------:R-:W-:Y:S01]  /*16c30*/  LDSM.16.MT88.4 R16, [R205+0xc000] ;  /* 0x00c00000cd10783b */ /* 0x000fe20000004200 */
[----:B------:R-:W-:-:S02]  /*16c40*/  FMNMX.FTZ R9, R3, R6, !PT ;  /* 0x0000000603097209 */ /* 0x000fc40007810000 */
[----:B------:R-:W-:Y:S01]  /*16c50*/  FMNMX.FTZ R0, R5, R0, !PT ;  /* 0x0000000005007209 */ /* 0x000fe20007810000 */
[----:B------:R-:W-:Y:S03]  /*16c60*/  LDSM.16.MT88.4 R140, [R204+0xc800] ;  /* 0x00c80000cc8c783b */ /* 0x000fe60000004200 */
        /* <DEDUP_REMOVED lines=36> */
[----:B---3--:R-:W-:-:S04]  /*16eb0*/  FMNMX.FTZ R151, R0, R151, !PT ;  /* 0x0000009700977209 */ /* 0x008fc80007810000 */
[----:B------:R-:W-:Y:S01]  /*16ec0*/  FSETP.NEU.FTZ.AND P0, PT, R151, -INF , PT ;  /* 0xff8000009700780b */ /* 0x000fe20003f1d000 */
[C---:B--2---:R-:W-:Y:S02]  /*16ed0*/  FMUL.FTZ R157, R156.reuse, R152 ;  /* 0x000000989c9d7220 */ /* 0x044fe40000410000 */
[----:B------:R-:W-:-:S03]  /*16ee0*/  FMUL.FTZ R155, R156, R151 ;  /* 0x000000979c9b7220 */ /* 0x000fc60000410000 */
[----:B------:R-:W-:Y:S02]  /*16ef0*/  FSEL R157, R157, RZ, P1 ;  /* 0x000000ff9d9d7208 */ /* 0x000fe40000800000 */
[----:B------:R-:W-:-:S03]  /*16f00*/  FSEL R155, R155, RZ, P0 ;  /* 0x000000ff9b9b7208 */ /* 0x000fc60000000000 */
[-CC-:B------:R-:W-:Y:S02]  /*16f10*/  FFMA.FTZ R148, R134, R156.reuse, -R157.reuse ;  /* 0x0000009c86947223 */ /* 0x180fe4000001089d */
[-C--:B------:R-:W-:Y:S01]  /*16f20*/  FFMA.FTZ R134, R5, R156.reuse, -R157 ;  /* 0x0000009c05867223 */ /* 0x080fe2000001089d */
[----:B------:R-:W-:Y:S01]  /*16f30*/  FSEL R5, R152, RZ, P1 ;  /* 0x000000ff98057208 */ /* 0x000fe20000800000 */
[-C--:B------:R-:W-:Y:S01]  /*16f40*/  FFMA.FTZ R2, R4, R156.reuse, -R155 ;  /* 0x0000009c04027223 */ /* 0x080fe2000001089b */
[----:B------:R-:W-:Y:S01]  /*16f50*/  FSEL R4, R151, RZ, P0 ;  /* 0x000000ff97047208 */ /* 0x000fe20000000000 */
[-C--:B------:R-:W-:Y:S01]  /*16f60*/  FFMA.FTZ R150, R133, R156.reuse, -R157 ;  /* 0x0000009c85967223 */ /* 0x080fe2000001089d */
[----:B------:R-:W-:Y:S01]  /*16f70*/  MUFU.EX2 R148, R148 ;  /* 0x0000009400947308 */ /* 0x000fe20000000800 */
[----:B------:R-:W-:Y:S02]  /*16f80*/  FADD.FTZ R5, R132, -R5 ;  /* 0x8000000584057221 */ /* 0x000fe40000010000 */
[----:B------:R-:W-:-:S02]  /*16f90*/  FFMA.FTZ R149, R168, R156, -R157 ;  /* 0x0000009ca8957223 */ /* 0x000fc4000001089d */
[----:B------:R-:W-:Y:S02]  /*16fa0*/  FMUL.FTZ R8, R156, R5 ;  /* 0x000000059c087220 */ /* 0x000fe40000410000 */
[----:B------:R-:W-:Y:S01]  /*16fb0*/  FADD.FTZ R5, R3, -R4 ;  /* 0x8000000403057221 */ /* 0x000fe20000010000 */
[----:B------:R-:W1:Y:S01]  /*16fc0*/  MUFU.EX2 R150, R150 ;  /* 0x0000009600967308 */ /* 0x000e620000000800 */
[-CC-:B------:R-:W-:Y:S02]  /*16fd0*/  FFMA.FTZ R133, R6, R156.reuse, -R155.reuse ;  /* 0x0000009c06857223 */ /* 0x180fe4000001089b */
[-CC-:B------:R-:W-:Y:S02]  /*16fe0*/  FFMA.FTZ R0, R7, R156.reuse, -R155.reuse ;  /* 0x0000009c07007223 */ /* 0x180fe4000001089b */
[-C--:B------:R-:W-:Y:S02]  /*16ff0*/  FFMA.FTZ R153, R28, R156.reuse, -R155 ;  /* 0x0000009c1c997223 */ /* 0x080fe4000001089b */
[----:B------:R-:W-:Y:S01]  /*17000*/  FMUL.FTZ R132, R156, R5 ;  /* 0x000000059c847220 */ /* 0x000fe20000410000 */
[----:B------:R-:W-:Y:S01]  /*17010*/  MUFU.EX2 R149, R149 ;  /* 0x0000009500957308 */ /* 0x000fe20000000800 */
[-CC-:B------:R-:W-:Y:S01]  /*17020*/  FFMA.FTZ R161, R27, R156.reuse, -R157.reuse ;  /* 0x0000009c1ba17223 */ /* 0x180fe2000001089d */
[----:B------:R-:W-:Y:S01]  /*17030*/  LDSM.16.MT88.4 R28, [R202+0xc800] ;  /* 0x00c80000ca1c783b */ /* 0x000fe20000004200 */
[----:B------:R-:W-:-:S02]  /*17040*/  FFMA.FTZ R162, R26, R156, -R157 ;  /* 0x0000009c1aa27223 */ /* 0x000fc4000001089d */
[-CC-:B------:R-:W-:Y:S02]  /*17050*/  FFMA.FTZ R163, R25, R156.reuse, -R157.reuse ;  /* 0x0000009c19a37223 */ /* 0x180fe4000001089d */
[----:B------:R-:W-:Y:S01]  /*17060*/  FFMA.FTZ R164, R24, R156, -R157 ;  /* 0x0000009c18a47223 */ /* 0x000fe2000001089d */
[----:B------:R-:W2:Y:S01]  /*17070*/  MUFU.EX2 R134, R134 ;  /* 0x0000008600867308 */ /* 0x000ea20000000800 */
[----:B-1----:R-:W-:Y:S01]  /*17080*/  F2FP.BF16.PACK_AB R4, R148, R150 ;  /* 0x000000969404723e */ /* 0x002fe200000010ff */
[-CC-:B------:R-:W-:Y:S01]  /*17090*/  FFMA.FTZ R165, R23, R156.reuse, -R155.reuse ;  /* 0x0000009c17a57223 */ /* 0x180fe2000001089b */
[----:B------:R-:W-:Y:S01]  /*170a0*/  LDSM.16.MT88.4 R24, [R205+0xe800] ;  /* 0x00e80000cd18783b */ /* 0x000fe20000004200 */
[-CC-:B------:R-:W-:Y:S02]  /*170b0*/  FFMA.FTZ R168, R22, R156.reuse, -R155.reuse ;  /* 0x0000009c16a87223 */ /* 0x180fe4000001089b */
[-CC-:B------:R-:W-:Y:S02]  /*170c0*/  FFMA.FTZ R166, R21, R156.reuse, -R155.reuse ;  /* 0x0000009c15a67223 */ /* 0x180fe4000001089b */
[----:B------:R-:W-:Y:S01]  /*170d0*/  MUFU.EX2 R133, R133 ;  /* 0x0000008500857308 */ /* 0x000fe20000000800 */
[----:B------:R-:W-:-:S02]  /*170e0*/  FFMA.FTZ R167, R20, R156, -R155 ;  /* 0x0000009c14a77223 */ /* 0x000fc4000001089b */
[----:B------:R-:W-:Y:S01]  /*170f0*/  LDSM.16.MT88.4 R20, [R204+0xe800] ;  /* 0x00e80000cc14783b */ /* 0x000fe20000004200 */
[-CC-:B------:R-:W-:Y:S02]  /*17100*/  FFMA.FTZ R176, R180, R156.reuse, -R157.reuse ;  /* 0x0000009cb4b07223 */ /* 0x180fe4000001089d */
[-CC-:B------:R-:W-:Y:S02]  /*17110*/  FFMA.FTZ R175, R175, R156.reuse, -R157.reuse ;  /* 0x0000009cafaf7223 */ /* 0x180fe4000001089d */
[----:B------:R-:W1:Y:S01]  /*17120*/  MUFU.EX2 R2, R2 ;  /* 0x0000000200027308 */ /* 0x000e620000000800 */
[----:B--2---:R-:W-:Y:S01]  /*17130*/  F2FP.BF16.PACK_AB R6, R134, R149 ;  /* 0x000000958606723e */ /* 0x004fe200000010ff */
        /* <DEDUP_REMOVED lines=8> */
[----:B------:R-:W2:Y:S01]  /*171c0*/  MUFU.EX2 R153, R153 ;  /* 0x0000009900997308 */ /* 0x000ea20000000800 */
[----:B-1----:R-:W-:Y:S01]  /*171d0*/  F2FP.BF16.PACK_AB R5, R2, R133 ;  /* 0x000000850205723e */ /* 0x002fe200000010ff */
[----:B------:R-:W-:-:S02]  /*171e0*/  FFMA.FTZ R159, R159, R156, -R157 ;  /* 0x0000009c9f9f7223 */ /* 0x000fc4000001089d */
[-CC-:B------:R-:W-:Y:S02]  /*171f0*/  FFMA.FTZ R158, R158, R156.reuse, -R157.reuse ;  /* 0x0000009c9e9e7223 */ /* 0x180fe4000001089d */
[-C--:B------:R-:W-:Y:S02]  /*17200*/  FFMA.FTZ R157, R147, R156.reuse, -R157 ;  /* 0x0000009c939d7223 */ /* 0x080fe4000001089d */
[----:B------:R1:W3:Y:S01]  /*17210*/  MUFU.EX2 R3, R8 ;  /* 0x0000000800037308 */ /* 0x0002e20000000800 */
[-CC-:B------:R-:W-:Y:S02]  /*17220*/  FFMA.FTZ R177, R146, R156.reuse, -R155.reuse ;  /* 0x0000009c92b17223 */ /* 0x180fe4000001089b */
[-CC-:B------:R-:W-:Y:S02]  /*17230*/  FFMA.FTZ R178, R145, R156.reuse, -R155.reuse ;  /* 0x0000009c91b27223 */ /* 0x180fe4000001089b */
[-CC-:B------:R-:W-:Y:S02]  /*17240*/  FFMA.FTZ R179, R144, R156.reuse, -R155.reuse ;  /* 0x0000009c90b37223 */ /* 0x180fe4000001089b */
[----:B------:R-:W-:Y:S01]  /*17250*/  FFMA.FTZ R154, R154, R156, -R155 ;  /* 0x0000009c9a9a7223 */ /* 0x000fe2000001089b */
[----:B------:R-:W4:Y:S01]  /*17260*/  MUFU.EX2 R132, R132 ;  /* 0x0000008400847308 */ /* 0x000f220000000800 */
[----:B--2---:R-:W-:Y:S01]  /*17270*/  F2FP.BF16.PACK_AB R7, R153, R0 ;  /* 0x000000009907723e */ /* 0x004fe200000010ff */
[----:B------:R-:W-:Y:S04]  /*17280*/  LDSM.16.MT88.4 R144, [R204+0xd800] ;  /* 0x00d80000cc90783b */ /* 0x000fe80000004200 */
[----:B-1----:R-:W1:Y:S01]  /*17290*/  LDSM.16.MT88.4 R8, [R203+0xc000] ;  /* 0x00c00000cb08783b */ /* 0x002e620000004200 */
[-C--:B---3--:R-:W-:Y:S01]  /*172a0*/  FMUL.FTZ R120, R120, R3.reuse ;  /* 0x0000000378787220 */ /* 0x088fe20000410000 */
[----:B------:R-:W-:Y:S01]  /*172b0*/  MUFU.EX2 R161, R161 ;  /* 0x000000a100a17308 */ /* 0x000fe20000000800 */
[----:B------:R-:W-:-:S02]  /*172c0*/  FMUL.FTZ R121, R121, R3 ;  /* 0x0000000379797220 */ /* 0x000fc40000410000 */
[-C--:B------:R-:W-:Y:S02]  /*172d0*/  FMUL.FTZ R116, R116, R3.reuse ;  /* 0x0000000374747220 */ /* 0x080fe40000410000 */
[----:B------:R-:W-:Y:S02]  /*172e0*/  FMUL.FTZ R117, R117, R3 ;  /* 0x0000000375757220 */ /* 0x000fe40000410000 */
[-C--:B----4-:R-:W-:Y:S01]  /*172f0*/  FMUL.FTZ R122, R122, R132.reuse ;  /* 0x000000847a7a7220 */ /* 0x090fe20000410000 */
[----:B------:R-:W2:Y:S01]  /*17300*/  MUFU.EX2 R162, R162 ;  /* 0x000000a200a27308 */ /* 0x000ea20000000800 */
[-C--:B------:R-:W-:Y:S02]  /*17310*/  FMUL.FTZ R123, R123, R132.reuse ;  /* 0x000000847b7b7220 */ /* 0x080fe40000410000 */
[-C--:B------:R-:W-:Y:S02]  /*17320*/  FMUL.FTZ R118, R118, R132.reuse ;  /* 0x0000008476767220 */ /* 0x080fe40000410000 */
[----:B------:R-:W-:-:S02]  /*17330*/  FMUL.FTZ R119, R119, R132 ;  /* 0x0000008477777220 */ /* 0x000fc40000410000 */
        /* <DEDUP_REMOVED lines=27> */
[C---:B-1----:R-:W-:Y:S01]  /*174f0*/  HMMA.16816.F32.BF16 R112, R4.reuse, R8, R112 ;  /* 0x000000080470723c */ /* 0x042fe20000041870 */
[-C--:B------:R-:W-:Y:S02]  /*17500*/  FMUL.FTZ R37, R37, R3.reuse ;  /* 0x0000000325257220 */ /* 0x080fe40000410000 */
[-C--:B------:R-:W-:Y:S01]  /*17510*/  FMUL.FTZ R38, R38, R132.reuse ;  /* 0x0000008426267220 */ /* 0x080fe20000410000 */
[----:B------:R-:W-:Y:S01]  /*17520*/  MUFU.EX2 R166, R166 ;  /* 0x000000a600a67308 */ /* 0x000fe20000000800 */
[----:B------:R-:W-:Y:S02]  /*17530*/  FMUL.FTZ R39, R39, R132 ;  /* 0x0000008427277220 */ /* 0x000fe40000410000 */
[-C--:B------:R-:W-:Y:S01]  /*17540*/  FMUL.FTZ R40, R40, R3.reuse ;  /* 0x0000000328287220 */ /* 0x080fe20000410000 */
[----:B------:R-:W-:Y:S01]  /*17550*/  HMMA.16816.F32.BF16 R108, R4, R10, R108 ;  /* 0x0000000a046c723c */ /* 0x000fe2000004186c */
[----:B------:R-:W1:Y:S01]  /*17560*/  LDSM.16.MT88.4 R8, [R204+0xe000] ;  /* 0x00e00000cc08783b */ /* 0x000e620000004200 */
        /* <DEDUP_REMOVED lines=31> */
[----:B-1----:R-:W-:Y:S01]  /*17760*/  HMMA.16816.F32.BF16 R44, R4, R8, R44 ;  /* 0x00000008042c723c */ /* 0x002fe2000004182c */
[----:B------:R-:W-:-:S02]  /*17770*/  FMUL.FTZ R61, R61, R3 ;  /* 0x000000033d3d7220 */ /* 0x000fc40000410000 */
[-C--:B------:R-:W-:Y:S01]  /*17780*/  FMUL.FTZ R62, R62, R132.reuse ;  /* 0x000000843e3e7220 */ /* 0x080fe20000410000 */
[----:B------:R-:W-:Y:S01]  /*17790*/  MUFU.EX2 R172, R172 ;  /* 0x000000ac00ac7308 */ /* 0x000fe20000000800 */
[-C--:B------:R-:W-:Y:S02]  /*177a0*/  FMUL.FTZ R63, R63, R132.reuse ;  /* 0x000000843f3f7220 */ /* 0x080fe40000410000 */
[-C--:B------:R-:W-:Y:S01]  /*177b0*/  FMUL.FTZ R64, R64, R3.reuse ;  /* 0x0000000340407220 */ /* 0x080fe20000410000 */
[----:B------:R-:W-:Y:S01]  /*177c0*/  HMMA.16816.F32.BF16 R48, R4, R10, R48 ;  /* 0x0000000a0430723c */ /* 0x000fe20000041830 */
[----:B------:R-:W1:Y:S01]  /*177d0*/  LDSM.16.MT88.4 R8, [R205+0x10000] ;  /* 0x01000000cd08783b */ /* 0x000e620000004200 */
        /* <DEDUP_REMOVED lines=28> */
[----:B------:R-:W2:Y:S01]  /*179a0*/  MUFU.EX2 R159, R159 ;  /* 0x0000009f009f7308 */ /* 0x000ea20000000800 */
        /* <DEDUP_REMOVED lines=39> */
[-C--:B------:R-:W-:Y:S02]  /*17c20*/  FMUL.FTZ R99, R99, R132.reuse ;  /* 0x0000008463637220 */ /* 0x080fe40000410000 */
[----:B------:R-:W-:Y:S01]  /*17c30*/  FFMA.FTZ R3, R229, R3, R150 ;  /* 0x00000003e5037223 */ /* 0x000fe20000010096 */
[----:B-1----:R-:W-:Y:S01]  /*17c40*/  HMMA.16816.F32.BF16 R92, R4, R8, R92 ;  /* 0x00000008045c723c */ /* 0x002fe2000004185c */
[----:B------:R-:W-:Y:S01]  /*17c50*/  FFMA.FTZ R133, R227, R132, R133 ;  /* 0x00000084e3857223 */ /* 0x000fe20000010085 */
[----:B------:R-:W-:Y:S01]  /*17c60*/  MOV R132, R152 ;  /* 0x0000009800847202 */ /* 0x000fe20000000f00 */
[----:B------:R-:W-:-:S02]  /*17c70*/  FADD.FTZ R148, R148, R3 ;  /* 0x0000000394947221 */ /* 0x000fc40000010000 */
        /* <DEDUP_REMOVED lines=66> */
[----:B-1----:R-:W-:Y:S01]  /*180a0*/  HMMA.16816.F32.BF16 R128, R4, R12, R128 ;  /* 0x0000000c0480723c */ /* 0x002fe20000041880 */
[----:B------:R-:W-:Y:S02]  /*180b0*/  FADD.FTZ R173, R173, R174 ;  /* 0x000000aeadad7221 */ /* 0x000fe40000010000 */
[----:B------:R-:W-:-:S05]  /*180c0*/  FADD.FTZ R0, R169, R0 ;  /* 0x00000000a9007221 */ /* 0x000fca0000010000 */
        /* <DEDUP_REMOVED lines=73> */
[----:B------:R-:W-:Y:S11]  /*18560*/  HMMA.16816.F32.BF16 R96, R4, R14, R96 ;  /* 0x0000000e0460723c */ /* 0x000ff60000041860 */
[----:B------:R-:W-:Y:S08]  /*18570*/  @!UPT UIADD3 URZ, URZ, URZ, URZ ;  /* 0x0000003f3f3ff290 */ /* 0x000ff0000fffe03f */
.L_x_6049:
[----:B------:R-:W-:Y:S05]  /*18580*/  @!P6 BRA `(.L_x_6058) ;  /* 0x00003c500000e947 */ /* 0x000fea0003800000 */
[C---:B------:R-:W-:Y:S01]  /*18590*/  SHF.L.U64.HI R226, R138.reuse, 0x5, R139 ;  /* 0x000000058ae27819 */ /* 0x040fe2000001028b */
[----:B------:R-:W-:Y:S01]  /*185a0*/  IMAD.SHL.U32 R231, R138, 0x20, RZ ;  /* 0x000000208ae77824 */ /* 0x000fe200078e00ff */
[C---:B------:R-:W-:Y:S01]  /*185b0*/  SHF.L.U64.HI R228, R136.reuse, 0x5, R137 ;  /* 0x0000000588e47819 */ /* 0x040fe20000010289 */
[----:B------:R-:W-:Y:S01]  /*185c0*/  IMAD.SHL.U32 R233, R136, 0x20, RZ ;  /* 0x0000002088e97824 */ /* 0x000fe200078e00ff */
[----:B------:R-:W-:Y:S01]  /*185d0*/  MOV R0, R3 ;  /* 0x0000000300007202 */ /* 0x000fe20000000f00 */
[----:B------:R-:W-:-:S02]  /*185e0*/  IMAD.MOV.U32 R2, RZ, RZ, R132 ;  /* 0x000000ffff027224 */ /* 0x000fc400078e0084 */
.L_x_6067:
        /* <DEDUP_REMOVED lines=76> */
.L_x_6060:
[----:B------:R-:W-:Y:S02]  /*18ab0*/  ULDC.64 UR4, c[0x0][0x118] ;  /* 0x0000460000047ab9 */ /* 0x000fe40000000a00 */
[----:B------:R-:W2:Y:S02]  /*18ac0*/  LD.E R10, [R132.64+0x40] ;  /* 0x00004004840a7980 */ /* 0x000ea4000c101900 */
[----:B--2---:R-:W-:Y:S04]  /*18ad0*/  LEA R10, -R10, RZ, 0x6 ;  /* 0x000000ff0a0a7211 */ /* 0x004fe800078e31ff */
[----:B------:R-:W-:Y:S02]  /*18ae0*/  SHF.R.S32.HI R5, RZ, 0x1f, R10 ;  /* 0x0000001fff057819 */ /* 0x000fe4000001140a */
.L_x_6061:
[----:B------:R-:W-:Y:S05]  /*18af0*/  BSYNC B0 ;  /* 0x0000000000007941 */ /* 0x000fea0003800000 */
.L_x_6059:
        /* <DEDUP_REMOVED lines=8> */
[----:B------:R1:W-:Y:S01]  /*18b80*/  LDGSTS.E.BYPASS.LTC128B.128 [R217+0xc000], [R210.64] ;  /* 0x0c000000d2d97fae */ /* 0x0003e2000b901d44 */
[C---:B------:R-:W-:Y:S02]  /*18b90*/  IADD3.X R7, R226.reuse, R211, RZ, P0, !PT ;  /* 0x000000d3e2077210 */ /* 0x040fe400007fe4ff */
[C---:B------:R-:W-:Y:S03]  /*18ba0*/  IADD3 R4, P0, R231.reuse, R6, RZ ;  /* 0x00000006e7047210 */ /* 0x040fe60007f1e0ff */
[----:B------:R1:W-:Y:S01]  /*18bb0*/  LDGSTS.E.BYPASS.LTC128B.128 [R217+0xe000], [R210.64+0x80] ;  /* 0x0e000080d2d97fae */ /* 0x0003e2000b901d44 */
[C---:B------:R-:W-:Y:S02]  /*18bc0*/  IADD3.X R5, R226.reuse, R7, RZ, P0, !PT ;  /* 0x00000007e2057210 */ /* 0x040fe400007fe4ff */
[----:B------:R-:W-:Y:S03]  /*18bd0*/  IADD3 R12, P0, R231, R4, RZ ;  /* 0x00000004e70c7210 */ /* 0x000fe60007f1e0ff */
[----:B------:R1:W-:Y:S01]  /*18be0*/  LDGSTS.E.BYPASS.LTC128B.128 [R217+0x10000], [R210.64+0x100] ;  /* 0x10000100d2d97fae */ /* 0x0003e2000b901d44 */
[----:B------:R-:W-:Y:S02]  /*18bf0*/  IADD3.X R13, R226, R5, RZ, P0, !PT ;  /* 0x00000005e20d7210 */ /* 0x000fe400007fe4ff */
        /* <DEDUP_REMOVED lines=35> */
[----:B------:R-:W4:Y:S06]  /*18e30*/  LDSM.16.M88.4 R136, [R195+0x6800] ;  /* 0x00680000c388783b */ /* 0x000f2c0000000200 */
[----:B------:R-:W5:Y:S01]  /*18e40*/  LD.E R3, [R132.64+0x18c] ;  /* 0x00018c0484037980 */ /* 0x000f62000c101900 */
        /* <DEDUP_REMOVED lines=25> */
[----:B------:R-:W2:Y:S01]  /*18fe0*/  LDSM.16.M88.4 R172, [R190] ;  /* 0x00000000beac783b */ /* 0x000ea20000000200 */
        /* <DEDUP_REMOVED lines=58> */
[C---:B------:R-:W-:Y:S08]  /*19390*/  HMMA.16816.F32.BF16 R20, R160.reuse, R144, R20 ;  /* 0x00000090a014723c */ /* 0x040ff00000041814 */
[C---:B------:R-:W-:Y:S01]  /*193a0*/  HMMA.16816.F32.BF16 R24, R160.reuse, R146, R24 ;  /* 0x00000092a018723c */ /* 0x040fe20000041818 */
[----:B------:R-:W4:Y:S07]  /*193b0*/  LDSM.16.M88.4 R144, [R184] ;  /* 0x00000000b890783b */ /* 0x000f2e0000000200 */
        /* <DEDUP_REMOVED lines=37> */
[-C--:B-----5:R-:W-:Y:S01]  /*19610*/  FMUL.FTZ R140, R4, R3.reuse ;  /* 0x00000003048c7220 */ /* 0x0a0fe20000410000 */
        /* <DEDUP_REMOVED lines=38> */
[-C--:B------:R-:W-:Y:S02]  /*19880*/  FMUL.FTZ R26, R26, R3.reuse ;  /* 0x000000031a1a7220 */ /* 0x080fe40000410000 */
[-C--:B------:R-:W-:Y:S01]  /*19890*/  FMUL.FTZ R27, R27, R3.reuse ;  /* 0x000000031b1b7220 */ /* 0x080fe20000410000 */
[C---:B---3--:R-:W-:Y:S06]  /*198a0*/  HMMA.16816.F32.BF16 R28, R168.reuse, R8, R28 ;  /* 0x00000008a81c723c */ /* 0x048fec000004181c */
[----:B------:R-:W3:Y:S02]  /*198b0*/  MUFU.TANH R13, R13 ;  /* 0x0000000d000d7308 */ /* 0x000ee40000002400 */
[----:B------:R-:W-:Y:S08]  /*198c0*/  HMMA.16816.F32.BF16 R32, R168, R10, R32 ;  /* 0x0000000aa820723c */ /* 0x000ff00000041820 */
[----:B------:R-:W1:Y:S08]  /*198d0*/  MUFU.TANH R12, R12 ;  /* 0x0000000c000c7308 */ /* 0x000e700000002400 */
        /* <DEDUP_REMOVED lines=10> */
[----:B------:R-:W1:Y:S10]  /*19980*/  MUFU.TANH R5, R5 ;  /* 0x0000000500057308 */ /* 0x000e740000002400 */
[----:B------:R-:W1:Y:S10]  /*19990*/  MUFU.TANH R4, R4 ;  /* 0x0000000400047308 */ /* 0x000e740000002400 */
        /* <DEDUP_REMOVED lines=85> */
.L_x_6065:
[----:B------:R-:W-:Y:S02]  /*19ef0*/  ULDC.64 UR4, c[0x0][0x118] ;  /* 0x0000460000047ab9 */ /* 0x000fe40000000a00 */
[----:B------:R-:W2:Y:S02]  /*19f00*/  LD.E R14, [R132.64+0x38] ;  /* 0x00003804840e7980 */ /* 0x000ea4000c101900 */
[----:B--2---:R-:W-:Y:S04]  /*19f10*/  LEA R14, -R14, RZ, 0x6 ;  /* 0x000000ff0e0e7211 */ /* 0x004fe800078e31ff */
[----:B------:R-:W-:Y:S02]  /*19f20*/  SHF.R.S32.HI R9, RZ, 0x1f, R14 ;  /* 0x0000001fff097819 */ /* 0x000fe4000001140e */
.L_x_6066:
[----:B------:R-:W-:Y:S05]  /*19f30*/  BSYNC B0 ;  /* 0x0000000000007941 */ /* 0x000fea0003800000 */
.L_x_6064:
        /* <DEDUP_REMOVED lines=26> */
.L_x_6063:
[----:B--234-:R-:W-:Y:S05]  /*1a0e0*/  BSYNC B1 ;  /* 0x0000000000017941 */ /* 0x01cfea0003800000 */
.L_x_6062:
[----:B------:R-:W-:Y:S01]  /*1a0f0*/  ULDC.64 UR4, c[0x0][0x118] ;  /* 0x0000460000047ab9 */ /* 0x000fe20000000a00 */
[----:B------:R-:W2:Y:S08]  /*1a100*/  S2R R6, SR_TID.X ;  /* 0x0000000000067919 */ /* 0x000eb00000002100 */
[----:B------:R3:W4:Y:S04]  /*1a110*/  LD.E R133, [R132.64+0xdc] ;  /* 0x0000dc0484857980 */ /* 0x000728000c101900 */
[----:B-1----:R-:W-:Y:S08]  /*1a120*/  LDSM.16.MT88.4 R20, [R204+0xc000] ;  /* 0x00c00000cc14783b */ /* 0x002ff00000004200 */
[----:B------:R-:W-:Y:S01]  /*1a130*/  LDSM.16.MT88.4 R28, [R203+0xc000] ;  /* 0x00c00000cb1c783b */ /* 0x000fe20000004200 */
[----:B--2---:R-:W-:Y:S05]  /*1a140*/  IMAD.SHL.U32 R6, R6, 0x2, RZ ;  /* 0x0000000206067824 */ /* 0x004fea00078e00ff */
[----:B------:R-:W-:Y:S05]  /*1a150*/  LOP3.LUT R6, R6, 0x6, RZ, 0xc0, !PT ;  /* 0x0000000606067812 */ /* 0x000fea00078ec0ff */
[----:B------:R-:W-:Y:S05]  /*1a160*/  IMAD R6, R219, 0x40, R6 ;  /* 0x00000040db067824 */ /* 0x000fea00078e0206 */
[C---:B------:R-:W-:Y:S02]  /*1a170*/  IADD3 R8, R6.reuse, 0x1, RZ ;  /* 0x0000000106087810 */ /* 0x040fe40007ffe0ff */
[----:B------:R-:W-:Y:S02]  /*1a180*/  IADD3 R7, R6, 0x8, RZ ;  /* 0x0000000806077810 */ /* 0x000fe40007ffe0ff */
[C---:B------:R-:W-:Y:S02]  /*1a190*/  ISETP.GE.AND P1, PT, R8.reuse, R225, PT ;  /* 0x000000e10800720c */ /* 0x040fe40003f26270 */
[-C--:B------:R-:W-:Y:S02]  /*1a1a0*/  ISETP.GE.AND P5, PT, R8, R223.reuse, PT ;  /* 0x000000df0800720c */ /* 0x080fe40003fa6270 */
[----:B------:R-:W-:Y:S02]  /*1a1b0*/  ISETP.GE.AND P6, PT, R6, R223, PT ;  /* 0x000000df0600720c */ /* 0x000fe40003fc6270 */
[C---:B------:R-:W-:Y:S02]  /*1a1c0*/  ISETP.GE.AND P4, PT, R7.reuse, R225, PT ;  /* 0x000000e10700720c */ /* 0x040fe40003f86270 */
[C---:B------:R-:W-:Y:S02]  /*1a1d0*/  ISETP.GE.AND P3, PT, R7.reuse, R223, PT ;  /* 0x000000df0700720c */ /* 0x040fe40003f66270 */
[C---:B------:R-:W-:Y:S02]  /*1a1e0*/  ISETP.GE.OR P1, PT, R8.reuse, R224, !P1 ;  /* 0x000000e00800720c */ /* 0x040fe40004f26670 */
[-C--:B------:R-:W-:Y:S02]  /*1a1f0*/  ISETP.GE.OR P5, PT, R8, R222.reuse, !P5 ;  /* 0x000000de0800720c */ /* 0x080fe40006fa6670 */
[C---:B------:R-:W-:Y:S02]  /*1a200*/  IADD3 R8, R6.reuse, 0x10, RZ ;  /* 0x0000001006087810 */ /* 0x040fe40007ffe0ff */
[C---:B------:R-:W-:Y:S02]  /*1a210*/  ISETP.GE.OR P6, PT, R6.reuse, R222, !P6 ;  /* 0x000000de0600720c */ /* 0x040fe400077c6670 */
[-C--:B------:R-:W-:Y:S02]  /*1a220*/  ISETP.GE.AND P2, PT, R6, R225.reuse, PT ;  /* 0x000000e10600720c */ /* 0x080fe40003f46270 */
[C---:B------:R-:W-:Y:S02]  /*1a230*/  ISETP.GE.OR P4, PT, R7.reuse, R224, !P4 ;  /* 0x000000e00700720c */ /* 0x040fe40006786670 */
[----:B------:R-:W-:Y:S02]  /*1a240*/  ISETP.GE.OR P3, PT, R7, R222, !P3 ;  /* 0x000000de0700720c */ /* 0x000fe40005f66670 */
[----:B------:R-:W-:Y:S02]  /*1a250*/  FSEL R7, R142, -INF , !P6 ;  /* 0xff8000008e077808 */ /* 0x000fe40007000000 */
[-C--:B------:R-:W-:Y:S02]  /*1a260*/  ISETP.GE.OR P2, PT, R6, R224.reuse, !P2 ;  /* 0x000000e00600720c */ /* 0x080fe40005746670 */
[-C--:B------:R-:W-:Y:S02]  /*1a270*/  ISETP.GE.AND P6, PT, R8, R225.reuse, PT ;  /* 0x000000e10800720c */ /* 0x080fe40003fc6270 */
[----:B------:R-:W-:Y:S02]  /*1a280*/  IADD3 R10, R6, 0x9, RZ ;  /* 0x00000009060a7810 */ /* 0x000fe40007ffe0ff */
[----:B------:R-:W-:Y:S02]  /*1a290*/  FSEL R9, R140, -INF , !P2 ;  /* 0xff8000008c097808 */ /* 0x000fe40005000000 */
[-C--:B------:R-:W-:Y:S02]  /*1a2a0*/  ISETP.GE.OR P6, PT, R8, R224.reuse, !P6 ;  /* 0x000000e00800720c */ /* 0x080fe400077c6670 */
[----:B------:R-:W-:Y:S02]  /*1a2b0*/  IADD3 R14, R6, 0x18, RZ ;  /* 0x00000018060e7810 */ /* 0x000fe40007ffe0ff */
[C---:B------:R-:W-:Y:S02]  /*1a2c0*/  ISETP.GE.AND P0, PT, R10.reuse, R225, PT ;  /* 0x000000e10a00720c */ /* 0x040fe40003f06270 */
[-C--:B------:R-:W-:Y:S02]  /*1a2d0*/  ISETP.GE.AND P2, PT, R10, R223.reuse, PT ;  /* 0x000000df0a00720c */ /* 0x080fe40003f46270 */
[----:B------:R-:W-:Y:S02]  /*1a2e0*/  FSEL R11, R141, -INF , !P1 ;  /* 0xff8000008d0b7808 */ /* 0x000fe40004800000 */
[----:B------:R-:W-:Y:S02]  /*1a2f0*/  ISETP.GE.AND P1, PT, R8, R223, PT ;  /* 0x000000df0800720c */ /* 0x000fe40003f26270 */
[----:B------:R-:W-:Y:S02]  /*1a300*/  FSEL R172, R172, -INF , !P6 ;  /* 0xff800000acac7808 */ /* 0x000fe40007000000 */
[-C--:B------:R-:W-:Y:S02]  /*1a310*/  ISETP.GE.AND P6, PT, R14, R225.reuse, PT ;  /* 0x000000e10e00720c */ /* 0x080fe40003fc6270 */
[C---:B------:R-:W-:Y:S02]  /*1a320*/  ISETP.GE.OR P0, PT, R10.reuse, R224, !P0 ;  /* 0x000000e00a00720c */ /* 0x040fe40004706670 */
[-C--:B------:R-:W-:Y:S02]  /*1a330*/  ISETP.GE.OR P2, PT, R10, R222.reuse, !P2 ;  /* 0x000000de0a00720c */ /* 0x080fe40005746670 */
[----:B------:R-:W-:Y:S02]  /*1a340*/  IADD3 R10, R6, 0x11, RZ ;  /* 0x00000011060a7810 */ /* 0x000fe40007ffe0ff */
        /* <DEDUP_REMOVED lines=9> */
[----:B------:R-:W-:Y:S02]  /*1a3e0*/  FSEL R163, R163, -INF , !P4 ;  /* 0xff800000a3a37808 */ /* 0x000fe40006000000 */
[----:B------:R-:W-:Y:S02]  /*1a3f0*/  ISETP.GE.OR P6, PT, R16, R224, !P6 ;  /* 0x000000e01000720c */ /* 0x000fe400077c6670 */
[----:B------:R-:W-:Y:S02]  /*1a400*/  FSEL R144, R144, -INF , !P0 ;  /* 0xff80000090907808 */ /* 0x000fe40004000000 */
[----:B------:R-:W-:Y:S02]  /*1a410*/  ISETP.GE.AND P0, PT, R10, R223, PT ;  /* 0x000000df0a00720c */ /* 0x000fe40003f06270 */
[C---:B------:R-:W-:Y:S02]  /*1a420*/  ISETP.GE.AND P4, PT, R17.reuse, R225, PT ;  /* 0x000000e11100720c */ /* 0x040fe40003f86270 */
[----:B------:R-:W-:Y:S02]  /*1a430*/  IADD3 R15, R6, 0x21, RZ ;  /* 0x00000021060f7810 */ /* 0x000fe40007ffe0ff */
[----:B------:R-:W-:Y:S02]  /*1a440*/  FSEL R160, R160, -INF , !P6 ;  /* 0xff800000a0a07808 */ /* 0x000fe40007000000 */
[----:B------:R-:W-:Y:S02]  /*1a450*/  ISETP.GE.OR P0, PT, R10, R222, !P0 ;  /* 0x000000de0a00720c */ /* 0x000fe40004706670 */
[----:B------:R-:W-:Y:S02]  /*1a460*/  ISETP.GE.OR P4, PT, R17, R224, !P4 ;  /* 0x000000e01100720c */ /* 0x000fe40006786670 */
[----:B------:R-:W-:Y:S02]  /*1a470*/  FSEL R10, R134, -INF , !P5 ;  /* 0xff800000860a7808 */ /* 0x000fe40006800000 */
[-C--:B------:R-:W-:Y:S02]  /*1a480*/  ISETP.GE.AND P5, PT, R14, R223.reuse, PT ;  /* 0x000000df0e00720c */ /* 0x080fe40003fa6270 */
[----:B------:R-:W-:Y:S02]  /*1a490*/  FSEL R137, R137, -INF , !P3 ;  /* 0xff80000089897808 */ /* 0x000fe40005800000 */
[----:B------:R-:W-:Y:S02]  /*1a4a0*/  ISETP.GE.AND P3, PT, R16, R223, PT ;  /* 0x000000df1000720c */ /* 0x000fe40003f66270 */
[----:B------:R-:W-:Y:S02]  /*1a4b0*/  ISETP.GE.AND P6, PT, R15, R225, PT ;  /* 0x000000e10f00720c */ /* 0x000fe40003fc6270 */
[----:B------:R-:W-:Y:S02]  /*1a4c0*/  FSEL R161, R161, -INF , !P4 ;  /* 0xff800000a1a17808 */ /* 0x000fe40006000000 */
[-C--:B------:R-:W-:Y:S02]  /*1a4d0*/  ISETP.GE.OR P5, PT, R14, R222.reuse, !P5 ;  /* 0x000000de0e00720c */ /* 0x080fe40006fa6670 */
[----:B------:R-:W-:Y:S02]  /*1a4e0*/  ISETP.GE.OR P3, PT, R16, R222, !P3 ;  /* 0x000000de1000720c */ /* 0x000fe40005f66670 */
[----:B------:R-:W-:Y:S02]  /*1a4f0*/  ISETP.GE.OR P6, PT, R15, R224, !P6 ;  /* 0x000000e00f00720c */ /* 0x000fe400077c6670 */
[----:B------:R-:W-:Y:S02]  /*1a500*/  FMNMX.FTZ R16, R9, R2, !PT ;  /* 0x0000000209107209 */ /* 0x000fe40007810000 */
[-C--:B------:R-:W-:Y:S02]  /*1a510*/  ISETP.GE.AND P4, PT, R17, R223.reuse, PT ;  /* 0x000000df1100720c */ /* 0x080fe40003f86270 */
[----:B------:R-:W-:Y:S02]  /*1a520*/  IADD3 R14, R6, 0x28, RZ ;  /* 0x00000028060e7810 */ /* 0x000fe40007ffe0ff */
[----:B------:R-:W-:Y:S02]  /*1a530*/  FSEL R159, R159, -INF , !P6 ;  /* 0xff8000009f9f7808 */ /* 0x000fe40007000000 */
[----:B------:R-:W-:Y:S02]  /*1a540*/  ISETP.GE.OR P4, PT, R17, R222, !P4 ;  /* 0x000000de1100720c */ /* 0x000fe40006786670 */
[----:B------:R-:W-:Y:S02]  /*1a550*/  FMNMX.FTZ R17, R11, R16, !PT ;  /* 0x000000100b117209 */ /* 0x000fe40007810000 */
[----:B------:R-:W-:Y:S02]  /*1a560*/  FSEL R136, R136, -INF , !P2 ;  /* 0xff80000088887808 */ /* 0x000fe40005000000 */
[C---:B------:R-:W-:Y:S02]  /*1a570*/  ISETP.GE.AND P2, PT, R15.reuse, R223, PT ;  /* 0x000000df0f00720c */ /* 0x040fe40003f46270 */
[C---:B------:R-:W-:Y:S02]  /*1a580*/  ISETP.GE.AND P6, PT, R14.reuse, R225, PT ;  /* 0x000000e10e00720c */ /* 0x040fe40003fc6270 */
[----:B------:R-:W-:Y:S02]  /*1a590*/  ISETP.GE.OR P2, PT, R15, R222, !P2 ;  /* 0x000000de0f00720c */ /* 0x000fe40005746670 */
[-C--:B------:R-:W-:Y:S02]  /*1a5a0*/  ISETP.GE.OR P6, PT, R14, R224.reuse, !P6 ;  /* 0x000000e00e00720c */ /* 0x080fe400077c6670 */
[----:B------:R-:W-:Y:S02]  /*1a5b0*/  FMNMX.FTZ R17, R8, R17, !PT ;  /* 0x0000001108117209 */ /* 0x000fe40007810000 */
[----:B------:R-:W-:Y:S02]  /*1a5c0*/  IADD3 R15, R6, 0x29, RZ ;  /* 0x00000029060f7810 */ /* 0x000fe40007ffe0ff */
[----:B------:R-:W-:Y:S02]  /*1a5d0*/  FSEL R158, R158, -INF , !P6 ;  /* 0xff8000009e9e7808 */ /* 0x000fe40007000000 */
[----:B------:R-:W-:Y:S02]  /*1a5e0*/  FSEL R142, R12, -INF , !P0 ;  /* 0xff8000000c8e7808 */ /* 0x000fe40004000000 */
[----:B------:R-:W-:Y:S02]  /*1a5f0*/  FMNMX.FTZ R17, R144, R17, !PT ;  /* 0x0000001190117209 */ /* 0x000fe40007810000 */
[C---:B------:R-:W-:Y:S02]  /*1a600*/  ISETP.GE.AND P6, PT, R15.reuse, R225, PT ;  /* 0x000000e10f00720c */ /* 0x040fe40003fc6270 */
[C---:B------:R-:W-:Y:S02]  /*1a610*/  ISETP.GE.AND P0, PT, R15.reuse, R223, PT ;  /* 0x000000df0f00720c */ /* 0x040fe40003f06270 */
[C---:B------:R-:W-:Y:S02]  /*1a620*/  ISETP.GE.OR P6, PT, R15.reuse, R224, !P6 ;  /* 0x000000e00f00720c */ /* 0x040fe400077c6670 */
        /* <DEDUP_REMOVED lines=8> */
[----:B------:R-:W-:Y:S02]  /*1a6b0*/  FSEL R143, R13, -INF , !P1 ;  /* 0xff8000000d8f7808 */ /* 0x000fe40004800000 */
[----:B------:R-:W-:Y:S02]  /*1a6c0*/  FMNMX.FTZ R15, R161, R18, !PT ;  /* 0x00000012a10f7209 */ /* 0x000fe40007810000 */
[----:B------:R-:W-:Y:S02]  /*1a6d0*/  FMNMX.FTZ R16, R136, R5, !PT ;  /* 0x0000000588107209 */ /* 0x000fe40007810000 */
[----:B------:R-:W-:Y:S02]  /*1a6e0*/  FMNMX.FTZ R18, R160, R15, !PT ;  /* 0x0000000fa0127209 */ /* 0x000fe40007810000 */
[----:B------:R-:W-:Y:S02]  /*1a6f0*/  FMNMX.FTZ R15, R143, R16, !PT ;  /* 0x000000108f0f7209 */ /* 0x000fe40007810000 */
[----:B------:R-:W-:Y:S02]  /*1a700*/  FMNMX.FTZ R5, R159, R18, !PT ;  /* 0x000000129f057209 */ /* 0x000fe40007810000 */
[----:B------:R-:W-:Y:S02]  /*1a710*/  FSEL R140, R4, -INF , !P4 ;  /* 0xff800000048c7808 */ /* 0x000fe40006000000 */
[----:B------:R-:W-:Y:S02]  /*1a720*/  FMNMX.FTZ R4, R142, R15, !PT ;  /* 0x0000000f8e047209 */ /* 0x000fe40007810000 */
[----:B------:R-:W-:Y:S02]  /*1a730*/  ISETP.GE.AND P1, PT, R14, R223, PT ;  /* 0x000000df0e00720c */ /* 0x000fe40003f26270 */
[----:B------:R-:W-:Y:S02]  /*1a740*/  FMNMX.FTZ R16, R158, R5, !PT ;  /* 0x000000059e107209 */ /* 0x000fe40007810000 */
[----:B------:R-:W-:Y:S02]  /*1a750*/  FMNMX.FTZ R5, R141, R4, !PT ;  /* 0x000000048d057209 */ /* 0x000fe40007810000 */
[----:B------:R-:W-:Y:S02]  /*1a760*/  ISETP.GE.OR P1, PT, R14, R222, !P1 ;  /* 0x000000de0e00720c */ /* 0x000fe40004f26670 */
[----:B------:R-:W-:Y:S02]  /*1a770*/  IADD3 R14, R6, 0x30, RZ ;  /* 0x00000030060e7810 */ /* 0x000fe40007ffe0ff */
[----:B------:R-:W-:Y:S02]  /*1a780*/  FSEL R157, R157, -INF , !P6 ;  /* 0xff8000009d9d7808 */ /* 0x000fe40007000000 */
[----:B------:R-:W-:Y:S02]  /*1a790*/  FSEL R156, R156, -INF , !P3 ;  /* 0xff8000009c9c7808 */ /* 0x000fe40005800000 */
[----:B------:R-:W-:Y:S02]  /*1a7a0*/  FMNMX.FTZ R5, R140, R5, !PT ;  /* 0x000000058c057209 */ /* 0x000fe40007810000 */
[----:B------:R-:W-:Y:S02]  /*1a7b0*/  IADD3 R13, R6, 0x31, RZ ;  /* 0x00000031060d7810 */ /* 0x000fe40007ffe0ff */
[----:B------:R-:W-:Y:S02]  /*1a7c0*/  ISETP.GE.AND P6, PT, R14, R225, PT ;  /* 0x000000e10e00720c */ /* 0x000fe40003fc6270 */
[----:B------:R-:W-:Y:S02]  /*1a7d0*/  FMNMX.FTZ R15, R157, R16, !PT ;  /* 0x000000109d0f7209 */ /* 0x000fe40007810000 */
[----:B------:R-:W-:Y:S02]  /*1a7e0*/  FSEL R155, R155, -INF , !P2 ;  /* 0xff8000009b9b7808 */ /* 0x000fe40005000000 */
[----:B------:R-:W-:Y:S02]  /*1a7f0*/  FMNMX.FTZ R16, R156, R5, !PT ;  /* 0x000000059c107209 */ /* 0x000fe40007810000 */
[----:B------:R-:W-:Y:S02]  /*1a800*/  IADD3 R12, R6, 0x38, RZ ;  /* 0x00000038060c7810 */ /* 0x000fe40007ffe0ff */
[----:B------:R-:W-:Y:S02]  /*1a810*/  ISETP.GE.OR P6, PT, R14, R224, !P6 ;  /* 0x000000e00e00720c */ /* 0x000fe400077c6670 */
[----:B------:R-:W-:Y:S02]  /*1a820*/  ISETP.GE.AND P5, PT, R13, R225, PT ;  /* 0x000000e10d00720c */ /* 0x000fe40003fa6270 */
[----:B------:R-:W-:Y:S02]  /*1a830*/  FSEL R154, R154, -INF , !P1 ;  /* 0xff8000009a9a7808 */ /* 0x000fe40004800000 */
[----:B------:R-:W-:Y:S02]  /*1a840*/  FMNMX.FTZ R5, R155, R16, !PT ;  /* 0x000000109b057209 */ /* 0x000fe40007810000 */
[----:B------:R-:W-:Y:S02]  /*1a850*/  ISETP.GE.AND P2, PT, R14, R223, PT ;  /* 0x000000df0e00720c */ /* 0x000fe40003f46270 */
[----:B------:R-:W-:Y:S02]  /*1a860*/  FSEL R152, R152, -INF , !P6 ;  /* 0xff80000098987808 */ /* 0x000fe40007000000 */
[----:B------:R-:W-:Y:S02]  /*1a870*/  ISETP.GE.AND P6, PT, R12, R225, PT ;  /* 0x000000e10c00720c */ /* 0x000fe40003fc6270 */
[----:B------:R-:W-:Y:S02]  /*1a880*/  ISETP.GE.OR P5, PT, R13, R224, !P5 ;  /* 0x000000e00d00720c */ /* 0x000fe40006fa6670 */
[----:B------:R-:W-:Y:S02]  /*1a890*/  IADD3 R6, R6, 0x39, RZ ;  /* 0x0000003906067810 */ /* 0x000fe40007ffe0ff */
[----:B------:R-:W-:Y:S02]  /*1a8a0*/  FSEL R153, R153, -INF , !P0 ;  /* 0xff80000099997808 */ /* 0x000fe40004000000 */
[----:B------:R-:W-:Y:S02]  /*1a8b0*/  ISETP.GE.OR P2, PT, R14, R222, !P2 ;  /* 0x000000de0e00720c */ /* 0x000fe40005746670 */
[----:B------:R-:W-:Y:S02]  /*1a8c0*/  FMNMX.FTZ R14, R154, R5, !PT ;  /* 0x000000059a0e7209 */ /* 0x000fe40007810000 */
[----:B------:R-:W-:Y:S02]  /*1a8d0*/  ISETP.GE.AND P1, PT, R13, R223, PT ;  /* 0x000000df0d00720c */ /* 0x000fe40003f26270 */
[----:B------:R-:W-:Y:S02]  /*1a8e0*/  FSEL R151, R151, -INF , !P5 ;  /* 0xff80000097977808 */ /* 0x000fe40006800000 */
[----:B------:R-:W-:Y:S02]  /*1a8f0*/  FMNMX.FTZ R4, R152, R15, !PT ;  /* 0x0000000f98047209 */ /* 0x000fe40007810000 */
[----:B------:R-:W-:Y:S02]  /*1a900*/  ISETP.GE.OR P6, PT, R12, R224, !P6 ;  /* 0x000000e00c00720c */ /* 0x000fe400077c6670 */
[----:B------:R-:W-:Y:S02]  /*1a910*/  ISETP.GE.AND P4, PT, R6, R225, PT ;  /* 0x000000e10600720c */ /* 0x000fe40003f86270 */
[----:B------:R-:W-:Y:S02]  /*1a920*/  FSEL R147, R147, -INF , !P2 ;  /* 0xff80000093937808 */ /* 0x000fe40005000000 */
[----:B------:R-:W-:Y:S02]  /*1a930*/  FMNMX.FTZ R14, R153, R14, !PT ;  /* 0x0000000e990e7209 */ /* 0x000fe40007810000 */
[-C--:B------:R-:W-:Y:S02]  /*1a940*/  ISETP.GE.AND P0, PT, R12, R223.reuse, PT ;  /* 0x000000df0c00720c */ /* 0x080fe40003f06270 */
[----:B------:R-:W-:Y:S02]  /*1a950*/  ISETP.GE.OR P1, PT, R13, R222, !P1 ;  /* 0x000000de0d00720c */ /* 0x000fe40004f26670 */
        /* <DEDUP_REMOVED lines=17> */
[----:B------:R-:W2:Y:S08]  /*1aa70*/  SHFL.BFLY PT, R3, R6, 0x2, 0x1f ;  /* 0x0c401f0006037f89 */ /* 0x000eb000000e0000 */
[----:B------:R-:W-:Y:S01]  /*1aa80*/  LDSM.16.MT88.4 R12, [R205+0xc000] ;  /* 0x00c00000cd0c783b */ /* 0x000fe20000004200 */
[----:B-1----:R-:W-:Y:S07]  /*1aa90*/  FMNMX.FTZ R5, R4, R5, !PT ;  /* 0x0000000504057209 */ /* 0x002fee0007810000 */
[----:B---3--:R-:W1:Y:S01]  /*1aaa0*/  SHFL.BFLY PT, R132, R5, 0x1, 0x1f ;  /* 0x0c201f0005847f89 */ /* 0x008e6200000e0000 */
[----:B--2---:R-:W-:Y:S07]  /*1aab0*/  FMNMX.FTZ R4, R6, R3, !PT ;  /* 0x0000000306047209 */ /* 0x004fee0007810000 */
[----:B------:R-:W2:Y:S01]  /*1aac0*/  SHFL.BFLY PT, R3, R4, 0x1, 0x1f ;  /* 0x0c201f0004037f89 */ /* 0x000ea200000e0000 */
[----:B-1----:R-:W-:Y:S04]  /*1aad0*/  FMNMX.FTZ R132, R5, R132, !PT ;  /* 0x0000008405847209 */ /* 0x002fe80007810000 */
[----:B------:R-:W-:Y:S01]  /*1aae0*/  FSETP.NEU.FTZ.AND P1, PT, R132, -INF , PT ;  /* 0xff8000008400780b */ /* 0x000fe20003f3d000 */
[C---:B----4-:R-:W-:Y:S01]  /*1aaf0*/  FMUL.FTZ R150, R133.reuse, R132 ;  /* 0x0000008485967220 */ /* 0x050fe20000410000 */
[----:B--2---:R-:W-:Y:S04]  /*1ab00*/  FMNMX.FTZ R3, R4, R3, !PT ;  /* 0x0000000304037209 */ /* 0x004fe80007810000 */
[----:B------:R-:W-:Y:S02]  /*1ab10*/  FSEL R150, R150, RZ, P1 ;  /* 0x000000ff96967208 */ /* 0x000fe40000800000 */
[----:B------:R-:W-:Y:S01]  /*1ab20*/  FSEL R5, R132, RZ, P1 ;  /* 0x000000ff84057208 */ /* 0x000fe20000800000 */
[----:B------:R-:W-:Y:S01]  /*1ab30*/  FMUL.FTZ R4, R133, R3 ;  /* 0x0000000385047220 */ /* 0x000fe20000410000 */
[----:B------:R-:W-:Y:S01]  /*1ab40*/  FSETP.NEU.FTZ.AND P0, PT, R3, -INF , PT ;  /* 0xff8000000300780b */ /* 0x000fe20003f1d000 */
[-CC-:B------:R-:W-:Y:S02]  /*1ab50*/  FFMA.FTZ R170, R144, R133.reuse, -R150.reuse ;  /* 0x0000008590aa7223 */ /* 0x180fe40000010896 */
[-C--:B------:R-:W-:Y:S01]  /*1ab60*/  FFMA.FTZ R165, R9, R133.reuse, -R150 ;  /* 0x0000008509a57223 */ /* 0x080fe20000010896 */
[----:B------:R-:W-:Y:S01]  /*1ab70*/  FSEL R144, R4, RZ, P0 ;  /* 0x000000ff04907208 */ /* 0x000fe20000000000 */
[----:B------:R-:W-:Y:S01]  /*1ab80*/  FADD.FTZ R4, -R5, R2 ;  /* 0x0000000205047221 */ /* 0x000fe20000010100 */
[----:B------:R-:W-:Y:S01]  /*1ab90*/  FSEL R5, R3, RZ, P0 ;  /* 0x000000ff03057208 */ /* 0x000fe20000000000 */
[-C--:B------:R-:W-:Y:S01]  /*1aba0*/  FFMA.FTZ R164, R11, R133.reuse, -R150 ;  /* 0x000000850ba47223 */ /* 0x080fe20000010896 */
[----:B------:R-:W-:Y:S01]  /*1abb0*/  MUFU.EX2 R170, R170 ;  /* 0x000000aa00aa7308 */ /* 0x000fe20000000800 */
[----:B------:R-:W-:Y:S01]  /*1abc0*/  FMUL.FTZ R2, R133, R4 ;  /* 0x0000000485027220 */ /* 0x000fe20000410000 */
[----:B------:R-:W-:Y:S01]  /*1abd0*/  ISETP.GT.AND P0, PT, R219, R206, PT ;  /* 0x000000cedb00720c */ /* 0x000fe20003f04270 */
[----:B------:R-:W-:Y:S02]  /*1abe0*/  FADD.FTZ R4, -R5, R0 ;  /* 0x0000000005047221 */ /* 0x000fe40000010100 */
[-C--:B------:R-:W-:Y:S02]  /*1abf0*/  FFMA.FTZ R171, R8, R133.reuse, -R150 ;  /* 0x0000008508ab7223 */ /* 0x080fe40000010896 */
[-CC-:B------:R-:W-:Y:S02]  /*1ac00*/  FFMA.FTZ R169, R7, R133.reuse, -R144.reuse ;  /* 0x0000008507a97223 */ /* 0x180fe40000010890 */
[-CC-:B------:R-:W-:Y:S01]  /*1ac10*/  FFMA.FTZ R168, R10, R133.reuse, -R144.reuse ;  /* 0x000000850aa87223 */ /* 0x180fe20000010890 */
[----:B------:R-:W1:Y:S01]  /*1ac20*/  MUFU.EX2 R2, R2 ;  /* 0x0000000200027308 */ /* 0x000e620000000800 */
[-CC-:B------:R-:W-:Y:S02]  /*1ac30*/  FFMA.FTZ R167, R137, R133.reuse, -R144.reuse ;  /* 0x0000008589a77223 */ /* 0x180fe40000010890 */
[-C--:B------:R-:W-:Y:S02]  /*1ac40*/  FFMA.FTZ R166, R136, R133.reuse, -R144 ;  /* 0x0000008588a67223 */ /* 0x080fe40000010890 */
[----:B------:R-:W-:Y:S02]  /*1ac50*/  FMUL.FTZ R0, R133, R4 ;  /* 0x0000000485007220 */ /* 0x000fe40000410000 */
[-CC-:B------:R-:W-:Y:S02]  /*1ac60*/  FFMA.FTZ R173, R163, R133.reuse, -R150.reuse ;  /* 0x00000085a3ad7223 */ /* 0x180fe40000010896 */
[-CC-:B------:R-:W-:Y:S01]  /*1ac70*/  FFMA.FTZ R174, R162, R133.reuse, -R150.reuse ;  /* 0x00000085a2ae7223 */ /* 0x180fe20000010896 */
[----:B------:R-:W-:Y:S01]  /*1ac80*/  MUFU.EX2 R165, R165 ;  /* 0x000000a500a57308 */ /* 0x000fe20000000800 */
[-C--:B------:R-:W-:Y:S02]  /*1ac90*/  FFMA.FTZ R175, R161, R133.reuse, -R150 ;  /* 0x00000085a1af7223 */ /* 0x080fe40000010896 */
[-CC-:B------:R-:W-:Y:S02]  /*1aca0*/  FFMA.FTZ R176, R143, R133.reuse, -R144.reuse ;  /* 0x000000858fb07223 */ /* 0x180fe40000010890 */
[-CC-:B------:R-:W-:Y:S02]  /*1acb0*/  FFMA.FTZ R177, R142, R133.reuse, -R144.reuse ;  /* 0x000000858eb17223 */ /* 0x180fe40000010890 */
[-CC-:B------:R-:W-:Y:S02]  /*1acc0*/  FFMA.FTZ R178, R141, R133.reuse, -R144.reuse ;  /* 0x000000858db27223 */ /* 0x180fe40000010890 */
[-C--:B------:R-:W-:Y:S01]  /*1acd0*/  FFMA.FTZ R179, R140, R133.reuse, -R144 ;  /* 0x000000858cb37223 */ /* 0x080fe20000010890 */
[----:B------:R-:W2:Y:S01]  /*1ace0*/  MUFU.EX2 R0, R0 ;  /* 0x0000000000007308 */ /* 0x000ea20000000800 */
[----:B------:R-:W-:Y:S01]  /*1acf0*/  LDSM.16.MT88.4 R140, [R203+0xe800] ;  /* 0x00e80000cb8c783b */ /* 0x000fe20000004200 */
[--C-:B------:R-:W-:Y:S02]  /*1ad00*/  FFMA.FTZ R180, R160, R133, -R150.reuse ;  /* 0x00000085a0b47223 */ /* 0x100fe40000010896 */
[C---:B-1----:R-:W-:Y:S02]  /*1ad10*/  FMUL.FTZ R4, R2.reuse, R128 ;  /* 0x0000008002047220 */ /* 0x042fe40000410000 */
[C---:B------:R-:W-:Y:S02]  /*1ad20*/  FMUL.FTZ R5, R2.reuse, R129 ;  /* 0x0000008102057220 */ /* 0x040fe40000410000 */
[C---:B------:R-:W-:Y:S01]  /*1ad30*/  FMUL.FTZ R8, R2.reuse, R124 ;  /* 0x0000007c02087220 */ /* 0x040fe20000410000 */
[----:B------:R-:W-:Y:S01]  /*1ad40*/  LDSM.16.MT88.4 R160, [R205+0x11800] ;  /* 0x01180000cda0783b */ /* 0x000fe20000004200 */
[----:B------:R-:W1:Y:S01]  /*1ad50*/  MUFU.EX2 R164, R164 ;  /* 0x000000a400a47308 */ /* 0x000e620000000800 */
[C---:B------:R-:W-:Y:S02]  /*1ad60*/  FMUL.FTZ R9, R2.reuse, R125 ;  /* 0x0000007d02097220 */ /* 0x040fe40000410000 */
[C---:B------:R-:W-:Y:S02]  /*1ad70*/  FMUL.FTZ R16, R2.reuse, R116 ;  /* 0x0000007402107220 */ /* 0x040fe40000410000 */
[C---:B------:R-:W-:Y:S02]  /*1ad80*/  FMUL.FTZ R17, R2.reuse, R117 ;  /* 0x0000007502117220 */ /* 0x040fe40000410000 */
[C---:B------:R-:W-:Y:S02]  /*1ad90*/  FMUL.FTZ R24, R2.reuse, R108 ;  /* 0x0000006c02187220 */ /* 0x040fe40000410000 */
[C---:B------:R-:W-:Y:S01]  /*1ada0*/  FMUL.FTZ R25, R2.reuse, R109 ;  /* 0x0000006d02197220 */ /* 0x040fe20000410000 */
[----:B------:R-:W3:Y:S01]  /*1adb0*/  MUFU.EX2 R171, R171 ;  /* 0x000000ab00ab7308 */ /* 0x000ee20000000800 */
[C---:B------:R-:W-:Y:S02]  /*1adc0*/  FMUL.FTZ R32, R2.reuse, R100 ;  /* 0x0000006402207220 */ /* 0x040fe40000410000 */
[----:B------:R-:W-:Y:S02]  /*1add0*/  FMUL.FTZ R33, R2, R101 ;  /* 0x0000006502217220 */ /* 0x000fe40000410000 */
[C---:B--2---:R-:W-:Y:S02]  /*1ade0*/  FMUL.FTZ R6, R0.reuse, R130 ;  /* 0x0000008200067220 */ /* 0x044fe40000410000 */
[C---:B------:R-:W-:Y:S02]  /*1adf0*/  FMUL.FTZ R7, R0.reuse, R131 ;  /* 0x0000008300077220 */ /* 0x040fe40000410000 */
[C---:B------:R-:W-:Y:S01]  /*1ae00*/  FMUL.FTZ R10, R0.reuse, R126 ;  /* 0x0000007e000a7220 */ /* 0x040fe20000410000 */
[----:B------:R-:W-:Y:S01]  /*1ae10*/  MUFU.EX2 R169, R169 ;  /* 0x000000a900a97308 */ /* 0x000fe20000000800 */
[C---:B------:R-:W-:Y:S01]  /*1ae20*/  FMUL.FTZ R11, R0.reuse, R127 ;  /* 0x0000007f000b7220 */ /* 0x040fe20000410000 */
[----:B------:R-:W-:Y:S01]  /*1ae30*/  LDSM.16.MT88.4 R128, [R204+0xe800] ;  /* 0x00e80000cc80783b */ /* 0x000fe20000004200 */
[----:B------:R-:W-:Y:S01]  /*1ae40*/  FMUL.FTZ R18, R0, R118 ;  /* 0x0000007600127220 */ /* 0x000fe20000410000 */
[----:B-1----:R-:W-:Y:S01]  /*1ae50*/  F2FP.BF16.PACK_AB R136, R164, R165 ;  /* 0x000000a5a488723e */ /* 0x002fe200000010ff */
[C---:B------:R-:W-:Y:S02]  /*1ae60*/  FMUL.FTZ R19, R0.reuse, R119 ;  /* 0x0000007700137220 */ /* 0x040fe40000410000 */
[C---:B------:R-:W-:Y:S02]  /*1ae70*/  FMUL.FTZ R26, R0.reuse, R110 ;  /* 0x0000006e001a7220 */ /* 0x040fe40000410000 */
[C---:B------:R-:W-:Y:S01]  /*1ae80*/  FMUL.FTZ R27, R0.reuse, R111 ;  /* 0x0000006f001b7220 */ /* 0x040fe20000410000 */
[----:B------:R-:W1:Y:S01]  /*1ae90*/  MUFU.EX2 R168, R168 ;  /* 0x000000a800a87308 */ /* 0x000e620000000800 */
[----:B------:R-:W-:Y:S01]  /*1aea0*/  LDSM.16.MT88.4 R108, [R202+0xe000] ;  /* 0x00e00000ca6c783b */ /* 0x000fe20000004200 */
[----:B------:R-:W-:Y:S01]  /*1aeb0*/  FMUL.FTZ R34, R0, R102 ;  /* 0x0000006600227220 */ /* 0x000fe20000410000 */
[----:B---3--:R-:W-:Y:S01]  /*1aec0*/  F2FP.BF16.PACK_AB R138, R170, R171 ;  /* 0x000000abaa8a723e */ /* 0x008fe200000010ff */
[----:B------:R-:W-:Y:S02]  /*1aed0*/  FMUL.FTZ R35, R0, R103 ;  /* 0x0000006700237220 */ /* 0x000fe40000410000 */
[-CC-:B------:R-:W-:Y:S03]  /*1aee0*/  FFMA.FTZ R181, R159, R133.reuse, -R150.reuse ;  /* 0x000000859fb57223 */ /* 0x180fe60000010896 */
[----:B------:R-:W-:Y:S01]  /*1aef0*/  LDSM.16.MT88.4 R100, [R203+0xe000] ;  /* 0x00e00000cb64783b */ /* 0x000fe20000004200 */
[----:B------:R-:W-:Y:S01]  /*1af00*/  MUFU.EX2 R167, R167 ;  /* 0x000000a700a77308 */ /* 0x000fe20000000800 */
[-CC-:B------:R-:W-:Y:S02]  /*1af10*/  FFMA.FTZ R182, R158, R133.reuse, -R150.reuse ;  /* 0x000000859eb67223 */ /* 0x180fe40000010896 */
[-C--:B------:R-:W-:Y:S02]  /*1af20*/  FFMA.FTZ R183, R157, R133.reuse, -R150 ;  /* 0x000000859db77223 */ /* 0x080fe40000010896 */
[-CC-:B------:R-:W-:Y:S02]  /*1af30*/  FFMA.FTZ R209, R156, R133.reuse, -R144.reuse ;  /* 0x000000859cd17223 */ /* 0x180fe40000010890 */
[----:B------:R-:W-:Y:S01]  /*1af40*/  LDSM.16.MT88.4 R116, [R203+0xc800] ;  /* 0x00c80000cb74783b */ /* 0x000fe20000004200 */
[-CC-:B------:R-:W-:Y:S02]  /*1af50*/  FFMA.FTZ R230, R155, R133.reuse, -R144.reuse ;  /* 0x000000859be67223 */ /* 0x180fe40000010890 */
[----:B------:R-:W2:Y:S01]  /*1af60*/  MUFU.EX2 R166, R166 ;  /* 0x000000a600a67308 */ /* 0x000ea20000000800 */
[-CC-:B------:R-:W-:Y:S02]  /*1af70*/  FFMA.FTZ R232, R154, R133.reuse, -R144.reuse ;  /* 0x000000859ae87223 */ /* 0x180fe40000010890 */
[----:B------:R-:W-:Y:S01]  /*1af80*/  FFMA.FTZ R235, R153, R133, -R144 ;  /* 0x0000008599eb7223 */ /* 0x000fe20000010890 */
[----:B-1----:R-:W-:Y:S01]  /*1af90*/  F2FP.BF16.PACK_AB R137, R168, R169 ;  /* 0x000000a9a889723e */ /* 0x002fe200000010ff */
[----:B------:R-:W-:Y:S01]  /*1afa0*/  LDSM.16.MT88.4 R124, [R205+0xe800] ;  /* 0x00e80000cd7c783b */ /* 0x000fe20000004200 */
[-CC-:B------:R-:W-:Y:S02]  /*1afb0*/  FFMA.FTZ R234, R152, R133.reuse, -R150.reuse ;  /* 0x0000008598ea7223 */ /* 0x180fe40000010896 */
[-CC-:B------:R-:W-:Y:S02]  /*1afc0*/  FFMA.FTZ R237, R151, R133.reuse, -R150.reuse ;  /* 0x0000008597ed7223 */ /* 0x180fe40000010896 */
[-C--:B------:R-:W-:Y:S01]  /*1afd0*/  FFMA.FTZ R236, R149, R133.reuse, -R150 ;  /* 0x0000008595ec7223 */ /* 0x080fe20000010896 */
[----:B------:R-:W-:Y:S01]  /*1afe0*/  MUFU.EX2 R173, R173 ;  /* 0x000000ad00ad7308 */ /* 0x000fe20000000800 */
[-CC-:B------:R-:W-:Y:S01]  /*1aff0*/  FFMA.FTZ R238, R147, R133.reuse, -R144.reuse ;  /* 0x0000008593ee7223 */ /* 0x180fe20000010890 */
[----:B------:R-:W-:Y:S01]  /*1b000*/  LDSM.16.MT88.4 R152, [R203+0xf800] ;  /* 0x00f80000cb98783b */ /* 0x000fe20000004200 */
[-CC-:B------:R-:W-:Y:S02]  /*1b010*/  FFMA.FTZ R241, R146, R133.reuse, -R144.reuse ;  /* 0x0000008592f17223 */ /* 0x180fe40000010890 */
[-CC-:B------:R-:W-:Y:S02]  /*1b020*/  FFMA.FTZ R240, R145, R133.reuse, -R144.reuse ;  /* 0x0000008591f07223 */ /* 0x180fe40000010890 */
[----:B------:R-:W-:Y:S02]  /*1b030*/  FFMA.FTZ R144, R134, R133, -R144 ;  /* 0x0000008586907223 */ /* 0x000fe40000010890 */
[C---:B------:R-:W-:Y:S01]  /*1b040*/  FMUL.FTZ R36, R2.reuse, R36 ;  /* 0x0000002402247220 */ /* 0x040fe20000410000 */
[----:B------:R-:W-:Y:S01]  /*1b050*/  LDSM.16.MT88.4 R156, [R202+0xf800] ;  /* 0x00f80000ca9c783b */ /* 0x000fe20000004200 */
[----:B------:R-:W-:Y:S01]  /*1b060*/  FMUL.FTZ R37, R2, R37 ;  /* 0x0000002502257220 */ /* 0x000fe20000410000 */
[----:B------:R-:W-:Y:S01]  /*1b070*/  MUFU.EX2 R174, R174 ;  /* 0x000000ae00ae7308 */ /* 0x000fe20000000800 */
[----:B--2---:R-:W-:Y:S01]  /*1b080*/  F2FP.BF16.PACK_AB R139, R166, R167 ;  /* 0x000000a7a68b723e */ /* 0x004fe200000010ff */
[C---:B------:R-:W-:Y:S02]  /*1b090*/  FMUL.FTZ R38, R0.reuse, R38 ;  /* 0x0000002600267220 */ /* 0x040fe40000410000 */
[----:B------:R-:W-:Y:S02]  /*1b0a0*/  FMUL.FTZ R39, R0, R39 ;  /* 0x0000002700277220 */ /* 0x000fe40000410000 */
[C---:B------:R-:W-:Y:S02]  /*1b0b0*/  FMUL.FTZ R40, R2.reuse, R40 ;  /* 0x0000002802287220 */ /* 0x040fe40000410000 */
[C---:B------:R-:W-:Y:S02]  /*1b0c0*/  HMMA.16816.F32.BF16 R4, R136.reuse, R12, R4 ;  /* 0x0000000c8804723c */ /* 0x040fe40000041804 */
[----:B------:R-:W-:Y:S03]  /*1b0d0*/  MUFU.EX2 R175, R175 ;  /* 0x000000af00af7308 */ /* 0x000fe60000000800 */
        /* <DEDUP_REMOVED lines=8> */
[----:B------:R-:W1:Y:S01]  /*1b160*/  LDSM.16.MT88.4 R120, [R202+0xc000] ;  /* 0x00c00000ca78783b */ /* 0x000e620000004200 */
[----:B------:R-:W-:Y:S01]  /*1b170*/  FMUL.FTZ R43, R0, R43 ;  /* 0x0000002b002b7220 */ /* 0x000fe20000410000 */
[----:B------:R-:W2:Y:S01]  /*1b180*/  MUFU.EX2 R177, R177 ;  /* 0x000000b100b17308 */ /* 0x000ea20000000800 */
[C---:B------:R-:W-:Y:S02]  /*1b190*/  FMUL.FTZ R44, R2.reuse, R44 ;  /* 0x0000002c022c7220 */ /* 0x040fe40000410000 */
        /* <DEDUP_REMOVED lines=78> */
[-CC-:B------:R-:W-:Y:S02]  /*1b680*/  FFMA.FTZ R172, R172, R133.reuse, -R150.reuse ;  /* 0x00000085acac7223 */ /* 0x180fe40000010896 */
[----:B------:R-:W-:Y:S01]  /*1b690*/  FFMA.FTZ R150, R148, R133, -R150 ;  /* 0x0000008594967223 */ /* 0x000fe20000010896 */
[C---:B------:R-:W-:Y:S01]  /*1b6a0*/  HMMA.16816.F32.BF16 R72, R136.reuse, R106, R72 ;  /* 0x0000006a8848723c */ /* 0x040fe20000041848 */
[----:B------:R-:W1:Y:S01]  /*1b6b0*/  LDSM.16.MT88.4 R104, [R202+0x10000] ;  /* 0x01000000ca68783b */ /* 0x000e620000004200 */
[----:B------:R5:W-:Y:S02]  /*1b6c0*/  MUFU.EX2 R133, R144 ;  /* 0x0000009000857308 */ /* 0x000be40000000800 */
[C---:B------:R-:W-:Y:S02]  /*1b6d0*/  FMUL.FTZ R76, R2.reuse, R76 ;  /* 0x0000004c024c7220 */ /* 0x040fe40000410000 */
[----:B------:R-:W-:Y:S02]  /*1b6e0*/  FMUL.FTZ R77, R2, R77 ;  /* 0x0000004d024d7220 */ /* 0x000fe40000410000 */
[C---:B------:R-:W-:Y:S04]  /*1b6f0*/  FMUL.FTZ R78, R0.reuse, R78 ;  /* 0x0000004e004e7220 */ /* 0x040fe80000410000 */
[----:B------:R-:W-:Y:S01]  /*1b700*/  FMUL.FTZ R79, R0, R79 ;  /* 0x0000004f004f7220 */ /* 0x000fe20000410000 */
[----:B------:R4:W-:Y:S01]  /*1b710*/  MUFU.EX2 R239, R150 ;  /* 0x0000009600ef7308 */ /* 0x0009e20000000800 */
[C---:B------:R-:W-:Y:S02]  /*1b720*/  FMUL.FTZ R88, R2.reuse, R88 ;  /* 0x0000005802587220 */ /* 0x040fe40000410000 */
[----:B------:R-:W-:Y:S02]  /*1b730*/  FMUL.FTZ R89, R2, R89 ;  /* 0x0000005902597220 */ /* 0x000fe40000410000 */
[----:B------:R-:W-:Y:S01]  /*1b740*/  FMUL.FTZ R90, R0, R90 ;  /* 0x0000005a005a7220 */ /* 0x000fe20000410000 */
[C---:B---3--:R-:W-:Y:S03]  /*1b750*/  HMMA.16816.F32.BF16 R76, R136.reuse, R100, R76 ;  /* 0x00000064884c723c */ /* 0x048fe6000004184c */
[C---:B------:R-:W-:Y:S01]  /*1b760*/  FMUL.FTZ R80, R2.reuse, R80 ;  /* 0x0000005002507220 */ /* 0x040fe20000410000 */
[----:B------:R-:W3:Y:S01]  /*1b770*/  MUFU.EX2 R172, R172 ;  /* 0x000000ac00ac7308 */ /* 0x000ee20000000800 */
[----:B------:R-:W-:Y:S02]  /*1b780*/  FMUL.FTZ R81, R2, R81 ;  /* 0x0000005102517220 */ /* 0x000fe40000410000 */
[C---:B------:R-:W-:Y:S01]  /*1b790*/  FMUL.FTZ R82, R0.reuse, R82 ;  /* 0x0000005200527220 */ /* 0x040fe20000410000 */
[----:B-----5:R-:W-:Y:S01]  /*1b7a0*/  LDSM.16.MT88.4 R144, [R205+0xf800] ;  /* 0x00f80000cd90783b */ /* 0x020fe20000004200 */
[C---:B------:R-:W-:Y:S03]  /*1b7b0*/  FMUL.FTZ R83, R0.reuse, R83 ;  /* 0x0000005300537220 */ /* 0x040fe60000410000 */
[----:B------:R-:W-:Y:S01]  /*1b7c0*/  FMUL.FTZ R91, R0, R91 ;  /* 0x0000005b005b7220 */ /* 0x000fe20000410000 */
[----:B--2---:R-:W-:Y:S01]  /*1b7d0*/  F2FP.BF16.PACK_AB R101, R177, R176 ;  /* 0x000000b0b165723e */ /* 0x004fe200000010ff */
[C---:B------:R-:W-:Y:S01]  /*1b7e0*/  FMUL.FTZ R92, R2.reuse, R92 ;  /* 0x0000005c025c7220 */ /* 0x040fe20000410000 */
[----:B------:R-:W-:Y:S01]  /*1b7f0*/  MUFU.EX2 R238, R238 ;  /* 0x000000ee00ee7308 */ /* 0x000fe20000000800 */
[C---:B------:R-:W-:Y:S01]  /*1b800*/  HMMA.16816.F32.BF16 R80, R136.reuse, R102, R80 ;  /* 0x000000668850723c */ /* 0x040fe20000041850 */
[----:B----4-:R-:W-:Y:S02]  /*1b810*/  LDSM.16.MT88.4 R148, [R204+0xf800] ;  /* 0x00f80000cc94783b */ /* 0x010fe40000004200 */
[----:B------:R-:W-:Y:S02]  /*1b820*/  FMUL.FTZ R93, R2, R93 ;  /* 0x0000005d025d7220 */ /* 0x000fe40000410000 */
[C---:B------:R-:W-:Y:S02]  /*1b830*/  FMUL.FTZ R94, R0.reuse, R94 ;  /* 0x0000005e005e7220 */ /* 0x040fe40000410000 */
[----:B------:R-:W-:Y:S01]  /*1b840*/  FMUL.FTZ R95, R0, R95 ;  /* 0x0000005f005f7220 */ /* 0x000fe20000410000 */
[C---:B------:R-:W-:Y:S01]  /*1b850*/  HMMA.16816.F32.BF16 R84, R136.reuse, R108, R84 ;  /* 0x0000006c8854723c */ /* 0x040fe20000041854 */
[----:B------:R-:W2:Y:S03]  /*1b860*/  MUFU.EX2 R241, R241 ;  /* 0x000000f100f17308 */ /* 0x000ea60000000800 */
[C---:B------:R-:W-:Y:S01]  /*1b870*/  FMUL.FTZ R96, R2.reuse, R96 ;  /* 0x0000006002607220 */ /* 0x040fe20000410000 */
[----:B---3--:R-:W-:Y:S01]  /*1b880*/  F2FP.BF16.PACK_AB R100, R173, R172 ;  /* 0x000000acad64723e */ /* 0x008fe200000010ff */
[----:B------:R-:W-:Y:S01]  /*1b890*/  FMUL.FTZ R97, R2, R97 ;  /* 0x0000006102617220 */ /* 0x000fe20000410000 */
[----:B------:R-:W-:Y:S01]  /*1b8a0*/  F2FP.BF16.PACK_AB R102, R175, R174 ;  /* 0x000000aeaf66723e */ /* 0x000fe200000010ff */
[C---:B------:R-:W-:Y:S01]  /*1b8b0*/  HMMA.16816.F32.BF16 R88, R136.reuse, R110, R88 ;  /* 0x0000006e8858723c */ /* 0x040fe20000041858 */
[----:B------:R-:W3:Y:S02]  /*1b8c0*/  LDSM.16.MT88.4 R108, [R204+0xc800] ;  /* 0x00c80000cc6c783b */ /* 0x000ee40000004200 */
[----:B------:R-:W4:Y:S01]  /*1b8d0*/  MUFU.EX2 R240, R240 ;  /* 0x000000f000f07308 */ /* 0x000f220000000800 */
[C---:B------:R-:W-:Y:S01]  /*1b8e0*/  FMUL.FTZ R98, R0.reuse, R98 ;  /* 0x0000006200627220 */ /* 0x040fe20000410000 */
[----:B------:R-:W-:Y:S01]  /*1b8f0*/  F2FP.BF16.PACK_AB R103, R179, R178 ;  /* 0x000000b2b367723e */ /* 0x000fe200000010ff */
        /* <DEDUP_REMOVED lines=15> */
[----:B----4-:R-:W-:Y:S04]  /*1b9f0*/  F2FP.BF16.PACK_AB R139, R133, R240 ;  /* 0x000000f0858b723e */ /* 0x010fe800000010ff */
        /* <DEDUP_REMOVED lines=124> */
[----:B------:R-:W-:Y:S01]  /*1c1c0*/  IMAD.MOV.U32 R0, RZ, RZ, R3 ;  /* 0x000000ffff007224 */ /* 0x000fe200078e0003 */
[----:B------:R-:W-:-:S05]  /*1c1d0*/  @P0 BRA `(.L_x_6067) ;  /* 0xffffc41000000947 */ /* 0x000fca000383ffff */
.L_x_6058:
        /* <DEDUP_REMOVED lines=11> */
.L_x_6081:
[----:B--23--:R-:W-:Y:S01]  /*1c290*/  FADD.FTZ R229, R6, R229 ;  /* 0x000000e506e57221 */ /* 0x00cfe20000010000 */
[----:B------:R-:W-:Y:S05]  /*1c2a0*/  BRA.DIV ~URZ, `(.L_x_6069) ;  /* 0x00001a927f007947 */ /* 0x000fea000b800000 */
[----:B------:R-:W2:Y:S04]  /*1c2b0*/  SHFL.BFLY PT, R0, R227, 0x2, 0x1f ;  /* 0x0c401f00e3007f89 */ /* 0x000ea800000e0000 */
[----:B------:R-:W3:Y:S01]  /*1c2c0*/  SHFL.BFLY PT, R10, R229, 0x1, 0x1f ;  /* 0x0c201f00e50a7f89 */ /* 0x000ee200000e0000 */
[----:B--2---:R-:W-:Y:S02]  /*1c2d0*/  FADD.FTZ R7, R0, R227 ;  /* 0x000000e300077221 */ /* 0x004fe40000010000 */
[----:B---3--:R-:W-:-:S03]  /*1c2e0*/  FADD.FTZ R10, R229, R10 ;  /* 0x0000000ae50a7221 */ /* 0x008fc60000010000 */
[----:B------:R2:W3:Y:S04]  /*1c2f0*/  SHFL.BFLY PT, R6, R7, 0x1, 0x1f ;  /* 0x0c201f0007067f89 */ /* 0x0004e800000e0000 */
.L_x_6082:
        /* <DEDUP_REMOVED lines=266> */
.L_x_6071:
[----:B------:R-:W-:Y:S02]  /*1d3a0*/  ULDC.64 UR4, c[0x0][0x118] ;  /* 0x0000460000047ab9 */ /* 0x000fe40000000a00 */
[----:B------:R-:W2:Y:S04]  /*1d3b0*/  LD.E R2, [R8.64+0x60] ;  /* 0x0000600408027980 */ /* 0x000ea8000c101900 */
[----:B------:R-:W3:Y:S01]  /*1d3c0*/  LD.E R218, [R8.64+0xb4] ;  /* 0x0000b40408da7980 */ /* 0x000ee2000c101900 */
[----:B--2---:R-:W-:-:S04]  /*1d3d0*/  IMAD R3, R2, R214, R213 ;  /* 0x000000d602037224 */ /* 0x004fc800078e02d5 */
[----:B---3--:R-:W-:Y:S02]  /*1d3e0*/  IMAD R218, R218, R3, RZ ;  /* 0x00000003dada7224 */ /* 0x008fe400078e02ff */
.L_x_6072:
[----:B------:R-:W-:Y:S05]  /*1d3f0*/  BSYNC B0 ;  /* 0x0000000000007941 */ /* 0x000fea0003800000 */
.L_x_6070:
        /* <DEDUP_REMOVED lines=48> */
.L_x_6074:
[----:B---34-:R-:W-:Y:S05]  /*1d700*/  BSYNC B0 ;  /* 0x0000000000007941 */ /* 0x018fea0003800000 */
.L_x_6073:
        /* <DEDUP_REMOVED lines=36> */
.L_x_6076:
[----:B------:R-:W-:Y:S05]  /*1d950*/  BSYNC B0 ;  /* 0x0000000000007941 */ /* 0x000fea0003800000 */
.L_x_6075:
        /* <DEDUP_REMOVED lines=18> */
.L_x_6078:
[----:B------:R-:W-:Y:S05]  /*1da80*/  BSYNC B0 ;  /* 0x0000000000007941 */ /* 0x000fea0003800000 */
.L_x_6077:
        /* <DEDUP_REMOVED lines=18> */
.L_x_6080:
[----:B------:R-:W-:Y:S05]  /*1dbb0*/  BSYNC B0 ;  /* 0x0000000000007941 */ /* 0x000fea0003800000 */
.L_x_6079:
[----:B------:R-:W-:Y:S01]  /*1dbc0*/  IADD3 R0, R3, 0x30, RZ ;  /* 0x0000003003007810 */ /* 0x000fe20007ffe0ff */
[----:B------:R-:W-:-:S03]  /*1dbd0*/  IMAD.MOV.U32 R213, RZ, RZ, 0x0 ;  /* 0x00000000ffd57424 */ /* 0x000fc600078e00ff */
[----:B------:R-:W-:-:S13]  /*1dbe0*/  ISETP.GE.AND P0, PT, R0, R215, PT ;  /* 0x000000d70000720c */ /* 0x000fda0003f06270 */
[----:B------:R-:W-:Y:S05]  /*1dbf0*/  @P0 RET.REL.NODEC R212 `(_ZN5flash24flash_fwd_splitkv_kernelI23Flash_fwd_kernel_traitsILi192ELi64ELi64ELi4ELb0ELb0EN7cutlass10bfloat16_tE19Flash_kernel_traitsILi192ELi64ELi64ELi4ES3_EELb0ELb1ELb0ELb0ELb1ELb1ELb0ELb1EEEvNS_16Flash_fwd_paramsE) ;  /* 0xfffe2400d4000950 */ /* 0x000fea0003c3ffff */
        /* <DEDUP_REMOVED lines=15> */
[----:B------:R-:W-:Y:S05]  /*1dcf0*/  RET.REL.NODEC R212 `(_ZN5flash24flash_fwd_splitkv_kernelI23Flash_fwd_kernel_traitsILi192ELi64ELi64ELi4ELb0ELb0EN7cutlass10bfloat16_tE19Flash_kernel_traitsILi192ELi64ELi64ELi4ES3_EELb0ELb1ELb0ELb0ELb1ELb1ELb0ELb1EEEvNS_16Flash_fwd_paramsE) ;  /* 0xfffe2300d4007950 */ /* 0x000fea0003c3ffff */
.L_x_6068:
[----:B------:R-:W-:Y:S02]  /*1dd00*/  MOV R6, 0x2 ;  /* 0x0000000200067802 */ /* 0x000fe40000000f00 */
[----:B------:R-:W-:-:S02]  /*1dd10*/  MOV R4, 0x1dd30 ;  /* 0x0001dd3000047802 */ /* 0x000fc40000000f00 */
[----:B-1---5:R-:W-:Y:S05]  /*1dd20*/  CALL.REL.NOINC `($__internal_27_$__cuda_sm70_shflsync_bfly_p) ;  /* 0x000000f000007944 */ /* 0x022fea0003c00000 */
[----:B-12---:R-:W-:Y:S05]  /*1dd30*/  BRA `(.L_x_6081) ;  /* 0xffffe55000007947 */ /* 0x006fea000383ffff */
.L_x_6069:
[----:B------:R-:W-:Y:S02]  /*1dd40*/  MOV R6, 0x1 ;  /* 0x0000000100067802 */ /* 0x000fe40000000f00 */
[----:B------:R-:W-:-:S02]  /*1dd50*/  MOV R4, 0x1dd70 ;  /* 0x0001dd7000047802 */ /* 0x000fc40000000f00 */
[----:B-1---5:R-:W-:Y:S05]  /*1dd60*/  CALL.REL.NOINC `($__internal_27_$__cuda_sm70_shflsync_bfly_p) ;  /* 0x000000b000007944 */ /* 0x022fea0003c00000 */
[----:B--2---:R-:W-:Y:S01]  /*1dd70*/  FADD.FTZ R10, R229, R6 ;  /* 0x00000006e50a7221 */ /* 0x004fe20000010000 */
[----:B-1----:R-:W-:-:S02]  /*1dd80*/  MOV R229, R227 ;  /* 0x000000e300e57202 */ /* 0x002fc40000000f00 */
[----:B------:R-:W-:Y:S02]  /*1dd90*/  MOV R6, 0x2 ;  /* 0x0000000200067802 */ /* 0x000fe40000000f00 */
[----:B------:R-:W-:Y:S02]  /*1dda0*/  MOV R4, 0x1ddc0 ;  /* 0x0001ddc000047802 */ /* 0x000fe40000000f00 */
[----:B------:R-:W-:Y:S05]  /*1ddb0*/  CALL.REL.NOINC `($__internal_27_$__cuda_sm70_shflsync_bfly_p) ;  /* 0x0000006000007944 */ /* 0x000fea0003c00000 */
[----:B--2---:R-:W-:Y:S01]  /*1ddc0*/  FADD.FTZ R7, R227, R6 ;  /* 0x00000006e3077221 */ /* 0x004fe20000010000 */
[----:B------:R-:W-:Y:S02]  /*1ddd0*/  MOV R6, 0x1 ;  /* 0x0000000100067802 */ /* 0x000fe40000000f00 */
[----:B------:R-:W-:Y:S02]  /*1dde0*/  MOV R4, 0x1de10 ;  /* 0x0001de1000047802 */ /* 0x000fe40000000f00 */
[----:B-1----:R-:W-:Y:S02]  /*1ddf0*/  MOV R229, R7 ;  /* 0x0000000700e57202 */ /* 0x002fe40000000f00 */
[----:B------:R-:W-:Y:S05]  /*1de00*/  CALL.REL.NOINC `($__internal_27_$__cuda_sm70_shflsync_bfly_p) ;  /* 0x0000001000007944 */ /* 0x000fea0003c00000 */
[----:B-12---:R-:W-:Y:S05]  /*1de10*/  BRA `(.L_x_6082) ;  /* 0xffffe4e000007947 */ /* 0x006fea000383ffff */
        .weak           $__internal_27_$__cuda_sm70_shflsync_bfly_p
        .type           $__internal_27_$__cuda_sm70_shflsync_bfly_p,@function
        .size           $__internal_27_$__cuda_sm70_shflsync_bfly_p,(.L_x_7809 - $__internal_27_$__cuda_sm70_shflsync_bfly_p)
$__internal_27_$__cuda_sm70_shflsync_bfly_p:
[----:B------:R-:W-:Y:S01]  /*1de20*/  MOV R12, R4 ;  /* 0x00000004000c7202 */ /* 0x000fe20000000f00 */
[----:B------:R-:W-:Y:S04]  /*1de30*/  WARPSYNC R0 ;  /* 0x0000000000007348 */ /* 0x000fe80003800000 */
[----:B------:R-:W-:Y:S01]  /*1de40*/  MOV R13, 0x0 ;  /* 0x00000000000d7802 */ /* 0x000fe20000000f00 */
[----:B------:R1:W2:Y:S03]  /*1de50*/  SHFL.BFLY PT, R6, R229, R6, R5 ;  /* 0x0c000006e5067389 */ /* 0x0002a600000e0005 */
[----:B------:R-:W-:Y:S05]  /*1de60*/  RET.REL.NODEC R12 `(_ZN5flash24flash_fwd_splitkv_kernelI23Flash_fwd_kernel_traitsILi192ELi64ELi64ELi4ELb0ELb0EN7cutlass10bfloat16_tE19Flash_kernel_traitsILi192ELi64ELi64ELi4ES3_EELb0ELb1ELb0ELb0ELb1ELb1ELb0ELb1EEEvNS_16Flash_fwd_paramsE) ;  /* 0xfffe21900c007950 */ /* 0x000fea0003c3ffff */
.L_x_6083:
        /* <DEDUP_REMOVED lines=9> */
.L_x_7809:


//--------------------- .text._ZN5flash24flash_fwd_splitkv_kernelI23Flash_fwd_kernel_traitsILi192ELi64ELi64ELi4ELb0ELb0EN7cutlass10bfloat16_tE19Flash_kernel_traitsILi192ELi64ELi64ELi4ES3_EELb0ELb1ELb1ELb0ELb0ELb0ELb0ELb1EEEvNS_16Flash_fwd_paramsE --------------------------
	.section	.text._ZN5flash24flash_fwd_splitkv_kernelI23Flash_fwd_kernel_traitsILi192ELi64ELi64ELi4ELb0ELb0EN7cutlass10bfloat16_tE19Flash_kernel_traitsILi192ELi64ELi64ELi4ES3_EELb0ELb1ELb1ELb0ELb0ELb0ELb0ELb1EEEvNS_16Flash_fwd_paramsE,"ax",@progbits
	.sectioninfo	@"SHI_REGISTERS=248"
	.align	128
        .global         _ZN5flash24flash_fwd_splitkv_kernelI23Flash_fwd_kernel_traitsILi192ELi64ELi64ELi4ELb0ELb0EN7cutlass10bfloat16_tE19Flash_kernel_traitsILi192ELi64ELi64ELi4ES3_EELb0ELb1ELb1ELb0ELb0ELb0ELb0ELb1EEEvNS_16Flash_fwd_paramsE
        .type           _ZN5flash24flash_fwd_splitkv_kernelI23Flash_fwd_kernel_traitsILi192ELi64ELi64ELi4ELb0ELb0EN7cutlass10bfloat16_tE19Flash_kernel_traitsILi192ELi64ELi64ELi4ES3_EELb0ELb1ELb1ELb0ELb0ELb0ELb0ELb1EEEvNS_16Flash_fwd_paramsE,@function
        .size           _ZN5flash24flash_fwd_splitkv_kernelI23Flash_fwd_kernel_traitsILi192ELi64ELi64ELi4ELb0ELb0EN7cutlass10bfloat16_tE19Flash_kernel_traitsILi192ELi64ELi64ELi4ES3_EELb0ELb1ELb1ELb0ELb0ELb0ELb0ELb1EEEvNS_16Flash_fwd_paramsE,(.L_x_7811 - _ZN5flash24flash_fwd_splitkv_kernelI23Flash_fwd_kernel_traitsILi192ELi64ELi64ELi4ELb0ELb0EN7cutlass10bfloat16_tE19Flash_kernel_traitsILi192ELi64ELi64ELi4ES3_EELb0ELb1ELb1ELb0ELb0ELb0ELb0ELb1EEEvNS_16Flash_fwd_paramsE)
        .other          _ZN5flash24flash_fwd_splitkv_kernelI23Flash_fwd_kernel_traitsILi192ELi64ELi64ELi4ELb0ELb0EN7cutlass10bfloat16_tE19Flash_kernel_traitsILi192ELi64ELi64ELi4ES3_EELb0ELb1ELb1ELb0ELb0ELb0ELb0ELb1EEEvNS_16Flash_fwd_paramsE,@"STO_CUDA_ENTRY STV_DEFAULT"
_ZN5flash24flash_fwd_splitkv_kernelI23Flash_fwd_kernel_traitsILi192ELi64ELi64ELi4ELb0ELb0EN7cutlass10bfloat16_tE19Flash_kernel_traitsILi192ELi64ELi64ELi4ES3_EELb0ELb1ELb1ELb0ELb0ELb0ELb0ELb1EEEvNS_16Flash_fwd_paramsE:
.text._ZN5flash24flash_fwd_splitkv_kernelI23Flash_fwd_kernel_traitsILi192ELi64ELi64ELi4ELb0ELb0EN7cutlass10bfloat16_tE19Flash_kernel_traitsILi192ELi64ELi64ELi4ES3_EELb0ELb1ELb1ELb0ELb0ELb0ELb0ELb1EEEvNS_16Flash_fwd_paramsE:
        /* <DEDUP_REMOVED lines=9> */
[----:B-123--:R-:W-:Y:S05]  /*0090*/  CALL.REL.NOINC `($_ZN5flash24flash_fwd_splitkv_kernelI23Flash_fwd_kernel_traitsILi192ELi64ELi64ELi4ELb0ELb0EN7cutlass10bfloat16_tE19Flash_kernel_traitsILi192ELi64ELi64ELi4ES3_EELb0ELb1ELb1ELb0ELb0ELb0ELb0ELb1EEEvNS_16Flash_fwd_paramsE$_ZN5flash30compute_attn_1rowblock_splitkvI23Flash_fwd_kernel_traitsILi192ELi64ELi64ELi4ELb0ELb0EN7cutlass10bfloat16_tE19Flash_kernel_traitsILi192ELi64ELi64ELi4ES3_EELb0ELb1ELb1ELb0ELb0ELb0ELb0ELb1ENS_16Flash_fwd_paramsEEEvRKT8_iiiii) ;  /* 0x0000002000007944 */ /* 0x00efea0003c00000 */
[----:B------:R-:W-:Y:S05]  /*00a0*/  BSYNC B4 ;  /* 0x0000000000047941 */ /* 0x000fea0003800000 */
.L_x_6084:
[----:B------:R-:W-:Y:S05]  /*00b0*/  EXIT ;  /* 0x000000000000794d */ /* 0x000fea0003800000 */
        .type           $_ZN5flash24flash_fwd_splitkv_kernelI23Flash_fwd_kernel_traitsILi192ELi64ELi64ELi4ELb0ELb0EN7cutlass10bfloat16_tE19Flash_kernel_traitsILi192ELi64ELi64ELi4ES3_EELb0ELb1ELb1ELb0ELb0ELb0ELb0ELb1EEEvNS_16Flash_fwd_paramsE$_ZN5flash30compute_attn_1rowblock_splitkvI23Flash_fwd_kernel_traitsILi192ELi64ELi64ELi4ELb0ELb0EN7cutlass10bfloat16_tE19Flash_kernel_traitsILi192ELi64ELi64ELi4ES3_EELb0ELb1ELb1ELb0ELb0ELb0ELb0ELb1ENS_16Flash_fwd_paramsEEEvRKT8_iiiii,@function
        .size           $_ZN5flash24flash_fwd_splitkv_kernelI23Flash_fwd_kernel_traitsILi192ELi64ELi64ELi4ELb0ELb0EN7cutlass10bfloat16_tE19Flash_kernel_traitsILi192ELi64ELi64ELi4ES3_EELb0ELb1ELb1ELb0ELb0ELb0ELb0ELb1EEEvNS_16Flash_fwd_paramsE$_ZN5flash30compute_attn_1rowblock_splitkvI23Flash_fwd_kernel_traitsILi192ELi64ELi64ELi4ELb0ELb0EN7cutlass10bfloat16_tE19Flash_kernel_traitsILi192ELi64ELi64ELi4ES3_EELb0ELb1ELb1ELb0ELb0ELb0ELb0ELb1ENS_16Flash_fwd_paramsEEEvRKT8_iiiii,($__internal_28_$__cuda_sm70_shflsync_bfly_p - $_ZN5flash24flash_fwd_splitkv_kernelI23Flash_fwd_kernel_traitsILi192ELi64ELi64ELi4ELb0ELb0EN7cutlass10bfloat16_tE19Flash_kernel_traitsILi192ELi64ELi64ELi4ES3_EELb0ELb1ELb1ELb0ELb0ELb0ELb0ELb1EEEvNS_16Flash_fwd_paramsE$_ZN5flash30compute_attn_1rowblock_splitkvI23Flash_fwd_kernel_traitsILi192ELi64ELi64ELi4ELb0ELb0EN7cutlass10bfloat16_tE19Flash_kernel_traitsILi192ELi64ELi64ELi4ES3_EELb0ELb1ELb1ELb0ELb0ELb0ELb0ELb1ENS_16Flash_fwd_paramsEEEvRKT8_iiiii)
$_ZN5flash24flash_fwd_splitkv_kernelI23Flash_fwd_kernel_traitsILi192ELi64ELi64ELi4ELb0ELb0EN7cutlass10bfloat16_tE19Flash_kernel_traitsILi192ELi64ELi64ELi4ES3_EELb0ELb1ELb1ELb0ELb0ELb0ELb0ELb1EEEvNS_16Flash_fwd_paramsE$_ZN5flash30compute_attn_1rowblock_splitkvI23Flash_fwd_kernel_traitsILi192ELi64ELi64ELi4ELb0ELb0EN7cutlass10bfloat16_tE19Flash_kernel_traitsILi192ELi64ELi64ELi4ES3_EELb0ELb1ELb1ELb0ELb0ELb0ELb0ELb1ENS_16Flash_fwd_paramsEEEvRKT8_iiiii:
        /* <DEDUP_REMOVED lines=20> */
.L_x_6086:
[----:B------:R-:W-:Y:S05]  /*0200*/  BSYNC B0 ;  /* 0x0000000000007941 */ /* 0x000fea0003800000 */
.L_x_6085:
        /* <DEDUP_REMOVED lines=14> */
[----:B-1--4-:R-:W-:-:S06]  /*02f0*/  @P0 IADD3 R3, R0, -R13, RZ ;  /* 0x8000000d00030210 */ /* 0x012fcc0007ffe0ff */
[----:B------:R1:W5:Y:S01]  /*0300*/  @!P0 LD.E R3, [R4.64] ;  /* 0x0000000604038980 */ /* 0x000362000c101900 */
[----:B------:R-:W-:Y:S05]  /*0310*/  BRA `(.L_x_6089) ;  /* 0x0000001000007947 */ /* 0x000fea0003800000 */
.L_x_6088:
[----:B-1----:R1:W5:Y:S02]  /*0320*/  LD.E R3, [R18.64+0xb8] ;  /* 0x0000b80612037980 */ /* 0x002364000c101900 */
.L_x_6089:
[----:B------:R-:W-:Y:S05]  /*0330*/  BSYNC B0 ;  /* 0x0000000000007941 */ /* 0x000fea0003800000 */
.L_x_6087:
        /* <DEDUP_REMOVED lines=10> */
.L_x_6091:
[----:B------:R-:W2:Y:S01]  /*03e0*/  LD.E.64 R2, [R18.64+0x108] ;  /* 0x0001080612027980 */ /* 0x000ea2000c101b00 */
[----:B------:R-:W-:Y:S01]  /*03f0*/  BSSY B0, `(.L_x_6093) ;  /* 0x0000006000007945 */ /* 0x000fe20003800000 */
[----:B------:R-:W-:Y:S01]  /*0400*/  IMAD.MOV.U32 R57, RZ, RZ, RZ ;  /* 0x000000ffff397224 */ /* 0x000fe200078e00ff */
[----:B--2---:R-:W-:-:S04]  /*0410*/  ISETP.NE.U32.AND P0, PT, R2, RZ, PT ;  /* 0x000000ff0200720c */ /* 0x004fc80003f05070 */
[----:B------:R-:W-:-:S13]  /*0420*/  ISETP.NE.AND.EX P0, PT, R3, RZ, PT, P0 ;  /* 0x000000ff0300720c */ /* 0x000fda0003f05300 */
[----:B------:R-:W-:Y:S05]  /*0430*/  @!P0 BRA `(.L_x_6094) ;  /* 0x0000001000008947 */ /* 0x000fea0003800000 */
[----:B------:R1:W5:Y:S02]  /*0440*/  LD.E R57, [R18.64+0xbc] ;  /* 0x0000bc0612397980 */ /* 0x000364000c101900 */
.L_x_6094:
[----:B------:R-:W-:Y:S05]  /*0450*/  BSYNC B0 ;  /* 0x0000000000007941 */ /* 0x000fea0003800000 */
.L_x_6093:
[----:B-----5:R-:W-:Y:S02]  /*0460*/  IADD3 R57, R76, R57, RZ ;  /* 0x000000394c397210 */ /* 0x020fe40007ffe0ff */
.L_x_6092:
[----:B------:R-:W-:Y:S05]  /*0470*/  BSYNC B1 ;  /* 0x0000000000017941 */ /* 0x000fea0003800000 */
.L_x_6090:
[----:B------:R-:W-:Y:S01]  /*0480*/  IMAD.SHL.U32 R69, R207, 0x40, RZ ;  /* 0x00000040cf457824 */ /* 0x000fe200078e00ff */
[----:B------:R-:W-:Y:S01]  /*0490*/  MOV R2, R206 ;  /* 0x000000ce00027202 */ /* 0x000fe20000000f00 */
[----:B------:R-:W-:-:S03]  /*04a0*/  IMAD.MOV.U32 R3, RZ, RZ, 0x0 ;  /* 0x00000000ff037424 */ /* 0x000fc600078e00ff */
[----:B------:R-:W-:-:S13]  /*04b0*/  ISETP.GT.AND P0, PT, R210, R69, PT ;  /* 0x00000045d200720c */ /* 0x000fda0003f04270 */
[----:B------:R-:W-:Y:S05]  /*04c0*/  @!P0 RET.REL.NODEC R2 `(_ZN5flash24flash_fwd_splitkv_kernelI23Flash_fwd_kernel_traitsILi192ELi64ELi64ELi4ELb0ELb0EN7cutlass10bfloat16_tE19Flash_kernel_traitsILi192ELi64ELi64ELi4ES3_EELb0ELb1ELb1ELb0ELb0ELb0ELb0ELb1EEEvNS_16Flash_fwd_paramsE) ;  /* 0xfffffb3002008950 */ /* 0x000fea0003c3ffff */
[----:B------:R-:W2:Y:S04]  /*04d0*/  LD.E R8, [R18.64+0xb8] ;  /* 0x0000b80612087980 */ /* 0x000ea8000c101900 */
[----:B------:R-:W4:Y:S04]  /*04e0*/  LD.E R5, [R18.64+0x184] ;  /* 0x0001840612057980 */ /* 0x000f28000c101900 */
[----:B------:R-:W5:Y:S01]  /*04f0*/  LD.E R0, [R18.64+0x188] ;  /* 0x0001880612007980 */ /* 0x000f62000c101900 */
[C---:B------:R-:W-:Y:S02]  /*0500*/  IADD3 R4, R57.reuse, 0x3f, RZ ;  /* 0x0000003f39047810 */ /* 0x040fe40007ffe0ff */
[----:B------:R-:W-:Y:S01]  /*0510*/  IADD3 R6, R57, R69, -R210 ;  /* 0x0000004539067210 */ /* 0x000fe20007ffe8d2 */
[----:B------:R-:W1:Y:S01]  /*0520*/  S2R R73, SR_TID.X ;  /* 0x0000000000497919 */ /* 0x000e620000002100 */
[----:B------:R-:W-:-:S02]  /*0530*/  IADD3 R2, -R210, 0x7f, R69 ;  /* 0x0000007fd2027810 */ /* 0x000fc40007ffe145 */
[----:B------:R-:W-:-:S04]  /*0540*/  SHF.R.S32.HI R3, RZ, 0x1f, R4 ;  /* 0x0000001fff037819 */ /* 0x000fc80000011404 */
[----:B------:R-:W-:-:S04]  /*0550*/  LEA.HI R3, R3, R4, RZ, 0x6 ;  /* 0x0000000403037211 */ /* 0x000fc800078f30ff */
[----:B------:R-:W-:Y:S02]  /*0560*/  SHF.R.S32.HI R3, RZ, 0x6, R3 ;  /* 0x00000006ff037819 */ /* 0x000fe40000011403 */
[----:B--2---:R-:W-:-:S04]  /*0570*/  IADD3 R8, R8, 0x3f, RZ ;  /* 0x0000003f08087810 */ /* 0x004fc80007ffe0ff */
[----:B------:R-:W-:Y:S01]  /*0580*/  SHF.R.S32.HI R7, RZ, 0x1f, R8 ;  /* 0x0000001fff077819 */ /* 0x000fe20000011408 */
[----:B----4-:R-:W-:Y:S01]  /*0590*/  IMAD.IADD R5, R6, 0x1, -R5 ;  /* 0x0000000106057824 */ /* 0x010fe200078e0a05 */
[----:B-----5:R-:W-:Y:S02]  /*05a0*/  IADD3 R0, R0, R2, R57 ;  /* 0x0000000200007210 */ /* 0x020fe40007ffe039 */
        /* <DEDUP_REMOVED lines=29> */
[----:B------:R-:W-:Y:S01]  /*0780*/  IADD3 R210, -R69, R210, RZ ;  /* 0x000000d245d27210 */ /* 0x000fe20007ffe1ff */
        /* <DEDUP_REMOVED lines=14> */
[----:B------:R-:W-:Y:S01]  /*0870*/  IADD3.X R17, R7, R19, R12, P0, !PT ;  /* 0x0000001307117210 */ /* 0x000fe200007fe40c */
[----:B----4-:R-:W-:Y:S01]  /*0880*/  IMAD R7, R5, R208, RZ ;  /* 0x000000d005077224 */ /* 0x010fe200078e02ff */
        /* <DEDUP_REMOVED lines=25> */
.L_x_6097:
[----:B------:R-:W-:Y:S05]  /*0a20*/  BSYNC B0 ;  /* 0x0000000000007941 */ /* 0x000fea0003800000 */
.L_x_6096:
        /* <DEDUP_REMOVED lines=20> */
.L_x_6099:
[----:B------:R-:W-:Y:S05]  /*0b70*/  BSYNC B0 ;  /* 0x0000000000007941 */ /* 0x000fea0003800000 */
.L_x_6098:
        /* <DEDUP_REMOVED lines=20> */
.L_x_6101:
[----:B------:R-:W-:Y:S05]  /*0cc0*/  BSYNC B0 ;  /* 0x0000000000007941 */ /* 0x000fea0003800000 */
.L_x_6100:
        /* <DEDUP_REMOVED lines=19> */
.L_x_6103:
[----:B------:R-:W-:Y:S05]  /*0e00*/  BSYNC B0 ;  /* 0x0000000000007941 */ /* 0x000fea0003800000 */
.L_x_6102:
        /* <DEDUP_REMOVED lines=16> */
[----:B------:R-:W-:Y:S05]  /*0f10*/  @P4 RET.REL.NODEC R206 `(_ZN5flash24flash_fwd_splitkv_kernelI23Flash_fwd_kernel_traitsILi192ELi64ELi64ELi4ELb0ELb0EN7cutlass10bfloat16_tE19Flash_kernel_traitsILi192ELi64ELi64ELi4ES3_EELb0ELb1ELb1ELb0ELb0ELb0ELb0ELb1EEEvNS_16Flash_fwd_paramsE) ;  /* 0xfffff0e0ce004950 */ /* 0x000fea0003c3ffff */
[----:B-1----:R-:W-:Y:S02]  /*0f20*/  MOV R5, 0x7f800000 ;  /* 0x7f80000000057802 */ /* 0x002fe40000000f00 */
[----:B------:R-:W-:-:S03]  /*0f30*/  MOV R207, 0x0 ;  /* 0x0000000000cf7802 */ /* 0x000fc60000000f00 */
[----:B------:R1:W-:Y:S01]  /*0f40*/  ST.E [R2.64+0xc0], R5 ;  /* 0x0000c00502007985 */ /* 0x0003e2000c101906 */
[----:B------:R-:W-:Y:S05]  /*0f50*/  RET.REL.NODEC R206 `(_ZN5flash24flash_fwd_splitkv_kernelI23Flash_fwd_kernel_traitsILi192ELi64ELi64ELi4ELb0ELb0EN7cutlass10bfloat16_tE19Flash_kernel_traitsILi192ELi64ELi64ELi4ES3_EELb0ELb1ELb1ELb0ELb0ELb0ELb0ELb1EEEvNS_16Flash_fwd_paramsE) ;  /* 0xfffff0a0ce007950 */ /* 0x000fea0003c3ffff */
.L_x_6095:
        /* <DEDUP_REMOVED lines=63> */
[----:B--2---:R-:W-:Y:S02]  /*1350*/  IABS R3, R208 ;  /* 0x000000d000037213 */ /* 0x004fe40000000000 */
[----:B----4-:R-:W-:-:S05]  /*1360*/  IADD3 R0, RZ, -R23, RZ ;  /* 0x80000017ff007210 */ /* 0x010fca0007ffe0ff */
[----:B-----5:R-:W-:Y:S01]  /*1370*/  IMAD R8, R0, R6, RZ ;  /* 0x0000000600087224 */ /* 0x020fe200078e02ff */
        /* <DEDUP_REMOVED lines=18> */
[----:B------:R-:W-:Y:S02]  /*14a0*/  SHF.R.S32.HI R8, RZ, 0x1f, R11 ;  /* 0x0000001fff087819 */ /* 0x000fe4000001140b */
        /* <DEDUP_REMOVED lines=8> */
[----:B------:R-:W-:Y:S02]  /*1530*/  IMAD R7, R13, R2, RZ ;  /* 0x000000020d077224 */ /* 0x000fe400078e02ff */
[----:B------:R-:W-:Y:S01]  /*1540*/  IMAD R13, R15, R11, RZ ;  /* 0x0000000b0f0d7224 */ /* 0x000fe200078e02ff */
[----:B------:R-:W-:Y:S01]  /*1550*/  IADD3 R17, R17, R4, RZ ;  /* 0x0000000411117210 */ /* 0x000fe20007ffe0ff */
        /* <DEDUP_REMOVED lines=9> */
.L_x_6105:
        /* <DEDUP_REMOVED lines=22> */
[----:B------:R-:W-:Y:S01]  /*1750*/  IMAD R0, R2, R7, R0 ;  /* 0x0000000702007224 */ /* 0x000fe200078e0200 */
[----:B------:R-:W-:Y:S01]  /*1760*/  @!P4 SHF.R.S32.HI R4, RZ, 0x1f, R12 ;  /* 0x0000001fff04c819 */ /* 0x000fe2000001140c */
[----:B----4-:R-:W-:-:S03]  /*1770*/  @!P4 IMAD R5, R65, R12, RZ ;  /* 0x0000000c4105c224 */ /* 0x010fc600078e02ff */
[----:B------:R-:W-:Y:S01]  /*1780*/  ISETP.GT.U32.AND P0, PT, R3, R0, PT ;  /* 0x000000000300720c */ /* 0x000fe20003f04070 */
[----:B------:R-:W-:Y:S02]  /*1790*/  @!P4 IMAD R4, R4, R64, R5 ;  /* 0x000000400404c224 */ /* 0x000fe400078e0205 */
[----:B------:R-:W-:Y:S01]  /*17a0*/  @!P4 IMAD.WIDE.U32 R10, R64, R12, RZ ;  /* 0x0000000c400ac225 */ /* 0x000fe200078e00ff */
[----:B-----5:R-:W-:-:S03]  /*17b0*/  @!P4 SHF.R.S32.HI R5, RZ, 0x1f, R8 ;  /* 0x0000001fff05c819 */ /* 0x020fc60000011408 */
[----:B------:R-:W-:Y:S01]  /*17c0*/  @P4 IMAD.WIDE.U32 R26, R64, R6, RZ ;  /* 0x00000006401a4225 */ /* 0x000fe200078e00ff */
[----:B------:R-:W-:-:S03]  /*17d0*/  @!P4 IADD3 R7, R11, R4, RZ ;  /* 0x000000040b07c210 */ /* 0x000fc60007ffe0ff */
[----:B------:R-:W-:Y:S02]  /*17e0*/  @P4 IMAD R11, R65, R6, RZ ;  /* 0x00000006410b4224 */ /* 0x000fe400078e02ff */
[-C--:B------:R-:W-:Y:S01]  /*17f0*/  @!P0 IADD3 R0, R0, -R3.reuse, RZ ;  /* 0x8000000300008210 */ /* 0x080fe20007ffe0ff */
[-C--:B---3--:R-:W-:Y:S02]  /*1800*/  @!P4 IMAD R4, R23, R8.reuse, RZ ;  /* 0x000000081704c224 */ /* 0x088fe400078e02ff */
[----:B------:R-:W-:Y:S01]  /*1810*/  @!P4 IMAD.MOV.U32 R6, RZ, RZ, R10 ;  /* 0x000000ffff06c224 */ /* 0x000fe200078e000a */
[----:B------:R-:W-:Y:S01]  /*1820*/  ISETP.GE.U32.AND P3, PT, R0, R3, PT ;  /* 0x000000030000720c */ /* 0x000fe20003f66070 */
[C---:B------:R-:W-:Y:S01]  /*1830*/  @!P4 IMAD R4, R22.reuse, R5, R4 ;  /* 0x000000051604c224 */ /* 0x040fe200078e0204 */
[----:B------:R-:W-:Y:S01]  /*1840*/  LEA R5, R133, 0xffffffc0, 0x6 ;  /* 0xffffffc085057811 */ /* 0x000fe200078e30ff */
[----:B------:R-:W-:Y:S01]  /*1850*/  @!P4 IMAD.WIDE.U32 R6, R22, R8, R6 ;  /* 0x000000081606c225 */ /* 0x000fe200078e0006 */
[----:B------:R-:W-:-:S02]  /*1860*/  LOP3.LUT R0, R208, R9, RZ, 0x3c, !PT ;  /* 0x00000009d0007212 */ /* 0x000fc400078e3cff */
[----:B------:R-:W-:Y:S01]  /*1870*/  @P4 IADD3 R11, R27, R11, RZ ;  /* 0x0000000b1b0b4210 */ /* 0x000fe20007ffe0ff */
[----:B------:R-:W-:Y:S01]  /*1880*/  @P4 IMAD.MOV.U32 R10, RZ, RZ, R26 ;  /* 0x000000ffff0a4224 */ /* 0x000fe200078e001a */
[----:B------:R-:W-:Y:S01]  /*1890*/  @!P4 MOV R10, R6 ;  /* 0x00000006000ac202 */ /* 0x000fe20000000f00 */
[----:B------:R-:W-:Y:S01]  /*18a0*/  @!P4 IMAD.IADD R11, R7, 0x1, R4 ;  /* 0x00000001070bc824 */ /* 0x000fe200078e0204 */
[----:B------:R-:W-:Y:S01]  /*18b0*/  SHF.R.S32.HI R3, RZ, 0x1f, R5 ;  /* 0x0000001fff037819 */ /* 0x000fe20000011405 */
[----:B------:R-:W-:Y:S01]  /*18c0*/  IMAD R6, R65, R5, RZ ;  /* 0x0000000541067224 */ /* 0x000fe200078e02ff */
[----:B------:R-:W-:Y:S02]  /*18d0*/  ISETP.GE.AND P2, PT, R0, RZ, PT ;  /* 0x000000ff0000720c */ /* 0x000fe40003f46270 */
[----:B------:R-:W-:Y:S02]  /*18e0*/  @!P0 IADD3 R2, R2, 0x1, RZ ;  /* 0x0000000102028810 */ /* 0x000fe40007ffe0ff */
[----:B------:R-:W-:Y:S01]  /*18f0*/  ISETP.NE.AND P0, PT, R9, RZ, PT ;  /* 0x000000ff0900720c */ /* 0x000fe20003f05270 */
[----:B------:R-:W-:Y:S01]  /*1900*/  @!P4 IMAD R4, R67, R12, RZ ;  /* 0x0000000c4304c224 */ /* 0x000fe200078e02ff */
[----:B------:R-:W-:Y:S01]  /*1910*/  @!P4 SHF.R.S32.HI R7, RZ, 0x1f, R12 ;  /* 0x0000001fff07c819 */ /* 0x000fe2000001140c */
[----:B------:R-:W-:-:S02]  /*1920*/  IMAD R6, R3, R64, R6 ;  /* 0x0000004003067224 */ /* 0x000fc400078e0206 */
[----:B------:R-:W-:Y:S01]  /*1930*/  IMAD.WIDE.U32 R10, R64, R5, R10 ;  /* 0x00000005400a7225 */ /* 0x000fe200078e000a */
[----:B------:R-:W-:-:S03]  /*1940*/  @P3 IADD3 R2, R2, 0x1, RZ ;  /* 0x0000000102023810 */ /* 0x000fc60007ffe0ff */
[----:B------:R-:W-:Y:S01]  /*1950*/  @!P4 IMAD R4, R7, R66, R4 ;  /* 0x000000420704c224 */ /* 0x000fe200078e0204 */
[----:B------:R-:W-:Y:S01]  /*1960*/  IADD3 R7, R11, R6, RZ ;  /* 0x000000060b077210 */ /* 0x000fe20007ffe0ff */
[----:B------:R-:W-:Y:S01]  /*1970*/  @!P4 IMAD.WIDE.U32 R22, R66, R12, RZ ;  /* 0x0000000c4216c225 */ /* 0x000fe200078e00ff */
[----:B------:R-:W-:Y:S02]  /*1980*/  MOV R11, R2 ;  /* 0x00000002000b7202 */ /* 0x000fe40000000f00 */
[----:B------:R-:W-:Y:S01]  /*1990*/  @P4 IADD3 R12, R12, R13, RZ ;  /* 0x0000000d0c0c4210 */ /* 0x000fe20007ffe0ff */
[----:B------:R-:W-:Y:S01]  /*19a0*/  @!P4 IMAD R0, R17, R8, RZ ;  /* 0x000000081100c224 */ /* 0x000fe200078e02ff */
[----:B------:R-:W-:Y:S01]  /*19b0*/  @!P4 SHF.R.S32.HI R13, RZ, 0x1f, R8 ;  /* 0x0000001fff0dc819 */ /* 0x000fe20000011408 */
[----:B------:R-:W-:Y:S01]  /*19c0*/  @!P4 IMAD.IADD R23, R23, 0x1, R4 ;  /* 0x000000011717c824 */ /* 0x000fe200078e0204 */
[----:B------:R-:W-:Y:S02]  /*19d0*/  @!P2 IADD3 R11, -R11, RZ, RZ ;  /* 0x000000ff0b0ba210 */ /* 0x000fe40007ffe1ff */
[----:B------:R-:W-:Y:S01]  /*19e0*/  @!P0 LOP3.LUT R11, RZ, R9, RZ, 0x33, !PT ;  /* 0x00000009ff0b8212 */ /* 0x000fe200078e33ff */
[----:B------:R-:W-:-:S02]  /*19f0*/  @!P4 IMAD R0, R16, R13, R0 ;  /* 0x0000000d1000c224 */ /* 0x000fc400078e0200 */
[----:B------:R-:W-:Y:S01]  /*1a00*/  @!P4 IMAD.WIDE.U32 R16, R16, R8, R22 ;  /* 0x000000081010c225 */ /* 0x000fe200078e0016 */
[----:B------:R-:W-:-:S03]  /*1a10*/  SHF.R.S32.HI R8, RZ, 0x1f, R11 ;  /* 0x0000001fff087819 */ /* 0x000fc6000001140b */
[----:B------:R-:W-:Y:S02]  /*1a20*/  IMAD.MOV.U32 R6, RZ, RZ, R10 ;  /* 0x000000ffff067224 */ /* 0x000fe400078e000a */
[----:B------:R-:W-:Y:S02]  /*1a30*/  IMAD R9, R15, R11, RZ ;  /* 0x0000000b0f097224 */ /* 0x000fe400078e02ff */
[-C--:B------:R-:W-:Y:S02]  /*1a40*/  @P4 IMAD R27, R67, R12.reuse, RZ ;  /* 0x0000000c431b4224 */ /* 0x080fe400078e02ff */
[----:B------:R-:W-:-:S04]  /*1a50*/  @P4 IMAD.WIDE.U32 R28, R66, R12, RZ ;  /* 0x0000000c421c4225 */ /* 0x000fc800078e00ff */
[----:B------:R-:W-:-:S04]  /*1a60*/  IMAD.WIDE.U32 R6, R14, R11, R6 ;  /* 0x0000000b0e067225 */ /* 0x000fc800078e0006 */
[----:B------:R-:W-:Y:S01]  /*1a70*/  IMAD R9, R14, R8, R9 ;  /* 0x000000080e097224 */ /* 0x000fe200078e0209 */
[----:B------:R-:W-:Y:S01]  /*1a80*/  @P4 IADD3 R27, R29, R27, RZ ;  /* 0x0000001b1d1b4210 */ /* 0x000fe20007ffe0ff */
[----:B------:R-:W-:Y:S01]  /*1a90*/  @P4 IMAD.MOV.U32 R2, RZ, RZ, R28 ;  /* 0x000000ffff024224 */ /* 0x000fe200078e001c */
[----:B------:R-:W-:Y:S01]  /*1aa0*/  @!P4 IADD3 R27, R17, R0, RZ ;  /* 0x00000000111bc210 */ /* 0x000fe20007ffe0ff */
[----:B------:R-:W-:Y:S01]  /*1ab0*/  IMAD.MOV.U32 R0, RZ, RZ, R6 ;  /* 0x000000ffff007224 */ /* 0x000fe200078e0006 */
[----:B------:R-:W-:Y:S02]  /*1ac0*/  IADD3 R7, R7, R9, RZ ;  /* 0x0000000907077210 */ /* 0x000fe40007ffe0ff */
[----:B------:R-:W-:Y:S02]  /*1ad0*/  @!P4 MOV R2, R16 ;  /* 0x000000100002c202 */ /* 0x000fe40000000f00 */
[----:B------:R-:W-:Y:S02]  /*1ae0*/  MOV R9, R5 ;  /* 0x0000000500097202 */ /* 0x000fe40000000f00 */
.L_x_6106:
[----:B-1----:R-:W-:Y:S05]  /*1af0*/  BSYNC B0 ;  /* 0x0000000000007941 */ /* 0x002fea0003800000 */
.L_x_6104:
[----:B------:R-:W-:Y:S01]  /*1b00*/  ISETP.NE.AND P0, PT, R209, -0x1, PT ;  /* 0xffffffffd100780c */ /* 0x000fe20003f05270 */
[----:B------:R-:W2:Y:S04]  /*1b10*/  LD.E.64 R172, [R18.64+0x30] ;  /* 0x0000300612ac7980 */ /* 0x000ea8000c101b00 */
[----:B------:R-:W3:Y:S04]  /*1b20*/  LD.E R79, [R18.64+0xc0] ;  /* 0x0000c006124f7980 */ /* 0x000ee8000c101900 */
[----:B------:R-:W4:Y:S04]  /*1b30*/  LD.E.64 R22, [R18.64+0x48] ;  /* 0x0000480612167980 */ /* 0x000f28000c101b00 */
[----:B------:R-:W3:Y:S04]  /*1b40*/  @!P0 LD.E.64 R16, [R18.64+0x18] ;  /* 0x0000180612108980 */ /* 0x000ee8000c101b00 */
[----:B------:R-:W4:Y:S04]  /*1b50*/  LD.E.64 R14, [R18.64+0x10] ;  /* 0x00001006120e7980 */ /* 0x000f28000c101b00 */
[----:B------:R1:W5:Y:S04]  /*1b60*/  @P1 LD.E R20, [R20.64] ;  /* 0x0000000614141980 */ /* 0x000368000c101900 */
[----:B------:R-:W4:Y:S04]  /*1b70*/  LD.E.64 R166, [R18.64+0x8] ;  /* 0x0000080612a67980 */ /* 0x000f28000c101b00 */
        /* <DEDUP_REMOVED lines=9> */
[----:B-1----:R-:W-:-:S03]  /*1c10*/  IMAD.IADD R21, R73, 0x1, -R6 ;  /* 0x0000000149157824 */ /* 0x002fc600078e0a06 */
[----:B------:R-:W-:Y:S02]  /*1c20*/  IADD3 R28, P2, R12, R2, RZ ;  /* 0x000000020c1c7210 */ /* 0x000fe40007f5e0ff */
[----:B------:R-:W-:Y:S01]  /*1c30*/  SHF.R.S32.HI R13, RZ, 0x1f, R12 ;  /* 0x0000001fff0d7819 */ /* 0x000fe2000001140c */
[-C--:B------:R-:W-:Y:S02]  /*1c40*/  IMAD R2, R3, R66.reuse, RZ ;  /* 0x0000004203027224 */ /* 0x080fe400078e02ff */
[----:B------:R-:W-:Y:S01]  /*1c50*/  IMAD.SHL.U32 R3, R158, 0x40, RZ ;  /* 0x000000409e037824 */ /* 0x000fe200078e00ff */
[----:B------:R-:W-:Y:S01]  /*1c60*/  SHF.R.S32.HI R6, RZ, 0x1f, R21 ;  /* 0x0000001fff067819 */ /* 0x000fe20000011415 */
[----:B------:R-:W-:Y:S01]  /*1c70*/  IMAD.X R29, R13, 0x1, R27, P2 ;  /* 0x000000010d1d7824 */ /* 0x000fe200010e061b */
[----:B------:R-:W-:Y:S01]  /*1c80*/  SHF.R.S32.HI R71, RZ, 0x4, R4 ;  /* 0x00000004ff477819 */ /* 0x000fe20000011404 */
[----:B------:R-:W-:Y:S01]  /*1c90*/  IMAD R2, R9, R67, R2 ;  /* 0x0000004309027224 */ /* 0x000fe200078e0202 */
[----:B------:R-:W-:Y:S01]  /*1ca0*/  LOP3.LUT R3, R3, 0x1c0, RZ, 0xc0, !PT ;  /* 0x000001c003037812 */ /* 0x000fe200078ec0ff */
[----:B------:R-:W-:Y:S01]  /*1cb0*/  IMAD.WIDE.U32 R28, R9, R66, R28 ;  /* 0x00000042091c7225 */ /* 0x000fe200078e001c */
[----:B------:R-:W-:-:S02]  /*1cc0*/  LEA.HI R9, R6, R21, RZ, 0x3 ;  /* 0x0000001506097211 */ /* 0x000fc400078f18ff */
[----:B------:R-:W-:Y:S02]  /*1cd0*/  LOP3.LUT R27, R3, 0x38, R12, 0xf8, !PT ;  /* 0x00000038031b7812 */ /* 0x000fe400078ef80c */
[----:B------:R-:W-:Y:S02]  /*1ce0*/  SHF.R.U32.HI R156, RZ, 0x3, R3 ;  /* 0x00000003ff9c7819 */ /* 0x000fe40000011603 */
[----:B------:R-:W-:Y:S02]  /*1cf0*/  LOP3.LUT R6, R9, 0xfffffff8, RZ, 0xc0, !PT ;  /* 0xfffffff809067812 */ /* 0x000fe400078ec0ff */
[----:B------:R-:W-:-:S03]  /*1d00*/  LEA.HI R3, R4, R71, RZ, 0x1 ;  /* 0x0000004704037211 */ /* 0x000fc600078f08ff */
[----:B------:R-:W-:Y:S01]  /*1d10*/  IMAD.IADD R6, R21, 0x1, -R6 ;  /* 0x0000000115067824 */ /* 0x000fe200078e0a06 */
[----:B------:R-:W-:Y:S02]  /*1d20*/  LOP3.LUT R10, R3, 0xfffffffe, RZ, 0xc0, !PT ;  /* 0xfffffffe030a7812 */ /* 0x000fe400078ec0ff */
[----:B------:R-:W-:Y:S01]  /*1d30*/  LEA.HI R4, R68, R73, RZ, 0x6 ;  /* 0x0000004944047211 */ /* 0x000fe200078f30ff */
[----:B------:R-:W-:Y:S02]  /*1d40*/  IMAD.SHL.U32 R55, R6, 0x40, RZ ;  /* 0x0000004006377824 */ /* 0x000fe400078e00ff */
[----:B------:R-:W-:Y:S02]  /*1d50*/  IMAD.IADD R71, R71, 0x1, -R10 ;  /* 0x0000000147477824 */ /* 0x000fe400078e0a0a */
[----:B------:R-:W-:Y:S01]  /*1d60*/  IMAD.SHL.U32 R3, R4, 0x8, RZ ;  /* 0x0000000804037824 */ /* 0x000fe200078e00ff */
[----:B------:R-:W-:Y:S01]  /*1d70*/  LOP3.LUT R55, R55, 0x1c0, RZ, 0xc0, !PT ;  /* 0x000001c037377812 */ /* 0x000fe200078ec0ff */
[----:B------:R-:W-:Y:S01]  /*1d80*/  IMAD.SHL.U32 R4, R71, 0x8, RZ ;  /* 0x0000000847047824 */ /* 0x000fe200078e00ff */
[----:B------:R-:W-:-:S02]  /*1d90*/  SHF.R.S32.HI R72, RZ, 0x1f, R205 ;  /* 0x0000001fff487819 */ /* 0x000fc400000114cd */
[----:B------:R-:W-:Y:S02]  /*1da0*/  LOP3.LUT R156, R27, R156, RZ, 0x3c, !PT ;  /* 0x0000009c1b9c7212 */ /* 0x000fe400078e3cff */
[----:B------:R-:W-:Y:S02]  /*1db0*/  LOP3.LUT R4, R55, 0x8, R4, 0xf8, !PT ;  /* 0x0000000837047812 */ /* 0x000fe400078ef804 */
[----:B------:R-:W-:Y:S01]  /*1dc0*/  SHF.R.U32.HI R55, RZ, 0x3, R55 ;  /* 0x00000003ff377819 */ /* 0x000fe20000011637 */
[----:B------:R-:W-:Y:S01]  /*1dd0*/  IMAD.IADD R27, R29, 0x1, R2 ;  /* 0x000000011d1b7824 */ /* 0x000fe200078e0202 */
[----:B------:R-:W-:Y:S01]  /*1de0*/  LOP3.LUT R156, R156, 0xfffffe00, R3, 0xf8, !PT ;  /* 0xfffffe009c9c7812 */ /* 0x000fe200078ef803 */
[----:B------:R-:W-:Y:S01]  /*1df0*/  IMAD.MOV.U32 R26, RZ, RZ, R28 ;  /* 0x000000ffff1a7224 */ /* 0x000fe200078e001c */
[----:B------:R-:W-:Y:S01]  /*1e00*/  LOP3.LUT R55, R4, R55, RZ, 0x3c, !PT ;  /* 0x0000003704377212 */ /* 0x000fe200078e3cff */
[----:B------:R-:W-:Y:S02]  /*1e10*/  IMAD R3, R25, R11, RZ ;  /* 0x0000000b19037224 */ /* 0x000fe400078e02ff */
[----:B------:R-:W-:-:S02]  /*1e20*/  IMAD.SHL.U32 R10, R9, 0x40, RZ ;  /* 0x00000040090a7824 */ /* 0x000fc400078e00ff */
[----:B------:R-:W-:-:S03]  /*1e30*/  IMAD R2, R8, R24, R3 ;  /* 0x0000001808027224 */ /* 0x000fc600078e0203 */
[----:B------:R-:W-:Y:S02]  /*1e40*/  LOP3.LUT R55, R55, 0xfffffe00, R10, 0xf8, !PT ;  /* 0xfffffe0037377812 */ /* 0x000fe400078ef80a */
[----:B------:R-:W-:Y:S01]  /*1e50*/  IADD3 R10, R12, 0x40, RZ ;  /* 0x000000400c0a7810 */ /* 0x000fe20007ffe0ff */
[----:B------:R-:W-:Y:S01]  /*1e60*/  IMAD.WIDE.U32 R24, R11, R24, R26 ;  /* 0x000000180b187225 */ /* 0x000fe200078e001a */
[----:B------:R-:W-:Y:S02]  /*1e70*/  SHF.R.S32.HI R157, RZ, 0x1f, R208 ;  /* 0x0000001fff9d7819 */ /* 0x000fe400000114d0 */
[----:B------:R-:W-:Y:S01]  /*1e80*/  SHF.R.S32.HI R159, RZ, 0x1f, R158 ;  /* 0x0000001fff9f7819 */ /* 0x000fe2000001149e */
[----:B------:R-:W-:Y:S02]  /*1e90*/  IMAD.IADD R25, R25, 0x1, R2 ;  /* 0x0000000119197824 */ /* 0x000fe400078e0202 */
[----:B------:R-:W-:-:S04]  /*1ea0*/  IMAD R165, R67, R158, RZ ;  /* 0x0000009e43a57224 */ /* 0x000fc800078e02ff */
[----:B------:R-:W-:Y:S02]  /*1eb0*/  IMAD R165, R159, R66, R165 ;  /* 0x000000429fa57224 */ /* 0x000fe400078e02a5 */
        /* <DEDUP_REMOVED lines=9> */
[C---:B------:R-:W-:Y:S01]  /*1f50*/  IMAD.SHL.U32 R200, R64.reuse, 0x10, RZ ;  /* 0x0000001040c87824 */ /* 0x040fe200078e00ff */
[----:B------:R-:W-:Y:S01]  /*1f60*/  SHF.L.U64.HI R201, R64, 0x4, R65 ;  /* 0x0000000440c97819 */ /* 0x000fe20000010241 */
[C---:B------:R-:W-:Y:S01]  /*1f70*/  IMAD.SHL.U32 R198, R66.reuse, 0x10, RZ ;  /* 0x0000001042c67824 */ /* 0x040fe200078e00ff */
[----:B------:R-:W-:Y:S01]  /*1f80*/  SHF.L.U64.HI R199, R66, 0x4, R67 ;  /* 0x0000000442c77819 */ /* 0x000fe20000010243 */
[----:B------:R-:W-:Y:S01]  /*1f90*/  IMAD.IADD R74, R73, 0x1, -R74 ;  /* 0x00000001494a7824 */ /* 0x000fe200078e0a4a */
        /* <DEDUP_REMOVED lines=13> */
[----:B------:R-:W-:Y:S01]  /*2070*/  @!P0 IMAD.IADD R3, R17, 0x1, R4 ;  /* 0x0000000111038824 */ /* 0x000fe200078e0204 */
[----:B------:R-:W-:-:S03]  /*2080*/  ISETP.GE.AND P0, PT, R10, R79, PT ;  /* 0x0000004f0a00720c */ /* 0x000fc60003f06270 */
[----:B------:R-:W-:Y:S01]  /*2090*/  IMAD.X R17, R13, 0x1, R3, P2 ;  /* 0x000000010d117824 */ /* 0x000fe200010e0603 */
[----:B------:R-:W-:Y:S02]  /*20a0*/  SEL R3, RZ, 0xffffffff, P0 ;  /* 0xffffffffff037807 */ /* 0x000fe40000000000 */
[----:B------:R-:W-:-:S03]  /*20b0*/  ISETP.GE.AND P3, PT, R12, R79, PT ;  /* 0x0000004f0c00720c */ /* 0x000fc60003f66270 */
[----:B------:R-:W-:Y:S01]  /*20c0*/  IMAD.SHL.U32 R3, R3, 0x2, RZ ;  /* 0x0000000203037824 */ /* 0x000fe200078e00ff */
[----:B------:R-:W-:Y:S01]  /*20d0*/  SEL R4, RZ, 0x1, P3 ;  /* 0x00000001ff047807 */ /* 0x000fe20001800000 */
[----:B----4-:R-:W-:-:S03]  /*20e0*/  IMAD R9, R23, R208, RZ ;  /* 0x000000d017097224 */ /* 0x010fc600078e02ff */
[----:B------:R-:W-:Y:S01]  /*20f0*/  LOP3.LUT R4, R3, 0x2, R4, 0xe2, !PT ;  /* 0x0000000203047812 */ /* 0x000fe200078ee204 */
[----:B------:R-:W-:Y:S01]  /*2100*/  IMAD R2, R22, R157, R9 ;  /* 0x0000009d16027224 */ /* 0x000fe200078e0209 */
[----:B------:R-:W-:Y:S01]  /*2110*/  SHF.R.S32.HI R3, RZ, 0x1f, R76 ;  /* 0x0000001fff037819 */ /* 0x000fe2000001144c */
[----:B------:R-:W-:-:S03]  /*2120*/  IMAD.WIDE.U32 R22, R208, R22, R16 ;  /* 0x00000016d0167225 */ /* 0x000fc600078e0010 */
[----:B------:R-:W-:Y:S01]  /*2130*/  LEA.HI R3, R3, R76, RZ, 0x6 ;  /* 0x0000004c03037211 */ /* 0x000fe200078f30ff */
[----:B------:R-:W-:-:S03]  /*2140*/  IMAD.WIDE.U32 R16, R158, R66, R24 ;  /* 0x000000429e107225 */ /* 0x000fc600078e0018 */
[----:B------:R-:W-:Y:S01]  /*2150*/  SHF.R.S32.HI R3, RZ, 0x6, R3 ;  /* 0x00000006ff037819 */ /* 0x000fe20000011403 */
[----:B------:R-:W-:Y:S01]  /*2160*/  IMAD.IADD R165, R17, 0x1, R165 ;  /* 0x0000000111a57824 */ /* 0x000fe200078e02a5 */
[----:B------:R-:W-:Y:S02]  /*2170*/  LEA R164, P0, R16, R14, 0x1 ;  /* 0x0000000e10a47211 */ /* 0x000fe400078008ff */
[----:B------:R-:W-:Y:S02]  /*2180*/  IMNMX R100, R202, R3, !PT ;  /* 0x00000003ca647217 */ /* 0x000fe40007800200 */
[----:B------:R-:W-:Y:S02]  /*2190*/  LEA.HI.X R165, R16, R15, R165, 0x1, P0 ;  /* 0x0000000f10a57211 */ /* 0x000fe400000f0ca5 */
[----:B------:R-:W-:Y:S01]  /*21a0*/  IADD3 R160, P0, R12, R0, RZ ;  /* 0x000000000ca07210 */ /* 0x000fe20007f1e0ff */
[----:B------:R-:W-:Y:S01]  /*21b0*/  @!P1 IMAD.MOV.U32 R20, RZ, RZ, RZ ;  /* 0x000000ffff149224 */ /* 0x000fe200078e00ff */
[----:B------:R-:W-:-:S02]  /*21c0*/  ISETP.GT.AND P1, PT, R133, R100, PT ;  /* 0x000000648500720c */ /* 0x000fc40003f24270 */
[----:B------:R-:W-:Y:S01]  /*21d0*/  IADD3 R9, R12, 0x80, RZ ;  /* 0x000000800c097810 */ /* 0x000fe20007ffe0ff */
[----:B------:R-:W-:Y:S02]  /*21e0*/  IMAD.X R161, R13, 0x1, R7, P0 ;  /* 0x000000010da17824 */ /* 0x000fe400000e0607 */
[----:B------:R-:W-:Y:S01]  /*21f0*/  IMAD R171, R169, R172, RZ ;  /* 0x000000aca9ab7224 */ /* 0x000fe200078e02ff */
[----:B------:R-:W-:Y:S01]  /*2200*/  ISETP.GE.AND P2, PT, R9, R79, PT ;  /* 0x0000004f0900720c */ /* 0x000fe20003f46270 */
[----:B------:R-:W-:-:S04]  /*2210*/  IMAD.WIDE.U32 R160, R158, R64, R160 ;  /* 0x000000409ea07225 */ /* 0x000fc800078e00a0 */
[----:B------:R-:W-:Y:S01]  /*2220*/  IMAD.IADD R23, R23, 0x1, R2 ;  /* 0x0000000117177824 */ /* 0x000fe200078e0202 */
[----:B------:R-:W-:Y:S01]  /*2230*/  SEL R75, RZ, 0x4, P2 ;  /* 0x00000004ff4b7807 */ /* 0x000fe20001000000 */
[----:B------:R-:W-:Y:S01]  /*2240*/  IMAD R171, R168, R173, R171 ;  /* 0x000000ada8ab7224 */ /* 0x000fe200078e02ab */
[----:B------:R-:W-:Y:S01]  /*2250*/  LEA R204, P0, R160, R166, 0x1 ;  /* 0x000000a6a0cc7211 */ /* 0x000fe200078008ff */
[----:B------:R-:W-:Y:S02]  /*2260*/  IMAD.IADD R163, R161, 0x1, R163 ;  /* 0x00000001a1a37824 */ /* 0x000fe400078e02a3 */
[----:B------:R-:W-:Y:S01]  /*2270*/  IMAD.WIDE.U32 R168, R168, R172, R22 ;  /* 0x000000aca8a87225 */ /* 0x000fe200078e0016 */
[----:B------:R-:W-:Y:S02]  /*2280*/  LOP3.LUT R75, R4, R75, RZ, 0xfc, !PT ;  /* 0x0000004b044b7212 */ /* 0x000fe400078efcff */
        /* <DEDUP_REMOVED lines=16> */
[C---:B------:R-:W-:Y:S01]  /*2390*/  IMAD.WIDE.U32 R176, R66.reuse, 0x60, RZ ;  /* 0x0000006042b07825 */ /* 0x040fe200078e00ff */
        /* <DEDUP_REMOVED lines=138> */
.L_x_6201:
        /* <DEDUP_REMOVED lines=19> */
.L_x_6109:
[----:B------:R-:W-:Y:S05]  /*2d70*/  BSYNC B0 ;  /* 0x0000000000007941 */ /* 0x000fea0003800000 */
.L_x_6108:
        /* <DEDUP_REMOVED lines=18> */
.L_x_6111:
[----:B------:R-:W-:Y:S05]  /*2ea0*/  BSYNC B0 ;  /* 0x0000000000007941 */ /* 0x000fea0003800000 */
.L_x_6110:
        /* <DEDUP_REMOVED lines=18> */
.L_x_6113:
[----:B------:R-:W-:Y:S05]  /*2fd0*/  BSYNC B0 ;  /* 0x0000000000007941 */ /* 0x000fea0003800000 */
.L_x_6112:
        /* <DEDUP_REMOVED lines=18> */
.L_x_6115:
[----:B------:R-:W-:Y:S05]  /*3100*/  BSYNC B0 ;  /* 0x0000000000007941 */ /* 0x000fea0003800000 */
.L_x_6114:
        /* <DEDUP_REMOVED lines=65> */
.L_x_6122:
[----:B------:R-:W-:Y:S05]  /*3520*/  BSYNC B0 ;  /* 0x0000000000007941 */ /* 0x000fea0003800000 */
.L_x_6121:
        /* <DEDUP_REMOVED lines=50> */
.L_x_6124:
[----:B------:R-:W-:Y:S05]  /*3850*/  BSYNC B0 ;  /* 0x0000000000007941 */ /* 0x000fea0003800000 */
.L_x_6123:
        /* <DEDUP_REMOVED lines=49> */
.L_x_6120:
[----:B------:R-:W-:Y:S05]  /*3b70*/  BSYNC B1 ;  /* 0x0000000000017941 */ /* 0x000fea0003800000 */
.L_x_6119:
        /* <DEDUP_REMOVED lines=63> */
.L_x_6128:
[----:B------:R-:W-:Y:S05]  /*3f70*/  BSYNC B0 ;  /* 0x0000000000007941 */ /* 0x000fea0003800000 */
.L_x_6127:
        /* <DEDUP_REMOVED lines=53> */
.L_x_6130:
[----:B------:R-:W-:Y:S05]  /*42d0*/  BSYNC B0 ;  /* 0x0000000000007941 */ /* 0x000fea0003800000 */
.L_x_6129:
        /* <DEDUP_REMOVED lines=52> */
.L_x_6126:
[----:B------:R-:W-:Y:S05]  /*4620*/  BSYNC B1 ;  /* 0x0000000000017941 */ /* 0x000fea0003800000 */
.L_x_6125:
        /* <DEDUP_REMOVED lines=63> */
.L_x_6134:
[----:B------:R-:W-:Y:S05]  /*4a20*/  BSYNC B0 ;  /* 0x0000000000007941 */ /* 0x000fea0003800000 */
.L_x_6133:
        /* <DEDUP_REMOVED lines=53> */
.L_x_6136:
[----:B------:R-:W-:Y:S05]  /*4d80*/  BSYNC B0 ;  /* 0x0000000000007941 */ /* 0x000fea0003800000 */
.L_x_6135:
        /* <DEDUP_REMOVED lines=52> */
.L_x_6132:
[----:B------:R-:W-:Y:S05]  /*50d0*/  BSYNC B1 ;  /* 0x0000000000017941 */ /* 0x000fea0003800000 */
.L_x_6131:
        /* <DEDUP_REMOVED lines=65> */
.L_x_6140:
[----:B------:R-:W-:Y:S05]  /*54f0*/  BSYNC B0 ;  /* 0x0000000000007941 */ /* 0x000fea0003800000 */
.L_x_6139:
        /* <DEDUP_REMOVED lines=53> */
.L_x_6142:
[----:B------:R-:W-:Y:S05]  /*5850*/  BSYNC B0 ;  /* 0x0000000000007941 */ /* 0x000fea0003800000 */
.L_x_6141:
        /* <DEDUP_REMOVED lines=52> */
.L_x_6138:
[----:B------:R-:W-:Y:S05]  /*5ba0*/  BSYNC B1 ;  /* 0x0000000000017941 */ /* 0x000fea0003800000 */
.L_x_6137:
[----:B------:R-:W2:Y:S02]  /*5bb0*/  LD.E R3, [R18.64+0xd0] ;  /* 0x0000d00612037980 */ /* 0x000ea4000c101900 */
[----:B--2---:R-:W-:Y:S05]  /*5bc0*/  IMAD.U32 R3, R3, -0x20, RZ ;  /* 0xffffffe003037824 */ /* 0x004fea00078e00ff */
[C---:B------:R-:W-:Y:S02]  /*5bd0*/  LEA R16, P1, R3.reuse, R16, 0x1 ;  /* 0x0000001003107211 */ /* 0x040fe400078208ff */
[C---:B------:R-:W-:Y:S02]  /*5be0*/  LEA R58, P0, R3.reuse, R58, 0x1 ;  /* 0x0000003a033a7211 */ /* 0x040fe400078008ff */
[C---:B------:R-:W-:Y:S02]  /*5bf0*/  LEA.HI.X.SX32 R17, R3.reuse, R17, 0x1, P1 ;  /* 0x0000001103117211 */ /* 0x040fe400008f0eff */
[----:B------:R-:W-:Y:S01]  /*5c00*/  LEA.HI.X.SX32 R59, R3, R59, 0x1, P0 ;  /* 0x0000003b033b7211 */ /* 0x000fe200000f0eff */
[----:B------:R-:W-:-:S05]  /*5c10*/  BRA `(.L_x_6143) ;  /* 0x00004ec000007947 */ /* 0x000fca0003800000 */
.L_x_6118:
        /* <DEDUP_REMOVED lines=89> */
.L_x_6149:
[----:B------:R-:W-:Y:S05]  /*61b0*/  BSYNC B0 ;  /* 0x0000000000007941 */ /* 0x000fea0003800000 */
.L_x_6148:
[----:B-----5:R2:W-:Y:S02]  /*61c0*/  ST.E.128 [R130.64], R48 ;  /* 0x0000003082007985 */ /* 0x0205e4000c101d06 */
.L_x_6147:
[----:B------:R-:W-:Y:S05]  /*61d0*/  BSYNC B1 ;  /* 0x0000000000017941 */ /* 0x000fea0003800000 */
.L_x_6146:
        /* <DEDUP_REMOVED lines=87> */
.L_x_6153:
[----:B------:R-:W-:Y:S05]  /*6750*/  BSYNC B0 ;  /* 0x0000000000007941 */ /* 0x000fea0003800000 */
.L_x_6152:
[----:B-----5:R3:W-:Y:S02]  /*6760*/  ST.E.128 [R130.64+0x80], R48 ;  /* 0x0000803082007985 */ /* 0x0207e4000c101d06 */
.L_x_6151:
[----:B------:R-:W-:Y:S05]  /*6770*/  BSYNC B1 ;  /* 0x0000000000017941 */ /* 0x000fea0003800000 */
.L_x_6150:
        /* <DEDUP_REMOVED lines=86> */
.L_x_6155:
[----:B------:R-:W-:Y:S05]  /*6ce0*/  BSYNC B0 ;  /* 0x0000000000007941 */ /* 0x000fea0003800000 */
.L_x_6154:
[----:B-----5:R3:W-:Y:S02]  /*6cf0*/  ST.E.128 [R130.64+0x100], R48 ;  /* 0x0001003082007985 */ /* 0x0207e4000c101d06 */
.L_x_6145:
[----:B------:R-:W-:Y:S05]  /*6d00*/  BSYNC B2 ;  /* 0x0000000000027941 */ /* 0x000fea0003800000 */
.L_x_6144:
        /* <DEDUP_REMOVED lines=97> */
.L_x_6161:
[----:B------:R-:W-:Y:S05]  /*7320*/  BSYNC B0 ;  /* 0x0000000000007941 */ /* 0x000fea0003800000 */
.L_x_6160:
[C---:B------:R-:W-:Y:S04]  /*7330*/  LEA R2, P0, R200.reuse, R130, 0x1 ;  /* 0x00000082c8027211 */ /* 0x040fe800078008ff */
[----:B------:R-:W-:Y:S05]  /*7340*/  LEA.HI.X R3, R200, R131, R201, 0x1, P0 ;  /* 0x00000083c8037211 */ /* 0x000fea00000f0cc9 */
[----:B-----5:R3:W-:Y:S04]  /*7350*/  ST.E.128 [R2.64], R48 ;  /* 0x0000003002007985 */ /* 0x0207e8000c101d06 */
.L_x_6159:
[----:B------:R-:W-:Y:S05]  /*7360*/  BSYNC B1 ;  /* 0x0000000000017941 */ /* 0x000fea0003800000 */
.L_x_6158:
        /* <DEDUP_REMOVED lines=92> */
.L_x_6165:
[----:B------:R-:W-:Y:S05]  /*7930*/  BSYNC B0 ;  /* 0x0000000000007941 */ /* 0x000fea0003800000 */
.L_x_6164:
[C---:B------:R-:W-:Y:S04]  /*7940*/  LEA R2, P0, R95.reuse, R130, 0x1 ;  /* 0x000000825f027211 */ /* 0x040fe800078008ff */
[----:B------:R-:W-:Y:S05]  /*7950*/  LEA.HI.X R3, R95, R131, R96, 0x1, P0 ;  /* 0x000000835f037211 */ /* 0x000fea00000f0c60 */
[----:B-----5:R3:W-:Y:S04]  /*7960*/  ST.E.128 [R2.64], R48 ;  /* 0x0000003002007985 */ /* 0x0207e8000c101d06 */
.L_x_6163:
[----:B------:R-:W-:Y:S05]  /*7970*/  BSYNC B1 ;  /* 0x0000000000017941 */ /* 0x000fea0003800000 */
.L_x_6162:
        /* <DEDUP_REMOVED lines=91> */
.L_x_6167:
[----:B------:R-:W-:Y:S05]  /*7f30*/  BSYNC B0 ;  /* 0x0000000000007941 */ /* 0x000fea0003800000 */
.L_x_6166:
[C---:B------:R-:W-:Y:S04]  /*7f40*/  LEA R2, P0, R91.reuse, R130, 0x1 ;  /* 0x000000825b027211 */ /* 0x040fe800078008ff */
[----:B------:R-:W-:Y:S05]  /*7f50*/  LEA.HI.X R3, R91, R131, R92, 0x1, P0 ;  /* 0x000000835b037211 */ /* 0x000fea00000f0c5c */
[----:B-----5:R3:W-:Y:S04]  /*7f60*/  ST.E.128 [R2.64], R48 ;  /* 0x0000003002007985 */ /* 0x0207e8000c101d06 */
.L_x_6157:
[----:B------:R-:W-:Y:S05]  /*7f70*/  BSYNC B2 ;  /* 0x0000000000027941 */ /* 0x000fea0003800000 */
.L_x_6156:
        /* <DEDUP_REMOVED lines=97> */
.L_x_6173:
[----:B------:R-:W-:Y:S05]  /*8590*/  BSYNC B0 ;  /* 0x0000000000007941 */ /* 0x000fea0003800000 */
.L_x_6172:
[C---:B------:R-:W-:Y:S04]  /*85a0*/  LEA R2, P0, R97.reuse, R130, 0x1 ;  /* 0x0000008261027211 */ /* 0x040fe800078008ff */
[----:B------:R-:W-:Y:S05]  /*85b0*/  LEA.HI.X R3, R97, R131, R98, 0x1, P0 ;  /* 0x0000008361037211 */ /* 0x000fea00000f0c62 */
[----:B-----5:R3:W-:Y:S04]  /*85c0*/  ST.E.128 [R2.64], R48 ;  /* 0x0000003002007985 */ /* 0x0207e8000c101d06 */
.L_x_6171:
[----:B------:R-:W-:Y:S05]  /*85d0*/  BSYNC B1 ;  /* 0x0000000000017941 */ /* 0x000fea0003800000 */
.L_x_6170:
        /* <DEDUP_REMOVED lines=92> */
.L_x_6177:
[----:B------:R-:W-:Y:S05]  /*8ba0*/  BSYNC B0 ;  /* 0x0000000000007941 */ /* 0x000fea0003800000 */
.L_x_6176:
[C---:B------:R-:W-:Y:S04]  /*8bb0*/  LEA R2, P0, R93.reuse, R130, 0x1 ;  /* 0x000000825d027211 */ /* 0x040fe800078008ff */
[----:B------:R-:W-:Y:S05]  /*8bc0*/  LEA.HI.X R3, R93, R131, R94, 0x1, P0 ;  /* 0x000000835d037211 */ /* 0x000fea00000f0c5e */
[----:B-----5:R3:W-:Y:S04]  /*8bd0*/  ST.E.128 [R2.64], R48 ;  /* 0x0000003002007985 */ /* 0x0207e8000c101d06 */
.L_x_6175:
[----:B------:R-:W-:Y:S05]  /*8be0*/  BSYNC B1 ;  /* 0x0000000000017941 */ /* 0x000fea0003800000 */
.L_x_6174:
        /* <DEDUP_REMOVED lines=91> */
.L_x_6179:
[----:B------:R-:W-:Y:S05]  /*91a0*/  BSYNC B0 ;  /* 0x0000000000007941 */ /* 0x000fea0003800000 */
.L_x_6178:
[C---:B------:R-:W-:Y:S04]  /*91b0*/  LEA R2, P0, R89.reuse, R130, 0x1 ;  /* 0x0000008259027211 */ /* 0x040fe800078008ff */
[----:B------:R-:W-:Y:S05]  /*91c0*/  LEA.HI.X R3, R89, R131, R90, 0x1, P0 ;  /* 0x0000008359037211 */ /* 0x000fea00000f0c5a */
[----:B-----5:R3:W-:Y:S04]  /*91d0*/  ST.E.128 [R2.64], R48 ;  /* 0x0000003002007985 */ /* 0x0207e8000c101d06 */
.L_x_6169:
[----:B------:R-:W-:Y:S05]  /*91e0*/  BSYNC B2 ;  /* 0x0000000000027941 */ /* 0x000fea0003800000 */
.L_x_6168:
        /* <DEDUP_REMOVED lines=98> */
.L_x_6185:
[----:B------:R-:W-:Y:S05]  /*9810*/  BSYNC B0 ;  /* 0x0000000000007941 */ /* 0x000fea0003800000 */
.L_x_6184:
[----:B------:R-:W-:Y:S02]  /*9820*/  IMAD R0, R65, 0x60, RZ ;  /* 0x0000006041007824 */ /* 0x000fe400078e02ff */
[----:B------:R-:W-:Y:S05]  /*9830*/  IMAD.WIDE.U32 R2, R64, 0x60, R130 ;  /* 0x0000006040027825 */ /* 0x000fea00078e0082 */
[----:B------:R-:W-:Y:S05]  /*9840*/  IADD3 R3, R3, R0, RZ ;  /* 0x0000000003037210 */ /* 0x000fea0007ffe0ff */
[----:B-----5:R3:W-:Y:S02]  /*9850*/  ST.E.128 [R2.64], R48 ;  /* 0x0000003002007985 */ /* 0x0207e4000c101d06 */
.L_x_6183:
[----:B------:R-:W-:Y:S05]  /*9860*/  BSYNC B1 ;  /* 0x0000000000017941 */ /* 0x000fea0003800000 */
.L_x_6182:
        /* <DEDUP_REMOVED lines=92> */
.L_x_6189:
[----:B------:R-:W-:Y:S05]  /*9e30*/  BSYNC B0 ;  /* 0x0000000000007941 */ /* 0x000fea0003800000 */
.L_x_6188:
[C---:B------:R-:W-:Y:S04]  /*9e40*/  LEA R2, P0, R88.reuse, R130, 0x1 ;  /* 0x0000008258027211 */ /* 0x040fe800078008ff */
[----:B------:R-:W-:Y:S05]  /*9e50*/  LEA.HI.X R3, R88, R131, R87, 0x1, P0 ;  /* 0x0000008358037211 */ /* 0x000fea00000f0c57 */
[----:B-----5:R3:W-:Y:S04]  /*9e60*/  ST.E.128 [R2.64], R48 ;  /* 0x0000003002007985 */ /* 0x0207e8000c101d06 */
.L_x_6187:
[----:B------:R-:W-:Y:S05]  /*9e70*/  BSYNC B1 ;  /* 0x0000000000017941 */ /* 0x000fea0003800000 */
.L_x_6186:
        /* <DEDUP_REMOVED lines=27> */
[----:B------:R-:W-:Y:S01]  /*a030*/  LEA.HI.X.SX32 R184, R183, R132, 0x1, P2 ;  /* 0x00000084b7b87211 */ /* 0x000fe200010f0eff */
[----:B------:R-:W-:Y:S01]  /*a040*/  IMAD.MOV.U32 R183, RZ, RZ, RZ ;  /* 0x000000ffffb77224 */ /* 0x000fe200078e00ff */
[C---:B--2---:R-:W-:Y:S02]  /*a050*/  LEA R186, P0, R123.reuse, R126, 0x1 ;  /* 0x0000007e7bba7211 */ /* 0x044fe400078008ff */
        /* <DEDUP_REMOVED lines=61> */
.L_x_6191:
[----:B------:R-:W-:Y:S05]  /*a430*/  BSYNC B0 ;  /* 0x0000000000007941 */ /* 0x000fea0003800000 */
.L_x_6190:
[C---:B------:R-:W-:Y:S04]  /*a440*/  LEA R2, P0, R86.reuse, R130, 0x1 ;  /* 0x0000008256027211 */ /* 0x040fe800078008ff */
[----:B------:R-:W-:Y:S05]  /*a450*/  LEA.HI.X R3, R86, R131, R85, 0x1, P0 ;  /* 0x0000008356037211 */ /* 0x000fea00000f0c55 */
[----:B-----5:R3:W-:Y:S04]  /*a460*/  ST.E.128 [R2.64], R48 ;  /* 0x0000003002007985 */ /* 0x0207e8000c101d06 */
.L_x_6181:
[----:B------:R-:W-:Y:S05]  /*a470*/  BSYNC B2 ;  /* 0x0000000000027941 */ /* 0x000fea0003800000 */
.L_x_6180:
[----:B---3--:R-:W3:Y:S02]  /*a480*/  LD.E R3, [R18.64+0xd0] ;  /* 0x0000d00612037980 */ /* 0x008ee4000c101900 */
[----:B---3--:R-:W-:Y:S05]  /*a490*/  IMAD.U32 R3, R3, -0x20, RZ ;  /* 0xffffffe003037824 */ /* 0x008fea00078e00ff */
[C---:B------:R-:W-:Y:S02]  /*a4a0*/  LEA R128, P1, R3.reuse, R128, 0x1 ;  /* 0x0000008003807211 */ /* 0x040fe400078208ff */
[C---:B------:R-:W-:Y:S02]  /*a4b0*/  LEA R126, P0, R3.reuse, R126, 0x1 ;  /* 0x0000007e037e7211 */ /* 0x040fe400078008ff */
[C---:B------:R-:W-:Y:S02]  /*a4c0*/  LEA.HI.X.SX32 R129, R3.reuse, R129, 0x1, P1 ;  /* 0x0000008103817211 */ /* 0x040fe400008f0eff */
[----:B------:R-:W-:Y:S01]  /*a4d0*/  LEA.HI.X.SX32 R127, R3, R127, 0x1, P0 ;  /* 0x0000007f037f7211 */ /* 0x000fe200000f0eff */
[----:B------:R-:W-:-:S05]  /*a4e0*/  BRA `(.L_x_6143) ;  /* 0x000005f000007947 */ /* 0x000fca0003800000 */
.L_x_6117:
        /* <DEDUP_REMOVED lines=11> */
.L_x_6193:
[----:B------:R-:W-:Y:S05]  /*a5a0*/  BSYNC B0 ;  /* 0x0000000000007941 */ /* 0x000fea0003800000 */
.L_x_6192:
        /* <DEDUP_REMOVED lines=27> */
.L_x_6195:
[----:B------:R-:W-:Y:S05]  /*a760*/  BSYNC B0 ;  /* 0x0000000000007941 */ /* 0x000fea0003800000 */
.L_x_6194:
        /* <DEDUP_REMOVED lines=27> */
.L_x_6197:
[----:B------:R-:W-:Y:S05]  /*a920*/  BSYNC B0 ;  /* 0x0000000000007941 */ /* 0x000fea0003800000 */
.L_x_6196:
        /* <DEDUP_REMOVED lines=27> */
.L_x_6143:
[----:B------:R-:W-:Y:S05]  /*aae0*/  BSYNC B3 ;  /* 0x0000000000037941 */ /* 0x000fea0003800000 */
.L_x_6116:
        /* <DEDUP_REMOVED lines=89> */
.L_x_6199:
        /* <DEDUP_REMOVED lines=8> */
.L_x_6200:
[----:B------:R-:W-:Y:S05]  /*b100*/  BSYNC B0 ;  /* 0x0000000000007941 */ /* 0x000fea0003800000 */
.L_x_6198:
[----:B------:R-:W-:Y:S04]  /*b110*/  IADD3 R11, R11, -0x1, RZ ;  /* 0xffffffff0b0b7810 */ /* 0x000fe80007ffe0ff */
[----:B------:R-:W-:Y:S11]  /*b120*/  ISETP.GT.AND P0, PT, R11, R100, PT ;  /* 0x000000640b00720c */ /* 0x000ff60003f04270 */
[----:B------:R-:W-:Y:S02]  /*b130*/  @!UPT UIADD3 URZ, URZ, URZ, URZ ;  /* 0x0000003f3f3ff290 */ /* 0x000fe4000fffe03f */
[----:B------:R-:W-:-:S05]  /*b140*/  @P0 BRA `(.L_x_6201) ;  /* 0xffff7af000000947 */ /* 0x000fca000383ffff */
.L_x_6107:
        /* <DEDUP_REMOVED lines=108> */
.L_x_6210:
[----:B------:R-:W-:Y:S05]  /*b810*/  BSYNC B0 ;  /* 0x0000000000007941 */ /* 0x000fea0003800000 */
.L_x_6209:
[----:B-----5:R3:W-:Y:S02]  /*b820*/  STS.128 [R211], R20 ;  /* 0x00000014d3007388 */ /* 0x0207e40000000c00 */
.L_x_6208:
[----:B------:R-:W-:Y:S05]  /*b830*/  BSYNC B1 ;  /* 0x0000000000017941 */ /* 0x000fea0003800000 */
.L_x_6207:
        /* <DEDUP_REMOVED lines=47> */
.L_x_6214:
[----:B------:R-:W-:Y:S05]  /*bb30*/  BSYNC B0 ;  /* 0x0000000000007941 */ /* 0x000fea0003800000 */
.L_x_6213:
[----:B-----5:R1:W-:Y:S02]  /*bb40*/  STS.128 [R211+0x2000], R20 ;  /* 0x00200014d3007388 */ /* 0x0203e40000000c00 */
.L_x_6212:
[----:B------:R-:W-:Y:S05]  /*bb50*/  BSYNC B1 ;  /* 0x0000000000017941 */ /* 0x000fea0003800000 */
.L_x_6211:
        /* <DEDUP_REMOVED lines=46> */
.L_x_6216:
[----:B------:R-:W-:Y:S05]  /*be40*/  BSYNC B0 ;  /* 0x0000000000007941 */ /* 0x000fea0003800000 */
.L_x_6215:
[----:B-----5:R3:W-:Y:S02]  /*be50*/  STS.128 [R211+0x4000], R20 ;  /* 0x00400014d3007388 */ /* 0x0207e40000000c00 */
.L_x_6206:
[----:B------:R-:W-:Y:S05]  /*be60*/  BSYNC B2 ;  /* 0x0000000000027941 */ /* 0x000fea0003800000 */
.L_x_6205:
        /* <DEDUP_REMOVED lines=61> */
.L_x_6222:
[----:B------:R-:W-:Y:S05]  /*c240*/  BSYNC B0 ;  /* 0x0000000000007941 */ /* 0x000fea0003800000 */
.L_x_6221:
[----:B-----5:R3:W-:Y:S02]  /*c250*/  STS.128 [R211+0x800], R20 ;  /* 0x00080014d3007388 */ /* 0x0207e40000000c00 */
.L_x_6220:
[----:B------:R-:W-:Y:S05]  /*c260*/  BSYNC B1 ;  /* 0x0000000000017941 */ /* 0x000fea0003800000 */
.L_x_6219:
        /* <DEDUP_REMOVED lines=48> */
.L_x_6226:
[----:B------:R-:W-:Y:S05]  /*c570*/  BSYNC B0 ;  /* 0x0000000000007941 */ /* 0x000fea0003800000 */
.L_x_6225:
[----:B-----5:R3:W-:Y:S02]  /*c580*/  STS.128 [R211+0x2800], R20 ;  /* 0x00280014d3007388 */ /* 0x0207e40000000c00 */
.L_x_6224:
[----:B------:R-:W-:Y:S05]  /*c590*/  BSYNC B1 ;  /* 0x0000000000017941 */ /* 0x000fea0003800000 */
.L_x_6223:
        /* <DEDUP_REMOVED lines=45> */
.L_x_6228:
[----:B------:R-:W-:Y:S05]  /*c870*/  BSYNC B0 ;  /* 0x0000000000007941 */ /* 0x000fea0003800000 */
.L_x_6227:
[----:B-----5:R1:W-:Y:S02]  /*c880*/  STS.128 [R211+0x4800], R44 ;  /* 0x0048002cd3007388 */ /* 0x0203e40000000c00 */
.L_x_6218:
[----:B------:R-:W-:Y:S05]  /*c890*/  BSYNC B2 ;  /* 0x0000000000027941 */ /* 0x000fea0003800000 */
.L_x_6217:
        /* <DEDUP_REMOVED lines=61> */
.L_x_6234:
[----:B------:R-:W-:Y:S05]  /*cc70*/  BSYNC B0 ;  /* 0x0000000000007941 */ /* 0x000fea0003800000 */
.L_x_6233:
[----:B-----5:R1:W-:Y:S02]  /*cc80*/  STS.128 [R211+0x1000], R20 ;  /* 0x00100014d3007388 */ /* 0x0203e40000000c00 */
.L_x_6232:
[----:B------:R-:W-:Y:S05]  /*cc90*/  BSYNC B1 ;  /* 0x0000000000017941 */ /* 0x000fea0003800000 */
.L_x_6231:
        /* <DEDUP_REMOVED lines=47> */
.L_x_6238:
[----:B------:R-:W-:Y:S05]  /*cf90*/  BSYNC B0 ;  /* 0x0000000000007941 */ /* 0x000fea0003800000 */
.L_x_6237:
[----:B-----5:R3:W-:Y:S02]  /*cfa0*/  STS.128 [R211+0x3000], R20 ;  /* 0x00300014d3007388 */ /* 0x0207e40000000c00 */
.L_x_6236:
[----:B------:R-:W-:Y:S05]  /*cfb0*/  BSYNC B1 ;  /* 0x0000000000017941 */ /* 0x000fea0003800000 */
.L_x_6235:
        /* <DEDUP_REMOVED lines=46> */
.L_x_6240:
[----:B------:R-:W-:Y:S05]  /*d2a0*/  BSYNC B0 ;  /* 0x0000000000007941 */ /* 0x000fea0003800000 */
.L_x_6239:
[----:B-----5:R3:W-:Y:S02]  /*d2b0*/  STS.128 [R211+0x5000], R20 ;  /* 0x00500014d3007388 */ /* 0x0207e40000000c00 */
.L_x_6230:
[----:B------:R-:W-:Y:S05]  /*d2c0*/  BSYNC B2 ;  /* 0x0000000000027941 */ /* 0x000fea0003800000 */
.L_x_6229:
        /* <DEDUP_REMOVED lines=59> */
.L_x_6245:
[----:B------:R-:W-:Y:S05]  /*d680*/  BSYNC B0 ;  /* 0x0000000000007941 */ /* 0x000fea0003800000 */
.L_x_6244:
[----:B-----5:R3:W-:Y:S02]  /*d690*/  STS.128 [R211+0x1800], R20 ;  /* 0x00180014d3007388 */ /* 0x0207e40000000c00 */
.L_x_6243:
[----:B------:R-:W-:Y:S05]  /*d6a0*/  BSYNC B1 ;  /* 0x0000000000017941 */ /* 0x000fea0003800000 */
.L_x_6242:
        /* <DEDUP_REMOVED lines=47> */
.L_x_6249:
[----:B------:R-:W-:Y:S05]  /*d9a0*/  BSYNC B0 ;  /* 0x0000000000007941 */ /* 0x000fea0003800000 */
.L_x_6248:
[----:B-----5:R3:W-:Y:S02]  /*d9b0*/  STS.128 [R211+0x3800], R20 ;  /* 0x00380014d3007388 */ /* 0x0207e40000000c00 */
.L_x_6247:
[----:B------:R-:W-:Y:S05]  /*d9c0*/  BSYNC B1 ;  /* 0x0000000000017941 */ /* 0x000fea0003800000 */
.L_x_6246:
        /* <DEDUP_REMOVED lines=45> */
.L_x_6251:
[----:B------:R-:W-:Y:S05]  /*dca0*/  BSYNC B0 ;  /* 0x0000000000007941 */ /* 0x000fea0003800000 */
.L_x_6250:
[----:B-----5:R1:W-:Y:S01]  /*dcb0*/  STS.128 [R211+0x5800], R40 ;  /* 0x00580028d3007388 */ /* 0x0203e20000000c00 */
[----:B------:R-:W-:Y:S05]  /*dcc0*/  BRA `(.L_x_6241) ;  /* 0x00004dc000007947 */ /* 0x000fea0003800000 */
.L_x_6204:
        /* <DEDUP_REMOVED lines=89> */
.L_x_6257:
[----:B------:R-:W-:Y:S05]  /*e260*/  BSYNC B0 ;  /* 0x0000000000007941 */ /* 0x000fea0003800000 */
.L_x_6256:
[----:B-----5:R3:W-:Y:S02]  /*e270*/  STS.128 [R211], R32 ;  /* 0x00000020d3007388 */ /* 0x0207e40000000c00 */
.L_x_6255:
[----:B------:R-:W-:Y:S05]  /*e280*/  BSYNC B1 ;  /* 0x0000000000017941 */ /* 0x000fea0003800000 */
.L_x_6254:
        /* <DEDUP_REMOVED lines=87> */
.L_x_6261:
[----:B------:R-:W-:Y:S05]  /*e800*/  BSYNC B0 ;  /* 0x0000000000007941 */ /* 0x000fea0003800000 */
.L_x_6260:
[----:B-----5:R1:W-:Y:S02]  /*e810*/  STS.128 [R211+0x2000], R32 ;  /* 0x00200020d3007388 */ /* 0x0203e40000000c00 */
.L_x_6259:
[----:B------:R-:W-:Y:S05]  /*e820*/  BSYNC B1 ;  /* 0x0000000000017941 */ /* 0x000fea0003800000 */
.L_x_6258:
        /* <DEDUP_REMOVED lines=86> */
.L_x_6263:
[----:B------:R-:W-:Y:S05]  /*ed90*/  BSYNC B0 ;  /* 0x0000000000007941 */ /* 0x000fea0003800000 */
.L_x_6262:
[----:B-----5:R3:W-:Y:S02]  /*eda0*/  STS.128 [R211+0x4000], R32 ;  /* 0x00400020d3007388 */ /* 0x0207e40000000c00 */
.L_x_6253:
[----:B------:R-:W-:Y:S05]  /*edb0*/  BSYNC B2 ;  /* 0x0000000000027941 */ /* 0x000fea0003800000 */
.L_x_6252:
        /* <DEDUP_REMOVED lines=94> */
.L_x_6269:
[----:B------:R-:W-:Y:S05]  /*f3a0*/  BSYNC B0 ;  /* 0x0000000000007941 */ /* 0x000fea0003800000 */
.L_x_6268:
[----:B-----5:R3:W-:Y:S02]  /*f3b0*/  STS.128 [R211+0x800], R32 ;  /* 0x00080020d3007388 */ /* 0x0207e40000000c00 */
.L_x_6267:
[----:B------:R-:W-:Y:S05]  /*f3c0*/  BSYNC B1 ;  /* 0x0000000000017941 */ /* 0x000fea0003800000 */
.L_x_6266:
        /* <DEDUP_REMOVED lines=90> */
.L_x_6273:
[----:B------:R-:W-:Y:S05]  /*f970*/  BSYNC B0 ;  /* 0x0000000000007941 */ /* 0x000fea0003800000 */
.L_x_6272:
[----:B-----5:R3:W-:Y:S02]  /*f980*/  STS.128 [R211+0x2800], R32 ;  /* 0x00280020d3007388 */ /* 0x0207e40000000c00 */
.L_x_6271:
[----:B------:R-:W-:Y:S05]  /*f990*/  BSYNC B1 ;  /* 0x0000000000017941 */ /* 0x000fea0003800000 */
.L_x_6270:
        /* <DEDUP_REMOVED lines=90> */
.L_x_6275:
[----:B------:R-:W-:Y:S05]  /*ff40*/  BSYNC B0 ;  /* 0x0000000000007941 */ /* 0x000fea0003800000 */
.L_x_6274:
[----:B-----5:R1:W-:Y:S02]  /*ff50*/  STS.128 [R211+0x4800], R20 ;  /* 0x00480014d3007388 */ /* 0x0203e40000000c00 */
.L_x_6265:
[----:B------:R-:W-:Y:S05]  /*ff60*/  BSYNC B2 ;  /* 0x0000000000027941 */ /* 0x000fea0003800000 */
.L_x_6264:
        /* <DEDUP_REMOVED lines=95> */
.L_x_6281:
[----:B------:R-:W-:Y:S05]  /*10560*/  BSYNC B0 ;  /* 0x0000000000007941 */ /* 0x000fea0003800000 */
.L_x_6280:
[----:B-----5:R3:W-:Y:S02]  /*10570*/  STS.128 [R211+0x1000], R32 ;  /* 0x00100020d3007388 */ /* 0x0207e40000000c00 */
.L_x_6279:
[----:B------:R-:W-:Y:S05]  /*10580*/  BSYNC B1 ;  /* 0x0000000000017941 */ /* 0x000fea0003800000 */
.L_x_6278:
        /* <DEDUP_REMOVED lines=90> */
.L_x_6285:
[----:B------:R-:W-:Y:S05]  /*10b30*/  BSYNC B0 ;  /* 0x0000000000007941 */ /* 0x000fea0003800000 */
.L_x_6284:
[----:B-----5:R3:W-:Y:S02]  /*10b40*/  STS.128 [R211+0x3000], R32 ;  /* 0x00300020d3007388 */ /* 0x0207e40000000c00 */
.L_x_6283:
[----:B------:R-:W-:Y:S05]  /*10b50*/  BSYNC B1 ;  /* 0x0000000000017941 */ /* 0x000fea0003800000 */
.L_x_6282:
        /* <DEDUP_REMOVED lines=89> */
.L_x_6287:
[----:B------:R-:W-:Y:S05]  /*110f0*/  BSYNC B0 ;  /* 0x0000000000007941 */ /* 0x000fea0003800000 */
.L_x_6286:
[----:B-----5:R3:W-:Y:S02]  /*11100*/  STS.128 [R211+0x5000], R32 ;  /* 0x00500020d3007388 */ /* 0x0207e40000000c00 */
.L_x_6277:
[----:B------:R-:W-:Y:S05]  /*11110*/  BSYNC B2 ;  /* 0x0000000000027941 */ /* 0x000fea0003800000 */
.L_x_6276:
        /* <DEDUP_REMOVED lines=94> */
.L_x_6291:
[----:B------:R-:W-:Y:S05]  /*11700*/  BSYNC B0 ;  /* 0x0000000000007941 */ /* 0x000fea0003800000 */
.L_x_6290:
[----:B-----5:R1:W-:Y:S02]  /*11710*/  STS.128 [R211+0x1800], R20 ;  /* 0x00180014d3007388 */ /* 0x0203e40000000c00 */
.L_x_6289:
[----:B------:R-:W-:Y:S05]  /*11720*/  BSYNC B1 ;  /* 0x0000000000017941 */ /* 0x000fea0003800000 */
.L_x_6288:
        /* <DEDUP_REMOVED lines=92> */
.L_x_6295:
[----:B------:R-:W-:Y:S05]  /*11cf0*/  BSYNC B0 ;  /* 0x0000000000007941 */ /* 0x000fea0003800000 */
.L_x_6294:
[----:B-----5:R1:W-:Y:S02]  /*11d00*/  STS.128 [R211+0x3800], R20 ;  /* 0x00380014d3007388 */ /* 0x0203e40000000c00 */
.L_x_6293:
[----:B------:R-:W-:Y:S05]  /*11d10*/  BSYNC B1 ;  /* 0x0000000000017941 */ /* 0x000fea0003800000 */
.L_x_6292:
        /* <DEDUP_REMOVED lines=92> */
.L_x_6297:
[----:B------:R-:W-:Y:S05]  /*122e0*/  BSYNC B0 ;  /* 0x0000000000007941 */ /* 0x000fea0003800000 */
.L_x_6296:
[----:B-----5:R1:W-:Y:S01]  /*122f0*/  STS.128 [R211+0x5800], R20 ;  /* 0x00580014d3007388 */ /* 0x0203e20000000c00 */
[----:B------:R-:W-:Y:S05]  /*12300*/  BRA `(.L_x_6241) ;  /* 0x0000078000007947 */ /* 0x000fea0003800000 */
.L_x_6203:
        /* <DEDUP_REMOVED lines=29> */
.L_x_6299:
[----:B------:R-:W-:Y:S05]  /*124e0*/  BSYNC B0 ;  /* 0x0000000000007941 */ /* 0x000fea0003800000 */
.L_x_6298:
        /* <DEDUP_REMOVED lines=29> */
.L_x_6301:
[----:B------:R-:W-:Y:S05]  /*126c0*/  BSYNC B0 ;  /* 0x0000000000007941 */ /* 0x000fea0003800000 */
.L_x_6300:
        /* <DEDUP_REMOVED lines=29> */
.L_x_6303:
[----:B------:R-:W-:Y:S05]  /*128a0*/  BSYNC B0 ;  /* 0x0000000000007941 */ /* 0x000fea0003800000 */
.L_x_6302:
        /* <DEDUP_REMOVED lines=30> */
.L_x_6241:
[----:B------:R-:W-:Y:S05]  /*12a90*/  BSYNC B3 ;  /* 0x0000000000037941 */ /* 0x000fea0003800000 */
.L_x_6202:
        /* <DEDUP_REMOVED lines=32> */
.L_x_6306:
[----:B------:R2:W-:Y:S02]  /*12ca0*/  STS.128 [R211+0xa000], RZ ;  /* 0x00a000ffd3007388 */ /* 0x0005e40000000c00 */
.L_x_6305:
[----:B------:R-:W-:Y:S05]  /*12cb0*/  BSYNC B0 ;  /* 0x0000000000007941 */ /* 0x000fea0003800000 */
.L_x_6304:
        /* <DEDUP_REMOVED lines=31> */
.L_x_6309:
[----:B------:R1:W-:Y:S02]  /*12eb0*/  STS.128 [R211+0xa800], RZ ;  /* 0x00a800ffd3007388 */ /* 0x0003e40000000c00 */
.L_x_6308:
[----:B------:R-:W-:Y:S05]  /*12ec0*/  BSYNC B0 ;  /* 0x0000000000007941 */ /* 0x000fea0003800000 */
.L_x_6307:
        /* <DEDUP_REMOVED lines=33> */
.L_x_6312:
[----:B------:R1:W-:Y:S02]  /*130e0*/  STS.128 [R211+0xb000], RZ ;  /* 0x00b000ffd3007388 */ /* 0x0003e40000000c00 */
.L_x_6311:
[----:B------:R-:W-:Y:S05]  /*130f0*/  BSYNC B0 ;  /* 0x0000000000007941 */ /* 0x000fea0003800000 */
.L_x_6310:
        /* <DEDUP_REMOVED lines=35> */
.L_x_6314:
[----:B------:R-:W-:Y:S05]  /*13330*/  BSYNC B0 ;  /* 0x0000000000007941 */ /* 0x000fea0003800000 */
.L_x_6313:
[----:B-12---:R-:W2:Y:S04]  /*13340*/  LD.E.64 R14, [R18.64+0x1c0] ;  /* 0x0001c006120e7980 */ /* 0x006ea8000c101b00 */
[----:B---3--:R-:W3:Y:S01]  /*13350*/  LD.E.64 R10, [R18.64+0x1b8] ;  /* 0x0001b806120a7980 */ /* 0x008ee2000c101b00 */
[----:B------:R-:W-:-:S03]  /*13360*/  IMAD.MOV.U32 R156, RZ, RZ, R208 ;  /* 0x000000ffff9c7224 */ /* 0x000fc600078e00d0 */
[----:B----4-:R-:W4:Y:S04]  /*13370*/  LD.E R5, [R18.64+0xd8] ;  /* 0x0000d80612057980 */ /* 0x010f28000c101900 */
[----:B------:R-:W0:Y:S04]  /*13380*/  LDGDEPBAR ;  /* 0x00000000000079af */ /* 0x000e280000000000 */
[----:B------:R1:W5:Y:S04]  /*13390*/  LD.E R16, [R18.64+0x184] ;  /* 0x0001840612107980 */ /* 0x000368000c101900 */
[----:B------:R1:W5:Y:S01]  /*133a0*/  LD.E R17, [R18.64+0x188] ;  /* 0x0001880612117980 */ /* 0x000362000c101900 */
[----:B--2---:R-:W-:-:S02]  /*133b0*/  IMAD R7, R15, R205, RZ ;  /* 0x000000cd0f077224 */ /* 0x004fc400078e02ff */
[----:B------:R-:W-:-:S04]  /*133c0*/  IMAD.WIDE.U32 R12, R205, R14, R156 ;  /* 0x0000000ecd0c7225 */ /* 0x000fc800078e009c */
[----:B------:R-:W-:Y:S01]  /*133d0*/  IMAD R7, R14, R72, R7 ;  /* 0x000000480e077224 */ /* 0x000fe200078e0207 */
[----:B---3--:R-:W-:-:S03]  /*133e0*/  LEA R216, P0, R12, R10, 0x2 ;  /* 0x0000000a0cd87211 */ /* 0x008fc600078010ff */
[----:B------:R-:W-:-:S05]  /*133f0*/  IMAD.IADD R7, R13, 0x1, R7 ;  /* 0x000000010d077824 */ /* 0x000fca00078e0207 */
[----:B------:R-:W-:-:S05]  /*13400*/  LEA.HI.X R217, R12, R11, R7, 0x2, P0 ;  /* 0x0000000b0cd97211 */ /* 0x000fca00000f1407 */
[----:B------:R-:W2:Y:S01]  /*13410*/  LD.E R216, [R216.64] ;  /* 0x00000006d8d87980 */ /* 0x000ea2000c101900 */
[----:B------:R-:W-:-:S04]  /*13420*/  DEPBAR.LE SB0, 0x0 ;  /* 0x000080000000791a */ /* 0x000fc80000000000 */
[----:B------:R-:W-:Y:S01]  /*13430*/  BAR.SYNC.DEFER_BLOCKING 0x0 ;  /* 0x0000000000007b1d */ /* 0x000fe20000010000 */
[----:B------:R-:W-:-:S05]  /*13440*/  ISETP.GE.AND P0, PT, R158, R3, PT ;  /* 0x000000039e00720c */ /* 0x000fca0003f06270 */
[----:B----4-:R-:W2:Y:S01]  /*13450*/  MUFU.RCP R5, R5 ;  /* 0x0000000500057308 */ /* 0x010ea20000001000 */
[----:B------:R-:W-:Y:S01]  /*13460*/  SHF.R.S32.HI R53, RZ, 0x1f, R74 ;  /* 0x0000001fff357819 */ /* 0x000fe2000001144a */
[----:B------:R-:W-:-:S06]  /*13470*/  IMAD.SHL.U32 R0, R73, 0x2, RZ ;  /* 0x0000000249007824 */ /* 0x000fcc00078e00ff */
[----:B------:R1:W-:Y:S04]  /*13480*/  @P0 STS.128 [R211+0xc000], RZ ;  /* 0x00c000ffd3000388 */ /* 0x0003e80000000c00 */
[----:B------:R1:W-:Y:S04]  /*13490*/  @P0 STS.128 [R211+0xe000], RZ ;  /* 0x00e000ffd3000388 */ /* 0x0003e80000000c00 */
[----:B------:R1:W-:Y:S01]  /*134a0*/  @P0 STS.128 [R211+0x10000], RZ ;  /* 0x010000ffd3000388 */ /* 0x0003e20000000c00 */
[----:B------:R-:W-:Y:S01]  /*134b0*/  LEA.HI R53, R53, R74, RZ, 0x2 ;  /* 0x0000004a35357211 */ /* 0x000fe200078f10ff */
[----:B------:R-:W-:Y:S01]  /*134c0*/  BSSY B0, `(.L_x_6315) ;  /* 0x000001b000007945 */ /* 0x000fe20003800000 */
[----:B------:R-:W-:-:S02]  /*134d0*/  LOP3.LUT R0, R0, 0x6, RZ, 0xc0, !PT ;  /* 0x0000000600007812 */ /* 0x000fc400078ec0ff */
[----:B------:R-:W-:Y:S01]  /*134e0*/  SHF.R.S32.HI R53, RZ, 0x2, R53 ;  /* 0x00000002ff357819 */ /* 0x000fe20000011435 */
[----:B--2---:R-:W-:Y:S01]  /*134f0*/  FMUL.FTZ R216, R216, R5 ;  /* 0x00000005d8d87220 */ /* 0x004fe20000410000 */
[----:B------:R-:W-:Y:S05]  /*13500*/  @P0 BRA `(.L_x_6316) ;  /* 0x0000016000000947 */ /* 0x000fea0003800000 */
[C---:B-1----:R-:W-:Y:S02]  /*13510*/  LOP3.LUT R5, R214.reuse, 0x1, RZ, 0xc0, !PT ;  /* 0x00000001d6057812 */ /* 0x042fe400078ec0ff */
        /* <DEDUP_REMOVED lines=20> */
.L_x_6317:
[----:B------:R2:W-:Y:S02]  /*13660*/  STS.128 [R211+0x10000], RZ ;  /* 0x010000ffd3007388 */ /* 0x0005e40000000c00 */
.L_x_6316:
[----:B-1----:R-:W-:Y:S05]  /*13670*/  BSYNC B0 ;  /* 0x0000000000007941 */ /* 0x002fea0003800000 */
.L_x_6315:
        /* <DEDUP_REMOVED lines=25> */
[----:B---3--:R-:W-:-:S04]  /*13810*/  LEA R6, P0, R198, R164, 0x1 ;  /* 0x000000a4c6067211 */ /* 0x008fc800078008ff */
[----:B------:R-:W-:-:S05]  /*13820*/  LEA.HI.X R7, R198, R165, R199, 0x1, P0 ;  /* 0x000000a5c6077211 */ /* 0x000fca00000f0cc7 */
[----:B------:R-:W-:Y:S01]  /*13830*/  @!PT LDS RZ, [RZ] ;  /* 0x00000000fffff984 */ /* 0x000fe20000000800 */
[----:B------:R-:W-:Y:S01]  /*13840*/  @!PT LDS RZ, [RZ] ;  /* 0x00000000fffff984 */ /* 0x000fe20000000800 */
[----:B------:R-:W-:Y:S01]  /*13850*/  @!PT LDS RZ, [RZ] ;  /* 0x00000000fffff984 */ /* 0x000fe20000000800 */
[----:B------:R3:W-:Y:S01]  /*13860*/  LDGSTS.E.BYPASS.LTC128B.128 [R211+0x10800], [R6.64+0x100] ;  /* 0x1080010006d37fae */ /* 0x0007e2000b901d46 */
[----:B------:R-:W-:Y:S05]  /*13870*/  BRA `(.L_x_6319) ;  /* 0x0000001000007947 */ /* 0x000fea0003800000 */
.L_x_6320:
[----:B------:R4:W-:Y:S02]  /*13880*/  STS.128 [R211+0x10800], RZ ;  /* 0x010800ffd3007388 */ /* 0x0009e40000000c00 */
.L_x_6319:
[----:B------:R-:W-:Y:S05]  /*13890*/  BSYNC B0 ;  /* 0x0000000000007941 */ /* 0x000fea0003800000 */
.L_x_6318:
        /* <DEDUP_REMOVED lines=10> */
[----:B---3--:R-:W-:-:S09]  /*13940*/  SHF.L.U64.HI R6, R66, 0x5, R67 ;  /* 0x0000000542067819 */ /* 0x008fd20000010243 */
        /* <DEDUP_REMOVED lines=23> */
.L_x_6323:
[----:B------:R1:W-:Y:S02]  /*13ac0*/  STS.128 [R211+0x11000], RZ ;  /* 0x011000ffd3007388 */ /* 0x0003e40000000c00 */
.L_x_6322:
[----:B------:R-:W-:Y:S05]  /*13ad0*/  BSYNC B0 ;  /* 0x0000000000007941 */ /* 0x000fea0003800000 */
.L_x_6321:
        /* <DEDUP_REMOVED lines=10> */
[----:B---3--:R-:W-:-:S04]  /*13b80*/  @P1 IMAD.WIDE.U32 R6, R66, 0x60, R164 ;  /* 0x0000006042061825 */ /* 0x008fc800078e00a4 */
        /* <DEDUP_REMOVED lines=24> */
.L_x_6326:
[----:B------:R1:W-:Y:S02]  /*13d10*/  STS.128 [R211+0x11800], RZ ;  /* 0x011800ffd3007388 */ /* 0x0003e40000000c00 */
.L_x_6325:
[----:B------:R-:W-:Y:S05]  /*13d20*/  BSYNC B0 ;  /* 0x0000000000007941 */ /* 0x000fea0003800000 */
.L_x_6324:
        /* <DEDUP_REMOVED lines=17> */
[----:B------:R-:W-:Y:S01]  /*13e40*/  LDSM.16.M88.4 R24, [R191] ;  /* 0x00000000bf18783b */ /* 0x000fe20000000200 */
[----:B------:R-:W-:Y:S01]  /*13e50*/  IADD3 R219, R69, 0x8, RZ ;  /* 0x0000000845db7810 */ /* 0x000fe20007ffe0ff */
[----:B------:R-:W-:Y:S01]  /*13e60*/  BSSY B1, `(.L_x_6327) ;  /* 0x0000164000017945 */ /* 0x000fe20003800000 */
[----:B------:R-:W-:Y:S01]  /*13e70*/  IMAD R192, R71, 0x200, R192 ;  /* 0x0000020047c07824 */ /* 0x000fe200078e02c0 */
[----:B------:R-:W-:Y:S01]  /*13e80*/  LDSM.16.M88.4 R40, [R189] ;  /* 0x00000000bd28783b */ /* 0x000fe20000000200 */
[----:B------:R-:W-:-:S02]  /*13e90*/  ISETP.NE.U32.AND P0, PT, R212, RZ, PT ;  /* 0x000000ffd400720c */ /* 0x000fc40003f05070 */
[----:B------:R-:W-:Y:S01]  /*13ea0*/  IMAD.SHL.U32 R192, R192, 0x2, RZ ;  /* 0x00000002c0c07824 */ /* 0x000fe200078e00ff */
[----:B------:R-:W-:Y:S01]  /*13eb0*/  LDSM.16.M88.4 R80, [R193+0x2000] ;  /* 0x00200000c150783b */ /* 0x000fe20000000200 */
[----:B------:R-:W-:-:S03]  /*13ec0*/  ISETP.NE.AND.EX P0, PT, R213, RZ, PT, P0 ;  /* 0x000000ffd500720c */ /* 0x000fc60003f05300 */
[----:B------:R-:W1:Y:S01]  /*13ed0*/  LDSM.16.M88.4 R12, [R192+0x6000] ;  /* 0x00600000c00c783b */ /* 0x000e620000000200 */
[C---:B------:R-:W-:Y:S02]  /*13ee0*/  IADD3 R3, R192.reuse, 0x6000, RZ ;  /* 0x00006000c0037810 */ /* 0x040fe40007ffe0ff */
[----:B------:R-:W-:Y:S01]  /*13ef0*/  IADD3 R190, R192, 0x6020, RZ ;  /* 0x00006020c0be7810 */ /* 0x000fe20007ffe0ff */
[----:B------:R-:W2:Y:S01]  /*13f00*/  LDSM.16.M88.4 R72, [R192+0x6800] ;  /* 0x00680000c048783b */ /* 0x000ea20000000200 */
[----:B------:R-:W-:Y:S01]  /*13f10*/  @P1 IADD3 R190, R3, -0x20, RZ ;  /* 0xffffffe003be1810 */ /* 0x000fe20007ffe0ff */
[----:B------:R-:W-:Y:S02]  /*13f20*/  IMAD.MOV.U32 R3, RZ, RZ, 0x40 ;  /* 0x00000040ff037424 */ /* 0x000fe400078e00ff */
[----:B------:R-:W-:Y:S01]  /*13f30*/  LDSM.16.M88.4 R60, [R192+0x7000] ;  /* 0x00700000c03c783b */ /* 0x000fe20000000200 */
[C---:B------:R-:W-:Y:S02]  /*13f40*/  IADD3 R186, R190.reuse, 0x800, RZ ;  /* 0x00000800beba7810 */ /* 0x040fe40007ffe0ff */
[----:B------:R-:W-:Y:S01]  /*13f50*/  SEL R3, R3, 0xffffffc0, !P2 ;  /* 0xffffffc003037807 */ /* 0x000fe20005000000 */
[----:B-1-3--:R-:W1:Y:S01]  /*13f60*/  LDSM.16.M88.4 R4, [R190] ;  /* 0x00000000be04783b */ /* 0x00ae620000000200 */
        /* <DEDUP_REMOVED lines=9> */
[----:B------:R-:W1:Y:S01]  /*14000*/  LDSM.16.M88.4 R36, [R190+0x1000] ;  /* 0x00100000be24783b */ /* 0x000e620000000200 */
[----:B------:R-:W-:-:S02]  /*14010*/  IADD3 R179, R190, 0x3800, RZ ;  /* 0x00003800beb37810 */ /* 0x000fc40007ffe0ff */
[C---:B------:R-:W-:Y:S01]  /*14020*/  IADD3 R178, R190.reuse, 0x4000, RZ ;  /* 0x00004000beb27810 */ /* 0x040fe20007ffe0ff */
[----:B------:R-:W1:Y:S01]  /*14030*/  LDSM.16.M88.4 R32, [R190+0x1800] ;  /* 0x00180000be20783b */ /* 0x000e620000000200 */
[C---:B------:R-:W-:Y:S02]  /*14040*/  IADD3 R177, R190.reuse, 0x4800, RZ ;  /* 0x00004800beb17810 */ /* 0x040fe40007ffe0ff */
[C---:B------:R-:W-:Y:S01]  /*14050*/  IADD3 R176, R190.reuse, 0x5000, RZ ;  /* 0x00005000beb07810 */ /* 0x040fe20007ffe0ff */
[----:B------:R-:W-:Y:S01]  /*14060*/  LDSM.16.M88.4 R84, [R187+0x7800] ;  /* 0x00780000bb54783b */ /* 0x000fe20000000200 */
[----:B------:R-:W-:-:S03]  /*14070*/  IADD3 R135, R190, 0x5800, RZ ;  /* 0x00005800be877810 */ /* 0x000fc60007ffe0ff */
[----:B------:R-:W-:Y:S01]  /*14080*/  LDSM.16.M88.4 R88, [R187+0x8800] ;  /* 0x00880000bb58783b */ /* 0x000fe20000000200 */
[C---:B-----5:R-:W-:Y:S03]  /*14090*/  HMMA.16816.F32.BF16 R20, R44.reuse, R12, RZ ;  /* 0x0000000c2c14723c */ /* 0x060fe600000418ff */
[----:B------:R-:W-:Y:S05]  /*140a0*/  LDSM.16.M88.4 R92, [R193+0x4000] ;  /* 0x00400000c15c783b */ /* 0x000fea0000000200 */
[C---:B------:R-:W-:Y:S08]  /*140b0*/  HMMA.16816.F32.BF16 R12, R44.reuse, R14, RZ ;  /* 0x0000000e2c0c723c */ /* 0x040ff000000418ff */
[C---:B--2---:R-:W-:Y:S08]  /*140c0*/  HMMA.16816.F32.BF16 R76, R44.reuse, R72, RZ ;  /* 0x000000482c4c723c */ /* 0x044ff000000418ff */
[----:B------:R-:W-:Y:S08]  /*140d0*/  HMMA.16816.F32.BF16 R72, R44, R74, RZ ;  /* 0x0000004a2c48723c */ /* 0x000ff000000418ff */
[C---:B-1----:R-:W-:Y:S08]  /*140e0*/  HMMA.16816.F32.BF16 R20, R24.reuse, R4, R20 ;  /* 0x000000041814723c */ /* 0x042ff00000041814 */
        /* <DEDUP_REMOVED lines=28> */
[----:B------:R-:W3:Y:S04]  /*142b0*/  LDSM.16.M88.4 R84, [R192+0x9800] ;  /* 0x00980000c054783b */ /* 0x000ee80000000200 */
        /* <DEDUP_REMOVED lines=17> */
[C---:B------:R-:W-:Y:S08]  /*143d0*/  HMMA.16816.F32.BF16 R48, R80.reuse, R84, R48 ;  /* 0x000000545030723c */ /* 0x040ff00000041830 */
        /* <DEDUP_REMOVED lines=43> */
[----:B------:R-:W2:Y:S07]  /*14690*/  LDSM.16.M88.4 R24, [R190+0x5800] ;  /* 0x00580000be18783b */ /* 0x000eae0000000200 */
        /* <DEDUP_REMOVED lines=20> */
[C---:B------:R-:W-:Y:S08]  /*147e0*/  HMMA.16816.F32.BF16 R48, R40.reuse, R24, R48 ;  /* 0x000000182830723c */ /* 0x040ff00000041830 */
[C---:B------:R-:W-:Y:S01]  /*147f0*/  HMMA.16816.F32.BF16 R80, R40.reuse, R26, R80 ;  /* 0x0000001a2850723c */ /* 0x040fe20000041850 */
[----:B------:R-:W3:Y:S07]  /*14800*/  LDSM.16.M88.4 R24, [R187+0xb800] ;  /* 0x00b80000bb18783b */ /* 0x000eee0000000200 */
        /* <DEDUP_REMOVED lines=8> */
[----:B------:R-:W-:Y:S01]  /*14890*/  HMMA.16816.F32.BF16 R72, R8, R46, R72 ;  /* 0x0000002e0848723c */ /* 0x000fe20000041848 */
[----:B------:R-:W4:Y:S01]  /*148a0*/  LDSM.16.M88.4 R44, [R183+0x5800] ;  /* 0x00580000b72c783b */ /* 0x000f220000000200 */
[----:B------:R-:W-:-:S06]  /*148b0*/  DEPBAR.LE SB0, 0x0 ;  /* 0x000080000000791a */ /* 0x000fcc0000000000 */
[C---:B--2---:R-:W-:Y:S08]  /*148c0*/  HMMA.16816.F32.BF16 R64, R8.reuse, R36, R64 ;  /* 0x000000240840723c */ /* 0x044ff00000041840 */
[C---:B------:R-:W-:Y:S08]  /*148d0*/  HMMA.16816.F32.BF16 R60, R8.reuse, R38, R60 ;  /* 0x00000026083c723c */ /* 0x040ff0000004183c */
[C---:B---3--:R-:W-:Y:S08]  /*148e0*/  HMMA.16816.F32.BF16 R48, R8.reuse, R24, R48 ;  /* 0x000000180830723c */ /* 0x048ff00000041830 */
[----:B------:R-:W-:Y:S07]  /*148f0*/  HMMA.16816.F32.BF16 R80, R8, R26, R80 ;  /* 0x0000001a0850723c */ /* 0x000fee0000041850 */
[C-C-:B------:R-:W-:Y:S01]  /*14900*/  IADD3 R8, R57.reuse, 0x1, -R210.reuse ;  /* 0x0000000139087810 */ /* 0x140fe20007ffe8d2 */
[----:B------:R-:W-:Y:S01]  /*14910*/  IMAD.IADD R10, R57, 0x1, -R210 ;  /* 0x00000001390a7824 */ /* 0x000fe200078e0ad2 */
[----:B-1----:R-:W-:Y:S03]  /*14920*/  HMMA.16816.F32.BF16 R20, R4, R32, R20 ;  /* 0x000000200414723c */ /* 0x002fe60000041814 */
[----:B------:R-:W-:-:S02]  /*14930*/  IMAD.IADD R8, R17, 0x1, R8 ;  /* 0x0000000111087824 */ /* 0x000fc400078e0208 */
[C---:B------:R-:W-:Y:S02]  /*14940*/  IMAD.IADD R222, R69.reuse, 0x1, R10 ;  /* 0x0000000145de7824 */ /* 0x040fe400078e020a */
[----:B------:R-:W-:Y:S01]  /*14950*/  IMAD.IADD R220, R69, 0x1, R8 ;  /* 0x0000000145dc7824 */ /* 0x000fe200078e0208 */
[C---:B------:R-:W-:Y:S01]  /*14960*/  HMMA.16816.F32.BF16 R12, R4.reuse, R34, R12 ;  /* 0x00000022040c723c */ /* 0x040fe2000004180c */
[--C-:B------:R-:W-:Y:S02]  /*14970*/  IMAD.IADD R8, R8, 0x1, R219.reuse ;  /* 0x0000000108087824 */ /* 0x100fe400078e02db */
[----:B------:R-:W-:Y:S01]  /*14980*/  IMAD.IADD R219, R10, 0x1, R219 ;  /* 0x000000010adb7824 */ /* 0x000fe200078e02db */
[-C--:B------:R-:W-:Y:S01]  /*14990*/  IMNMX R220, R220, R57.reuse, PT ;  /* 0x00000039dcdc7217 */ /* 0x080fe20003800200 */
[--C-:B------:R-:W-:Y:S01]  /*149a0*/  IMAD.IADD R221, R222, 0x1, -R16.reuse ;  /* 0x00000001dedd7824 */ /* 0x100fe200078e0a10 */
[----:B------:R-:W-:Y:S01]  /*149b0*/  IMNMX R217, R8, R57, PT ;  /* 0x0000003908d97217 */ /* 0x000fe20003800200 */
[----:B------:R-:W-:Y:S01]  /*149c0*/  IMAD.IADD R218, R219, 0x1, -R16 ;  /* 0x00000001dbda7824 */ /* 0x000fe200078e0a10 */
[----:B------:R-:W-:Y:S02]  /*149d0*/  HMMA.16816.F32.BF16 R76, R4, R28, R76 ;  /* 0x0000001c044c723c */ /* 0x000fe4000004184c */
[----:B------:R-:W-:-:S02]  /*149e0*/  IMNMX R221, RZ, R221, !PT ;  /* 0x000000ddffdd7217 */ /* 0x000fc40007800200 */
[----:B------:R-:W-:-:S04]  /*149f0*/  IMNMX R218, RZ, R218, !PT ;  /* 0x000000daffda7217 */ /* 0x000fc80007800200 */
[C---:B------:R-:W-:Y:S08]  /*14a00*/  HMMA.16816.F32.BF16 R72, R4.reuse, R30, R72 ;  /* 0x0000001e0448723c */ /* 0x040ff00000041848 */
[C---:B------:R-:W-:Y:S08]  /*14a10*/  HMMA.16816.F32.BF16 R64, R4.reuse, R40, R64 ;  /* 0x000000280440723c */ /* 0x040ff00000041840 */
[C---:B------:R-:W-:Y:S08]  /*14a20*/  HMMA.16816.F32.BF16 R60, R4.reuse, R42, R60 ;  /* 0x0000002a043c723c */ /* 0x040ff0000004183c */
[C---:B----4-:R-:W-:Y:S08]  /*14a30*/  HMMA.16816.F32.BF16 R48, R4.reuse, R44, R48 ;  /* 0x0000002c0430723c */ /* 0x050ff00000041830 */
        /* <DEDUP_REMOVED lines=66> */
.L_x_6330:
[----:B------:R-:W2:Y:S02]  /*14e60*/  LD.E R5, [R18.64+0x38] ;  /* 0x0000380612057980 */ /* 0x000ea4000c101900 */
[----:B--2---:R-:W-:-:S04]  /*14e70*/  LEA R5, -R5, RZ, 0x6 ;  /* 0x000000ff05057211 */ /* 0x004fc800078e31ff */
[----:B------:R-:W-:Y:S02]  /*14e80*/  SHF.R.S32.HI R4, RZ, 0x1f, R5 ;  /* 0x0000001fff047819 */ /* 0x000fe40000011405 */
.L_x_6331:
[----:B------:R-:W-:Y:S05]  /*14e90*/  BSYNC B0 ;  /* 0x0000000000007941 */ /* 0x000fea0003800000 */
.L_x_6329:
        /* <DEDUP_REMOVED lines=96> */
.L_x_6328:
[----:B------:R-:W-:Y:S05]  /*154a0*/  BSYNC B1 ;  /* 0x0000000000017941 */ /* 0x000fea0003800000 */
.L_x_6327:
[----:B------:R2:W3:Y:S01]  /*154b0*/  LD.E R167, [R18.64+0xdc] ;  /* 0x0000dc0612a77980 */ /* 0x0004e2000c101900 */
[----:B-1----:R-:W-:-:S04]  /*154c0*/  IMAD.IADD R5, R2, 0x1, R0 ;  /* 0x0000000102057824 */ /* 0x002fc800078e0200 */
[C---:B------:R-:W-:Y:S01]  /*154d0*/  IMAD.IADD R39, R222.reuse, 0x1, -R5 ;  /* 0x00000001de277824 */ /* 0x040fe200078e0a05 */
[C---:B------:R-:W-:Y:S02]  /*154e0*/  IADD3 R4, R5.reuse, 0x1, RZ ;  /* 0x0000000105047810 */ /* 0x040fe40007ffe0ff */
[C---:B------:R-:W-:Y:S02]  /*154f0*/  IADD3 R10, R5.reuse, 0x19, RZ ;  /* 0x00000019050a7810 */ /* 0x040fe40007ffe0ff */
[C---:B------:R-:W-:Y:S01]  /*15500*/  IADD3 R2, R5.reuse, 0x8, RZ ;  /* 0x0000000805027810 */ /* 0x040fe20007ffe0ff */
[C---:B------:R-:W-:Y:S01]  /*15510*/  IMAD.IADD R34, R222.reuse, 0x1, -R4 ;  /* 0x00000001de227824 */ /* 0x040fe200078e0a04 */
[C---:B------:R-:W-:Y:S01]  /*15520*/  IADD3 R11, R5.reuse, 0x10, RZ ;  /* 0x00000010050b7810 */ /* 0x040fe20007ffe0ff */
[C---:B------:R-:W-:Y:S01]  /*15530*/  IMAD.IADD R28, R222.reuse, 0x1, -R10 ;  /* 0x00000001de1c7824 */ /* 0x040fe200078e0a0a */
[----:B------:R-:W-:Y:S01]  /*15540*/  IABS R39, R39 ;  /* 0x0000002700277213 */ /* 0x000fe20000000000 */
[C---:B------:R-:W-:Y:S01]  /*15550*/  IMAD.IADD R37, R222.reuse, 0x1, -R2 ;  /* 0x00000001de257824 */ /* 0x040fe200078e0a02 */
[----:B------:R-:W-:Y:S01]  /*15560*/  IADD3 R7, R5, 0x11, RZ ;  /* 0x0000001105077810 */ /* 0x000fe20007ffe0ff */
[----:B------:R-:W-:Y:S01]  /*15570*/  IMAD.IADD R35, R222, 0x1, -R11 ;  /* 0x00000001de237824 */ /* 0x000fe200078e0a0b */
[----:B------:R-:W-:-:S02]  /*15580*/  IABS R34, R34 ;  /* 0x0000002200227213 */ /* 0x000fc40000000000 */
[----:B------:R-:W-:Y:S01]  /*15590*/  IABS R28, R28 ;  /* 0x0000001c001c7213 */ /* 0x000fe20000000000 */
[----:B------:R-:W1:Y:S01]  /*155a0*/  I2F R39, R39 ;  /* 0x0000002700277306 */ /* 0x000e620000201400 */
[C---:B------:R-:W-:Y:S01]  /*155b0*/  IADD3 R8, R5.reuse, 0x21, RZ ;  /* 0x0000002105087810 */ /* 0x040fe20007ffe0ff */
[C---:B------:R-:W-:Y:S01]  /*155c0*/  IMAD.IADD R30, R222.reuse, 0x1, -R7 ;  /* 0x00000001de1e7824 */ /* 0x040fe200078e0a07 */
[C---:B------:R-:W-:Y:S02]  /*155d0*/  IADD3 R27, R5.reuse, 0x9, RZ ;  /* 0x00000009051b7810 */ /* 0x040fe40007ffe0ff */
[C---:B------:R-:W-:Y:S01]  /*155e0*/  IADD3 R17, R5.reuse, 0x29, RZ ;  /* 0x0000002905117810 */ /* 0x040fe20007ffe0ff */
[C---:B------:R-:W-:Y:S01]  /*155f0*/  IMAD.IADD R6, R222.reuse, 0x1, -R8 ;  /* 0x00000001de067824 */ /* 0x040fe200078e0a08 */
[----:B------:R-:W-:Y:S01]  /*15600*/  IADD3 R26, R5, 0x18, RZ ;  /* 0x00000018051a7810 */ /* 0x000fe20007ffe0ff */
[----:B------:R-:W4:Y:S01]  /*15610*/  I2F R34, R34 ;  /* 0x0000002200227306 */ /* 0x000f220000201400 */
[----:B------:R-:W-:Y:S01]  /*15620*/  IABS R37, R37 ;  /* 0x0000002500257213 */ /* 0x000fe20000000000 */
[C---:B------:R-:W-:Y:S01]  /*15630*/  IMAD.IADD R32, R222.reuse, 0x1, -R27 ;  /* 0x00000001de207824 */ /* 0x040fe200078e0a1b */
[----:B------:R-:W-:Y:S01]  /*15640*/  IABS R35, R35 ;  /* 0x0000002300237213 */ /* 0x000fe20000000000 */
[C---:B------:R-:W-:Y:S01]  /*15650*/  IMAD.IADD R3, R222.reuse, 0x1, -R17 ;  /* 0x00000001de037824 */ /* 0x040fe200078e0a11 */
[----:B------:R-:W-:Y:S01]  /*15660*/  IABS R30, R30 ;  /* 0x0000001e001e7213 */ /* 0x000fe20000000000 */
[----:B------:R-:W-:Y:S01]  /*15670*/  IMAD.IADD R33, R222, 0x1, -R26 ;  /* 0x00000001de217824 */ /* 0x000fe200078e0a1a */
[----:B------:R-:W-:Y:S01]  /*15680*/  IABS R6, R6 ;  /* 0x0000000600067213 */ /* 0x000fe20000000000 */
[----:B------:R-:W5:Y:S01]  /*15690*/  I2F R28, R28 ;  /* 0x0000001c001c7306 */ /* 0x000f620000201400 */
[----:B------:R-:W-:-:S02]  /*156a0*/  IABS R32, R32 ;  /* 0x0000002000207213 */ /* 0x000fc40000000000 */
[C---:B------:R-:W-:Y:S02]  /*156b0*/  IADD3 R25, R5.reuse, 0x31, RZ ;  /* 0x0000003105197810 */ /* 0x040fe40007ffe0ff */
[----:B------:R-:W-:Y:S02]  /*156c0*/  IABS R3, R3 ;  /* 0x0000000300037213 */ /* 0x000fe40000000000 */
[C---:B------:R-:W-:Y:S01]  /*156d0*/  IADD3 R9, R5.reuse, 0x20, RZ ;  /* 0x0000002005097810 */ /* 0x040fe20007ffe0ff */
[----:B------:R-:W2:Y:S01]  /*156e0*/  I2F R37, R37 ;  /* 0x0000002500257306 */ /* 0x000ea20000201400 */
[----:B------:R-:W-:Y:S01]  /*156f0*/  IABS R33, R33 ;  /* 0x0000002100217213 */ /* 0x000fe20000000000 */
[C---:B------:R-:W-:Y:S01]  /*15700*/  IMAD.IADD R38, R222.reuse, 0x1, -R25 ;  /* 0x00000001de267824 */ /* 0x040fe200078e0a19 */
[C---:B------:R-:W-:Y:S01]  /*15710*/  ISETP.GE.AND P1, PT, R5.reuse, R221, PT ;  /* 0x000000dd0500720c */ /* 0x040fe20003f26270 */
[----:B------:R-:W-:Y:S01]  /*15720*/  IMAD.IADD R31, R222, 0x1, -R9 ;  /* 0x00000001de1f7824 */ /* 0x000fe200078e0a09 */
[----:B------:R-:W-:-:S02]  /*15730*/  ISETP.GE.AND P6, PT, R5, R218, PT ;  /* 0x000000da0500720c */ /* 0x000fc40003fc6270 */
[C---:B------:R-:W-:Y:S01]  /*15740*/  IADD3 R24, R5.reuse, 0x28, RZ ;  /* 0x0000002805187810 */ /* 0x040fe20007ffe0ff */
[----:B------:R-:W5:Y:S01]  /*15750*/  I2F R35, R35 ;  /* 0x0000002300237306 */ /* 0x000f620000201400 */
[----:B------:R-:W-:Y:S01]  /*15760*/  ISETP.GE.AND P4, PT, R4, R221, PT ;  /* 0x000000dd0400720c */ /* 0x000fe20003f86270 */
[----:B-1----:R-:W-:Y:S01]  /*15770*/  FFMA.FTZ R20, -R216, R39, R20 ;  /* 0x00000027d8147223 */ /* 0x002fe20000010114 */
[----:B------:R-:W-:-:S05]  /*15780*/  IADD3 R16, R5, 0x30, RZ ;  /* 0x0000003005107810 */ /* 0x000fca0007ffe0ff */
[----:B------:R-:W1:Y:S01]  /*15790*/  I2F R30, R30 ;  /* 0x0000001e001e7306 */ /* 0x000e620000201400 */
[----:B------:R-:W-:Y:S01]  /*157a0*/  ISETP.GE.OR P1, PT, R5, R220, !P1 ;  /* 0x000000dc0500720c */ /* 0x000fe20004f26670 */
[----:B----4-:R-:W-:Y:S01]  /*157b0*/  FFMA.FTZ R34, -R216, R34, R21 ;  /* 0x00000022d8227223 */ /* 0x010fe20000010115 */
[----:B--2---:R-:W-:-:S05]  /*157c0*/  IABS R19, R38 ;  /* 0x0000002600137213 */ /* 0x004fca0000000000 */
[----:B------:R-:W2:Y:S01]  /*157d0*/  I2F R6, R6 ;  /* 0x0000000600067306 */ /* 0x000ea20000201400 */
[----:B-----5:R-:W-:Y:S01]  /*157e0*/  FFMA.FTZ R73, -R216, R28, R73 ;  /* 0x0000001cd8497223 */ /* 0x020fe20000010149 */
[----:B------:R-:W-:Y:S01]  /*157f0*/  ISETP.GE.OR P4, PT, R4, R220, !P4 ;  /* 0x000000dc0400720c */ /* 0x000fe20006786670 */
[----:B------:R-:W-:Y:S01]  /*15800*/  IMAD.IADD R29, R222, 0x1, -R24 ;  /* 0x00000001de1d7824 */ /* 0x000fe200078e0a18 */
[----:B------:R-:W-:-:S04]  /*15810*/  IABS R31, R31 ;  /* 0x0000001f001f7213 */ /* 0x000fc80000000000 */
[----:B------:R4:W-:Y:S01]  /*15820*/  I2F R36, R3 ;  /* 0x0000000300247306 */ /* 0x0009e20000201400 */
[----:B------:R-:W-:-:S07]  /*15830*/  IADD3 R28, R5, 0x39, RZ ;  /* 0x00000039051c7810 */ /* 0x000fce0007ffe0ff */
[----:B------:R-:W5:Y:S01]  /*15840*/  I2F R32, R32 ;  /* 0x0000002000207306 */ /* 0x000f620000201400 */
[----:B------:R-:W-:Y:S02]  /*15850*/  ISETP.GE.OR P6, PT, R5, R217, !P6 ;  /* 0x000000d90500720c */ /* 0x000fe400077c6670 */
[----:B------:R-:W-:-:S05]  /*15860*/  ISETP.GE.AND P3, PT, R2, R221, PT ;  /* 0x000000dd0200720c */ /* 0x000fca0003f66270 */
[----:B------:R-:W1:Y:S01]  /*15870*/  I2F R33, R33 ;  /* 0x0000002100217306 */ /* 0x000e620000201400 */
[----:B----4-:R-:W-:Y:S01]  /*15880*/  IADD3 R3, R5, 0x38, RZ ;  /* 0x0000003805037810 */ /* 0x010fe20007ffe0ff */
[----:B------:R-:W-:Y:S01]  /*15890*/  IMAD.IADD R5, R219, 0x1, -R5 ;  /* 0x00000001db057824 */ /* 0x000fe200078e0a05 */
[----:B------:R-:W-:Y:S01]  /*158a0*/  FSEL R21, R20, -INF , !P1 ;  /* 0xff80000014157808 */ /* 0x000fe20004800000 */
[----:B------:R-:W-:Y:S01]  /*158b0*/  FFMA.FTZ R12, -R216, R37, R12 ;  /* 0x00000025d80c7223 */ /* 0x000fe2000001010c */
[-C--:B------:R-:W-:Y:S01]  /*158c0*/  ISETP.GE.AND P2, PT, R27, R221.reuse, PT ;  /* 0x000000dd1b00720c */ /* 0x080fe20003f46270 */
[----:B------:R-:W-:Y:S01]  /*158d0*/  IMAD.IADD R38, R222, 0x1, -R3 ;  /* 0x00000001de267824 */ /* 0x000fe200078e0a03 */
[----:B------:R-:W-:Y:S01]  /*158e0*/  ISETP.GE.AND P1, PT, R11, R221, PT ;  /* 0x000000dd0b00720c */ /* 0x000fe20003f26270 */
[----:B------:R-:W-:Y:S01]  /*158f0*/  FFMA.FTZ R35, -R216, R35, R76 ;  /* 0x00000023d8237223 */ /* 0x000fe2000001014c */
[----:B------:R-:W-:Y:S01]  /*15900*/  FSEL R20, R34, -INF , !P4 ;  /* 0xff80000022147808 */ /* 0x000fe20006000000 */
[----:B------:R-:W4:Y:S01]  /*15910*/  I2F R31, R31 ;  /* 0x0000001f001f7306 */ /* 0x000f220000201400 */
[----:B------:R-:W-:Y:S01]  /*15920*/  IABS R18, R38 ;  /* 0x0000002600127213 */ /* 0x000fe20000000000 */
[----:B------:R-:W-:Y:S01]  /*15930*/  IMAD.IADD R41, R222, 0x1, -R16 ;  /* 0x00000001de297824 */ /* 0x000fe200078e0a10 */
[----:B------:R-:W-:-:S02]  /*15940*/  ISETP.GE.AND P4, PT, R7, R221, PT ;  /* 0x000000dd0700720c */ /* 0x000fc40003f86270 */
[----:B------:R-:W-:Y:S01]  /*15950*/  ISETP.GE.OR P3, PT, R2, R220, !P3 ;  /* 0x000000dc0200720c */ /* 0x000fe20005f66670 */
[C---:B-1----:R-:W-:Y:S01]  /*15960*/  FFMA.FTZ R30, -R216.reuse, R30, R77 ;  /* 0x0000001ed81e7223 */ /* 0x042fe2000001014d */
[-C--:B------:R-:W-:Y:S02]  /*15970*/  ISETP.GE.OR P1, PT, R11, R220.reuse, !P1 ;  /* 0x000000dc0b00720c */ /* 0x080fe40004f26670 */
[----:B------:R-:W-:Y:S01]  /*15980*/  IABS R5, R5 ;  /* 0x0000000500057213 */ /* 0x000fe20000000000 */
[----:B------:R1:W-:Y:S01]  /*15990*/  I2F R43, R18 ;  /* 0x00000012002b7306 */ /* 0x0003e20000201400 */
[----:B------:R-:W-:Y:S01]  /*159a0*/  ISETP.GE.OR P4, PT, R7, R220, !P4 ;  /* 0x000000dc0700720c */ /* 0x000fe20006786670 */
[C---:B--2---:R-:W-:Y:S01]  /*159b0*/  FFMA.FTZ R65, -R216.reuse, R6, R65 ;  /* 0x00000006d8417223 */ /* 0x044fe20000010141 */
[----:B------:R-:W-:Y:S01]  /*159c0*/  IABS R29, R29 ;  /* 0x0000001d001d7213 */ /* 0x000fe20000000000 */
[C---:B-----5:R-:W-:Y:S01]  /*159d0*/  FFMA.FTZ R13, -R216.reuse, R32, R13 ;  /* 0x00000020d80d7223 */ /* 0x060fe2000001010d */
[----:B------:R-:W-:Y:S01]  /*159e0*/  FSEL R6, R35, -INF , !P1 ;  /* 0xff80000023067808 */ /* 0x000fe20004800000 */
[----:B------:R-:W-:Y:S01]  /*159f0*/  IMAD.MOV.U32 R35, RZ, RZ, R5 ;  /* 0x000000ffff237224 */ /* 0x000fe200078e0005 */
[----:B------:R-:W-:Y:S01]  /*15a00*/  ISETP.GE.OR P2, PT, R27, R220, !P2 ;  /* 0x000000dc1b00720c */ /* 0x000fe20005746670 */
[----:B------:R-:W-:Y:S01]  /*15a10*/  FFMA.FTZ R33, -R216, R33, R72 ;  /* 0x00000021d8217223 */ /* 0x000fe20000010148 */
[----:B------:R-:W-:Y:S01]  /*15a20*/  FSEL R5, R30, -INF , !P4 ;  /* 0xff8000001e057808 */ /* 0x000fe20006000000 */
[----:B------:R-:W2:Y:S01]  /*15a30*/  I2F R29, R29 ;  /* 0x0000001d001d7306 */ /* 0x000ea20000201400 */
[----:B------:R-:W-:-:S02]  /*15a40*/  ISETP.GE.AND P4, PT, R4, R218, PT ;  /* 0x000000da0400720c */ /* 0x000fc40003f86270 */
[----:B-1----:R-:W-:Y:S01]  /*15a50*/  FSEL R18, R12, -INF , !P3 ;  /* 0xff8000000c127808 */ /* 0x002fe20005800000 */
[----:B------:R-:W-:Y:S01]  /*15a60*/  IMAD.IADD R12, R222, 0x1, -R28 ;  /* 0x00000001de0c7824 */ /* 0x000fe200078e0a1c */
[CC--:B------:R-:W-:Y:S02]  /*15a70*/  ISETP.GE.AND P3, PT, R26.reuse, R221.reuse, PT ;  /* 0x000000dd1a00720c */ /* 0x0c0fe40003f66270 */
[----:B------:R-:W-:Y:S02]  /*15a80*/  FSEL R13, R13, -INF , !P2 ;  /* 0xff8000000d0d7808 */ /* 0x000fe40005000000 */
[----:B------:R-:W-:Y:S02]  /*15a90*/  ISETP.GE.OR P3, PT, R26, R220, !P3 ;  /* 0x000000dc1a00720c */ /* 0x000fe40005f66670 */
[----:B------:R-:W-:Y:S02]  /*15aa0*/  ISETP.GE.AND P2, PT, R10, R221, PT ;  /* 0x000000dd0a00720c */ /* 0x000fe40003f46270 */
[----:B------:R-:W-:Y:S01]  /*15ab0*/  IABS R30, R12 ;  /* 0x0000000c001e7213 */ /* 0x000fe20000000000 */
[----:B------:R-:W-:Y:S01]  /*15ac0*/  IMAD.IADD R12, R219, 0x1, -R4 ;  /* 0x00000001db0c7824 */ /* 0x000fe200078e0a04 */
[----:B------:R-:W-:-:S02]  /*15ad0*/  ISETP.GE.OR P4, PT, R4, R217, !P4 ;  /* 0x000000d90400720c */ /* 0x000fc40006786670 */
[----:B------:R-:W-:Y:S02]  /*15ae0*/  IABS R41, R41 ;  /* 0x0000002900297213 */ /* 0x000fe40000000000 */
[----:B------:R-:W-:Y:S02]  /*15af0*/  FSEL R4, R33, -INF , !P3 ;  /* 0xff80000021047808 */ /* 0x000fe40005800000 */
[----:B------:R-:W-:Y:S02]  /*15b00*/  ISETP.GE.AND P1, PT, R9, R221, PT ;  /* 0x000000dd0900720c */ /* 0x000fe40003f26270 */
[----:B------:R-:W-:Y:S02]  /*15b10*/  ISETP.GE.AND P3, PT, R2, R218, PT ;  /* 0x000000da0200720c */ /* 0x000fe40003f66270 */
[-C--:B------:R-:W-:Y:S01]  /*15b20*/  ISETP.GE.OR P2, PT, R10, R220.reuse, !P2 ;  /* 0x000000dc0a00720c */ /* 0x080fe20005746670 */
[----:B----4-:R-:W-:Y:S01]  /*15b30*/  FFMA.FTZ R31, -R216, R31, R64 ;  /* 0x0000001fd81f7223 */ /* 0x010fe20000010140 */
[----:B------:R-:W-:Y:S01]  /*15b40*/  ISETP.GE.OR P3, PT, R2, R217, !P3 ;  /* 0x000000d90200720c */ /* 0x000fe20005f66670 */
[----:B------:R-:W-:Y:S01]  /*15b50*/  IMAD.IADD R34, R219, 0x1, -R2 ;  /* 0x00000001db227824 */ /* 0x000fe200078e0a02 */
[----:B------:R-:W-:Y:S01]  /*15b60*/  ISETP.GE.OR P1, PT, R9, R220, !P1 ;  /* 0x000000dc0900720c */ /* 0x000fe20004f26670 */
[----:B------:R-:W1:Y:S01]  /*15b70*/  I2F R41, R41 ;  /* 0x0000002900297306 */ /* 0x000e620000201400 */
[----:B------:R-:W-:-:S02]  /*15b80*/  FSEL R2, R73, -INF , !P2 ;  /* 0xff80000049027808 */ /* 0x000fc40005000000 */
[-C--:B------:R-:W-:Y:S02]  /*15b90*/  ISETP.GE.AND P2, PT, R8, R221.reuse, PT ;  /* 0x000000dd0800720c */ /* 0x080fe40003f46270 */
[----:B------:R-:W-:Y:S02]  /*15ba0*/  FSEL R156, R31, -INF , !P1 ;  /* 0xff8000001f9c7808 */ /* 0x000fe40004800000 */
[----:B------:R-:W-:Y:S01]  /*15bb0*/  ISETP.GE.AND P1, PT, R24, R221, PT ;  /* 0x000000dd1800720c */ /* 0x000fe20003f26270 */
[----:B------:R-:W4:Y:S01]  /*15bc0*/  I2F R19, R19 ;  /* 0x0000001300137306 */ /* 0x000f220000201400 */
[-C--:B------:R-:W-:Y:S01]  /*15bd0*/  ISETP.GE.OR P2, PT, R8, R220.reuse, !P2 ;  /* 0x000000dc0800720c */ /* 0x080fe20005746670 */
[----:B--2---:R-:W-:Y:S01]  /*15be0*/  FFMA.FTZ R29, -R216, R29, R60 ;  /* 0x0000001dd81d7223 */ /* 0x004fe2000001013c */
[----:B------:R-:W-:Y:S02]  /*15bf0*/  ISETP.GE.OR P1, PT, R24, R220, !P1 ;  /* 0x000000dc1800720c */ /* 0x000fe40004f26670 */
[----:B------:R-:W-:-:S02]  /*15c00*/  FSEL R161, R65, -INF , !P2 ;  /* 0xff80000041a17808 */ /* 0x000fc40005000000 */
[-C--:B------:R-:W-:Y:S01]  /*15c10*/  ISETP.GE.AND P2, PT, R17, R221.reuse, PT ;  /* 0x000000dd1100720c */ /* 0x080fe20003f46270 */
[----:B------:R-:W-:Y:S01]  /*15c20*/  FFMA.FTZ R36, -R216, R36, R61 ;  /* 0x00000024d8247223 */ /* 0x000fe2000001013d */
[----:B------:R-:W-:Y:S02]  /*15c30*/  FSEL R158, R29, -INF , !P1 ;  /* 0xff8000001d9e7808 */ /* 0x000fe40004800000 */
[----:B------:R-:W-:Y:S02]  /*15c40*/  ISETP.GE.AND P1, PT, R16, R221, PT ;  /* 0x000000dd1000720c */ /* 0x000fe40003f26270 */
[-C--:B------:R-:W-:Y:S01]  /*15c50*/  ISETP.GE.OR P2, PT, R17, R220.reuse, !P2 ;  /* 0x000000dc1100720c */ /* 0x080fe20005746670 */
[----:B-1----:R-:W-:Y:S01]  /*15c60*/  FFMA.FTZ R41, -R216, R41, R48 ;  /* 0x00000029d8297223 */ /* 0x002fe20000010130 */
[----:B------:R-:W1:Y:S01]  /*15c70*/  I2F R35, R35 ;  /* 0x0000002300237306 */ /* 0x000e620000201400 */
[C---:B------:R-:W-:Y:S01]  /*15c80*/  IMAD.IADD R32, R219.reuse, 0x1, -R27 ;  /* 0x00000001db207824 */ /* 0x040fe200078e0a1b */
[----:B------:R-:W-:Y:S01]  /*15c90*/  ISETP.GE.OR P1, PT, R16, R220, !P1 ;  /* 0x000000dc1000720c */ /* 0x000fe20004f26670 */
[----:B------:R-:W-:Y:S01]  /*15ca0*/  IMAD.IADD R33, R219, 0x1, -R11 ;  /* 0x00000001db217824 */ /* 0x000fe200078e0a0b */
[----:B------:R-:W-:-:S02]  /*15cb0*/  FSEL R163, R36, -INF , !P2 ;  /* 0xff80000024a37808 */ /* 0x000fc40005000000 */
[----:B------:R-:W-:Y:S02]  /*15cc0*/  ISETP.GE.AND P2, PT, R25, R221, PT ;  /* 0x000000dd1900720c */ /* 0x000fe40003f46270 */
[----:B------:R-:W2:Y:S01]  /*15cd0*/  I2F R30, R30 ;  /* 0x0000001e001e7306 */ /* 0x000ea20000201400 */
[----:B------:R-:W-:Y:S01]  /*15ce0*/  FSEL R174, R41, -INF , !P1 ;  /* 0xff80000029ae7808 */ /* 0x000fe20004800000 */
[C---:B----4-:R-:W-:Y:S01]  /*15cf0*/  FFMA.FTZ R19, -R216.reuse, R19, R49 ;  /* 0x00000013d8137223 */ /* 0x050fe20000010131 */
[----:B------:R-:W-:Y:S02]  /*15d00*/  IABS R32, R32 ;  /* 0x0000002000207213 */ /* 0x000fe40000000000 */
[----:B------:R-:W-:Y:S02]  /*15d10*/  ISETP.GE.AND P1, PT, R3, R221, PT ;  /* 0x000000dd0300720c */ /* 0x000fe40003f26270 */
[----:B------:R-:W-:Y:S02]  /*15d20*/  IABS R33, R33 ;  /* 0x0000002100217213 */ /* 0x000fe40000000000 */
[----:B------:R-:W-:Y:S01]  /*15d30*/  ISETP.GE.OR P2, PT, R25, R220, !P2 ;  /* 0x000000dc1900720c */ /* 0x000fe20005746670 */
[----:B------:R-:W-:Y:S01]  /*15d40*/  FFMA.FTZ R43, -R216, R43, R80 ;  /* 0x0000002bd82b7223 */ /* 0x000fe20000010150 */
[----:B------:R-:W-:-:S02]  /*15d50*/  IABS R12, R12 ;  /* 0x0000000c000c7213 */ /* 0x000fc40000000000 */
[----:B------:R-:W-:Y:S02]  /*15d60*/  IABS R34, R34 ;  /* 0x0000002200227213 */ /* 0x000fe40000000000 */
[----:B------:R-:W-:Y:S01]  /*15d70*/  ISETP.GE.OR P1, PT, R3, R220, !P1 ;  /* 0x000000dc0300720c */ /* 0x000fe20004f26670 */
[----:B------:R-:W-:Y:S01]  /*15d80*/  I2F R32, R32 ;  /* 0x0000002000207306 */ /* 0x000fe20000201400 */
[----:B------:R-:W-:Y:S01]  /*15d90*/  FSEL R173, R19, -INF , !P2 ;  /* 0xff80000013ad7808 */ /* 0x000fe20005000000 */
[----:B------:R-:W-:Y:S01]  /*15da0*/  IMAD.IADD R19, R219, 0x1, -R10 ;  /* 0x00000001db137824 */ /* 0x000fe200078e0a0a */
[----:B------:R-:W-:Y:S02]  /*15db0*/  FSEL R170, R43, -INF , !P1 ;  /* 0xff8000002baa7808 */ /* 0x000fe40004800000 */
[----:B------:R-:W-:-:S03]  /*15dc0*/  ISETP.GE.AND P1, PT, R28, R221, PT ;  /* 0x000000dd1c00720c */ /* 0x000fc60003f26270 */
[----:B------:R4:W-:Y:S01]  /*15dd0*/  I2F R31, R34 ;  /* 0x00000022001f7306 */ /* 0x0009e20000201400 */
[----:B------:R-:W-:Y:S01]  /*15de0*/  IABS R19, R19 ;  /* 0x0000001300137213 */ /* 0x000fe20000000000 */
[----:B-1----:R-:W-:Y:S01]  /*15df0*/  FFMA.FTZ R35, -R216, R35, R22 ;  /* 0x00000023d8237223 */ /* 0x002fe20000010116 */
[----:B------:R-:W-:-:S05]  /*15e00*/  ISETP.GE.AND P2, PT, R27, R218, PT ;  /* 0x000000da1b00720c */ /* 0x000fca0003f46270 */
[----:B------:R-:W1:Y:S01]  /*15e10*/  I2F R33, R33 ;  /* 0x0000002100217306 */ /* 0x000e620000201400 */
[----:B--2---:R-:W-:Y:S01]  /*15e20*/  FFMA.FTZ R30, -R216, R30, R81 ;  /* 0x0000001ed81e7223 */ /* 0x004fe20000010151 */
[----:B------:R-:W-:-:S06]  /*15e30*/  ISETP.GE.OR P1, PT, R28, R220, !P1 ;  /* 0x000000dc1c00720c */ /* 0x000fcc0004f26670 */
[----:B------:R-:W2:Y:S01]  /*15e40*/  I2F R12, R12 ;  /* 0x0000000c000c7306 */ /* 0x000ea20000201400 */
[----:B----4-:R-:W-:Y:S01]  /*15e50*/  IMAD.IADD R34, R219, 0x1, -R26 ;  /* 0x00000001db227824 */ /* 0x010fe200078e0a1a */
[----:B------:R-:W-:Y:S01]  /*15e60*/  ISETP.GE.OR P2, PT, R27, R217, !P2 ;  /* 0x000000d91b00720c */ /* 0x000fe20005746670 */
[----:B------:R-:W-:-:S03]  /*15e70*/  IMAD.IADD R29, R219, 0x1, -R7 ;  /* 0x00000001db1d7824 */ /* 0x000fc600078e0a07 */
[----:B------:R-:W-:Y:S02]  /*15e80*/  IABS R34, R34 ;  /* 0x0000002200227213 */ /* 0x000fe40000000000 */
[----:B------:R4:W-:Y:S01]  /*15e90*/  I2F R22, R19 ;  /* 0x0000001300167306 */ /* 0x0009e20000201400 */
[----:B------:R-:W-:Y:S02]  /*15ea0*/  FSEL R143, R30, -INF , !P1 ;  /* 0xff8000001e8f7808 */ /* 0x000fe40004800000 */
[----:B------:R-:W-:Y:S02]  /*15eb0*/  ISETP.GE.AND P1, PT, R11, R218, PT ;  /* 0x000000da0b00720c */ /* 0x000fe40003f26270 */
[----:B------:R-:W-:-:S03]  /*15ec0*/  IABS R29, R29 ;  /* 0x0000001d001d7213 */ /* 0x000fc60000000000 */
[----:B------:R-:W5:Y:S01]  /*15ed0*/  I2F R27, R34 ;  /* 0x00000022001b7306 */ /* 0x000f620000201400 */
[----:B------:R-:W-:Y:S01]  /*15ee0*/  IMAD.IADD R36, R219, 0x1, -R9 ;  /* 0x00000001db247824 */ /* 0x000fe200078e0a09 */
[----:B------:R-:W-:Y:S02]  /*15ef0*/  ISETP.GE.OR P1, PT, R11, R217, !P1 ;  /* 0x000000d90b00720c */ /* 0x000fe40004f26670 */
[----:B----4-:R-:W-:Y:S02]  /*15f00*/  FSEL R19, R35, -INF , !P6 ;  /* 0xff80000023137808 */ /* 0x010fe40007000000 */
[----:B------:R-:W-:Y:S01]  /*15f10*/  ISETP.GE.AND P6, PT, R7, R218, PT ;  /* 0x000000da0700720c */ /* 0x000fe20003fc6270 */
[----:B-1----:R-:W-:-:S03]  /*15f20*/  FFMA.FTZ R11, -R216, R33, R78 ;  /* 0x00000021d80b7223 */ /* 0x002fc6000001014e */
[----:B------:R-:W-:Y:S01]  /*15f30*/  ISETP.GE.OR P6, PT, R7, R217, !P6 ;  /* 0x000000d90700720c */ /* 0x000fe200077c6670 */
[C---:B------:R-:W-:Y:S02]  /*15f40*/  FFMA.FTZ R7, -R216.reuse, R32, R15 ;  /* 0x00000020d8077223 */ /* 0x040fe4000001010f */
[C---:B--2---:R-:W-:Y:S01]  /*15f50*/  FFMA.FTZ R12, -R216.reuse, R12, R23 ;  /* 0x0000000cd80c7223 */ /* 0x044fe20000010117 */
[----:B------:R-:W1:Y:S01]  /*15f60*/  I2F R29, R29 ;  /* 0x0000001d001d7306 */ /* 0x000e620000201400 */
[----:B------:R-:W-:Y:S01]  /*15f70*/  FFMA.FTZ R31, -R216, R31, R14 ;  /* 0x0000001fd81f7223 */ /* 0x000fe2000001010e */
[----:B------:R-:W-:Y:S02]  /*15f80*/  IABS R36, R36 ;  /* 0x0000002400247213 */ /* 0x000fe40000000000 */
[----:B------:R-:W-:Y:S02]  /*15f90*/  FSEL R7, R7, -INF , !P2 ;  /* 0xff80000007077808 */ /* 0x000fe40005000000 */
[----:B------:R-:W-:-:S02]  /*15fa0*/  ISETP.GE.AND P2, PT, R9, R218, PT ;  /* 0x000000da0900720c */ /* 0x000fc40003f46270 */
[----:B------:R-:W-:Y:S02]  /*15fb0*/  FSEL R11, R11, -INF , !P1 ;  /* 0xff8000000b0b7808 */ /* 0x000fe40004800000 */
[----:B------:R-:W-:Y:S02]  /*15fc0*/  FSEL R14, R12, -INF , !P4 ;  /* 0xff8000000c0e7808 */ /* 0x000fe40006000000 */
[-C--:B------:R-:W-:Y:S01]  /*15fd0*/  ISETP.GE.AND P1, PT, R8, R218.reuse, PT ;  /* 0x000000da0800720c */ /* 0x080fe20003f26270 */
[----:B------:R-:W2:Y:S01]  /*15fe0*/  I2F R35, R36 ;  /* 0x0000002400237306 */ /* 0x000ea20000201400 */
[-C--:B------:R-:W-:Y:S02]  /*15ff0*/  ISETP.GE.AND P4, PT, R26, R218.reuse, PT ;  /* 0x000000da1a00720c */ /* 0x080fe40003f86270 */
[----:B------:R-:W-:Y:S02]  /*16000*/  FSEL R12, R31, -INF , !P3 ;  /* 0xff8000001f0c7808 */ /* 0x000fe40005800000 */
[----:B------:R-:W-:Y:S01]  /*16010*/  ISETP.GE.AND P3, PT, R10, R218, PT ;  /* 0x000000da0a00720c */ /* 0x000fe20003f66270 */
[----:B------:R-:W-:Y:S01]  /*16020*/  IMAD.IADD R30, R219, 0x1, -R8 ;  /* 0x00000001db1e7824 */ /* 0x000fe200078e0a08 */
[----:B------:R-:W-:Y:S01]  /*16030*/  ISETP.GE.OR P2, PT, R9, R217, !P2 ;  /* 0x000000d90900720c */ /* 0x000fe20005746670 */
[----:B-----5:R-:W-:Y:S01]  /*16040*/  FFMA.FTZ R9, -R216, R27, R74 ;  /* 0x0000001bd8097223 */ /* 0x020fe2000001014a */
[-C--:B------:R-:W-:Y:S01]  /*16050*/  ISETP.GE.OR P1, PT, R8, R217.reuse, !P1 ;  /* 0x000000d90800720c */ /* 0x080fe20004f26670 */
[----:B------:R-:W-:Y:S01]  /*16060*/  FFMA.FTZ R8, -R216, R22, R75 ;  /* 0x00000016d8087223 */ /* 0x000fe2000001014b */
[----:B------:R-:W-:-:S02]  /*16070*/  ISETP.GE.OR P4, PT, R26, R217, !P4 ;  /* 0x000000d91a00720c */ /* 0x000fc40006786670 */
[----:B------:R-:W-:Y:S02]  /*16080*/  ISETP.GE.OR P3, PT, R10, R217, !P3 ;  /* 0x000000d90a00720c */ /* 0x000fe40005f66670 */
[----:B------:R-:W-:Y:S02]  /*16090*/  FSEL R9, R9, -INF , !P4 ;  /* 0xff80000009097808 */ /* 0x000fe40006000000 */
[----:B------:R-:W-:Y:S02]  /*160a0*/  ISETP.GE.AND P4, PT, R17, R218, PT ;  /* 0x000000da1100720c */ /* 0x000fe40003f86270 */
[----:B------:R-:W-:Y:S02]  /*160b0*/  FSEL R8, R8, -INF , !P3 ;  /* 0xff80000008087808 */ /* 0x000fe40005800000 */
[----:B------:R-:W-:Y:S02]  /*160c0*/  IABS R30, R30 ;  /* 0x0000001e001e7213 */ /* 0x000fe40000000000 */
[----:B------:R-:W-:Y:S01]  /*160d0*/  ISETP.GE.AND P3, PT, R16, R218, PT ;  /* 0x000000da1000720c */ /* 0x000fe20003f66270 */
[----:B-1----:R-:W-:Y:S01]  /*160e0*/  FFMA.FTZ R10, -R216, R29, R79 ;  /* 0x0000001dd80a7223 */ /* 0x002fe2000001014f */
[----:B------:R-:W-:Y:S01]  /*160f0*/  FMNMX.FTZ R23, R21, R20, !PT ;  /* 0x0000001415177209 */ /* 0x000fe20007810000 */
[----:B------:R-:W-:Y:S01]  /*16100*/  IMAD.IADD R22, R219, 0x1, -R17 ;  /* 0x00000001db167824 */ /* 0x000fe200078e0a11 */
[-C--:B------:R-:W-:Y:S01]  /*16110*/  ISETP.GE.OR P4, PT, R17, R217.reuse, !P4 ;  /* 0x000000d91100720c */ /* 0x080fe20006786670 */
[----:B------:R-:W-:Y:S01]  /*16120*/  IMAD.IADD R17, R219, 0x1, -R16 ;  /* 0x00000001db117824 */ /* 0x000fe200078e0a10 */
[----:B------:R-:W-:Y:S01]  /*16130*/  ISETP.GE.OR P3, PT, R16, R217, !P3 ;  /* 0x000000d91000720c */ /* 0x000fe20005f66670 */
[----:B------:R-:W1:Y:S01]  /*16140*/  I2F R30, R30 ;  /* 0x0000001e001e7306 */ /* 0x000e620000201400 */
[----:B------:R-:W-:Y:S01]  /*16150*/  FMNMX.FTZ R16, R18, R23, !PT ;  /* 0x0000001712107209 */ /* 0x000fe20007810000 */
[----:B--2---:R-:W-:Y:S01]  /*16160*/  FFMA.FTZ R35, -R216, R35, R66 ;  /* 0x00000023d8237223 */ /* 0x004fe20000010142 */
[----:B------:R-:W-:-:S02]  /*16170*/  FSEL R10, R10, -INF , !P6 ;  /* 0xff8000000a0a7808 */ /* 0x000fc40007000000 */
[C---:B------:R-:W-:Y:S02]  /*16180*/  ISETP.GE.AND P6, PT, R24.reuse, R218, PT ;  /* 0x000000da1800720c */ /* 0x040fe40003fc6270 */
[----:B------:R-:W-:Y:S01]  /*16190*/  FMNMX.FTZ R23, R13, R16, !PT ;  /* 0x000000100d177209 */ /* 0x000fe20007810000 */
[----:B------:R-:W-:Y:S01]  /*161a0*/  IMAD.IADD R15, R219, 0x1, -R24 ;  /* 0x00000001db0f7824 */ /* 0x000fe200078e0a18 */
[----:B------:R-:W-:Y:S02]  /*161b0*/  ISETP.GE.OR P6, PT, R24, R217, !P6 ;  /* 0x000000d91800720c */ /* 0x000fe400077c6670 */
[----:B------:R-:W-:Y:S02]  /*161c0*/  FSEL R166, R35, -INF , !P2 ;  /* 0xff80000023a67808 */ /* 0x000fe40005000000 */
[----:B------:R-:W-:Y:S02]  /*161d0*/  ISETP.GE.AND P2, PT, R25, R218, PT ;  /* 0x000000da1900720c */ /* 0x000fe40003f46270 */
[----:B------:R-:W-:Y:S01]  /*161e0*/  FMNMX.FTZ R24, R6, R23, !PT ;  /* 0x0000001706187209 */ /* 0x000fe20007810000 */
[----:B------:R-:W-:Y:S01]  /*161f0*/  IMAD.IADD R16, R219, 0x1, -R25 ;  /* 0x00000001db107824 */ /* 0x000fe200078e0a19 */
[----:B------:R-:W-:-:S02]  /*16200*/  ISETP.GE.OR P2, PT, R25, R217, !P2 ;  /* 0x000000d91900720c */ /* 0x000fc40005746670 */
[----:B------:R-:W-:Y:S02]  /*16210*/  FMNMX.FTZ R23, R5, R24, !PT ;  /* 0x0000001805177209 */ /* 0x000fe40007810000 */
[----:B------:R-:W-:Y:S01]  /*16220*/  FMNMX.FTZ R25, R19, R14, !PT ;  /* 0x0000000e13197209 */ /* 0x000fe20007810000 */
[----:B-1----:R-:W-:Y:S01]  /*16230*/  FFMA.FTZ R30, -R216, R30, R67 ;  /* 0x0000001ed81e7223 */ /* 0x002fe20000010143 */
[----:B------:R-:W-:Y:S02]  /*16240*/  FMNMX.FTZ R23, R4, R23, !PT ;  /* 0x0000001704177209 */ /* 0x000fe40007810000 */
[----:B------:R-:W-:Y:S02]  /*16250*/  FMNMX.FTZ R26, R12, R25, !PT ;  /* 0x000000190c1a7209 */ /* 0x000fe40007810000 */
[----:B------:R-:W-:Y:S02]  /*16260*/  IABS R15, R15 ;  /* 0x0000000f000f7213 */ /* 0x000fe40000000000 */
[----:B------:R-:W-:-:S02]  /*16270*/  FMNMX.FTZ R23, R2, R23, !PT ;  /* 0x0000001702177209 */ /* 0x000fc40007810000 */
[----:B------:R-:W-:Y:S02]  /*16280*/  FMNMX.FTZ R26, R7, R26, !PT ;  /* 0x0000001a071a7209 */ /* 0x000fe40007810000 */
[----:B------:R-:W-:Y:S02]  /*16290*/  IABS R22, R22 ;  /* 0x0000001600167213 */ /* 0x000fe40000000000 */
[----:B------:R-:W-:Y:S01]  /*162a0*/  FSEL R169, R30, -INF , !P1 ;  /* 0xff8000001ea97808 */ /* 0x000fe20004800000 */
[----:B------:R-:W1:Y:S01]  /*162b0*/  I2F R15, R15 ;  /* 0x0000000f000f7306 */ /* 0x000e620000201400 */
[----:B------:R-:W-:Y:S02]  /*162c0*/  ISETP.GE.AND P1, PT, R3, R218, PT ;  /* 0x000000da0300720c */ /* 0x000fe40003f26270 */
[----:B------:R-:W-:Y:S02]  /*162d0*/  FMNMX.FTZ R24, R156, R23, !PT ;  /* 0x000000179c187209 */ /* 0x000fe40007810000 */
[----:B------:R-:W-:-:S02]  /*162e0*/  FMNMX.FTZ R27, R11, R26, !PT ;  /* 0x0000001a0b1b7209 */ /* 0x000fc40007810000 */
[----:B------:R-:W-:Y:S01]  /*162f0*/  IABS R17, R17 ;  /* 0x0000001100117213 */ /* 0x000fe20000000000 */
[----:B------:R-:W2:Y:S01]  /*16300*/  I2F R22, R22 ;  /* 0x0000001600167306 */ /* 0x000ea20000201400 */
[----:B------:R-:W-:Y:S01]  /*16310*/  ISETP.GE.OR P1, PT, R3, R217, !P1 ;  /* 0x000000d90300720c */ /* 0x000fe20004f26670 */
[----:B------:R-:W-:Y:S01]  /*16320*/  IMAD.IADD R3, R219, 0x1, -R3 ;  /* 0x00000001db037824 */ /* 0x000fe200078e0a03 */
[----:B------:R-:W-:Y:S02]  /*16330*/  FMNMX.FTZ R25, R161, R24, !PT ;  /* 0x00000018a1197209 */ /* 0x000fe40007810000 */
[----:B------:R-:W-:Y:S02]  /*16340*/  FMNMX.FTZ R26, R10, R27, !PT ;  /* 0x0000001b0a1a7209 */ /* 0x000fe40007810000 */
[----:B------:R-:W-:Y:S01]  /*16350*/  IABS R16, R16 ;  /* 0x0000001000107213 */ /* 0x000fe20000000000 */
[----:B------:R-:W4:Y:S01]  /*16360*/  I2F R17, R17 ;  /* 0x0000001100117306 */ /* 0x000f220000201400 */
[----:B------:R-:W-:Y:S01]  /*16370*/  FMNMX.FTZ R24, R158, R25, !PT ;  /* 0x000000199e187209 */ /* 0x000fe20007810000 */
[----:B------:R-:W-:Y:S01]  /*16380*/  IMAD.IADD R23, R219, 0x1, -R28 ;  /* 0x00000001db177824 */ /* 0x000fe200078e0a1c */
[----:B------:R-:W-:-:S02]  /*16390*/  IABS R3, R3 ;  /* 0x0000000300037213 */ /* 0x000fc40000000000 */
[----:B------:R-:W-:Y:S02]  /*163a0*/  FMNMX.FTZ R25, R9, R26, !PT ;  /* 0x0000001a09197209 */ /* 0x000fe40007810000 */
[----:B------:R-:W-:Y:S01]  /*163b0*/  FMNMX.FTZ R27, R163, R24, !PT ;  /* 0x00000018a31b7209 */ /* 0x000fe20007810000 */
[----:B------:R-:W5:Y:S01]  /*163c0*/  I2F R16, R16 ;  /* 0x0000001000107306 */ /* 0x000f620000201400 */
[----:B------:R-:W-:Y:S02]  /*163d0*/  FMNMX.FTZ R25, R8, R25, !PT ;  /* 0x0000001908197209 */ /* 0x000fe40007810000 */
[----:B------:R-:W-:Y:S01]  /*163e0*/  IABS R23, R23 ;  /* 0x0000001700177213 */ /* 0x000fe20000000000 */
[----:B-1----:R-:W-:Y:S01]  /*163f0*/  FFMA.FTZ R15, -R216, R15, R62 ;  /* 0x0000000fd80f7223 */ /* 0x002fe2000001013e */
[----:B------:R-:W-:-:S03]  /*16400*/  FMNMX.FTZ R24, R174, R27, !PT ;  /* 0x0000001bae187209 */ /* 0x000fc60007810000 */
[----:B------:R-:W1:Y:S01]  /*16410*/  I2F R3, R3 ;  /* 0x0000000300037306 */ /* 0x000e620000201400 */
[----:B------:R-:W-:Y:S01]  /*16420*/  FMNMX.FTZ R26, R166, R25, !PT ;  /* 0x00000019a61a7209 */ /* 0x000fe20007810000 */
[----:B--2---:R-:W-:Y:S01]  /*16430*/  FFMA.FTZ R22, -R216, R22, R63 ;  /* 0x00000016d8167223 */ /* 0x004fe2000001013f */
[----:B------:R-:W-:Y:S02]  /*16440*/  FMNMX.FTZ R25, R173, R24, !PT ;  /* 0x00000018ad197209 */ /* 0x000fe40007810000 */
[----:B------:R-:W-:Y:S02]  /*16450*/  FSEL R171, R15, -INF , !P6 ;  /* 0xff8000000fab7808 */ /* 0x000fe40007000000 */
[----:B------:R-:W-:Y:S01]  /*16460*/  FMNMX.FTZ R26, R169, R26, !PT ;  /* 0x0000001aa91a7209 */ /* 0x000fe20007810000 */
[----:B------:R-:W2:Y:S01]  /*16470*/  I2F R23, R23 ;  /* 0x0000001700177306 */ /* 0x000ea20000201400 */
[----:B------:R-:W-:Y:S01]  /*16480*/  FMNMX.FTZ R24, R170, R25, !PT ;  /* 0x00000019aa187209 */ /* 0x000fe20007810000 */
[----:B----4-:R-:W-:Y:S01]  /*16490*/  FFMA.FTZ R17, -R216, R17, R50 ;  /* 0x00000011d8117223 */ /* 0x010fe20000010132 */
[----:B------:R-:W-:-:S02]  /*164a0*/  FSEL R172, R22, -INF , !P4 ;  /* 0xff80000016ac7808 */ /* 0x000fc40006000000 */
[----:B------:R-:W-:Y:S01]  /*164b0*/  FMNMX.FTZ R25, R171, R26, !PT ;  /* 0x0000001aab197209 */ /* 0x000fe20007810000 */
[----:B-----5:R-:W-:Y:S01]  /*164c0*/  FFMA.FTZ R51, -R216, R16, R51 ;  /* 0x00000010d8337223 */ /* 0x020fe20000010133 */
[----:B------:R-:W-:Y:S02]  /*164d0*/  FSEL R142, R17, -INF , !P3 ;  /* 0xff800000118e7808 */ /* 0x000fe40005800000 */
[----:B------:R-:W-:Y:S01]  /*164e0*/  FMNMX.FTZ R25, R172, R25, !PT ;  /* 0x00000019ac197209 */ /* 0x000fe20007810000 */
[----:B-1----:R-:W-:Y:S01]  /*164f0*/  FFMA.FTZ R3, -R216, R3, R82 ;  /* 0x00000003d8037223 */ /* 0x002fe20000010152 */
[----:B------:R-:W-:Y:S02]  /*16500*/  ISETP.GE.AND P4, PT, R28, R218, PT ;  /* 0x000000da1c00720c */ /* 0x000fe40003f86270 */
[----:B------:R-:W-:Y:S02]  /*16510*/  FSEL R141, R51, -INF , !P2 ;  /* 0xff800000338d7808 */ /* 0x000fe40005000000 */
[----:B------:R-:W-:Y:S01]  /*16520*/  FMNMX.FTZ R22, R142, R25, !PT ;  /* 0x000000198e167209 */ /* 0x000fe20007810000 */
[----:B--2---:R-:W-:Y:S01]  /*16530*/  FFMA.FTZ R23, -R216, R23, R83 ;  /* 0x00000017d8177223 */ /* 0x004fe20000010153 */
[----:B------:R-:W-:-:S02]  /*16540*/  FSEL R140, R3, -INF , !P1 ;  /* 0xff800000038c7808 */ /* 0x000fc40004800000 */
[----:B------:R-:W-:Y:S02]  /*16550*/  ISETP.GE.OR P4, PT, R28, R217, !P4 ;  /* 0x000000d91c00720c */ /* 0x000fe40006786670 */
        /* <DEDUP_REMOVED lines=13> */
[----:B------:R-:W4:Y:S01]  /*16630*/  LDSM.16.MT88.4 R40, [R197+0xe000] ;  /* 0x00e00000c528783b */ /* 0x000f220000004200 */
[----:B------:R-:W-:-:S03]  /*16640*/  IMAD R196, R56, 0x2, R197 ;  /* 0x0000000238c47824 */ /* 0x000fc600078e02c5 */
[----:B------:R-:W5:Y:S01]  /*16650*/  LDSM.16.MT88.4 R56, [R195+0xe000] ;  /* 0x00e00000c338783b */ /* 0x000f620000004200 */
[----:B-1----:R-:W-:Y:S02]  /*16660*/  FMNMX.FTZ R132, R15, R132, !PT ;  /* 0x000000840f847209 */ /* 0x002fe40007810000 */
[----:B--2---:R-:W-:-:S03]  /*16670*/  FMNMX.FTZ R3, R16, R3, !PT ;  /* 0x0000000310037209 */ /* 0x004fc60007810000 */
[C---:B---3--:R-:W-:Y:S01]  /*16680*/  FMUL.FTZ R168, R167.reuse, R132 ;  /* 0x00000084a7a87220 */ /* 0x048fe20000410000 */
        /* <DEDUP_REMOVED lines=333> */
.L_x_6334:
[----:B------:R-:W-:Y:S02]  /*17b60*/  ULDC.64 UR4, c[0x0][0x118] ;  /* 0x0000460000047ab9 */ /* 0x000fe40000000a00 */
[----:B------:R-:W2:Y:S02]  /*17b70*/  LD.E R5, [R226.64+0x40] ;  /* 0x00004004e2057980 */ /* 0x000ea4000c101900 */
[----:B--2---:R-:W-:-:S04]  /*17b80*/  LEA R5, -R5, RZ, 0x6 ;  /* 0x000000ff05057211 */ /* 0x004fc800078e31ff */
[----:B------:R-:W-:Y:S02]  /*17b90*/  SHF.R.S32.HI R2, RZ, 0x1f, R5 ;  /* 0x0000001fff027819 */ /* 0x000fe40000011405 */
.L_x_6335:
[----:B------:R-:W-:Y:S05]  /*17ba0*/  BSYNC B0 ;  /* 0x0000000000007941 */ /* 0x000fea0003800000 */
.L_x_6333:
[C---:B------:R-:W-:Y:S01]  /*17bb0*/  LOP3.LUT P5, RZ, R214.reuse, 0x1, RZ, 0xc0, !PT ;  /* 0x00000001d6ff7812 */ /* 0x040fe200078ac0ff */
[----:B------:R-:W-:Y:S01]  /*17bc0*/  ULDC.64 UR4, c[0x0][0x118] ;  /* 0x0000460000047ab9 */ /* 0x000fe20000000a00 */
[C---:B------:R-:W-:Y:S01]  /*17bd0*/  LOP3.LUT P4, RZ, R214.reuse, 0x2, RZ, 0xc0, !PT ;  /* 0x00000002d6ff7812 */ /* 0x040fe2000788c0ff */
[----:B------:R-:W-:Y:S01]  /*17be0*/  IMAD R0, R215, 0x40, R0 ;  /* 0x00000040d7007824 */ /* 0x000fe200078e0200 */
[----:B------:R-:W-:Y:S01]  /*17bf0*/  LOP3.LUT P3, RZ, R214, 0x4, RZ, 0xc0, !PT ;  /* 0x00000004d6ff7812 */ /* 0x000fe2000786c0ff */
[----:B------:R-:W-:Y:S01]  /*17c00*/  BSSY B1, `(.L_x_6336) ;  /* 0x000029e000017945 */ /* 0x000fe20003800000 */
[----:B------:R-:W-:Y:S01]  /*17c10*/  IADD3 R7, P2, R5, R198, RZ ;  /* 0x000000c605077210 */ /* 0x000fe20007f5e0ff */
[----:B------:R-:W-:Y:S01]  /*17c20*/  IMAD.IADD R134, R219, 0x1, -R0 ;  /* 0x00000001db867824 */ /* 0x000fe200078e0a00 */
        /* <DEDUP_REMOVED lines=32> */
[----:B------:R-:W-:Y:S01]  /*17e30*/  IABS R134, R134 ;  /* 0x0000008600867213 */ /* 0x000fe20000000000 */
[----:B------:R-:W-:Y:S01]  /*17e40*/  IMAD.IADD R2, R222, 0x1, -R0 ;  /* 0x00000001de027824 */ /* 0x000fe200078e0a00 */
[----:B------:R-:W-:Y:S02]  /*17e50*/  ISETP.GE.AND P2, PT, R0, R221, PT ;  /* 0x000000dd0000720c */ /* 0x000fe40003f46270 */
[----:B------:R-:W-:Y:S01]  /*17e60*/  @!PT LDS RZ, [RZ] ;  /* 0x00000000fffff984 */ /* 0x000fe20000000800 */
[----:B------:R-:W-:Y:S01]  /*17e70*/  @!PT LDS RZ, [RZ] ;  /* 0x00000000fffff984 */ /* 0x000fe20000000800 */
[----:B------:R-:W-:Y:S01]  /*17e80*/  @!PT LDS RZ, [RZ] ;  /* 0x00000000fffff984 */ /* 0x000fe20000000800 */
[----:B------:R2:W-:Y:S02]  /*17e90*/  @P4 LDGSTS.E.BYPASS.LTC128B.128 [R211+0xe000], [R4.64+0x80] ;  /* 0x0e00008004d34fae */ /* 0x0005e4000b901d44 */
[----:B------:R-:W-:-:S02]  /*17ea0*/  IABS R2, R2 ;  /* 0x0000000200027213 */ /* 0x000fc40000000000 */
[----:B------:R-:W-:Y:S01]  /*17eb0*/  @!P4 STS.128 [R211+0xe000], RZ ;  /* 0x00e000ffd300c388 */ /* 0x000fe20000000c00 */
[C---:B------:R-:W-:Y:S02]  /*17ec0*/  ISETP.GE.OR P2, PT, R0.reuse, R220, !P2 ;  /* 0x000000dc0000720c */ /* 0x040fe40005746670 */
[----:B------:R-:W-:Y:S01]  /*17ed0*/  IMAD.MOV.U32 R133, RZ, RZ, R2 ;  /* 0x000000ffff857224 */ /* 0x000fe200078e0002 */
[----:B------:R-:W-:-:S04]  /*17ee0*/  IADD3 R2, R0, 0x1, RZ ;  /* 0x0000000100027810 */ /* 0x000fc80007ffe0ff */
[C---:B------:R-:W-:Y:S01]  /*17ef0*/  ISETP.GE.AND P6, PT, R2.reuse, R221, PT ;  /* 0x000000dd0200720c */ /* 0x040fe20003fc6270 */
[----:B------:R-:W3:Y:S01]  /*17f00*/  I2F R133, R133 ;  /* 0x0000008500857306 */ /* 0x000ee20000201400 */
[C---:B------:R-:W-:Y:S02]  /*17f10*/  ISETP.GE.AND P1, PT, R2.reuse, R218, PT ;  /* 0x000000da0200720c */ /* 0x040fe40003f26270 */
[C---:B------:R-:W-:Y:S02]  /*17f20*/  ISETP.GE.OR P6, PT, R2.reuse, R220, !P6 ;  /* 0x000000dc0200720c */ /* 0x040fe400077c6670 */
[----:B------:R-:W-:Y:S01]  /*17f30*/  ISETP.GE.OR P1, PT, R2, R217, !P1 ;  /* 0x000000d90200720c */ /* 0x000fe20004f26670 */
        /* <DEDUP_REMOVED lines=53> */
[----:B-----5:R-:W5:Y:S04]  /*18290*/  LDSM.16.M88.4 R12, [R192+0x6000] ;  /* 0x00600000c00c783b */ /* 0x020f680000000200 */
[----:B------:R-:W3:Y:S04]  /*182a0*/  LDSM.16.M88.4 R144, [R192+0x6800] ;  /* 0x00680000c090783b */ /* 0x000ee80000000200 */
        /* <DEDUP_REMOVED lines=8> */
[C---:B-----5:R-:W-:Y:S03]  /*18330*/  HMMA.16816.F32.BF16 R16, R168.reuse, R12, RZ ;  /* 0x0000000ca810723c */ /* 0x060fe600000418ff */
[----:B--2---:R-:W2:Y:S04]  /*18340*/  LDSM.16.M88.4 R4, [R187+0x6000] ;  /* 0x00600000bb04783b */ /* 0x004ea80000000200 */
[----:B------:R-:W5:Y:S01]  /*18350*/  LDSM.16.M88.4 R160, [R187+0x6800] ;  /* 0x00680000bba0783b */ /* 0x000f620000000200 */
[C---:B------:R-:W-:Y:S03]  /*18360*/  HMMA.16816.F32.BF16 R12, R168.reuse, R14, RZ ;  /* 0x0000000ea80c723c */ /* 0x040fe600000418ff */
[----:B------:R-:W-:Y:S04]  /*18370*/  LDSM.16.M88.4 R172, [R192+0x8000] ;  /* 0x00800000c0ac783b */ /* 0x000fe80000000200 */
[----:B------:R-:W-:Y:S01]  /*18380*/  LDSM.16.M88.4 R228, [R192+0xb800] ;  /* 0x00b80000c0e4783b */ /* 0x000fe20000000200 */
[C---:B---3--:R-:W-:Y:S03]  /*18390*/  HMMA.16816.F32.BF16 R148, R168.reuse, R144, RZ ;  /* 0x00000090a894723c */ /* 0x048fe600000418ff */
[----:B------:R-:W0:Y:S05]  /*183a0*/  LDGDEPBAR ;  /* 0x00000000000079af */ /* 0x000e2a0000000000 */
[C---:B------:R-:W-:Y:S08]  /*183b0*/  HMMA.16816.F32.BF16 R140, R168.reuse, R136, RZ ;  /* 0x00000088a88c723c */ /* 0x040ff000000418ff */
[C---:B------:R-:W-:Y:S08]  /*183c0*/  HMMA.16816.F32.BF16 R144, R168.reuse, R146, RZ ;  /* 0x00000092a890723c */ /* 0x040ff000000418ff */
[C---:B------:R-:W-:Y:S08]  /*183d0*/  HMMA.16816.F32.BF16 R136, R168.reuse, R138, RZ ;  /* 0x0000008aa888723c */ /* 0x040ff000000418ff */
[C---:B------:R-:W-:Y:S08]  /*183e0*/  HMMA.16816.F32.BF16 R32, R168.reuse, R156, RZ ;  /* 0x0000009ca820723c */ /* 0x040ff000000418ff */
[----:B------:R-:W-:Y:S01]  /*183f0*/  HMMA.16816.F32.BF16 R168, R168, R158, RZ ;  /* 0x0000009ea8a8723c */ /* 0x000fe200000418ff */
[----:B------:R-:W3:Y:S07]  /*18400*/  LDSM.16.M88.4 R156, [R187+0x7000] ;  /* 0x00700000bb9c783b */ /* 0x000eee0000000200 */
[C---:B----4-:R-:W-:Y:S08]  /*18410*/  HMMA.16816.F32.BF16 R16, R8.reuse, R152, R16 ;  /* 0x000000980810723c */ /* 0x050ff00000041810 */
[C---:B------:R-:W-:Y:S01]  /*18420*/  HMMA.16816.F32.BF16 R12, R8.reuse, R154, R12 ;  /* 0x0000009a080c723c */ /* 0x040fe2000004180c */
[----:B------:R-:W4:Y:S07]  /*18430*/  LDSM.16.M88.4 R152, [R187+0x7800] ;  /* 0x00780000bb98783b */ /* 0x000f2e0000000200 */
[C---:B------:R-:W-:Y:S08]  /*18440*/  HMMA.16816.F32.BF16 R148, R8.reuse, R28, R148 ;  /* 0x0000001c0894723c */ /* 0x040ff00000041894 */
[C---:B------:R-:W-:Y:S01]  /*18450*/  HMMA.16816.F32.BF16 R144, R8.reuse, R30, R144 ;  /* 0x0000001e0890723c */ /* 0x040fe20000041890 */
[----:B------:R-:W-:Y:S07]  /*18460*/  LDSM.16.M88.4 R28, [R188] ;  /* 0x00000000bc1c783b */ /* 0x000fee0000000200 */
[C---:B-1----:R-:W-:Y:S08]  /*18470*/  HMMA.16816.F32.BF16 R140, R8.reuse, R20, R140 ;  /* 0x00000014088c723c */ /* 0x042ff0000004188c */
[C---:B------:R-:W-:Y:S01]  /*18480*/  HMMA.16816.F32.BF16 R136, R8.reuse, R22, R136 ;  /* 0x000000160888723c */ /* 0x040fe20000041888 */
[----:B------:R-:W1:Y:S07]  /*18490*/  LDSM.16.M88.4 R20, [R183] ;  /* 0x00000000b714783b */ /* 0x000e6e0000000200 */
[C---:B------:R-:W-:Y:S08]  /*184a0*/  HMMA.16816.F32.BF16 R32, R8.reuse, R164, R32 ;  /* 0x000000a40820723c */ /* 0x040ff00000041820 */
[----:B------:R-:W-:Y:S01]  /*184b0*/  HMMA.16816.F32.BF16 R168, R8, R166, R168 ;  /* 0x000000a608a8723c */ /* 0x000fe200000418a8 */
[----:B------:R-:W1:Y:S04]  /*184c0*/  LDSM.16.M88.4 R8, [R183+0x800] ;  /* 0x00080000b708783b */ /* 0x000e680000000200 */
[----:B------:R-:W-:Y:S03]  /*184d0*/  LDSM.16.M88.4 R164, [R182] ;  /* 0x00000000b6a4783b */ /* 0x000fe60000000200 */
[C---:B--2---:R-:W-:Y:S08]  /*184e0*/  HMMA.16816.F32.BF16 R16, R24.reuse, R4, R16 ;  /* 0x000000041810723c */ /* 0x044ff00000041810 */
[C---:B------:R-:W-:Y:S01]  /*184f0*/  HMMA.16816.F32.BF16 R12, R24.reuse, R6, R12 ;  /* 0x00000006180c723c */ /* 0x040fe2000004180c */
[----:B------:R-:W2:Y:S07]  /*18500*/  LDSM.16.M88.4 R4, [R183+0x1000] ;  /* 0x00100000b704783b */ /* 0x000eae0000000200 */
[C---:B-----5:R-:W-:Y:S08]  /*18510*/  HMMA.16816.F32.BF16 R148, R24.reuse, R160, R148 ;  /* 0x000000a01894723c */ /* 0x060ff00000041894 */
[C---:B------:R-:W-:Y:S01]  /*18520*/  HMMA.16816.F32.BF16 R144, R24.reuse, R162, R144 ;  /* 0x000000a21890723c */ /* 0x040fe20000041890 */
[----:B------:R-:W-:Y:S07]  /*18530*/  LDSM.16.M88.4 R160, [R181] ;  /* 0x00000000b5a0783b */ /* 0x000fee0000000200 */
[C---:B---3--:R-:W-:Y:S08]  /*18540*/  HMMA.16816.F32.BF16 R140, R24.reuse, R156, R140 ;  /* 0x0000009c188c723c */ /* 0x048ff0000004188c */
        /* <DEDUP_REMOVED lines=17> */
[----:B------:R-:W3:Y:S04]  /*18660*/  LDSM.16.M88.4 R156, [R180] ;  /* 0x00000000b49c783b */ /* 0x000ee80000000200 */
[----:B------:R-:W5:Y:S03]  /*18670*/  LDSM.16.M88.4 R28, [R179] ;  /* 0x00000000b31c783b */ /* 0x000f660000000200 */
        /* <DEDUP_REMOVED lines=21> */
[----:B------:R-:W-:Y:S07]  /*187d0*/  LDSM.16.M88.4 R156, [R183+0x3000] ;  /* 0x00300000b79c783b */ /* 0x000fee0000000200 */
[C---:B-----5:R-:W-:Y:S08]  /*187e0*/  HMMA.16816.F32.BF16 R32, R4.reuse, R28, R32 ;  /* 0x0000001c0420723c */ /* 0x060ff00000041820 */
[----:B------:R-:W-:Y:S01]  /*187f0*/  HMMA.16816.F32.BF16 R168, R4, R30, R168 ;  /* 0x0000001e04a8723c */ /* 0x000fe200000418a8 */
[----:B------:R-:W-:Y:S04]  /*18800*/  LDSM.16.M88.4 R28, [R188+0x2000] ;  /* 0x00200000bc1c783b */ /* 0x000fe80000000200 */
[----:B------:R-:W2:Y:S03]  /*18810*/  LDSM.16.M88.4 R4, [R183+0x2000] ;  /* 0x00200000b704783b */ /* 0x000ea60000000200 */
[C---:B-1----:R-:W-:Y:S08]  /*18820*/  HMMA.16816.F32.BF16 R16, R8.reuse, R152, R16 ;  /* 0x000000980810723c */ /* 0x042ff00000041810 */
[C---:B------:R-:W-:Y:S01]  /*18830*/  HMMA.16816.F32.BF16 R12, R8.reuse, R154, R12 ;  /* 0x0000009a080c723c */ /* 0x040fe2000004180c */
[----:B------:R-:W-:Y:S07]  /*18840*/  LDSM.16.M88.4 R152, [R183+0x3800] ;  /* 0x00380000b798783b */ /* 0x000fee0000000200 */
[C---:B----4-:R-:W-:Y:S08]  /*18850*/  HMMA.16816.F32.BF16 R148, R8.reuse, R24, R148 ;  /* 0x000000180894723c */ /* 0x050ff00000041894 */
[C---:B------:R-:W-:Y:S01]  /*18860*/  HMMA.16816.F32.BF16 R144, R8.reuse, R26, R144 ;  /* 0x0000001a0890723c */ /* 0x040fe20000041890 */
[----:B------:R-:W1:Y:S07]  /*18870*/  LDSM.16.M88.4 R24, [R192+0xa000] ;  /* 0x00a00000c018783b */ /* 0x000e6e0000000200 */
[----:B------:R-:W-:Y:S08]  /*18880*/  HMMA.16816.F32.BF16 R140, R8, R20, R140 ;  /* 0x00000014088c723c */ /* 0x000ff0000004188c */
[----:B--2---:R-:W-:Y:S08]  /*18890*/  HMMA.16816.F32.BF16 R16, R28, R4, R16 ;  /* 0x000000041c10723c */ /* 0x004ff00000041810 */
[C---:B------:R-:W-:Y:S01]  /*188a0*/  HMMA.16816.F32.BF16 R136, R8.reuse, R22, R136 ;  /* 0x000000160888723c */ /* 0x040fe20000041888 */
[----:B------:R-:W2:Y:S07]  /*188b0*/  LDSM.16.M88.4 R20, [R192+0xa800] ;  /* 0x00a80000c014783b */ /* 0x000eae0000000200 */
[C---:B------:R-:W-:Y:S08]  /*188c0*/  HMMA.16816.F32.BF16 R32, R8.reuse, R164, R32 ;  /* 0x000000a40820723c */ /* 0x040ff00000041820 */
[----:B------:R-:W-:Y:S01]  /*188d0*/  HMMA.16816.F32.BF16 R168, R8, R166, R168 ;  /* 0x000000a608a8723c */ /* 0x000fe200000418a8 */
[----:B------:R-:W-:Y:S04]  /*188e0*/  LDSM.16.M88.4 R164, [R191+0x4000] ;  /* 0x00400000bfa4783b */ /* 0x000fe80000000200 */
[----:B------:R-:W-:Y:S03]  /*188f0*/  LDSM.16.M88.4 R8, [R192+0xb000] ;  /* 0x00b00000c008783b */ /* 0x000fe60000000200 */
[C---:B------:R-:W-:Y:S01]  /*18900*/  HMMA.16816.F32.BF16 R12, R28.reuse, R6, R12 ;  /* 0x000000061c0c723c */ /* 0x040fe2000004180c */
[----:B------:R-:W3:Y:S07]  /*18910*/  LDSM.16.M88.4 R4, [R178] ;  /* 0x00000000b204783b */ /* 0x000eee0000000200 */
[----:B------:R-:W-:Y:S08]  /*18920*/  HMMA.16816.F32.BF16 R148, R28, R160, R148 ;  /* 0x000000a01c94723c */ /* 0x000ff00000041894 */
[----:B-1----:R-:W-:Y:S08]  /*18930*/  HMMA.16816.F32.BF16 R16, R172, R24, R16 ;  /* 0x00000018ac10723c */ /* 0x002ff00000041810 */
[C---:B------:R-:W-:Y:S01]  /*18940*/  HMMA.16816.F32.BF16 R144, R28.reuse, R162, R144 ;  /* 0x000000a21c90723c */ /* 0x040fe20000041890 */
[----:B------:R-:W1:Y:S07]  /*18950*/  LDSM.16.M88.4 R160, [R177] ;  /* 0x00000000b1a0783b */ /* 0x000e6e0000000200 */
[C---:B------:R-:W-:Y:S08]  /*18960*/  HMMA.16816.F32.BF16 R140, R28.reuse, R156, R140 ;  /* 0x0000009c1c8c723c */ /* 0x040ff0000004188c */
[C---:B------:R-:W-:Y:S01]  /*18970*/  HMMA.16816.F32.BF16 R136, R28.reuse, R158, R136 ;  /* 0x0000009e1c88723c */ /* 0x040fe20000041888 */
[----:B------:R-:W-:Y:S07]  /*18980*/  LDSM.16.M88.4 R156, [R176] ;  /* 0x00000000b09c783b */ /* 0x000fee0000000200 */
[C---:B------:R-:W-:Y:S08]  /*18990*/  HMMA.16816.F32.BF16 R32, R28.reuse, R152, R32 ;  /* 0x000000981c20723c */ /* 0x040ff00000041820 */
[----:B------:R-:W-:Y:S01]  /*189a0*/  HMMA.16816.F32.BF16 R168, R28, R154, R168 ;  /* 0x0000009a1ca8723c */ /* 0x000fe200000418a8 */
[----:B------:R-:W-:Y:S04]  /*189b0*/  LDSM.16.M88.4 R28, [R189+0x4000] ;  /* 0x00400000bd1c783b */ /* 0x000fe80000000200 */
[----:B------:R-:W-:Y:S03]  /*189c0*/  LDSM.16.M88.4 R152, [R135] ;  /* 0x000000008798783b */ /* 0x000fe60000000200 */
[C---:B------:R-:W-:Y:S01]  /*189d0*/  HMMA.16816.F32.BF16 R12, R172.reuse, R26, R12 ;  /* 0x0000001aac0c723c */ /* 0x040fe2000004180c */
[----:B------:R-:W4:Y:S07]  /*189e0*/  LDSM.16.M88.4 R24, [R187+0xa000] ;  /* 0x00a00000bb18783b */ /* 0x000f2e0000000200 */
[----:B--2---:R-:W-:Y:S08]  /*189f0*/  HMMA.16816.F32.BF16 R148, R172, R20, R148 ;  /* 0x00000014ac94723c */ /* 0x004ff00000041894 */
[----:B---3--:R-:W-:Y:S08]  /*18a00*/  HMMA.16816.F32.BF16 R16, R164, R4, R16 ;  /* 0x00000004a410723c */ /* 0x008ff00000041810 */
[C---:B------:R-:W-:Y:S01]  /*18a10*/  HMMA.16816.F32.BF16 R144, R172.reuse, R22, R144 ;  /* 0x00000016ac90723c */ /* 0x040fe20000041890 */
[----:B------:R-:W2:Y:S07]  /*18a20*/  LDSM.16.M88.4 R20, [R187+0xa800] ;  /* 0x00a80000bb14783b */ /* 0x000eae0000000200 */
[C---:B------:R-:W-:Y:S08]  /*18a30*/  HMMA.16816.F32.BF16 R140, R172.reuse, R8, R140 ;  /* 0x00000008ac8c723c */ /* 0x040ff0000004188c */
[----:B------:R-:W-:Y:S01]  /*18a40*/  HMMA.16816.F32.BF16 R136, R172, R10, R136 ;  /* 0x0000000aac88723c */ /* 0x000fe20000041888 */
[----:B------:R-:W-:Y:S07]  /*18a50*/  LDSM.16.M88.4 R8, [R188+0x4000] ;  /* 0x00400000bc08783b */ /* 0x000fee0000000200 */
[C---:B------:R-:W-:Y:S01]  /*18a60*/  HMMA.16816.F32.BF16 R12, R164.reuse, R6, R12 ;  /* 0x00000006a40c723c */ /* 0x040fe2000004180c */
[----:B------:R-:W3:Y:S07]  /*18a70*/  LDSM.16.M88.4 R4, [R183+0x4000] ;  /* 0x00400000b704783b */ /* 0x000eee0000000200 */
[----:B-1----:R-:W-:Y:S08]  /*18a80*/  HMMA.16816.F32.BF16 R148, R164, R160, R148 ;  /* 0x000000a0a494723c */ /* 0x002ff00000041894 */
[----:B------:R-:W-:Y:S08]  /*18a90*/  HMMA.16816.F32.BF16 R32, R172, R228, R32 ;  /* 0x000000e4ac20723c */ /* 0x000ff00000041820 */
[C---:B----4-:R-:W-:Y:S08]  /*18aa0*/  HMMA.16816.F32.BF16 R16, R28.reuse, R24, R16 ;  /* 0x000000181c10723c */ /* 0x050ff00000041810 */
[----:B------:R-:W-:Y:S01]  /*18ab0*/  HMMA.16816.F32.BF16 R12, R28, R26, R12 ;  /* 0x0000001a1c0c723c */ /* 0x000fe2000004180c */
[----:B------:R-:W1:Y:S07]  /*18ac0*/  LDSM.16.M88.4 R24, [R183+0x4800] ;  /* 0x00480000b718783b */ /* 0x000e6e0000000200 */
[----:B------:R-:W-:Y:S08]  /*18ad0*/  HMMA.16816.F32.BF16 R144, R164, R162, R144 ;  /* 0x000000a2a490723c */ /* 0x000ff00000041890 */
[----:B--2---:R-:W-:Y:S07]  /*18ae0*/  HMMA.16816.F32.BF16 R148, R28, R20, R148 ;  /* 0x000000141c94723c */ /* 0x004fee0000041894 */
[----:B------:R-:W-:Y:S01]  /*18af0*/  IADD3 R20, R0, 0x8, RZ ;  /* 0x0000000800147810 */ /* 0x000fe20007ffe0ff */
[----:B------:R-:W-:Y:S01]  /*18b00*/  HMMA.16816.F32.BF16 R32, R164, R152, R32 ;  /* 0x00000098a420723c */ /* 0x000fe20000041820 */
[----:B------:R-:W-:-:S02]  /*18b10*/  IMAD.MOV.U32 R21, RZ, RZ, R134 ;  /* 0x000000ffff157224 */ /* 0x000fc400078e0086 */
[----:B------:R-:W-:-:S04]  /*18b20*/  ISETP.GE.AND P5, PT, R20, R221, PT ;  /* 0x000000dd1400720c */ /* 0x000fc80003fa6270 */
[----:B------:R-:W-:Y:S01]  /*18b30*/  IMAD.IADD R152, R222, 0x1, -R2 ;  /* 0x00000001de987824 */ /* 0x000fe200078e0a02 */
[----:B---3--:R-:W-:Y:S01]  /*18b40*/  HMMA.16816.F32.BF16 R16, R8, R4, R16 ;  /* 0x000000040810723c */ /* 0x008fe20000041810 */
[----:B------:R-:W-:Y:S01]  /*18b50*/  ISETP.GE.OR P5, PT, R20, R220, !P5 ;  /* 0x000000dc1400720c */ /* 0x000fe20006fa6670 */
[----:B------:R-:W2:Y:S02]  /*18b60*/  I2F R21, R21 ;  /* 0x0000001500157306 */ /* 0x000ea40000201400 */
[----:B------:R-:W-:-:S03]  /*18b70*/  IABS R134, R152 ;  /* 0x0000009800867213 */ /* 0x000fc60000000000 */
[----:B------:R-:W-:Y:S01]  /*18b80*/  IMAD.IADD R5, R222, 0x1, -R20 ;  /* 0x00000001de057824 */ /* 0x000fe200078e0a14 */
[----:B------:R-:W-:Y:S02]  /*18b90*/  HMMA.16816.F32.BF16 R12, R8, R6, R12 ;  /* 0x00000006080c723c */ /* 0x000fe4000004180c */
[----:B------:R-:W3:Y:S02]  /*18ba0*/  I2F R4, R134 ;  /* 0x0000008600047306 */ /* 0x000ee40000201400 */
[----:B------:R-:W-:-:S03]  /*18bb0*/  IABS R5, R5 ;  /* 0x0000000500057213 */ /* 0x000fc60000000000 */
[C---:B------:R-:W-:Y:S01]  /*18bc0*/  IMAD.IADD R6, R219.reuse, 0x1, -R2 ;  /* 0x00000001db067824 */ /* 0x040fe200078e0a02 */
[----:B------:R-:W-:Y:S01]  /*18bd0*/  HMMA.16816.F32.BF16 R144, R28, R22, R144 ;  /* 0x000000161c90723c */ /* 0x000fe20000041890 */
[----:B------:R-:W-:Y:S01]  /*18be0*/  IMAD.MOV.U32 R7, RZ, RZ, R5 ;  /* 0x000000ffff077224 */ /* 0x000fe200078e0005 */
[----:B------:R-:W-:Y:S01]  /*18bf0*/  IADD3 R5, R0, 0x9, RZ ;  /* 0x0000000900057810 */ /* 0x000fe20007ffe0ff */
[----:B------:R-:W-:Y:S01]  /*18c00*/  IMAD.IADD R2, R219, 0x1, -R20 ;  /* 0x00000001db027824 */ /* 0x000fe200078e0a14 */
[----:B------:R-:W-:-:S03]  /*18c10*/  IABS R6, R6 ;  /* 0x0000000600067213 */ /* 0x000fc60000000000 */
[----:B------:R-:W4:Y:S01]  /*18c20*/  I2F R7, R7 ;  /* 0x0000000700077306 */ /* 0x000f220000201400 */
[----:B------:R-:W-:Y:S01]  /*18c30*/  IMAD.IADD R23, R222, 0x1, -R5 ;  /* 0x00000001de177824 */ /* 0x000fe200078e0a05 */
[----:B-1----:R-:W-:Y:S01]  /*18c40*/  HMMA.16816.F32.BF16 R148, R8, R24, R148 ;  /* 0x000000180894723c */ /* 0x002fe20000041894 */
[----:B------:R-:W-:Y:S01]  /*18c50*/  IMAD.MOV.U32 R22, RZ, RZ, R6 ;  /* 0x000000ffff167224 */ /* 0x000fe200078e0006 */
[----:B------:R-:W-:Y:S01]  /*18c60*/  IABS R2, R2 ;  /* 0x0000000200027213 */ /* 0x000fe20000000000 */
[C---:B------:R-:W-:Y:S01]  /*18c70*/  FFMA.FTZ R16, -R216.reuse, R133, R16 ;  /* 0x00000085d8107223 */ /* 0x040fe20000010110 */
[----:B------:R-:W-:Y:S01]  /*18c80*/  IABS R6, R23 ;  /* 0x0000001700067213 */ /* 0x000fe20000000000 */
[C---:B--2---:R-:W-:Y:S01]  /*18c90*/  FFMA.FTZ R18, -R216.reuse, R21, R18 ;  /* 0x00000015d8127223 */ /* 0x044fe20000010112 */
[----:B------:R1:W2:Y:S01]  /*18ca0*/  I2F R23, R2 ;  /* 0x0000000200177306 */ /* 0x0002a20000201400 */
[----:B---3--:R-:W-:Y:S01]  /*18cb0*/  FFMA.FTZ R24, -R216, R4, R17 ;  /* 0x00000004d8187223 */ /* 0x008fe20000010111 */
[----:B------:R-:W-:Y:S01]  /*18cc0*/  FSEL R17, R16, -INF , !P2 ;  /* 0xff80000010117808 */ /* 0x000fe20005000000 */
[----:B------:R-:W-:Y:S01]  /*18cd0*/  HMMA.16816.F32.BF16 R140, R164, R156, R140 ;  /* 0x0000009ca48c723c */ /* 0x000fe2000004188c */
[----:B------:R-:W-:-:S02]  /*18ce0*/  ISETP.GE.AND P2, PT, R20, R218, PT ;  /* 0x000000da1400720c */ /* 0x000fc40003f46270 */
[----:B------:R-:W-:Y:S02]  /*18cf0*/  FSEL R16, R24, -INF , !P6 ;  /* 0xff80000018107808 */ /* 0x000fe40007000000 */
[----:B------:R-:W3:Y:S01]  /*18d00*/  I2F R4, R6 ;  /* 0x0000000600047306 */ /* 0x000ee20000201400 */
[----:B----4-:R-:W-:Y:S01]  /*18d10*/  FFMA.FTZ R7, -R216, R7, R12 ;  /* 0x00000007d8077223 */ /* 0x010fe2000001010c */
[----:B------:R-:W-:Y:S01]  /*18d20*/  ISETP.GE.AND P6, PT, R5, R221, PT ;  /* 0x000000dd0500720c */ /* 0x000fe20003fc6270 */
[----:B------:R-:W-:Y:S01]  /*18d30*/  IMAD.IADD R12, R219, 0x1, -R5 ;  /* 0x00000001db0c7824 */ /* 0x000fe200078e0a05 */
[----:B------:R-:W-:Y:S01]  /*18d40*/  IADD3 R25, R0, 0x10, RZ ;  /* 0x0000001000197810 */ /* 0x000fe20007ffe0ff */
[----:B------:R-:W-:Y:S01]  /*18d50*/  HMMA.16816.F32.BF16 R144, R8, R26, R144 ;  /* 0x0000001a0890723c */ /* 0x000fe20000041890 */
[----:B------:R-:W-:Y:S02]  /*18d60*/  ISETP.GE.OR P6, PT, R5, R220, !P6 ;  /* 0x000000dc0500720c */ /* 0x000fe400077c6670 */
[----:B-1----:R-:W-:Y:S01]  /*18d70*/  FSEL R2, R7, -INF , !P5 ;  /* 0xff80000007027808 */ /* 0x002fe20006800000 */
[----:B------:R-:W1:Y:S01]  /*18d80*/  I2F R22, R22 ;  /* 0x0000001600167306 */ /* 0x000e620000201400 */
[----:B------:R-:W-:Y:S01]  /*18d90*/  ISETP.GE.AND P5, PT, R5, R218, PT ;  /* 0x000000da0500720c */ /* 0x000fe20003fa6270 */
[C---:B--2---:R-:W-:Y:S01]  /*18da0*/  FFMA.FTZ R14, -R216.reuse, R23, R14 ;  /* 0x00000017d80e7223 */ /* 0x044fe2000001010e */
[----:B------:R-:W-:Y:S01]  /*18db0*/  IABS R12, R12 ;  /* 0x0000000c000c7213 */ /* 0x000fe20000000000 */
[----:B------:R-:W-:Y:S01]  /*18dc0*/  IMAD.IADD R23, R219, 0x1, -R25 ;  /* 0x00000001db177824 */ /* 0x000fe200078e0a19 */
[-C--:B------:R-:W-:Y:S01]  /*18dd0*/  ISETP.GE.OR P5, PT, R5, R217.reuse, !P5 ;  /* 0x000000d90500720c */ /* 0x080fe20006fa6670 */
[----:B------:R-:W-:Y:S01]  /*18de0*/  HMMA.16816.F32.BF16 R136, R164, R158, R136 ;  /* 0x0000009ea488723c */ /* 0x000fe20000041888 */
[----:B---3--:R-:W-:Y:S01]  /*18df0*/  FFMA.FTZ R13, -R216, R4, R13 ;  /* 0x00000004d80d7223 */ /* 0x008fe2000001010d */
[----:B------:R-:W-:Y:S01]  /*18e00*/  ISETP.GE.OR P2, PT, R20, R217, !P2 ;  /* 0x000000d91400720c */ /* 0x000fe20005746670 */
[----:B------:R-:W2:Y:S01]  /*18e10*/  LDSM.16.M88.4 R4, [R187+0xb000] ;  /* 0x00b00000bb04783b */ /* 0x000ea20000000200 */
[----:B------:R-:W-:Y:S01]  /*18e20*/  IMAD.IADD R20, R222, 0x1, -R25 ;  /* 0x00000001de147824 */ /* 0x000fe200078e0a19 */
[----:B------:R-:W-:Y:S01]  /*18e30*/  IADD3 R24, R0, 0x11, RZ ;  /* 0x0000001100187810 */ /* 0x000fe20007ffe0ff */
[----:B------:R-:W3:Y:S01]  /*18e40*/  I2F R12, R12 ;  /* 0x0000000c000c7306 */ /* 0x000ee20000201400 */
[----:B------:R-:W-:Y:S01]  /*18e50*/  FSEL R133, R13, -INF , !P6 ;  /* 0xff8000000d857808 */ /* 0x000fe20007000000 */
[----:B------:R-:W-:Y:S01]  /*18e60*/  HMMA.16816.F32.BF16 R168, R172, R230, R168 ;  /* 0x000000e6aca8723c */ /* 0x000fe200000418a8 */
[----:B------:R-:W-:Y:S01]  /*18e70*/  IABS R20, R20 ;  /* 0x0000001400147213 */ /* 0x000fe20000000000 */
[----:B-1----:R-:W-:Y:S01]  /*18e80*/  FFMA.FTZ R19, -R216, R22, R19 ;  /* 0x00000016d8137223 */ /* 0x002fe20000010113 */
[----:B------:R-:W-:Y:S01]  /*18e90*/  ISETP.GE.AND P6, PT, R0, R218, PT ;  /* 0x000000da0000720c */ /* 0x000fe20003fc6270 */
[----:B------:R-:W-:Y:S01]  /*18ea0*/  IMAD.IADD R22, R222, 0x1, -R24 ;  /* 0x00000001de167824 */ /* 0x000fe200078e0a18 */
[----:B------:R-:W-:Y:S01]  /*18eb0*/  IABS R23, R23 ;  /* 0x0000001700177213 */ /* 0x000fe20000000000 */
[----:B------:R-:W-:Y:S01]  /*18ec0*/  IMAD.MOV.U32 R27, RZ, RZ, R20 ;  /* 0x000000ffff1b7224 */ /* 0x000fe200078e0014 */
[----:B------:R-:W-:-:S02]  /*18ed0*/  IADD3 R20, R0, 0x18, RZ ;  /* 0x0000001800147810 */ /* 0x000fc40007ffe0ff */
[----:B------:R-:W-:Y:S02]  /*18ee0*/  IABS R22, R22 ;  /* 0x0000001600167213 */ /* 0x000fe40000000000 */
[----:B------:R-:W-:Y:S01]  /*18ef0*/  ISETP.GE.OR P6, PT, R0, R217, !P6 ;  /* 0x000000d90000720c */ /* 0x000fe200077c6670 */
[----:B------:R-:W1:Y:S01]  /*18f00*/  I2F R27, R27 ;  /* 0x0000001b001b7306 */ /* 0x000e620000201400 */
[----:B------:R-:W-:Y:S01]  /*18f10*/  IMAD.IADD R21, R222, 0x1, -R20 ;  /* 0x00000001de157824 */ /* 0x000fe200078e0a14 */
[----:B------:R-:W-:Y:S01]  /*18f20*/  FSEL R19, R19, -INF , !P1 ;  /* 0xff80000013137808 */ /* 0x000fe20004800000 */
[----:B---3--:R-:W-:Y:S01]  /*18f30*/  FFMA.FTZ R157, -R216, R12, R15 ;  /* 0x0000000cd89d7223 */ /* 0x008fe2000001010f */
[----:B------:R-:W-:Y:S02]  /*18f40*/  FSEL R158, R18, -INF , !P6 ;  /* 0xff800000129e7808 */ /* 0x000fe40007000000 */
[----:B------:R-:W-:Y:S02]  /*18f50*/  FSEL R18, R14, -INF , !P2 ;  /* 0xff8000000e127808 */ /* 0x000fe40005000000 */
[----:B------:R-:W3:Y:S01]  /*18f60*/  I2F R22, R22 ;  /* 0x0000001600167306 */ /* 0x000ee20000201400 */
[----:B------:R-:W-:Y:S01]  /*18f70*/  FSEL R157, R157, -INF , !P5 ;  /* 0xff8000009d9d7808 */ /* 0x000fe20006800000 */
[----:B------:R-:W4:Y:S01]  /*18f80*/  LDSM.16.M88.4 R12, [R183+0x5000] ;  /* 0x00500000b70c783b */ /* 0x000f220000000200 */
[----:B------:R-:W-:Y:S01]  /*18f90*/  IABS R21, R21 ;  /* 0x0000001500157213 */ /* 0x000fe20000000000 */
[----:B------:R-:W-:Y:S01]  /*18fa0*/  HMMA.16816.F32.BF16 R168, R164, R154, R168 ;  /* 0x0000009aa4a8723c */ /* 0x000fe200000418a8 */
[----:B------:R-:W-:-:S02]  /*18fb0*/  ISETP.GE.AND P2, PT, R24, R221, PT ;  /* 0x000000dd1800720c */ /* 0x000fc40003f46270 */
[----:B------:R-:W-:Y:S01]  /*18fc0*/  ISETP.GE.AND P5, PT, R24, R218, PT ;  /* 0x000000da1800720c */ /* 0x000fe20003fa6270 */
[----:B------:R-:W-:Y:S01]  /*18fd0*/  I2F R23, R23 ;  /* 0x0000001700177306 */ /* 0x000fe20000201400 */
[----:B------:R-:W-:Y:S01]  /*18fe0*/  ISETP.GE.AND P6, PT, R25, R221, PT ;  /* 0x000000dd1900720c */ /* 0x000fe20003fc6270 */
[----:B-1----:R-:W-:Y:S01]  /*18ff0*/  FFMA.FTZ R27, -R216, R27, R148 ;  /* 0x0000001bd81b7223 */ /* 0x002fe20000010194 */
[C---:B------:R-:W-:Y:S01]  /*19000*/  ISETP.GE.OR P2, PT, R24.reuse, R220, !P2 ;  /* 0x000000dc1800720c */ /* 0x040fe20005746670 */
[----:B------:R-:W-:Y:S01]  /*19010*/  IMAD.MOV.U32 R164, RZ, RZ, R232 ;  /* 0x000000ffffa47224 */ /* 0x000fe200078e00e8 */
[-C--:B------:R-:W-:Y:S01]  /*19020*/  ISETP.GE.OR P5, PT, R24, R217.reuse, !P5 ;  /* 0x000000d91800720c */ /* 0x080fe20006fa6670 */
[----:B------:R-:W-:Y:S01]  /*19030*/  IMAD.IADD R24, R219, 0x1, -R24 ;  /* 0x00000001db187824 */ /* 0x000fe200078e0a18 */
[C---:B--2---:R-:W-:Y:S01]  /*19040*/  HMMA.16816.F32.BF16 R140, R28.reuse, R4, R140 ;  /* 0x000000041c8c723c */ /* 0x044fe2000004188c */
[----:B------:R-:W1:Y:S01]  /*19050*/  I2F R21, R21 ;  /* 0x0000001500157306 */ /* 0x000e620000201400 */
[C---:B------:R-:W-:Y:S01]  /*19060*/  ISETP.GE.AND P1, PT, R25.reuse, R218, PT ;  /* 0x000000da1900720c */ /* 0x040fe20003f26270 */
[----:B---3--:R-:W-:Y:S01]  /*19070*/  FFMA.FTZ R22, -R216, R22, R149 ;  /* 0x00000016d8167223 */ /* 0x008fe20000010195 */
[C---:B------:R-:W-:Y:S01]  /*19080*/  ISETP.GE.OR P6, PT, R25.reuse, R220, !P6 ;  /* 0x000000dc1900720c */ /* 0x040fe200077c6670 */
[----:B------:R-:W-:Y:S01]  /*19090*/  IMAD.MOV.U32 R165, RZ, RZ, R233 ;  /* 0x000000ffffa57224 */ /* 0x000fe200078e00e9 */
[----:B------:R-:W-:Y:S01]  /*190a0*/  ISETP.GE.OR P1, PT, R25, R217, !P1 ;  /* 0x000000d91900720c */ /* 0x000fe20004f26670 */
[----:B------:R-:W-:Y:S01]  /*190b0*/  IMAD.IADD R5, R219, 0x1, -R20 ;  /* 0x00000001db057824 */ /* 0x000fe200078e0a14 */
[----:B------:R-:W-:Y:S01]  /*190c0*/  IABS R4, R24 ;  /* 0x0000001800047213 */ /* 0x000fe20000000000 */
[----:B------:R-:W-:Y:S01]  /*190d0*/  HMMA.16816.F32.BF16 R136, R28, R6, R136 ;  /* 0x000000061c88723c */ /* 0x000fe20000041888 */
[----:B------:R-:W-:-:S02]  /*190e0*/  FSEL R27, R27, -INF , !P6 ;  /* 0xff8000001b1b7808 */ /* 0x000fc40007000000 */
[----:B------:R-:W-:Y:S02]  /*190f0*/  IABS R5, R5 ;  /* 0x0000000500057213 */ /* 0x000fe40000000000 */
[----:B------:R-:W-:Y:S01]  /*19100*/  FSEL R25, R22, -INF , !P2 ;  /* 0xff80000016197808 */ /* 0x000fe20005000000 */
[----:B------:R-:W2:Y:S01]  /*19110*/  I2F R4, R4 ;  /* 0x0000000400047306 */ /* 0x000ea20000201400 */
[----:B------:R-:W-:Y:S01]  /*19120*/  ISETP.GE.AND P6, PT, R20, R221, PT ;  /* 0x000000dd1400720c */ /* 0x000fe20003fc6270 */
[----:B-1----:R-:W-:Y:S01]  /*19130*/  FFMA.FTZ R21, -R216, R21, R144 ;  /* 0x00000015d8157223 */ /* 0x002fe20000010190 */
[----:B------:R-:W-:Y:S01]  /*19140*/  ISETP.GE.AND P2, PT, R20, R218, PT ;  /* 0x000000da1400720c */ /* 0x000fe20003f46270 */
[----:B------:R-:W-:Y:S01]  /*19150*/  FFMA.FTZ R22, -R216, R23, R150 ;  /* 0x00000017d8167223 */ /* 0x000fe20000010196 */
[C---:B------:R-:W-:Y:S02]  /*19160*/  ISETP.GE.OR P6, PT, R20.reuse, R220, !P6 ;  /* 0x000000dc1400720c */ /* 0x040fe400077c6670 */
[----:B------:R-:W-:Y:S01]  /*19170*/  ISETP.GE.OR P2, PT, R20, R217, !P2 ;  /* 0x000000d91400720c */ /* 0x000fe20005746670 */
[----:B------:R-:W1:Y:S01]  /*19180*/  I2F R5, R5 ;  /* 0x0000000500057306 */ /* 0x000e620000201400 */
[----:B------:R-:W-:-:S02]  /*19190*/  IADD3 R20, R0, 0x19, RZ ;  /* 0x0000001900147810 */ /* 0x000fc40007ffe0ff */
[----:B------:R-:W-:Y:S01]  /*191a0*/  FSEL R24, R21, -INF , !P6 ;  /* 0xff80000015187808 */ /* 0x000fe20007000000 */
[C---:B----4-:R-:W-:Y:S01]  /*191b0*/  HMMA.16816.F32.BF16 R140, R8.reuse, R12, R140 ;  /* 0x0000000c088c723c */ /* 0x050fe2000004188c */
[----:B------:R-:W-:Y:S01]  /*191c0*/  FSEL R22, R22, -INF , !P1 ;  /* 0xff80000016167808 */ /* 0x000fe20004800000 */
[--C-:B------:R-:W-:Y:S01]  /*191d0*/  IMAD.IADD R23, R222, 0x1, -R20.reuse ;  /* 0x00000001de177824 */ /* 0x100fe200078e0a14 */
[C---:B------:R-:W-:Y:S01]  /*191e0*/  ISETP.GE.AND P6, PT, R20.reuse, R221, PT ;  /* 0x000000dd1400720c */ /* 0x040fe20003fc6270 */
[----:B------:R-:W-:Y:S01]  /*191f0*/  IMAD.IADD R6, R219, 0x1, -R20 ;  /* 0x00000001db067824 */ /* 0x000fe200078e0a14 */
[----:B------:R-:W-:Y:S02]  /*19200*/  ISETP.GE.AND P1, PT, R20, R218, PT ;  /* 0x000000da1400720c */ /* 0x000fe40003f26270 */
[----:B------:R-:W-:Y:S01]  /*19210*/  IABS R21, R23 ;  /* 0x0000001700157213 */ /* 0x000fe20000000000 */
[----:B--2---:R-:W-:Y:S01]  /*19220*/  FFMA.FTZ R23, -R216, R4, R151 ;  /* 0x00000004d8177223 */ /* 0x004fe20000010197 */
[----:B------:R-:W-:Y:S01]  /*19230*/  IABS R4, R6 ;  /* 0x0000000600047213 */ /* 0x000fe20000000000 */
[----:B------:R-:W-:Y:S01]  /*19240*/  HMMA.16816.F32.BF16 R136, R8, R14, R136 ;  /* 0x0000000e0888723c */ /* 0x000fe20000041888 */
[----:B------:R-:W-:Y:S01]  /*19250*/  IADD3 R6, R0, 0x20, RZ ;  /* 0x0000002000067810 */ /* 0x000fe20007ffe0ff */
[----:B-1----:R-:W-:Y:S01]  /*19260*/  FFMA.FTZ R5, -R216, R5, R146 ;  /* 0x00000005d8057223 */ /* 0x002fe20000010192 */
[----:B------:R-:W1:Y:S01]  /*19270*/  I2F R21, R21 ;  /* 0x0000001500157306 */ /* 0x000e620000201400 */
[----:B------:R-:W-:-:S02]  /*19280*/  ISETP.GE.OR P6, PT, R20, R220, !P6 ;  /* 0x000000dc1400720c */ /* 0x000fc400077c6670 */
[----:B------:R-:W-:Y:S01]  /*19290*/  ISETP.GE.OR P1, PT, R20, R217, !P1 ;  /* 0x000000d91400720c */ /* 0x000fe20004f26670 */
[--C-:B------:R-:W-:Y:S01]  /*192a0*/  IMAD.IADD R13, R222, 0x1, -R6.reuse ;  /* 0x00000001de0d7824 */ /* 0x100fe200078e0a06 */
[----:B------:R-:W-:Y:S01]  /*192b0*/  FSEL R23, R23, -INF , !P5 ;  /* 0xff80000017177808 */ /* 0x000fe20006800000 */
[----:B------:R-:W-:Y:S01]  /*192c0*/  IMAD.IADD R26, R219, 0x1, -R6 ;  /* 0x00000001db1a7824 */ /* 0x000fe200078e0a06 */
[----:B------:R-:W-:Y:S01]  /*192d0*/  FSEL R20, R5, -INF , !P2 ;  /* 0xff80000005147808 */ /* 0x000fe20005000000 */
[----:B------:R2:W3:Y:S01]  /*192e0*/  I2F R134, R4 ;  /* 0x0000000400867306 */ /* 0x0004e20000201400 */
[C---:B------:R-:W-:Y:S02]  /*192f0*/  ISETP.GE.AND P5, PT, R6.reuse, R221, PT ;  /* 0x000000dd0600720c */ /* 0x040fe40003fa6270 */
[C---:B------:R-:W-:Y:S02]  /*19300*/  ISETP.GE.AND P2, PT, R6.reuse, R218, PT ;  /* 0x000000da0600720c */ /* 0x040fe40003f46270 */
[----:B------:R-:W-:-:S02]  /*19310*/  ISETP.GE.OR P5, PT, R6, R220, !P5 ;  /* 0x000000dc0600720c */ /* 0x000fc40006fa6670 */
[----:B------:R-:W-:Y:S01]  /*19320*/  ISETP.GE.OR P2, PT, R6, R217, !P2 ;  /* 0x000000d90600720c */ /* 0x000fe20005746670 */
[----:B-1----:R-:W-:Y:S01]  /*19330*/  FFMA.FTZ R146, -R216, R21, R145 ;  /* 0x00000015d8927223 */ /* 0x002fe20000010191 */
[----:B------:R-:W-:Y:S02]  /*19340*/  IADD3 R12, R0, 0x21, RZ ;  /* 0x00000021000c7810 */ /* 0x000fe40007ffe0ff */
[----:B------:R-:W-:Y:S02]  /*19350*/  IABS R26, R26 ;  /* 0x0000001a001a7213 */ /* 0x000fe40000000000 */
[----:B------:R-:W-:Y:S01]  /*19360*/  IABS R13, R13 ;  /* 0x0000000d000d7213 */ /* 0x000fe20000000000 */
[----:B------:R-:W-:Y:S01]  /*19370*/  IMAD.IADD R145, R222, 0x1, -R12 ;  /* 0x00000001de917824 */ /* 0x000fe200078e0a0c */
[----:B------:R-:W-:Y:S01]  /*19380*/  IADD3 R144, R0, 0x28, RZ ;  /* 0x0000002800907810 */ /* 0x000fe20007ffe0ff */
[----:B--2---:R-:W1:Y:S01]  /*19390*/  LDSM.16.M88.4 R4, [R187+0xb800] ;  /* 0x00b80000bb04783b */ /* 0x004e620000000200 */
[----:B---3--:R-:W-:-:S02]  /*193a0*/  FFMA.FTZ R21, -R216, R134, R147 ;  /* 0x00000086d8157223 */ /* 0x008fc40000010193 */
[----:B------:R-:W-:Y:S01]  /*193b0*/  IABS R134, R145 ;  /* 0x0000009100867213 */ /* 0x000fe20000000000 */
[----:B------:R-:W2:Y:S01]  /*193c0*/  I2F R13, R13 ;  /* 0x0000000d000d7306 */ /* 0x000ea20000201400 */
[----:B------:R-:W-:Y:S01]  /*193d0*/  IMAD.IADD R147, R219, 0x1, -R12 ;  /* 0x00000001db937824 */ /* 0x000fe200078e0a0c */
[----:B------:R-:W-:Y:S02]  /*193e0*/  FSEL R21, R21, -INF , !P1 ;  /* 0xff80000015157808 */ /* 0x000fe40004800000 */
[C---:B------:R-:W-:Y:S02]  /*193f0*/  ISETP.GE.AND P1, PT, R12.reuse, R218, PT ;  /* 0x000000da0c00720c */ /* 0x040fe40003f26270 */
[----:B------:R-:W-:Y:S02]  /*19400*/  IABS R147, R147 ;  /* 0x0000009300937213 */ /* 0x000fe40000000000 */
[----:B------:R-:W3:Y:S01]  /*19410*/  I2F R145, R26 ;  /* 0x0000001a00917306 */ /* 0x000ee20000201400 */
[----:B------:R-:W-:Y:S01]  /*19420*/  ISETP.GE.OR P1, PT, R12, R217, !P1 ;  /* 0x000000d90c00720c */ /* 0x000fe20004f26670 */
[----:B--2---:R-:W-:-:S06]  /*19430*/  FFMA.FTZ R13, -R216, R13, R140 ;  /* 0x0000000dd80d7223 */ /* 0x004fcc000001018c */
[----:B------:R-:W2:Y:S01]  /*19440*/  I2F R134, R134 ;  /* 0x0000008600867306 */ /* 0x000ea20000201400 */
[----:B------:R-:W-:Y:S02]  /*19450*/  FSEL R175, R13, -INF , !P5 ;  /* 0xff8000000daf7808 */ /* 0x000fe40006800000 */
[----:B------:R-:W-:Y:S01]  /*19460*/  ISETP.GE.AND P5, PT, R144, R221, PT ;  /* 0x000000dd9000720c */ /* 0x000fe20003fa6270 */
[----:B---3--:R-:W-:Y:S01]  /*19470*/  FFMA.FTZ R167, -R216, R145, R142 ;  /* 0x00000091d8a77223 */ /* 0x008fe2000001018e */
[----:B------:R-:W-:Y:S01]  /*19480*/  FSEL R26, R146, -INF , !P6 ;  /* 0xff800000921a7808 */ /* 0x000fe20007000000 */
[--C-:B------:R-:W-:Y:S01]  /*19490*/  IMAD.IADD R146, R222, 0x1, -R144.reuse ;  /* 0x00000001de927824 */ /* 0x100fe200078e0a90 */
[----:B------:R-:W-:Y:S01]  /*194a0*/  ISETP.GE.AND P6, PT, R12, R221, PT ;  /* 0x000000dd0c00720c */ /* 0x000fe20003fc6270 */
[----:B------:R-:W-:Y:S01]  /*194b0*/  IMAD.IADD R145, R219, 0x1, -R144 ;  /* 0x00000001db917824 */ /* 0x000fe200078e0a90 */
[----:B------:R-:W-:Y:S02]  /*194c0*/  IADD3 R142, R0, 0x29, RZ ;  /* 0x00000029008e7810 */ /* 0x000fe40007ffe0ff */
[----:B------:R-:W-:Y:S01]  /*194d0*/  ISETP.GE.OR P6, PT, R12, R220, !P6 ;  /* 0x000000dc0c00720c */ /* 0x000fe200077c6670 */
[----:B------:R-:W-:Y:S01]  /*194e0*/  IMAD.MOV.U32 R12, RZ, RZ, R147 ;  /* 0x000000ffff0c7224 */ /* 0x000fe200078e0093 */
[----:B------:R-:W-:Y:S01]  /*194f0*/  FSEL R167, R167, -INF , !P2 ;  /* 0xff800000a7a77808 */ /* 0x000fe20005000000 */
[----:B--2---:R-:W-:Y:S01]  /*19500*/  FFMA.FTZ R134, -R216, R134, R141 ;  /* 0x00000086d8867223 */ /* 0x004fe2000001018d */
[----:B------:R-:W-:Y:S01]  /*19510*/  ISETP.GE.AND P2, PT, R144, R218, PT ;  /* 0x000000da9000720c */ /* 0x000fe20003f46270 */
[----:B------:R2:W3:Y:S01]  /*19520*/  I2F R140, R12 ;  /* 0x0000000c008c7306 */ /* 0x0004e20000201400 */
[----:B-1----:R-:W-:Y:S01]  /*19530*/  HMMA.16816.F32.BF16 R32, R28, R4, R32 ;  /* 0x000000041c20723c */ /* 0x002fe20000041820 */
[----:B------:R-:W-:-:S02]  /*19540*/  IADD3 R141, R0, 0x30, RZ ;  /* 0x00000030008d7810 */ /* 0x000fc40007ffe0ff */
[----:B------:R-:W-:Y:S02]  /*19550*/  FSEL R224, R134, -INF , !P6 ;  /* 0xff80000086e07808 */ /* 0x000fe40007000000 */
[----:B------:R-:W-:Y:S02]  /*19560*/  IABS R146, R146 ;  /* 0x0000009200927213 */ /* 0x000fe40000000000 */
[C-C-:B------:R-:W-:Y:S01]  /*19570*/  IMAD.IADD R5, R219.reuse, 0x1, -R142.reuse ;  /* 0x00000001db057824 */ /* 0x140fe200078e0a8e */
[----:B------:R-:W-:Y:S01]  /*19580*/  HMMA.16816.F32.BF16 R168, R28, R6, R168 ;  /* 0x000000061ca8723c */ /* 0x000fe200000418a8 */
[C---:B------:R-:W-:Y:S01]  /*19590*/  ISETP.GE.OR P5, PT, R144.reuse, R220, !P5 ;  /* 0x000000dc9000720c */ /* 0x040fe20006fa6670 */
[----:B------:R-:W1:Y:S01]  /*195a0*/  I2F R147, R146 ;  /* 0x0000009200937306 */ /* 0x000e620000201400 */
[----:B------:R-:W-:Y:S01]  /*195b0*/  ISETP.GE.OR P2, PT, R144, R217, !P2 ;  /* 0x000000d99000720c */ /* 0x000fe20005746670 */
[C---:B------:R-:W-:Y:S01]  /*195c0*/  IMAD.IADD R144, R222.reuse, 0x1, -R141 ;  /* 0x00000001de907824 */ /* 0x040fe200078e0a8d */
[----:B------:R-:W-:Y:S01]  /*195d0*/  IABS R5, R5 ;  /* 0x0000000500057213 */ /* 0x000fe20000000000 */
[----:B--2---:R-:W-:Y:S01]  /*195e0*/  IMAD.IADD R12, R222, 0x1, -R142 ;  /* 0x00000001de0c7824 */ /* 0x004fe200078e0a8e */
[----:B------:R-:W-:Y:S01]  /*195f0*/  IADD3 R6, R0, 0x38, RZ ;  /* 0x0000003800067810 */ /* 0x000fe20007ffe0ff */
[----:B---3--:R-:W-:Y:S01]  /*19600*/  FFMA.FTZ R143, -R216, R140, R143 ;  /* 0x0000008cd88f7223 */ /* 0x008fe2000001018f */
[----:B------:R-:W-:Y:S01]  /*19610*/  ISETP.GE.AND P6, PT, R142, R221, PT ;  /* 0x000000dd8e00720c */ /* 0x000fe20003fc6270 */
[----:B------:R-:W-:Y:S01]  /*19620*/  IMAD.MOV.U32 R134, RZ, RZ, R5 ;  /* 0x000000ffff867224 */ /* 0x000fe200078e0005 */
[----:B------:R-:W-:Y:S01]  /*19630*/  IABS R4, R12 ;  /* 0x0000000c00047213 */ /* 0x000fe20000000000 */
[----:B------:R-:W-:Y:S01]  /*19640*/  IMAD.IADD R30, R219, 0x1, -R6 ;  /* 0x00000001db1e7824 */ /* 0x000fe200078e0a06 */
[----:B------:R-:W2:Y:S01]  /*19650*/  LDSM.16.M88.4 R12, [R183+0x5800] ;  /* 0x00580000b70c783b */ /* 0x000ea20000000200 */
[----:B------:R-:W-:Y:S01]  /*19660*/  IABS R5, R144 ;  /* 0x0000009000057213 */ /* 0x000fe20000000000 */
[----:B------:R3:W4:Y:S01]  /*19670*/  I2F R140, R4 ;  /* 0x00000004008c7306 */ /* 0x0007220000201400 */
[----:B------:R-:W-:Y:S01]  /*19680*/  FSEL R172, R143, -INF , !P1 ;  /* 0xff8000008fac7808 */ /* 0x000fe20004800000 */
[----:B-1----:R-:W-:Y:S01]  /*19690*/  FFMA.FTZ R147, -R216, R147, R136 ;  /* 0x00000093d8937223 */ /* 0x002fe20000010188 */
[----:B------:R-:W-:Y:S01]  /*196a0*/  ISETP.GE.AND P1, PT, R142, R218, PT ;  /* 0x000000da8e00720c */ /* 0x000fe20003f26270 */
[----:B------:R-:W-:-:S04]  /*196b0*/  DEPBAR.LE SB0, 0x0 ;  /* 0x000080000000791a */ /* 0x000fc80000000000 */
[----:B------:R-:W1:Y:S01]  /*196c0*/  I2F R134, R134 ;  /* 0x0000008600867306 */ /* 0x000e620000201400 */
[----:B------:R-:W-:Y:S02]  /*196d0*/  IABS R145, R145 ;  /* 0x0000009100917213 */ /* 0x000fe40000000000 */
[C---:B------:R-:W-:Y:S02]  /*196e0*/  ISETP.GE.OR P6, PT, R142.reuse, R220, !P6 ;  /* 0x000000dc8e00720c */ /* 0x040fe400077c6670 */
[----:B------:R-:W-:Y:S01]  /*196f0*/  ISETP.GE.OR P1, PT, R142, R217, !P1 ;  /* 0x000000d98e00720c */ /* 0x000fe20004f26670 */
[----:B------:R-:W-:Y:S01]  /*19700*/  IMAD.IADD R142, R219, 0x1, -R141 ;  /* 0x00000001db8e7824 */ /* 0x000fe200078e0a8d */
[----:B------:R-:W-:Y:S01]  /*19710*/  FSEL R228, R147, -INF , !P5 ;  /* 0xff80000093e47808 */ /* 0x000fe20006800000 */
[----:B------:R-:W-:Y:S01]  /*19720*/  I2F R5, R5 ;  /* 0x0000000500057306 */ /* 0x000fe20000201400 */
[----:B---3--:R-:W-:Y:S01]  /*19730*/  IADD3 R4, R0, 0x31, RZ ;  /* 0x0000003100047810 */ /* 0x008fe20007ffe0ff */
[----:B----4-:R-:W-:Y:S01]  /*19740*/  FFMA.FTZ R137, -R216, R140, R137 ;  /* 0x0000008cd8897223 */ /* 0x010fe20000010189 */
[----:B------:R-:W-:-:S02]  /*19750*/  IADD3 R0, R0, 0x39, RZ ;  /* 0x0000003900007810 */ /* 0x000fc40007ffe0ff */
[----:B------:R-:W-:Y:S01]  /*19760*/  IABS R136, R142 ;  /* 0x0000008e00887213 */ /* 0x000fe20000000000 */
[--C-:B------:R-:W-:Y:S01]  /*19770*/  IMAD.IADD R28, R222, 0x1, -R4.reuse ;  /* 0x00000001de1c7824 */ /* 0x100fe200078e0a04 */
[----:B------:R-:W-:Y:S01]  /*19780*/  FSEL R229, R137, -INF , !P6 ;  /* 0xff80000089e57808 */ /* 0x000fe20007000000 */
[----:B-1----:R-:W-:Y:S01]  /*19790*/  FFMA.FTZ R134, -R216, R134, R139 ;  /* 0x00000086d8867223 */ /* 0x002fe2000001018b */
[----:B------:R-:W1:Y:S01]  /*197a0*/  I2F R145, R145 ;  /* 0x0000009100917306 */ /* 0x000e620000201400 */
[----:B------:R-:W-:Y:S01]  /*197b0*/  IMAD.IADD R29, R219, 0x1, -R4 ;  /* 0x00000001db1d7824 */ /* 0x000fe200078e0a04 */
[----:B------:R-:W-:Y:S02]  /*197c0*/  ISETP.GE.AND P6, PT, R4, R221, PT ;  /* 0x000000dd0400720c */ /* 0x000fe40003fc6270 */
[----:B------:R-:W-:Y:S02]  /*197d0*/  FSEL R173, R134, -INF , !P1 ;  /* 0xff80000086ad7808 */ /* 0x000fe40004800000 */
[----:B------:R-:W-:-:S02]  /*197e0*/  ISETP.GE.AND P1, PT, R4, R218, PT ;  /* 0x000000da0400720c */ /* 0x000fc40003f26270 */
[----:B------:R-:W-:Y:S01]  /*197f0*/  IABS R28, R28 ;  /* 0x0000001c001c7213 */ /* 0x000fe20000000000 */
[----:B------:R-:W3:Y:S01]  /*19800*/  I2F R7, R136 ;  /* 0x0000008800077306 */ /* 0x000ee20000201400 */
[----:B------:R-:W-:Y:S02]  /*19810*/  IABS R29, R29 ;  /* 0x0000001d001d7213 */ /* 0x000fe40000000000 */
[----:B------:R-:W-:Y:S01]  /*19820*/  ISETP.GE.AND P5, PT, R141, R221, PT ;  /* 0x000000dd8d00720c */ /* 0x000fe20003fa6270 */
[C---:B--2---:R-:W-:Y:S01]  /*19830*/  HMMA.16816.F32.BF16 R32, R8.reuse, R12, R32 ;  /* 0x0000000c0820723c */ /* 0x044fe20000041820 */
[CC--:B------:R-:W-:Y:S02]  /*19840*/  ISETP.GE.OR P6, PT, R4.reuse, R220.reuse, !P6 ;  /* 0x000000dc0400720c */ /* 0x0c0fe400077c6670 */
[----:B------:R-:W-:Y:S01]  /*19850*/  ISETP.GE.OR P1, PT, R4, R217, !P1 ;  /* 0x000000d90400720c */ /* 0x000fe20004f26670 */
[----:B------:R-:W-:Y:S01]  /*19860*/  IMAD.IADD R4, R219, 0x1, -R0 ;  /* 0x00000001db047824 */ /* 0x000fe200078e0a00 */
[----:B------:R-:W2:Y:S01]  /*19870*/  I2F R28, R28 ;  /* 0x0000001c001c7306 */ /* 0x000ea20000201400 */
[----:B------:R-:W-:Y:S01]  /*19880*/  ISETP.GE.OR P5, PT, R141, R220, !P5 ;  /* 0x000000dc8d00720c */ /* 0x000fe20006fa6670 */
[----:B------:R-:W-:Y:S01]  /*19890*/  IMAD.IADD R12, R222, 0x1, -R6 ;  /* 0x00000001de0c7824 */ /* 0x000fe200078e0a06 */
[----:B------:R-:W-:Y:S01]  /*198a0*/  HMMA.16816.F32.BF16 R168, R8, R14, R168 ;  /* 0x0000000e08a8723c */ /* 0x000fe200000418a8 */
[----:B------:R-:W-:Y:S01]  /*198b0*/  IABS R4, R4 ;  /* 0x0000000400047213 */ /* 0x000fe20000000000 */
[----:B-1----:R-:W-:-:S02]  /*198c0*/  FFMA.FTZ R138, -R216, R145, R138 ;  /* 0x00000091d88a7223 */ /* 0x002fc4000001018a */
[----:B------:R-:W-:Y:S01]  /*198d0*/  IABS R12, R12 ;  /* 0x0000000c000c7213 */ /* 0x000fe20000000000 */
[----:B------:R-:W1:Y:S02]  /*198e0*/  I2F R29, R29 ;  /* 0x0000001d001d7306 */ /* 0x000e640000201400 */
[----:B------:R-:W-:Y:S02]  /*198f0*/  FSEL R174, R138, -INF , !P2 ;  /* 0xff8000008aae7808 */ /* 0x000fe40005000000 */
[----:B------:R-:W-:Y:S01]  /*19900*/  IMAD.MOV.U32 R13, RZ, RZ, R12 ;  /* 0x000000ffff0d7224 */ /* 0x000fe200078e000c */
[----:B------:R-:W-:Y:S01]  /*19910*/  IABS R12, R30 ;  /* 0x0000001e000c7213 */ /* 0x000fe20000000000 */
[----:B------:R-:W-:Y:S01]  /*19920*/  IMAD.IADD R30, R222, 0x1, -R0 ;  /* 0x00000001de1e7824 */ /* 0x000fe200078e0a00 */
[C---:B------:R-:W-:Y:S01]  /*19930*/  ISETP.GE.AND P2, PT, R141.reuse, R218, PT ;  /* 0x000000da8d00720c */ /* 0x040fe20003f46270 */
[----:B------:R-:W4:Y:S03]  /*19940*/  I2F R4, R4 ;  /* 0x0000000400047306 */ /* 0x000f260000201400 */
[C---:B------:R-:W-:Y:S01]  /*19950*/  FFMA.FTZ R5, -R216.reuse, R5, R32 ;  /* 0x00000005d8057223 */ /* 0x040fe20000010120 */
[----:B------:R-:W-:Y:S01]  /*19960*/  IABS R30, R30 ;  /* 0x0000001e001e7213 */ /* 0x000fe20000000000 */
[C---:B---3--:R-:W-:Y:S01]  /*19970*/  FFMA.FTZ R7, -R216.reuse, R7, R34 ;  /* 0x00000007d8077223 */ /* 0x048fe20000010122 */
[----:B------:R-:W-:Y:S01]  /*19980*/  ISETP.GE.OR P2, PT, R141, R217, !P2 ;  /* 0x000000d98d00720c */ /* 0x000fe20005746670 */
[C---:B--2---:R-:W-:Y:S01]  /*19990*/  FFMA.FTZ R28, -R216.reuse, R28, R33 ;  /* 0x0000001cd81c7223 */ /* 0x044fe20000010121 */
[----:B------:R-:W2:Y:S01]  /*199a0*/  I2F R13, R13 ;  /* 0x0000000d000d7306 */ /* 0x000ea20000201400 */
[----:B------:R-:W-:Y:S01]  /*199b0*/  FSEL R156, R5, -INF , !P5 ;  /* 0xff800000059c7808 */ /* 0x000fe20006800000 */
[----:B-1----:R-:W-:Y:S01]  /*199c0*/  FFMA.FTZ R29, -R216, R29, R35 ;  /* 0x0000001dd81d7223 */ /* 0x002fe20000010123 */
[----:B------:R-:W-:-:S02]  /*199d0*/  ISETP.GE.AND P5, PT, R6, R221, PT ;  /* 0x000000dd0600720c */ /* 0x000fc40003fa6270 */
[----:B------:R-:W-:Y:S02]  /*199e0*/  FSEL R142, R7, -INF , !P2 ;  /* 0xff800000078e7808 */ /* 0x000fe40005000000 */
[----:B------:R-:W-:Y:S01]  /*199f0*/  ISETP.GE.OR P5, PT, R6, R220, !P5 ;  /* 0x000000dc0600720c */ /* 0x000fe20006fa6670 */
[----:B------:R-:W1:Y:S01]  /*19a00*/  I2F R9, R12 ;  /* 0x0000000c00097306 */ /* 0x000e620000201400 */
[----:B------:R-:W-:Y:S01]  /*19a10*/  FSEL R154, R28, -INF , !P6 ;  /* 0xff8000001c9a7808 */ /* 0x000fe20007000000 */
[----:B----4-:R-:W-:Y:S01]  /*19a20*/  FFMA.FTZ R4, -R216, R4, R171 ;  /* 0x00000004d8047223 */ /* 0x010fe200000101ab */
[----:B------:R-:W-:Y:S01]  /*19a30*/  FSEL R140, R29, -INF , !P1 ;  /* 0xff8000001d8c7808 */ /* 0x000fe20004800000 */
[----:B------:R-:W-:Y:S01]  /*19a40*/  BAR.SYNC.DEFER_BLOCKING 0x0 ;  /* 0x0000000000007b1d */ /* 0x000fe20000010000 */
[-C--:B------:R-:W-:Y:S02]  /*19a50*/  ISETP.GE.AND P2, PT, R6, R218.reuse, PT ;  /* 0x000000da0600720c */ /* 0x080fe40003f46270 */
[----:B------:R-:W-:Y:S01]  /*19a60*/  ISETP.GE.AND P6, PT, R0, R221, PT ;  /* 0x000000dd0000720c */ /* 0x000fe20003fc6270 */
[----:B--2---:R-:W-:Y:S01]  /*19a70*/  FFMA.FTZ R13, -R216, R13, R168 ;  /* 0x0000000dd80d7223 */ /* 0x004fe200000101a8 */
[----:B------:R-:W-:Y:S01]  /*19a80*/  ISETP.GE.AND P1, PT, R0, R218, PT ;  /* 0x000000da0000720c */ /* 0x000fe20003f26270 */
[----:B------:R-:W2:Y:S01]  /*19a90*/  I2F R30, R30 ;  /* 0x0000001e001e7306 */ /* 0x000ea20000201400 */
[----:B------:R-:W-:-:S02]  /*19aa0*/  ISETP.GE.OR P2, PT, R6, R217, !P2 ;  /* 0x000000d90600720c */ /* 0x000fc40005746670 */
[----:B------:R-:W-:Y:S02]  /*19ab0*/  FSEL R153, R13, -INF , !P5 ;  /* 0xff8000000d997808 */ /* 0x000fe40006800000 */
[----:B------:R-:W-:Y:S01]  /*19ac0*/  ISETP.GT.AND P5, PT, R215, R202, PT ;  /* 0x000000cad700720c */ /* 0x000fe20003fa4270 */
[----:B-1----:R-:W-:Y:S01]  /*19ad0*/  FFMA.FTZ R9, -R216, R9, R170 ;  /* 0x00000009d8097223 */ /* 0x002fe200000101aa */
[C---:B------:R-:W-:Y:S02]  /*19ae0*/  ISETP.GE.OR P6, PT, R0.reuse, R220, !P6 ;  /* 0x000000dc0000720c */ /* 0x040fe400077c6670 */
[----:B------:R-:W-:Y:S02]  /*19af0*/  ISETP.GE.OR P1, PT, R0, R217, !P1 ;  /* 0x000000d90000720c */ /* 0x000fe40004f26670 */
[----:B------:R-:W-:Y:S02]  /*19b00*/  FSEL R141, R9, -INF , !P2 ;  /* 0xff800000098d7808 */ /* 0x000fe40005000000 */
[----:B------:R-:W-:Y:S01]  /*19b10*/  FSEL R150, R4, -INF , !P1 ;  /* 0xff80000004967808 */ /* 0x000fe20004800000 */
[----:B--2---:R-:W-:-:S05]  /*19b20*/  FFMA.FTZ R30, -R216, R30, R169 ;  /* 0x0000001ed81e7223 */ /* 0x004fca00000101a9 */
[----:B------:R-:W-:Y:S01]  /*19b30*/  FSEL R143, R30, -INF , !P6 ;  /* 0xff8000001e8f7808 */ /* 0x000fe20007000000 */
[----:B------:R-:W-:Y:S05]  /*19b40*/  @!P5 BRA `(.L_x_6337) ;  /* 0x00000a900000d947 */ /* 0x000fea0003800000 */
[----:B------:R-:W-:Y:S01]  /*19b50*/  BSSY B0, `(.L_x_6338) ;  /* 0x0000044000007945 */ /* 0x000fe20003800000 */
[----:B------:R-:W-:Y:S05]  /*19b60*/  @!P0 BRA `(.L_x_6339) ;  /* 0x000003e000008947 */ /* 0x000fea0003800000 */
[----:B------:R-:W-:Y:S02]  /*19b70*/  ULDC.64 UR4, c[0x0][0x118] ;  /* 0x0000460000047ab9 */ /* 0x000fe40000000a00 */
[----:B------:R-:W2:Y:S01]  /*19b80*/  LD.E R13, [R226.64+0x170] ;  /* 0x00017004e20d7980 */ /* 0x000ea2000c101900 */
[----:B------:R-:W-:Y:S02]  /*19b90*/  IMAD.SHL.U32 R4, R215, 0x40, RZ ;  /* 0x00000040d7047824 */ /* 0x000fe400078e00ff */
[----:B------:R-:W-:-:S03]  /*19ba0*/  IMAD.MOV.U32 R8, RZ, RZ, RZ ;  /* 0x000000ffff087224 */ /* 0x000fc600078e00ff */
        /* <DEDUP_REMOVED lines=8> */
[----:B-1----:R-:W-:-:S04]  /*19c30*/  IMAD.MOV R0, RZ, RZ, -R9 ;  /* 0x000000ffff007224 */ /* 0x002fc800078e0a09 */
[----:B------:R-:W-:-:S04]  /*19c40*/  IMAD R11, R0, R7, RZ ;  /* 0x00000007000b7224 */ /* 0x000fc800078e02ff */
[----:B------:R-:W-:Y:S01]  /*19c50*/  IMAD.HI.U32 R11, R9, R11, R8 ;  /* 0x0000000b090b7227 */ /* 0x000fe200078e0008 */
[C---:B------:R-:W-:Y:S02]  /*19c60*/  IADD3 R8, R4.reuse, -0x40, RZ ;  /* 0xffffffc004087810 */ /* 0x040fe40007ffe0ff */
[-C--:B------:R-:W-:Y:S02]  /*19c70*/  LOP3.LUT R4, R4, R13.reuse, RZ, 0x3c, !PT ;  /* 0x0000000d04047212 */ /* 0x080fe400078e3cff */
[----:B------:R-:W-:Y:S01]  /*19c80*/  IABS R0, R8 ;  /* 0x0000000800007213 */ /* 0x000fe20000000000 */
[----:B------:R-:W-:Y:S01]  /*19c90*/  IMAD.HI.U32 R9, R11, R6, RZ ;  /* 0x000000060b097227 */ /* 0x000fe200078e00ff */
[----:B------:R-:W-:-:S03]  /*19ca0*/  LOP3.LUT R8, R8, R13, RZ, 0x3c, !PT ;  /* 0x0000000d08087212 */ /* 0x000fc600078e3cff */
        /* <DEDUP_REMOVED lines=18> */
[----:B------:R-:W-:Y:S02]  /*19dd0*/  SEL R7, R4, R9, !P1 ;  /* 0x0000000904077207 */ /* 0x000fe40004800000 */
[----:B------:R-:W2:Y:S03]  /*19de0*/  LD.E.64 R8, [R226.64+0x38] ;  /* 0x00003804e2087980 */ /* 0x000ea6000c101b00 */
[----:B------:R-:W-:Y:S02]  /*19df0*/  @!P0 IMAD.MOV R11, RZ, RZ, -R11 ;  /* 0x000000ffff0b8224 */ /* 0x000fe400078e0a0b */
[----:B------:R-:W-:-:S03]  /*19e00*/  IMAD.WIDE R28, R7, 0x4, R212 ;  /* 0x00000004071c7825 */ /* 0x000fc600078e02d4 */
[----:B------:R-:W-:Y:S02]  /*19e10*/  SEL R4, R4, R11, !P1 ;  /* 0x0000000b04047207 */ /* 0x000fe40004800000 */
[----:B------:R-:W3:Y:S03]  /*19e20*/  LD.E R5, [R28.64] ;  /* 0x000000041c057980 */ /* 0x000ee6000c101900 */
[----:B------:R-:W-:Y:S01]  /*19e30*/  IMAD.WIDE R14, R4, 0x4, R212 ;  /* 0x00000004040e7825 */ /* 0x000fe200078e02d4 */
[----:B------:R-:W4:Y:S04]  /*19e40*/  LD.E.64 R10, [R226.64+0x20] ;  /* 0x00002004e20a7980 */ /* 0x000f28000c101b00 */
[----:B------:R-:W3:Y:S01]  /*19e50*/  LD.E R0, [R14.64] ;  /* 0x000000040e007980 */ /* 0x000ee2000c101900 */
[----:B------:R-:W-:-:S05]  /*19e60*/  IADD3 R4, R7, -R4, RZ ;  /* 0x8000000407047210 */ /* 0x000fca0007ffe0ff */
[----:B------:R-:W-:-:S05]  /*19e70*/  IMAD R13, R13, R4, -0x40 ;  /* 0xffffffc00d0d7424 */ /* 0x000fca00078e0204 */
[----:B------:R-:W-:Y:S01]  /*19e80*/  SHF.R.S32.HI R7, RZ, 0x1f, R13 ;  /* 0x0000001fff077819 */ /* 0x000fe2000001140d */
[-C--:B--2---:R-:W-:Y:S02]  /*19e90*/  IMAD R4, R9, R13.reuse, RZ ;  /* 0x0000000d09047224 */ /* 0x084fe400078e02ff */
[----:B------:R-:W-:-:S04]  /*19ea0*/  IMAD.WIDE.U32 R12, R8, R13, RZ ;  /* 0x0000000d080c7225 */ /* 0x000fc800078e00ff */
[----:B------:R-:W-:-:S04]  /*19eb0*/  IMAD R4, R8, R7, R4 ;  /* 0x0000000708047224 */ /* 0x000fc800078e0204 */
[----:B------:R-:W-:Y:S02]  /*19ec0*/  IMAD.IADD R13, R13, 0x1, R4 ;  /* 0x000000010d0d7824 */ /* 0x000fe400078e0204 */
[----:B---3--:R-:W-:-:S04]  /*19ed0*/  IMAD.IADD R5, R0, 0x1, -R5 ;  /* 0x0000000100057824 */ /* 0x008fc800078e0a05 */
[----:B----4-:R-:W-:Y:S01]  /*19ee0*/  IMAD R7, R11, R5, RZ ;  /* 0x000000050b077224 */ /* 0x010fe200078e02ff */
[----:B------:R-:W-:-:S05]  /*19ef0*/  SHF.R.S32.HI R0, RZ, 0x1f, R5 ;  /* 0x0000001fff007819 */ /* 0x000fca0000011405 */
[----:B------:R-:W-:Y:S02]  /*19f00*/  IMAD R0, R10, R0, R7 ;  /* 0x000000000a007224 */ /* 0x000fe400078e0207 */
[----:B------:R-:W-:-:S04]  /*19f10*/  IMAD.WIDE.U32 R10, R5, R10, R12 ;  /* 0x0000000a050a7225 */ /* 0x000fc800078e000c */
[----:B------:R-:W-:Y:S01]  /*19f20*/  IMAD.MOV.U32 R7, RZ, RZ, R10 ;  /* 0x000000ffff077224 */ /* 0x000fe200078e000a */
[----:B------:R-:W-:Y:S01]  /*19f30*/  IADD3 R6, R11, R0, RZ ;  /* 0x000000000b067210 */ /* 0x000fe20007ffe0ff */
[----:B------:R-:W-:Y:S05]  /*19f40*/  BRA `(.L_x_6340) ;  /* 0x0000004000007947 */ /* 0x000fea0003800000 */
.L_x_6339:
[----:B------:R-:W-:Y:S02]  /*19f50*/  ULDC.64 UR4, c[0x0][0x118] ;  /* 0x0000460000047ab9 */ /* 0x000fe40000000a00 */
[----:B------:R-:W2:Y:S02]  /*19f60*/  LD.E R7, [R226.64+0x38] ;  /* 0x00003804e2077980 */ /* 0x000ea4000c101900 */
[----:B--2---:R-:W-:-:S04]  /*19f70*/  LEA R7, -R7, RZ, 0x6 ;  /* 0x000000ff07077211 */ /* 0x004fc800078e31ff */
[----:B------:R-:W-:Y:S02]  /*19f80*/  SHF.R.S32.HI R6, RZ, 0x1f, R7 ;  /* 0x0000001fff067819 */ /* 0x000fe40000011407 */
.L_x_6340:
[----:B------:R-:W-:Y:S05]  /*19f90*/  BSYNC B0 ;  /* 0x0000000000007941 */ /* 0x000fea0003800000 */
.L_x_6338:
[----:B------:R-:W-:Y:S01]  /*19fa0*/  LOP3.LUT R0, R214, 0x1, RZ, 0xc0, !PT ;  /* 0x00000001d6007812 */ /* 0x000fe200078ec0ff */
[----:B------:R-:W-:Y:S01]  /*19fb0*/  ULDC.64 UR4, c[0x0][0x118] ;  /* 0x0000460000047ab9 */ /* 0x000fe20000000a00 */
[CC--:B------:R-:W-:Y:S02]  /*19fc0*/  @P4 IADD3 R5, P1, R7.reuse, R200.reuse, RZ ;  /* 0x000000c807054210 */ /* 0x0c0fe40007f3e0ff */
[----:B------:R-:W-:Y:S02]  /*19fd0*/  @P3 IADD3 R9, P0, R7, R200, RZ ;  /* 0x000000c807093210 */ /* 0x000fe40007f1e0ff */
[----:B------:R-:W-:Y:S01]  /*19fe0*/  ISETP.NE.U32.AND P2, PT, R0, 0x1, PT ;  /* 0x000000010000780c */ /* 0x000fe20003f45070 */
[C-C-:B------:R-:W-:Y:S01]  /*19ff0*/  @P4 IMAD.X R4, R6.reuse, 0x1, R201.reuse, P1 ;  /* 0x0000000106044824 */ /* 0x140fe200008e06c9 */
[-C--:B------:R-:W-:Y:S01]  /*1a000*/  @P4 LEA R14, P1, R5, R204.reuse, 0x1 ;  /* 0x000000cc050e4211 */ /* 0x080fe200078208ff */
[----:B------:R-:W-:Y:S01]  /*1a010*/  @P3 IMAD.X R0, R6, 0x1, R201, P0 ;  /* 0x0000000106003824 */ /* 0x000fe200000e06c9 */
[----:B------:R-:W-:-:S02]  /*1a020*/  @P3 LEA R12, P0, R9, R204, 0x1 ;  /* 0x000000cc090c3211 */ /* 0x000fc400078008ff */
[-C--:B------:R-:W-:Y:S02]  /*1a030*/  @P4 LEA.HI.X R15, R5, R203.reuse, R4, 0x1, P1 ;  /* 0x000000cb050f4211 */ /* 0x080fe400008f0c04 */
[----:B------:R-:W-:Y:S02]  /*1a040*/  @P3 LEA.HI.X R13, R9, R203, R0, 0x1, P0 ;  /* 0x000000cb090d3211 */ /* 0x000fe400000f0c00 */
[----:B------:R-:W-:Y:S02]  /*1a050*/  IADD3 R5, P6, P1, R200, R200, R7 ;  /* 0x000000c8c8057210 */ /* 0x000fe400079de007 */
[----:B------:R-:W-:Y:S02]  /*1a060*/  LEA R30, P0, R7, R204, 0x1 ;  /* 0x000000cc071e7211 */ /* 0x000fe400078008ff */
[--C-:B------:R-:W-:Y:S02]  /*1a070*/  IADD3.X R4, R201, R201, R6.reuse, P6, P1 ;  /* 0x000000c9c9047210 */ /* 0x100fe400037e2406 */
[----:B------:R-:W-:-:S02]  /*1a080*/  LEA.HI.X R31, R7, R203, R6, 0x1, P0 ;  /* 0x000000cb071f7211 */ /* 0x000fc400000f0c06 */
[CC--:B------:R-:W-:Y:S02]  /*1a090*/  @!P2 LEA R28, P6, R5.reuse, R204.reuse, 0x1 ;  /* 0x000000cc051ca211 */ /* 0x0c0fe400078c08ff */
[CC--:B------:R-:W-:Y:S01]  /*1a0a0*/  @P4 LEA R10, P0, R5.reuse, R204.reuse, 0x1 ;  /* 0x000000cc050a4211 */ /* 0x0c0fe200078008ff */
[----:B------:R-:W-:Y:S01]  /*1a0b0*/  @!PT LDS RZ, [RZ] ;  /* 0x00000000fffff984 */ /* 0x000fe20000000800 */
[----:B------:R-:W-:Y:S01]  /*1a0c0*/  @!PT LDS RZ, [RZ] ;  /* 0x00000000fffff984 */ /* 0x000fe20000000800 */
[----:B------:R-:W-:Y:S01]  /*1a0d0*/  @!PT LDS RZ, [RZ] ;  /* 0x00000000fffff984 */ /* 0x000fe20000000800 */
[----:B------:R1:W-:Y:S01]  /*1a0e0*/  @!P2 LDGSTS.E.BYPASS.LTC128B.128 [R211+0x6000], [R30.64] ;  /* 0x060000001ed3afae */ /* 0x0003e2000b901d44 */
[CCC-:B------:R-:W-:Y:S02]  /*1a0f0*/  @!P2 LEA.HI.X R29, R5.reuse, R203.reuse, R4.reuse, 0x1, P6 ;  /* 0x000000cb051da211 */ /* 0x1c0fe400030f0c04 */
[C---:B------:R-:W-:Y:S01]  /*1a100*/  @P4 LEA.HI.X R11, R5.reuse, R203, R4, 0x1, P0 ;  /* 0x000000cb050b4211 */ /* 0x040fe200000f0c04 */
[----:B------:R1:W-:Y:S01]  /*1a110*/  @P2 STS.128 [R211+0x6000], RZ ;  /* 0x006000ffd3002388 */ /* 0x0003e20000000c00 */
[C---:B------:R-:W-:Y:S02]  /*1a120*/  @P3 LEA R8, P1, R5.reuse, R204, 0x1 ;  /* 0x000000cc05083211 */ /* 0x040fe400078208ff */
[----:B------:R-:W-:-:S02]  /*1a130*/  IADD3 R0, P6, R5, R200, RZ ;  /* 0x000000c805007210 */ /* 0x000fc40007fde0ff */
[----:B------:R-:W-:Y:S02]  /*1a140*/  @!P2 IADD3 R7, P0, R7, R200, RZ ;  /* 0x000000c80707a210 */ /* 0x000fe40007f1e0ff */
[-C--:B------:R-:W-:Y:S01]  /*1a150*/  @P3 LEA.HI.X R9, R5, R203.reuse, R4, 0x1, P1 ;  /* 0x000000cb05093211 */ /* 0x080fe200008f0c04 */
[--C-:B------:R-:W-:Y:S01]  /*1a160*/  IMAD.X R4, R4, 0x1, R201.reuse, P6 ;  /* 0x0000000104047824 */ /* 0x100fe200030e06c9 */
[-C--:B------:R-:W-:Y:S01]  /*1a170*/  @!P2 LEA R32, P6, R0, R204.reuse, 0x1 ;  /* 0x000000cc0020a211 */ /* 0x080fe200078c08ff */
[----:B------:R-:W-:Y:S01]  /*1a180*/  @!P2 IMAD.X R6, R6, 0x1, R201, P0 ;  /* 0x000000010606a824 */ /* 0x000fe200000e06c9 */
[CC--:B------:R-:W-:Y:S01]  /*1a190*/  @P4 LEA R136, P1, R0.reuse, R204.reuse, 0x1 ;  /* 0x000000cc00884211 */ /* 0x0c0fe200078208ff */
[----:B------:R-:W-:Y:S01]  /*1a1a0*/  @P4 IMAD.MOV.U32 R5, RZ, RZ, R31 ;  /* 0x000000ffff054224 */ /* 0x000fe200078e001f */
[C---:B------:R-:W-:Y:S02]  /*1a1b0*/  @P3 LEA R34, P0, R0.reuse, R204, 0x1 ;  /* 0x000000cc00223211 */ /* 0x040fe400078008ff */
[----:B------:R-:W-:-:S02]  /*1a1c0*/  @!P2 LEA.HI.X R33, R0, R203, R4, 0x1, P6 ;  /* 0x000000cb0021a211 */ /* 0x000fc400030f0c04 */
[CCC-:B------:R-:W-:Y:S02]  /*1a1d0*/  @P4 LEA.HI.X R137, R0.reuse, R203.reuse, R4.reuse, 0x1, P1 ;  /* 0x000000cb00894211 */ /* 0x1c0fe400008f0c04 */
[----:B------:R-:W-:Y:S01]  /*1a1e0*/  @P3 LEA.HI.X R35, R0, R203, R4, 0x1, P0 ;  /* 0x000000cb00233211 */ /* 0x000fe200000f0c04 */
[--C-:B------:R-:W-:Y:S01]  /*1a1f0*/  @P4 IMAD.MOV.U32 R4, RZ, RZ, R30.reuse ;  /* 0x000000ffff044224 */ /* 0x100fe200078e001e */
[----:B------:R-:W-:Y:S01]  /*1a200*/  @!P2 LEA R138, P6, R7, R204, 0x1 ;  /* 0x000000cc078aa211 */ /* 0x000fe200078c08ff */
[----:B------:R-:W-:-:S03]  /*1a210*/  IMAD.MOV.U32 R204, RZ, RZ, R30 ;  /* 0x000000ffffcc7224 */ /* 0x000fc600078e001e */
[----:B------:R-:W-:Y:S01]  /*1a220*/  @!PT LDS RZ, [RZ] ;  /* 0x00000000fffff984 */ /* 0x000fe20000000800 */
[----:B------:R-:W-:Y:S01]  /*1a230*/  @!PT LDS RZ, [RZ] ;  /* 0x00000000fffff984 */ /* 0x000fe20000000800 */
[----:B------:R-:W-:Y:S01]  /*1a240*/  @!PT LDS RZ, [RZ] ;  /* 0x00000000fffff984 */ /* 0x000fe20000000800 */
[----:B------:R2:W-:Y:S01]  /*1a250*/  @P4 LDGSTS.E.BYPASS.LTC128B.128 [R211+0x8000], [R4.64+0x80] ;  /* 0x0800008004d34fae */ /* 0x0005e2000b901d44 */
[----:B------:R-:W-:Y:S01]  /*1a260*/  @!P2 LEA.HI.X R139, R7, R203, R6, 0x1, P6 ;  /* 0x000000cb078ba211 */ /* 0x000fe200030f0c06 */
[--C-:B------:R-:W-:Y:S02]  /*1a270*/  IMAD.MOV.U32 R203, RZ, RZ, R31.reuse ;  /* 0x000000ffffcb7224 */ /* 0x100fe400078e001f */
        /* <DEDUP_REMOVED lines=54> */
.L_x_6337:
[----:B------:R-:W-:Y:S05]  /*1a5e0*/  BSYNC B1 ;  /* 0x0000000000017941 */ /* 0x000fea0003800000 */
.L_x_6336:
        /* <DEDUP_REMOVED lines=8> */
[----:B------:R-:W-:Y:S03]  /*1a670*/  LDSM.16.MT88.4 R136, [R196+0xc800] ;  /* 0x00c80000c488783b */ /* 0x000fe60000004200 */
[----:B------:R-:W-:Y:S01]  /*1a680*/  FMNMX.FTZ R4, R133, R4, !PT ;  /* 0x0000000485047209 */ /* 0x000fe20007810000 */
[----:B------:R-:W-:Y:S03]  /*1a690*/  LDSM.16.MT88.4 R32, [R195+0xc800] ;  /* 0x00c80000c320783b */ /* 0x000fe60000004200 */
[----:B------:R-:W-:Y:S01]  /*1a6a0*/  FMNMX.FTZ R4, R27, R4, !PT ;  /* 0x000000041b047209 */ /* 0x000fe20007810000 */
[----:B------:R-:W-:Y:S03]  /*1a6b0*/  LDSM.16.MT88.4 R28, [R194+0xc800] ;  /* 0x00c80000c21c783b */ /* 0x000fe60000004200 */
[----:B------:R-:W-:-:S02]  /*1a6c0*/  FMNMX.FTZ R5, R25, R4, !PT ;  /* 0x0000000419057209 */ /* 0x000fc40007810000 */
        /* <DEDUP_REMOVED lines=45> */
[-CC-:B------:R-:W-:Y:S02]  /*1a9a0*/  FFMA.FTZ R134, R133, R152.reuse, -R155.reuse ;  /* 0x0000009885867223 */ /* 0x180fe4000001089b */
[-CC-:B------:R-:W-:Y:S02]  /*1a9b0*/  FFMA.FTZ R146, R17, R152.reuse, -R155.reuse ;  /* 0x0000009811927223 */ /* 0x180fe4000001089b */
[-C--:B------:R-:W-:Y:S01]  /*1a9c0*/  FFMA.FTZ R144, R16, R152.reuse, -R155 ;  /* 0x0000009810907223 */ /* 0x080fe2000001089b */
[----:B------:R-:W-:Y:S01]  /*1a9d0*/  MUFU.EX2 R145, R145 ;  /* 0x0000009100917308 */ /* 0x000fe20000000800 */
[-CC-:B------:R-:W-:Y:S02]  /*1a9e0*/  FFMA.FTZ R133, R158, R152.reuse, -R151.reuse ;  /* 0x000000989e857223 */ /* 0x180fe40000010897 */
[-CC-:B------:R-:W-:Y:S02]  /*1a9f0*/  FFMA.FTZ R2, R19, R152.reuse, -R151.reuse ;  /* 0x0000009813027223 */ /* 0x180fe40000010897 */
[----:B------:R-:W-:-:S02]  /*1aa00*/  FFMA.FTZ R0, R18, R152, -R151 ;  /* 0x0000009812007223 */ /* 0x000fc40000010897 */
[----:B------:R-:W-:Y:S01]  /*1aa10*/  FFMA.FTZ R149, R157, R152, -R151 ;  /* 0x000000989d957223 */ /* 0x000fe20000010897 */
[----:B------:R-:W-:Y:S01]  /*1aa20*/  MUFU.EX2 R146, R146 ;  /* 0x0000009200927308 */ /* 0x000fe20000000800 */
[----:B------:R-:W-:Y:S01]  /*1aa30*/  FMUL.FTZ R132, R152, R5 ;  /* 0x0000000598847220 */ /* 0x000fe20000410000 */
[----:B------:R-:W2:Y:S01]  /*1aa40*/  LDSM.16.MT88.4 R16, [R197+0xc000] ;  /* 0x00c00000c510783b */ /* 0x000ea20000004200 */
[-C--:B-1----:R-:W-:Y:S02]  /*1aa50*/  FMUL.FTZ R120, R120, R3.reuse ;  /* 0x0000000378787220 */ /* 0x082fe40000410000 */
[-C--:B------:R-:W-:Y:S01]  /*1aa60*/  FMUL.FTZ R121, R121, R3.reuse ;  /* 0x0000000379797220 */ /* 0x080fe20000410000 */
[----:B------:R-:W1:Y:S01]  /*1aa70*/  LDSM.16.MT88.4 R8, [R195+0xc000] ;  /* 0x00c00000c308783b */ /* 0x000e620000004200 */
[-C--:B------:R-:W-:Y:S01]  /*1aa80*/  FMUL.FTZ R116, R116, R3.reuse ;  /* 0x0000000374747220 */ /* 0x080fe20000410000 */
[----:B------:R-:W3:Y:S01]  /*1aa90*/  MUFU.EX2 R144, R144 ;  /* 0x0000009000907308 */ /* 0x000ee20000000800 */
[----:B------:R-:W-:-:S02]  /*1aaa0*/  FMUL.FTZ R117, R117, R3 ;  /* 0x0000000375757220 */ /* 0x000fc40000410000 */
[-C--:B------:R-:W-:Y:S02]  /*1aab0*/  FMUL.FTZ R128, R128, R3.reuse ;  /* 0x0000000380807220 */ /* 0x080fe40000410000 */
[-C--:B------:R-:W-:Y:S02]  /*1aac0*/  FMUL.FTZ R129, R129, R3.reuse ;  /* 0x0000000381817220 */ /* 0x080fe40000410000 */
[-C--:B------:R-:W-:Y:S01]  /*1aad0*/  FMUL.FTZ R124, R124, R3.reuse ;  /* 0x000000037c7c7220 */ /* 0x080fe20000410000 */
[----:B------:R-:W4:Y:S01]  /*1aae0*/  MUFU.EX2 R134, R134 ;  /* 0x0000008600867308 */ /* 0x000f220000000800 */
[-C--:B------:R-:W-:Y:S02]  /*1aaf0*/  FMUL.FTZ R125, R125, R3.reuse ;  /* 0x000000037d7d7220 */ /* 0x080fe40000410000 */
[-C--:B------:R-:W-:Y:S02]  /*1ab00*/  FMUL.FTZ R112, R112, R3.reuse ;  /* 0x0000000370707220 */ /* 0x080fe40000410000 */
[----:B------:R-:W-:-:S02]  /*1ab10*/  FMUL.FTZ R113, R113, R3 ;  /* 0x0000000371717220 */ /* 0x000fc40000410000 */
[-C--:B------:R-:W-:Y:S01]  /*1ab20*/  FMUL.FTZ R108, R108, R3.reuse ;  /* 0x000000036c6c7220 */ /* 0x080fe20000410000 */
[----:B------:R-:W-:Y:S01]  /*1ab30*/  MUFU.EX2 R133, R133 ;  /* 0x0000008500857308 */ /* 0x000fe20000000800 */
[----:B---3--:R-:W-:Y:S01]  /*1ab40*/  F2FP.BF16.PACK_AB R4, R144, R146 ;  /* 0x000000929004723e */ /* 0x008fe200000010ff */
[-C--:B------:R-:W-:Y:S02]  /*1ab50*/  FMUL.FTZ R109, R109, R3.reuse ;  /* 0x000000036d6d7220 */ /* 0x080fe40000410000 */
[-C--:B------:R-:W-:Y:S02]  /*1ab60*/  FMUL.FTZ R36, R36, R3.reuse ;  /* 0x0000000324247220 */ /* 0x080fe40000410000 */
[----:B------:R-:W-:Y:S02]  /*1ab70*/  FMUL.FTZ R37, R37, R3 ;  /* 0x0000000325257220 */ /* 0x000fe40000410000 */
[----:B------:R-:W3:Y:S01]  /*1ab80*/  MUFU.EX2 R2, R2 ;  /* 0x0000000200027308 */ /* 0x000ee20000000800 */
[----:B----4-:R-:W-:Y:S01]  /*1ab90*/  F2FP.BF16.PACK_AB R6, R134, R145 ;  /* 0x000000918606723e */ /* 0x010fe200000010ff */
        /* <DEDUP_REMOVED lines=8> */
[----:B------:R-:W4:Y:S01]  /*1ac20*/  MUFU.EX2 R149, R149 ;  /* 0x0000009500957308 */ /* 0x000f220000000800 */
[----:B---3--:R-:W-:Y:S01]  /*1ac30*/  F2FP.BF16.PACK_AB R5, R2, R133 ;  /* 0x000000850205723e */ /* 0x008fe200000010ff */
[----:B------:R-:W-:-:S02]  /*1ac40*/  FMUL.FTZ R45, R45, R3 ;  /* 0x000000032d2d7220 */ /* 0x000fc40000410000 */
[-C--:B------:R-:W-:Y:S02]  /*1ac50*/  FMUL.FTZ R48, R48, R3.reuse ;  /* 0x0000000330307220 */ /* 0x080fe40000410000 */
[-C--:B------:R-:W-:Y:S02]  /*1ac60*/  FMUL.FTZ R49, R49, R3.reuse ;  /* 0x0000000331317220 */ /* 0x080fe40000410000 */
[----:B------:R-:W3:Y:S01]  /*1ac70*/  MUFU.EX2 R132, R132 ;  /* 0x0000008400847308 */ /* 0x000ee20000000800 */
[-C--:B------:R-:W-:Y:S02]  /*1ac80*/  FMUL.FTZ R60, R60, R3.reuse ;  /* 0x000000033c3c7220 */ /* 0x080fe40000410000 */
[-C--:B------:R-:W-:Y:S02]  /*1ac90*/  FMUL.FTZ R61, R61, R3.reuse ;  /* 0x000000033d3d7220 */ /* 0x080fe40000410000 */
[-C--:B------:R-:W-:Y:S02]  /*1aca0*/  FMUL.FTZ R64, R64, R3.reuse ;  /* 0x0000000340407220 */ /* 0x080fe40000410000 */
[-C--:B------:R-:W-:Y:S01]  /*1acb0*/  FMUL.FTZ R65, R65, R3.reuse ;  /* 0x0000000341417220 */ /* 0x080fe20000410000 */
[----:B----4-:R-:W-:Y:S01]  /*1acc0*/  F2FP.BF16.PACK_AB R7, R149, R0 ;  /* 0x000000009507723e */ /* 0x010fe200000010ff */
[----:B------:R-:W-:-:S02]  /*1acd0*/  FMUL.FTZ R52, R52, R3 ;  /* 0x0000000334347220 */ /* 0x000fc40000410000 */
[-C--:B------:R-:W-:Y:S02]  /*1ace0*/  FMUL.FTZ R53, R53, R3.reuse ;  /* 0x0000000335357220 */ /* 0x080fe40000410000 */
[-C--:B------:R-:W-:Y:S02]  /*1acf0*/  FMUL.FTZ R56, R56, R3.reuse ;  /* 0x0000000338387220 */ /* 0x080fe40000410000 */
[----:B------:R-:W-:Y:S02]  /*1ad00*/  FMUL.FTZ R57, R57, R3 ;  /* 0x0000000339397220 */ /* 0x000fe40000410000 */
[-C--:B---3--:R-:W-:Y:S02]  /*1ad10*/  FMUL.FTZ R122, R122, R132.reuse ;  /* 0x000000847a7a7220 */ /* 0x088fe40000410000 */
[-C--:B------:R-:W-:Y:S02]  /*1ad20*/  FMUL.FTZ R123, R123, R132.reuse ;  /* 0x000000847b7b7220 */ /* 0x080fe40000410000 */
[----:B------:R-:W-:-:S02]  /*1ad30*/  FMUL.FTZ R118, R118, R132 ;  /* 0x0000008476767220 */ /* 0x000fc40000410000 */
[-C--:B------:R-:W-:Y:S02]  /*1ad40*/  FMUL.FTZ R119, R119, R132.reuse ;  /* 0x0000008477777220 */ /* 0x080fe40000410000 */
[-C--:B------:R-:W-:Y:S01]  /*1ad50*/  FMUL.FTZ R130, R130, R132.reuse ;  /* 0x0000008482827220 */ /* 0x080fe20000410000 */
        /* <DEDUP_REMOVED lines=31> */
[----:B---3--:R-:W-:Y:S01]  /*1af50*/  HMMA.16816.F32.BF16 R36, R4, R12, R36 ;  /* 0x0000000c0424723c */ /* 0x008fe20000041824 */
[-C--:B------:R-:W-:Y:S02]  /*1af60*/  FMUL.FTZ R67, R67, R132.reuse ;  /* 0x0000008443437220 */ /* 0x080fe40000410000 */
[-C--:B------:R-:W-:Y:S02]  /*1af70*/  FMUL.FTZ R54, R54, R132.reuse ;  /* 0x0000008436367220 */ /* 0x080fe40000410000 */
[----:B------:R-:W-:-:S02]  /*1af80*/  FMUL.FTZ R55, R55, R132 ;  /* 0x0000008437377220 */ /* 0x000fc40000410000 */
[-C--:B------:R-:W-:Y:S01]  /*1af90*/  FMUL.FTZ R58, R58, R132.reuse ;  /* 0x000000843a3a7220 */ /* 0x080fe20000410000 */
[C---:B------:R-:W-:Y:S01]  /*1afa0*/  HMMA.16816.F32.BF16 R40, R4.reuse, R14, R40 ;  /* 0x0000000e0428723c */ /* 0x040fe20000041828 */
[----:B------:R-:W3:Y:S01]  /*1afb0*/  LDSM.16.MT88.4 R12, [R194+0xe000] ;  /* 0x00e00000c20c783b */ /* 0x000ee20000004200 */
[-C--:B------:R-:W-:Y:S02]  /*1afc0*/  FMUL.FTZ R59, R59, R132.reuse ;  /* 0x000000843b3b7220 */ /* 0x080fe40000410000 */
[-C--:B------:R-:W-:Y:S02]  /*1afd0*/  FMUL.FTZ R68, R68, R3.reuse ;  /* 0x0000000344447220 */ /* 0x080fe40000410000 */
[----:B------:R-:W-:Y:S02]  /*1afe0*/  FMUL.FTZ R69, R69, R3 ;  /* 0x0000000345457220 */ /* 0x000fe40000410000 */
[----:B--2---:R-:W-:Y:S01]  /*1aff0*/  HMMA.16816.F32.BF16 R104, R4, R16, R104 ;  /* 0x000000100468723c */ /* 0x004fe20000041868 */
[----:B------:R-:W-:-:S02]  /*1b000*/  FMUL.FTZ R70, R70, R132 ;  /* 0x0000008446467220 */ /* 0x000fc40000410000 */
[-C--:B------:R-:W-:Y:S02]  /*1b010*/  FMUL.FTZ R71, R71, R132.reuse ;  /* 0x0000008447477220 */ /* 0x080fe40000410000 */
[-C--:B------:R-:W-:Y:S02]  /*1b020*/  FMUL.FTZ R72, R72, R3.reuse ;  /* 0x0000000348487220 */ /* 0x080fe40000410000 */
[-C--:B------:R-:W-:Y:S01]  /*1b030*/  FMUL.FTZ R73, R73, R3.reuse ;  /* 0x0000000349497220 */ /* 0x080fe20000410000 */
[----:B------:R-:W-:Y:S01]  /*1b040*/  HMMA.16816.F32.BF16 R100, R4, R18, R100 ;  /* 0x000000120464723c */ /* 0x000fe20000041864 */
[----:B------:R-:W2:Y:S01]  /*1b050*/  LDSM.16.MT88.4 R16, [R195+0xe000] ;  /* 0x00e00000c310783b */ /* 0x000ea20000004200 */
        /* <DEDUP_REMOVED lines=14> */
[C---:B---3--:R-:W-:Y:S01]  /*1b140*/  HMMA.16816.F32.BF16 R60, R4.reuse, R12, R60 ;  /* 0x0000000c043c723c */ /* 0x048fe2000004183c */
[-CC-:B------:R-:W-:Y:S02]  /*1b150*/  FFMA.FTZ R158, R25, R152.reuse, -R155.reuse ;  /* 0x00000098199e7223 */ /* 0x180fe4000001089b */
[-CC-:B------:R-:W-:Y:S02]  /*1b160*/  FFMA.FTZ R159, R24, R152.reuse, -R155.reuse ;  /* 0x00000098189f7223 */ /* 0x180fe4000001089b */
[-C--:B------:R-:W-:Y:S01]  /*1b170*/  FFMA.FTZ R160, R26, R152.reuse, -R155 ;  /* 0x000000981aa07223 */ /* 0x080fe2000001089b */
[----:B------:R-:W-:Y:S01]  /*1b180*/  MUFU.EX2 R157, R157 ;  /* 0x0000009d009d7308 */ /* 0x000fe20000000800 */
[-CC-:B------:R-:W-:Y:S01]  /*1b190*/  FFMA.FTZ R161, R22, R152.reuse, -R151.reuse ;  /* 0x0000009816a17223 */ /* 0x180fe20000010897 */
[----:B------:R-:W-:Y:S01]  /*1b1a0*/  HMMA.16816.F32.BF16 R64, R4, R14, R64 ;  /* 0x0000000e0440723c */ /* 0x000fe20000041840 */
[----:B------:R-:W3:Y:S01]  /*1b1b0*/  LDSM.16.MT88.4 R12, [R195+0x10000] ;  /* 0x01000000c30c783b */ /* 0x000ee20000004200 */
[----:B------:R-:W-:-:S02]  /*1b1c0*/  FFMA.FTZ R166, R23, R152, -R151 ;  /* 0x0000009817a67223 */ /* 0x000fc40000010897 */
[-CC-:B------:R-:W-:Y:S01]  /*1b1d0*/  FFMA.FTZ R162, R20, R152.reuse, -R151.reuse ;  /* 0x0000009814a27223 */ /* 0x180fe20000010897 */
[----:B------:R-:W-:Y:S01]  /*1b1e0*/  LDSM.16.MT88.4 R24, [R197+0xe800] ;  /* 0x00e80000c518783b */ /* 0x000fe20000004200 */
[----:B------:R-:W-:Y:S01]  /*1b1f0*/  FFMA.FTZ R163, R21, R152, -R151 ;  /* 0x0000009815a37223 */ /* 0x000fe20000010897 */
[----:B------:R-:W4:Y:S01]  /*1b200*/  MUFU.EX2 R158, R158 ;  /* 0x0000009e009e7308 */ /* 0x000f220000000800 */
[C---:B--2---:R-:W-:Y:S01]  /*1b210*/  HMMA.16816.F32.BF16 R52, R4.reuse, R16, R52 ;  /* 0x000000100434723c */ /* 0x044fe20000041834 */
[-C--:B------:R-:W-:Y:S01]  /*1b220*/  FMUL.FTZ R76, R76, R3.reuse ;  /* 0x000000034c4c7220 */ /* 0x080fe20000410000 */
[----:B------:R-:W-:Y:S01]  /*1b230*/  LDSM.16.MT88.4 R20, [R196+0xe800] ;  /* 0x00e80000c414783b */ /* 0x000fe20000004200 */
[----:B------:R-:W-:Y:S02]  /*1b240*/  FMUL.FTZ R77, R77, R3 ;  /* 0x000000034d4d7220 */ /* 0x000fe40000410000 */
[-C--:B------:R-:W-:Y:S02]  /*1b250*/  FMUL.FTZ R78, R78, R132.reuse ;  /* 0x000000844e4e7220 */ /* 0x080fe40000410000 */
[----:B------:R-:W-:Y:S01]  /*1b260*/  MUFU.EX2 R159, R159 ;  /* 0x0000009f009f7308 */ /* 0x000fe20000000800 */
[----:B------:R-:W-:Y:S01]  /*1b270*/  HMMA.16816.F32.BF16 R56, R4, R18, R56 ;  /* 0x000000120438723c */ /* 0x000fe20000041838 */
[----:B------:R-:W2:Y:S01]  /*1b280*/  LDSM.16.MT88.4 R16, [R196+0x10000] ;  /* 0x01000000c410783b */ /* 0x000ea20000004200 */
        /* <DEDUP_REMOVED lines=16> */
[C---:B---3--:R-:W-:Y:S01]  /*1b390*/  HMMA.16816.F32.BF16 R84, R4.reuse, R12, R84 ;  /* 0x0000000c0454723c */ /* 0x048fe20000041854 */
[----:B------:R-:W-:Y:S02]  /*1b3a0*/  FMUL.FTZ R97, R97, R3 ;  /* 0x0000000361617220 */ /* 0x000fe40000410000 */
[-C--:B------:R-:W-:Y:S02]  /*1b3b0*/  FMUL.FTZ R98, R98, R132.reuse ;  /* 0x0000008462627220 */ /* 0x080fe40000410000 */
[----:B------:R-:W-:Y:S01]  /*1b3c0*/  FMUL.FTZ R99, R99, R132 ;  /* 0x0000008463637220 */ /* 0x000fe20000410000 */
[----:B------:R-:W-:Y:S01]  /*1b3d0*/  MUFU.EX2 R162, R162 ;  /* 0x000000a200a27308 */ /* 0x000fe20000000800 */
[-CC-:B------:R-:W-:Y:S01]  /*1b3e0*/  FFMA.FTZ R168, R175, R152.reuse, -R155.reuse ;  /* 0x00000098afa87223 */ /* 0x180fe2000001089b */
[----:B------:R-:W-:Y:S01]  /*1b3f0*/  HMMA.16816.F32.BF16 R88, R4, R14, R88 ;  /* 0x0000000e0458723c */ /* 0x000fe20000041858 */
[----:B------:R-:W3:Y:S01]  /*1b400*/  LDSM.16.MT88.4 R12, [R197+0xc800] ;  /* 0x00c80000c50c783b */ /* 0x000ee20000004200 */
[----:B------:R-:W-:-:S02]  /*1b410*/  FFMA.FTZ R171, R224, R152, -R155 ;  /* 0x00000098e0ab7223 */ /* 0x000fc4000001089b */
[-CC-:B------:R-:W-:Y:S02]  /*1b420*/  FFMA.FTZ R169, R228, R152.reuse, -R155.reuse ;  /* 0x00000098e4a97223 */ /* 0x180fe4000001089b */
[----:B------:R-:W1:Y:S01]  /*1b430*/  MUFU.EX2 R163, R163 ;  /* 0x000000a300a37308 */ /* 0x000e620000000800 */
[-C--:B------:R-:W-:Y:S01]  /*1b440*/  FFMA.FTZ R170, R229, R152.reuse, -R155 ;  /* 0x00000098e5aa7223 */ /* 0x080fe2000001089b */
[C---:B--2---:R-:W-:Y:S01]  /*1b450*/  HMMA.16816.F32.BF16 R76, R4.reuse, R16, R76 ;  /* 0x00000010044c723c */ /* 0x044fe2000004184c */
[-CC-:B------:R-:W-:Y:S02]  /*1b460*/  FFMA.FTZ R167, R167, R152.reuse, -R151.reuse ;  /* 0x00000098a7a77223 */ /* 0x180fe40000010897 */
[-CC-:B------:R-:W-:Y:S02]  /*1b470*/  FFMA.FTZ R172, R172, R152.reuse, -R151.reuse ;  /* 0x00000098acac7223 */ /* 0x180fe40000010897 */
[-CC-:B------:R-:W-:Y:S01]  /*1b480*/  FFMA.FTZ R174, R174, R152.reuse, -R151.reuse ;  /* 0x00000098aeae7223 */ /* 0x180fe20000010897 */
[----:B------:R-:W-:Y:S01]  /*1b490*/  MUFU.EX2 R168, R168 ;  /* 0x000000a800a87308 */ /* 0x000fe20000000800 */
[-C--:B------:R-:W-:Y:S01]  /*1b4a0*/  FFMA.FTZ R173, R173, R152.reuse, -R151 ;  /* 0x00000098adad7223 */ /* 0x080fe20000010897 */
[----:B------:R-:W-:Y:S01]  /*1b4b0*/  HMMA.16816.F32.BF16 R80, R4, R18, R80 ;  /* 0x000000120450723c */ /* 0x000fe20000041850 */
[----:B------:R-:W2:Y:S01]  /*1b4c0*/  LDSM.16.MT88.4 R16, [R195+0xe800] ;  /* 0x00e80000c310783b */ /* 0x000ea20000004200 */
        /* <DEDUP_REMOVED lines=28> */
[C---:B---3--:R-:W-:Y:S01]  /*1b690*/  HMMA.16816.F32.BF16 R128, R4.reuse, R12, R128 ;  /* 0x0000000c0480723c */ /* 0x048fe20000041880 */
[----:B------:R-:W-:Y:S01]  /*1b6a0*/  FADD.FTZ R0, R149, R0 ;  /* 0x0000000095007221 */ /* 0x000fe20000010000 */
[----:B------:R-:W1:Y:S01]  /*1b6b0*/  MUFU.EX2 R172, R172 ;  /* 0x000000ac00ac7308 */ /* 0x000e620000000800 */
        /* <DEDUP_REMOVED lines=21> */
[C---:B--2---:R-:W-:Y:S02]  /*1b810*/  HMMA.16816.F32.BF16 R52, R4.reuse, R16, R52 ;  /* 0x000000100434723c */ /* 0x044fe40000041834 */
[----:B------:R-:W-:Y:S06]  /*1b820*/  MUFU.EX2 R154, R154 ;  /* 0x0000009a009a7308 */ /* 0x000fec0000000800 */
[C---:B------:R-:W-:Y:S01]  /*1b830*/  HMMA.16816.F32.BF16 R56, R4.reuse, R18, R56 ;  /* 0x000000120438723c */ /* 0x040fe20000041838 */
[----:B------:R-:W2:Y:S01]  /*1b840*/  LDSM.16.MT88.4 R16, [R194+0x10800] ;  /* 0x01080000c210783b */ /* 0x000ea20000004200 */
        /* <DEDUP_REMOVED lines=117> */
.L_x_6332:
[----:B------:R-:W-:Y:S05]  /*1bfa0*/  @!P5 BRA `(.L_x_6341) ;  /* 0x000048800000d947 */ /* 0x000fea0003800000 */
[----:B------:R-:W-:Y:S02]  /*1bfb0*/  MOV R0, R3 ;  /* 0x0000000300007202 */ /* 0x000fe40000000f00 */
[----:B------:R-:W-:-:S02]  /*1bfc0*/  MOV R2, R132 ;  /* 0x0000008400027202 */ /* 0x000fc40000000f00 */
.L_x_6350:
        /* <DEDUP_REMOVED lines=76> */
.L_x_6343:
[----:B------:R-:W-:Y:S02]  /*1c490*/  ULDC.64 UR4, c[0x0][0x118] ;  /* 0x0000460000047ab9 */ /* 0x000fe40000000a00 */
[----:B------:R-:W2:Y:S02]  /*1c4a0*/  LD.E R10, [R132.64+0x40] ;  /* 0x00004004840a7980 */ /* 0x000ea4000c101900 */
[----:B--2---:R-:W-:Y:S04]  /*1c4b0*/  LEA R10, -R10, RZ, 0x6 ;  /* 0x000000ff0a0a7211 */ /* 0x004fe800078e31ff */
[----:B------:R-:W-:Y:S02]  /*1c4c0*/  SHF.R.S32.HI R6, RZ, 0x1f, R10 ;  /* 0x0000001fff067819 */ /* 0x000fe4000001140a */
.L_x_6344:
[----:B------:R-:W-:Y:S05]  /*1c4d0*/  BSYNC B0 ;  /* 0x0000000000007941 */ /* 0x000fea0003800000 */
.L_x_6342:
        /* <DEDUP_REMOVED lines=323> */
.L_x_6348:
[----:B------:R-:W-:Y:S02]  /*1d910*/  ULDC.64 UR4, c[0x0][0x118] ;  /* 0x0000460000047ab9 */ /* 0x000fe40000000a00 */
[----:B------:R-:W2:Y:S02]  /*1d920*/  LD.E R142, [R132.64+0x38] ;  /* 0x00003804848e7980 */ /* 0x000ea4000c101900 */
[----:B--2---:R-:W-:Y:S04]  /*1d930*/  LEA R142, -R142, RZ, 0x6 ;  /* 0x000000ff8e8e7211 */ /* 0x004fe800078e31ff */
[----:B------:R-:W-:Y:S02]  /*1d940*/  SHF.R.S32.HI R136, RZ, 0x1f, R142 ;  /* 0x0000001fff887819 */ /* 0x000fe4000001148e */
.L_x_6349:
[----:B------:R-:W-:Y:S05]  /*1d950*/  BSYNC B0 ;  /* 0x0000000000007941 */ /* 0x000fea0003800000 */
.L_x_6347:
        /* <DEDUP_REMOVED lines=90> */
.L_x_6346:
[----:B------:R-:W-:Y:S05]  /*1df00*/  BSYNC B1 ;  /* 0x0000000000017941 */ /* 0x000fea0003800000 */
.L_x_6345:
[----:B------:R-:W2:Y:S01]  /*1df10*/  S2R R134, SR_TID.X ;  /* 0x0000000000867919 */ /* 0x000ea20000002100 */
[----:B------:R-:W-:Y:S07]  /*1df20*/  ULDC.64 UR4, c[0x0][0x118] ;  /* 0x0000460000047ab9 */ /* 0x000fee0000000a00 */
[----:B------:R3:W4:Y:S01]  /*1df30*/  LD.E R133, [R132.64+0xdc] ;  /* 0x0000dc0484857980 */ /* 0x000722000c101900 */
[----:B--2---:R-:W-:Y:S05]  /*1df40*/  IMAD.SHL.U32 R134, R134, 0x2, RZ ;  /* 0x0000000286867824 */ /* 0x004fea00078e00ff */
[----:B------:R-:W-:Y:S05]  /*1df50*/  LOP3.LUT R134, R134, 0x6, RZ, 0xc0, !PT ;  /* 0x0000000686867812 */ /* 0x000fea00078ec0ff */
[----:B------:R-:W-:Y:S05]  /*1df60*/  IMAD R3, R215, 0x40, R134 ;  /* 0x00000040d7037824 */ /* 0x000fea00078e0286 */
[C---:B------:R-:W-:Y:S02]  /*1df70*/  IADD3 R134, R222.reuse, -R3, RZ ;  /* 0x80000003de867210 */ /* 0x040fe40007ffe0ff */
[----:B------:R-:W-:Y:S02]  /*1df80*/  IADD3 R136, R3, 0x1, RZ ;  /* 0x0000000103887810 */ /* 0x000fe40007ffe0ff */
[----:B-1----:R-:W-:Y:S01]  /*1df90*/  IABS R141, R134 ;  /* 0x00000086008d7213 */ /* 0x002fe20000000000 */
[----:B------:R-:W-:Y:S01]  /*1dfa0*/  IMAD.IADD R134, R219, 0x1, -R3 ;  /* 0x00000001db867824 */ /* 0x000fe200078e0a03 */
[C---:B------:R-:W-:Y:S02]  /*1dfb0*/  IADD3 R157, R3.reuse, 0x9, RZ ;  /* 0x00000009039d7810 */ /* 0x040fe40007ffe0ff */
[C---:B------:R-:W-:Y:S02]  /*1dfc0*/  IADD3 R150, R3.reuse, 0x10, RZ ;  /* 0x0000001003967810 */ /* 0x040fe40007ffe0ff */
[----:B------:R-:W-:Y:S01]  /*1dfd0*/  IABS R139, R134 ;  /* 0x00000086008b7213 */ /* 0x000fe20000000000 */
[C---:B------:R-:W-:Y:S01]  /*1dfe0*/  IMAD.IADD R134, R222.reuse, 0x1, -R136 ;  /* 0x00000001de867824 */ /* 0x040fe200078e0a88 */
[C---:B------:R-:W-:Y:S01]  /*1dff0*/  IADD3 R151, R3.reuse, 0x11, RZ ;  /* 0x0000001103977810 */ /* 0x040fe20007ffe0ff */
[----:B------:R-:W1:Y:S01]  /*1e000*/  I2F R141, R141 ;  /* 0x0000008d008d7306 */ /* 0x000e620000201400 */
[C---:B------:R-:W-:Y:S02]  /*1e010*/  IADD3 R148, R3.reuse, 0x18, RZ ;  /* 0x0000001803947810 */ /* 0x040fe40007ffe0ff */
[----:B------:R-:W-:Y:S02]  /*1e020*/  IABS R137, R134 ;  /* 0x0000008600897213 */ /* 0x000fe40000000000 */
[C---:B------:R-:W-:Y:S02]  /*1e030*/  IADD3 R134, R3.reuse, 0x8, RZ ;  /* 0x0000000803867810 */ /* 0x040fe40007ffe0ff */
[C---:B------:R-:W-:Y:S02]  /*1e040*/  IADD3 R146, R3.reuse, 0x19, RZ ;  /* 0x0000001903927810 */ /* 0x040fe40007ffe0ff */
[C---:B------:R-:W-:Y:S01]  /*1e050*/  IADD3 R138, R222.reuse, -R134, RZ ;  /* 0x80000086de8a7210 */ /* 0x040fe20007ffe0ff */
[----:B------:R-:W2:Y:S01]  /*1e060*/  I2F R139, R139 ;  /* 0x0000008b008b7306 */ /* 0x000ea20000201400 */
[C---:B------:R-:W-:Y:S02]  /*1e070*/  IADD3 R140, R3.reuse, 0x20, RZ ;  /* 0x00000020038c7810 */ /* 0x040fe40007ffe0ff */
[----:B------:R-:W-:Y:S01]  /*1e080*/  IABS R159, R138 ;  /* 0x0000008a009f7213 */ /* 0x000fe20000000000 */
[----:B------:R-:W-:Y:S01]  /*1e090*/  IMAD.IADD R138, R222, 0x1, -R157 ;  /* 0x00000001de8a7824 */ /* 0x000fe200078e0a9d */
[C---:B------:R-:W-:Y:S02]  /*1e0a0*/  ISETP.GE.AND P3, PT, R136.reuse, R221, PT ;  /* 0x000000dd8800720c */ /* 0x040fe40003f66270 */
[----:B------:R-:W-:Y:S02]  /*1e0b0*/  ISETP.GE.AND P0, PT, R136, R218, PT ;  /* 0x000000da8800720c */ /* 0x000fe40003f06270 */
[----:B------:R-:W-:Y:S01]  /*1e0c0*/  IABS R156, R138 ;  /* 0x0000008a009c7213 */ /* 0x000fe20000000000 */
[----:B------:R-:W-:Y:S01]  /*1e0d0*/  IMAD.IADD R138, R222, 0x1, -R150 ;  /* 0x00000001de8a7824 */ /* 0x000fe200078e0a96 */
[C---:B------:R-:W-:Y:S01]  /*1e0e0*/  ISETP.GE.OR P3, PT, R136.reuse, R220, !P3 ;  /* 0x000000dc8800720c */ /* 0x040fe20005f66670 */
[----:B------:R-:W5:Y:S01]  /*1e0f0*/  I2F R137, R137 ;  /* 0x0000008900897306 */ /* 0x000f620000201400 */
[----:B------:R-:W-:Y:S01]  /*1e100*/  ISETP.GE.OR P0, PT, R136, R217, !P0 ;  /* 0x000000d98800720c */ /* 0x000fe20004706670 */
[----:B-1----:R-:W-:Y:S01]  /*1e110*/  FFMA.FTZ R4, -R216, R141, R4 ;  /* 0x0000008dd8047223 */ /* 0x002fe20000010104 */
[----:B------:R-:W-:Y:S02]  /*1e120*/  IABS R155, R138 ;  /* 0x0000008a009b7213 */ /* 0x000fe40000000000 */
[C---:B------:R-:W-:Y:S02]  /*1e130*/  IADD3 R138, R222.reuse, -R151, RZ ;  /* 0x80000097de8a7210 */ /* 0x040fe40007ffe0ff */
[C---:B------:R-:W-:Y:S02]  /*1e140*/  ISETP.GE.AND P4, PT, R3.reuse, R221, PT ;  /* 0x000000dd0300720c */ /* 0x040fe40003f86270 */
[----:B------:R-:W-:Y:S01]  /*1e150*/  IABS R154, R138 ;  /* 0x0000008a009a7213 */ /* 0x000fe20000000000 */
[----:B------:R-:W-:Y:S01]  /*1e160*/  IMAD.IADD R138, R222, 0x1, -R148 ;  /* 0x00000001de8a7824 */ /* 0x000fe200078e0a94 */
[----:B------:R-:W1:Y:S01]  /*1e170*/  I2F R155, R155 ;  /* 0x0000009b009b7306 */ /* 0x000e620000201400 */
[C---:B------:R-:W-:Y:S01]  /*1e180*/  ISETP.GE.AND P6, PT, R3.reuse, R218, PT ;  /* 0x000000da0300720c */ /* 0x040fe20003fc6270 */
[----:B--2---:R-:W-:Y:S01]  /*1e190*/  FFMA.FTZ R6, -R216, R139, R6 ;  /* 0x0000008bd8067223 */ /* 0x004fe20000010106 */
[----:B------:R-:W-:Y:S02]  /*1e1a0*/  ISETP.GE.OR P4, PT, R3, R220, !P4 ;  /* 0x000000dc0300720c */ /* 0x000fe40006786670 */
[----:B------:R-:W-:Y:S02]  /*1e1b0*/  IABS R153, R138 ;  /* 0x0000008a00997213 */ /* 0x000fe40000000000 */
[----:B------:R-:W-:Y:S02]  /*1e1c0*/  IADD3 R138, R219, -R136, RZ ;  /* 0x80000088db8a7210 */ /* 0x000fe40007ffe0ff */
[----:B------:R-:W-:Y:S01]  /*1e1d0*/  ISETP.GE.OR P6, PT, R3, R217, !P6 ;  /* 0x000000d90300720c */ /* 0x000fe200077c6670 */
[----:B------:R-:W2:Y:S01]  /*1e1e0*/  I2F R159, R159 ;  /* 0x0000009f009f7306 */ /* 0x000ea20000201400 */
[----:B------:R-:W-:Y:S01]  /*1e1f0*/  IABS R152, R138 ;  /* 0x0000008a00987213 */ /* 0x000fe20000000000 */
[----:B------:R-:W-:Y:S01]  /*1e200*/  IMAD.IADD R138, R222, 0x1, -R146 ;  /* 0x00000001de8a7824 */ /* 0x000fe200078e0a92 */
[----:B------:R-:W-:Y:S01]  /*1e210*/  FSEL R139, R4, -INF , !P4 ;  /* 0xff800000048b7808 */ /* 0x000fe20006000000 */
[----:B-----5:R-:W-:Y:S01]  /*1e220*/  FFMA.FTZ R5, -R216, R137, R5 ;  /* 0x00000089d8057223 */ /* 0x020fe20000010105 */
[----:B------:R-:W-:Y:S02]  /*1e230*/  FSEL R137, R6, -INF , !P6 ;  /* 0xff80000006897808 */ /* 0x000fe40007000000 */
[----:B------:R-:W-:Y:S02]  /*1e240*/  IABS R144, R138 ;  /* 0x0000008a00907213 */ /* 0x000fe40000000000 */
[----:B------:R-:W-:Y:S01]  /*1e250*/  IADD3 R138, R219, -R134, RZ ;  /* 0x80000086db8a7210 */ /* 0x000fe20007ffe0ff */
[----:B------:R-:W5:Y:S01]  /*1e260*/  I2F R153, R153 ;  /* 0x0000009900997306 */ /* 0x000f620000201400 */
[----:B------:R-:W-:Y:S02]  /*1e270*/  FSEL R5, R5, -INF , !P3 ;  /* 0xff80000005057808 */ /* 0x000fe40005800000 */
[----:B------:R-:W-:Y:S01]  /*1e280*/  IABS R143, R138 ;  /* 0x0000008a008f7213 */ /* 0x000fe20000000000 */
[----:B------:R-:W-:Y:S01]  /*1e290*/  IMAD.IADD R138, R222, 0x1, -R140 ;  /* 0x00000001de8a7824 */ /* 0x000fe200078e0a8c */
[----:B------:R-:W-:Y:S01]  /*1e2a0*/  ISETP.GE.AND P3, PT, R150, R218, PT ;  /* 0x000000da9600720c */ /* 0x000fe20003f66270 */
[----:B-1----:R-:W-:Y:S01]  /*1e2b0*/  FFMA.FTZ R12, -R216, R155, R12 ;  /* 0x0000009bd80c7223 */ /* 0x002fe2000001010c */
[C---:B------:R-:W-:Y:S02]  /*1e2c0*/  ISETP.GE.AND P6, PT, R150.reuse, R221, PT ;  /* 0x000000dd9600720c */ /* 0x040fe40003fc6270 */
[----:B------:R-:W-:Y:S01]  /*1e2d0*/  IABS R149, R138 ;  /* 0x0000008a00957213 */ /* 0x000fe20000000000 */
[----:B------:R-:W1:Y:S01]  /*1e2e0*/  I2F R152, R152 ;  /* 0x0000009800987306 */ /* 0x000e620000201400 */
[----:B------:R-:W-:Y:S02]  /*1e2f0*/  IADD3 R138, R219, -R157, RZ ;  /* 0x8000009ddb8a7210 */ /* 0x000fe40007ffe0ff */
[----:B------:R-:W-:Y:S01]  /*1e300*/  ISETP.GE.OR P3, PT, R150, R217, !P3 ;  /* 0x000000d99600720c */ /* 0x000fe20005f66670 */
[----:B--2---:R-:W-:Y:S01]  /*1e310*/  FFMA.FTZ R8, -R216, R159, R8 ;  /* 0x0000009fd8087223 */ /* 0x004fe20000010108 */
[----:B------:R-:W-:Y:S02]  /*1e320*/  IABS R142, R138 ;  /* 0x0000008a008e7213 */ /* 0x000fe40000000000 */
[----:B------:R-:W-:Y:S02]  /*1e330*/  IADD3 R138, R3, 0x21, RZ ;  /* 0x00000021038a7810 */ /* 0x000fe40007ffe0ff */
[----:B------:R-:W-:Y:S01]  /*1e340*/  ISETP.GE.OR P6, PT, R150, R220, !P6 ;  /* 0x000000dc9600720c */ /* 0x000fe200077c6670 */
[----:B------:R-:W2:Y:S01]  /*1e350*/  I2F R144, R144 ;  /* 0x0000009000907306 */ /* 0x000ea20000201400 */
[----:B------:R-:W-:Y:S01]  /*1e360*/  ISETP.GE.AND P1, PT, R134, R221, PT ;  /* 0x000000dd8600720c */ /* 0x000fe20003f26270 */
[----:B------:R-:W-:Y:S01]  /*1e370*/  IMAD.IADD R145, R222, 0x1, -R138 ;  /* 0x00000001de917824 */ /* 0x000fe200078e0a8a */
[----:B------:R-:W-:Y:S01]  /*1e380*/  ISETP.GE.AND P5, PT, R134, R218, PT ;  /* 0x000000da8600720c */ /* 0x000fe20003fa6270 */
[----:B-----5:R-:W-:Y:S01]  /*1e390*/  FFMA.FTZ R16, -R216, R153, R16 ;  /* 0x00000099d8107223 */ /* 0x020fe20000010110 */
[C---:B------:R-:W-:Y:S02]  /*1e3a0*/  ISETP.GE.OR P1, PT, R134.reuse, R220, !P1 ;  /* 0x000000dc8600720c */ /* 0x040fe40004f26670 */
[----:B---3--:R-:W-:Y:S02]  /*1e3b0*/  IABS R132, R145 ;  /* 0x0000009100847213 */ /* 0x008fe40000000000 */
[----:B------:R-:W-:Y:S01]  /*1e3c0*/  IADD3 R145, R219, -R150, RZ ;  /* 0x80000096db917210 */ /* 0x000fe20007ffe0ff */
[----:B------:R-:W3:Y:S01]  /*1e3d0*/  I2F R143, R143 ;  /* 0x0000008f008f7306 */ /* 0x000ee20000201400 */
[----:B------:R-:W-:Y:S02]  /*1e3e0*/  ISETP.GE.OR P5, PT, R134, R217, !P5 ;  /* 0x000000d98600720c */ /* 0x000fe40006fa6670 */
[----:B------:R-:W-:Y:S01]  /*1e3f0*/  IADD3 R134, R3, 0x28, RZ ;  /* 0x0000002803867810 */ /* 0x000fe20007ffe0ff */
[----:B-1----:R-:W-:Y:S01]  /*1e400*/  FFMA.FTZ R7, -R216, R152, R7 ;  /* 0x00000098d8077223 */ /* 0x002fe20000010107 */
[----:B------:R-:W-:Y:S02]  /*1e410*/  FSEL R174, R12, -INF , !P6 ;  /* 0xff8000000cae7808 */ /* 0x000fe40007000000 */
[----:B------:R-:W-:Y:S01]  /*1e420*/  ISETP.GE.AND P6, PT, R148, R221, PT ;  /* 0x000000dd9400720c */ /* 0x000fe20003fc6270 */
[----:B------:R-:W-:Y:S01]  /*1e430*/  IMAD.IADD R147, R222, 0x1, -R134 ;  /* 0x00000001de937824 */ /* 0x000fe200078e0a86 */
[----:B------:R-:W-:Y:S01]  /*1e440*/  IADD3 R141, R219, -R151, RZ ;  /* 0x80000097db8d7210 */ /* 0x000fe20007ffe0ff */
[----:B------:R-:W1:Y:S01]  /*1e450*/  I2F R136, R132 ;  /* 0x0000008400887306 */ /* 0x000e620000201400 */
[----:B------:R-:W-:Y:S02]  /*1e460*/  ISETP.GE.OR P6, PT, R148, R220, !P6 ;  /* 0x000000dc9400720c */ /* 0x000fe400077c6670 */
[----:B------:R-:W-:Y:S01]  /*1e470*/  IABS R141, R141 ;  /* 0x0000008d008d7213 */ /* 0x000fe20000000000 */
[----:B--2---:R-:W-:Y:S01]  /*1e480*/  FFMA.FTZ R17, -R216, R144, R17 ;  /* 0x00000090d8117223 */ /* 0x004fe20000010111 */
[----:B------:R-:W-:Y:S02]  /*1e490*/  FSEL R162, R16, -INF , !P6 ;  /* 0xff80000010a27808 */ /* 0x000fe40007000000 */
[C---:B------:R-:W-:Y:S02]  /*1e4a0*/  ISETP.GE.AND P6, PT, R146.reuse, R221, PT ;  /* 0x000000dd9200720c */ /* 0x040fe40003fc6270 */
[----:B------:R-:W-:Y:S01]  /*1e4b0*/  FSEL R7, R7, -INF , !P0 ;  /* 0xff80000007077808 */ /* 0x000fe20004000000 */
[----:B------:R-:W2:Y:S01]  /*1e4c0*/  I2F R156, R156 ;  /* 0x0000009c009c7306 */ /* 0x000ea20000201400 */
[----:B------:R-:W-:Y:S02]  /*1e4d0*/  IABS R147, R147 ;  /* 0x0000009300937213 */ /* 0x000fe40000000000 */
[-C--:B------:R-:W-:Y:S01]  /*1e4e0*/  ISETP.GE.AND P0, PT, R146, R218.reuse, PT ;  /* 0x000000da9200720c */ /* 0x080fe20003f06270 */
[----:B---3--:R-:W-:Y:S01]  /*1e4f0*/  FFMA.FTZ R10, -R216, R143, R10 ;  /* 0x0000008fd80a7223 */ /* 0x008fe2000001010a */
[C---:B------:R-:W-:Y:S02]  /*1e500*/  ISETP.GE.AND P2, PT, R157.reuse, R221, PT ;  /* 0x000000dd9d00720c */ /* 0x040fe40003f46270 */
[----:B------:R-:W-:Y:S02]  /*1e510*/  ISETP.GE.AND P4, PT, R157, R218, PT ;  /* 0x000000da9d00720c */ /* 0x000fe40003f86270 */
[C---:B------:R-:W-:Y:S01]  /*1e520*/  ISETP.GE.OR P6, PT, R146.reuse, R220, !P6 ;  /* 0x000000dc9200720c */ /* 0x040fe200077c6670 */
[----:B------:R-:W3:Y:S01]  /*1e530*/  I2F R149, R149 ;  /* 0x0000009500957306 */ /* 0x000ee20000201400 */
[----:B------:R-:W-:Y:S02]  /*1e540*/  ISETP.GE.OR P0, PT, R146, R217, !P0 ;  /* 0x000000d99200720c */ /* 0x000fe40004706670 */
[----:B------:R-:W-:Y:S01]  /*1e550*/  IADD3 R6, R3, 0x30, RZ ;  /* 0x0000003003067810 */ /* 0x000fe20007ffe0ff */
[C---:B-1----:R-:W-:Y:S01]  /*1e560*/  FFMA.FTZ R21, -R216.reuse, R136, R21 ;  /* 0x00000088d8157223 */ /* 0x042fe20000010115 */
[----:B------:R-:W-:Y:S02]  /*1e570*/  IABS R132, R145 ;  /* 0x0000009100847213 */ /* 0x000fe40000000000 */
[C---:B------:R-:W-:Y:S02]  /*1e580*/  ISETP.GE.OR P2, PT, R157.reuse, R220, !P2 ;  /* 0x000000dc9d00720c */ /* 0x040fe40005746670 */
[----:B------:R-:W-:Y:S01]  /*1e590*/  ISETP.GE.OR P4, PT, R157, R217, !P4 ;  /* 0x000000d99d00720c */ /* 0x000fe20006786670 */
[----:B------:R-:W1:Y:S01]  /*1e5a0*/  I2F R145, R132 ;  /* 0x0000008400917306 */ /* 0x000e620000201400 */
[----:B------:R-:W-:Y:S02]  /*1e5b0*/  IADD3 R157, R219, -R148, RZ ;  /* 0x80000094db9d7210 */ /* 0x000fe40007ffe0ff */
[----:B------:R-:W-:Y:S01]  /*1e5c0*/  FSEL R143, R17, -INF , !P6 ;  /* 0xff800000118f7808 */ /* 0x000fe20007000000 */
[----:B--2---:R-:W-:Y:S01]  /*1e5d0*/  FFMA.FTZ R9, -R216, R156, R9 ;  /* 0x0000009cd8097223 */ /* 0x004fe20000010109 */
[-C--:B------:R-:W-:Y:S02]  /*1e5e0*/  ISETP.GE.AND P6, PT, R140, R221.reuse, PT ;  /* 0x000000dd8c00720c */ /* 0x080fe40003fc6270 */
[----:B------:R-:W-:Y:S02]  /*1e5f0*/  FSEL R8, R8, -INF , !P1 ;  /* 0xff80000008087808 */ /* 0x000fe40004800000 */
[C---:B------:R-:W-:Y:S01]  /*1e600*/  ISETP.GE.AND P1, PT, R151.reuse, R221, PT ;  /* 0x000000dd9700720c */ /* 0x040fe20003f26270 */
[----:B------:R-:W2:Y:S01]  /*1e610*/  I2F R154, R154 ;  /* 0x0000009a009a7306 */ /* 0x000ea20000201400 */
[----:B------:R-:W-:Y:S01]  /*1e620*/  IABS R156, R157 ;  /* 0x0000009d009c7213 */ /* 0x000fe20000000000 */
[----:B------:R-:W-:Y:S01]  /*1e630*/  IMAD.IADD R157, R222, 0x1, -R6 ;  /* 0x00000001de9d7824 */ /* 0x000fe200078e0a06 */
[-C--:B------:R-:W-:Y:S01]  /*1e640*/  ISETP.GE.OR P6, PT, R140, R220.reuse, !P6 ;  /* 0x000000dc8c00720c */ /* 0x080fe200077c6670 */
[----:B---3--:R-:W-:Y:S01]  /*1e650*/  FFMA.FTZ R20, -R216, R149, R20 ;  /* 0x00000095d8147223 */ /* 0x008fe20000010114 */
[-C--:B------:R-:W-:Y:S02]  /*1e660*/  ISETP.GE.OR P1, PT, R151, R220.reuse, !P1 ;  /* 0x000000dc9700720c */ /* 0x080fe40004f26670 */
[----:B------:R-:W-:Y:S02]  /*1e670*/  IABS R157, R157 ;  /* 0x0000009d009d7213 */ /* 0x000fe40000000000 */
[----:B------:R-:W-:Y:S01]  /*1e680*/  FSEL R158, R20, -INF , !P6 ;  /* 0xff800000149e7808 */ /* 0x000fe20007000000 */
[----:B------:R-:W3:Y:S01]  /*1e690*/  I2F R141, R141 ;  /* 0x0000008d008d7306 */ /* 0x000ee20000201400 */
[----:B------:R-:W-:Y:S02]  /*1e6a0*/  ISETP.GE.AND P6, PT, R138, R221, PT ;  /* 0x000000dd8a00720c */ /* 0x000fe40003fc6270 */
[C---:B------:R-:W-:Y:S01]  /*1e6b0*/  IADD3 R12, R3.reuse, 0x31, RZ ;  /* 0x00000031030c7810 */ /* 0x040fe20007ffe0ff */
[----:B-1----:R-:W-:Y:S01]  /*1e6c0*/  FFMA.FTZ R14, -R216, R145, R14 ;  /* 0x00000091d80e7223 */ /* 0x002fe2000001010e */
[----:B------:R-:W-:Y:S02]  /*1e6d0*/  IADD3 R132, R3, 0x29, RZ ;  /* 0x0000002903847810 */ /* 0x000fe40007ffe0ff */
[----:B------:R-:W-:Y:S02]  /*1e6e0*/  ISETP.GE.OR P6, PT, R138, R220, !P6 ;  /* 0x000000dc8a00720c */ /* 0x000fe400077c6670 */
[----:B------:R-:W-:Y:S01]  /*1e6f0*/  FSEL R161, R14, -INF , !P3 ;  /* 0xff8000000ea17808 */ /* 0x000fe20005800000 */
[----:B------:R-:W-:Y:S01]  /*1e700*/  IMAD.IADD R4, R222, 0x1, -R132 ;  /* 0x00000001de047824 */ /* 0x000fe200078e0a84 */
[----:B------:R-:W1:Y:S01]  /*1e710*/  I2F R147, R147 ;  /* 0x0000009300937306 */ /* 0x000e620000201400 */
[----:B------:R-:W-:Y:S01]  /*1e720*/  FSEL R160, R21, -INF , !P6 ;  /* 0xff80000015a07808 */ /* 0x000fe20007000000 */
[----:B--2---:R-:W-:Y:S02]  /*1e730*/  FFMA.FTZ R13, -R216, R154, R13 ;  /* 0x0000009ad80d7223 */ /* 0x004fe4000001010d */
[----:B------:R-:W-:Y:S02]  /*1e740*/  IABS R4, R4 ;  /* 0x0000000400047213 */ /* 0x000fe40000000000 */
[C---:B------:R-:W-:Y:S02]  /*1e750*/  ISETP.GE.AND P6, PT, R134.reuse, R221, PT ;  /* 0x000000dd8600720c */ /* 0x040fe40003fc6270 */
[----:B------:R-:W-:Y:S02]  /*1e760*/  FSEL R163, R13, -INF , !P1 ;  /* 0xff8000000da37808 */ /* 0x000fe40004800000 */
[----:B------:R-:W2:Y:S01]  /*1e770*/  I2F R150, R4 ;  /* 0x0000000400967306 */ /* 0x000ea20000201400 */
[-C--:B------:R-:W-:Y:S02]  /*1e780*/  ISETP.GE.AND P3, PT, R134, R218.reuse, PT ;  /* 0x000000da8600720c */ /* 0x080fe40003f66270 */
[----:B------:R-:W-:Y:S01]  /*1e790*/  FSEL R9, R9, -INF , !P2 ;  /* 0xff80000009097808 */ /* 0x000fe20005000000 */
[----:B---3--:R-:W-:Y:S01]  /*1e7a0*/  FFMA.FTZ R15, -R216, R141, R15 ;  /* 0x0000008dd80f7223 */ /* 0x008fe2000001010f */
[----:B------:R-:W-:Y:S02]  /*1e7b0*/  ISETP.GE.AND P2, PT, R151, R218, PT ;  /* 0x000000da9700720c */ /* 0x000fe40003f46270 */
[C---:B------:R-:W-:Y:S02]  /*1e7c0*/  ISETP.GE.OR P6, PT, R134.reuse, R220, !P6 ;  /* 0x000000dc8600720c */ /* 0x040fe400077c6670 */
[-C--:B------:R-:W-:Y:S01]  /*1e7d0*/  ISETP.GE.OR P3, PT, R134, R217.reuse, !P3 ;  /* 0x000000d98600720c */ /* 0x080fe20005f66670 */
[----:B------:R-:W3:Y:S01]  /*1e7e0*/  I2F R142, R142 ;  /* 0x0000008e008e7306 */ /* 0x000ee20000201400 */
[----:B------:R-:W-:Y:S02]  /*1e7f0*/  IADD3 R134, R219, -R134, RZ ;  /* 0x80000086db867210 */ /* 0x000fe40007ffe0ff */
[----:B------:R-:W-:Y:S01]  /*1e800*/  ISETP.GE.OR P2, PT, R151, R217, !P2 ;  /* 0x000000d99700720c */ /* 0x000fe20005746670 */
[----:B-1----:R-:W-:Y:S01]  /*1e810*/  FFMA.FTZ R24, -R216, R147, R24 ;  /* 0x00000093d8187223 */ /* 0x002fe20000010118 */
[----:B------:R-:W-:Y:S02]  /*1e820*/  IABS R134, R134 ;  /* 0x0000008600867213 */ /* 0x000fe40000000000 */
[----:B------:R-:W-:Y:S02]  /*1e830*/  FMNMX.FTZ R14, R139, R2, !PT ;  /* 0x000000028b0e7209 */ /* 0x000fe40007810000 */
[----:B------:R-:W-:Y:S01]  /*1e840*/  FSEL R159, R24, -INF , !P6 ;  /* 0xff800000189f7808 */ /* 0x000fe20007000000 */
[----:B------:R-:W1:Y:S01]  /*1e850*/  I2F R153, R157 ;  /* 0x0000009d00997306 */ /* 0x000e620000201400 */
[----:B------:R-:W-:Y:S02]  /*1e860*/  ISETP.GE.AND P6, PT, R132, R221, PT ;  /* 0x000000dd8400720c */ /* 0x000fe40003fc6270 */
[----:B------:R-:W-:Y:S01]  /*1e870*/  FSEL R10, R10, -INF , !P5 ;  /* 0xff8000000a0a7808 */ /* 0x000fe20006800000 */
[----:B--2---:R-:W-:Y:S01]  /*1e880*/  FFMA.FTZ R25, -R216, R150, R25 ;  /* 0x00000096d8197223 */ /* 0x004fe20000010119 */
[C---:B------:R-:W-:Y:S01]  /*1e890*/  IADD3 R4, R219.reuse, -R146, RZ ;  /* 0x80000092db047210 */ /* 0x040fe20007ffe0ff */
[----:B------:R-:W-:Y:S01]  /*1e8a0*/  IMAD.IADD R146, R219, 0x1, -R140 ;  /* 0x00000001db927824 */ /* 0x000fe200078e0a8c */
[----:B------:R-:W-:Y:S02]  /*1e8b0*/  ISETP.GE.OR P6, PT, R132, R220, !P6 ;  /* 0x000000dc8400720c */ /* 0x000fe400077c6670 */
[----:B------:R-:W-:Y:S01]  /*1e8c0*/  IABS R4, R4 ;  /* 0x0000000400047213 */ /* 0x000fe20000000000 */
[----:B------:R-:W2:Y:S01]  /*1e8d0*/  I2F R151, R156 ;  /* 0x0000009c00977306 */ /* 0x000ea20000201400 */
[----:B------:R-:W-:Y:S02]  /*1e8e0*/  IABS R146, R146 ;  /* 0x0000009200927213 */ /* 0x000fe40000000000 */
[----:B------:R-:W-:Y:S01]  /*1e8f0*/  ISETP.GE.AND P5, PT, R140, R218, PT ;  /* 0x000000da8c00720c */ /* 0x000fe20003fa6270 */
[----:B------:R-:W-:Y:S01]  /*1e900*/  IMAD.MOV.U32 R13, RZ, RZ, R4 ;  /* 0x000000ffff0d7224 */ /* 0x000fe200078e0004 */
[----:B------:R-:W-:Y:S01]  /*1e910*/  MOV R17, R146 ;  /* 0x0000009200117202 */ /* 0x000fe20000000f00 */
[----:B---3--:R-:W-:Y:S01]  /*1e920*/  FFMA.FTZ R11, -R216, R142, R11 ;  /* 0x0000008ed80b7223 */ /* 0x008fe2000001010b */
[----:B------:R-:W-:Y:S02]  /*1e930*/  IADD3 R4, R222, -R12, RZ ;  /* 0x8000000cde047210 */ /* 0x000fe40007ffe0ff */
[----:B------:R-:W-:Y:S01]  /*1e940*/  FSEL R142, R15, -INF , !P2 ;  /* 0xff8000000f8e7808 */ /* 0x000fe20005000000 */
[----:B------:R-:W3:Y:S01]  /*1e950*/  I2F R13, R13 ;  /* 0x0000000d000d7306 */ /* 0x000ee20000201400 */
[----:B------:R-:W-:Y:S02]  /*1e960*/  IABS R4, R4 ;  /* 0x0000000400047213 */ /* 0x000fe40000000000 */
[----:B------:R-:W-:Y:S01]  /*1e970*/  ISETP.GE.AND P2, PT, R132, R218, PT ;  /* 0x000000da8400720c */ /* 0x000fe20003f46270 */
[----:B-1----:R-:W-:Y:S01]  /*1e980*/  FFMA.FTZ R28, -R216, R153, R28 ;  /* 0x00000099d81c7223 */ /* 0x002fe2000001011c */
[----:B------:R-:W-:Y:S02]  /*1e990*/  FSEL R157, R25, -INF , !P6 ;  /* 0xff800000199d7808 */ /* 0x000fe40007000000 */
[----:B------:R-:W-:Y:S02]  /*1e9a0*/  ISETP.GE.AND P6, PT, R6, R221, PT ;  /* 0x000000dd0600720c */ /* 0x000fe40003fc6270 */
[----:B------:R-:W-:Y:S01]  /*1e9b0*/  ISETP.GE.OR P5, PT, R140, R217, !P5 ;  /* 0x000000d98c00720c */ /* 0x000fe20006fa6670 */
[----:B------:R-:W1:Y:S01]  /*1e9c0*/  I2F R17, R17 ;  /* 0x0000001100117306 */ /* 0x000e620000201400 */
[----:B------:R-:W-:Y:S02]  /*1e9d0*/  ISETP.GE.OR P6, PT, R6, R220, !P6 ;  /* 0x000000dc0600720c */ /* 0x000fe400077c6670 */
[----:B------:R-:W-:Y:S01]  /*1e9e0*/  ISETP.GE.AND P1, PT, R148, R218, PT ;  /* 0x000000da9400720c */ /* 0x000fe20003f26270 */
[----:B--2---:R-:W-:Y:S01]  /*1e9f0*/  FFMA.FTZ R18, -R216, R151, R18 ;  /* 0x00000097d8127223 */ /* 0x004fe20000010112 */
[----:B------:R-:W-:Y:S02]  /*1ea00*/  FSEL R152, R28, -INF , !P6 ;  /* 0xff8000001c987808 */ /* 0x000fe40007000000 */
[----:B------:R-:W-:Y:S02]  /*1ea10*/  ISETP.GE.AND P6, PT, R12, R221, PT ;  /* 0x000000dd0c00720c */ /* 0x000fe40003fc6270 */
[C---:B------:R-:W-:Y:S01]  /*1ea20*/  IADD3 R20, R219.reuse, -R138, RZ ;  /* 0x8000008adb147210 */ /* 0x040fe20007ffe0ff */
[----:B------:R-:W2:Y:S01]  /*1ea30*/  I2F R16, R4 ;  /* 0x0000000400107306 */ /* 0x000ea20000201400 */
[----:B------:R-:W-:Y:S01]  /*1ea40*/  ISETP.GE.OR P2, PT, R132, R217, !P2 ;  /* 0x000000d98400720c */ /* 0x000fe20005746670 */
[----:B------:R-:W-:Y:S01]  /*1ea50*/  IMAD.IADD R132, R219, 0x1, -R132 ;  /* 0x00000001db847824 */ /* 0x000fe200078e0a84 */
[----:B------:R-:W-:Y:S01]  /*1ea60*/  ISETP.GE.OR P6, PT, R12, R220, !P6 ;  /* 0x000000dc0c00720c */ /* 0x000fe200077c6670 */
[----:B---3--:R-:W-:Y:S01]  /*1ea70*/  FFMA.FTZ R19, -R216, R13, R19 ;  /* 0x0000000dd8137223 */ /* 0x008fe20000010113 */
[----:B------:R-:W-:Y:S02]  /*1ea80*/  ISETP.GE.OR P1, PT, R148, R217, !P1 ;  /* 0x000000d99400720c */ /* 0x000fe40004f26670 */
[----:B------:R-:W-:Y:S02]  /*1ea90*/  IABS R20, R20 ;  /* 0x0000001400147213 */ /* 0x000fe40000000000 */
[----:B------:R-:W-:Y:S01]  /*1eaa0*/  FSEL R140, R19, -INF , !P0 ;  /* 0xff800000138c7808 */ /* 0x000fe20004000000 */
[----:B------:R-:W3:Y:S01]  /*1eab0*/  I2F R15, R134 ;  /* 0x00000086000f7306 */ /* 0x000ee20000201400 */
[----:B------:R-:W-:Y:S02]  /*1eac0*/  ISETP.GE.AND P0, PT, R12, R218, PT ;  /* 0x000000da0c00720c */ /* 0x000fe40003f06270 */
[----:B------:R-:W-:Y:S01]  /*1ead0*/  IABS R132, R132 ;  /* 0x0000008400847213 */ /* 0x000fe20000000000 */
[----:B-1----:R-:W-:Y:S01]  /*1eae0*/  FFMA.FTZ R22, -R216, R17, R22 ;  /* 0x00000011d8167223 */ /* 0x002fe20000010116 */
[----:B------:R-:W-:Y:S02]  /*1eaf0*/  FMNMX.FTZ R17, R5, R14, !PT ;  /* 0x0000000e05117209 */ /* 0x000fe40007810000 */
[----:B------:R-:W-:Y:S02]  /*1eb00*/  ISETP.GE.OR P0, PT, R12, R217, !P0 ;  /* 0x000000d90c00720c */ /* 0x000fe40004706670 */
[----:B------:R-:W-:Y:S01]  /*1eb10*/  FMNMX.FTZ R14, R8, R17, !PT ;  /* 0x00000011080e7209 */ /* 0x000fe20007810000 */
[----:B------:R-:W1:Y:S01]  /*1eb20*/  I2F R20, R20 ;  /* 0x0000001400147306 */ /* 0x000e620000201400 */
[----:B------:R-:W-:Y:S02]  /*1eb30*/  FSEL R141, R18, -INF , !P1 ;  /* 0xff800000128d7808 */ /* 0x000fe40004800000 */
[----:B------:R-:W-:Y:S01]  /*1eb40*/  FMNMX.FTZ R17, R9, R14, !PT ;  /* 0x0000000e09117209 */ /* 0x000fe20007810000 */
[----:B--2---:R-:W-:Y:S01]  /*1eb50*/  FFMA.FTZ R29, -R216, R16, R29 ;  /* 0x00000010d81d7223 */ /* 0x004fe2000001011d */
[----:B------:R-:W-:Y:S02]  /*1eb60*/  IADD3 R14, R219, -R12, RZ ;  /* 0x8000000cdb0e7210 */ /* 0x000fe40007ffe0ff */
[----:B------:R-:W-:Y:S02]  /*1eb70*/  FMNMX.FTZ R12, R174, R17, !PT ;  /* 0x00000011ae0c7209 */ /* 0x000fe40007810000 */
[C---:B------:R-:W-:Y:S02]  /*1eb80*/  IADD3 R4, R3.reuse, 0x38, RZ ;  /* 0x0000003803047810 */ /* 0x040fe40007ffe0ff */
[----:B------:R-:W-:Y:S02]  /*1eb90*/  IADD3 R3, R3, 0x39, RZ ;  /* 0x0000003903037810 */ /* 0x000fe40007ffe0ff */
[----:B------:R-:W-:Y:S01]  /*1eba0*/  FMNMX.FTZ R16, R137, R0, !PT ;  /* 0x0000000089107209 */ /* 0x000fe20007810000 */
[----:B---3--:R-:W-:Y:S01]  /*1ebb0*/  FFMA.FTZ R26, -R216, R15, R26 ;  /* 0x0000000fd81a7223 */ /* 0x008fe2000001011a */
[----:B------:R-:W-:Y:S01]  /*1ebc0*/  FMNMX.FTZ R15, R163, R12, !PT ;  /* 0x0000000ca30f7209 */ /* 0x000fe20007810000 */
[--C-:B------:R-:W-:Y:S01]  /*1ebd0*/  IMAD.IADD R144, R222, 0x1, -R4.reuse ;  /* 0x00000001de907824 */ /* 0x100fe200078e0a04 */
[----:B------:R-:W-:Y:S01]  /*1ebe0*/  ISETP.GE.AND P1, PT, R6, R218, PT ;  /* 0x000000da0600720c */ /* 0x000fe20003f26270 */
[----:B------:R-:W-:Y:S01]  /*1ebf0*/  IMAD.IADD R136, R222, 0x1, -R3 ;  /* 0x00000001de887824 */ /* 0x000fe200078e0a03 */
[----:B------:R-:W-:Y:S01]  /*1ec00*/  FMNMX.FTZ R12, R162, R15, !PT ;  /* 0x0000000fa20c7209 */ /* 0x000fe20007810000 */
[----:B------:R-:W-:Y:S01]  /*1ec10*/  IMAD.IADD R15, R219, 0x1, -R4 ;  /* 0x00000001db0f7824 */ /* 0x000fe200078e0a04 */
[----:B------:R-:W-:Y:S02]  /*1ec20*/  FMNMX.FTZ R19, R7, R16, !PT ;  /* 0x0000001007137209 */ /* 0x000fe40007810000 */
[----:B------:R-:W-:Y:S01]  /*1ec30*/  ISETP.GE.OR P1, PT, R6, R217, !P1 ;  /* 0x000000d90600720c */ /* 0x000fe20004f26670 */
[----:B-1----:R-:W-:Y:S01]  /*1ec40*/  FFMA.FTZ R23, -R216, R20, R23 ;  /* 0x00000014d8177223 */ /* 0x002fe20000010117 */
[----:B------:R-:W-:Y:S01]  /*1ec50*/  IADD3 R13, R219, -R6, RZ ;  /* 0x80000006db0d7210 */ /* 0x000fe20007ffe0ff */
[----:B------:R-:W-:Y:S01]  /*1ec60*/  IMAD.MOV.U32 R6, RZ, RZ, R132 ;  /* 0x000000ffff067224 */ /* 0x000fe200078e0084 */
[----:B------:R-:W-:Y:S02]  /*1ec70*/  IABS R144, R144 ;  /* 0x0000009000907213 */ /* 0x000fe40000000000 */
[----:B------:R-:W-:Y:S02]  /*1ec80*/  FMNMX.FTZ R17, R143, R12, !PT ;  /* 0x0000000c8f117209 */ /* 0x000fe40007810000 */
[----:B------:R-:W-:Y:S01]  /*1ec90*/  FSEL R11, R11, -INF , !P4 ;  /* 0xff8000000b0b7808 */ /* 0x000fe20006000000 */
[----:B------:R-:W1:Y:S01]  /*1eca0*/  I2F R149, R144 ;  /* 0x0000009000957306 */ /* 0x000e620000201400 */
[----:B------:R-:W-:Y:S02]  /*1ecb0*/  FMNMX.FTZ R16, R10, R19, !PT ;  /* 0x000000130a107209 */ /* 0x000fe40007810000 */
[----:B------:R-:W-:Y:S02]  /*1ecc0*/  IABS R13, R13 ;  /* 0x0000000d000d7213 */ /* 0x000fe40000000000 */
[----:B------:R-:W-:Y:S02]  /*1ecd0*/  IABS R136, R136 ;  /* 0x0000008800887213 */ /* 0x000fe40000000000 */
[----:B------:R-:W-:Y:S02]  /*1ece0*/  FMNMX.FTZ R17, R158, R17, !PT ;  /* 0x000000119e117209 */ /* 0x000fe40007810000 */
[----:B------:R-:W-:Y:S01]  /*1ecf0*/  FMNMX.FTZ R16, R11, R16, !PT ;  /* 0x000000100b107209 */ /* 0x000fe20007810000 */
[----:B------:R-:W2:Y:S01]  /*1ed00*/  I2F R6, R6 ;  /* 0x0000000600067306 */ /* 0x000ea20000201400 */
[----:B------:R-:W-:Y:S02]  /*1ed10*/  IABS R14, R14 ;  /* 0x0000000e000e7213 */ /* 0x000fe40000000000 */
[----:B------:R-:W-:Y:S02]  /*1ed20*/  FMNMX.FTZ R18, R160, R17, !PT ;  /* 0x00000011a0127209 */ /* 0x000fe40007810000 */
[----:B------:R-:W-:Y:S02]  /*1ed30*/  FMNMX.FTZ R17, R161, R16, !PT ;  /* 0x00000010a1117209 */ /* 0x000fe40007810000 */
[----:B------:R-:W-:Y:S02]  /*1ed40*/  IADD3 R12, R219, -R3, RZ ;  /* 0x80000003db0c7210 */ /* 0x000fe40007ffe0ff */
[----:B------:R-:W-:Y:S01]  /*1ed50*/  IABS R15, R15 ;  /* 0x0000000f000f7213 */ /* 0x000fe20000000000 */
[----:B------:R-:W3:Y:S01]  /*1ed60*/  I2F R13, R13 ;  /* 0x0000000d000d7306 */ /* 0x000ee20000201400 */
[----:B------:R-:W-:Y:S02]  /*1ed70*/  FMNMX.FTZ R16, R142, R17, !PT ;  /* 0x000000118e107209 */ /* 0x000fe40007810000 */
[----:B------:R-:W-:Y:S01]  /*1ed80*/  IABS R12, R12 ;  /* 0x0000000c000c7213 */ /* 0x000fe20000000000 */
[----:B-1----:R-:W-:Y:S01]  /*1ed90*/  FFMA.FTZ R32, -R216, R149, R32 ;  /* 0x00000095d8207223 */ /* 0x002fe20000010120 */
[----:B------:R-:W-:Y:S02]  /*1eda0*/  FMNMX.FTZ R17, R141, R16, !PT ;  /* 0x000000108d117209 */ /* 0x000fe40007810000 */
[----:B------:R-:W-:Y:S02]  /*1edb0*/  ISETP.GE.AND P4, PT, R138, R218, PT ;  /* 0x000000da8a00720c */ /* 0x000fe40003f86270 */
[----:B------:R-:W-:Y:S01]  /*1edc0*/  FSEL R156, R22, -INF , !P5 ;  /* 0xff800000169c7808 */ /* 0x000fe20006800000 */
[----:B------:R-:W1:Y:S01]  /*1edd0*/  I2F R136, R136 ;  /* 0x0000008800887306 */ /* 0x000e620000201400 */
[----:B------:R-:W-:Y:S02]  /*1ede0*/  FMNMX.FTZ R18, R159, R18, !PT ;  /* 0x000000129f127209 */ /* 0x000fe40007810000 */
[----:B------:R-:W-:Y:S01]  /*1edf0*/  FMNMX.FTZ R17, R140, R17, !PT ;  /* 0x000000118c117209 */ /* 0x000fe20007810000 */
[----:B--2---:R-:W-:Y:S01]  /*1ee00*/  FFMA.FTZ R27, -R216, R6, R27 ;  /* 0x00000006d81b7223 */ /* 0x004fe2000001011b */
[----:B------:R-:W-:Y:S02]  /*1ee10*/  ISETP.GE.OR P4, PT, R138, R217, !P4 ;  /* 0x000000d98a00720c */ /* 0x000fe40006786670 */
[----:B------:R-:W-:Y:S02]  /*1ee20*/  FSEL R151, R29, -INF , !P6 ;  /* 0xff8000001d977808 */ /* 0x000fe40007000000 */
[----:B------:R-:W-:Y:S01]  /*1ee30*/  FMNMX.FTZ R19, R157, R18, !PT ;  /* 0x000000129d137209 */ /* 0x000fe20007810000 */
[----:B------:R-:W2:Y:S01]  /*1ee40*/  I2F R14, R14 ;  /* 0x0000000e000e7306 */ /* 0x000ea20000201400 */
[----:B------:R-:W-:Y:S02]  /*1ee50*/  FSEL R155, R23, -INF , !P4 ;  /* 0xff800000179b7808 */ /* 0x000fe40006000000 */
[----:B------:R-:W-:Y:S01]  /*1ee60*/  FMNMX.FTZ R18, R156, R17, !PT ;  /* 0x000000119c127209 */ /* 0x000fe20007810000 */
[----:B---3--:R-:W-:Y:S01]  /*1ee70*/  FFMA.FTZ R30, -R216, R13, R30 ;  /* 0x0000000dd81e7223 */ /* 0x008fe2000001011e */
[----:B------:R-:W-:Y:S01]  /*1ee80*/  ISETP.GE.AND P6, PT, R4, R221, PT ;  /* 0x000000dd0400720c */ /* 0x000fe20003fc6270 */
[----:B------:R-:W-:Y:S01]  /*1ee90*/  LDSM.16.MT88.4 R20, [R196+0xc000] ;  /* 0x00c00000c414783b */ /* 0x000fe20000004200 */
[----:B------:R-:W-:Y:S02]  /*1eea0*/  FMNMX.FTZ R16, R152, R19, !PT ;  /* 0x0000001398107209 */ /* 0x000fe40007810000 */
[----:B------:R-:W-:Y:S01]  /*1eeb0*/  FSEL R154, R26, -INF , !P3 ;  /* 0xff8000001a9a7808 */ /* 0x000fe20005800000 */
[----:B------:R-:W3:Y:S01]  /*1eec0*/  I2F R15, R15 ;  /* 0x0000000f000f7306 */ /* 0x000ee20000201400 */
[----:B------:R-:W-:Y:S02]  /*1eed0*/  FMNMX.FTZ R19, R155, R18, !PT ;  /* 0x000000129b137209 */ /* 0x000fe40007810000 */
[----:B------:R-:W-:Y:S01]  /*1eee0*/  ISETP.GE.AND P5, PT, R3, R221, PT ;  /* 0x000000dd0300720c */ /* 0x000fe20003fa6270 */
[----:B-1----:R-:W-:Y:S01]  /*1eef0*/  FFMA.FTZ R33, -R216, R136, R33 ;  /* 0x00000088d8217223 */ /* 0x002fe20000010121 */
[----:B------:R-:W-:Y:S02]  /*1ef00*/  ISETP.GE.OR P6, PT, R4, R220, !P6 ;  /* 0x000000dc0400720c */ /* 0x000fe400077c6670 */
[----:B------:R-:W-:Y:S02]  /*1ef10*/  FMNMX.FTZ R16, R151, R16, !PT ;  /* 0x0000001097107209 */ /* 0x000fe40007810000 */
[----:B------:R-:W-:Y:S01]  /*1ef20*/  FSEL R149, R32, -INF , !P6 ;  /* 0xff80000020957808 */ /* 0x000fe20007000000 */
[----:B------:R-:W1:Y:S01]  /*1ef30*/  I2F R12, R12 ;  /* 0x0000000c000c7306 */ /* 0x000e620000201400 */
[----:B------:R-:W-:Y:S02]  /*1ef40*/  FSEL R153, R27, -INF , !P2 ;  /* 0xff8000001b997808 */ /* 0x000fe40005000000 */
[----:B------:R-:W-:Y:S01]  /*1ef50*/  FMNMX.FTZ R6, R154, R19, !PT ;  /* 0x000000139a067209 */ /* 0x000fe20007810000 */
[----:B--2---:R-:W-:Y:S01]  /*1ef60*/  FFMA.FTZ R31, -R216, R14, R31 ;  /* 0x0000000ed81f7223 */ /* 0x004fe2000001011f */
[----:B------:R-:W-:Y:S02]  /*1ef70*/  ISETP.GE.OR P5, PT, R3, R220, !P5 ;  /* 0x000000dc0300720c */ /* 0x000fe40006fa6670 */
[----:B------:R-:W-:Y:S02]  /*1ef80*/  FMNMX.FTZ R17, R149, R16, !PT ;  /* 0x0000001095117209 */ /* 0x000fe40007810000 */
[----:B------:R-:W-:Y:S02]  /*1ef90*/  FSEL R148, R33, -INF , !P5 ;  /* 0xff80000021947808 */ /* 0x000fe40006800000 */
[----:B------:R-:W-:Y:S02]  /*1efa0*/  FSEL R147, R30, -INF , !P1 ;  /* 0xff8000001e937808 */ /* 0x000fe40004800000 */
[----:B------:R-:W-:Y:S01]  /*1efb0*/  FMNMX.FTZ R6, R153, R6, !PT ;  /* 0x0000000699067209 */ /* 0x000fe20007810000 */
[----:B---3--:R-:W-:Y:S01]  /*1efc0*/  FFMA.FTZ R34, -R216, R15, R34 ;  /* 0x0000000fd8227223 */ /* 0x008fe20000010122 */
[----:B------:R-:W-:Y:S02]  /*1efd0*/  ISETP.GE.AND P3, PT, R4, R218, PT ;  /* 0x000000da0400720c */ /* 0x000fe40003f66270 */
[----:B------:R-:W-:Y:S02]  /*1efe0*/  FMNMX.FTZ R16, R148, R17, !PT ;  /* 0x0000001194107209 */ /* 0x000fe40007810000 */
[----:B------:R-:W-:Y:S02]  /*1eff0*/  FSEL R146, R31, -INF , !P0 ;  /* 0xff8000001f927808 */ /* 0x000fe40004000000 */
[----:B------:R-:W-:Y:S01]  /*1f000*/  FMNMX.FTZ R15, R147, R6, !PT ;  /* 0x00000006930f7209 */ /* 0x000fe20007810000 */
[----:B------:R-:W2:Y:S01]  /*1f010*/  SHFL.BFLY PT, R13, R16, 0x2, 0x1f ;  /* 0x0c401f00100d7f89 */ /* 0x000ea200000e0000 */
[----:B------:R-:W-:Y:S01]  /*1f020*/  ISETP.GE.OR P3, PT, R4, R217, !P3 ;  /* 0x000000d90400720c */ /* 0x000fe20005f66670 */
[----:B-1----:R-:W-:Y:S01]  /*1f030*/  FFMA.FTZ R35, -R216, R12, R35 ;  /* 0x0000000cd8237223 */ /* 0x002fe20000010123 */
        /* <DEDUP_REMOVED lines=8> */
[----:B------:R-:W1:Y:S01]  /*1f0c0*/  SHFL.BFLY PT, R3, R6, 0x2, 0x1f ;  /* 0x0c401f0006037f89 */ /* 0x000e6200000e0000 */
[----:B--2---:R-:W-:Y:S07]  /*1f0d0*/  FMNMX.FTZ R13, R16, R13, !PT ;  /* 0x0000000d100d7209 */ /* 0x004fee0007810000 */
[----:B------:R-:W2:Y:S01]  /*1f0e0*/  SHFL.BFLY PT, R132, R13, 0x1, 0x1f ;  /* 0x0c201f000d847f89 */ /* 0x000ea200000e0000 */
[----:B-1----:R-:W-:Y:S07]  /*1f0f0*/  FMNMX.FTZ R4, R6, R3, !PT ;  /* 0x0000000306047209 */ /* 0x002fee0007810000 */
[----:B------:R-:W1:Y:S01]  /*1f100*/  SHFL.BFLY PT, R3, R4, 0x1, 0x1f ;  /* 0x0c201f0004037f89 */ /* 0x000e6200000e0000 */
[----:B--2---:R-:W-:Y:S04]  /*1f110*/  FMNMX.FTZ R132, R13, R132, !PT ;  /* 0x000000840d847209 */ /* 0x004fe80007810000 */
[----:B------:R-:W-:Y:S01]  /*1f120*/  FSETP.NEU.FTZ.AND P1, PT, R132, -INF , PT ;  /* 0xff8000008400780b */ /* 0x000fe20003f3d000 */
[----:B----4-:R-:W-:Y:S02]  /*1f130*/  FMUL.FTZ R150, R133, R132 ;  /* 0x0000008485967220 */ /* 0x010fe40000410000 */
[----:B------:R-:W2:Y:S03]  /*1f140*/  LDSM.16.MT88.4 R12, [R197+0xc000] ;  /* 0x00c00000c50c783b */ /* 0x000ea60000004200 */
[----:B------:R-:W-:Y:S05]  /*1f150*/  FSEL R150, R150, RZ, P1 ;  /* 0x000000ff96967208 */ /* 0x000fea0000800000 */
[-CC-:B------:R-:W-:Y:S01]  /*1f160*/  FFMA.FTZ R166, R5, R133.reuse, -R150.reuse ;  /* 0x0000008505a67223 */ /* 0x180fe20000010896 */
[----:B------:R-:W-:Y:S01]  /*1f170*/  FSEL R5, R132, RZ, P1 ;  /* 0x000000ff84057208 */ /* 0x000fe20000800000 */
[-CC-:B------:R-:W-:Y:S02]  /*1f180*/  FFMA.FTZ R167, R139, R133.reuse, -R150.reuse ;  /* 0x000000858ba77223 */ /* 0x180fe40000010896 */
[----:B------:R-:W-:Y:S01]  /*1f190*/  FFMA.FTZ R173, R8, R133, -R150 ;  /* 0x0000008508ad7223 */ /* 0x000fe20000010896 */
[----:B-1----:R-:W-:Y:S01]  /*1f1a0*/  FMNMX.FTZ R3, R4, R3, !PT ;  /* 0x0000000304037209 */ /* 0x002fe20007810000 */
        /* <DEDUP_REMOVED lines=26> */
[----:B-1----:R-:W-:Y:S01]  /*1f350*/  F2FP.BF16.PACK_AB R136, R166, R167 ;  /* 0x000000a7a688723e */ /* 0x002fe200000010ff */
        /* <DEDUP_REMOVED lines=9> */
[----:B------:R-:W1:Y:S01]  /*1f3f0*/  MUFU.EX2 R172, R172 ;  /* 0x000000ac00ac7308 */ /* 0x000e620000000800 */
        /* <DEDUP_REMOVED lines=43> */
[----:B-1----:R-:W-:Y:S01]  /*1f6b0*/  F2FP.BF16.PACK_AB R139, R168, R169 ;  /* 0x000000a9a88b723e */ /* 0x002fe200000010ff */
[C---:B------:R-:W-:Y:S02]  /*1f6c0*/  FMUL.FTZ R36, R2.reuse, R36 ;  /* 0x0000002402247220 */ /* 0x040fe40000410000 */
[----:B------:R-:W-:Y:S02]  /*1f6d0*/  FMUL.FTZ R37, R2, R37 ;  /* 0x0000002502257220 */ /* 0x000fe40000410000 */
[C---:B------:R-:W-:Y:S02]  /*1f6e0*/  FMUL.FTZ R38, R0.reuse, R38 ;  /* 0x0000002600267220 */ /* 0x040fe40000410000 */
[C---:B--2---:R-:W-:Y:S01]  /*1f6f0*/  HMMA.16816.F32.BF16 R4, R136.reuse, R12, R4 ;  /* 0x0000000c8804723c */ /* 0x044fe20000041804 */
[----:B------:R-:W-:Y:S01]  /*1f700*/  FMUL.FTZ R39, R0, R39 ;  /* 0x0000002700277220 */ /* 0x000fe20000410000 */
[----:B------:R-:W-:Y:S01]  /*1f710*/  MUFU.EX2 R227, R227 ;  /* 0x000000e300e37308 */ /* 0x000fe20000000800 */
[C---:B------:R-:W-:Y:S02]  /*1f720*/  FMUL.FTZ R40, R2.reuse, R40 ;  /* 0x0000002802287220 */ /* 0x040fe40000410000 */
[C---:B------:R-:W-:Y:S02]  /*1f730*/  FMUL.FTZ R41, R2.reuse, R41 ;  /* 0x0000002902297220 */ /* 0x040fe40000410000 */
[C---:B------:R-:W-:Y:S01]  /*1f740*/  FMUL.FTZ R12, R2.reuse, R120 ;  /* 0x00000078020c7220 */ /* 0x040fe20000410000 */
[C---:B------:R-:W-:Y:S01]  /*1f750*/  HMMA.16816.F32.BF16 R8, R136.reuse, R14, R8 ;  /* 0x0000000e8808723c */ /* 0x040fe20000041808 */
[----:B------:R-:W-:Y:S03]  /*1f760*/  FMUL.FTZ R13, R2, R121 ;  /* 0x00000079020d7220 */ /* 0x000fe60000410000 */
[C---:B------:R-:W-:Y:S01]  /*1f770*/  FMUL.FTZ R42, R0.reuse, R42 ;  /* 0x0000002a002a7220 */ /* 0x040fe20000410000 */
[----:B------:R-:W-:Y:S01]  /*1f780*/  MUFU.EX2 R226, R226 ;  /* 0x000000e200e27308 */ /* 0x000fe20000000800 */
[C---:B------:R-:W-:Y:S02]  /*1f790*/  FMUL.FTZ R43, R0.reuse, R43 ;  /* 0x0000002b002b7220 */ /* 0x040fe40000410000 */
[C---:B------:R-:W-:Y:S04]  /*1f7a0*/  FMUL.FTZ R14, R0.reuse, R122 ;  /* 0x0000007a000e7220 */ /* 0x040fe80000410000 */
[----:B------:R-:W-:Y:S02]  /*1f7b0*/  FMUL.FTZ R15, R0, R123 ;  /* 0x0000007b000f7220 */ /* 0x000fe40000410000 */
[----:B------:R-:W1:Y:S01]  /*1f7c0*/  LDSM.16.MT88.4 R120, [R194+0xc000] ;  /* 0x00c00000c278783b */ /* 0x000e620000004200 */
[C---:B------:R-:W-:Y:S01]  /*1f7d0*/  FMUL.FTZ R44, R2.reuse, R44 ;  /* 0x0000002c022c7220 */ /* 0x040fe20000410000 */
[----:B------:R-:W-:Y:S01]  /*1f7e0*/  MUFU.EX2 R229, R229 ;  /* 0x000000e500e57308 */ /* 0x000fe20000000800 */
[----:B------:R-:W-:Y:S02]  /*1f7f0*/  FMUL.FTZ R45, R2, R45 ;  /* 0x0000002d022d7220 */ /* 0x000fe40000410000 */
[C---:B------:R-:W-:Y:S01]  /*1f800*/  HMMA.16816.F32.BF16 R12, R136.reuse, R20, R12 ;  /* 0x00000014880c723c */ /* 0x040fe2000004180c */
[C---:B------:R-:W-:Y:S02]  /*1f810*/  FMUL.FTZ R46, R0.reuse, R46 ;  /* 0x0000002e002e7220 */ /* 0x040fe40000410000 */
[----:B------:R-:W-:Y:S02]  /*1f820*/  FMUL.FTZ R47, R0, R47 ;  /* 0x0000002f002f7220 */ /* 0x000fe40000410000 */
[C---:B------:R-:W-:Y:S02]  /*1f830*/  FMUL.FTZ R48, R2.reuse, R48 ;  /* 0x0000003002307220 */ /* 0x040fe40000410000 */
[C---:B------:R-:W-:Y:S01]  /*1f840*/  FMUL.FTZ R20, R2.reuse, R112 ;  /* 0x0000007002147220 */ /* 0x040fe20000410000 */
[C---:B------:R-:W-:Y:S01]  /*1f850*/  HMMA.16816.F32.BF16 R16, R136.reuse, R22, R16 ;  /* 0x000000168810723c */ /* 0x040fe20000041810 */
[C---:B------:R-:W-:Y:S01]  /*1f860*/  FMUL.FTZ R21, R2.reuse, R113 ;  /* 0x0000007102157220 */ /* 0x040fe20000410000 */
[----:B------:R-:W-:Y:S02]  /*1f870*/  MUFU.EX2 R228, R228 ;  /* 0x000000e400e47308 */ /* 0x000fe40000000800 */
        /* <DEDUP_REMOVED lines=8> */
[C---:B------:R-:W-:Y:S01]  /*1f900*/  HMMA.16816.F32.BF16 R20, R136.reuse, R28, R20 ;  /* 0x0000001c8814723c */ /* 0x040fe20000041814 */
[----:B------:R-:W-:Y:S02]  /*1f910*/  FMUL.FTZ R53, R2, R53 ;  /* 0x0000003502357220 */ /* 0x000fe40000410000 */
[C---:B------:R-:W-:Y:S01]  /*1f920*/  FMUL.FTZ R54, R0.reuse, R54 ;  /* 0x0000003600367220 */ /* 0x040fe20000410000 */
[----:B------:R-:W-:Y:S01]  /*1f930*/  MUFU.EX2 R230, R230 ;  /* 0x000000e600e67308 */ /* 0x000fe20000000800 */
[----:B------:R-:W-:Y:S02]  /*1f940*/  FMUL.FTZ R55, R0, R55 ;  /* 0x0000003700377220 */ /* 0x000fe40000410000 */
[C---:B------:R-:W-:Y:S01]  /*1f950*/  FMUL.FTZ R28, R2.reuse, R104 ;  /* 0x00000068021c7220 */ /* 0x040fe20000410000 */
[C---:B------:R-:W-:Y:S01]  /*1f960*/  HMMA.16816.F32.BF16 R24, R136.reuse, R30, R24 ;  /* 0x0000001e8818723c */ /* 0x040fe20000041818 */
[C---:B------:R-:W-:Y:S03]  /*1f970*/  FMUL.FTZ R29, R2.reuse, R105 ;  /* 0x00000069021d7220 */ /* 0x040fe60000410000 */
[C---:B------:R-:W-:Y:S02]  /*1f980*/  FMUL.FTZ R56, R2.reuse, R56 ;  /* 0x0000003802387220 */ /* 0x040fe40000410000 */
[----:B------:R-:W-:Y:S01]  /*1f990*/  FMUL.FTZ R57, R2, R57 ;  /* 0x0000003902397220 */ /* 0x000fe20000410000 */
[----:B------:R-:W-:Y:S01]  /*1f9a0*/  MUFU.EX2 R233, R233 ;  /* 0x000000e900e97308 */ /* 0x000fe20000000800 */
[C---:B------:R-:W-:Y:S04]  /*1f9b0*/  FMUL.FTZ R30, R0.reuse, R106 ;  /* 0x0000006a001e7220 */ /* 0x040fe80000410000 */
[C---:B------:R-:W-:Y:S02]  /*1f9c0*/  FMUL.FTZ R31, R0.reuse, R107 ;  /* 0x0000006b001f7220 */ /* 0x040fe40000410000 */
[----:B------:R-:W3:Y:S01]  /*1f9d0*/  LDSM.16.MT88.4 R104, [R196+0xe000] ;  /* 0x00e00000c468783b */ /* 0x000ee20000004200 */
[C---:B------:R-:W-:Y:S02]  /*1f9e0*/  FMUL.FTZ R58, R0.reuse, R58 ;  /* 0x0000003a003a7220 */ /* 0x040fe40000410000 */
[----:B------:R-:W-:Y:S01]  /*1f9f0*/  FMUL.FTZ R59, R0, R59 ;  /* 0x0000003b003b7220 */ /* 0x000fe20000410000 */
[----:B------:R-:W-:Y:S01]  /*1fa00*/  MUFU.EX2 R232, R232 ;  /* 0x000000e800e87308 */ /* 0x000fe20000000800 */
[C---:B-1----:R-:W-:Y:S01]  /*1fa10*/  HMMA.16816.F32.BF16 R28, R136.reuse, R120, R28 ;  /* 0x00000078881c723c */ /* 0x042fe2000004181c */
[C---:B------:R-:W-:Y:S02]  /*1fa20*/  FMUL.FTZ R60, R2.reuse, R60 ;  /* 0x0000003c023c7220 */ /* 0x040fe40000410000 */
        /* <DEDUP_REMOVED lines=8> */
[C---:B--2---:R-:W-:Y:S01]  /*1fab0*/  HMMA.16816.F32.BF16 R36, R136.reuse, R112, R36 ;  /* 0x000000708824723c */ /* 0x044fe20000041824 */
[C---:B------:R-:W-:Y:S03]  /*1fac0*/  FMUL.FTZ R66, R0.reuse, R66 ;  /* 0x0000004200427220 */ /* 0x040fe60000410000 */
        /* <DEDUP_REMOVED lines=9> */
[C---:B---3--:R-:W-:Y:S03]  /*1fb60*/  HMMA.16816.F32.BF16 R44, R136.reuse, R104, R44 ;  /* 0x00000068882c723c */ /* 0x048fe6000004182c */
[C---:B------:R-:W-:Y:S02]  /*1fb70*/  FMUL.FTZ R72, R2.reuse, R72 ;  /* 0x0000004802487220 */ /* 0x040fe40000410000 */
[----:B------:R-:W-:Y:S02]  /*1fb80*/  FMUL.FTZ R73, R2, R73 ;  /* 0x0000004902497220 */ /* 0x000fe40000410000 */
[C---:B------:R-:W-:Y:S01]  /*1fb90*/  FMUL.FTZ R74, R0.reuse, R74 ;  /* 0x0000004a004a7220 */ /* 0x040fe20000410000 */
[----:B------:R-:W-:Y:S01]  /*1fba0*/  MUFU.EX2 R236, R236 ;  /* 0x000000ec00ec7308 */ /* 0x000fe20000000800 */
[----:B------:R-:W-:Y:S01]  /*1fbb0*/  FMUL.FTZ R75, R0, R75 ;  /* 0x0000004b004b7220 */ /* 0x000fe20000410000 */
[C---:B------:R-:W-:Y:S01]  /*1fbc0*/  HMMA.16816.F32.BF16 R48, R136.reuse, R106, R48 ;  /* 0x0000006a8830723c */ /* 0x040fe20000041830 */
[----:B------:R-:W1:Y:S01]  /*1fbd0*/  LDSM.16.MT88.4 R104, [R197+0x10000] ;  /* 0x01000000c568783b */ /* 0x000e620000004200 */
[C---:B------:R-:W-:Y:S02]  /*1fbe0*/  FMUL.FTZ R84, R2.reuse, R84 ;  /* 0x0000005402547220 */ /* 0x040fe40000410000 */
[----:B------:R-:W-:Y:S04]  /*1fbf0*/  FMUL.FTZ R85, R2, R85 ;  /* 0x0000005502557220 */ /* 0x000fe80000410000 */
[C---:B------:R-:W-:Y:S01]  /*1fc00*/  HMMA.16816.F32.BF16 R52, R136.reuse, R100, R52 ;  /* 0x000000648834723c */ /* 0x040fe20000041834 */
[C---:B------:R-:W-:Y:S01]  /*1fc10*/  FMUL.FTZ R86, R0.reuse, R86 ;  /* 0x0000005600567220 */ /* 0x040fe20000410000 */
[----:B------:R-:W-:Y:S02]  /*1fc20*/  MUFU.EX2 R239, R239 ;  /* 0x000000ef00ef7308 */ /* 0x000fe40000000800 */
[----:B------:R-:W-:Y:S02]  /*1fc30*/  FMUL.FTZ R87, R0, R87 ;  /* 0x0000005700577220 */ /* 0x000fe40000410000 */
[-CC-:B------:R-:W-:Y:S02]  /*1fc40*/  FFMA.FTZ R174, R174, R133.reuse, -R150.reuse ;  /* 0x00000085aeae7223 */ /* 0x180fe40000010896 */
[C---:B------:R-:W-:Y:S01]  /*1fc50*/  HMMA.16816.F32.BF16 R56, R136.reuse, R102, R56 ;  /* 0x000000668838723c */ /* 0x040fe20000041838 */
[----:B------:R-:W2:Y:S03]  /*1fc60*/  LDSM.16.MT88.4 R100, [R196+0x10000] ;  /* 0x01000000c464783b */ /* 0x000ea60000004200 */
[----:B------:R-:W-:Y:S01]  /*1fc70*/  FFMA.FTZ R150, R148, R133, -R150 ;  /* 0x0000008594967223 */ /* 0x000fe20000010896 */
[----:B------:R-:W3:Y:S01]  /*1fc80*/  MUFU.EX2 R174, R174 ;  /* 0x000000ae00ae7308 */ /* 0x000ee20000000800 */
[C---:B------:R-:W-:Y:S02]  /*1fc90*/  FMUL.FTZ R88, R2.reuse, R88 ;  /* 0x0000005802587220 */ /* 0x040fe40000410000 */
[C---:B------:R-:W-:Y:S01]  /*1fca0*/  HMMA.16816.F32.BF16 R60, R136.reuse, R108, R60 ;  /* 0x0000006c883c723c */ /* 0x040fe2000004183c */
[----:B------:R-:W-:Y:S03]  /*1fcb0*/  FMUL.FTZ R89, R2, R89 ;  /* 0x0000005902597220 */ /* 0x000fe60000410000 */
[C---:B------:R-:W-:Y:S02]  /*1fcc0*/  FMUL.FTZ R90, R0.reuse, R90 ;  /* 0x0000005a005a7220 */ /* 0x040fe40000410000 */
[----:B------:R-:W-:Y:S01]  /*1fcd0*/  FMUL.FTZ R91, R0, R91 ;  /* 0x0000005b005b7220 */ /* 0x000fe20000410000 */
[----:B------:R4:W-:Y:S01]  /*1fce0*/  MUFU.EX2 R243, R150 ;  /* 0x0000009600f37308 */ /* 0x0009e20000000800 */
[C---:B------:R-:W-:Y:S01]  /*1fcf0*/  HMMA.16816.F32.BF16 R64, R136.reuse, R110, R64 ;  /* 0x0000006e8840723c */ /* 0x040fe20000041840 */
[----:B------:R-:W5:Y:S03]  /*1fd00*/  LDSM.16.MT88.4 R108, [R195+0x10000] ;  /* 0x01000000c36c783b */ /* 0x000f660000004200 */
[C---:B------:R-:W-:Y:S02]  /*1fd10*/  FMUL.FTZ R92, R2.reuse, R92 ;  /* 0x0000005c025c7220 */ /* 0x040fe40000410000 */
[----:B------:R-:W-:Y:S02]  /*1fd20*/  FMUL.FTZ R93, R2, R93 ;  /* 0x0000005d025d7220 */ /* 0x000fe40000410000 */
[C---:B------:R-:W-:Y:S01]  /*1fd30*/  FMUL.FTZ R94, R0.reuse, R94 ;  /* 0x0000005e005e7220 */ /* 0x040fe20000410000 */
[C---:B-1----:R-:W-:Y:S01]  /*1fd40*/  HMMA.16816.F32.BF16 R68, R136.reuse, R104, R68 ;  /* 0x000000688844723c */ /* 0x042fe20000041844 */
[----:B------:R1:W-:Y:S02]  /*1fd50*/  MUFU.EX2 R133, R144 ;  /* 0x0000009000857308 */ /* 0x0003e40000000800 */
[----:B------:R-:W-:Y:S02]  /*1fd60*/  FMUL.FTZ R95, R0, R95 ;  /* 0x0000005f005f7220 */ /* 0x000fe40000410000 */
[C---:B------:R-:W-:Y:S02]  /*1fd70*/  FMUL.FTZ R96, R2.reuse, R96 ;  /* 0x0000006002607220 */ /* 0x040fe40000410000 */
[C---:B------:R-:W-:Y:S01]  /*1fd80*/  FMUL.FTZ R97, R2.reuse, R97 ;  /* 0x0000006102617220 */ /* 0x040fe20000410000 */
[C---:B------:R-:W-:Y:S01]  /*1fd90*/  HMMA.16816.F32.BF16 R72, R136.reuse, R106, R72 ;  /* 0x0000006a8848723c */ /* 0x040fe20000041848 */
[----:B------:R-:W5:Y:S02]  /*1fda0*/  LDSM.16.MT88.4 R104, [R194+0x10000] ;  /* 0x01000000c268783b */ /* 0x000f640000004200 */
[----:B------:R-:W-:Y:S01]  /*1fdb0*/  MUFU.EX2 R238, R238 ;  /* 0x000000ee00ee7308 */ /* 0x000fe20000000800 */
[C---:B------:R-:W-:Y:S02]  /*1fdc0*/  FMUL.FTZ R76, R2.reuse, R76 ;  /* 0x0000004c024c7220 */ /* 0x040fe40000410000 */
[----:B------:R-:W-:Y:S02]  /*1fdd0*/  FMUL.FTZ R77, R2, R77 ;  /* 0x0000004d024d7220 */ /* 0x000fe40000410000 */
[C---:B------:R-:W-:Y:S01]  /*1fde0*/  FMUL.FTZ R78, R0.reuse, R78 ;  /* 0x0000004e004e7220 */ /* 0x040fe20000410000 */
[----:B----4-:R-:W-:Y:S03]  /*1fdf0*/  LDSM.16.MT88.4 R148, [R196+0xf800] ;  /* 0x00f80000c494783b */ /* 0x010fe60000004200 */
[C---:B------:R-:W-:Y:S01]  /*1fe00*/  FMUL.FTZ R79, R0.reuse, R79 ;  /* 0x0000004f004f7220 */ /* 0x040fe20000410000 */
[----:B------:R-:W4:Y:S01]  /*1fe10*/  MUFU.EX2 R241, R241 ;  /* 0x000000f100f17308 */ /* 0x000f220000000800 */
[C---:B------:R-:W-:Y:S02]  /*1fe20*/  FMUL.FTZ R98, R0.reuse, R98 ;  /* 0x0000006200627220 */ /* 0x040fe40000410000 */
[----:B------:R-:W-:Y:S01]  /*1fe30*/  FMUL.FTZ R99, R0, R99 ;  /* 0x0000006300637220 */ /* 0x000fe20000410000 */
[----:B-1----:R-:W-:Y:S01]  /*1fe40*/  LDSM.16.MT88.4 R144, [R197+0xf800] ;  /* 0x00f80000c590783b */ /* 0x002fe20000004200 */
[C---:B------:R-:W-:Y:S01]  /*1fe50*/  FMUL.FTZ R80, R2.reuse, R80 ;  /* 0x0000005002507220 */ /* 0x040fe20000410000 */
[C---:B--2---:R-:W-:Y:S01]  /*1fe60*/  HMMA.16816.F32.BF16 R76, R136.reuse, R100, R76 ;  /* 0x00000064884c723c */ /* 0x044fe2000004184c */
[----:B------:R-:W-:Y:S02]  /*1fe70*/  FMUL.FTZ R81, R2, R81 ;  /* 0x0000005102517220 */ /* 0x000fe40000410000 */
[C---:B------:R-:W-:Y:S01]  /*1fe80*/  FMUL.FTZ R82, R0.reuse, R82 ;  /* 0x0000005200527220 */ /* 0x040fe20000410000 */
[----:B------:R-:W1:Y:S01]  /*1fe90*/  MUFU.EX2 R240, R240 ;  /* 0x000000f000f07308 */ /* 0x000e620000000800 */
[----:B------:R-:W-:Y:S02]  /*1fea0*/  FMUL.FTZ R83, R0, R83 ;  /* 0x0000005300537220 */ /* 0x000fe40000410000 */
[----:B---3--:R-:W-:Y:S01]  /*1feb0*/  F2FP.BF16.PACK_AB R100, R175, R174 ;  /* 0x000000aeaf64723e */ /* 0x008fe200000010ff */
[----:B------:R-:W-:Y:S01]  /*1fec0*/  FFMA.FTZ R167, R2, R225, R167 ;  /* 0x000000e102a77223 */ /* 0x000fe200000100a7 */
[----:B------:R-:W-:Y:S03]  /*1fed0*/  F2FP.BF16.PACK_AB R101, R229, R226 ;  /* 0x000000e2e565723e */ /* 0x000fe600000010ff */
[C---:B------:R-:W-:Y:S01]  /*1fee0*/  HMMA.16816.F32.BF16 R80, R136.reuse, R102, R80 ;  /* 0x000000668850723c */ /* 0x040fe20000041850 */
[----:B------:R-:W-:Y:S01]  /*1fef0*/  MOV R2, R132 ;  /* 0x0000008400027202 */ /* 0x000fe20000000f00 */
[----:B------:R-:W-:Y:S01]  /*1ff00*/  MUFU.EX2 R242, R242 ;  /* 0x000000f200f27308 */ /* 0x000fe20000000800 */
[----:B------:R-:W-:Y:S02]  /*1ff10*/  FFMA.FTZ R171, R0, R223, R171 ;  /* 0x000000df00ab7223 */ /* 0x000fe400000100ab */
[----:B------:R-:W-:Y:S02]  /*1ff20*/  FADD.FTZ R166, R166, R167 ;  /* 0x000000a7a6a67221 */ /* 0x000fe40000010000 */
[----:B------:R-:W-:Y:S01]  /*1ff30*/  F2FP.BF16.PACK_AB R102, R227, R224 ;  /* 0x000000e0e366723e */ /* 0x000fe200000010ff */
[C---:B-----5:R-:W-:Y:S01]  /*1ff40*/  HMMA.16816.F32.BF16 R84, R136.reuse, R108, R84 ;  /* 0x0000006c8854723c */ /* 0x060fe20000041854 */
[----:B------:R-:W-:Y:S03]  /*1ff50*/  F2FP.BF16.PACK_AB R103, R231, R228 ;  /* 0x000000e4e767723e */ /* 0x000fe600000010ff */
[----:B------:R-:W2:Y:S01]  /*1ff60*/  MUFU.EX2 R245, R245 ;  /* 0x000000f500f57308 */ /* 0x000ea20000000800 */
[----:B------:R-:W-:Y:S02]  /*1ff70*/  FADD.FTZ R170, R170, R171 ;  /* 0x000000abaaaa7221 */ /* 0x000fe40000010000 */
[----:B------:R-:W-:Y:S01]  /*1ff80*/  IMAD.MOV.U32 R0, RZ, RZ, R3 ;  /* 0x000000ffff007224 */ /* 0x000fe200078e0003 */
[C---:B------:R-:W-:Y:S01]  /*1ff90*/  HMMA.16816.F32.BF16 R88, R136.reuse, R110, R88 ;  /* 0x0000006e8858723c */ /* 0x040fe20000041858 */
[----:B------:R-:W3:Y:S05]  /*1ffa0*/  LDSM.16.MT88.4 R108, [R196+0xc800] ;  /* 0x00c80000c46c783b */ /* 0x000eea0000004200 */
[----:B------:R-:W5:Y:S02]  /*1ffb0*/  MUFU.EX2 R244, R244 ;  /* 0x000000f400f47308 */ /* 0x000f640000000800 */
[C---:B------:R-:W-:Y:S08]  /*1ffc0*/  HMMA.16816.F32.BF16 R92, R136.reuse, R104, R92 ;  /* 0x00000068885c723c */ /* 0x040ff0000004185c */
[----:B------:R-:W-:Y:S01]  /*1ffd0*/  HMMA.16816.F32.BF16 R96, R136, R106, R96 ;  /* 0x0000006a8860723c */ /* 0x000fe20000041860 */
[----:B------:R-:W3:Y:S06]  /*1ffe0*/  LDSM.16.MT88.4 R104, [R194+0xe800] ;  /* 0x00e80000c268783b */ /* 0x000eec0000004200 */
[----:B----4-:R-:W-:Y:S01]  /*1fff0*/  F2FP.BF16.PACK_AB R136, R241, R238 ;  /* 0x000000eef188723e */ /* 0x010fe200000010ff */
[C---:B------:R-:W-:Y:S01]  /*20000*/  HMMA.16816.F32.BF16 R4, R100.reuse, R112, R4 ;  /* 0x000000706404723c */ /* 0x040fe20000041804 */
[----:B-1----:R-:W-:Y:S03]  /*20010*/  F2FP.BF16.PACK_AB R138, R243, R240 ;  /* 0x000000f0f38a723e */ /* 0x002fe600000010ff */
[----:B--2---:R-:W-:Y:S02]  /*20020*/  F2FP.BF16.PACK_AB R137, R245, R242 ;  /* 0x000000f2f589723e */ /* 0x004fe400000010ff */
[----:B-----5:R-:W-:Y:S02]  /*20030*/  F2FP.BF16.PACK_AB R139, R133, R244 ;  /* 0x000000f4858b723e */ /* 0x020fe400000010ff */
[C---:B------:R-:W-:Y:S01]  /*20040*/  HMMA.16816.F32.BF16 R8, R100.reuse, R114, R8 ;  /* 0x000000726408723c */ /* 0x040fe20000041808 */
[----:B------:R-:W-:Y:S07]  /*20050*/  LDSM.16.MT88.4 R112, [R196+0x10800] ;  /* 0x01080000c470783b */ /* 0x000fee0000004200 */
[C---:B---3--:R-:W-:Y:S08]  /*20060*/  HMMA.16816.F32.BF16 R12, R100.reuse, R108, R12 ;  /* 0x0000006c640c723c */ /* 0x048ff0000004180c */
        /* <DEDUP_REMOVED lines=78> */
[C---:B------:R-:W-:Y:S01]  /*20550*/  HMMA.16816.F32.BF16 R108, R136.reuse, R106, R24 ;  /* 0x0000006a886c723c */ /* 0x040fe20000041818 */
[----:B------:R-:W-:Y:S04]  /*20560*/  FADD.FTZ R226, R226, R17 ;  /* 0x00000011e2e27221 */ /* 0x000fe80000010000 */
[----:B------:R-:W-:Y:S03]  /*20570*/  FADD.FTZ R229, R229, R226 ;  /* 0x000000e2e5e57221 */ /* 0x000fe60000010000 */
        /* <DEDUP_REMOVED lines=26> */
[C---:B---3--:R-:W-:Y:S01]  /*20720*/  HMMA.16816.F32.BF16 R84, R136.reuse, R8, R84 ;  /* 0x000000088854723c */ /* 0x048fe20000041854 */
[----:B------:R-:W-:Y:S04]  /*20730*/  FADD.FTZ R174, R174, R5 ;  /* 0x00000005aeae7221 */ /* 0x000fe80000010000 */
[----:B------:R-:W-:Y:S03]  /*20740*/  FADD.FTZ R175, R175, R174 ;  /* 0x000000aeafaf7221 */ /* 0x000fe60000010000 */
[C---:B------:R-:W-:Y:S01]  /*20750*/  HMMA.16816.F32.BF16 R88, R136.reuse, R10, R88 ;  /* 0x0000000a8858723c */ /* 0x040fe20000041858 */
[----:B------:R-:W-:Y:S04]  /*20760*/  FADD.FTZ R224, R224, R175 ;  /* 0x000000afe0e07221 */ /* 0x000fe80000010000 */
[----:B------:R-:W-:Y:S03]  /*20770*/  FADD.FTZ R227, R227, R224 ;  /* 0x000000e0e3e37221 */ /* 0x000fe60000010000 */
[C---:B--2---:R-:W-:Y:S01]  /*20780*/  HMMA.16816.F32.BF16 R92, R136.reuse, R12, R92 ;  /* 0x0000000c885c723c */ /* 0x044fe2000004185c */
[----:B------:R-:W-:Y:S04]  /*20790*/  FADD.FTZ R230, R230, R227 ;  /* 0x000000e3e6e67221 */ /* 0x000fe80000010000 */
[----:B------:R-:W-:Y:S03]  /*207a0*/  FADD.FTZ R233, R233, R230 ;  /* 0x000000e6e9e97221 */ /* 0x000fe60000010000 */
[----:B------:R-:W-:Y:S01]  /*207b0*/  HMMA.16816.F32.BF16 R96, R136, R14, R96 ;  /* 0x0000000e8860723c */ /* 0x000fe20000041860 */
[----:B------:R-:W-:Y:S04]  /*207c0*/  FADD.FTZ R232, R232, R233 ;  /* 0x000000e9e8e87221 */ /* 0x000fe80000010000 */
[----:B------:R-:W-:Y:S04]  /*207d0*/  FADD.FTZ R235, R235, R232 ;  /* 0x000000e8ebeb7221 */ /* 0x000fe80000010000 */
[----:B------:R-:W-:Y:S04]  /*207e0*/  FADD.FTZ R238, R238, R235 ;  /* 0x000000ebeeee7221 */ /* 0x000fe80000010000 */
[----:B------:R-:W-:Y:S04]  /*207f0*/  FADD.FTZ R241, R241, R238 ;  /* 0x000000eef1f17221 */ /* 0x000fe80000010000 */
[----:B------:R-:W-:Y:S04]  /*20800*/  FADD.FTZ R240, R240, R241 ;  /* 0x000000f1f0f07221 */ /* 0x000fe80000010000 */
[----:B------:R-:W-:Y:S01]  /*20810*/  FADD.FTZ R225, R243, R240 ;  /* 0x000000f0f3e17221 */ /* 0x000fe20000010000 */
[----:B------:R-:W-:-:S05]  /*20820*/  @P0 BRA `(.L_x_6350) ;  /* 0xffffb7a000000947 */ /* 0x000fca000383ffff */
.L_x_6341:
        /* <DEDUP_REMOVED lines=11> */
.L_x_6364:
[----:B--23--:R-:W-:Y:S01]  /*208e0*/  FADD.FTZ R225, R6, R225 ;  /* 0x000000e106e17221 */ /* 0x00cfe20000010000 */
[----:B------:R-:W-:Y:S05]  /*208f0*/  BRA.DIV ~URZ, `(.L_x_6352) ;  /* 0x00001be27f007947 */ /* 0x000fea000b800000 */
[----:B------:R-:W2:Y:S04]  /*20900*/  SHFL.BFLY PT, R0, R223, 0x2, 0x1f ;  /* 0x0c401f00df007f89 */ /* 0x000ea800000e0000 */
[----:B------:R-:W3:Y:S01]  /*20910*/  SHFL.BFLY PT, R10, R225, 0x1, 0x1f ;  /* 0x0c201f00e10a7f89 */ /* 0x000ee200000e0000 */
[----:B--2---:R-:W-:Y:S02]  /*20920*/  FADD.FTZ R7, R0, R223 ;  /* 0x000000df00077221 */ /* 0x004fe40000010000 */
[----:B---3--:R-:W-:-:S03]  /*20930*/  FADD.FTZ R10, R225, R10 ;  /* 0x0000000ae10a7221 */ /* 0x008fc60000010000 */
[----:B------:R2:W3:Y:S04]  /*20940*/  SHFL.BFLY PT, R6, R7, 0x1, 0x1f ;  /* 0x0c201f0007067f89 */ /* 0x0004e800000e0000 */
.L_x_6365:
        /* <DEDUP_REMOVED lines=266> */
.L_x_6354:
[----:B------:R-:W-:Y:S02]  /*219f0*/  ULDC.64 UR4, c[0x0][0x118] ;  /* 0x0000460000047ab9 */ /* 0x000fe40000000a00 */
[----:B------:R-:W2:Y:S04]  /*21a00*/  LD.E R2, [R8.64+0x60] ;  /* 0x0000600408027980 */ /* 0x000ea8000c101900 */
[----:B------:R-:W3:Y:S01]  /*21a10*/  LD.E R10, [R8.64+0xb4] ;  /* 0x0000b404080a7980 */ /* 0x000ee2000c101900 */
[----:B--2---:R-:W-:-:S04]  /*21a20*/  IMAD R205, R2, R205, R208 ;  /* 0x000000cd02cd7224 */ /* 0x004fc800078e02d0 */
[----:B---3--:R-:W-:Y:S02]  /*21a30*/  IMAD R10, R10, R205, RZ ;  /* 0x000000cd0a0a7224 */ /* 0x008fe400078e02ff */
.L_x_6355:
[----:B------:R-:W-:Y:S05]  /*21a40*/  BSYNC B0 ;  /* 0x0000000000007941 */ /* 0x000fea0003800000 */
.L_x_6353:
        /* <DEDUP_REMOVED lines=48> */
.L_x_6357:
[----:B---34-:R-:W-:Y:S05]  /*21d50*/  BSYNC B0 ;  /* 0x0000000000007941 */ /* 0x018fea0003800000 */
.L_x_6356:
[----:B------:R-:W-:Y:S01]  /*21d60*/  LEA.HI R3, R5, R4, RZ, 0x3 ;  /* 0x0000000405037211 */ /* 0x000fe200078f18ff */
[----:B------:R-:W-:Y:S01]  /*21d70*/  ULDC.64 UR4, c[0x0][0x118] ;  /* 0x0000460000047ab9 */ /* 0x000fe20000000a00 */
[----:B------:R-:W-:Y:S01]  /*21d80*/  IMAD.SHL.U32 R207, R207, 0x40, RZ ;  /* 0x00000040cfcf7824 */ /* 0x000fe200078e00ff */
[----:B------:R-:W-:Y:S01]  /*21d90*/  LEA.HI R15, R15, R2, RZ, 0x3 ;  /* 0x000000020f0f7211 */ /* 0x000fe200078f18ff */
[----:B------:R-:W-:Y:S01]  /*21da0*/  IMAD R7, R67, R208, RZ ;  /* 0x000000d043077224 */ /* 0x000fe200078e02ff */
[----:B------:R-:W-:Y:S01]  /*21db0*/  LOP3.LUT R3, R3, 0xfffffff8, RZ, 0xc0, !PT ;  /* 0xfffffff803037812 */ /* 0x000fe200078ec0ff */
[----:B-1----:R1:W5:Y:S01]  /*21dc0*/  LD.E R8, [R8.64+0xc0] ;  /* 0x0000c00408087980 */ /* 0x002362000c101900 */
[----:B------:R-:W-:Y:S01]  /*21dd0*/  IMAD R5, R69, R207, RZ ;  /* 0x000000cf45057224 */ /* 0x000fe200078e02ff */
[----:B------:R-:W-:Y:S02]  /*21de0*/  BSSY B0, `(.L_x_6358) ;  /* 0x0000025000007945 */ /* 0x000fe40003800000 */
[----:B------:R-:W-:Y:S01]  /*21df0*/  IMAD.IADD R3, R4, 0x1, -R3 ;  /* 0x0000000104037824 */ /* 0x000fe200078e0a03 */
[----:B------:R-:W-:-:S03]  /*21e00*/  SHF.R.S32.HI R4, RZ, 0x1f, R207 ;  /* 0x0000001fff047819 */ /* 0x000fc600000114cf */
[----:B------:R-:W-:Y:S01]  /*21e10*/  IMAD.SHL.U32 R10, R3, 0x8, RZ ;  /* 0x00000008030a7824 */ /* 0x000fe200078e00ff */
[----:B------:R-:W-:Y:S01]  /*21e20*/  LOP3.LUT R3, R15, 0xfffffff8, RZ, 0xc0, !PT ;  /* 0xfffffff80f037812 */ /* 0x000fe200078ec0ff */
[----:B------:R-:W-:Y:S01]  /*21e30*/  IMAD R5, R68, R4, R5 ;  /* 0x0000000444057224 */ /* 0x000fe200078e0205 */
[----:B------:R-:W-:Y:S02]  /*21e40*/  SHF.R.S32.HI R15, RZ, 0x3, R15 ;  /* 0x00000003ff0f7819 */ /* 0x000fe4000001140f */
[----:B------:R-:W-:Y:S01]  /*21e50*/  SHF.R.S32.HI R11, RZ, 0x1f, R10 ;  /* 0x0000001fff0b7819 */ /* 0x000fe2000001140a */
[----:B------:R-:W-:Y:S01]  /*21e60*/  IMAD.IADD R3, R2, 0x1, -R3 ;  /* 0x0000000102037824 */ /* 0x000fe200078e0a03 */
[----:B------:R-:W-:-:S03]  /*21e70*/  SHF.R.S32.HI R2, RZ, 0x1f, R208 ;  /* 0x0000001fff027819 */ /* 0x000fc600000114d0 */
[----:B------:R-:W-:-:S04]  /*21e80*/  IMAD.WIDE.U32 R12, R68, R207, R10 ;  /* 0x000000cf440c7225 */ /* 0x000fc800078e000a */
[----:B------:R-:W-:Y:S01]  /*21e90*/  IMAD.IADD R207, R210, 0x1, -R207 ;  /* 0x00000001d2cf7824 */ /* 0x000fe200078e0acf */
[----:B------:R-:W-:Y:S01]  /*21ea0*/  IADD3 R4, P0, R6, R12, RZ ;  /* 0x0000000c06047210 */ /* 0x000fe20007f1e0ff */
[----:B------:R-:W-:Y:S02]  /*21eb0*/  IMAD.SHL.U32 R3, R3, 0x8, RZ ;  /* 0x0000000803037824 */ /* 0x000fe400078e00ff */
[----:B------:R-:W-:Y:S01]  /*21ec0*/  IMAD R2, R66, R2, R7 ;  /* 0x0000000242027224 */ /* 0x000fe200078e0207 */
[----:B------:R-:W-:Y:S02]  /*21ed0*/  IADD3.X R5, R0, R13, R5, P0, !PT ;  /* 0x0000000d00057210 */ /* 0x000fe400007fe405 */
[----:B------:R-:W-:Y:S02]  /*21ee0*/  ISETP.GE.AND P0, PT, R15, R207, PT ;  /* 0x000000cf0f00720c */ /* 0x000fe40003f06270 */
[----:B------:R-:W-:Y:S01]  /*21ef0*/  IADD3 R7, R3, 0x40, RZ ;  /* 0x0000004003077810 */ /* 0x000fe20007ffe0ff */
[----:B------:R-:W-:Y:S01]  /*21f00*/  IMAD.WIDE.U32 R66, R66, R208, R4 ;  /* 0x000000d042427225 */ /* 0x000fe200078e0004 */
[----:B------:R-:W-:-:S02]  /*21f10*/  SHF.R.S32.HI R5, RZ, 0x1f, R15 ;  /* 0x0000001fff057819 */ /* 0x000fc4000001140f */
[----:B------:R-:W-:Y:S01]  /*21f20*/  IADD3 R3, R3, 0x80, RZ ;  /* 0x0000008003037810 */ /* 0x000fe20007ffe0ff */
[----:B------:R-:W-:-:S06]  /*21f30*/  IMAD.IADD R65, R67, 0x1, R2 ;  /* 0x0000000143417824 */ /* 0x000fcc00078e0202 */
[----:B------:R-:W-:Y:S05]  /*21f40*/  @P0 BRA `(.L_x_6359) ;  /* 0x000000e000000947 */ /* 0x000fea0003800000 */
[----:B-1----:R-:W-:Y:S01]  /*21f50*/  IMAD R0, R69, R15, RZ ;  /* 0x0000000f45007224 */ /* 0x002fe200078e02ff */
        /* <DEDUP_REMOVED lines=13> */
.L_x_6359:
[----:B-1----:R-:W-:Y:S05]  /*22030*/  BSYNC B0 ;  /* 0x0000000000007941 */ /* 0x002fea0003800000 */
.L_x_6358:
[----:B------:R-:W-:Y:S01]  /*22040*/  IADD3 R0, R15, 0x10, RZ ;  /* 0x000000100f007810 */ /* 0x000fe20007ffe0ff */
[----:B------:R-:W-:Y:S03]  /*22050*/  BSSY B0, `(.L_x_6360) ;  /* 0x0000014000007945 */ /* 0x000fe60003800000 */
[----:B------:R-:W-:-:S13]  /*22060*/  ISETP.GE.AND P0, PT, R0, R207, PT ;  /* 0x000000cf0000720c */ /* 0x000fda0003f06270 */
[----:B------:R-:W-:Y:S05]  /*22070*/  @P0 BRA `(.L_x_6361) ;  /* 0x0000011000000947 */ /* 0x000fea0003800000 */
[----:B------:R-:W-:Y:S01]  /*22080*/  IADD3 R13, P0, R15, 0x10, RZ ;  /* 0x000000100f0d7810 */ /* 0x000fe20007f1e0ff */
        /* <DEDUP_REMOVED lines=16> */
.L_x_6361:
[----:B------:R-:W-:Y:S05]  /*22190*/  BSYNC B0 ;  /* 0x0000000000007941 */ /* 0x000fea0003800000 */
.L_x_6360:
        /* <DEDUP_REMOVED lines=21> */
.L_x_6363:
[----:B------:R-:W-:Y:S05]  /*222f0*/  BSYNC B0 ;  /* 0x0000000000007941 */ /* 0x000fea0003800000 */
.L_x_6362:
[----:B------:R-:W-:-:S04]  /*22300*/  IADD3 R0, R15, 0x30, RZ ;  /* 0x000000300f007810 */ /* 0x000fc80007ffe0ff */
[----:B------:R-:W-:Y:S01]  /*22310*/  ISETP.GE.AND P0, PT, R0, R207, PT ;  /* 0x000000cf0000720c */ /* 0x000fe20003f06270 */
[----:B------:R-:W-:-:S12]  /*22320*/  IMAD.MOV.U32 R207, RZ, RZ, 0x0 ;  /* 0x00000000ffcf7424 */ /* 0x000fd800078e00ff */
[----:B------:R-:W-:Y:S05]  /*22330*/  @P0 RET.REL.NODEC R206 `(_ZN5flash24flash_fwd_splitkv_kernelI23Flash_fwd_kernel_traitsILi192ELi64ELi64ELi4ELb0ELb0EN7cutlass10bfloat16_tE19Flash_kernel_traitsILi192ELi64ELi64ELi4ES3_EELb0ELb1ELb1ELb0ELb0ELb0ELb0ELb1EEEvNS_16Flash_fwd_paramsE) ;  /* 0xfffddcc0ce000950 */ /* 0x000fea0003c3ffff */
        /* <DEDUP_REMOVED lines=17> */
[----:B------:R-:W-:Y:S05]  /*22450*/  @P0 RET.REL.NODEC R206 `(_ZN5flash24flash_fwd_splitkv_kernelI23Flash_fwd_kernel_traitsILi192ELi64ELi64ELi4ELb0ELb0EN7cutlass10bfloat16_tE19Flash_kernel_traitsILi192ELi64ELi64ELi4ES3_EELb0ELb1ELb1ELb0ELb0ELb0ELb0ELb1EEEvNS_16Flash_fwd_paramsE) ;  /* 0xfffddba0ce000950 */ /* 0x000fea0003c3ffff */
[----:B------:R-:W-:Y:S01]  /*22460*/  MOV R207, 0x0 ;  /* 0x0000000000cf7802 */ /* 0x000fe20000000f00 */
[----:B------:R-:W-:-:S02]  /*22470*/  ULDC.64 UR4, c[0x0][0x118] ;  /* 0x0000460000047ab9 */ /* 0x000fc40000000a00 */
[----:B------:R3:W-:Y:S01]  /*22480*/  ST.E.128 [R4.64+0x100], R60 ;  /* 0x0001003c04007985 */ /* 0x0007e2000c101d04 */
[----:B------:R-:W-:Y:S05]  /*22490*/  RET.REL.NODEC R206 `(_ZN5flash24flash_fwd_splitkv_kernelI23Flash_fwd_kernel_traitsILi192ELi64ELi64ELi4ELb0ELb0EN7cutlass10bfloat16_tE19Flash_kernel_traitsILi192ELi64ELi64ELi4ES3_EELb0ELb1ELb1ELb0ELb0ELb0ELb0ELb1EEEvNS_16Flash_fwd_paramsE) ;  /* 0xfffddb60ce007950 */ /* 0x000fea0003c3ffff */
.L_x_6351:
[----:B------:R-:W-:Y:S02]  /*224a0*/  MOV R6, 0x2 ;  /* 0x0000000200067802 */ /* 0x000fe40000000f00 */
[----:B------:R-:W-:Y:S02]  /*224b0*/  MOV R4, 0x224d0 ;  /* 0x000224d000047802 */ /* 0x000fe40000000f00 */
[----:B-1---5:R-:W-:Y:S05]  /*224c0*/  CALL.REL.NOINC `($__internal_28_$__cuda_sm70_shflsync_bfly_p) ;  /* 0x000000f000007944 */ /* 0x022fea0003c00000 */
[----:B-12---:R-:W-:Y:S05]  /*224d0*/  BRA `(.L_x_6364) ;  /* 0xffffe40000007947 */ /* 0x006fea000383ffff */
.L_x_6352:
[----:B------:R-:W-:Y:S02]  /*224e0*/  MOV R6, 0x1 ;  /* 0x0000000100067802 */ /* 0x000fe40000000f00 */
[----:B------:R-:W-:Y:S02]  /*224f0*/  MOV R4, 0x22510 ;  /* 0x0002251000047802 */ /* 0x000fe40000000f00 */
[----:B-1---5:R-:W-:Y:S05]  /*22500*/  CALL.REL.NOINC `($__internal_28_$__cuda_sm70_shflsync_bfly_p) ;  /* 0x000000b000007944 */ /* 0x022fea0003c00000 */
[----:B--2---:R-:W-:Y:S01]  /*22510*/  FADD.FTZ R10, R225, R6 ;  /* 0x00000006e10a7221 */ /* 0x004fe20000010000 */
[----:B-1----:R-:W-:Y:S02]  /*22520*/  MOV R225, R223 ;  /* 0x000000df00e17202 */ /* 0x002fe40000000f00 */
[----:B------:R-:W-:Y:S02]  /*22530*/  MOV R6, 0x2 ;  /* 0x0000000200067802 */ /* 0x000fe40000000f00 */
[----:B------:R-:W-:-:S02]  /*22540*/  MOV R4, 0x22560 ;  /* 0x0002256000047802 */ /* 0x000fc40000000f00 */
[----:B------:R-:W-:Y:S05]  /*22550*/  CALL.REL.NOINC `($__internal_28_$__cuda_sm70_shflsync_bfly_p) ;  /* 0x0000006000007944 */ /* 0x000fea0003c00000 */
[----:B--2---:R-:W-:Y:S01]  /*22560*/  FADD.FTZ R7, R223, R6 ;  /* 0x00000006df077221 */ /* 0x004fe20000010000 */
[----:B------:R-:W-:-:S02]  /*22570*/  MOV R6, 0x1 ;  /* 0x0000000100067802 */ /* 0x000fc40000000f00 */
[----:B------:R-:W-:Y:S02]  /*22580*/  MOV R4, 0x225b0 ;  /* 0x000225b000047802 */ /* 0x000fe40000000f00 */
[----:B-1----:R-:W-:Y:S02]  /*22590*/  MOV R225, R7 ;  /* 0x0000000700e17202 */ /* 0x002fe40000000f00 */
[----:B------:R-:W-:Y:S05]  /*225a0*/  CALL.REL.NOINC `($__internal_28_$__cuda_sm70_shflsync_bfly_p) ;  /* 0x0000001000007944 */ /* 0x000fea0003c00000 */
[----:B-12---:R-:W-:Y:S05]  /*225b0*/  BRA `(.L_x_6365) ;  /* 0xffffe39000007947 */ /* 0x006fea000383ffff */
        .weak           $__internal_28_$__cuda_sm70_shflsync_bfly_p
        .type           $__internal_28_$__cuda_sm70_shflsync_bfly_p,@function
        .size           $__internal_28_$__cuda_sm70_shflsync_bfly_p,(.L_x_7811 - $__internal_28_$__cuda_sm70_shflsync_bfly_p)
$__internal_28_$__cuda_sm70_shflsync_bfly_p:
[----:B------:R-:W-:Y:S01]  /*225c0*/  MOV R12, R4 ;  /* 0x00000004000c7202 */ /* 0x000fe20000000f00 */
[----:B------:R-:W-:Y:S04]  /*225d0*/  WARPSYNC R0 ;  /* 0x0000000000007348 */ /* 0x000fe80003800000 */
[----:B------:R-:W-:Y:S01]  /*225e0*/  MOV R13, 0x0 ;  /* 0x00000000000d7802 */ /* 0x000fe20000000f00 */
[----:B------:R1:W2:Y:S03]  /*225f0*/  SHFL.BFLY PT, R6, R225, R6, R5 ;  /* 0x0c000006e1067389 */ /* 0x0002a600000e0005 */
[----:B------:R-:W-:Y:S05]  /*22600*/  RET.REL.NODEC R12 `(_ZN5flash24flash_fwd_splitkv_kernelI23Flash_fwd_kernel_traitsILi192ELi64ELi64ELi4ELb0ELb0EN7cutlass10bfloat16_tE19Flash_kernel_traitsILi192ELi64ELi64ELi4ES3_EELb0ELb1ELb1ELb0ELb0ELb0ELb0ELb1EEEvNS_16Flash_fwd_paramsE) ;  /* 0xfffdd9f00c007950 */ /* 0x000fea0003c3ffff */
.L_x_6366:
        /* <DEDUP_REMOVED lines=15> */
.L_x_7811:


//--------------------- .text._ZN5flash24flash_fwd_splitkv_kernelI23Flash_fwd_kernel_traitsILi192ELi64ELi64ELi4ELb0ELb0EN7cutlass10bfloat16_tE19Flash_kernel_traitsILi192ELi64ELi64ELi4ES3_EELb0ELb1ELb1ELb0ELb0ELb1ELb0ELb1EEEvNS_16Flash_fwd_paramsE --------------------------
	.section	.text._ZN5flash24flash_fwd_splitkv_kernelI23Flash_fwd_kernel_traitsILi192ELi64ELi64ELi4ELb0ELb0EN7cutlass10bfloat16_tE19Flash_kernel_traitsILi192ELi64ELi64ELi4ES3_EELb0ELb1ELb1ELb0ELb0ELb1ELb0ELb1EEEvNS_16Flash_fwd_paramsE,"ax",@progbits
	.sectioninfo	@"SHI_REGISTERS=254"
	.align	128
        .global         _ZN5flash24flash_fwd_splitkv_kernelI23Flash_fwd_kernel_traitsILi192ELi64ELi64ELi4ELb0ELb0EN7cutlass10bfloat16_tE19Flash_kernel_traitsILi192ELi64ELi64ELi4ES3_EELb0ELb1ELb1ELb0ELb0ELb1ELb0ELb1EEEvNS_16Flash_fwd_paramsE
        .type           _ZN5flash24flash_fwd_splitkv_kernelI23Flash_fwd_kernel_traitsILi192ELi64ELi64ELi4ELb0ELb0EN7cutlass10bfloat16_tE19Flash_kernel_traitsILi192ELi64ELi64ELi4ES3_EELb0ELb1ELb1ELb0ELb0ELb1ELb0ELb1EEEvNS_16Flash_fwd_paramsE,@function
        .size           _ZN5flash24flash_fwd_splitkv_kernelI23Flash_fwd_kernel_traitsILi192ELi64ELi64ELi4ELb0ELb0EN7cutlass10bfloat16_tE19Flash_kernel_traitsILi192ELi64ELi64ELi4ES3_EELb0ELb1ELb1ELb0ELb0ELb1ELb0ELb1EEEvNS_16Flash_fwd_paramsE,(.L_x_7813 - _ZN5flash24flash_fwd_splitkv_kernelI23Flash_fwd_kernel_traitsILi192ELi64ELi64ELi4ELb0ELb0EN7cutlass10bfloat16_tE19Flash_kernel_traitsILi192ELi64ELi64ELi4ES3_EELb0ELb1ELb1ELb0ELb0ELb1ELb0ELb1EEEvNS_16Flash_fwd_paramsE)
        .other          _ZN5flash24flash_fwd_splitkv_kernelI23Flash_fwd_kernel_traitsILi192ELi64ELi64ELi4ELb0ELb0EN7cutlass10bfloat16_tE19Flash_kernel_traitsILi192ELi64ELi64ELi4ES3_EELb0ELb1ELb1ELb0ELb0ELb1ELb0ELb1EEEvNS_16Flash_fwd_paramsE,@"STO_CUDA_ENTRY STV_DEFAULT"
_ZN5flash24flash_fwd_splitkv_kernelI23Flash_fwd_kernel_traitsILi192ELi64ELi64ELi4ELb0ELb0EN7cutlass10bfloat16_tE19Flash_kernel_traitsILi192ELi64ELi64ELi4ES3_EELb0ELb1ELb1ELb0ELb0ELb1ELb0ELb1EEEvNS_16Flash_fwd_paramsE:
.text._ZN5flash24flash_fwd_splitkv_kernelI23Flash_fwd_kernel_traitsILi192ELi64ELi64ELi4ELb0ELb0EN7cutlass10bfloat16_tE19Flash_kernel_traitsILi192ELi64ELi64ELi4ES3_EELb0ELb1ELb1ELb0ELb0ELb1ELb0ELb1EEEvNS_16Flash_fwd_paramsE:
        /* <DEDUP_REMOVED lines=9> */
[----:B-123--:R-:W-:Y:S05]  /*0090*/  CALL.REL.NOINC `($_ZN5flash24flash_fwd_splitkv_kernelI23Flash_fwd_kernel_traitsILi192ELi64ELi64ELi4ELb0ELb0EN7cutlass10bfloat16_tE19Flash_kernel_traitsILi192ELi64ELi64ELi4ES3_EELb0ELb1ELb1ELb0ELb0ELb1ELb0ELb1EEEvNS_16Flash_fwd_paramsE$_ZN5flash30compute_attn_1rowblock_splitkvI23Flash_fwd_kernel_traitsILi192ELi64ELi64ELi4ELb0ELb0EN7cutlass10bfloat16_tE19Flash_kernel_traitsILi192ELi64ELi64ELi4ES3_EELb0ELb1ELb1ELb0ELb0ELb1ELb0ELb1ENS_16Flash_fwd_paramsEEEvRKT8_iiiii) ;  /* 0x0000002000007944 */ /* 0x00efea0003c00000 */
[----:B------:R-:W-:Y:S05]  /*00a0*/  BSYNC B4 ;  /* 0x0000000000047941 */ /* 0x000fea0003800000 */
.L_x_6367:
[----:B------:R-:W-:Y:S05]  /*00b0*/  EXIT ;  /* 0x000000000000794d */ /* 0x000fea0003800000 */
        .type           $_ZN5flash24flash_fwd_splitkv_kernelI23Flash_fwd_kernel_traitsILi192ELi64ELi64ELi4ELb0ELb0EN7cutlass10bfloat16_tE19Flash_kernel_traitsILi192ELi64ELi64ELi4ES3_EELb0ELb1ELb1ELb0ELb0ELb1ELb0ELb1EEEvNS_16Flash_fwd_paramsE$_ZN5flash30compute_attn_1rowblock_splitkvI23Flash_fwd_kernel_traitsILi192ELi64ELi64ELi4ELb0ELb0EN7cutlass10bfloat16_tE19Flash_kernel_traitsILi192ELi64ELi64ELi4ES3_EELb0ELb1ELb1ELb0ELb0ELb1ELb0ELb1ENS_16Flash_fwd_paramsEEEvRKT8_iiiii,@function
        .size           $_ZN5flash24flash_fwd_splitkv_kernelI23Flash_fwd_kernel_traitsILi192ELi64ELi64ELi4ELb0ELb0EN7cutlass10bfloat16_tE19Flash_kernel_traitsILi192ELi64ELi64ELi4ES3_EELb0ELb1ELb1ELb0ELb0ELb1ELb0ELb1EEEvNS_16Flash_fwd_paramsE$_ZN5flash30compute_attn_1rowblock_splitkvI23Flash_fwd_kernel_traitsILi192ELi64ELi64ELi4ELb0ELb0EN7cutlass10bfloat16_tE19Flash_kernel_traitsILi192ELi64ELi64ELi4ES3_EELb0ELb1ELb1ELb0ELb0ELb1ELb0ELb1ENS_16Flash_fwd_paramsEEEvRKT8_iiiii,($__internal_29_$__cuda_sm70_shflsync_bfly_p - $_ZN5flash24flash_fwd_splitkv_kernelI23Flash_fwd_kernel_traitsILi192ELi64ELi64ELi4ELb0ELb0EN7cutlass10bfloat16_tE19Flash_kernel_traitsILi192ELi64ELi64ELi4ES3_EELb0ELb1ELb1ELb0ELb0ELb1ELb0ELb1EEEvNS_16Flash_fwd_paramsE$_ZN5flash30compute_attn_1rowblock_splitkvI23Flash_fwd_kernel_traitsILi192ELi64ELi64ELi4ELb0ELb0EN7cutlass10bfloat16_tE19Flash_kernel_traitsILi192ELi64ELi64ELi4ES3_EELb0ELb1ELb1ELb0ELb0ELb1ELb0ELb1ENS_16Flash_fwd_paramsEEEvRKT8_iiiii)
$_ZN5flash24flash_fwd_splitkv_kernelI23Flash_fwd_kernel_traitsILi192ELi64ELi64ELi4ELb0ELb0EN7cutlass10bfloat16_tE19Flash_kernel_traitsILi192ELi64ELi64ELi4ES3_EELb0ELb1ELb1ELb0ELb0ELb1ELb0ELb1EEEvNS_16Flash_fwd_paramsE$_ZN5flash30compute_attn_1rowblock_splitkvI23Flash_fwd_kernel_traitsILi192ELi64ELi64ELi4ELb0ELb0EN7cutlass10bfloat16_tE19Flash_kernel_traitsILi192ELi64ELi64ELi4ES3_EELb0ELb1ELb1ELb0ELb0ELb1ELb0ELb1ENS_16Flash_fwd_paramsEEEvRKT8_iiiii:
        /* <DEDUP_REMOVED lines=20> */
.L_x_6369:
[----:B------:R-:W-:Y:S05]  /*0200*/  BSYNC B0 ;  /* 0x0000000000007941 */ /* 0x000fea0003800000 */
.L_x_6368:
        /* <DEDUP_REMOVED lines=17> */
.L_x_6371:
[----:B-1----:R1:W5:Y:S02]  /*0320*/  LD.E R3, [R18.64+0xb8] ;  /* 0x0000b80612037980 */ /* 0x002364000c101900 */
.L_x_6372:
[----:B------:R-:W-:Y:S05]  /*0330*/  BSYNC B0 ;  /* 0x0000000000007941 */ /* 0x000fea0003800000 */
.L_x_6370:
        /* <DEDUP_REMOVED lines=10> */
.L_x_6374:
[----:B------:R-:W2:Y:S01]  /*03e0*/  LD.E.64 R2, [R18.64+0x108] ;  /* 0x0001080612027980 */ /* 0x000ea2000c101b00 */
[----:B------:R-:W-:Y:S01]  /*03f0*/  BSSY B0, `(.L_x_6376) ;  /* 0x0000006000007945 */ /* 0x000fe20003800000 */
[----:B------:R-:W-:Y:S01]  /*0400*/  IMAD.MOV.U32 R57, RZ, RZ, RZ ;  /* 0x000000ffff397224 */ /* 0x000fe200078e00ff */
[----:B--2---:R-:W-:-:S04]  /*0410*/  ISETP.NE.U32.AND P0, PT, R2, RZ, PT ;  /* 0x000000ff0200720c */ /* 0x004fc80003f05070 */
[----:B------:R-:W-:-:S13]  /*0420*/  ISETP.NE.AND.EX P0, PT, R3, RZ, PT, P0 ;  /* 0x000000ff0300720c */ /* 0x000fda0003f05300 */
[----:B------:R-:W-:Y:S05]  /*0430*/  @!P0 BRA `(.L_x_6377) ;  /* 0x0000001000008947 */ /* 0x000fea0003800000 */
[----:B------:R1:W5:Y:S02]  /*0440*/  LD.E R57, [R18.64+0xbc] ;  /* 0x0000bc0612397980 */ /* 0x000364000c101900 */
.L_x_6377:
[----:B------:R-:W-:Y:S05]  /*0450*/  BSYNC B0 ;  /* 0x0000000000007941 */ /* 0x000fea0003800000 */
.L_x_6376:
[----:B-----5:R-:W-:Y:S02]  /*0460*/  IADD3 R57, R76, R57, RZ ;  /* 0x000000394c397210 */ /* 0x020fe40007ffe0ff */
.L_x_6375:
[----:B------:R-:W-:Y:S05]  /*0470*/  BSYNC B1 ;  /* 0x0000000000017941 */ /* 0x000fea0003800000 */
.L_x_6373:
[----:B------:R-:W-:Y:S01]  /*0480*/  IMAD.SHL.U32 R69, R215, 0x40, RZ ;  /* 0x00000040d7457824 */ /* 0x000fe200078e00ff */
[----:B------:R-:W-:Y:S01]  /*0490*/  MOV R2, R214 ;  /* 0x000000d600027202 */ /* 0x000fe20000000f00 */
[----:B------:R-:W-:-:S03]  /*04a0*/  IMAD.MOV.U32 R3, RZ, RZ, 0x0 ;  /* 0x00000000ff037424 */ /* 0x000fc600078e00ff */
[----:B------:R-:W-:-:S13]  /*04b0*/  ISETP.GT.AND P0, PT, R218, R69, PT ;  /* 0x00000045da00720c */ /* 0x000fda0003f04270 */
[----:B------:R-:W-:Y:S05]  /*04c0*/  @!P0 RET.REL.NODEC R2 `(_ZN5flash24flash_fwd_splitkv_kernelI23Flash_fwd_kernel_traitsILi192ELi64ELi64ELi4ELb0ELb0EN7cutlass10bfloat16_tE19Flash_kernel_traitsILi192ELi64ELi64ELi4ES3_EELb0ELb1ELb1ELb0ELb0ELb1ELb0ELb1EEEvNS_16Flash_fwd_paramsE) ;  /* 0xfffffb3002008950 */ /* 0x000fea0003c3ffff */
        /* <DEDUP_REMOVED lines=85> */
.L_x_6380:
[----:B------:R-:W-:Y:S05]  /*0a20*/  BSYNC B0 ;  /* 0x0000000000007941 */ /* 0x000fea0003800000 */
.L_x_6379:
        /* <DEDUP_REMOVED lines=20> */
.L_x_6382:
[----:B------:R-:W-:Y:S05]  /*0b70*/  BSYNC B0 ;  /* 0x0000000000007941 */ /* 0x000fea0003800000 */
.L_x_6381:
        /* <DEDUP_REMOVED lines=20> */
.L_x_6384:
[----:B------:R-:W-:Y:S05]  /*0cc0*/  BSYNC B0 ;  /* 0x0000000000007941 */ /* 0x000fea0003800000 */
.L_x_6383:
        /* <DEDUP_REMOVED lines=19> */
.L_x_6386:
[----:B------:R-:W-:Y:S05]  /*0e00*/  BSYNC B0 ;  /* 0x0000000000007941 */ /* 0x000fea0003800000 */
.L_x_6385:
        /* <DEDUP_REMOVED lines=16> */
[----:B------:R-:W-:Y:S05]  /*0f10*/  @P4 RET.REL.NODEC R214 `(_ZN5flash24flash_fwd_splitkv_kernelI23Flash_fwd_kernel_traitsILi192ELi64ELi64ELi4ELb0ELb0EN7cutlass10bfloat16_tE19Flash_kernel_traitsILi192ELi64ELi64ELi4ES3_EELb0ELb1ELb1ELb0ELb0ELb1ELb0ELb1EEEvNS_16Flash_fwd_paramsE) ;  /* 0xfffff0e0d6004950 */ /* 0x000fea0003c3ffff */
[----:B-1----:R-:W-:Y:S02]  /*0f20*/  MOV R5, 0x7f800000 ;  /* 0x7f80000000057802 */ /* 0x002fe40000000f00 */
[----:B------:R-:W-:-:S03]  /*0f30*/  MOV R215, 0x0 ;  /* 0x0000000000d77802 */ /* 0x000fc60000000f00 */
[----:B------:R1:W-:Y:S01]  /*0f40*/  ST.E [R2.64+0xc0], R5 ;  /* 0x0000c00502007985 */ /* 0x0003e2000c101906 */
[----:B------:R-:W-:Y:S05]  /*0f50*/  RET.REL.NODEC R214 `(_ZN5flash24flash_fwd_splitkv_kernelI23Flash_fwd_kernel_traitsILi192ELi64ELi64ELi4ELb0ELb0EN7cutlass10bfloat16_tE19Flash_kernel_traitsILi192ELi64ELi64ELi4ES3_EELb0ELb1ELb1ELb0ELb0ELb1ELb0ELb1EEEvNS_16Flash_fwd_paramsE) ;  /* 0xfffff0a0d6007950 */ /* 0x000fea0003c3ffff */
.L_x_6378:
        /* <DEDUP_REMOVED lines=105> */
.L_x_6388:
        /* <DEDUP_REMOVED lines=80> */
.L_x_6389:
[----:B-1----:R-:W-:Y:S05]  /*1af0*/  BSYNC B0 ;  /* 0x0000000000007941 */ /* 0x002fea0003800000 */
.L_x_6387:
        /* <DEDUP_REMOVED lines=276> */
.L_x_6484:
        /* <DEDUP_REMOVED lines=19> */
.L_x_6392:
[----:B------:R-:W-:Y:S05]  /*2d70*/  BSYNC B0 ;  /* 0x0000000000007941 */ /* 0x000fea0003800000 */
.L_x_6391:
        /* <DEDUP_REMOVED lines=18> */
.L_x_6394:
[----:B------:R-:W-:Y:S05]  /*2ea0*/  BSYNC B0 ;  /* 0x0000000000007941 */ /* 0x000fea0003800000 */
.L_x_6393:
        /* <DEDUP_REMOVED lines=18> */
.L_x_6396:
[----:B------:R-:W-:Y:S05]  /*2fd0*/  BSYNC B0 ;  /* 0x0000000000007941 */ /* 0x000fea0003800000 */
.L_x_6395:
        /* <DEDUP_REMOVED lines=18> */
.L_x_6398:
[----:B------:R-:W-:Y:S05]  /*3100*/  BSYNC B0 ;  /* 0x0000000000007941 */ /* 0x000fea0003800000 */
.L_x_6397:
        /* <DEDUP_REMOVED lines=65> */
.L_x_6405:
[----:B------:R-:W-:Y:S05]  /*3520*/  BSYNC B0 ;  /* 0x0000000000007941 */ /* 0x000fea0003800000 */
.L_x_6404:
        /* <DEDUP_REMOVED lines=50> */
.L_x_6407:
[----:B------:R-:W-:Y:S05]  /*3850*/  BSYNC B0 ;  /* 0x0000000000007941 */ /* 0x000fea0003800000 */
.L_x_6406:
        /* <DEDUP_REMOVED lines=49> */
.L_x_6403:
[----:B------:R-:W-:Y:S05]  /*3b70*/  BSYNC B1 ;  /* 0x0000000000017941 */ /* 0x000fea0003800000 */
.L_x_6402:
        /* <DEDUP_REMOVED lines=63> */
.L_x_6411:
[----:B------:R-:W-:Y:S05]  /*3f70*/  BSYNC B0 ;  /* 0x0000000000007941 */ /* 0x000fea0003800000 */
.L_x_6410:
        /* <DEDUP_REMOVED lines=53> */
.L_x_6413:
[----:B------:R-:W-:Y:S05]  /*42d0*/  BSYNC B0 ;  /* 0x0000000000007941 */ /* 0x000fea0003800000 */
.L_x_6412:
        /* <DEDUP_REMOVED lines=52> */
.L_x_6409:
[----:B------:R-:W-:Y:S05]  /*4620*/  BSYNC B1 ;  /* 0x0000000000017941 */ /* 0x000fea0003800000 */
.L_x_6408:
        /* <DEDUP_REMOVED lines=63> */
.L_x_6417:
[----:B------:R-:W-:Y:S05]  /*4a20*/  BSYNC B0 ;  /* 0x0000000000007941 */ /* 0x000fea0003800000 */
.L_x_6416:
        /* <DEDUP_REMOVED lines=53> */
.L_x_6419:
[----:B------:R-:W-:Y:S05]  /*4d80*/  BSYNC B0 ;  /* 0x0000000000007941 */ /* 0x000fea0003800000 */
.L_x_6418:
        /* <DEDUP_REMOVED lines=52> */
.L_x_6415:
[----:B------:R-:W-:Y:S05]  /*50d0*/  BSYNC B1 ;  /* 0x0000000000017941 */ /* 0x000fea0003800000 */
.L_x_6414:
        /* <DEDUP_REMOVED lines=65> */
.L_x_6423:
[----:B------:R-:W-:Y:S05]  /*54f0*/  BSYNC B0 ;  /* 0x0000000000007941 */ /* 0x000fea0003800000 */
.L_x_6422:
        /* <DEDUP_REMOVED lines=53> */
.L_x_6425:
[----:B------:R-:W-:Y:S05]  /*5850*/  BSYNC B0 ;  /* 0x0000000000007941 */ /* 0x000fea0003800000 */
.L_x_6424:
        /* <DEDUP_REMOVED lines=52> */
.L_x_6421:
[----:B------:R-:W-:Y:S05]  /*5ba0*/  BSYNC B1 ;  /* 0x0000000000017941 */ /* 0x000fea0003800000 */
.L_x_6420:
[----:B------:R-:W2:Y:S02]  /*5bb0*/  LD.E R3, [R18.64+0xd0] ;  /* 0x0000d00612037980 */ /* 0x000ea4000c101900 */
[----:B--2---:R-:W-:Y:S05]  /*5bc0*/  IMAD.U32 R3, R3, -0x20, RZ ;  /* 0xffffffe003037824 */ /* 0x004fea00078e00ff */
[C---:B------:R-:W-:Y:S02]  /*5bd0*/  LEA R16, P1, R3.reuse, R16, 0x1 ;  /* 0x0000001003107211 */ /* 0x040fe400078208ff */
[C---:B------:R-:W-:Y:S02]  /*5be0*/  LEA R58, P0, R3.reuse, R58, 0x1 ;  /* 0x0000003a033a7211 */ /* 0x040fe400078008ff */
[C---:B------:R-:W-:Y:S02]  /*5bf0*/  LEA.HI.X.SX32 R17, R3.reuse, R17, 0x1, P1 ;  /* 0x0000001103117211 */ /* 0x040fe400008f0eff */
[----:B------:R-:W-:Y:S01]  /*5c00*/  LEA.HI.X.SX32 R59, R3, R59, 0x1, P0 ;  /* 0x0000003b033b7211 */ /* 0x000fe200000f0eff */
[----:B------:R-:W-:-:S05]  /*5c10*/  BRA `(.L_x_6426) ;  /* 0x00004ec000007947 */ /* 0x000fca0003800000 */
.L_x_6401:
        /* <DEDUP_REMOVED lines=89> */
.L_x_6432:
[----:B------:R-:W-:Y:S05]  /*61b0*/  BSYNC B0 ;  /* 0x0000000000007941 */ /* 0x000fea0003800000 */
.L_x_6431:
[----:B-----5:R2:W-:Y:S02]  /*61c0*/  ST.E.128 [R130.64], R48 ;  /* 0x0000003082007985 */ /* 0x0205e4000c101d06 */
.L_x_6430:
[----:B------:R-:W-:Y:S05]  /*61d0*/  BSYNC B1 ;  /* 0x0000000000017941 */ /* 0x000fea0003800000 */
.L_x_6429:
        /* <DEDUP_REMOVED lines=87> */
.L_x_6436:
[----:B------:R-:W-:Y:S05]  /*6750*/  BSYNC B0 ;  /* 0x0000000000007941 */ /* 0x000fea0003800000 */
.L_x_6435:
[----:B-----5:R3:W-:Y:S02]  /*6760*/  ST.E.128 [R130.64+0x80], R48 ;  /* 0x0000803082007985 */ /* 0x0207e4000c101d06 */
.L_x_6434:
[----:B------:R-:W-:Y:S05]  /*6770*/  BSYNC B1 ;  /* 0x0000000000017941 */ /* 0x000fea0003800000 */
.L_x_6433:
        /* <DEDUP_REMOVED lines=86> */
.L_x_6438:
[----:B------:R-:W-:Y:S05]  /*6ce0*/  BSYNC B0 ;  /* 0x0000000000007941 */ /* 0x000fea0003800000 */
.L_x_6437:
[----:B-----5:R3:W-:Y:S02]  /*6cf0*/  ST.E.128 [R130.64+0x100], R48 ;  /* 0x0001003082007985 */ /* 0x0207e4000c101d06 */
.L_x_6428:
[----:B------:R-:W-:Y:S05]  /*6d00*/  BSYNC B2 ;  /* 0x0000000000027941 */ /* 0x000fea0003800000 */
.L_x_6427:
        /* <DEDUP_REMOVED lines=97> */
.L_x_6444:
[----:B------:R-:W-:Y:S05]  /*7320*/  BSYNC B0 ;  /* 0x0000000000007941 */ /* 0x000fea0003800000 */
.L_x_6443:
[C---:B------:R-:W-:Y:S04]  /*7330*/  LEA R2, P0, R208.reuse, R130, 0x1 ;  /* 0x00000082d0027211 */ /* 0x040fe800078008ff */
[----:B------:R-:W-:Y:S05]  /*7340*/  LEA.HI.X R3, R208, R131, R209, 0x1, P0 ;  /* 0x00000083d0037211 */ /* 0x000fea00000f0cd1 */
[----:B-----5:R3:W-:Y:S04]  /*7350*/  ST.E.128 [R2.64], R48 ;  /* 0x0000003002007985 */ /* 0x0207e8000c101d06 */
.L_x_6442:
[----:B------:R-:W-:Y:S05]  /*7360*/  BSYNC B1 ;  /* 0x0000000000017941 */ /* 0x000fea0003800000 */
.L_x_6441:
        /* <DEDUP_REMOVED lines=92> */
.L_x_6448:
[----:B------:R-:W-:Y:S05]  /*7930*/  BSYNC B0 ;  /* 0x0000000000007941 */ /* 0x000fea0003800000 */
.L_x_6447:
[C---:B------:R-:W-:Y:S04]  /*7940*/  LEA R2, P0, R95.reuse, R130, 0x1 ;  /* 0x000000825f027211 */ /* 0x040fe800078008ff */
[----:B------:R-:W-:Y:S05]  /*7950*/  LEA.HI.X R3, R95, R131, R96, 0x1, P0 ;  /* 0x000000835f037211 */ /* 0x000fea00000f0c60 */
[----:B-----5:R3:W-:Y:S04]  /*7960*/  ST.E.128 [R2.64], R48 ;  /* 0x0000003002007985 */ /* 0x0207e8000c101d06 */
.L_x_6446:
[----:B------:R-:W-:Y:S05]  /*7970*/  BSYNC B1 ;  /* 0x0000000000017941 */ /* 0x000fea0003800000 */
.L_x_6445:
        /* <DEDUP_REMOVED lines=91> */
.L_x_6450:
[----:B------:R-:W-:Y:S05]  /*7f30*/  BSYNC B0 ;  /* 0x0000000000007941 */ /* 0x000fea0003800000 */
.L_x_6449:
[C---:B------:R-:W-:Y:S04]  /*7f40*/  LEA R2, P0, R91.reuse, R130, 0x1 ;  /* 0x000000825b027211 */ /* 0x040fe800078008ff */
[----:B------:R-:W-:Y:S05]  /*7f50*/  LEA.HI.X R3, R91, R131, R92, 0x1, P0 ;  /* 0x000000835b037211 */ /* 0x000fea00000f0c5c */
[----:B-----5:R3:W-:Y:S04]  /*7f60*/  ST.E.128 [R2.64], R48 ;  /* 0x0000003002007985 */ /* 0x0207e8000c101d06 */
.L_x_6440:
[----:B------:R-:W-:Y:S05]  /*7f70*/  BSYNC B2 ;  /* 0x0000000000027941 */ /* 0x000fea0003800000 */
.L_x_6439:
        /* <DEDUP_REMOVED lines=97> */
.L_x_6456:
[----:B------:R-:W-:Y:S05]  /*8590*/  BSYNC B0 ;  /* 0x0000000000007941 */ /* 0x000fea0003800000 */
.L_x_6455:
[C---:B------:R-:W-:Y:S04]  /*85a0*/  LEA R2, P0, R97.reuse, R130, 0x1 ;  /* 0x0000008261027211 */ /* 0x040fe800078008ff */
[----:B------:R-:W-:Y:S05]  /*85b0*/  LEA.HI.X R3, R97, R131, R98, 0x1, P0 ;  /* 0x0000008361037211 */ /* 0x000fea00000f0c62 */
[----:B-----5:R3:W-:Y:S04]  /*85c0*/  ST.E.128 [R2.64], R48 ;  /* 0x0000003002007985 */ /* 0x0207e8000c101d06 */
.L_x_6454:
[----:B------:R-:W-:Y:S05]  /*85d0*/  BSYNC B1 ;  /* 0x0000000000017941 */ /* 0x000fea0003800000 */
.L_x_6453:
        /* <DEDUP_REMOVED lines=92> */
.L_x_6460:
[----:B------:R-:W-:Y:S05]  /*8ba0*/  BSYNC B0 ;  /* 0x0000000000007941 */ /* 0x000fea0003800000 */
.L_x_6459:
[C---:B------:R-:W-:Y:S04]  /*8bb0*/  LEA R2, P0, R93.reuse, R130, 0x1 ;  /* 0x000000825d027211 */ /* 0x040fe800078008ff */
[----:B------:R-:W-:Y:S05]  /*8bc0*/  LEA.HI.X R3, R93, R131, R94, 0x1, P0 ;  /* 0x000000835d037211 */ /* 0x000fea00000f0c5e */
[----:B-----5:R3:W-:Y:S04]  /*8bd0*/  ST.E.128 [R2.64], R48 ;  /* 0x0000003002007985 */ /* 0x0207e8000c101d06 */
.L_x_6458:
[----:B------:R-:W-:Y:S05]  /*8be0*/  BSYNC B1 ;  /* 0x0000000000017941 */ /* 0x000fea0003800000 */
.L_x_6457:
        /* <DEDUP_REMOVED lines=91> */
.L_x_6462:
[----:B------:R-:W-:Y:S05]  /*91a0*/  BSYNC B0 ;  /* 0x0000000000007941 */ /* 0x000fea0003800000 */
.L_x_6461:
[C---:B------:R-:W-:Y:S04]  /*91b0*/  LEA R2, P0, R89.reuse, R130, 0x1 ;  /* 0x0000008259027211 */ /* 0x040fe800078008ff */
[----:B------:R-:W-:Y:S05]  /*91c0*/  LEA.HI.X R3, R89, R131, R90, 0x1, P0 ;  /* 0x0000008359037211 */ /* 0x000fea00000f0c5a */
[----:B-----5:R3:W-:Y:S04]  /*91d0*/  ST.E.128 [R2.64], R48 ;  /* 0x0000003002007985 */ /* 0x0207e8000c101d06 */
.L_x_6452:
[----:B------:R-:W-:Y:S05]  /*91e0*/  BSYNC B2 ;  /* 0x0000000000027941 */ /* 0x000fea0003800000 */
.L_x_6451:
        /* <DEDUP_REMOVED lines=98> */
.L_x_6468:
[----:B------:R-:W-:Y:S05]  /*9810*/  BSYNC B0 ;  /* 0x0000000000007941 */ /* 0x000fea0003800000 */
.L_x_6467:
[----:B------:R-:W-:Y:S02]  /*9820*/  IMAD R0, R65, 0x60, RZ ;  /* 0x0000006041007824 */ /* 0x000fe400078e02ff */
[----:B------:R-:W-:Y:S05]  /*9830*/  IMAD.WIDE.U32 R2, R64, 0x60, R130 ;  /* 0x0000006040027825 */ /* 0x000fea00078e0082 */
[----:B------:R-:W-:Y:S05]  /*9840*/  IADD3 R3, R3, R0, RZ ;  /* 0x0000000003037210 */ /* 0x000fea0007ffe0ff */
[----:B-----5:R3:W-:Y:S02]  /*9850*/  ST.E.128 [R2.64], R48 ;  /* 0x0000003002007985 */ /* 0x0207e4000c101d06 */
.L_x_6466:
[----:B------:R-:W-:Y:S05]  /*9860*/  BSYNC B1 ;  /* 0x0000000000017941 */ /* 0x000fea0003800000 */
.L_x_6465:
        /* <DEDUP_REMOVED lines=92> */
.L_x_6472:
[----:B------:R-:W-:Y:S05]  /*9e30*/  BSYNC B0 ;  /* 0x0000000000007941 */ /* 0x000fea0003800000 */
.L_x_6471:
[C---:B------:R-:W-:Y:S04]  /*9e40*/  LEA R2, P0, R88.reuse, R130, 0x1 ;  /* 0x0000008258027211 */ /* 0x040fe800078008ff */
[----:B------:R-:W-:Y:S05]  /*9e50*/  LEA.HI.X R3, R88, R131, R87, 0x1, P0 ;  /* 0x0000008358037211 */ /* 0x000fea00000f0c57 */
[----:B-----5:R3:W-:Y:S04]  /*9e60*/  ST.E.128 [R2.64], R48 ;  /* 0x0000003002007985 */ /* 0x0207e8000c101d06 */
.L_x_6470:
[----:B------:R-:W-:Y:S05]  /*9e70*/  BSYNC B1 ;  /* 0x0000000000017941 */ /* 0x000fea0003800000 */
.L_x_6469:
        /* <DEDUP_REMOVED lines=91> */
.L_x_6474:
[----:B------:R-:W-:Y:S05]  /*a430*/  BSYNC B0 ;  /* 0x0000000000007941 */ /* 0x000fea0003800000 */
.L_x_6473:
[C---:B------:R-:W-:Y:S04]  /*a440*/  LEA R2, P0, R86.reuse, R130, 0x1 ;  /* 0x0000008256027211 */ /* 0x040fe800078008ff */
[----:B------:R-:W-:Y:S05]  /*a450*/  LEA.HI.X R3, R86, R131, R85, 0x1, P0 ;  /* 0x0000008356037211 */ /* 0x000fea00000f0c55 */
[----:B-----5:R3:W-:Y:S04]  /*a460*/  ST.E.128 [R2.64], R48 ;  /* 0x0000003002007985 */ /* 0x0207e8000c101d06 */
.L_x_6464:
[----:B------:R-:W-:Y:S05]  /*a470*/  BSYNC B2 ;  /* 0x0000000000027941 */ /* 0x000fea0003800000 */
.L_x_6463:
[----:B---3--:R-:W3:Y:S02]  /*a480*/  LD.E R3, [R18.64+0xd0] ;  /* 0x0000d00612037980 */ /* 0x008ee4000c101900 */
[----:B---3--:R-:W-:Y:S05]  /*a490*/  IMAD.U32 R3, R3, -0x20, RZ ;  /* 0xffffffe003037824 */ /* 0x008fea00078e00ff */
[C---:B------:R-:W-:Y:S02]  /*a4a0*/  LEA R128, P1, R3.reuse, R128, 0x1 ;  /* 0x0000008003807211 */ /* 0x040fe400078208ff */
[C---:B------:R-:W-:Y:S02]  /*a4b0*/  LEA R126, P0, R3.reuse, R126, 0x1 ;  /* 0x0000007e037e7211 */ /* 0x040fe400078008ff */
[C---:B------:R-:W-:Y:S02]  /*a4c0*/  LEA.HI.X.SX32 R129, R3.reuse, R129, 0x1, P1 ;  /* 0x0000008103817211 */ /* 0x040fe400008f0eff */
[----:B------:R-:W-:Y:S01]  /*a4d0*/  LEA.HI.X.SX32 R127, R3, R127, 0x1, P0 ;  /* 0x0000007f037f7211 */ /* 0x000fe200000f0eff */
[----:B------:R-:W-:-:S05]  /*a4e0*/  BRA `(.L_x_6426) ;  /* 0x000005f000007947 */ /* 0x000fca0003800000 */
.L_x_6400:
        /* <DEDUP_REMOVED lines=11> */
.L_x_6476:
[----:B------:R-:W-:Y:S05]  /*a5a0*/  BSYNC B0 ;  /* 0x0000000000007941 */ /* 0x000fea0003800000 */
.L_x_6475:
        /* <DEDUP_REMOVED lines=27> */
.L_x_6478:
[----:B------:R-:W-:Y:S05]  /*a760*/  BSYNC B0 ;  /* 0x0000000000007941 */ /* 0x000fea0003800000 */
.L_x_6477:
        /* <DEDUP_REMOVED lines=27> */
.L_x_6480:
[----:B------:R-:W-:Y:S05]  /*a920*/  BSYNC B0 ;  /* 0x0000000000007941 */ /* 0x000fea0003800000 */
.L_x_6479:
        /* <DEDUP_REMOVED lines=27> */
.L_x_6426:
[----:B------:R-:W-:Y:S05]  /*aae0*/  BSYNC B3 ;  /* 0x0000000000037941 */ /* 0x000fea0003800000 */
.L_x_6399:
        /* <DEDUP_REMOVED lines=89> */
.L_x_6482:
        /* <DEDUP_REMOVED lines=8> */
.L_x_6483:
[----:B------:R-:W-:Y:S05]  /*b100*/  BSYNC B0 ;  /* 0x0000000000007941 */ /* 0x000fea0003800000 */
.L_x_6481:
[----:B------:R-:W-:Y:S04]  /*b110*/  IADD3 R11, R11, -0x1, RZ ;  /* 0xffffffff0b0b7810 */ /* 0x000fe80007ffe0ff */
[----:B------:R-:W-:Y:S11]  /*b120*/  ISETP.GT.AND P0, PT, R11, R100, PT ;  /* 0x000000640b00720c */ /* 0x000ff60003f04270 */
[----:B------:R-:W-:Y:S02]  /*b130*/  @!UPT UIADD3 URZ, URZ, URZ, URZ ;  /* 0x0000003f3f3ff290 */ /* 0x000fe4000fffe03f */
[----:B------:R-:W-:-:S05]  /*b140*/  @P0 BRA `(.L_x_6484) ;  /* 0xffff7af000000947 */ /* 0x000fca000383ffff */
.L_x_6390:
        /* <DEDUP_REMOVED lines=108> */
.L_x_6493:
[----:B------:R-:W-:Y:S05]  /*b810*/  BSYNC B0 ;  /* 0x0000000000007941 */ /* 0x000fea0003800000 */
.L_x_6492:
[----:B-----5:R3:W-:Y:S02]  /*b820*/  STS.128 [R219], R20 ;  /* 0x00000014db007388 */ /* 0x0207e40000000c00 */
.L_x_6491:
[----:B------:R-:W-:Y:S05]  /*b830*/  BSYNC B1 ;  /* 0x0000000000017941 */ /* 0x000fea0003800000 */
.L_x_6490:
        /* <DEDUP_REMOVED lines=47> */
.L_x_6497:
[----:B------:R-:W-:Y:S05]  /*bb30*/  BSYNC B0 ;  /* 0x0000000000007941 */ /* 0x000fea0003800000 */
.L_x_6496:
[----:B-----5:R1:W-:Y:S02]  /*bb40*/  STS.128 [R219+0x2000], R20 ;  /* 0x00200014db007388 */ /* 0x0203e40000000c00 */
.L_x_6495:
[----:B------:R-:W-:Y:S05]  /*bb50*/  BSYNC B1 ;  /* 0x0000000000017941 */ /* 0x000fea0003800000 */
.L_x_6494:
        /* <DEDUP_REMOVED lines=46> */
.L_x_6499:
[----:B------:R-:W-:Y:S05]  /*be40*/  BSYNC B0 ;  /* 0x0000000000007941 */ /* 0x000fea0003800000 */
.L_x_6498:
[----:B-----5:R3:W-:Y:S02]  /*be50*/  STS.128 [R219+0x4000], R20 ;  /* 0x00400014db007388 */ /* 0x0207e40000000c00 */
.L_x_6489:
[----:B------:R-:W-:Y:S05]  /*be60*/  BSYNC B2 ;  /* 0x0000000000027941 */ /* 0x000fea0003800000 */
.L_x_6488:
        /* <DEDUP_REMOVED lines=61> */
.L_x_6505:
[----:B------:R-:W-:Y:S05]  /*c240*/  BSYNC B0 ;  /* 0x0000000000007941 */ /* 0x000fea0003800000 */
.L_x_6504:
[----:B-----5:R3:W-:Y:S02]  /*c250*/  STS.128 [R219+0x800], R20 ;  /* 0x00080014db007388 */ /* 0x0207e40000000c00 */
.L_x_6503:
[----:B------:R-:W-:Y:S05]  /*c260*/  BSYNC B1 ;  /* 0x0000000000017941 */ /* 0x000fea0003800000 */
.L_x_6502:
        /* <DEDUP_REMOVED lines=48> */
.L_x_6509:
[----:B------:R-:W-:Y:S05]  /*c570*/  BSYNC B0 ;  /* 0x0000000000007941 */ /* 0x000fea0003800000 */
.L_x_6508:
[----:B-----5:R3:W-:Y:S02]  /*c580*/  STS.128 [R219+0x2800], R20 ;  /* 0x00280014db007388 */ /* 0x0207e40000000c00 */
.L_x_6507:
[----:B------:R-:W-:Y:S05]  /*c590*/  BSYNC B1 ;  /* 0x0000000000017941 */ /* 0x000fea0003800000 */
.L_x_6506:
        /* <DEDUP_REMOVED lines=45> */
.L_x_6511:
[----:B------:R-:W-:Y:S05]  /*c870*/  BSYNC B0 ;  /* 0x0000000000007941 */ /* 0x000fea0003800000 */
.L_x_6510:
[----:B-----5:R1:W-:Y:S02]  /*c880*/  STS.128 [R219+0x4800], R44 ;  /* 0x0048002cdb007388 */ /* 0x0203e40000000c00 */
.L_x_6501:
[----:B------:R-:W-:Y:S05]  /*c890*/  BSYNC B2 ;  /* 0x0000000000027941 */ /* 0x000fea0003800000 */
.L_x_6500:
        /* <DEDUP_REMOVED lines=61> */
.L_x_6517:
[----:B------:R-:W-:Y:S05]  /*cc70*/  BSYNC B0 ;  /* 0x0000000000007941 */ /* 0x000fea0003800000 */
.L_x_6516:
[----:B-----5:R1:W-:Y:S02]  /*cc80*/  STS.128 [R219+0x1000], R20 ;  /* 0x00100014db007388 */ /* 0x0203e40000000c00 */
.L_x_6515:
[----:B------:R-:W-:Y:S05]  /*cc90*/  BSYNC B1 ;  /* 0x0000000000017941 */ /* 0x000fea0003800000 */
.L_x_6514:
        /* <DEDUP_REMOVED lines=47> */
.L_x_6521:
[----:B------:R-:W-:Y:S05]  /*cf90*/  BSYNC B0 ;  /* 0x0000000000007941 */ /* 0x000fea0003800000 */
.L_x_6520:
[----:B-----5:R3:W-:Y:S02]  /*cfa0*/  STS.128 [R219+0x3000], R20 ;  /* 0x00300014db007388 */ /* 0x0207e40000000c00 */
.L_x_6519:
[----:B------:R-:W-:Y:S05]  /*cfb0*/  BSYNC B1 ;  /* 0x0000000000017941 */ /* 0x000fea0003800000 */
.L_x_6518:
        /* <DEDUP_REMOVED lines=46> */
.L_x_6523:
[----:B------:R-:W-:Y:S05]  /*d2a0*/  BSYNC B0 ;  /* 0x0000000000007941 */ /* 0x000fea0003800000 */
.L_x_6522:
[----:B-----5:R3:W-:Y:S02]  /*d2b0*/  STS.128 [R219+0x5000], R20 ;  /* 0x00500014db007388 */ /* 0x0207e40000000c00 */
.L_x_6513:
[----:B------:R-:W-:Y:S05]  /*d2c0*/  BSYNC B2 ;  /* 0x0000000000027941 */ /* 0x000fea0003800000 */
.L_x_6512:
        /* <DEDUP_REMOVED lines=59> */
.L_x_6528:
[----:B------:R-:W-:Y:S05]  /*d680*/  BSYNC B0 ;  /* 0x0000000000007941 */ /* 0x000fea0003800000 */
.L_x_6527:
[----:B-----5:R3:W-:Y:S02]  /*d690*/  STS.128 [R219+0x1800], R20 ;  /* 0x00180014db007388 */ /* 0x0207e40000000c00 */
.L_x_6526:
[----:B------:R-:W-:Y:S05]  /*d6a0*/  BSYNC B1 ;  /* 0x0000000000017941 */ /* 0x000fea0003800000 */
.L_x_6525:
        /* <DEDUP_REMOVED lines=47> */
.L_x_6532:
[----:B------:R-:W-:Y:S05]  /*d9a0*/  BSYNC B0 ;  /* 0x0000000000007941 */ /* 0x000fea0003800000 */
.L_x_6531:
[----:B-----5:R3:W-:Y:S02]  /*d9b0*/  STS.128 [R219+0x3800], R20 ;  /* 0x00380014db007388 */ /* 0x0207e40000000c00 */
.L_x_6530:
[----:B------:R-:W-:Y:S05]  /*d9c0*/  BSYNC B1 ;  /* 0x0000000000017941 */ /* 0x000fea0003800000 */
.L_x_6529:
        /* <DEDUP_REMOVED lines=45> */
.L_x_6534:
[----:B------:R-:W-:Y:S05]  /*dca0*/  BSYNC B0 ;  /* 0x0000000000007941 */ /* 0x000fea0003800000 */
.L_x_6533:
[----:B-----5:R1:W-:Y:S01]  /*dcb0*/  STS.128 [R219+0x5800], R40 ;  /* 0x00580028db007388 */ /* 0x0203e20000000c00 */
[----:B------:R-:W-:Y:S05]  /*dcc0*/  BRA `(.L_x_6524) ;  /* 0x00004dc000007947 */ /* 0x000fea0003800000 */
.L_x_6487:
        /* <DEDUP_REMOVED lines=89> */
.L_x_6540:
[----:B------:R-:W-:Y:S05]  /*e260*/  BSYNC B0 ;  /* 0x0000000000007941 */ /* 0x000fea0003800000 */
.L_x_6539:
[----:B-----5:R3:W-:Y:S02]  /*e270*/  STS.128 [R219], R32 ;  /* 0x00000020db007388 */ /* 0x0207e40000000c00 */
.L_x_6538:
[----:B------:R-:W-:Y:S05]  /*e280*/  BSYNC B1 ;  /* 0x0000000000017941 */ /* 0x000fea0003800000 */
.L_x_6537:
        /* <DEDUP_REMOVED lines=87> */
.L_x_6544:
[----:B------:R-:W-:Y:S05]  /*e800*/  BSYNC B0 ;  /* 0x0000000000007941 */ /* 0x000fea0003800000 */
.L_x_6543:
[----:B-----5:R1:W-:Y:S02]  /*e810*/  STS.128 [R219+0x2000], R32 ;  /* 0x00200020db007388 */ /* 0x0203e40000000c00 */
.L_x_6542:
[----:B------:R-:W-:Y:S05]  /*e820*/  BSYNC B1 ;  /* 0x0000000000017941 */ /* 0x000fea0003800000 */
.L_x_6541:
        /* <DEDUP_REMOVED lines=86> */
.L_x_6546:
[----:B------:R-:W-:Y:S05]  /*ed90*/  BSYNC B0 ;  /* 0x0000000000007941 */ /* 0x000fea0003800000 */
.L_x_6545:
[----:B-----5:R3:W-:Y:S02]  /*eda0*/  STS.128 [R219+0x4000], R32 ;  /* 0x00400020db007388 */ /* 0x0207e40000000c00 */
.L_x_6536:
[----:B------:R-:W-:Y:S05]  /*edb0*/  BSYNC B2 ;  /* 0x0000000000027941 */ /* 0x000fea0003800000 */
.L_x_6535:
        /* <DEDUP_REMOVED lines=94> */
.L_x_6552:
[----:B------:R-:W-:Y:S05]  /*f3a0*/  BSYNC B0 ;  /* 0x0000000000007941 */ /* 0x000fea0003800000 */
.L_x_6551:
[----:B-----5:R3:W-:Y:S02]  /*f3b0*/  STS.128 [R219+0x800], R32 ;  /* 0x00080020db007388 */ /* 0x0207e40000000c00 */
.L_x_6550:
[----:B------:R-:W-:Y:S05]  /*f3c0*/  BSYNC B1 ;  /* 0x0000000000017941 */ /* 0x000fea0003800000 */
.L_x_6549:
        /* <DEDUP_REMOVED lines=90> */
.L_x_6556:
[----:B------:R-:W-:Y:S05]  /*f970*/  BSYNC B0 ;  /* 0x0000000000007941 */ /* 0x000fea0003800000 */
.L_x_6555:
[----:B-----5:R3:W-:Y:S02]  /*f980*/  STS.128 [R219+0x2800], R32 ;  /* 0x00280020db007388 */ /* 0x0207e40000000c00 */
.L_x_6554:
[----:B------:R-:W-:Y:S05]  /*f990*/  BSYNC B1 ;  /* 0x0000000000017941 */ /* 0x000fea0003800000 */
.L_x_6553:
        /* <DEDUP_REMOVED lines=90> */
.L_x_6558:
[----:B------:R-:W-:Y:S05]  /*ff40*/  BSYNC B0 ;  /* 0x0000000000007941 */ /* 0x000fea0003800000 */
.L_x_6557:
[----:B-----5:R1:W-:Y:S02]  /*ff50*/  STS.128 [R219+0x4800], R20 ;  /* 0x00480014db007388 */ /* 0x0203e40000000c00 */
.L_x_6548:
[----:B------:R-:W-:Y:S05]  /*ff60*/  BSYNC B2 ;  /* 0x0000000000027941 */ /* 0x000fea0003800000 */
.L_x_6547:
        /* <DEDUP_REMOVED lines=95> */
.L_x_6564:
[----:B------:R-:W-:Y:S05]  /*10560*/  BSYNC B0 ;  /* 0x0000000000007941 */ /* 0x000fea0003800000 */
.L_x_6563:
[----:B-----5:R3:W-:Y:S02]  /*10570*/  STS.128 [R219+0x1000], R32 ;  /* 0x00100020db007388 */ /* 0x0207e40000000c00 */
.L_x_6562:
[----:B------:R-:W-:Y:S05]  /*10580*/  BSYNC B1 ;  /* 0x0000000000017941 */ /* 0x000fea0003800000 */
.L_x_6561:
        /* <DEDUP_REMOVED lines=90> */
.L_x_6568:
[----:B------:R-:W-:Y:S05]  /*10b30*/  BSYNC B0 ;  /* 0x0000000000007941 */ /* 0x000fea0003800000 */
.L_x_6567:
[----:B-----5:R3:W-:Y:S02]  /*10b40*/  STS.128 [R219+0x3000], R32 ;  /* 0x00300020db007388 */ /* 0x0207e40000000c00 */
.L_x_6566:
[----:B------:R-:W-:Y:S05]  /*10b50*/  BSYNC B1 ;  /* 0x0000000000017941 */ /* 0x000fea0003800000 */
.L_x_6565:
        /* <DEDUP_REMOVED lines=89> */
.L_x_6570:
[----:B------:R-:W-:Y:S05]  /*110f0*/  BSYNC B0 ;  /* 0x0000000000007941 */ /* 0x000fea0003800000 */
.L_x_6569:
[----:B-----5:R3:W-:Y:S02]  /*11100*/  STS.128 [R219+0x5000], R32 ;  /* 0x00500020db007388 */ /* 0x0207e40000000c00 */
.L_x_6560:
[----:B------:R-:W-:Y:S05]  /*11110*/  BSYNC B2 ;  /* 0x0000000000027941 */ /* 0x000fea0003800000 */
.L_x_6559:
        /* <DEDUP_REMOVED lines=94> */
.L_x_6574:
[----:B------:R-:W-:Y:S05]  /*11700*/  BSYNC B0 ;  /* 0x0000000000007941 */ /* 0x000fea0003800000 */
.L_x_6573:
[----:B-----5:R1:W-:Y:S02]  /*11710*/  STS.128 [R219+0x1800], R20 ;  /* 0x00180014db007388 */ /* 0x0203e40000000c00 */
.L_x_6572:
[----:B------:R-:W-:Y:S05]  /*11720*/  BSYNC B1 ;  /* 0x0000000000017941 */ /* 0x000fea0003800000 */
.L_x_6571:
        /* <DEDUP_REMOVED lines=92> */
.L_x_6578:
[----:B------:R-:W-:Y:S05]  /*11cf0*/  BSYNC B0 ;  /* 0x0000000000007941 */ /* 0x000fea0003800000 */
.L_x_6577:
[----:B-----5:R1:W-:Y:S02]  /*11d00*/  STS.128 [R219+0x3800], R20 ;  /* 0x00380014db007388 */ /* 0x0203e40000000c00 */
.L_x_6576:
[----:B------:R-:W-:Y:S05]  /*11d10*/  BSYNC B1 ;  /* 0x0000000000017941 */ /* 0x000fea0003800000 */
.L_x_6575:
        /* <DEDUP_REMOVED lines=92> */
.L_x_6580:
[----:B------:R-:W-:Y:S05]  /*122e0*/  BSYNC B0 ;  /* 0x0000000000007941 */ /* 0x000fea0003800000 */
.L_x_6579:
[----:B-----5:R1:W-:Y:S01]  /*122f0*/  STS.128 [R219+0x5800], R20 ;  /* 0x00580014db007388 */ /* 0x0203e20000000c00 */
[----:B------:R-:W-:Y:S05]  /*12300*/  BRA `(.L_x_6524) ;  /* 0x0000078000007947 */ /* 0x000fea0003800000 */
.L_x_6486:
        /* <DEDUP_REMOVED lines=29> */
.L_x_6582:
[----:B------:R-:W-:Y:S05]  /*124e0*/  BSYNC B0 ;  /* 0x0000000000007941 */ /* 0x000fea0003800000 */
.L_x_6581:
        /* <DEDUP_REMOVED lines=29> */
.L_x_6584:
[----:B------:R-:W-:Y:S05]  /*126c0*/  BSYNC B0 ;  /* 0x0000000000007941 */ /* 0x000fea0003800000 */
.L_x_6583:
        /* <DEDUP_REMOVED lines=29> */
.L_x_6586:
[----:B------:R-:W-:Y:S05]  /*128a0*/  BSYNC B0 ;  /* 0x0000000000007941 */ /* 0x000fea0003800000 */
.L_x_6585:
        /* <DEDUP_REMOVED lines=30> */
.L_x_6524:
[----:B------:R-:W-:Y:S05]  /*12a90*/  BSYNC B3 ;  /* 0x0000000000037941 */ /* 0x000fea0003800000 */
.L_x_6485:
        /* <DEDUP_REMOVED lines=32> */
.L_x_6589:
[----:B------:R2:W-:Y:S02]  /*12ca0*/  STS.128 [R219+0xa000], RZ ;  /* 0x00a000ffdb007388 */ /* 0x0005e40000000c00 */
.L_x_6588:
[----:B------:R-:W-:Y:S05]  /*12cb0*/  BSYNC B0 ;  /* 0x0000000000007941 */ /* 0x000fea0003800000 */
.L_x_6587:
        /* <DEDUP_REMOVED lines=31> */
.L_x_6592:
[----:B------:R1:W-:Y:S02]  /*12eb0*/  STS.128 [R219+0xa800], RZ ;  /* 0x00a800ffdb007388 */ /* 0x0003e40000000c00 */
.L_x_6591:
[----:B------:R-:W-:Y:S05]  /*12ec0*/  BSYNC B0 ;  /* 0x0000000000007941 */ /* 0x000fea0003800000 */
.L_x_6590:
        /* <DEDUP_REMOVED lines=33> */
.L_x_6595:
[----:B------:R1:W-:Y:S02]  /*130e0*/  STS.128 [R219+0xb000], RZ ;  /* 0x00b000ffdb007388 */ /* 0x0003e40000000c00 */
.L_x_6594:
[----:B------:R-:W-:Y:S05]  /*130f0*/  BSYNC B0 ;  /* 0x0000000000007941 */ /* 0x000fea0003800000 */
.L_x_6593:
        /* <DEDUP_REMOVED lines=35> */
.L_x_6597:
[----:B------:R-:W-:Y:S05]  /*13330*/  BSYNC B0 ;  /* 0x0000000000007941 */ /* 0x000fea0003800000 */
.L_x_6596:
        /* <DEDUP_REMOVED lines=50> */
.L_x_6600:
[----:B------:R2:W-:Y:S02]  /*13660*/  STS.128 [R219+0x10000], RZ ;  /* 0x010000ffdb007388 */ /* 0x0005e40000000c00 */
.L_x_6599:
[----:B-1----:R-:W-:Y:S05]  /*13670*/  BSYNC B0 ;  /* 0x0000000000007941 */ /* 0x002fea0003800000 */
.L_x_6598:
        /* <DEDUP_REMOVED lines=32> */
.L_x_6603:
[----:B------:R4:W-:Y:S02]  /*13880*/  STS.128 [R219+0x10800], RZ ;  /* 0x010800ffdb007388 */ /* 0x0009e40000000c00 */
.L_x_6602:
[----:B------:R-:W-:Y:S05]  /*13890*/  BSYNC B0 ;  /* 0x0000000000007941 */ /* 0x000fea0003800000 */
.L_x_6601:
        /* <DEDUP_REMOVED lines=34> */
.L_x_6606:
[----:B------:R1:W-:Y:S02]  /*13ac0*/  STS.128 [R219+0x11000], RZ ;  /* 0x011000ffdb007388 */ /* 0x0003e40000000c00 */
.L_x_6605:
[----:B------:R-:W-:Y:S05]  /*13ad0*/  BSYNC B0 ;  /* 0x0000000000007941 */ /* 0x000fea0003800000 */
.L_x_6604:
        /* <DEDUP_REMOVED lines=35> */
.L_x_6609:
[----:B------:R1:W-:Y:S02]  /*13d10*/  STS.128 [R219+0x11800], RZ ;  /* 0x011800ffdb007388 */ /* 0x0003e40000000c00 */
.L_x_6608:
[----:B------:R-:W-:Y:S05]  /*13d20*/  BSYNC B0 ;  /* 0x0000000000007941 */ /* 0x000fea0003800000 */
.L_x_6607:
        /* <DEDUP_REMOVED lines=17> */
[----:B-1-3--:R-:W-:Y:S03]  /*13e40*/  LDSM.16.M88.4 R4, [R197] ;  /* 0x00000000c504783b */ /* 0x00afe60000000200 */
        /* <DEDUP_REMOVED lines=12> */
[----:B------:R-:W4:Y:S04]  /*13f10*/  LDSM.16.M88.4 R48, [R198+0x1000] ;  /* 0x00100000c630783b */ /* 0x000f280000000200 */
[----:B------:R-:W4:Y:S04]  /*13f20*/  LDSM.16.M88.4 R24, [R195+0x6000] ;  /* 0x00600000c318783b */ /* 0x000f280000000200 */
[----:B------:R-:W4:Y:S01]  /*13f30*/  LDSM.16.M88.4 R40, [R198+0x1800] ;  /* 0x00180000c628783b */ /* 0x000f220000000200 */
[----:B------:R-:W-:-:S03]  /*13f40*/  LEA R196, R54, R199, 0x1 ;  /* 0x000000c736c47211 */ /* 0x000fc600078e08ff */
[----:B------:R-:W-:Y:S01]  /*13f50*/  LDSM.16.M88.4 R88, [R198+0x2000] ;  /* 0x00200000c658783b */ /* 0x000fe20000000200 */
[C---:B-1---5:R-:W-:Y:S03]  /*13f60*/  HMMA.16816.F32.BF16 R20, R64.reuse, R12, RZ ;  /* 0x0000000c4014723c */ /* 0x062fe600000418ff */
[----:B------:R-:W-:Y:S05]  /*13f70*/  LDSM.16.M88.4 R96, [R200+0xa800] ;  /* 0x00a80000c860783b */ /* 0x000fea0000000200 */
[C---:B---3--:R-:W-:Y:S08]  /*13f80*/  HMMA.16816.F32.BF16 R32, R64.reuse, R44, RZ ;  /* 0x0000002c4020723c */ /* 0x048ff000000418ff */
        /* <DEDUP_REMOVED lines=16> */
[----:B------:R-:W3:Y:S07]  /*14090*/  LDSM.16.M88.4 R8, [R195+0x7000] ;  /* 0x00700000c308783b */ /* 0x000eee0000000200 */
[C---:B------:R-:W-:Y:S08]  /*140a0*/  HMMA.16816.F32.BF16 R80, R36.reuse, R48, R80 ;  /* 0x000000302450723c */ /* 0x040ff00000041850 */
[----:B------:R-:W-:Y:S01]  /*140b0*/  HMMA.16816.F32.BF16 R76, R36, R50, R76 ;  /* 0x00000032244c723c */ /* 0x000fe2000004184c */
[----:B------:R-:W4:Y:S07]  /*140c0*/  LDSM.16.M88.4 R48, [R195+0x7800] ;  /* 0x00780000c330783b */ /* 0x000f2e0000000200 */
[C---:B------:R-:W-:Y:S08]  /*140d0*/  HMMA.16816.F32.BF16 R20, R4.reuse, R24, R20 ;  /* 0x000000180414723c */ /* 0x040ff00000041814 */
[----:B------:R-:W-:Y:S01]  /*140e0*/  HMMA.16816.F32.BF16 R12, R4, R26, R12 ;  /* 0x0000001a040c723c */ /* 0x000fe2000004180c */
        /* <DEDUP_REMOVED lines=40> */
[----:B-1----:R-:W-:Y:S08]  /*14370*/  HMMA.16816.F32.BF16 R20, R4, R8, R20 ;  /* 0x000000080414723c */ /* 0x002ff00000041814 */
[C---:B---3--:R-:W-:Y:S08]  /*14380*/  HMMA.16816.F32.BF16 R32, R40.reuse, R28, R32 ;  /* 0x0000001c2820723c */ /* 0x048ff00000041820 */
[----:B------:R-:W-:Y:S01]  /*14390*/  HMMA.16816.F32.BF16 R44, R40, R30, R44 ;  /* 0x0000001e282c723c */ /* 0x000fe2000004182c */
[----:B------:R-:W1:Y:S07]  /*143a0*/  LDSM.16.M88.4 R28, [R195+0x8800] ;  /* 0x00880000c31c783b */ /* 0x000e6e0000000200 */
[----:B------:R-:W-:Y:S01]  /*143b0*/  HMMA.16816.F32.BF16 R12, R4, R10, R12 ;  /* 0x0000000a040c723c */ /* 0x000fe2000004180c */
[----:B------:R-:W-:Y:S07]  /*143c0*/  LDSM.16.M88.4 R8, [R195+0x9800] ;  /* 0x00980000c308783b */ /* 0x000fee0000000200 */
[C---:B------:R-:W-:Y:S08]  /*143d0*/  HMMA.16816.F32.BF16 R72, R36.reuse, R60, R72 ;  /* 0x0000003c2448723c */ /* 0x040ff00000041848 */
[----:B------:R-:W-:Y:S01]  /*143e0*/  HMMA.16816.F32.BF16 R64, R36, R62, R64 ;  /* 0x0000003e2440723c */ /* 0x000fe20000041840 */
[----:B------:R-:W-:Y:S04]  /*143f0*/  LDSM.16.M88.4 R60, [R201+0x4000] ;  /* 0x00400000c93c783b */ /* 0x000fe80000000200 */
[----:B------:R-:W3:Y:S03]  /*14400*/  LDSM.16.M88.4 R36, [R200+0xa000] ;  /* 0x00a00000c824783b */ /* 0x000ee60000000200 */
        /* <DEDUP_REMOVED lines=10> */
[----:B-1----:R-:W-:Y:S08]  /*144b0*/  HMMA.16816.F32.BF16 R32, R4, R28, R32 ;  /* 0x0000001c0420723c */ /* 0x002ff00000041820 */
[C---:B---3--:R-:W-:Y:S08]  /*144c0*/  HMMA.16816.F32.BF16 R20, R60.reuse, R36, R20 ;  /* 0x000000243c14723c */ /* 0x048ff00000041814 */
[----:B------:R-:W-:Y:S01]  /*144d0*/  HMMA.16816.F32.BF16 R12, R60, R38, R12 ;  /* 0x000000263c0c723c */ /* 0x000fe2000004180c */
[----:B------:R-:W-:Y:S07]  /*144e0*/  LDSM.16.M88.4 R36, [R198+0x4800] ;  /* 0x00480000c624783b */ /* 0x000fee0000000200 */
[C---:B------:R-:W-:Y:S01]  /*144f0*/  HMMA.16816.F32.BF16 R44, R4.reuse, R30, R44 ;  /* 0x0000001e042c723c */ /* 0x040fe2000004182c */
[----:B------:R-:W-:Y:S07]  /*14500*/  LDSM.16.M88.4 R28, [R197+0x4000] ;  /* 0x00400000c51c783b */ /* 0x000fee0000000200 */
[C---:B--2---:R-:W-:Y:S08]  /*14510*/  HMMA.16816.F32.BF16 R80, R4.reuse, R24, R80 ;  /* 0x000000180450723c */ /* 0x044ff00000041850 */
[----:B------:R-:W-:Y:S01]  /*14520*/  HMMA.16816.F32.BF16 R76, R4, R26, R76 ;  /* 0x0000001a044c723c */ /* 0x000fe2000004184c */
[----:B------:R-:W1:Y:S07]  /*14530*/  LDSM.16.M88.4 R24, [R195+0xa000] ;  /* 0x00a00000c318783b */ /* 0x000e6e0000000200 */
[----:B------:R-:W-:Y:S08]  /*14540*/  HMMA.16816.F32.BF16 R32, R92, R100, R32 ;  /* 0x000000645c20723c */ /* 0x000ff00000041820 */
[C---:B----4-:R-:W-:Y:S08]  /*14550*/  HMMA.16816.F32.BF16 R20, R40.reuse, R48, R20 ;  /* 0x000000302814723c */ /* 0x050ff00000041814 */
[----:B------:R-:W-:Y:S01]  /*14560*/  HMMA.16816.F32.BF16 R12, R40, R50, R12 ;  /* 0x00000032280c723c */ /* 0x000fe2000004180c */
[----:B------:R-:W2:Y:S07]  /*14570*/  LDSM.16.M88.4 R48, [R200+0xb000] ;  /* 0x00b00000c830783b */ /* 0x000eae0000000200 */
[C---:B------:R-:W-:Y:S08]  /*14580*/  HMMA.16816.F32.BF16 R72, R4.reuse, R8, R72 ;  /* 0x000000080448723c */ /* 0x040ff00000041848 */
[----:B------:R-:W-:Y:S01]  /*14590*/  HMMA.16816.F32.BF16 R64, R4, R10, R64 ;  /* 0x0000000a0440723c */ /* 0x000fe20000041840 */
[----:B------:R-:W-:Y:S04]  /*145a0*/  LDSM.16.M88.4 R8, [R196+0x4000] ;  /* 0x00400000c408783b */ /* 0x000fe80000000200 */
[----:B------:R-:W3:Y:S03]  /*145b0*/  LDSM.16.M88.4 R4, [R191+0x4000] ;  /* 0x00400000bf04783b */ /* 0x000ee60000000200 */
[----:B------:R-:W-:Y:S08]  /*145c0*/  HMMA.16816.F32.BF16 R44, R92, R102, R44 ;  /* 0x000000665c2c723c */ /* 0x000ff0000004182c */
[----:B------:R-:W-:Y:S08]  /*145d0*/  HMMA.16816.F32.BF16 R32, R60, R96, R32 ;  /* 0x000000603c20723c */ /* 0x000ff00000041820 */
[----:B------:R-:W-:Y:S01]  /*145e0*/  HMMA.16816.F32.BF16 R100, R92, R88, R80 ;  /* 0x000000585c64723c */ /* 0x000fe20000041850 */
[----:B------:R-:W4:Y:S07]  /*145f0*/  LDSM.16.M88.4 R80, [R195+0xa800] ;  /* 0x00a80000c350783b */ /* 0x000f2e0000000200 */
[C---:B-1----:R-:W-:Y:S08]  /*14600*/  HMMA.16816.F32.BF16 R20, R28.reuse, R24, R20 ;  /* 0x000000181c14723c */ /* 0x042ff00000041814 */
[----:B------:R-:W-:Y:S01]  /*14610*/  HMMA.16816.F32.BF16 R12, R28, R26, R12 ;  /* 0x0000001a1c0c723c */ /* 0x000fe2000004180c */
[----:B------:R-:W1:Y:S07]  /*14620*/  LDSM.16.M88.4 R24, [R198+0x5000] ;  /* 0x00500000c618783b */ /* 0x000e6e0000000200 */
[----:B------:R-:W-:Y:S01]  /*14630*/  HMMA.16816.F32.BF16 R76, R92, R90, R76 ;  /* 0x0000005a5c4c723c */ /* 0x000fe2000004184c */
[----:B------:R-:W1:Y:S07]  /*14640*/  LDSM.16.M88.4 R88, [R200+0xb800] ;  /* 0x00b80000c858783b */ /* 0x000e6e0000000200 */
[----:B------:R-:W-:Y:S08]  /*14650*/  HMMA.16816.F32.BF16 R32, R40, R36, R32 ;  /* 0x000000242820723c */ /* 0x000ff00000041820 */
[----:B--2---:R-:W-:Y:S08]  /*14660*/  HMMA.16816.F32.BF16 R100, R60, R48, R100 ;  /* 0x000000303c64723c */ /* 0x004ff00000041864 */
[----:B---3--:R-:W-:Y:S08]  /*14670*/  HMMA.16816.F32.BF16 R20, R8, R4, R20 ;  /* 0x000000040814723c */ /* 0x008ff00000041814 */
[C---:B------:R-:W-:Y:S08]  /*14680*/  HMMA.16816.F32.BF16 R72, R92.reuse, R84, R72 ;  /* 0x000000545c48723c */ /* 0x040ff00000041848 */
[----:B------:R-:W-:Y:S01]  /*14690*/  HMMA.16816.F32.BF16 R84, R92, R86, R64 ;  /* 0x000000565c54723c */ /* 0x000fe20000041840 */
[----:B------:R-:W2:Y:S07]  /*146a0*/  LDSM.16.M88.4 R64, [R191+0x4800] ;  /* 0x00480000bf40783b */ /* 0x000eae0000000200 */
[----:B------:R-:W-:Y:S01]  /*146b0*/  HMMA.16816.F32.BF16 R12, R8, R6, R12 ;  /* 0x00000006080c723c */ /* 0x000fe2000004180c */
[-C--:B------:R-:W-:Y:S01]  /*146c0*/  FMUL.FTZ R3, R20, R52.reuse ;  /* 0x0000003414037220 */ /* 0x080fe20000410000 */
[----:B------:R-:W-:Y:S01]  /*146d0*/  LDSM.16.M88.4 R4, [R195+0xb000] ;  /* 0x00b00000c304783b */ /* 0x000fe20000000200 */
[----:B------:R-:W-:-:S05]  /*146e0*/  FMUL.FTZ R49, R21, R52 ;  /* 0x0000003415317220 */ /* 0x000fca0000410000 */
[----:B----4-:R-:W-:Y:S08]  /*146f0*/  HMMA.16816.F32.BF16 R32, R28, R80, R32 ;  /* 0x000000501c20723c */ /* 0x010ff00000041820 */
[----:B------:R-:W-:Y:S07]  /*14700*/  HMMA.16816.F32.BF16 R76, R60, R50, R76 ;  /* 0x000000323c4c723c */ /* 0x000fee000004184c */
[-C--:B------:R-:W-:Y:S01]  /*14710*/  FMUL.FTZ R51, R23, R52.reuse ;  /* 0x0000003417337220 */ /* 0x080fe20000410000 */
[----:B-1----:R-:W-:Y:S07]  /*14720*/  HMMA.16816.F32.BF16 R100, R40, R24, R100 ;  /* 0x000000182864723c */ /* 0x002fee0000041864 */
[----:B------:R-:W-:-:S02]  /*14730*/  FMUL.FTZ R25, R22, R52 ;  /* 0x0000003416197220 */ /* 0x000fc40000410000 */
[----:B------:R-:W1:Y:S01]  /*14740*/  LDSM.16.M88.4 R20, [R198+0x5800] ;  /* 0x00580000c614783b */ /* 0x000e620000000200 */
[----:B------:R-:W-:Y:S01]  /*14750*/  HMMA.16816.F32.BF16 R44, R60, R98, R44 ;  /* 0x000000623c2c723c */ /* 0x000fe2000004182c */
[----:B------:R-:W-:-:S07]  /*14760*/  FMUL.FTZ R12, R12, R52 ;  /* 0x000000340c0c7220 */ /* 0x000fce0000410000 */
[C---:B------:R-:W-:Y:S01]  /*14770*/  HMMA.16816.F32.BF16 R72, R60.reuse, R88, R72 ;  /* 0x000000583c48723c */ /* 0x040fe20000041848 */
[----:B------:R3:W4:Y:S07]  /*14780*/  MUFU.TANH R59, R12 ;  /* 0x0000000c003b7308 */ /* 0x00072e0000002400 */
[----:B------:R-:W-:Y:S01]  /*14790*/  HMMA.16816.F32.BF16 R84, R60, R90, R84 ;  /* 0x0000005a3c54723c */ /* 0x000fe20000041854 */
[----:B------:R-:W-:-:S07]  /*147a0*/  FMUL.FTZ R71, R15, R52 ;  /* 0x000000340f477220 */ /* 0x000fce0000410000 */
[----:B--2---:R-:W-:Y:S07]  /*147b0*/  HMMA.16816.F32.BF16 R32, R8, R64, R32 ;  /* 0x000000400820723c */ /* 0x004fee0000041820 */
[-C--:B------:R-:W-:Y:S01]  /*147c0*/  FMUL.FTZ R65, R13, R52.reuse ;  /* 0x000000340d417220 */ /* 0x080fe20000410000 */
[----:B------:R-:W-:Y:S07]  /*147d0*/  HMMA.16816.F32.BF16 R76, R40, R26, R76 ;  /* 0x0000001a284c723c */ /* 0x000fee000004184c */
[----:B------:R-:W-:-:S02]  /*147e0*/  FMUL.FTZ R27, R14, R52 ;  /* 0x000000340e1b7220 */ /* 0x000fc40000410000 */
[----:B---3--:R-:W2:Y:S01]  /*147f0*/  LDSM.16.M88.4 R12, [R195+0xb800] ;  /* 0x00b80000c30c783b */ /* 0x008ea20000000200 */
[C---:B------:R-:W-:Y:S03]  /*14800*/  HMMA.16816.F32.BF16 R44, R40.reuse, R38, R44 ;  /* 0x00000026282c723c */ /* 0x040fe6000004182c */
[----:B------:R-:W3:Y:S05]  /*14810*/  LDSM.16.M88.4 R36, [R191+0x5000] ;  /* 0x00500000bf24783b */ /* 0x000eea0000000200 */
[C---:B-1----:R-:W-:Y:S08]  /*14820*/  HMMA.16816.F32.BF16 R72, R40.reuse, R20, R72 ;  /* 0x000000142848723c */ /* 0x042ff00000041848 */
[----:B------:R-:W-:Y:S08]  /*14830*/  HMMA.16816.F32.BF16 R84, R40, R22, R84 ;  /* 0x000000162854723c */ /* 0x000ff00000041854 */
[C---:B------:R-:W-:Y:S08]  /*14840*/  HMMA.16816.F32.BF16 R100, R28.reuse, R4, R100 ;  /* 0x000000041c64723c */ /* 0x040ff00000041864 */
[C---:B------:R-:W-:Y:S01]  /*14850*/  HMMA.16816.F32.BF16 R76, R28.reuse, R6, R76 ;  /* 0x000000061c4c723c */ /* 0x040fe2000004184c */
[----:B------:R-:W1:Y:S07]  /*14860*/  LDSM.16.M88.4 R4, [R191+0x5800] ;  /* 0x00580000bf04783b */ /* 0x000e6e0000000200 */
[----:B------:R-:W-:Y:S01]  /*14870*/  HMMA.16816.F32.BF16 R44, R28, R82, R44 ;  /* 0x000000521c2c723c */ /* 0x000fe2000004182c */
[----:B------:R-:W-:Y:S01]  /*14880*/  LEA R230, R68, R53, 0x4 ;  /* 0x0000003544e67211 */ /* 0x000fe200078e20ff */
[----:B------:R-:W-:Y:S01]  /*14890*/  FMUL.FTZ R33, R33, R52 ;  /* 0x0000003421217220 */ /* 0x000fe20000410000 */
[----:B------:R-:W-:Y:S01]  /*148a0*/  IADD3 R227, R57, -R218, RZ ;  /* 0x800000da39e37210 */ /* 0x000fe20007ffe0ff */
[----:B------:R-:W-:-:S02]  /*148b0*/  FMUL.FTZ R21, R34, R52 ;  /* 0x0000003422157220 */ /* 0x000fc40000410000 */
[----:B------:R-:W-:Y:S01]  /*148c0*/  FMUL.FTZ R35, R35, R52 ;  /* 0x0000003423237220 */ /* 0x000fe20000410000 */
[----:B------:R-:W-:Y:S01]  /*148d0*/  ISETP.GT.AND P5, PT, R223, R210, PT ;  /* 0x000000d2df00720c */ /* 0x000fe20003fa4270 */
[C---:B--2---:R-:W-:Y:S08]  /*148e0*/  HMMA.16816.F32.BF16 R72, R28.reuse, R12, R72 ;  /* 0x0000000c1c48723c */ /* 0x044ff00000041848 */
[----:B------:R-:W-:Y:S01]  /*148f0*/  HMMA.16816.F32.BF16 R84, R28, R14, R84 ;  /* 0x0000000e1c54723c */ /* 0x000fe20000041854 */
[----:B------:R-:W-:Y:S01]  /*14900*/  FMUL.FTZ R32, R32, R52 ;  /* 0x0000003420207220 */ /* 0x000fe20000410000 */
[----:B------:R-:W2:Y:S01]  /*14910*/  MUFU.TANH R3, R3 ;  /* 0x0000000300037308 */ /* 0x000ea20000002400 */
[----:B------:R-:W-:Y:S01]  /*14920*/  ISETP.NE.U32.AND P0, PT, R220, RZ, PT ;  /* 0x000000ffdc00720c */ /* 0x000fe20003f05070 */
[----:B------:R-:W-:-:S04]  /*14930*/  DEPBAR.LE SB0, 0x0 ;  /* 0x000080000000791a */ /* 0x000fc80000000000 */
[C---:B------:R-:W-:Y:S08]  /*14940*/  HMMA.16816.F32.BF16 R44, R8.reuse, R66, R44 ;  /* 0x00000042082c723c */ /* 0x040ff0000004182c */
[C---:B---3--:R-:W-:Y:S08]  /*14950*/  HMMA.16816.F32.BF16 R100, R8.reuse, R36, R100 ;  /* 0x000000240864723c */ /* 0x048ff00000041864 */
[C---:B------:R-:W-:Y:S08]  /*14960*/  HMMA.16816.F32.BF16 R76, R8.reuse, R38, R76 ;  /* 0x00000026084c723c */ /* 0x040ff0000004184c */
[C---:B-1----:R-:W-:Y:S08]  /*14970*/  HMMA.16816.F32.BF16 R72, R8.reuse, R4, R72 ;  /* 0x000000040848723c */ /* 0x042ff00000041848 */
[----:B------:R-:W-:Y:S01]  /*14980*/  HMMA.16816.F32.BF16 R84, R8, R6, R84 ;  /* 0x000000060854723c */ /* 0x000fe20000041854 */
[----:B------:R-:W-:Y:S01]  /*14990*/  IADD3 R4, R57, 0x1, -R218 ;  /* 0x0000000139047810 */ /* 0x000fe20007ffe8da */
[----:B------:R-:W-:-:S03]  /*149a0*/  IMAD.IADD R230, R69, 0x1, R230 ;  /* 0x0000000145e67824 */ /* 0x000fc600078e02e6 */
[----:B------:R-:W-:Y:S02]  /*149b0*/  IADD3 R17, R17, R4, RZ ;  /* 0x0000000411117210 */ /* 0x000fe40007ffe0ff */
[----:B------:R-:W-:-:S03]  /*149c0*/  IADD3 R6, R230, 0x8, RZ ;  /* 0x00000008e6067810 */ /* 0x000fc60007ffe0ff */
[----:B------:R-:W-:Y:S01]  /*149d0*/  IMAD.IADD R228, R230, 0x1, R17 ;  /* 0x00000001e6e47824 */ /* 0x000fe200078e0211 */
[----:B------:R-:W-:Y:S01]  /*149e0*/  IADD3 R4, R17, R6, RZ ;  /* 0x0000000611047210 */ /* 0x000fe20007ffe0ff */
[-C--:B------:R-:W-:Y:S02]  /*149f0*/  FMUL.FTZ R13, R47, R52.reuse ;  /* 0x000000342f0d7220 */ /* 0x080fe40000410000 */
[-C--:B------:R-:W-:Y:S01]  /*14a00*/  FMUL.FTZ R37, R44, R52.reuse ;  /* 0x000000342c257220 */ /* 0x080fe20000410000 */
[-C--:B------:R-:W-:Y:S01]  /*14a10*/  IMNMX R228, R228, R57.reuse, PT ;  /* 0x00000039e4e47217 */ /* 0x080fe20003800200 */
[-C--:B------:R-:W-:Y:S01]  /*14a20*/  FMUL.FTZ R45, R45, R52.reuse ;  /* 0x000000342d2d7220 */ /* 0x080fe20000410000 */
[----:B------:R-:W-:Y:S01]  /*14a30*/  IMNMX R225, R4, R57, PT ;  /* 0x0000003904e17217 */ /* 0x000fe20003800200 */
        /* <DEDUP_REMOVED lines=16> */
[----:B------:R-:W-:Y:S01]  /*14b40*/  FMUL.FTZ R17, R87, R52 ;  /* 0x0000003457117220 */ /* 0x000fe20000410000 */
[----:B------:R-:W1:Y:S01]  /*14b50*/  MUFU.TANH R49, R49 ;  /* 0x0000003100317308 */ /* 0x000e620000002400 */
[----:B------:R-:W-:Y:S01]  /*14b60*/  IADD3 R230, R230, R227, RZ ;  /* 0x000000e3e6e67210 */ /* 0x000fe20007ffe0ff */
[----:B------:R-:W-:-:S06]  /*14b70*/  IMAD.IADD R227, R227, 0x1, R6 ;  /* 0x00000001e3e37824 */ /* 0x000fcc00078e0206 */
[----:B------:R-:W3:Y:S08]  /*14b80*/  MUFU.TANH R25, R25 ;  /* 0x0000001900197308 */ /* 0x000ef00000002400 */
        /* <DEDUP_REMOVED lines=28> */
[C---:B------:R-:W-:Y:S01]  /*14d50*/  IADD3 R229, -R16.reuse, R230, RZ ;  /* 0x000000e610e57210 */ /* 0x040fe20007ffe1ff */
[----:B------:R-:W-:Y:S01]  /*14d60*/  BSSY B1, `(.L_x_6610) ;  /* 0x00000b0000017945 */ /* 0x000fe20003800000 */
[----:B------:R-:W-:-:S02]  /*14d70*/  IADD3 R226, -R16, R227, RZ ;  /* 0x000000e310e27210 */ /* 0x000fc40007ffe1ff */
[----:B------:R-:W-:Y:S02]  /*14d80*/  ISETP.NE.AND.EX P0, PT, R221, RZ, PT, P0 ;  /* 0x000000ffdd00720c */ /* 0x000fe40003f05300 */
[----:B------:R-:W-:Y:S02]  /*14d90*/  IMNMX R229, RZ, R229, !PT ;  /* 0x000000e5ffe57217 */ /* 0x000fe40007800200 */
[----:B------:R-:W-:Y:S02]  /*14da0*/  IMNMX R226, RZ, R226, !PT ;  /* 0x000000e2ffe27217 */ /* 0x000fe40007800200 */
        /* <DEDUP_REMOVED lines=17> */
[----:B------:R-:W-:Y:S01]  /*14ec0*/  IABS R6, R2 ;  /* 0x0000000200067213 */ /* 0x000fe20000000000 */
[----:B------:R-:W3:Y:S01]  /*14ed0*/  LD.E.64 R78, [R18.64+0x20] ;  /* 0x00002006124e7980 */ /* 0x000ee2000c101b00 */
        /* <DEDUP_REMOVED lines=16> */
[----:B------:R-:W-:Y:S01]  /*14fe0*/  IMAD R75, R10, R9, R4 ;  /* 0x000000090a4b7224 */ /* 0x000fe200078e0204 */
[----:B------:R-:W-:Y:S01]  /*14ff0*/  LOP3.LUT R4, R2, R77, RZ, 0x3c, !PT ;  /* 0x0000004d02047212 */ /* 0x000fe200078e3cff */
        /* <DEDUP_REMOVED lines=10> */
[----:B------:R-:W-:-:S02]  /*150a0*/  ISETP.GE.AND P3, PT, R4, RZ, PT ;  /* 0x000000ff0400720c */ /* 0x000fc40003f66270 */
[----:B------:R-:W-:Y:S02]  /*150b0*/  ISETP.NE.AND P2, PT, R77, RZ, PT ;  /* 0x000000ff4d00720c */ /* 0x000fe40003f45270 */
[----:B------:R-:W-:-:S03]  /*150c0*/  LOP3.LUT R9, RZ, R77, RZ, 0x33, !PT ;  /* 0x0000004dff097212 */ /* 0x000fc600078e33ff */
        /* <DEDUP_REMOVED lines=21> */
[----:B------:R-:W-:Y:S02]  /*15220*/  IMAD R6, R78, R6, R9 ;  /* 0x000000064e067224 */ /* 0x000fe400078e0209 */
[----:B------:R-:W-:-:S03]  /*15230*/  IMAD.MOV.U32 R9, RZ, RZ, R76 ;  /* 0x000000ffff097224 */ /* 0x000fc600078e004c */
[----:B------:R-:W-:Y:S01]  /*15240*/  IADD3 R6, R77, R6, RZ ;  /* 0x000000064d067210 */ /* 0x000fe20007ffe0ff */
[----:B------:R-:W-:Y:S05]  /*15250*/  BRA `(.L_x_6614) ;  /* 0x0000003000007947 */ /* 0x000fea0003800000 */
.L_x_6613:
[----:B------:R-:W2:Y:S02]  /*15260*/  LD.E R9, [R18.64+0x38] ;  /* 0x0000380612097980 */ /* 0x000ea4000c101900 */
[----:B--2---:R-:W-:-:S04]  /*15270*/  LEA R9, -R9, RZ, 0x6 ;  /* 0x000000ff09097211 */ /* 0x004fc800078e31ff */
[----:B------:R-:W-:Y:S02]  /*15280*/  SHF.R.S32.HI R6, RZ, 0x1f, R9 ;  /* 0x0000001fff067819 */ /* 0x000fe40000011409 */
.L_x_6614:
[----:B------:R-:W-:Y:S05]  /*15290*/  BSYNC B0 ;  /* 0x0000000000007941 */ /* 0x000fea0003800000 */
.L_x_6612:
        /* <DEDUP_REMOVED lines=16> */
[C---:B------:R-:W-:Y:S01]  /*153a0*/  @P3 LEA R10, P1, R11.reuse, R212, 0x1 ;  /* 0x000000d40b0a3211 */ /* 0x040fe200078208ff */
[----:B------:R-:W-:Y:S01]  /*153b0*/  @!PT LDS RZ, [RZ] ;  /* 0x00000000fffff984 */ /* 0x000fe20000000800 */
[----:B------:R-:W-:Y:S01]  /*153c0*/  @!PT LDS RZ, [RZ] ;  /* 0x00000000fffff984 */ /* 0x000fe20000000800 */
[----:B------:R-:W-:Y:S01]  /*153d0*/  @!PT LDS RZ, [RZ] ;  /* 0x00000000fffff984 */ /* 0x000fe20000000800 */
[----:B------:R1:W-:Y:S01]  /*153e0*/  @P4 LDGSTS.E.BYPASS.LTC128B.128 [R219+0x8000], [R78.64+0x80] ;  /* 0x080000804edb4fae */ /* 0x0003e2000b901d46 */
[----:B------:R-:W-:-:S02]  /*153f0*/  IADD3 R9, P2, R11, R208, RZ ;  /* 0x000000d00b097210 */ /* 0x000fc40007f5e0ff */
[-C--:B------:R-:W-:Y:S01]  /*15400*/  @P3 LEA.HI.X R11, R11, R211.reuse, R6, 0x1, P1 ;  /* 0x000000d30b0b3211 */ /* 0x080fe200008f0c06 */
[----:B------:R1:W-:Y:S01]  /*15410*/  @!P4 STS.128 [R219+0x8000], RZ ;  /* 0x008000ffdb00c388 */ /* 0x0003e20000000c00 */
[CC--:B------:R-:W-:Y:S01]  /*15420*/  @P6 LEA R82, P1, R9.reuse, R212.reuse, 0x1 ;  /* 0x000000d409526211 */ /* 0x0c0fe200078208ff */
[----:B------:R-:W-:Y:S01]  /*15430*/  IMAD.X R6, R6, 0x1, R209, P2 ;  /* 0x0000000106067824 */ /* 0x000fe200010e06d1 */
[C---:B------:R-:W-:Y:S01]  /*15440*/  @P4 LEA R80, P2, R9.reuse, R212, 0x1 ;  /* 0x000000d409504211 */ /* 0x040fe200078408ff */
[----:B------:R-:W-:Y:S01]  /*15450*/  @!PT LDS RZ, [RZ] ;  /* 0x00000000fffff984 */ /* 0x000fe20000000800 */
[----:B------:R-:W-:Y:S01]  /*15460*/  @!PT LDS RZ, [RZ] ;  /* 0x00000000fffff984 */ /* 0x000fe20000000800 */
[----:B------:R-:W-:Y:S01]  /*15470*/  @!PT LDS RZ, [RZ] ;  /* 0x00000000fffff984 */ /* 0x000fe20000000800 */
[----:B------:R1:W-:Y:S03]  /*15480*/  @P3 LDGSTS.E.BYPASS.LTC128B.128 [R219+0xa000], [R78.64+0x100] ;  /* 0x0a0001004edb3fae */ /* 0x0003e6000b901d46 */
[CCC-:B------:R-:W-:Y:S01]  /*15490*/  @P6 LEA.HI.X R83, R9.reuse, R211.reuse, R6.reuse, 0x1, P1 ;  /* 0x000000d309536211 */ /* 0x1c0fe200008f0c06 */
[----:B------:R1:W-:Y:S01]  /*154a0*/  @!P3 STS.128 [R219+0xa000], RZ ;  /* 0x00a000ffdb00b388 */ /* 0x0003e20000000c00 */
[----:B------:R-:W-:-:S02]  /*154b0*/  @P4 LEA.HI.X R81, R9, R211, R6, 0x1, P2 ;  /* 0x000000d309514211 */ /* 0x000fc400010f0c06 */
[C---:B------:R-:W-:Y:S01]  /*154c0*/  @P3 LEA R8, P1, R9.reuse, R212, 0x1 ;  /* 0x000000d409083211 */ /* 0x040fe200078208ff */
[----:B------:R-:W-:Y:S01]  /*154d0*/  @!PT LDS RZ, [RZ] ;  /* 0x00000000fffff984 */ /* 0x000fe20000000800 */
[----:B------:R-:W-:Y:S01]  /*154e0*/  @!PT LDS RZ, [RZ] ;  /* 0x00000000fffff984 */ /* 0x000fe20000000800 */
[----:B------:R-:W-:Y:S01]  /*154f0*/  @!PT LDS RZ, [RZ] ;  /* 0x00000000fffff984 */ /* 0x000fe20000000800 */
[----:B------:R1:W-:Y:S01]  /*15500*/  @P6 LDGSTS.E.BYPASS.LTC128B.128 [R219+0x6800], [R76.64] ;  /* 0x068000004cdb6fae */ /* 0x0003e2000b901d46 */
[C---:B------:R-:W-:Y:S02]  /*15510*/  IADD3 R4, P2, R9.reuse, R208, RZ ;  /* 0x000000d009047210 */ /* 0x040fe40007f5e0ff */
[-C--:B------:R-:W-:Y:S01]  /*15520*/  @P3 LEA.HI.X R9, R9, R211.reuse, R6, 0x1, P1 ;  /* 0x000000d309093211 */ /* 0x080fe200008f0c06 */
[----:B------:R1:W-:Y:S01]  /*15530*/  @!P6 STS.128 [R219+0x6800], RZ ;  /* 0x006800ffdb00e388 */ /* 0x0003e20000000c00 */
[-C--:B------:R-:W-:Y:S01]  /*15540*/  @P6 LEA R86, P1, R4, R212.reuse, 0x1 ;  /* 0x000000d404566211 */ /* 0x080fe200078208ff */
[----:B------:R-:W-:Y:S01]  /*15550*/  IMAD.X R6, R6, 0x1, R209, P2 ;  /* 0x0000000106067824 */ /* 0x000fe200010e06d1 */
[CC--:B------:R-:W-:Y:S01]  /*15560*/  @P4 LEA R84, P2, R4.reuse, R212.reuse, 0x1 ;  /* 0x000000d404544211 */ /* 0x0c0fe200078408ff */
[----:B------:R-:W-:Y:S01]  /*15570*/  @!PT LDS RZ, [RZ] ;  /* 0x00000000fffff984 */ /* 0x000fe20000000800 */
[----:B------:R-:W-:Y:S01]  /*15580*/  @!PT LDS RZ, [RZ] ;  /* 0x00000000fffff984 */ /* 0x000fe20000000800 */
[----:B------:R-:W-:Y:S01]  /*15590*/  @!PT LDS RZ, [RZ] ;  /* 0x00000000fffff984 */ /* 0x000fe20000000800 */
[----:B------:R1:W-:Y:S03]  /*155a0*/  @P4 LDGSTS.E.BYPASS.LTC128B.128 [R219+0x8800], [R74.64+0x80] ;  /* 0x088000804adb4fae */ /* 0x0003e6000b901d46 */
[CC--:B------:R-:W-:Y:S01]  /*155b0*/  @P6 LEA.HI.X R87, R4.reuse, R211.reuse, R6, 0x1, P1 ;  /* 0x000000d304576211 */ /* 0x0c0fe200008f0c06 */
[----:B------:R1:W-:Y:S01]  /*155c0*/  @!P4 STS.128 [R219+0x8800], RZ ;  /* 0x008800ffdb00c388 */ /* 0x0003e20000000c00 */
[C---:B------:R-:W-:Y:S01]  /*155d0*/  @P3 LEA R88, P1, R4.reuse, R212, 0x1 ;  /* 0x000000d404583211 */ /* 0x040fe200078208ff */
[----:B------:R-:W-:Y:S01]  /*155e0*/  IMAD.MOV.U32 R212, RZ, RZ, R78 ;  /* 0x000000ffffd47224 */ /* 0x000fe200078e004e */
[CCC-:B------:R-:W-:Y:S01]  /*155f0*/  @P4 LEA.HI.X R85, R4.reuse, R211.reuse, R6.reuse, 0x1, P2 ;  /* 0x000000d304554211 */ /* 0x1c0fe200010f0c06 */
[----:B------:R-:W-:Y:S01]  /*15600*/  @!PT LDS RZ, [RZ] ;  /* 0x00000000fffff984 */ /* 0x000fe20000000800 */
[----:B------:R-:W-:Y:S01]  /*15610*/  @!PT LDS RZ, [RZ] ;  /* 0x00000000fffff984 */ /* 0x000fe20000000800 */
[----:B------:R-:W-:Y:S01]  /*15620*/  @!PT LDS RZ, [RZ] ;  /* 0x00000000fffff984 */ /* 0x000fe20000000800 */
[----:B------:R1:W-:Y:S01]  /*15630*/  @P3 LDGSTS.E.BYPASS.LTC128B.128 [R219+0xa800], [R10.64+0x100] ;  /* 0x0a8001000adb3fae */ /* 0x0003e2000b901d46 */
[----:B------:R-:W-:Y:S01]  /*15640*/  @P3 LEA.HI.X R89, R4, R211, R6, 0x1, P1 ;  /* 0x000000d304593211 */ /* 0x000fe200008f0c06 */
[----:B------:R-:W-:-:S02]  /*15650*/  IMAD.MOV.U32 R211, RZ, RZ, R79 ;  /* 0x000000ffffd37224 */ /* 0x000fc400078e004f */
        /* <DEDUP_REMOVED lines=32> */
.L_x_6611:
[----:B-1234-:R-:W-:Y:S05]  /*15860*/  BSYNC B1 ;  /* 0x0000000000017941 */ /* 0x01efea0003800000 */
.L_x_6610:
[----:B------:R1:W2:Y:S01]  /*15870*/  LD.E R167, [R18.64+0xdc] ;  /* 0x0000dc0612a77980 */ /* 0x0002a2000c101900 */
[----:B------:R-:W-:-:S04]  /*15880*/  IMAD.IADD R6, R2, 0x1, R0 ;  /* 0x0000000102067824 */ /* 0x000fc800078e0200 */
[----:B------:R-:W-:Y:S01]  /*15890*/  IMAD.IADD R50, R230, 0x1, -R6 ;  /* 0x00000001e6327824 */ /* 0x000fe200078e0a06 */
[C---:B------:R-:W-:Y:S02]  /*158a0*/  IADD3 R24, R6.reuse, 0x29, RZ ;  /* 0x0000002906187810 */ /* 0x040fe40007ffe0ff */
[C---:B------:R-:W-:Y:S02]  /*158b0*/  IADD3 R4, R6.reuse, 0x1, RZ ;  /* 0x0000000106047810 */ /* 0x040fe40007ffe0ff */
[----:B------:R-:W-:Y:S01]  /*158c0*/  IADD3 R8, R6, 0x21, RZ ;  /* 0x0000002106087810 */ /* 0x000fe20007ffe0ff */
[----:B------:R-:W-:Y:S01]  /*158d0*/  IMAD.IADD R20, R230, 0x1, -R24 ;  /* 0x00000001e6147824 */ /* 0x000fe200078e0a18 */
[----:B------:R-:W-:Y:S01]  /*158e0*/  IADD3 R28, R6, 0x31, RZ ;  /* 0x00000031061c7810 */ /* 0x000fe20007ffe0ff */
[----:B------:R-:W-:Y:S01]  /*158f0*/  IMAD.IADD R48, R230, 0x1, -R4 ;  /* 0x00000001e6307824 */ /* 0x000fe200078e0a04 */
[----:B------:R-:W-:Y:S01]  /*15900*/  IADD3 R2, R6, 0x8, RZ ;  /* 0x0000000806027810 */ /* 0x000fe20007ffe0ff */
[C---:B------:R-:W-:Y:S01]  /*15910*/  IMAD.IADD R30, R230.reuse, 0x1, -R8 ;  /* 0x00000001e61e7824 */ /* 0x040fe200078e0a08 */
[----:B------:R-:W-:Y:S01]  /*15920*/  IABS R20, R20 ;  /* 0x0000001400147213 */ /* 0x000fe20000000000 */
[----:B------:R-:W-:Y:S01]  /*15930*/  IMAD.IADD R60, R230, 0x1, -R28 ;  /* 0x00000001e63c7824 */ /* 0x000fe200078e0a1c */
[----:B------:R-:W-:Y:S01]  /*15940*/  IADD3 R11, R6, 0x11, RZ ;  /* 0x00000011060b7810 */ /* 0x000fe20007ffe0ff */
[----:B------:R-:W-:Y:S01]  /*15950*/  IMAD.IADD R46, R230, 0x1, -R2 ;  /* 0x00000001e62e7824 */ /* 0x000fe200078e0a02 */
[----:B------:R3:W-:Y:S01]  /*15960*/  I2F R58, R20 ;  /* 0x00000014003a7306 */ /* 0x0007e20000201400 */
[----:B------:R-:W-:-:S02]  /*15970*/  IABS R48, R48 ;  /* 0x0000003000307213 */ /* 0x000fc40000000000 */
[----:B------:R-:W-:Y:S01]  /*15980*/  IADD3 R14, R6, 0x9, RZ ;  /* 0x00000009060e7810 */ /* 0x000fe20007ffe0ff */
[----:B------:R-:W-:Y:S01]  /*15990*/  IMAD.IADD R40, R230, 0x1, -R11 ;  /* 0x00000001e6287824 */ /* 0x000fe200078e0a0b */
[C---:B------:R-:W-:Y:S02]  /*159a0*/  IADD3 R12, R6.reuse, 0x10, RZ ;  /* 0x00000010060c7810 */ /* 0x040fe40007ffe0ff */
[----:B------:R-:W-:Y:S01]  /*159b0*/  IADD3 R26, R6, 0x28, RZ ;  /* 0x00000028061a7810 */ /* 0x000fe20007ffe0ff */
[----:B------:R-:W4:Y:S01]  /*159c0*/  I2F R48, R48 ;  /* 0x0000003000307306 */ /* 0x000f220000201400 */
[----:B------:R-:W-:Y:S01]  /*159d0*/  IABS R50, R50 ;  /* 0x0000003200327213 */ /* 0x000fe20000000000 */
[C---:B------:R-:W-:Y:S01]  /*159e0*/  IMAD.IADD R44, R230.reuse, 0x1, -R14 ;  /* 0x00000001e62c7824 */ /* 0x040fe200078e0a0e */
[----:B------:R-:W-:Y:S01]  /*159f0*/  IABS R30, R30 ;  /* 0x0000001e001e7213 */ /* 0x000fe20000000000 */
[C---:B------:R-:W-:Y:S01]  /*15a00*/  IMAD.IADD R42, R230.reuse, 0x1, -R12 ;  /* 0x00000001e62a7824 */ /* 0x040fe200078e0a0c */
[----:B-1----:R-:W-:Y:S01]  /*15a10*/  IABS R19, R60 ;  /* 0x0000003c00137213 */ /* 0x002fe20000000000 */
[----:B------:R-:W-:Y:S01]  /*15a20*/  IMAD.IADD R16, R230, 0x1, -R26 ;  /* 0x00000001e6107824 */ /* 0x000fe200078e0a1a */
[C---:B------:R-:W-:Y:S01]  /*15a30*/  IADD3 R32, R6.reuse, 0x18, RZ ;  /* 0x0000001806207810 */ /* 0x040fe20007ffe0ff */
[----:B------:R-:W1:Y:S01]  /*15a40*/  I2F R50, R50 ;  /* 0x0000003200327306 */ /* 0x000e620000201400 */
[----:B---3--:R-:W-:-:S02]  /*15a50*/  IADD3 R20, R6, 0x38, RZ ;  /* 0x0000003806147810 */ /* 0x008fc40007ffe0ff */
[----:B------:R-:W-:Y:S01]  /*15a60*/  IABS R46, R46 ;  /* 0x0000002e002e7213 */ /* 0x000fe20000000000 */
[C---:B------:R-:W-:Y:S01]  /*15a70*/  IMAD.IADD R38, R230.reuse, 0x1, -R32 ;  /* 0x00000001e6267824 */ /* 0x040fe200078e0a20 */
[----:B------:R-:W-:Y:S01]  /*15a80*/  IABS R40, R40 ;  /* 0x0000002800287213 */ /* 0x000fe20000000000 */
[----:B------:R-:W-:Y:S01]  /*15a90*/  IMAD.IADD R60, R230, 0x1, -R20 ;  /* 0x00000001e63c7824 */ /* 0x000fe200078e0a14 */
[----:B------:R-:W-:Y:S01]  /*15aa0*/  IADD3 R10, R6, 0x19, RZ ;  /* 0x00000019060a7810 */ /* 0x000fe20007ffe0ff */
[----:B------:R-:W3:Y:S01]  /*15ab0*/  I2F R30, R30 ;  /* 0x0000001e001e7306 */ /* 0x000ee20000201400 */
[----:B------:R-:W-:Y:S02]  /*15ac0*/  IABS R44, R44 ;  /* 0x0000002c002c7213 */ /* 0x000fe40000000000 */
[----:B------:R-:W-:Y:S01]  /*15ad0*/  IABS R18, R60 ;  /* 0x0000003c00127213 */ /* 0x000fe20000000000 */
[----:B------:R-:W-:Y:S01]  /*15ae0*/  IMAD.IADD R36, R230, 0x1, -R10 ;  /* 0x00000001e6247824 */ /* 0x000fe200078e0a0a */
[----:B------:R-:W-:-:S02]  /*15af0*/  IABS R42, R42 ;  /* 0x0000002a002a7213 */ /* 0x000fc40000000000 */
[----:B------:R-:W-:Y:S01]  /*15b00*/  IABS R16, R16 ;  /* 0x0000001000107213 */ /* 0x000fe20000000000 */
[----:B------:R-:W5:Y:S01]  /*15b10*/  I2F R46, R46 ;  /* 0x0000002e002e7306 */ /* 0x000f620000201400 */
[----:B------:R-:W-:Y:S02]  /*15b20*/  IABS R38, R38 ;  /* 0x0000002600267213 */ /* 0x000fe40000000000 */
[-C--:B------:R-:W-:Y:S01]  /*15b30*/  ISETP.GE.AND P4, PT, R4, R229.reuse, PT ;  /* 0x000000e50400720c */ /* 0x080fe20003f86270 */
[----:B----4-:R-:W-:Y:S01]  /*15b40*/  FFMA.FTZ R48, -R224, R48, R49 ;  /* 0x00000030e0307223 */ /* 0x010fe20000010131 */
[----:B------:R-:W-:Y:S02]  /*15b50*/  IABS R36, R36 ;  /* 0x0000002400247213 */ /* 0x000fe40000000000 */
[C---:B------:R-:W-:Y:S01]  /*15b60*/  IADD3 R9, R6.reuse, 0x20, RZ ;  /* 0x0000002006097810 */ /* 0x040fe20007ffe0ff */
[----:B------:R-:W4:Y:S01]  /*15b70*/  I2F R40, R40 ;  /* 0x0000002800287306 */ /* 0x000f220000201400 */
[----:B------:R-:W-:-:S02]  /*15b80*/  ISETP.GE.AND P1, PT, R6, R229, PT ;  /* 0x000000e50600720c */ /* 0x000fc40003f26270 */
[----:B------:R-:W-:Y:S01]  /*15b90*/  ISETP.GE.AND P6, PT, R6, R226, PT ;  /* 0x000000e20600720c */ /* 0x000fe20003fc6270 */
[----:B-1----:R-:W-:Y:S01]  /*15ba0*/  FFMA.FTZ R3, -R224, R50, R3 ;  /* 0x00000032e0037223 */ /* 0x002fe20000010103 */
[----:B------:R-:W-:Y:S01]  /*15bb0*/  IADD3 R22, R6, 0x30, RZ ;  /* 0x0000003006167810 */ /* 0x000fe20007ffe0ff */
[----:B---3--:R-:W-:Y:S02]  /*15bc0*/  FFMA.FTZ R43, -R224, R30, R43 ;  /* 0x0000001ee02b7223 */ /* 0x008fe4000001012b */
[----:B------:R-:W1:Y:S01]  /*15bd0*/  I2F R18, R18 ;  /* 0x0000001200127306 */ /* 0x000e620000201400 */
[----:B------:R-:W-:Y:S01]  /*15be0*/  ISETP.GE.OR P4, PT, R4, R228, !P4 ;  /* 0x000000e40400720c */ /* 0x000fe20006786670 */
[----:B------:R-:W-:-:S06]  /*15bf0*/  IMAD.IADD R34, R230, 0x1, -R9 ;  /* 0x00000001e6227824 */ /* 0x000fcc00078e0a09 */
[----:B------:R-:W3:Y:S01]  /*15c00*/  I2F R44, R44 ;  /* 0x0000002c002c7306 */ /* 0x000ee20000201400 */
[----:B------:R-:W-:-:S07]  /*15c10*/  ISETP.GE.AND P3, PT, R2, R229, PT ;  /* 0x000000e50200720c */ /* 0x000fce0003f66270 */
[----:B------:R-:W1:Y:S08]  /*15c20*/  I2F R42, R42 ;  /* 0x0000002a002a7306 */ /* 0x000e700000201400 */
[----:B------:R-:W1:Y:S01]  /*15c30*/  I2F R16, R16 ;  /* 0x0000001000107306 */ /* 0x000e620000201400 */
[----:B------:R-:W-:-:S07]  /*15c40*/  ISETP.GE.OR P1, PT, R6, R228, !P1 ;  /* 0x000000e40600720c */ /* 0x000fce0004f26670 */
[----:B------:R-:W3:Y:S01]  /*15c50*/  I2F R38, R38 ;  /* 0x0000002600267306 */ /* 0x000ee20000201400 */
[----:B------:R-:W-:Y:S01]  /*15c60*/  FSEL R30, R48, -INF , !P4 ;  /* 0xff800000301e7808 */ /* 0x000fe20006000000 */
[C---:B-----5:R-:W-:Y:S01]  /*15c70*/  FFMA.FTZ R46, -R224.reuse, R46, R59 ;  /* 0x0000002ee02e7223 */ /* 0x060fe2000001013b */
[----:B------:R-:W-:Y:S01]  /*15c80*/  ISETP.GE.AND P4, PT, R11, R229, PT ;  /* 0x000000e50b00720c */ /* 0x000fe20003f86270 */
[----:B----4-:R-:W-:Y:S01]  /*15c90*/  FFMA.FTZ R40, -R224, R40, R33 ;  /* 0x00000028e0287223 */ /* 0x010fe20000010121 */
[----:B------:R-:W-:-:S03]  /*15ca0*/  ISETP.GE.OR P3, PT, R2, R228, !P3 ;  /* 0x000000e40200720c */ /* 0x000fc60005f66670 */
[----:B------:R-:W4:Y:S01]  /*15cb0*/  I2F R36, R36 ;  /* 0x0000002400247306 */ /* 0x000f220000201400 */
[-C--:B------:R-:W-:Y:S01]  /*15cc0*/  ISETP.GE.AND P2, PT, R14, R229.reuse, PT ;  /* 0x000000e50e00720c */ /* 0x080fe20003f46270 */
[----:B-1----:R-:W-:Y:S01]  /*15cd0*/  FFMA.FTZ R69, -R224, R18, R69 ;  /* 0x00000012e0457223 */ /* 0x002fe20000010145 */
[----:B------:R-:W-:Y:S01]  /*15ce0*/  FSEL R3, R3, -INF , !P1 ;  /* 0xff80000003037808 */ /* 0x000fe20004800000 */
[----:B------:R-:W-:Y:S01]  /*15cf0*/  IMAD.IADD R52, R230, 0x1, -R22 ;  /* 0x00000001e6347824 */ /* 0x000fe200078e0a16 */
[----:B------:R-:W-:Y:S02]  /*15d00*/  IABS R34, R34 ;  /* 0x0000002200227213 */ /* 0x000fe40000000000 */
[----:B------:R-:W-:Y:S02]  /*15d10*/  ISETP.GE.AND P1, PT, R12, R229, PT ;  /* 0x000000e50c00720c */ /* 0x000fe40003f26270 */
[----:B------:R-:W-:Y:S01]  /*15d20*/  ISETP.GE.OR P4, PT, R11, R228, !P4 ;  /* 0x000000e40b00720c */ /* 0x000fe20006786670 */
[----:B---3--:R-:W-:Y:S01]  /*15d30*/  FFMA.FTZ R44, -R224, R44, R65 ;  /* 0x0000002ce02c7223 */ /* 0x008fe20000010141 */
[----:B------:R-:W-:-:S02]  /*15d40*/  IADD3 R33, R6, 0x39, RZ ;  /* 0x0000003906217810 */ /* 0x000fc40007ffe0ff */
[----:B------:R-:W-:Y:S01]  /*15d50*/  ISETP.GE.OR P6, PT, R6, R225, !P6 ;  /* 0x000000e10600720c */ /* 0x000fe200077c6670 */
[----:B------:R-:W-:Y:S01]  /*15d60*/  IMAD.IADD R6, R227, 0x1, -R6 ;  /* 0x00000001e3067824 */ /* 0x000fe200078e0a06 */
[----:B------:R-:W-:Y:S01]  /*15d70*/  FSEL R18, R46, -INF , !P3 ;  /* 0xff8000002e127808 */ /* 0x000fe20005800000 */
[----:B------:R-:W-:Y:S01]  /*15d80*/  FFMA.FTZ R42, -R224, R42, R67 ;  /* 0x0000002ae02a7223 */ /* 0x000fe20000010143 */
[----:B------:R-:W-:Y:S01]  /*15d90*/  ISETP.GE.AND P3, PT, R32, R229, PT ;  /* 0x000000e52000720c */ /* 0x000fe20003f66270 */
[----:B------:R-:W-:Y:S01]  /*15da0*/  FFMA.FTZ R158, -R224, R16, R5 ;  /* 0x00000010e09e7223 */ /* 0x000fe20000010105 */
[----:B------:R-:W-:Y:S01]  /*15db0*/  ISETP.GE.OR P2, PT, R14, R228, !P2 ;  /* 0x000000e40e00720c */ /* 0x000fe20005746670 */
[----:B------:R-:W-:Y:S01]  /*15dc0*/  FFMA.FTZ R37, -R224, R38, R37 ;  /* 0x00000026e0257223 */ /* 0x000fe20000010125 */
[----:B------:R-:W-:Y:S01]  /*15dd0*/  ISETP.GE.OR P1, PT, R12, R228, !P1 ;  /* 0x000000e40c00720c */ /* 0x000fe20004f26670 */
[----:B------:R-:W1:Y:S01]  /*15de0*/  I2F R34, R34 ;  /* 0x0000002200227306 */ /* 0x000e620000201400 */
[----:B------:R-:W-:-:S02]  /*15df0*/  FSEL R5, R40, -INF , !P4 ;  /* 0xff80000028057808 */ /* 0x000fc40006000000 */
[----:B------:R-:W-:Y:S02]  /*15e00*/  ISETP.GE.AND P4, PT, R4, R226, PT ;  /* 0x000000e20400720c */ /* 0x000fe40003f86270 */
[----:B------:R-:W-:Y:S02]  /*15e10*/  ISETP.GE.OR P3, PT, R32, R228, !P3 ;  /* 0x000000e42000720c */ /* 0x000fe40005f66670 */
[----:B------:R-:W-:Y:S02]  /*15e20*/  FSEL R16, R44, -INF , !P2 ;  /* 0xff8000002c107808 */ /* 0x000fe40005000000 */
[----:B------:R-:W-:Y:S02]  /*15e30*/  IABS R38, R6 ;  /* 0x0000000600267213 */ /* 0x000fe40000000000 */
[----:B------:R-:W-:Y:S02]  /*15e40*/  ISETP.GE.AND P2, PT, R10, R229, PT ;  /* 0x000000e50a00720c */ /* 0x000fe40003f46270 */
[----:B------:R-:W-:Y:S01]  /*15e50*/  FSEL R6, R42, -INF , !P1 ;  /* 0xff8000002a067808 */ /* 0x000fe20004800000 */
[----:B------:R-:W-:Y:S01]  /*15e60*/  IMAD.IADD R42, R227, 0x1, -R4 ;  /* 0x00000001e32a7824 */ /* 0x000fe200078e0a04 */
[----:B------:R-:W-:Y:S01]  /*15e70*/  ISETP.GE.OR P4, PT, R4, R225, !P4 ;  /* 0x000000e10400720c */ /* 0x000fe20006786670 */
[----:B----4-:R-:W-:Y:S01]  /*15e80*/  FFMA.FTZ R36, -R224, R36, R45 ;  /* 0x00000024e0247223 */ /* 0x010fe2000001012d */
[----:B------:R-:W-:-:S02]  /*15e90*/  FSEL R4, R37, -INF , !P3 ;  /* 0xff80000025047808 */ /* 0x000fc40005800000 */
[----:B------:R-:W-:Y:S02]  /*15ea0*/  ISETP.GE.AND P3, PT, R2, R226, PT ;  /* 0x000000e20200720c */ /* 0x000fe40003f66270 */
[----:B------:R-:W-:Y:S01]  /*15eb0*/  ISETP.GE.OR P2, PT, R10, R228, !P2 ;  /* 0x000000e40a00720c */ /* 0x000fe20005746670 */
[----:B------:R-:W-:Y:S01]  /*15ec0*/  IMAD.IADD R40, R227, 0x1, -R2 ;  /* 0x00000001e3287824 */ /* 0x000fe200078e0a02 */
[----:B------:R-:W-:Y:S02]  /*15ed0*/  ISETP.GE.OR P3, PT, R2, R225, !P3 ;  /* 0x000000e10200720c */ /* 0x000fe40005f66670 */
[----:B------:R-:W-:Y:S02]  /*15ee0*/  FSEL R2, R36, -INF , !P2 ;  /* 0xff80000024027808 */ /* 0x000fe40005000000 */
[----:B------:R-:W-:Y:S02]  /*15ef0*/  ISETP.GE.AND P2, PT, R8, R229, PT ;  /* 0x000000e50800720c */ /* 0x000fe40003f46270 */
[----:B------:R-:W-:-:S02]  /*15f00*/  IABS R52, R52 ;  /* 0x0000003400347213 */ /* 0x000fc40000000000 */
[C---:B------:R-:W-:Y:S01]  /*15f10*/  ISETP.GE.AND P1, PT, R9.reuse, R229, PT ;  /* 0x000000e50900720c */ /* 0x040fe20003f26270 */
[----:B------:R-:W3:Y:S01]  /*15f20*/  I2F R19, R19 ;  /* 0x0000001300137306 */ /* 0x000ee20000201400 */
[----:B------:R-:W-:Y:S01]  /*15f30*/  ISETP.GE.OR P2, PT, R8, R228, !P2 ;  /* 0x000000e40800720c */ /* 0x000fe20005746670 */
[----:B-1----:R-:W-:Y:S01]  /*15f40*/  FFMA.FTZ R34, -R224, R34, R41 ;  /* 0x00000022e0227223 */ /* 0x002fe20000010129 */
[----:B------:R-:W-:Y:S02]  /*15f50*/  ISETP.GE.OR P1, PT, R9, R228, !P1 ;  /* 0x000000e40900720c */ /* 0x000fe40004f26670 */
[----:B------:R-:W-:-:S03]  /*15f60*/  FSEL R161, R43, -INF , !P2 ;  /* 0xff8000002ba17808 */ /* 0x000fc60005000000 */
[----:B------:R-:W1:Y:S01]  /*15f70*/  I2F R52, R52 ;  /* 0x0000003400347306 */ /* 0x000e620000201400 */
[-C--:B------:R-:W-:Y:S02]  /*15f80*/  ISETP.GE.AND P2, PT, R24, R229.reuse, PT ;  /* 0x000000e51800720c */ /* 0x080fe40003f46270 */
[----:B------:R-:W-:Y:S01]  /*15f90*/  FSEL R156, R34, -INF , !P1 ;  /* 0xff800000229c7808 */ /* 0x000fe20004800000 */
[----:B------:R-:W-:Y:S01]  /*15fa0*/  FFMA.FTZ R58, -R224, R58, R61 ;  /* 0x0000003ae03a7223 */ /* 0x000fe2000001013d */
[----:B------:R-:W-:Y:S02]  /*15fb0*/  ISETP.GE.AND P1, PT, R26, R229, PT ;  /* 0x000000e51a00720c */ /* 0x000fe40003f26270 */
[-C--:B------:R-:W-:Y:S01]  /*15fc0*/  ISETP.GE.OR P2, PT, R24, R228.reuse, !P2 ;  /* 0x000000e41800720c */ /* 0x080fe20005746670 */
[----:B------:R-:W-:Y:S01]  /*15fd0*/  IMAD.IADD R44, R230, 0x1, -R33 ;  /* 0x00000001e62c7824 */ /* 0x000fe200078e0a21 */
[----:B------:R-:W-:Y:S02]  /*15fe0*/  ISETP.GE.OR P1, PT, R26, R228, !P1 ;  /* 0x000000e41a00720c */ /* 0x000fe40004f26670 */
[----:B------:R-:W-:-:S02]  /*15ff0*/  FSEL R163, R58, -INF , !P2 ;  /* 0xff8000003aa37808 */ /* 0x000fc40005000000 */
[----:B------:R-:W-:Y:S01]  /*16000*/  ISETP.GE.AND P2, PT, R28, R229, PT ;  /* 0x000000e51c00720c */ /* 0x000fe20003f46270 */
[C---:B------:R-:W-:Y:S01]  /*16010*/  IMAD.IADD R41, R227.reuse, 0x1, -R14 ;  /* 0x00000001e3297824 */ /* 0x040fe200078e0a0e */
[----:B------:R-:W-:Y:S01]  /*16020*/  FSEL R158, R158, -INF , !P1 ;  /* 0xff8000009e9e7808 */ /* 0x000fe20004800000 */
[----:B---3--:R-:W-:Y:S01]  /*16030*/  FFMA.FTZ R19, -R224, R19, R73 ;  /* 0x00000013e0137223 */ /* 0x008fe20000010149 */
[----:B------:R-:W-:Y:S02]  /*16040*/  ISETP.GE.AND P1, PT, R22, R229, PT ;  /* 0x000000e51600720c */ /* 0x000fe40003f26270 */
[----:B------:R-:W-:Y:S01]  /*16050*/  IABS R44, R44 ;  /* 0x0000002c002c7213 */ /* 0x000fe20000000000 */
[----:B-1----:R-:W-:Y:S01]  /*16060*/  FFMA.FTZ R52, -R224, R52, R63 ;  /* 0x00000034e0347223 */ /* 0x002fe2000001013f */
[-C--:B------:R-:W-:Y:S01]  /*16070*/  ISETP.GE.OR P2, PT, R28, R228.reuse, !P2 ;  /* 0x000000e41c00720c */ /* 0x080fe20005746670 */
[----:B------:R-:W1:Y:S01]  /*16080*/  I2F R38, R38 ;  /* 0x0000002600267306 */ /* 0x000e620000201400 */
[----:B------:R-:W-:Y:S01]  /*16090*/  IMAD.IADD R43, R227, 0x1, -R12 ;  /* 0x00000001e32b7824 */ /* 0x000fe200078e0a0c */
[----:B------:R-:W-:-:S02]  /*160a0*/  ISETP.GE.OR P1, PT, R22, R228, !P1 ;  /* 0x000000e41600720c */ /* 0x000fc40004f26670 */
[----:B------:R-:W-:Y:S02]  /*160b0*/  IABS R34, R41 ;  /* 0x0000002900227213 */ /* 0x000fe40000000000 */
[----:B------:R-:W-:Y:S02]  /*160c0*/  FSEL R173, R19, -INF , !P2 ;  /* 0xff80000013ad7808 */ /* 0x000fe40005000000 */
[----:B------:R-:W3:Y:S01]  /*160d0*/  I2F R37, R44 ;  /* 0x0000002c00257306 */ /* 0x000ee20000201400 */
[----:B------:R-:W-:Y:S01]  /*160e0*/  ISETP.GE.AND P2, PT, R14, R226, PT ;  /* 0x000000e20e00720c */ /* 0x000fe20003f46270 */
[----:B------:R-:W-:Y:S01]  /*160f0*/  IMAD.IADD R19, R227, 0x1, -R10 ;  /* 0x00000001e3137824 */ /* 0x000fe200078e0a0a */
[----:B------:R-:W-:Y:S02]  /*16100*/  IABS R43, R43 ;  /* 0x0000002b002b7213 */ /* 0x000fe40000000000 */
[----:B------:R-:W-:Y:S01]  /*16110*/  FSEL R174, R52, -INF , !P1 ;  /* 0xff80000034ae7808 */ /* 0x000fe20004800000 */
[----:B------:R-:W-:Y:S01]  /*16120*/  IMAD.MOV.U32 R41, RZ, RZ, R34 ;  /* 0x000000ffff297224 */ /* 0x000fe200078e0022 */
[----:B------:R-:W-:-:S02]  /*16130*/  ISETP.GE.AND P1, PT, R20, R229, PT ;  /* 0x000000e51400720c */ /* 0x000fc40003f26270 */
[----:B------:R-:W-:Y:S02]  /*16140*/  IABS R42, R42 ;  /* 0x0000002a002a7213 */ /* 0x000fe40000000000 */
[----:B------:R-:W-:Y:S02]  /*16150*/  ISETP.GE.OR P2, PT, R14, R225, !P2 ;  /* 0x000000e10e00720c */ /* 0x000fe40005746670 */
[----:B------:R-:W-:Y:S01]  /*16160*/  IABS R14, R19 ;  /* 0x00000013000e7213 */ /* 0x000fe20000000000 */
[----:B------:R-:W-:Y:S01]  /*16170*/  IMAD.IADD R19, R227, 0x1, -R9 ;  /* 0x00000001e3137824 */ /* 0x000fe200078e0a09 */
[----:B------:R-:W-:Y:S01]  /*16180*/  ISETP.GE.OR P1, PT, R20, R228, !P1 ;  /* 0x000000e41400720c */ /* 0x000fe20004f26670 */
[----:B------:R-:W4:Y:S01]  /*16190*/  I2F R43, R43 ;  /* 0x0000002b002b7306 */ /* 0x000f220000201400 */
[----:B-1----:R-:W-:Y:S02]  /*161a0*/  FFMA.FTZ R25, -R224, R38, R25 ;  /* 0x00000026e0197223 */ /* 0x002fe40000010119 */
[----:B------:R-:W-:-:S02]  /*161b0*/  FSEL R170, R69, -INF , !P1 ;  /* 0xff80000045aa7808 */ /* 0x000fc40004800000 */
[----:B------:R-:W-:-:S03]  /*161c0*/  ISETP.GE.AND P1, PT, R33, R229, PT ;  /* 0x000000e52100720c */ /* 0x000fc60003f26270 */
[----:B------:R1:W-:Y:S01]  /*161d0*/  I2F R36, R42 ;  /* 0x0000002a00247306 */ /* 0x0003e20000201400 */
[----:B------:R-:W-:Y:S01]  /*161e0*/  IABS R19, R19 ;  /* 0x0000001300137213 */ /* 0x000fe20000000000 */
[----:B---3--:R-:W-:-:S06]  /*161f0*/  FFMA.FTZ R7, -R224, R37, R7 ;  /* 0x00000025e0077223 */ /* 0x008fcc0000010107 */
[----:B------:R-:W3:Y:S01]  /*16200*/  I2F R41, R41 ;  /* 0x0000002900297306 */ /* 0x000ee20000201400 */
[----:B------:R-:W-:Y:S01]  /*16210*/  ISETP.GE.OR P1, PT, R33, R228, !P1 ;  /* 0x000000e42100720c */ /* 0x000fe20004f26670 */
[----:B-1----:R-:W-:Y:S02]  /*16220*/  IMAD.IADD R42, R227, 0x1, -R32 ;  /* 0x00000001e32a7824 */ /* 0x002fe400078e0a20 */
[----:B------:R-:W-:-:S03]  /*16230*/  IMAD.MOV.U32 R38, RZ, RZ, R19 ;  /* 0x000000ffff267224 */ /* 0x000fc600078e0013 */
[----:B------:R-:W-:Y:S01]  /*16240*/  IABS R42, R42 ;  /* 0x0000002a002a7213 */ /* 0x000fe20000000000 */
[----:B------:R1:W5:Y:S01]  /*16250*/  I2F R37, R14 ;  /* 0x0000000e00257306 */ /* 0x0003620000201400 */
[----:B------:R-:W-:Y:S02]  /*16260*/  FSEL R19, R25, -INF , !P6 ;  /* 0xff80000019137808 */ /* 0x000fe40007000000 */
[----:B------:R-:W-:Y:S02]  /*16270*/  IABS R40, R40 ;  /* 0x0000002800287213 */ /* 0x000fe40000000000 */
[-C--:B------:R-:W-:Y:S02]  /*16280*/  ISETP.GE.AND P6, PT, R11, R226.reuse, PT ;  /* 0x000000e20b00720c */ /* 0x080fe40003fc6270 */
[----:B------:R-:W-:Y:S01]  /*16290*/  FSEL R143, R7, -INF , !P1 ;  /* 0xff800000078f7808 */ /* 0x000fe20004800000 */
[----:B------:R-:W2:Y:S01]  /*162a0*/  I2F R42, R42 ;  /* 0x0000002a002a7306 */ /* 0x000ea20000201400 */
[C---:B------:R-:W-:Y:S01]  /*162b0*/  ISETP.GE.AND P1, PT, R12.reuse, R226, PT ;  /* 0x000000e20c00720c */ /* 0x040fe20003f26270 */
[----:B------:R-:W-:Y:S01]  /*162c0*/  IMAD.IADD R7, R227, 0x1, -R8 ;  /* 0x00000001e3077824 */ /* 0x000fe200078e0a08 */
[-C--:B------:R-:W-:Y:S01]  /*162d0*/  ISETP.GE.OR P6, PT, R11, R225.reuse, !P6 ;  /* 0x000000e10b00720c */ /* 0x080fe200077c6670 */
[----:B------:R-:W-:Y:S01]  /*162e0*/  IMAD.IADD R34, R227, 0x1, -R11 ;  /* 0x00000001e3227824 */ /* 0x000fe200078e0a0b */
[----:B------:R-:W-:Y:S01]  /*162f0*/  ISETP.GE.OR P1, PT, R12, R225, !P1 ;  /* 0x000000e10c00720c */ /* 0x000fe20004f26670 */
[C---:B----4-:R-:W-:Y:S01]  /*16300*/  FFMA.FTZ R11, -R224.reuse, R43, R21 ;  /* 0x0000002be00b7223 */ /* 0x050fe20000010115 */
[----:B------:R-:W-:Y:S01]  /*16310*/  IABS R7, R7 ;  /* 0x0000000700077213 */ /* 0x000fe20000000000 */
[----:B------:R-:W4:Y:S01]  /*16320*/  I2F R40, R40 ;  /* 0x0000002800287306 */ /* 0x000f220000201400 */
[----:B---3--:R-:W-:-:S02]  /*16330*/  FFMA.FTZ R41, -R224, R41, R71 ;  /* 0x00000029e0297223 */ /* 0x008fc40000010147 */
[----:B-1----:R-:W-:Y:S01]  /*16340*/  FFMA.FTZ R14, -R224, R36, R51 ;  /* 0x00000024e00e7223 */ /* 0x002fe20000010133 */
[----:B------:R-:W-:Y:S02]  /*16350*/  FSEL R11, R11, -INF , !P1 ;  /* 0xff8000000b0b7808 */ /* 0x000fe40004800000 */
[-C--:B------:R-:W-:Y:S02]  /*16360*/  ISETP.GE.AND P1, PT, R8, R226.reuse, PT ;  /* 0x000000e20800720c */ /* 0x080fe40003f26270 */
[----:B------:R-:W1:Y:S01]  /*16370*/  I2F R25, R38 ;  /* 0x0000002600197306 */ /* 0x000e620000201400 */
[----:B------:R-:W-:Y:S02]  /*16380*/  FSEL R14, R14, -INF , !P4 ;  /* 0xff8000000e0e7808 */ /* 0x000fe40006000000 */
[----:B------:R-:W-:-:S05]  /*16390*/  ISETP.GE.AND P4, PT, R32, R226, PT ;  /* 0x000000e22000720c */ /* 0x000fca0003f86270 */
[----:B------:R3:W1:Y:S01]  /*163a0*/  I2F R21, R7 ;  /* 0x0000000700157306 */ /* 0x0006620000201400 */
[----:B------:R-:W-:Y:S01]  /*163b0*/  ISETP.GE.OR P1, PT, R8, R225, !P1 ;  /* 0x000000e10800720c */ /* 0x000fe20004f26670 */
[----:B-----5:R-:W-:Y:S01]  /*163c0*/  FFMA.FTZ R8, -R224, R37, R13 ;  /* 0x00000025e0087223 */ /* 0x020fe2000001010d */
[----:B------:R-:W-:Y:S02]  /*163d0*/  IABS R34, R34 ;  /* 0x0000002200227213 */ /* 0x000fe40000000000 */
[----:B------:R-:W-:Y:S02]  /*163e0*/  FMNMX.FTZ R13, R3, R30, !PT ;  /* 0x0000001e030d7209 */ /* 0x000fe40007810000 */
[----:B------:R-:W-:Y:S02]  /*163f0*/  ISETP.GE.OR P4, PT, R32, R225, !P4 ;  /* 0x000000e12000720c */ /* 0x000fe40006786670 */
[----:B---3--:R-:W-:Y:S02]  /*16400*/  FSEL R7, R41, -INF , !P2 ;  /* 0xff80000029077808 */ /* 0x008fe40005000000 */
[----:B------:R-:W-:-:S04]  /*16410*/  ISETP.GE.AND P2, PT, R9, R226, PT ;  /* 0x000000e20900720c */ /* 0x000fc80003f46270 */
[----:B------:R-:W-:Y:S01]  /*16420*/  ISETP.GE.OR P2, PT, R9, R225, !P2 ;  /* 0x000000e10900720c */ /* 0x000fe20005746670 */
[----:B--2---:R-:W-:Y:S01]  /*16430*/  FFMA.FTZ R9, -R224, R42, R23 ;  /* 0x0000002ae0097223 */ /* 0x004fe20000010117 */
[----:B------:R-:W-:Y:S01]  /*16440*/  FMNMX.FTZ R13, R18, R13, !PT ;  /* 0x0000000d120d7209 */ /* 0x000fe20007810000 */
[----:B----4-:R-:W-:Y:S01]  /*16450*/  FFMA.FTZ R12, -R224, R40, R27 ;  /* 0x00000028e00c7223 */ /* 0x010fe2000001011b */
[----:B------:R-:W2:Y:S02]  /*16460*/  I2F R34, R34 ;  /* 0x0000002200227306 */ /* 0x000ea40000201400 */
[----:B------:R-:W-:Y:S02]  /*16470*/  FSEL R9, R9, -INF , !P4 ;  /* 0xff80000009097808 */ /* 0x000fe40006000000 */
[-C--:B------:R-:W-:Y:S02]  /*16480*/  ISETP.GE.AND P4, PT, R24, R226.reuse, PT ;  /* 0x000000e21800720c */ /* 0x080fe40003f86270 */
[----:B------:R-:W-:Y:S01]  /*16490*/  FMNMX.FTZ R13, R16, R13, !PT ;  /* 0x0000000d100d7209 */ /* 0x000fe20007810000 */
[----:B-1----:R-:W-:Y:S01]  /*164a0*/  FFMA.FTZ R25, -R224, R25, R39 ;  /* 0x00000019e0197223 */ /* 0x002fe20000010127 */
[----:B------:R-:W-:Y:S01]  /*164b0*/  FSEL R12, R12, -INF , !P3 ;  /* 0xff8000000c0c7808 */ /* 0x000fe20005800000 */
[----:B------:R-:W-:Y:S01]  /*164c0*/  IMAD.IADD R23, R227, 0x1, -R24 ;  /* 0x00000001e3177824 */ /* 0x000fe200078e0a18 */
[----:B------:R-:W-:-:S02]  /*164d0*/  ISETP.GE.AND P3, PT, R10, R226, PT ;  /* 0x000000e20a00720c */ /* 0x000fc40003f66270 */
[----:B------:R-:W-:Y:S02]  /*164e0*/  ISETP.GE.OR P4, PT, R24, R225, !P4 ;  /* 0x000000e11800720c */ /* 0x000fe40006786670 */
[----:B------:R-:W-:Y:S01]  /*164f0*/  FMNMX.FTZ R24, R6, R13, !PT ;  /* 0x0000000d06187209 */ /* 0x000fe20007810000 */
[----:B------:R-:W-:Y:S01]  /*16500*/  FFMA.FTZ R15, -R224, R21, R15 ;  /* 0x00000015e00f7223 */ /* 0x000fe2000001010f */
[----:B------:R-:W-:Y:S02]  /*16510*/  ISETP.GE.OR P3, PT, R10, R225, !P3 ;  /* 0x000000e10a00720c */ /* 0x000fe40005f66670 */
[----:B------:R-:W-:Y:S01]  /*16520*/  FSEL R166, R25, -INF , !P2 ;  /* 0xff80000019a67808 */ /* 0x000fe20005000000 */
[----:B------:R-:W-:Y:S01]  /*16530*/  IMAD.IADD R21, R227, 0x1, -R26 ;  /* 0x00000001e3157824 */ /* 0x000fe200078e0a1a */
[----:B------:R-:W-:Y:S02]  /*16540*/  FMNMX.FTZ R25, R5, R24, !PT ;  /* 0x0000001805197209 */ /* 0x000fe40007810000 */
[----:B------:R-:W-:-:S02]  /*16550*/  FMNMX.FTZ R13, R19, R14, !PT ;  /* 0x0000000e130d7209 */ /* 0x000fc40007810000 */
[----:B------:R-:W-:Y:S02]  /*16560*/  FSEL R8, R8, -INF , !P3 ;  /* 0xff80000008087808 */ /* 0x000fe40005800000 */
[----:B------:R-:W-:Y:S02]  /*16570*/  ISETP.GE.AND P3, PT, R22, R226, PT ;  /* 0x000000e21600720c */ /* 0x000fe40003f66270 */
[----:B------:R-:W-:Y:S01]  /*16580*/  FMNMX.FTZ R25, R4, R25, !PT ;  /* 0x0000001904197209 */ /* 0x000fe20007810000 */
[----:B--2---:R-:W-:Y:S01]  /*16590*/  FFMA.FTZ R10, -R224, R34, R35 ;  /* 0x00000022e00a7223 */ /* 0x004fe20000010123 */
[----:B------:R-:W-:Y:S02]  /*165a0*/  FMNMX.FTZ R24, R12, R13, !PT ;  /* 0x0000000d0c187209 */ /* 0x000fe40007810000 */
[----:B------:R-:W-:Y:S02]  /*165b0*/  IABS R21, R21 ;  /* 0x0000001500157213 */ /* 0x000fe40000000000 */
[----:B------:R-:W-:-:S02]  /*165c0*/  FSEL R169, R15, -INF , !P1 ;  /* 0xff8000000fa97808 */ /* 0x000fc40004800000 */
[-C--:B------:R-:W-:Y:S02]  /*165d0*/  ISETP.GE.AND P1, PT, R20, R226.reuse, PT ;  /* 0x000000e21400720c */ /* 0x080fe40003f26270 */
[----:B------:R-:W-:Y:S01]  /*165e0*/  ISETP.GE.OR P3, PT, R22, R225, !P3 ;  /* 0x000000e11600720c */ /* 0x000fe20005f66670 */
[----:B------:R-:W-:Y:S01]  /*165f0*/  IMAD.IADD R22, R227, 0x1, -R22 ;  /* 0x00000001e3167824 */ /* 0x000fe200078e0a16 */
[----:B------:R-:W-:Y:S02]  /*16600*/  ISETP.GE.AND P2, PT, R28, R226, PT ;  /* 0x000000e21c00720c */ /* 0x000fe40003f46270 */
[----:B------:R-:W-:Y:S02]  /*16610*/  FMNMX.FTZ R25, R2, R25, !PT ;  /* 0x0000001902197209 */ /* 0x000fe40007810000 */
[----:B------:R-:W-:Y:S02]  /*16620*/  IABS R23, R23 ;  /* 0x0000001700177213 */ /* 0x000fe40000000000 */
[----:B------:R-:W-:Y:S01]  /*16630*/  FMNMX.FTZ R24, R7, R24, !PT ;  /* 0x0000001807187209 */ /* 0x000fe20007810000 */
[----:B------:R-:W-:Y:S01]  /*16640*/  IMAD.IADD R13, R227, 0x1, -R20 ;  /* 0x00000001e30d7824 */ /* 0x000fe200078e0a14 */
[----:B------:R-:W-:Y:S01]  /*16650*/  FSEL R10, R10, -INF , !P6 ;  /* 0xff8000000a0a7808 */ /* 0x000fe20007000000 */
[----:B------:R-:W1:Y:S01]  /*16660*/  I2F R21, R21 ;  /* 0x0000001500157306 */ /* 0x000e620000201400 */
[----:B------:R-:W-:-:S02]  /*16670*/  ISETP.GE.OR P1, PT, R20, R225, !P1 ;  /* 0x000000e11400720c */ /* 0x000fc40004f26670 */
[----:B------:R-:W-:Y:S02]  /*16680*/  ISETP.GE.AND P6, PT, R26, R226, PT ;  /* 0x000000e21a00720c */ /* 0x000fe40003fc6270 */
[----:B------:R-:W-:Y:S01]  /*16690*/  ISETP.GE.OR P2, PT, R28, R225, !P2 ;  /* 0x000000e11c00720c */ /* 0x000fe20005746670 */
[----:B------:R-:W-:Y:S01]  /*166a0*/  IMAD.IADD R28, R227, 0x1, -R28 ;  /* 0x00000001e31c7824 */ /* 0x000fe200078e0a1c */
[----:B------:R-:W-:Y:S02]  /*166b0*/  FMNMX.FTZ R20, R156, R25, !PT ;  /* 0x000000199c147209 */ /* 0x000fe40007810000 */
[----:B------:R-:W-:Y:S01]  /*166c0*/  FMNMX.FTZ R27, R11, R24, !PT ;  /* 0x000000180b1b7209 */ /* 0x000fe20007810000 */
[----:B------:R-:W2:Y:S01]  /*166d0*/  I2F R23, R23 ;  /* 0x0000001700177306 */ /* 0x000ea20000201400 */
[----:B------:R-:W-:Y:S02]  /*166e0*/  IABS R22, R22 ;  /* 0x0000001600167213 */ /* 0x000fe40000000000 */
[----:B------:R-:W-:-:S02]  /*166f0*/  ISETP.GE.OR P6, PT, R26, R225, !P6 ;  /* 0x000000e11a00720c */ /* 0x000fc400077c6670 */
[----:B------:R-:W-:Y:S02]  /*16700*/  FMNMX.FTZ R25, R161, R20, !PT ;  /* 0x00000014a1197209 */ /* 0x000fe40007810000 */
[----:B------:R-:W-:Y:S02]  /*16710*/  FMNMX.FTZ R26, R10, R27, !PT ;  /* 0x0000001b0a1a7209 */ /* 0x000fe40007810000 */
[----:B------:R-:W-:Y:S01]  /*16720*/  IABS R15, R28 ;  /* 0x0000001c000f7213 */ /* 0x000fe20000000000 */
[----:B------:R-:W3:Y:S01]  /*16730*/  I2F R22, R22 ;  /* 0x0000001600167306 */ /* 0x000ee20000201400 */
[----:B------:R-:W-:Y:S01]  /*16740*/  FMNMX.FTZ R24, R158, R25, !PT ;  /* 0x000000199e187209 */ /* 0x000fe20007810000 */
[----:B------:R-:W-:Y:S01]  /*16750*/  IMAD.IADD R20, R227, 0x1, -R33 ;  /* 0x00000001e3147824 */ /* 0x000fe200078e0a21 */
[----:B------:R-:W-:Y:S02]  /*16760*/  IABS R13, R13 ;  /* 0x0000000d000d7213 */ /* 0x000fe40000000000 */
[----:B------:R-:W-:-:S02]  /*16770*/  FMNMX.FTZ R25, R9, R26, !PT ;  /* 0x0000001a09197209 */ /* 0x000fc40007810000 */
[----:B------:R-:W-:Y:S01]  /*16780*/  FMNMX.FTZ R27, R163, R24, !PT ;  /* 0x00000018a31b7209 */ /* 0x000fe20007810000 */
[----:B------:R-:W4:Y:S01]  /*16790*/  I2F R15, R15 ;  /* 0x0000000f000f7306 */ /* 0x000f220000201400 */
[----:B------:R-:W-:Y:S02]  /*167a0*/  FMNMX.FTZ R25, R8, R25, !PT ;  /* 0x0000001908197209 */ /* 0x000fe40007810000 */
[----:B------:R-:W-:Y:S01]  /*167b0*/  IABS R20, R20 ;  /* 0x0000001400147213 */ /* 0x000fe20000000000 */
[----:B-1----:R-:W-:Y:S01]  /*167c0*/  FFMA.FTZ R21, -R224, R21, R29 ;  /* 0x00000015e0157223 */ /* 0x002fe2000001011d */
[----:B------:R-:W-:-:S03]  /*167d0*/  FMNMX.FTZ R24, R174, R27, !PT ;  /* 0x0000001bae187209 */ /* 0x000fc60007810000 */
[----:B------:R-:W1:Y:S01]  /*167e0*/  I2F R13, R13 ;  /* 0x0000000d000d7306 */ /* 0x000e620000201400 */
[----:B------:R-:W-:Y:S01]  /*167f0*/  FMNMX.FTZ R26, R166, R25, !PT ;  /* 0x00000019a61a7209 */ /* 0x000fe20007810000 */
[C---:B--2---:R-:W-:Y:S01]  /*16800*/  FFMA.FTZ R23, -R224.reuse, R23, R31 ;  /* 0x00000017e0177223 */ /* 0x044fe2000001011f */
[----:B------:R-:W-:Y:S02]  /*16810*/  FMNMX.FTZ R25, R173, R24, !PT ;  /* 0x00000018ad197209 */ /* 0x000fe40007810000 */
[----:B------:R-:W-:Y:S02]  /*16820*/  FSEL R171, R21, -INF , !P6 ;  /* 0xff80000015ab7808 */ /* 0x000fe40007000000 */
[----:B------:R-:W-:Y:S01]  /*16830*/  FMNMX.FTZ R26, R169, R26, !PT ;  /* 0x0000001aa91a7209 */ /* 0x000fe20007810000 */
[----:B------:R-:W2:Y:S01]  /*16840*/  I2F R20, R20 ;  /* 0x0000001400147306 */ /* 0x000ea20000201400 */
[----:B---3--:R-:W-:Y:S01]  /*16850*/  FFMA.FTZ R22, -R224, R22, R47 ;  /* 0x00000016e0167223 */ /* 0x008fe2000001012f */
[----:B------:R-:W-:-:S02]  /*16860*/  FSEL R172, R23, -INF , !P4 ;  /* 0xff80000017ac7808 */ /* 0x000fc40006000000 */
[----:B------:R-:W-:Y:S02]  /*16870*/  FMNMX.FTZ R24, R170, R25, !PT ;  /* 0x00000019aa187209 */ /* 0x000fe40007810000 */
[----:B------:R-:W-:Y:S01]  /*16880*/  FMNMX.FTZ R23, R171, R26, !PT ;  /* 0x0000001aab177209 */ /* 0x000fe20007810000 */
[----:B----4-:R-:W-:Y:S01]  /*16890*/  FFMA.FTZ R15, -R224, R15, R53 ;  /* 0x0000000fe00f7223 */ /* 0x010fe20000010135 */
[----:B------:R-:W-:Y:S02]  /*168a0*/  FMNMX.FTZ R21, R143, R24, !PT ;  /* 0x000000188f157209 */ /* 0x000fe40007810000 */
[----:B------:R-:W-:Y:S02]  /*168b0*/  FSEL R142, R22, -INF , !P3 ;  /* 0xff800000168e7808 */ /* 0x000fe40005800000 */
[----:B------:R-:W-:Y:S01]  /*168c0*/  FMNMX.FTZ R23, R172, R23, !PT ;  /* 0x00000017ac177209 */ /* 0x000fe20007810000 */
[----:B-1----:R-:W-:Y:S01]  /*168d0*/  FFMA.FTZ R13, -R224, R13, R57 ;  /* 0x0000000de00d7223 */ /* 0x002fe20000010139 */
[----:B------:R-:W-:Y:S01]  /*168e0*/  ISETP.GE.AND P4, PT, R33, R226, PT ;  /* 0x000000e22100720c */ /* 0x000fe20003f86270 */
[----:B------:R-:W1:Y:S01]  /*168f0*/  SHFL.BFLY PT, R22, R21, 0x2, 0x1f ;  /* 0x0c401f0015167f89 */ /* 0x000e6200000e0000 */
[----:B------:R-:W-:-:S02]  /*16900*/  FSEL R141, R15, -INF , !P2 ;  /* 0xff8000000f8d7808 */ /* 0x000fc40005000000 */
[----:B------:R-:W-:Y:S01]  /*16910*/  FMNMX.FTZ R24, R142, R23, !PT ;  /* 0x000000178e187209 */ /* 0x000fe20007810000 */
[----:B--2---:R-:W-:Y:S01]  /*16920*/  FFMA.FTZ R17, -R224, R20, R17 ;  /* 0x00000014e0117223 */ /* 0x004fe20000010111 */
[----:B------:R-:W-:Y:S02]  /*16930*/  FSEL R140, R13, -INF , !P1 ;  /* 0xff8000000d8c7808 */ /* 0x000fe40004800000 */
[----:B------:R-:W-:Y:S02]  /*16940*/  ISETP.GE.OR P4, PT, R33, R225, !P4 ;  /* 0x000000e12100720c */ /* 0x000fe40006786670 */
[----:B------:R-:W-:Y:S02]  /*16950*/  FMNMX.FTZ R13, R141, R24, !PT ;  /* 0x000000188d0d7209 */ /* 0x000fe40007810000 */
[----:B------:R-:W-:Y:S02]  /*16960*/  FSEL R162, R17, -INF , !P4 ;  /* 0xff80000011a27808 */ /* 0x000fe40006000000 */
        /* <DEDUP_REMOVED lines=9> */
[----:B------:R-:W-:Y:S02]  /*16a00*/  FMUL.FTZ R168, R167, R132 ;  /* 0x00000084a7a87220 */ /* 0x000fe40000410000 */
[----:B------:R-:W-:-:S03]  /*16a10*/  IMAD.SHL.U32 R205, R55, 0x2, RZ ;  /* 0x0000000237cd7824 */ /* 0x000fc600078e00ff */
[----:B------:R-:W-:Y:S01]  /*16a20*/  FSEL R168, R168, RZ, P1 ;  /* 0x000000ffa8a87208 */ /* 0x000fe20000800000 */
[--C-:B------:R-:W-:Y:S01]  /*16a30*/  IMAD R203, R54, 0x2, R205.reuse ;  /* 0x0000000236cb7824 */ /* 0x100fe200078e02cd */
[----:B------:R-:W1:Y:S03]  /*16a40*/  LDSM.16.MT88.4 R40, [R205+0xe000] ;  /* 0x00e00000cd28783b */ /* 0x000e660000004200 */
[----:B------:R-:W-:Y:S01]  /*16a50*/  FFMA.FTZ R155, R3, R167, -R168 ;  /* 0x000000a7039b7223 */ /* 0x000fe200000108a8 */
[----:B------:R-:W-:Y:S01]  /*16a60*/  LDSM.16.MT88.4 R124, [R205+0xc000] ;  /* 0x00c00000cd7c783b */ /* 0x000fe20000004200 */
[----:B------:R-:W-:-:S03]  /*16a70*/  IMAD R204, R56, 0x2, R205 ;  /* 0x0000000238cc7824 */ /* 0x000fc600078e02cd */
[----:B------:R-:W3:Y:S01]  /*16a80*/  LDSM.16.MT88.4 R56, [R203+0xe000] ;  /* 0x00e00000cb38783b */ /* 0x000ee20000004200 */
[----:B--2---:R-:W-:Y:S01]  /*16a90*/  FMNMX.FTZ R3, R20, R13, !PT ;  /* 0x0000000d14037209 */ /* 0x004fe20007810000 */
[----:B------:R-:W-:Y:S02]  /*16aa0*/  IMAD R202, R54, 0x2, R204 ;  /* 0x0000000236ca7824 */ /* 0x000fe400078e02cc */
[----:B------:R-:W2:Y:S01]  /*16ab0*/  LDSM.16.MT88.4 R116, [R204+0xc000] ;  /* 0x00c00000cc74783b */ /* 0x000ea20000004200 */
[----:B------:R-:W-:Y:S01]  /*16ac0*/  FSETP.NEU.FTZ.AND P1, PT, R3, -INF , PT ;  /* 0xff8000000300780b */ /* 0x000fe20003f3d000 */
[----:B------:R-:W-:Y:S02]  /*16ad0*/  FMUL.FTZ R160, R167, R3 ;  /* 0x00000003a7a07220 */ /* 0x000fe40000410000 */
[----:B------:R-:W4:Y:S03]  /*16ae0*/  LDSM.16.MT88.4 R108, [R203+0xc000] ;  /* 0x00c00000cb6c783b */ /* 0x000f260000004200 */
[----:B------:R-:W-:Y:S01]  /*16af0*/  FSEL R160, R160, RZ, P1 ;  /* 0x000000ffa0a07208 */ /* 0x000fe20000800000 */
[-CC-:B------:R-:W-:Y:S01]  /*16b00*/  FFMA.FTZ R152, R30, R167.reuse, -R168.reuse ;  /* 0x000000a71e987223 */ /* 0x180fe200000108a8 */
[----:B------:R-:W5:Y:S01]  /*16b10*/  LDSM.16.MT88.4 R100, [R202+0xc000] ;  /* 0x00c00000ca64783b */ /* 0x000f620000004200 */
[----:B------:R-:W-:-:S02]  /*16b20*/  FFMA.FTZ R150, R18, R167, -R168 ;  /* 0x000000a712967223 */ /* 0x000fc400000108a8 */
[-C--:B------:R-:W-:Y:S01]  /*16b30*/  FFMA.FTZ R147, R16, R167.reuse, -R168 ;  /* 0x000000a710937223 */ /* 0x080fe200000108a8 */
[----:B------:R-:W1:Y:S01]  /*16b40*/  LDSM.16.MT88.4 R48, [R204+0xe000] ;  /* 0x00e00000cc30783b */ /* 0x000e620000004200 */
[-CC-:B------:R-:W-:Y:S02]  /*16b50*/  FFMA.FTZ R154, R19, R167.reuse, -R160.reuse ;  /* 0x000000a7139a7223 */ /* 0x180fe400000108a0 */
[-CC-:B------:R-:W-:Y:S01]  /*16b60*/  FFMA.FTZ R157, R14, R167.reuse, -R160.reuse ;  /* 0x000000a70e9d7223 */ /* 0x180fe200000108a0 */
[----:B------:R-:W1:Y:S01]  /*16b70*/  LDSM.16.MT88.4 R64, [R202+0xe000] ;  /* 0x00e00000ca40783b */ /* 0x000e620000004200 */
[-CC-:B------:R-:W-:Y:S02]  /*16b80*/  FFMA.FTZ R159, R12, R167.reuse, -R160.reuse ;  /* 0x000000a70c9f7223 */ /* 0x180fe400000108a0 */
[-C--:B------:R-:W-:Y:S01]  /*16b90*/  FFMA.FTZ R148, R7, R167.reuse, -R160 ;  /* 0x000000a707947223 */ /* 0x080fe200000108a0 */
[----:B------:R-:W1:Y:S01]  /*16ba0*/  LDSM.16.MT88.4 R72, [R205+0x10000] ;  /* 0x01000000cd48783b */ /* 0x000e620000004200 */
[----:B------:R-:W-:-:S02]  /*16bb0*/  FFMA.FTZ R153, R6, R167, -R168 ;  /* 0x000000a706997223 */ /* 0x000fc400000108a8 */
[-CC-:B------:R-:W-:Y:S01]  /*16bc0*/  FFMA.FTZ R146, R5, R167.reuse, -R168.reuse ;  /* 0x000000a705927223 */ /* 0x180fe200000108a8 */
[----:B------:R-:W1:Y:S01]  /*16bd0*/  LDSM.16.MT88.4 R80, [R204+0x10000] ;  /* 0x01000000cc50783b */ /* 0x000e620000004200 */
[-C--:B------:R-:W-:Y:S01]  /*16be0*/  FFMA.FTZ R145, R4, R167.reuse, -R168 ;  /* 0x000000a704917223 */ /* 0x080fe200000108a8 */
[----:B------:R-:W-:Y:S02]  /*16bf0*/  MUFU.EX2 R155, R155 ;  /* 0x0000009b009b7308 */ /* 0x000fe40000000800 */
[----:B------:R-:W1:Y:S04]  /*16c00*/  LDSM.16.MT88.4 R88, [R203+0x10000] ;  /* 0x01000000cb58783b */ /* 0x000e680000004200 */
[----:B------:R-:W1:Y:S02]  /*16c10*/  LDSM.16.MT88.4 R4, [R202+0x10000] ;  /* 0x01000000ca04783b */ /* 0x000e640000004200 */
[----:B------:R-:W1:Y:S01]  /*16c20*/  MUFU.EX2 R152, R152 ;  /* 0x0000009800987308 */ /* 0x000e620000000800 */
[-CC-:B------:R-:W-:Y:S01]  /*16c30*/  FFMA.FTZ R151, R11, R167.reuse, -R160.reuse ;  /* 0x000000a70b977223 */ /* 0x180fe200000108a0 */
[----:B------:R-:W-:Y:S01]  /*16c40*/  LDSM.16.MT88.4 R16, [R203+0xe800] ;  /* 0x00e80000cb10783b */ /* 0x000fe20000004200 */
[----:B------:R-:W-:-:S02]  /*16c50*/  FFMA.FTZ R144, R10, R167, -R160 ;  /* 0x000000a70a907223 */ /* 0x000fc400000108a0 */
[-CC-:B------:R-:W-:Y:S01]  /*16c60*/  FFMA.FTZ R149, R9, R167.reuse, -R160.reuse ;  /* 0x000000a709957223 */ /* 0x180fe200000108a0 */
[----:B------:R-:W-:Y:S02]  /*16c70*/  LDSM.16.MT88.4 R20, [R205+0xc800] ;  /* 0x00c80000cd14783b */ /* 0x000fe40000004200 */
[----:B------:R-:W-:Y:S01]  /*16c80*/  MUFU.EX2 R150, R150 ;  /* 0x0000009600967308 */ /* 0x000fe20000000800 */
[-C--:B------:R-:W-:Y:S01]  /*16c90*/  FFMA.FTZ R134, R8, R167.reuse, -R160 ;  /* 0x000000a708867223 */ /* 0x080fe200000108a0 */
[----:B------:R-:W-:Y:S04]  /*16ca0*/  LDSM.16.MT88.4 R12, [R202+0xe800] ;  /* 0x00e80000ca0c783b */ /* 0x000fe80000004200 */
[----:B------:R-:W2:Y:S02]  /*16cb0*/  LDSM.16.MT88.4 R8, [R205+0xe800] ;  /* 0x00e80000cd08783b */ /* 0x000ea40000004200 */
[----:B------:R-:W1:Y:S01]  /*16cc0*/  MUFU.EX2 R147, R147 ;  /* 0x0000009300937308 */ /* 0x000e620000000800 */
[----:B------:R-:W-:Y:S01]  /*16cd0*/  FFMA.FTZ R2, R2, R167, -R168 ;  /* 0x000000a702027223 */ /* 0x000fe200000108a8 */
[----:B------:R-:W-:Y:S04]  /*16ce0*/  LDSM.16.MT88.4 R136, [R204+0xc800] ;  /* 0x00c80000cc88783b */ /* 0x000fe80000004200 */
[----:B------:R-:W-:Y:S02]  /*16cf0*/  LDSM.16.MT88.4 R32, [R203+0xc800] ;  /* 0x00c80000cb20783b */ /* 0x000fe40000004200 */
[----:B------:R-:W-:Y:S02]  /*16d00*/  MUFU.EX2 R154, R154 ;  /* 0x0000009a009a7308 */ /* 0x000fe40000000800 */
[----:B------:R-:W-:Y:S04]  /*16d10*/  LDSM.16.MT88.4 R28, [R202+0xc800] ;  /* 0x00c80000ca1c783b */ /* 0x000fe80000004200 */
[----:B------:R-:W-:Y:S02]  /*16d20*/  LDSM.16.MT88.4 R24, [R204+0xe800] ;  /* 0x00e80000cc18783b */ /* 0x000fe40000004200 */
[----:B------:R-:W1:Y:S08]  /*16d30*/  MUFU.EX2 R157, R157 ;  /* 0x0000009d009d7308 */ /* 0x000e700000000800 */
[----:B------:R-:W-:Y:S08]  /*16d40*/  MUFU.EX2 R159, R159 ;  /* 0x0000009f009f7308 */ /* 0x000ff00000000800 */
[----:B------:R-:W2:Y:S01]  /*16d50*/  MUFU.EX2 R148, R148 ;  /* 0x0000009400947308 */ /* 0x000ea20000000800 */
[----:B-1----:R-:W-:-:S02]  /*16d60*/  F2FP.BF16.PACK_AB R96, R152, R155 ;  /* 0x0000009b9860723e */ /* 0x002fc400000010ff */
[----:B------:R-:W-:Y:S02]  /*16d70*/  F2FP.BF16.PACK_AB R98, R147, R150 ;  /* 0x000000969362723e */ /* 0x000fe400000010ff */
[----:B------:R-:W-:Y:S02]  /*16d80*/  F2FP.BF16.PACK_AB R97, R157, R154 ;  /* 0x0000009a9d61723e */ /* 0x000fe400000010ff */
[----:B--2---:R-:W-:Y:S01]  /*16d90*/  F2FP.BF16.PACK_AB R99, R148, R159 ;  /* 0x0000009f9463723e */ /* 0x004fe200000010ff */
        /* <DEDUP_REMOVED lines=14> */
[C---:B----4-:R-:W-:Y:S08]  /*16e80*/  HMMA.16816.F32.BF16 R112, R96.reuse, R108, RZ ;  /* 0x0000006c6070723c */ /* 0x050ff000000418ff */
        /* <DEDUP_REMOVED lines=266> */
.L_x_6617:
[----:B------:R-:W-:Y:S02]  /*17f30*/  ULDC.64 UR4, c[0x0][0x118] ;  /* 0x0000460000047ab9 */ /* 0x000fe40000000a00 */
[----:B------:R-:W2:Y:S02]  /*17f40*/  LD.E R5, [R180.64+0x40] ;  /* 0x00004004b4057980 */ /* 0x000ea4000c101900 */
[----:B--2---:R-:W-:-:S04]  /*17f50*/  LEA R5, -R5, RZ, 0x6 ;  /* 0x000000ff05057211 */ /* 0x004fc800078e31ff */
[----:B------:R-:W-:Y:S02]  /*17f60*/  SHF.R.S32.HI R2, RZ, 0x1f, R5 ;  /* 0x0000001fff027819 */ /* 0x000fe40000011405 */
.L_x_6618:
[----:B------:R-:W-:Y:S05]  /*17f70*/  BSYNC B0 ;  /* 0x0000000000007941 */ /* 0x000fea0003800000 */
.L_x_6616:
        /* <DEDUP_REMOVED lines=96> */
[----:B------:R-:W2:Y:S04]  /*18580*/  LDSM.16.M88.4 R28, [R200+0x6800] ;  /* 0x00680000c81c783b */ /* 0x000ea80000000200 */
[----:B------:R-:W2:Y:S04]  /*18590*/  LDSM.16.M88.4 R20, [R200+0x7000] ;  /* 0x00700000c814783b */ /* 0x000ea80000000200 */
[----:B------:R-:W2:Y:S04]  /*185a0*/  LDSM.16.M88.4 R144, [R200+0x7800] ;  /* 0x00780000c890783b */ /* 0x000ea80000000200 */
[----:B---3--:R-:W-:Y:S04]  /*185b0*/  LDSM.16.M88.4 R8, [R199] ;  /* 0x00000000c708783b */ /* 0x008fe80000000200 */
[----:B-----5:R-:W3:Y:S04]  /*185c0*/  LDSM.16.M88.4 R12, [R198] ;  /* 0x00000000c60c783b */ /* 0x020ee80000000200 */
[----:B------:R-:W5:Y:S04]  /*185d0*/  LDSM.16.M88.4 R172, [R194] ;  /* 0x00000000c2ac783b */ /* 0x000f680000000200 */
[----:B------:R-:W3:Y:S04]  /*185e0*/  LDSM.16.M88.4 R160, [R193] ;  /* 0x00000000c1a0783b */ /* 0x000ee80000000200 */
[----:B------:R-:W3:Y:S04]  /*185f0*/  LDSM.16.M88.4 R156, [R192] ;  /* 0x00000000c09c783b */ /* 0x000ee80000000200 */
[----:B----4-:R-:W-:Y:S01]  /*18600*/  LDSM.16.M88.4 R16, [R197] ;  /* 0x00000000c510783b */ /* 0x010fe20000000200 */
[C---:B-1----:R-:W-:Y:S03]  /*18610*/  HMMA.16816.F32.BF16 R140, R164.reuse, R136, RZ ;  /* 0x00000088a48c723c */ /* 0x042fe600000418ff */
[----:B--2---:R-:W1:Y:S04]  /*18620*/  LDSM.16.M88.4 R4, [R195+0x6000] ;  /* 0x00600000c304783b */ /* 0x004e680000000200 */
[----:B------:R-:W2:Y:S01]  /*18630*/  LDSM.16.M88.4 R152, [R195+0x6800] ;  /* 0x00680000c398783b */ /* 0x000ea20000000200 */
[C---:B------:R-:W-:Y:S03]  /*18640*/  HMMA.16816.F32.BF16 R136, R164.reuse, R138, RZ ;  /* 0x0000008aa488723c */ /* 0x040fe600000418ff */
[----:B------:R-:W2:Y:S04]  /*18650*/  LDSM.16.M88.4 R148, [R195+0x7000] ;  /* 0x00700000c394783b */ /* 0x000ea80000000200 */
[----:B------:R-:W-:Y:S01]  /*18660*/  LDSM.16.M88.4 R176, [R196] ;  /* 0x00000000c4b0783b */ /* 0x000fe20000000200 */
[----:B------:R-:W-:Y:S03]  /*18670*/  HMMA.16816.F32.BF16 R32, R164, R28, RZ ;  /* 0x0000001ca420723c */ /* 0x000fe600000418ff */
[----:B------:R-:W4:Y:S01]  /*18680*/  LD.E R2, [R180.64+0x18c] ;  /* 0x00018c04b4027980 */ /* 0x000f22000c101900 */
[----:B------:R-:W-:-:S03]  /*18690*/  IMAD R0, R223, 0x40, R0 ;  /* 0x00000040df007824 */ /* 0x000fc600078e0200 */
[----:B------:R-:W0:Y:S01]  /*186a0*/  LDGDEPBAR ;  /* 0x00000000000079af */ /* 0x000e220000000000 */
[C---:B------:R-:W-:Y:S08]  /*186b0*/  HMMA.16816.F32.BF16 R28, R164.reuse, R30, RZ ;  /* 0x0000001ea41c723c */ /* 0x040ff000000418ff */
[C---:B------:R-:W-:Y:S08]  /*186c0*/  HMMA.16816.F32.BF16 R24, R164.reuse, R20, RZ ;  /* 0x00000014a418723c */ /* 0x040ff000000418ff */
[C---:B------:R-:W-:Y:S08]  /*186d0*/  HMMA.16816.F32.BF16 R20, R164.reuse, R22, RZ ;  /* 0x00000016a414723c */ /* 0x040ff000000418ff */
[C---:B------:R-:W-:Y:S08]  /*186e0*/  HMMA.16816.F32.BF16 R168, R164.reuse, R144, RZ ;  /* 0x00000090a4a8723c */ /* 0x040ff000000418ff */
[----:B------:R-:W-:Y:S01]  /*186f0*/  HMMA.16816.F32.BF16 R164, R164, R146, RZ ;  /* 0x00000092a4a4723c */ /* 0x000fe200000418ff */
[----:B------:R-:W1:Y:S07]  /*18700*/  LDSM.16.M88.4 R144, [R195+0x7800] ;  /* 0x00780000c390783b */ /* 0x000e6e0000000200 */
[C---:B---3--:R-:W-:Y:S08]  /*18710*/  HMMA.16816.F32.BF16 R140, R8.reuse, R12, R140 ;  /* 0x0000000c088c723c */ /* 0x048ff0000004188c */
[C---:B------:R-:W-:Y:S01]  /*18720*/  HMMA.16816.F32.BF16 R136, R8.reuse, R14, R136 ;  /* 0x0000000e0888723c */ /* 0x040fe20000041888 */
[----:B------:R-:W3:Y:S07]  /*18730*/  LDSM.16.M88.4 R12, [R191] ;  /* 0x00000000bf0c783b */ /* 0x000eee0000000200 */
[C---:B-----5:R-:W-:Y:S08]  /*18740*/  HMMA.16816.F32.BF16 R32, R8.reuse, R172, R32 ;  /* 0x000000ac0820723c */ /* 0x060ff00000041820 */
[C---:B------:R-:W-:Y:S01]  /*18750*/  HMMA.16816.F32.BF16 R28, R8.reuse, R174, R28 ;  /* 0x000000ae081c723c */ /* 0x040fe2000004181c */
[----:B------:R-:W-:Y:S07]  /*18760*/  LDSM.16.M88.4 R172, [R191+0x1800] ;  /* 0x00180000bfac783b */ /* 0x000fee0000000200 */
[C---:B------:R-:W-:Y:S08]  /*18770*/  HMMA.16816.F32.BF16 R24, R8.reuse, R160, R24 ;  /* 0x000000a00818723c */ /* 0x040ff00000041818 */
[C---:B------:R-:W-:Y:S01]  /*18780*/  HMMA.16816.F32.BF16 R20, R8.reuse, R162, R20 ;  /* 0x000000a20814723c */ /* 0x040fe20000041814 */
[----:B------:R-:W-:Y:S07]  /*18790*/  LDSM.16.M88.4 R160, [R201+0x2000] ;  /* 0x00200000c9a0783b */ /* 0x000fee0000000200 */
[C---:B------:R-:W-:Y:S08]  /*187a0*/  HMMA.16816.F32.BF16 R168, R8.reuse, R156, R168 ;  /* 0x0000009c08a8723c */ /* 0x040ff000000418a8 */
[----:B------:R-:W-:Y:S01]  /*187b0*/  HMMA.16816.F32.BF16 R164, R8, R158, R164 ;  /* 0x0000009e08a4723c */ /* 0x000fe200000418a4 */
[----:B------:R-:W5:Y:S04]  /*187c0*/  LDSM.16.M88.4 R8, [R191+0x800] ;  /* 0x00080000bf08783b */ /* 0x000f680000000200 */
        /* <DEDUP_REMOVED lines=8> */
[C---:B------:R-:W-:Y:S01]  /*18850*/  HMMA.16816.F32.BF16 R20, R16.reuse, R150, R20 ;  /* 0x000000961014723c */ /* 0x040fe20000041814 */
[----:B------:R-:W1:Y:S07]  /*18860*/  LDSM.16.M88.4 R148, [R200+0x9000] ;  /* 0x00900000c894783b */ /* 0x000e6e0000000200 */
[C---:B------:R-:W-:Y:S08]  /*18870*/  HMMA.16816.F32.BF16 R168, R16.reuse, R144, R168 ;  /* 0x0000009010a8723c */ /* 0x040ff000000418a8 */
[----:B------:R-:W-:Y:S01]  /*18880*/  HMMA.16816.F32.BF16 R164, R16, R146, R164 ;  /* 0x0000009210a4723c */ /* 0x000fe200000418a4 */
[----:B------:R-:W2:Y:S04]  /*18890*/  LDSM.16.M88.4 R144, [R200+0x9800] ;  /* 0x00980000c890783b */ /* 0x000ea80000000200 */
[----:B------:R-:W-:Y:S03]  /*188a0*/  LDSM.16.M88.4 R16, [R199+0x2000] ;  /* 0x00200000c710783b */ /* 0x000fe60000000200 */
[C---:B---3--:R-:W-:Y:S08]  /*188b0*/  HMMA.16816.F32.BF16 R140, R176.reuse, R12, R140 ;  /* 0x0000000cb08c723c */ /* 0x048ff0000004188c */
[C---:B------:R-:W-:Y:S01]  /*188c0*/  HMMA.16816.F32.BF16 R136, R176.reuse, R14, R136 ;  /* 0x0000000eb088723c */ /* 0x040fe20000041888 */
[----:B------:R-:W3:Y:S07]  /*188d0*/  LDSM.16.M88.4 R12, [R190] ;  /* 0x00000000be0c783b */ /* 0x000eee0000000200 */
[C---:B-----5:R-:W-:Y:S08]  /*188e0*/  HMMA.16816.F32.BF16 R32, R176.reuse, R8, R32 ;  /* 0x00000008b020723c */ /* 0x060ff00000041820 */
[C---:B------:R-:W-:Y:S01]  /*188f0*/  HMMA.16816.F32.BF16 R28, R176.reuse, R10, R28 ;  /* 0x0000000ab01c723c */ /* 0x040fe2000004181c */
[----:B------:R-:W5:Y:S07]  /*18900*/  LDSM.16.M88.4 R8, [R189] ;  /* 0x00000000bd08783b */ /* 0x000f6e0000000200 */
[C---:B-1----:R-:W-:Y:S08]  /*18910*/  HMMA.16816.F32.BF16 R24, R176.reuse, R4, R24 ;  /* 0x00000004b018723c */ /* 0x042ff00000041818 */
[C---:B------:R-:W-:Y:S01]  /*18920*/  HMMA.16816.F32.BF16 R20, R176.reuse, R6, R20 ;  /* 0x00000006b014723c */ /* 0x040fe20000041814 */
[----:B------:R-:W1:Y:S07]  /*18930*/  LDSM.16.M88.4 R4, [R188] ;  /* 0x00000000bc04783b */ /* 0x000e6e0000000200 */
[C---:B------:R-:W-:Y:S08]  /*18940*/  HMMA.16816.F32.BF16 R168, R176.reuse, R172, R168 ;  /* 0x000000acb0a8723c */ /* 0x040ff000000418a8 */
[----:B------:R-:W-:Y:S08]  /*18950*/  HMMA.16816.F32.BF16 R164, R176, R174, R164 ;  /* 0x000000aeb0a4723c */ /* 0x000ff000000418a4 */
        /* <DEDUP_REMOVED lines=8> */
[----:B------:R-:W1:Y:S04]  /*189e0*/  LDSM.16.M88.4 R148, [R195+0x8000] ;  /* 0x00800000c394783b */ /* 0x000e680000000200 */
[----:B------:R-:W1:Y:S03]  /*189f0*/  LDSM.16.M88.4 R20, [R195+0x8800] ;  /* 0x00880000c314783b */ /* 0x000e660000000200 */
[C---:B------:R-:W-:Y:S01]  /*18a00*/  HMMA.16816.F32.BF16 R176, R160.reuse, R144, R168 ;  /* 0x00000090a0b0723c */ /* 0x040fe200000418a8 */
[----:B------:R-:W-:Y:S07]  /*18a10*/  LDSM.16.M88.4 R168, [R195+0x9000] ;  /* 0x00900000c3a8783b */ /* 0x000fee0000000200 */
[----:B------:R-:W-:Y:S01]  /*18a20*/  HMMA.16816.F32.BF16 R164, R160, R146, R164 ;  /* 0x00000092a0a4723c */ /* 0x000fe200000418a4 */
[----:B------:R-:W-:Y:S07]  /*18a30*/  LDSM.16.M88.4 R144, [R191+0x3800] ;  /* 0x00380000bf90783b */ /* 0x000fee0000000200 */
[C---:B---3--:R-:W-:Y:S08]  /*18a40*/  HMMA.16816.F32.BF16 R140, R16.reuse, R12, R140 ;  /* 0x0000000c108c723c */ /* 0x048ff0000004188c */
[C---:B------:R-:W-:Y:S01]  /*18a50*/  HMMA.16816.F32.BF16 R136, R16.reuse, R14, R136 ;  /* 0x0000000e1088723c */ /* 0x040fe20000041888 */
[----:B------:R-:W-:Y:S07]  /*18a60*/  LDSM.16.M88.4 R12, [R196+0x2000] ;  /* 0x00200000c40c783b */ /* 0x000fee0000000200 */
[C---:B-----5:R-:W-:Y:S08]  /*18a70*/  HMMA.16816.F32.BF16 R32, R16.reuse, R8, R32 ;  /* 0x000000081020723c */ /* 0x060ff00000041820 */
[C---:B------:R-:W-:Y:S01]  /*18a80*/  HMMA.16816.F32.BF16 R28, R16.reuse, R10, R28 ;  /* 0x0000000a101c723c */ /* 0x040fe2000004181c */
[----:B------:R-:W3:Y:S07]  /*18a90*/  LDSM.16.M88.4 R8, [R195+0x9800] ;  /* 0x00980000c308783b */ /* 0x000eee0000000200 */
[C---:B-1----:R-:W-:Y:S08]  /*18aa0*/  HMMA.16816.F32.BF16 R24, R16.reuse, R4, R24 ;  /* 0x000000041018723c */ /* 0x042ff00000041818 */
[C---:B------:R-:W-:Y:S01]  /*18ab0*/  HMMA.16816.F32.BF16 R172, R16.reuse, R6, R172 ;  /* 0x0000000610ac723c */ /* 0x040fe200000418ac */
[----:B------:R-:W1:Y:S07]  /*18ac0*/  LDSM.16.M88.4 R4, [R191+0x2000] ;  /* 0x00200000bf04783b */ /* 0x000e6e0000000200 */
[C---:B--2---:R-:W-:Y:S08]  /*18ad0*/  HMMA.16816.F32.BF16 R176, R16.reuse, R152, R176 ;  /* 0x0000009810b0723c */ /* 0x044ff000000418b0 */
[----:B------:R-:W-:Y:S01]  /*18ae0*/  HMMA.16816.F32.BF16 R164, R16, R154, R164 ;  /* 0x0000009a10a4723c */ /* 0x000fe200000418a4 */
[----:B------:R-:W2:Y:S04]  /*18af0*/  LDSM.16.M88.4 R16, [R191+0x3000] ;  /* 0x00300000bf10783b */ /* 0x000ea80000000200 */
[----:B------:R-:W-:Y:S03]  /*18b00*/  LDSM.16.M88.4 R152, [R200+0xb000] ;  /* 0x00b00000c898783b */ /* 0x000fe60000000200 */
[C---:B------:R-:W-:Y:S08]  /*18b10*/  HMMA.16816.F32.BF16 R140, R156.reuse, R148, R140 ;  /* 0x000000949c8c723c */ /* 0x040ff0000004188c */
[C---:B------:R-:W-:Y:S01]  /*18b20*/  HMMA.16816.F32.BF16 R136, R156.reuse, R150, R136 ;  /* 0x000000969c88723c */ /* 0x040fe20000041888 */
[----:B------:R-:W-:Y:S07]  /*18b30*/  LDSM.16.M88.4 R148, [R201+0x4000] ;  /* 0x00400000c994783b */ /* 0x000fee0000000200 */
[C---:B------:R-:W-:Y:S08]  /*18b40*/  HMMA.16816.F32.BF16 R32, R156.reuse, R20, R32 ;  /* 0x000000149c20723c */ /* 0x040ff00000041820 */
[C---:B------:R-:W-:Y:S01]  /*18b50*/  HMMA.16816.F32.BF16 R28, R156.reuse, R22, R28 ;  /* 0x000000169c1c723c */ /* 0x040fe2000004181c */
[----:B------:R-:W5:Y:S07]  /*18b60*/  LDSM.16.M88.4 R20, [R191+0x2800] ;  /* 0x00280000bf14783b */ /* 0x000f6e0000000200 */
[C---:B---3--:R-:W-:Y:S08]  /*18b70*/  HMMA.16816.F32.BF16 R176, R156.reuse, R8, R176 ;  /* 0x000000089cb0723c */ /* 0x048ff000000418b0 */
[C---:B------:R-:W-:Y:S08]  /*18b80*/  HMMA.16816.F32.BF16 R172, R156.reuse, R170, R172 ;  /* 0x000000aa9cac723c */ /* 0x040ff000000418ac */
[----:B------:R-:W-:Y:S01]  /*18b90*/  HMMA.16816.F32.BF16 R164, R156, R10, R164 ;  /* 0x0000000a9ca4723c */ /* 0x000fe200000418a4 */
[----:B------:R-:W-:Y:S07]  /*18ba0*/  LDSM.16.M88.4 R8, [R200+0xa000] ;  /* 0x00a00000c808783b */ /* 0x000fee0000000200 */
[C---:B-1----:R-:W-:Y:S08]  /*18bb0*/  HMMA.16816.F32.BF16 R140, R12.reuse, R4, R140 ;  /* 0x000000040c8c723c */ /* 0x042ff0000004188c */
[----:B------:R-:W-:Y:S01]  /*18bc0*/  HMMA.16816.F32.BF16 R136, R12, R6, R136 ;  /* 0x000000060c88723c */ /* 0x000fe20000041888 */
[----:B------:R-:W1:Y:S07]  /*18bd0*/  LDSM.16.M88.4 R4, [R200+0xb800] ;  /* 0x00b80000c804783b */ /* 0x000e6e0000000200 */
[----:B------:R-:W-:Y:S01]  /*18be0*/  HMMA.16816.F32.BF16 R24, R156, R168, R24 ;  /* 0x000000a89c18723c */ /* 0x000fe20000041818 */
[----:B------:R-:W-:Y:S07]  /*18bf0*/  LDSM.16.M88.4 R156, [R200+0xa800] ;  /* 0x00a80000c89c783b */ /* 0x000fee0000000200 */
[C---:B------:R-:W-:Y:S08]  /*18c00*/  HMMA.16816.F32.BF16 R176, R12.reuse, R144, R176 ;  /* 0x000000900cb0723c */ /* 0x040ff000000418b0 */
[C---:B--2---:R-:W-:Y:S08]  /*18c10*/  HMMA.16816.F32.BF16 R172, R12.reuse, R18, R172 ;  /* 0x000000120cac723c */ /* 0x044ff000000418ac */
[C---:B------:R-:W-:Y:S01]  /*18c20*/  HMMA.16816.F32.BF16 R164, R12.reuse, R146, R164 ;  /* 0x000000920ca4723c */ /* 0x040fe200000418a4 */
[----:B------:R-:W-:Y:S01]  /*18c30*/  IADD3 R133, R0, 0x1, RZ ;  /* 0x0000000100857810 */ /* 0x000fe20007ffe0ff */
[----:B------:R-:W-:Y:S06]  /*18c40*/  LDSM.16.M88.4 R144, [R197+0x4000] ;  /* 0x00400000c590783b */ /* 0x000fec0000000200 */
[C---:B-----5:R-:W-:Y:S08]  /*18c50*/  HMMA.16816.F32.BF16 R32, R12.reuse, R20, R32 ;  /* 0x000000140c20723c */ /* 0x060ff00000041820 */
[C---:B------:R-:W-:Y:S01]  /*18c60*/  HMMA.16816.F32.BF16 R28, R12.reuse, R22, R28 ;  /* 0x000000160c1c723c */ /* 0x040fe2000004181c */
[----:B------:R-:W-:Y:S07]  /*18c70*/  LDSM.16.M88.4 R20, [R199+0x4000] ;  /* 0x00400000c714783b */ /* 0x000fee0000000200 */
[----:B------:R-:W-:Y:S01]  /*18c80*/  HMMA.16816.F32.BF16 R24, R12, R16, R24 ;  /* 0x000000100c18723c */ /* 0x000fe20000041818 */
[----:B------:R-:W2:Y:S04]  /*18c90*/  LDSM.16.M88.4 R16, [R186] ;  /* 0x00000000ba10783b */ /* 0x000ea80000000200 */
[----:B------:R-:W-:Y:S03]  /*18ca0*/  LDSM.16.M88.4 R12, [R195+0xa000] ;  /* 0x00a00000c30c783b */ /* 0x000fe60000000200 */
[C---:B-1----:R-:W-:Y:S07]  /*18cb0*/  HMMA.16816.F32.BF16 R176, R148.reuse, R4, R176 ;  /* 0x0000000494b0723c */ /* 0x042fee00000418b0 */
[----:B------:R-:W-:Y:S01]  /*18cc0*/  IMAD.IADD R4, R230, 0x1, -R0 ;  /* 0x00000001e6047824 */ /* 0x000fe200078e0a00 */
[C---:B------:R-:W-:Y:S08]  /*18cd0*/  HMMA.16816.F32.BF16 R140, R148.reuse, R8, R140 ;  /* 0x00000008948c723c */ /* 0x040ff0000004188c */
[C---:B------:R-:W-:Y:S07]  /*18ce0*/  HMMA.16816.F32.BF16 R172, R148.reuse, R154, R172 ;  /* 0x0000009a94ac723c */ /* 0x040fee00000418ac */
[----:B------:R-:W-:Y:S01]  /*18cf0*/  IABS R155, R4 ;  /* 0x00000004009b7213 */ /* 0x000fe20000000000 */
[C---:B------:R-:W-:Y:S01]  /*18d00*/  HMMA.16816.F32.BF16 R164, R148.reuse, R6, R164 ;  /* 0x0000000694a4723c */ /* 0x040fe200000418a4 */
[----:B------:R-:W1:Y:S07]  /*18d10*/  LDSM.16.M88.4 R4, [R184] ;  /* 0x00000000b804783b */ /* 0x000e6e0000000200 */
[C---:B------:R-:W-:Y:S01]  /*18d20*/  HMMA.16816.F32.BF16 R136, R148.reuse, R10, R136 ;  /* 0x0000000a9488723c */ /* 0x040fe20000041888 */
[----:B------:R-:W3:Y:S07]  /*18d30*/  LDSM.16.M88.4 R8, [R185] ;  /* 0x00000000b908783b */ /* 0x000eee0000000200 */
[----:B------:R-:W-:Y:S08]  /*18d40*/  HMMA.16816.F32.BF16 R24, R148, R152, R24 ;  /* 0x000000989418723c */ /* 0x000ff00000041818 */
[----:B--2---:R-:W-:Y:S01]  /*18d50*/  HMMA.16816.F32.BF16 R140, R20, R16, R140 ;  /* 0x00000010148c723c */ /* 0x004fe2000004188c */
[----:B------:R-:W-:-:S06]  /*18d60*/  IADD3 R152, R0, 0x9, RZ ;  /* 0x0000000900987810 */ /* 0x000fcc0007ffe0ff */
[--C-:B------:R-:W-:Y:S01]  /*18d70*/  IMAD.IADD R17, R230, 0x1, -R133.reuse ;  /* 0x00000001e6117824 */ /* 0x100fe200078e0a85 */
[----:B------:R-:W-:Y:S01]  /*18d80*/  HMMA.16816.F32.BF16 R32, R148, R156, R32 ;  /* 0x0000009c9420723c */ /* 0x000fe20000041820 */
[----:B------:R-:W-:-:S03]  /*18d90*/  IMAD.IADD R16, R227, 0x1, -R133 ;  /* 0x00000001e3107824 */ /* 0x000fc600078e0a85 */
[----:B------:R-:W-:-:S04]  /*18da0*/  IABS R17, R17 ;  /* 0x0000001100117213 */ /* 0x000fc80000000000 */
[----:B------:R-:W-:Y:S01]  /*18db0*/  HMMA.16816.F32.BF16 R28, R148, R158, R28 ;  /* 0x0000009e941c723c */ /* 0x000fe2000004181c */
[----:B------:R-:W-:Y:S01]  /*18dc0*/  IMAD.IADD R154, R230, 0x1, -R152 ;  /* 0x00000001e69a7824 */ /* 0x000fe200078e0a98 */
[----:B------:R2:W-:Y:S01]  /*18dd0*/  I2F R157, R17 ;  /* 0x00000011009d7306 */ /* 0x0005e20000201400 */
[----:B------:R-:W-:-:S04]  /*18de0*/  IADD3 R134, R0, 0x8, RZ ;  /* 0x0000000800867810 */ /* 0x000fc80007ffe0ff */
[----:B------:R-:W-:Y:S01]  /*18df0*/  IABS R159, R16 ;  /* 0x00000010009f7213 */ /* 0x000fe20000000000 */
[C---:B------:R-:W-:Y:S01]  /*18e00*/  HMMA.16816.F32.BF16 R136, R20.reuse, R18, R136 ;  /* 0x000000121488723c */ /* 0x040fe20000041888 */
[----:B------:R-:W-:Y:S01]  /*18e10*/  IABS R154, R154 ;  /* 0x0000009a009a7213 */ /* 0x000fe20000000000 */
[----:B------:R-:W-:Y:S01]  /*18e20*/  IMAD.IADD R148, R230, 0x1, -R134 ;  /* 0x00000001e6947824 */ /* 0x000fe200078e0a86 */
[----:B--2---:R-:W2:Y:S05]  /*18e30*/  LDSM.16.M88.4 R16, [R195+0xa800] ;  /* 0x00a80000c310783b */ /* 0x004eaa0000000200 */
[----:B-1----:R-:W-:Y:S01]  /*18e40*/  HMMA.16816.F32.BF16 R24, R20, R4, R24 ;  /* 0x000000041418723c */ /* 0x002fe20000041818 */
[----:B------:R-:W-:Y:S01]  /*18e50*/  IMAD.MOV.U32 R169, RZ, RZ, R154 ;  /* 0x000000ffffa97224 */ /* 0x000fe200078e009a */
[----:B------:R-:W-:-:S05]  /*18e60*/  IADD3 R154, R0, 0x10, RZ ;  /* 0x00000010009a7810 */ /* 0x000fca0007ffe0ff */
[----:B------:R-:W-:Y:S01]  /*18e70*/  IMAD.IADD R4, R227, 0x1, -R152 ;  /* 0x00000001e3047824 */ /* 0x000fe200078e0a98 */
[----:B------:R-:W-:Y:S01]  /*18e80*/  IABS R163, R148 ;  /* 0x0000009400a37213 */ /* 0x000fe20000000000 */
[----:B---3--:R-:W-:Y:S01]  /*18e90*/  HMMA.16816.F32.BF16 R32, R20, R8, R32 ;  /* 0x000000081420723c */ /* 0x008fe20000041820 */
[----:B------:R-:W-:Y:S02]  /*18ea0*/  IMAD.IADD R5, R230, 0x1, -R154 ;  /* 0x00000001e6057824 */ /* 0x000fe400078e0a9a */
[----:B------:R-:W-:-:S05]  /*18eb0*/  IABS R4, R4 ;  /* 0x0000000400047213 */ /* 0x000fca0000000000 */
[----:B------:R-:W-:Y:S01]  /*18ec0*/  HMMA.16816.F32.BF16 R148, R20, R10, R28 ;  /* 0x0000000a1494723c */ /* 0x000fe2000004181c */
[----:B------:R-:W-:Y:S01]  /*18ed0*/  LDSM.16.M88.4 R28, [R196+0x4000] ;  /* 0x00400000c41c783b */ /* 0x000fe20000000200 */
[----:B------:R-:W-:-:S03]  /*18ee0*/  IMAD.MOV.U32 R171, RZ, RZ, R4 ;  /* 0x000000ffffab7224 */ /* 0x000fc600078e0004 */
[----:B------:R-:W1:Y:S01]  /*18ef0*/  LDSM.16.M88.4 R8, [R191+0x4000] ;  /* 0x00400000bf08783b */ /* 0x000e620000000200 */
[----:B------:R-:W-:Y:S01]  /*18f00*/  IABS R4, R5 ;  /* 0x0000000500047213 */ /* 0x000fe20000000000 */
[----:B------:R-:W-:Y:S01]  /*18f10*/  IMAD.IADD R5, R227, 0x1, -R154 ;  /* 0x00000001e3057824 */ /* 0x000fe200078e0a9a */
[----:B------:R-:W-:Y:S01]  /*18f20*/  IADD3 R156, R0, 0x11, RZ ;  /* 0x00000011009c7810 */ /* 0x000fe20007ffe0ff */
[----:B------:R-:W-:Y:S02]  /*18f30*/  HMMA.16816.F32.BF16 R140, R144, R12, R140 ;  /* 0x0000000c908c723c */ /* 0x000fe4000004188c */
[----:B------:R-:W-:Y:S01]  /*18f40*/  IMAD.MOV.U32 R237, RZ, RZ, R4 ;  /* 0x000000ffffed7224 */ /* 0x000fe200078e0004 */
[----:B------:R-:W-:Y:S01]  /*18f50*/  IABS R4, R5 ;  /* 0x0000000500047213 */ /* 0x000fe20000000000 */
[----:B------:R-:W-:-:S04]  /*18f60*/  IMAD.IADD R5, R230, 0x1, -R156 ;  /* 0x00000001e6057824 */ /* 0x000fc800078e0a9c */
[----:B------:R-:W-:Y:S01]  /*18f70*/  HMMA.16816.F32.BF16 R136, R144, R14, R136 ;  /* 0x0000000e9088723c */ /* 0x000fe20000041888 */
[----:B------:R-:W3:Y:S01]  /*18f80*/  LDSM.16.M88.4 R12, [R135] ;  /* 0x00000000870c783b */ /* 0x000ee20000000200 */
[----:B------:R-:W-:Y:S01]  /*18f90*/  IMAD.MOV.U32 R235, RZ, RZ, R4 ;  /* 0x000000ffffeb7224 */ /* 0x000fe200078e0004 */
[----:B------:R-:W-:Y:S01]  /*18fa0*/  IABS R4, R5 ;  /* 0x0000000500047213 */ /* 0x000fe20000000000 */
[----:B------:R-:W-:Y:S01]  /*18fb0*/  IMAD.IADD R5, R227, 0x1, -R156 ;  /* 0x00000001e3057824 */ /* 0x000fe200078e0a9c */
[----:B------:R-:W-:-:S03]  /*18fc0*/  IADD3 R158, R0, 0x18, RZ ;  /* 0x00000018009e7810 */ /* 0x000fc60007ffe0ff */
[----:B------:R-:W-:Y:S01]  /*18fd0*/  IMAD.MOV.U32 R241, RZ, RZ, R4 ;  /* 0x000000fffff17224 */ /* 0x000fe200078e0004 */
[----:B------:R-:W-:Y:S01]  /*18fe0*/  IABS R4, R5 ;  /* 0x0000000500047213 */ /* 0x000fe20000000000 */
[----:B------:R-:W-:Y:S01]  /*18ff0*/  IMAD.IADD R5, R230, 0x1, -R158 ;  /* 0x00000001e6057824 */ /* 0x000fe200078e0a9e */
[----:B--2---:R-:W-:Y:S03]  /*19000*/  HMMA.16816.F32.BF16 R32, R144, R16, R32 ;  /* 0x000000109020723c */ /* 0x004fe60000041820 */
[----:B------:R-:W-:Y:S01]  /*19010*/  IMAD.MOV.U32 R239, RZ, RZ, R4 ;  /* 0x000000ffffef7224 */ /* 0x000fe200078e0004 */
[----:B------:R-:W-:-:S04]  /*19020*/  IABS R4, R5 ;  /* 0x0000000500047213 */ /* 0x000fc80000000000 */
[----:B------:R-:W-:Y:S01]  /*19030*/  HMMA.16816.F32.BF16 R148, R144, R18, R148 ;  /* 0x000000129094723c */ /* 0x000fe20000041894 */
[----:B------:R-:W2:Y:S01]  /*19040*/  LDSM.16.M88.4 R16, [R195+0xb000] ;  /* 0x00b00000c310783b */ /* 0x000ea20000000200 */
[----:B------:R-:W-:Y:S01]  /*19050*/  IMAD.IADD R5, R227, 0x1, -R158 ;  /* 0x00000001e3057824 */ /* 0x000fe200078e0a9e */
[----:B------:R-:W-:Y:S01]  /*19060*/  IADD3 R160, R0, 0x19, RZ ;  /* 0x0000001900a07810 */ /* 0x000fe20007ffe0ff */
[----:B------:R-:W-:-:S03]  /*19070*/  IMAD.MOV.U32 R245, RZ, RZ, R4 ;  /* 0x000000fffff57224 */ /* 0x000fc600078e0004 */
[----:B------:R-:W-:Y:S01]  /*19080*/  IABS R4, R5 ;  /* 0x0000000500047213 */ /* 0x000fe20000000000 */
[----:B------:R-:W-:Y:S01]  /*19090*/  IMAD.IADD R5, R230, 0x1, -R160 ;  /* 0x00000001e6057824 */ /* 0x000fe200078e0aa0 */
[----:B-1----:R-:W-:Y:S03]  /*190a0*/  HMMA.16816.F32.BF16 R140, R28, R8, R140 ;  /* 0x000000081c8c723c */ /* 0x002fe6000004188c */
[----:B------:R-:W-:Y:S01]  /*190b0*/  IMAD.MOV.U32 R243, RZ, RZ, R4 ;  /* 0x000000fffff37224 */ /* 0x000fe200078e0004 */
[----:B------:R-:W-:Y:S01]  /*190c0*/  IABS R4, R5 ;  /* 0x0000000500047213 */ /* 0x000fe20000000000 */
[----:B------:R-:W-:-:S03]  /*190d0*/  IMAD.IADD R5, R227, 0x1, -R160 ;  /* 0x00000001e3057824 */ /* 0x000fc600078e0aa0 */
[----:B------:R-:W-:Y:S01]  /*190e0*/  HMMA.16816.F32.BF16 R136, R28, R10, R136 ;  /* 0x0000000a1c88723c */ /* 0x000fe20000041888 */
[----:B------:R-:W1:Y:S01]  /*190f0*/  LDSM.16.M88.4 R8, [R191+0x4800] ;  /* 0x00480000bf08783b */ /* 0x000e620000000200 */
[----:B------:R-:W-:Y:S01]  /*19100*/  IMAD.MOV.U32 R247, RZ, RZ, R4 ;  /* 0x000000fffff77224 */ /* 0x000fe200078e0004 */
[----:B------:R-:W-:-:S05]  /*19110*/  IABS R4, R5 ;  /* 0x0000000500047213 */ /* 0x000fca0000000000 */
[----:B------:R-:W-:Y:S01]  /*19120*/  HMMA.16816.F32.BF16 R172, R20, R6, R172 ;  /* 0x0000000614ac723c */ /* 0x000fe200000418ac */
[----:B------:R-:W-:-:S07]  /*19130*/  IADD3 R162, R0, 0x20, RZ ;  /* 0x0000002000a27810 */ /* 0x000fce0007ffe0ff */
[C---:B---3--:R-:W-:Y:S08]  /*19140*/  HMMA.16816.F32.BF16 R176, R20.reuse, R12, R176 ;  /* 0x0000000c14b0723c */ /* 0x048ff000000418b0 */
[----:B------:R-:W-:Y:S07]  /*19150*/  HMMA.16816.F32.BF16 R164, R20, R14, R164 ;  /* 0x0000000e14a4723c */ /* 0x000fee00000418a4 */
[----:B------:R-:W-:-:S02]  /*19160*/  IMAD.MOV.U32 R21, RZ, RZ, R4 ;  /* 0x000000ffff157224 */ /* 0x000fc400078e0004 */
[----:B------:R-:W3:Y:S01]  /*19170*/  LDSM.16.M88.4 R4, [R191+0x5000] ;  /* 0x00500000bf04783b */ /* 0x000ee20000000200 */
[--C-:B------:R-:W-:Y:S01]  /*19180*/  IMAD.IADD R12, R230, 0x1, -R162.reuse ;  /* 0x00000001e60c7824 */ /* 0x100fe200078e0aa2 */
[----:B--2---:R-:W-:Y:S01]  /*19190*/  HMMA.16816.F32.BF16 R24, R144, R16, R24 ;  /* 0x000000109018723c */ /* 0x004fe20000041818 */
[----:B------:R-:W-:-:S03]  /*191a0*/  IMAD.IADD R13, R227, 0x1, -R162 ;  /* 0x00000001e30d7824 */ /* 0x000fc600078e0aa2 */
[----:B------:R-:W-:-:S03]  /*191b0*/  IABS R12, R12 ;  /* 0x0000000c000c7213 */ /* 0x000fc60000000000 */
[----:B------:R-:W-:Y:S02]  /*191c0*/  IADD3 R16, R0, 0x21, RZ ;  /* 0x0000002100107810 */ /* 0x000fe40007ffe0ff */
[----:B------:R-:W-:Y:S01]  /*191d0*/  IMAD.MOV.U32 R17, RZ, RZ, R12 ;  /* 0x000000ffff117224 */ /* 0x000fe200078e000c */
[----:B------:R-:W-:Y:S02]  /*191e0*/  IABS R12, R13 ;  /* 0x0000000d000c7213 */ /* 0x000fe40000000000 */
[----:B------:R-:W-:Y:S01]  /*191f0*/  IMAD.IADD R13, R230, 0x1, -R16 ;  /* 0x00000001e60d7824 */ /* 0x000fe200078e0a10 */
[----:B------:R-:W-:Y:S07]  /*19200*/  HMMA.16816.F32.BF16 R172, R144, R18, R172 ;  /* 0x0000001290ac723c */ /* 0x000fee00000418ac */
[----:B------:R-:W-:Y:S01]  /*19210*/  IMAD.MOV.U32 R19, RZ, RZ, R12 ;  /* 0x000000ffff137224 */ /* 0x000fe200078e000c */
[----:B------:R-:W-:Y:S01]  /*19220*/  IABS R12, R13 ;  /* 0x0000000d000c7213 */ /* 0x000fe20000000000 */
[----:B------:R-:W-:Y:S01]  /*19230*/  IMAD.IADD R18, R227, 0x1, -R16 ;  /* 0x00000001e3127824 */ /* 0x000fe200078e0a10 */
[----:B-1----:R-:W-:Y:S04]  /*19240*/  HMMA.16816.F32.BF16 R32, R28, R8, R32 ;  /* 0x000000081c20723c */ /* 0x002fe80000041820 */
[----:B------:R-:W-:-:S03]  /*19250*/  IABS R18, R18 ;  /* 0x0000001200127213 */ /* 0x000fc60000000000 */
[----:B------:R-:W-:Y:S01]  /*19260*/  IMAD.MOV.U32 R9, RZ, RZ, R12 ;  /* 0x000000ffff097224 */ /* 0x000fe200078e000c */
[----:B------:R-:W-:Y:S01]  /*19270*/  IADD3 R8, R0, 0x28, RZ ;  /* 0x0000002800087810 */ /* 0x000fe20007ffe0ff */
[----:B------:R-:W1:Y:S01]  /*19280*/  LDSM.16.M88.4 R12, [R195+0xb800] ;  /* 0x00b80000c30c783b */ /* 0x000e620000000200 */
[----:B------:R-:W-:Y:S01]  /*19290*/  HMMA.16816.F32.BF16 R148, R28, R10, R148 ;  /* 0x0000000a1c94723c */ /* 0x000fe20000041894 */
[----:B------:R-:W-:Y:S02]  /*192a0*/  IMAD.MOV.U32 R249, RZ, RZ, R18 ;  /* 0x000000fffff97224 */ /* 0x000fe400078e0012 */
[----:B------:R-:W-:-:S04]  /*192b0*/  IMAD.IADD R18, R227, 0x1, -R8 ;  /* 0x00000001e3127824 */ /* 0x000fc800078e0a08 */
[----:B------:R-:W-:Y:S01]  /*192c0*/  IADD3 R10, R0, 0x29, RZ ;  /* 0x00000029000a7810 */ /* 0x000fe20007ffe0ff */
[----:B---3--:R-:W-:Y:S01]  /*192d0*/  HMMA.16816.F32.BF16 R24, R28, R4, R24 ;  /* 0x000000041c18723c */ /* 0x008fe20000041818 */
[----:B------:R-:W-:-:S06]  /*192e0*/  IABS R18, R18 ;  /* 0x0000001200127213 */ /* 0x000fcc0000000000 */
[----:B------:R-:W-:Y:S01]  /*192f0*/  IMAD.IADD R4, R230, 0x1, -R10 ;  /* 0x00000001e6047824 */ /* 0x000fe200078e0a0a */
[----:B------:R2:W-:Y:S04]  /*19300*/  I2F R251, R18 ;  /* 0x0000001200fb7306 */ /* 0x0005e80000201400 */
[----:B------:R-:W-:Y:S01]  /*19310*/  IABS R4, R4 ;  /* 0x0000000400047213 */ /* 0x000fe20000000000 */
[----:B----4-:R-:W-:-:S04]  /*19320*/  FMUL.FTZ R20, R140, R2 ;  /* 0x000000028c147220 */ /* 0x010fc80000410000 */
[----:B------:R-:W-:Y:S01]  /*19330*/  IMAD.MOV.U32 R240, RZ, RZ, R4 ;  /* 0x000000fffff07224 */ /* 0x000fe200078e0004 */
[----:B--2---:R-:W-:-:S05]  /*19340*/  IADD3 R18, R0, 0x30, RZ ;  /* 0x0000003000127810 */ /* 0x004fca0007ffe0ff */
[----:B------:R-:W-:Y:S01]  /*19350*/  IMAD.IADD R4, R230, 0x1, -R18 ;  /* 0x00000001e6047824 */ /* 0x000fe200078e0a12 */
[----:B------:R-:W-:Y:S01]  /*19360*/  IADD3 R234, R0, 0x39, RZ ;  /* 0x0000003900ea7810 */ /* 0x000fe20007ffe0ff */
[----:B------:R-:W-:Y:S03]  /*19370*/  I2F R155, R155 ;  /* 0x0000009b009b7306 */ /* 0x000fe60000201400 */
[----:B------:R-:W-:Y:S01]  /*19380*/  IABS R4, R4 ;  /* 0x0000000400047213 */ /* 0x000fe20000000000 */
[----:B------:R-:W-:-:S04]  /*19390*/  IMAD.IADD R153, R227, 0x1, -R0 ;  /* 0x00000001e3997824 */ /* 0x000fc800078e0a00 */
[----:B------:R-:W2:Y:S01]  /*193a0*/  MUFU.TANH R20, R20 ;  /* 0x0000001400147308 */ /* 0x000ea20000002400 */
[-C--:B------:R-:W-:Y:S01]  /*193b0*/  FMUL.FTZ R5, R136, R2.reuse ;  /* 0x0000000288057220 */ /* 0x080fe20000410000 */
[----:B------:R-:W-:Y:S06]  /*193c0*/  HMMA.16816.F32.BF16 R172, R28, R6, R172 ;  /* 0x000000061cac723c */ /* 0x000fec00000418ac */
[----:B------:R3:W-:Y:S01]  /*193d0*/  I2F R250, R4 ;  /* 0x0000000400fa7306 */ /* 0x0007e20000201400 */
[----:B------:R-:W-:Y:S01]  /*193e0*/  IABS R153, R153 ;  /* 0x0000009900997213 */ /* 0x000fe20000000000 */
[----:B------:R-:W-:-:S02]  /*193f0*/  FMUL.FTZ R7, R142, R2 ;  /* 0x000000028e077220 */ /* 0x000fc40000410000 */
[-C--:B------:R-:W-:Y:S02]  /*19400*/  FMUL.FTZ R6, R143, R2.reuse ;  /* 0x000000028f067220 */ /* 0x080fe40000410000 */
[----:B------:R-:W-:Y:S02]  /*19410*/  FMUL.FTZ R22, R137, R2 ;  /* 0x0000000289167220 */ /* 0x000fe40000410000 */
[----:B------:R-:W-:Y:S01]  /*19420*/  I2F R163, R163 ;  /* 0x000000a300a37306 */ /* 0x000fe20000201400 */
[----:B---3--:R-:W-:-:S07]  /*19430*/  IMAD.IADD R4, R227, 0x1, -R234 ;  /* 0x00000001e3047824 */ /* 0x008fce00078e0aea */
[----:B------:R-:W3:Y:S01]  /*19440*/  MUFU.TANH R5, R5 ;  /* 0x0000000500057308 */ /* 0x000ee20000002400 */
[----:B------:R-:W-:Y:S01]  /*19450*/  IABS R4, R4 ;  /* 0x0000000400047213 */ /* 0x000fe20000000000 */
[----:B-1----:R-:W-:Y:S01]  /*19460*/  HMMA.16816.F32.BF16 R176, R144, R12, R176 ;  /* 0x0000000c90b0723c */ /* 0x002fe200000418b0 */
[----:B------:R-:W-:-:S05]  /*19470*/  ISETP.GE.AND P5, PT, R0, R229, PT ;  /* 0x000000e50000720c */ /* 0x000fca0003fa6270 */
[----:B------:R-:W-:Y:S01]  /*19480*/  I2F R13, R4 ;  /* 0x00000004000d7306 */ /* 0x000fe20000201400 */
[----:B--2---:R-:W-:Y:S01]  /*19490*/  FFMA.FTZ R20, -R224, R155, R20 ;  /* 0x0000009be0147223 */ /* 0x004fe20000010114 */
[----:B------:R-:W-:-:S06]  /*194a0*/  ISETP.GE.OR P5, PT, R0, R228, !P5 ;  /* 0x000000e40000720c */ /* 0x000fcc0006fa6670 */
[----:B------:R-:W-:Y:S08]  /*194b0*/  I2F R153, R153 ;  /* 0x0000009900997306 */ /* 0x000ff00000201400 */
[----:B------:R-:W-:Y:S08]  /*194c0*/  I2F R159, R159 ;  /* 0x0000009f009f7306 */ /* 0x000ff00000201400 */
[----:B------:R-:W-:Y:S08]  /*194d0*/  I2F R169, R169 ;  /* 0x000000a900a97306 */ /* 0x000ff00000201400 */
[----:B------:R1:W2:Y:S08]  /*194e0*/  MUFU.TANH R4, R22 ;  /* 0x0000001600047308 */ /* 0x0002b00000002400 */
[----:B------:R-:W4:Y:S08]  /*194f0*/  MUFU.TANH R7, R7 ;  /* 0x0000000700077308 */ /* 0x000f300000002400 */
[----:B------:R-:W5:Y:S01]  /*19500*/  MUFU.TANH R6, R6 ;  /* 0x0000000600067308 */ /* 0x000f620000002400 */
[----:B-1----:R-:W-:Y:S01]  /*19510*/  FMUL.FTZ R22, R33, R2 ;  /* 0x0000000221167220 */ /* 0x002fe20000410000 */
[----:B------:R-:W-:-:S02]  /*19520*/  FSEL R33, R20, -INF , !P5 ;  /* 0xff80000014217808 */ /* 0x000fc40006800000 */
[-C--:B------:R-:W-:Y:S01]  /*19530*/  ISETP.GE.AND P5, PT, R134, R229.reuse, PT ;  /* 0x000000e58600720c */ /* 0x080fe20003fa6270 */
[----:B------:R-:W-:Y:S01]  /*19540*/  FMUL.FTZ R34, R34, R2 ;  /* 0x0000000222227220 */ /* 0x000fe20000410000 */
[C---:B------:R-:W-:Y:S01]  /*19550*/  ISETP.GE.AND P2, PT, R133.reuse, R229, PT ;  /* 0x000000e58500720c */ /* 0x040fe20003f46270 */
[----:B---3--:R-:W-:Y:S01]  /*19560*/  FFMA.FTZ R5, -R224, R163, R5 ;  /* 0x000000a3e0057223 */ /* 0x008fe20000010105 */
[----:B------:R-:W-:Y:S02]  /*19570*/  ISETP.GE.AND P1, PT, R133, R226, PT ;  /* 0x000000e28500720c */ /* 0x000fe40003f26270 */
[----:B------:R-:W-:Y:S01]  /*19580*/  ISETP.GE.OR P5, PT, R134, R228, !P5 ;  /* 0x000000e48600720c */ /* 0x000fe20006fa6670 */
[----:B------:R-:W-:Y:S01]  /*19590*/  FMUL.FTZ R137, R139, R2 ;  /* 0x000000028b897220 */ /* 0x000fe20000410000 */
[C---:B------:R-:W-:Y:S01]  /*195a0*/  ISETP.GE.OR P2, PT, R133.reuse, R228, !P2 ;  /* 0x000000e48500720c */ /* 0x040fe20005746670 */
[----:B------:R5:W-:Y:S01]  /*195b0*/  MUFU.TANH R139, R34 ;  /* 0x00000022008b7308 */ /* 0x000be20000002400 */
[----:B------:R-:W-:Y:S01]  /*195c0*/  ISETP.GE.OR P1, PT, R133, R225, !P1 ;  /* 0x000000e18500720c */ /* 0x000fe20004f26670 */
[----:B------:R-:W-:Y:S01]  /*195d0*/  FMUL.FTZ R20, R35, R2 ;  /* 0x0000000223147220 */ /* 0x000fe20000410000 */
[----:B------:R-:W-:Y:S01]  /*195e0*/  FSEL R133, R5, -INF , !P5 ;  /* 0xff80000005857808 */ /* 0x000fe20006800000 */
[----:B--2---:R-:W-:-:S02]  /*195f0*/  FFMA.FTZ R35, -R224, R169, R4 ;  /* 0x000000a9e0237223 */ /* 0x004fc40000010104 */
[C---:B----4-:R-:W-:Y:S02]  /*19600*/  FFMA.FTZ R136, -R224.reuse, R153, R7 ;  /* 0x00000099e0887223 */ /* 0x050fe40000010107 */
[-C--:B------:R-:W-:Y:S02]  /*19610*/  FMUL.FTZ R141, R141, R2.reuse ;  /* 0x000000028d8d7220 */ /* 0x080fe40000410000 */
[----:B-----5:R-:W-:Y:S02]  /*19620*/  FFMA.FTZ R34, -R224, R159, R6 ;  /* 0x0000009fe0227223 */ /* 0x020fe40000010106 */
[----:B------:R-:W1:Y:S01]  /*19630*/  LDSM.16.M88.4 R4, [R191+0x5800] ;  /* 0x00580000bf04783b */ /* 0x000e620000000200 */
[----:B------:R-:W-:Y:S01]  /*19640*/  IMAD.IADD R161, R227, 0x1, -R134 ;  /* 0x00000001e3a17824 */ /* 0x000fe200078e0a86 */
[----:B------:R-:W2:Y:S01]  /*19650*/  MUFU.TANH R141, R141 ;  /* 0x0000008d008d7308 */ /* 0x000ea20000002400 */
[----:B------:R-:W-:Y:S01]  /*19660*/  FMUL.FTZ R23, R138, R2 ;  /* 0x000000028a177220 */ /* 0x000fe20000410000 */
[----:B------:R-:W-:Y:S01]  /*19670*/  HMMA.16816.F32.BF16 R164, R144, R14, R164 ;  /* 0x0000000e90a4723c */ /* 0x000fe200000418a4 */
[----:B------:R-:W-:Y:S01]  /*19680*/  ISETP.GE.AND P6, PT, R0, R226, PT ;  /* 0x000000e20000720c */ /* 0x000fe20003fc6270 */
[----:B------:R-:W-:Y:S01]  /*19690*/  FMUL.FTZ R32, R32, R2 ;  /* 0x0000000220207220 */ /* 0x000fe20000410000 */
[----:B------:R-:W-:-:S03]  /*196a0*/  IABS R161, R161 ;  /* 0x000000a100a17213 */ /* 0x000fc60000000000 */
[----:B------:R-:W-:Y:S01]  /*196b0*/  I2F R171, R171 ;  /* 0x000000ab00ab7306 */ /* 0x000fe20000201400 */
[C---:B------:R-:W-:Y:S02]  /*196c0*/  IADD3 R248, R0.reuse, 0x31, RZ ;  /* 0x0000003100f87810 */ /* 0x040fe40007ffe0ff */
[----:B------:R-:W-:-:S05]  /*196d0*/  IADD3 R238, R0, 0x38, RZ ;  /* 0x0000003800ee7810 */ /* 0x000fca0007ffe0ff */
[----:B------:R-:W-:Y:S01]  /*196e0*/  I2F R237, R237 ;  /* 0x000000ed00ed7306 */ /* 0x000fe20000201400 */
[----:B------:R-:W-:Y:S01]  /*196f0*/  ISETP.GE.OR P6, PT, R0, R225, !P6 ;  /* 0x000000e10000720c */ /* 0x000fe200077c6670 */
[----:B------:R-:W-:-:S06]  /*19700*/  FMUL.FTZ R148, R148, R2 ;  /* 0x0000000294947220 */ /* 0x000fcc0000410000 */
[----:B------:R-:W-:Y:S01]  /*19710*/  MUFU.TANH R137, R137 ;  /* 0x0000008900897308 */ /* 0x000fe20000002400 */
[----:B--2---:R-:W-:Y:S01]  /*19720*/  FFMA.FTZ R0, -R224, R157, R141 ;  /* 0x0000009de0007223 */ /* 0x004fe2000001018d */
[----:B------:R-:W-:Y:S01]  /*19730*/  ISETP.GE.AND P5, PT, R152, R229, PT ;  /* 0x000000e59800720c */ /* 0x000fe20003fa6270 */
[----:B------:R-:W-:-:S05]  /*19740*/  FMUL.FTZ R142, R149, R2 ;  /* 0x00000002958e7220 */ /* 0x000fca0000410000 */
[----:B------:R-:W-:Y:S01]  /*19750*/  I2F R245, R245 ;  /* 0x000000f500f57306 */ /* 0x000fe20000201400 */
[----:B------:R-:W-:Y:S02]  /*19760*/  IMAD.IADD R11, R230, 0x1, -R8 ;  /* 0x00000001e60b7824 */ /* 0x000fe400078e0a08 */
[----:B------:R-:W-:-:S05]  /*19770*/  FMUL.FTZ R24, R24, R2 ;  /* 0x0000000218187220 */ /* 0x000fca0000410000 */
[----:B------:R-:W-:Y:S08]  /*19780*/  I2F R239, R239 ;  /* 0x000000ef00ef7306 */ /* 0x000ff00000201400 */
[----:B------:R-:W-:Y:S01]  /*19790*/  MUFU.TANH R20, R20 ;  /* 0x0000001400147308 */ /* 0x000fe20000002400 */
[----:B------:R-:W-:-:S07]  /*197a0*/  FMUL.FTZ R25, R25, R2 ;  /* 0x0000000219197220 */ /* 0x000fce0000410000 */
[----:B------:R-:W-:Y:S08]  /*197b0*/  I2F R241, R241 ;  /* 0x000000f100f17306 */ /* 0x000ff00000201400 */
[----:B------:R-:W-:Y:S08]  /*197c0*/  MUFU.TANH R22, R22 ;  /* 0x0000001600167308 */ /* 0x000ff00000002400 */
[----:B------:R-:W-:Y:S08]  /*197d0*/  I2F R247, R247 ;  /* 0x000000f700f77306 */ /* 0x000ff00000201400 */
[----:B------:R-:W-:Y:S08]  /*197e0*/  I2F R235, R235 ;  /* 0x000000eb00eb7306 */ /* 0x000ff00000201400 */
[----:B------:R-:W-:Y:S01]  /*197f0*/  I2F R17, R17 ;  /* 0x0000001100117306 */ /* 0x000fe20000201400 */
[-C--:B------:R-:W-:Y:S01]  /*19800*/  FMUL.FTZ R26, R26, R2.reuse ;  /* 0x000000021a1a7220 */ /* 0x080fe20000410000 */
[----:B------:R-:W-:Y:S01]  /*19810*/  FSEL R34, R34, -INF , !P1 ;  /* 0xff80000022227808 */ /* 0x000fe20004800000 */
[----:B------:R-:W-:Y:S01]  /*19820*/  FMUL.FTZ R173, R173, R2 ;  /* 0x00000002adad7220 */ /* 0x000fe20000410000 */
[----:B------:R-:W-:-:S04]  /*19830*/  DEPBAR.LE SB0, 0x0 ;  /* 0x000080000000791a */ /* 0x000fc80000000000 */
[----:B------:R-:W-:Y:S08]  /*19840*/  I2F R161, R161 ;  /* 0x000000a100a17306 */ /* 0x000ff00000201400 */
[----:B------:R-:W2:Y:S01]  /*19850*/  MUFU.TANH R23, R23 ;  /* 0x0000001700177308 */ /* 0x000ea20000002400 */
[----:B------:R-:W-:-:S07]  /*19860*/  FSEL R0, R0, -INF , !P2 ;  /* 0xff80000000007808 */ /* 0x000fce0005000000 */
[----:B------:R3:W4:Y:S01]  /*19870*/  MUFU.TANH R140, R32 ;  /* 0x00000020008c7308 */ /* 0x0007220000002400 */
[----:B------:R-:W-:Y:S01]  /*19880*/  ISETP.GE.AND P2, PT, R134, R226, PT ;  /* 0x000000e28600720c */ /* 0x000fe20003f46270 */
[----:B-1----:R-:W-:Y:S01]  /*19890*/  HMMA.16816.F32.BF16 R176, R28, R4, R176 ;  /* 0x000000041cb0723c */ /* 0x002fe200000418b0 */
[----:B------:R-:W-:Y:S02]  /*198a0*/  ISETP.GE.OR P5, PT, R152, R228, !P5 ;  /* 0x000000e49800720c */ /* 0x000fe40006fa6670 */
[----:B------:R-:W-:-:S03]  /*198b0*/  ISETP.GE.OR P2, PT, R134, R225, !P2 ;  /* 0x000000e18600720c */ /* 0x000fc60005746670 */
[----:B------:R-:W1:Y:S01]  /*198c0*/  MUFU.TANH R141, R148 ;  /* 0x00000094008d7308 */ /* 0x000e620000002400 */
[----:B--2---:R-:W-:Y:S01]  /*198d0*/  FFMA.FTZ R23, -R224, R161, R23 ;  /* 0x000000a1e0177223 */ /* 0x004fe20000010117 */
[----:B------:R-:W-:Y:S02]  /*198e0*/  FSEL R136, R136, -INF , !P6 ;  /* 0xff80000088887808 */ /* 0x000fe40007000000 */
[----:B------:R-:W-:Y:S02]  /*198f0*/  ISETP.GE.AND P6, PT, R154, R229, PT ;  /* 0x000000e59a00720c */ /* 0x000fe40003fc6270 */
[----:B------:R-:W-:Y:S01]  /*19900*/  FSEL R35, R35, -INF , !P5 ;  /* 0xff80000023237808 */ /* 0x000fe20006800000 */
[----:B---3--:R-:W-:Y:S01]  /*19910*/  FFMA.FTZ R32, -R224, R171, R137 ;  /* 0x000000abe0207223 */ /* 0x008fe20000010189 */
[----:B------:R-:W-:Y:S01]  /*19920*/  FSEL R137, R23, -INF , !P2 ;  /* 0xff80000017897808 */ /* 0x000fe20005000000 */
[----:B------:R-:W-:Y:S01]  /*19930*/  FMUL.FTZ R23, R27, R2 ;  /* 0x000000021b177220 */ /* 0x000fe20000410000 */
[----:B------:R-:W-:Y:S01]  /*19940*/  ISETP.GE.AND P5, PT, R152, R226, PT ;  /* 0x000000e29800720c */ /* 0x000fe20003fa6270 */
[----:B----4-:R-:W-:Y:S01]  /*19950*/  FFMA.FTZ R27, -R224, R237, R140 ;  /* 0x000000ede01b7223 */ /* 0x010fe2000001018c */
[----:B------:R-:W-:Y:S01]  /*19960*/  ISETP.GE.OR P6, PT, R154, R228, !P6 ;  /* 0x000000e49a00720c */ /* 0x000fe200077c6670 */
[----:B------:R-:W2:Y:S01]  /*19970*/  MUFU.TANH R142, R142 ;  /* 0x0000008e008e7308 */ /* 0x000ea20000002400 */
[----:B------:R-:W-:Y:S01]  /*19980*/  HMMA.16816.F32.BF16 R164, R28, R6, R164 ;  /* 0x000000061ca4723c */ /* 0x000fe200000418a4 */
[----:B------:R-:W-:Y:S01]  /*19990*/  IABS R11, R11 ;  /* 0x0000000b000b7213 */ /* 0x000fe20000000000 */
[-C--:B------:R-:W-:Y:S01]  /*199a0*/  FMUL.FTZ R4, R172, R2.reuse ;  /* 0x00000002ac047220 */ /* 0x080fe20000410000 */
[----:B------:R-:W-:Y:S01]  /*199b0*/  ISETP.GE.OR P5, PT, R152, R225, !P5 ;  /* 0x000000e19800720c */ /* 0x000fe20006fa6670 */
[-C--:B------:R-:W-:Y:S01]  /*199c0*/  FMUL.FTZ R138, R150, R2.reuse ;  /* 0x00000002968a7220 */ /* 0x080fe20000410000 */
[----:B------:R-:W-:Y:S01]  /*199d0*/  FSEL R27, R27, -INF , !P6 ;  /* 0xff8000001b1b7808 */ /* 0x000fe20007000000 */
[----:B------:R-:W-:Y:S01]  /*199e0*/  FMUL.FTZ R149, R151, R2 ;  /* 0x0000000297957220 */ /* 0x000fe20000410000 */
[----:B------:R-:W3:Y:S01]  /*199f0*/  MUFU.TANH R134, R24 ;  /* 0x0000001800867308 */ /* 0x000ee20000002400 */
[----:B------:R-:W-:-:S02]  /*19a00*/  ISETP.GE.AND P6, PT, R158, R229, PT ;  /* 0x000000e59e00720c */ /* 0x000fc40003fc6270 */
[----:B------:R-:W-:Y:S02]  /*19a10*/  FSEL R32, R32, -INF , !P5 ;  /* 0xff80000020207808 */ /* 0x000fe40006800000 */
[----:B------:R-:W-:-:S03]  /*19a20*/  ISETP.GE.AND P5, PT, R156, R226, PT ;  /* 0x000000e29c00720c */ /* 0x000fc60003fa6270 */
[----:B------:R1:W-:Y:S01]  /*19a30*/  MUFU.TANH R143, R25 ;  /* 0x00000019008f7308 */ /* 0x0003e20000002400 */
[----:B------:R-:W-:Y:S02]  /*19a40*/  ISETP.GE.AND P2, PT, R156, R229, PT ;  /* 0x000000e59c00720c */ /* 0x000fe40003f46270 */
[----:B------:R-:W-:Y:S01]  /*19a50*/  ISETP.GE.OR P6, PT, R158, R228, !P6 ;  /* 0x000000e49e00720c */ /* 0x000fe200077c6670 */
[----:B------:R-:W-:-:S04]  /*19a60*/  FFMA.FTZ R20, -R224, R239, R20 ;  /* 0x000000efe0147223 */ /* 0x000fc80000010114 */
[----:B------:R-:W-:Y:S01]  /*19a70*/  I2F R11, R11 ;  /* 0x0000000b000b7306 */ /* 0x000fe20000201400 */
[----:B------:R-:W-:Y:S01]  /*19a80*/  ISETP.GE.OR P5, PT, R156, R225, !P5 ;  /* 0x000000e19c00720c */ /* 0x000fe20006fa6670 */
[----:B------:R-:W-:Y:S01]  /*19a90*/  FFMA.FTZ R22, -R224, R241, R22 ;  /* 0x000000f1e0167223 */ /* 0x000fe20000010116 */
[----:B------:R-:W-:Y:S01]  /*19aa0*/  ISETP.GE.OR P2, PT, R156, R228, !P2 ;  /* 0x000000e49c00720c */ /* 0x000fe20005746670 */
[----:B-1----:R-:W-:-:S04]  /*19ab0*/  FFMA.FTZ R25, -R224, R245, R141 ;  /* 0x000000f5e0197223 */ /* 0x002fc8000001018d */
[----:B------:R-:W1:Y:S01]  /*19ac0*/  MUFU.TANH R4, R4 ;  /* 0x0000000400047308 */ /* 0x000e620000002400 */
[----:B------:R-:W-:Y:S02]  /*19ad0*/  ISETP.GE.AND P1, PT, R154, R226, PT ;  /* 0x000000e29a00720c */ /* 0x000fe40003f26270 */
[----:B------:R-:W-:-:S05]  /*19ae0*/  FSEL R25, R25, -INF , !P6 ;  /* 0xff80000019197808 */ /* 0x000fca0007000000 */
[----:B------:R-:W4:Y:S01]  /*19af0*/  I2F R9, R9 ;  /* 0x0000000900097306 */ /* 0x000f220000201400 */
[----:B------:R-:W-:Y:S01]  /*19b00*/  ISETP.GE.AND P6, PT, R160, R229, PT ;  /* 0x000000e5a000720c */ /* 0x000fe20003fc6270 */
[----:B--2---:R-:W-:-:S06]  /*19b10*/  FFMA.FTZ R24, -R224, R247, R142 ;  /* 0x000000f7e0187223 */ /* 0x004fcc000001018e */
[----:B------:R-:W-:Y:S01]  /*19b20*/  I2F R243, R243 ;  /* 0x000000f300f37306 */ /* 0x000fe20000201400 */
[----:B------:R-:W-:-:S07]  /*19b30*/  IMAD.IADD R168, R227, 0x1, -R10 ;  /* 0x00000001e3a87824 */ /* 0x000fce00078e0a0a */
[----:B------:R-:W-:Y:S01]  /*19b40*/  I2F R21, R21 ;  /* 0x0000001500157306 */ /* 0x000fe20000201400 */
[----:B------:R-:W-:-:S07]  /*19b50*/  ISETP.GE.OR P6, PT, R160, R228, !P6 ;  /* 0x000000e4a000720c */ /* 0x000fce00077c6670 */
[----:B------:R-:W2:Y:S01]  /*19b60*/  MUFU.TANH R138, R138 ;  /* 0x0000008a008a7308 */ /* 0x000ea20000002400 */
[----:B------:R-:W-:-:S07]  /*19b70*/  FMUL.FTZ R176, R176, R2 ;  /* 0x00000002b0b07220 */ /* 0x000fce0000410000 */
[----:B------:R-:W5:Y:S01]  /*19b80*/  MUFU.TANH R149, R149 ;  /* 0x0000009500957308 */ /* 0x000f620000002400 */
[----:B------:R-:W-:Y:S01]  /*19b90*/  IMAD.IADD R246, R230, 0x1, -R248 ;  /* 0x00000001e6f67824 */ /* 0x000fe200078e0af8 */
[----:B------:R-:W-:-:S06]  /*19ba0*/  ISETP.GE.OR P1, PT, R154, R225, !P1 ;  /* 0x000000e19a00720c */ /* 0x000fcc0004f26670 */
[----:B------:R-:W-:Y:S01]  /*19bb0*/  I2F R249, R249 ;  /* 0x000000f900f97306 */ /* 0x000fe20000201400 */
[----:B------:R-:W-:-:S07]  /*19bc0*/  IMAD.IADD R236, R230, 0x1, -R238 ;  /* 0x00000001e6ec7824 */ /* 0x000fce00078e0aee */
[----:B------:R1:W1:Y:S01]  /*19bd0*/  MUFU.TANH R5, R23 ;  /* 0x0000001700057308 */ /* 0x0002620000002400 */
[----:B---3--:R-:W-:Y:S01]  /*19be0*/  FFMA.FTZ R17, -R224, R17, R134 ;  /* 0x00000011e0117223 */ /* 0x008fe20000010186 */
[----:B------:R-:W-:-:S06]  /*19bf0*/  FSEL R24, R24, -INF , !P6 ;  /* 0xff80000018187808 */ /* 0x000fcc0007000000 */
[----:B------:R3:W-:Y:S01]  /*19c00*/  MUFU.TANH R148, R26 ;  /* 0x0000001a00947308 */ /* 0x0007e20000002400 */
[----:B------:R-:W-:Y:S02]  /*19c10*/  IABS R168, R168 ;  /* 0x000000a800a87213 */ /* 0x000fe40000000000 */
[----:B-1----:R-:W-:Y:S02]  /*19c20*/  FSEL R23, R20, -INF , !P5 ;  /* 0xff80000014177808 */ /* 0x002fe40006800000 */
[----:B------:R-:W-:-:S03]  /*19c30*/  ISETP.GE.AND P5, PT, R162, R229, PT ;  /* 0x000000e5a200720c */ /* 0x000fc60003fa6270 */
[----:B------:R-:W-:Y:S01]  /*19c40*/  I2F R240, R240 ;  /* 0x000000f000f07306 */ /* 0x000fe20000201400 */
[----:B---3--:R-:W-:Y:S01]  /*19c50*/  FSEL R26, R22, -INF , !P2 ;  /* 0xff800000161a7808 */ /* 0x008fe20005000000 */
[----:B------:R-:W-:-:S06]  /*19c60*/  FFMA.FTZ R22, -R224, R235, R139 ;  /* 0x000000ebe0167223 */ /* 0x000fcc000001018b */
[----:B------:R-:W1:Y:S01]  /*19c70*/  MUFU.TANH R15, R173 ;  /* 0x000000ad000f7308 */ /* 0x000e620000002400 */
[----:B------:R-:W-:Y:S01]  /*19c80*/  ISETP.GE.OR P5, PT, R162, R228, !P5 ;  /* 0x000000e4a200720c */ /* 0x000fe20006fa6670 */
[-C--:B------:R-:W-:Y:S01]  /*19c90*/  FMUL.FTZ R14, R174, R2.reuse ;  /* 0x00000002ae0e7220 */ /* 0x080fe20000410000 */
[----:B------:R-:W-:Y:S01]  /*19ca0*/  FSEL R22, R22, -INF , !P1 ;  /* 0xff80000016167808 */ /* 0x000fe20004800000 */
[----:B------:R-:W-:Y:S01]  /*19cb0*/  FMUL.FTZ R139, R175, R2 ;  /* 0x00000002af8b7220 */ /* 0x000fe20000410000 */
[----:B------:R-:W-:-:S03]  /*19cc0*/  ISETP.GE.AND P6, PT, R16, R229, PT ;  /* 0x000000e51000720c */ /* 0x000fc60003fc6270 */
[----:B------:R-:W3:Y:S01]  /*19cd0*/  I2F R19, R19 ;  /* 0x0000001300137306 */ /* 0x000ee20000201400 */
[----:B------:R-:W-:Y:S01]  /*19ce0*/  IABS R246, R246 ;  /* 0x000000f600f67213 */ /* 0x000fe20000000000 */
[----:B------:R-:W-:Y:S01]  /*19cf0*/  FFMA.FTZ R4, -R224, R11, R4 ;  /* 0x0000000be0047223 */ /* 0x000fe20000010104 */
[----:B------:R-:W-:Y:S01]  /*19d00*/  ISETP.GE.AND P2, PT, R158, R226, PT ;  /* 0x000000e29e00720c */ /* 0x000fe20003f46270 */
[----:B------:R-:W-:Y:S01]  /*19d10*/  FMUL.FTZ R11, R164, R2 ;  /* 0x00000002a40b7220 */ /* 0x000fe20000410000 */
[----:B------:R-:W-:-:S03]  /*19d20*/  ISETP.GE.AND P1, PT, R160, R226, PT ;  /* 0x000000e2a000720c */ /* 0x000fc60003f26270 */
[----:B------:R-:W1:Y:S01]  /*19d30*/  MUFU.TANH R7, R176 ;  /* 0x000000b000077308 */ /* 0x000e620000002400 */
[----:B------:R-:W-:Y:S01]  /*19d40*/  IABS R236, R236 ;  /* 0x000000ec00ec7213 */ /* 0x000fe20000000000 */
[----:B----4-:R-:W-:Y:S01]  /*19d50*/  FFMA.FTZ R9, -R224, R9, R143 ;  /* 0x00000009e0097223 */ /* 0x010fe2000001018f */
[----:B------:R-:W-:Y:S01]  /*19d60*/  FSEL R174, R17, -INF , !P5 ;  /* 0xff80000011ae7808 */ /* 0x000fe20006800000 */
[----:B------:R-:W-:Y:S01]  /*19d70*/  FMUL.FTZ R177, R177, R2 ;  /* 0x00000002b1b17220 */ /* 0x000fe20000410000 */
[----:B------:R-:W-:Y:S01]  /*19d80*/  ISETP.GE.AND P5, PT, R8, R229, PT ;  /* 0x000000e50800720c */ /* 0x000fe20003fa6270 */
[C---:B------:R-:W-:Y:S01]  /*19d90*/  IMAD.IADD R244, R227.reuse, 0x1, -R18 ;  /* 0x00000001e3f47824 */ /* 0x040fe200078e0a12 */
[-C--:B------:R-:W-:Y:S01]  /*19da0*/  ISETP.GE.OR P6, PT, R16, R228.reuse, !P6 ;  /* 0x000000e41000720c */ /* 0x080fe200077c6670 */
[----:B------:R-:W-:Y:S01]  /*19db0*/  IMAD.IADD R242, R227, 0x1, -R248 ;  /* 0x00000001e3f27824 */ /* 0x000fe200078e0af8 */
[----:B------:R-:W-:Y:S01]  /*19dc0*/  ISETP.GE.OR P2, PT, R158, R225, !P2 ;  /* 0x000000e19e00720c */ /* 0x000fe20005746670 */
[----:B--2---:R-:W-:Y:S01]  /*19dd0*/  FFMA.FTZ R138, -R224, R243, R138 ;  /* 0x000000f3e08a7223 */ /* 0x004fe2000001018a */
[----:B------:R-:W-:Y:S01]  /*19de0*/  ISETP.GE.OR P1, PT, R160, R225, !P1 ;  /* 0x000000e1a000720c */ /* 0x000fe20004f26670 */
[C---:B-----5:R-:W-:Y:S01]  /*19df0*/  FFMA.FTZ R149, -R224.reuse, R21, R149 ;  /* 0x00000015e0957223 */ /* 0x060fe20000010195 */
[----:B------:R-:W-:Y:S01]  /*19e00*/  I2F R168, R168 ;  /* 0x000000a800a87306 */ /* 0x000fe20000201400 */
[----:B------:R-:W-:Y:S01]  /*19e10*/  FFMA.FTZ R170, -R224, R249, R5 ;  /* 0x000000f9e0aa7223 */ /* 0x000fe20000010105 */
[----:B------:R-:W-:Y:S01]  /*19e20*/  ISETP.GE.OR P5, PT, R8, R228, !P5 ;  /* 0x000000e40800720c */ /* 0x000fe20006fa6670 */
[----:B------:R-:W-:Y:S01]  /*19e30*/  FMUL.FTZ R179, R179, R2 ;  /* 0x00000002b3b37220 */ /* 0x000fe20000410000 */
[----:B------:R-:W-:-:S04]  /*19e40*/  FSEL R175, R9, -INF , !P6 ;  /* 0xff80000009af7808 */ /* 0x000fc80007000000 */
[----:B------:R-:W2:Y:S01]  /*19e50*/  MUFU.TANH R14, R14 ;  /* 0x0000000e000e7308 */ /* 0x000ea20000002400 */
[----:B------:R-:W-:Y:S02]  /*19e60*/  IABS R244, R244 ;  /* 0x000000f400f47213 */ /* 0x000fe40000000000 */
[----:B------:R-:W-:Y:S02]  /*19e70*/  IABS R242, R242 ;  /* 0x000000f200f27213 */ /* 0x000fe40000000000 */
[----:B------:R-:W-:-:S03]  /*19e80*/  FSEL R21, R138, -INF , !P2 ;  /* 0xff8000008a157808 */ /* 0x000fc60005000000 */
[----:B------:R-:W4:Y:S01]  /*19e90*/  MUFU.TANH R139, R139 ;  /* 0x0000008b008b7308 */ /* 0x000f220000002400 */
[----:B------:R-:W-:Y:S02]  /*19ea0*/  FSEL R20, R149, -INF , !P1 ;  /* 0xff80000095147808 */ /* 0x000fe40004800000 */
[----:B------:R-:W-:Y:S01]  /*19eb0*/  ISETP.GE.AND P6, PT, R10, R229, PT ;  /* 0x000000e50a00720c */ /* 0x000fe20003fc6270 */
[----:B------:R-:W-:Y:S01]  /*19ec0*/  FMUL.FTZ R178, R178, R2 ;  /* 0x00000002b2b27220 */ /* 0x000fe20000410000 */
[----:B------:R-:W-:-:S03]  /*19ed0*/  ISETP.GE.AND P2, PT, R162, R226, PT ;  /* 0x000000e2a200720c */ /* 0x000fc60003f46270 */
[----:B------:R-:W-:Y:S01]  /*19ee0*/  I2F R246, R246 ;  /* 0x000000f600f67306 */ /* 0x000fe20000201400 */
[----:B------:R-:W-:Y:S01]  /*19ef0*/  ISETP.GE.AND P1, PT, R16, R226, PT ;  /* 0x000000e21000720c */ /* 0x000fe20003f26270 */
[----:B-1----:R-:W-:Y:S01]  /*19f00*/  FFMA.FTZ R15, -R224, R240, R15 ;  /* 0x000000f0e00f7223 */ /* 0x002fe2000001010f */
[----:B------:R-:W-:-:S05]  /*19f10*/  FSEL R173, R4, -INF , !P5 ;  /* 0xff80000004ad7808 */ /* 0x000fca0006800000 */
[----:B------:R-:W1:Y:S01]  /*19f20*/  MUFU.TANH R5, R177 ;  /* 0x000000b100057308 */ /* 0x000e620000002400 */
[----:B------:R-:W-:Y:S01]  /*19f30*/  ISETP.GE.AND P5, PT, R18, R229, PT ;  /* 0x000000e51200720c */ /* 0x000fe20003fa6270 */
[----:B------:R-:W-:Y:S01]  /*19f40*/  IMAD.IADD R12, R227, 0x1, -R238 ;  /* 0x00000001e30c7824 */ /* 0x000fe200078e0aee */
[----:B------:R-:W-:-:S05]  /*19f50*/  ISETP.GE.OR P6, PT, R10, R228, !P6 ;  /* 0x000000e40a00720c */ /* 0x000fca00077c6670 */
[----:B------:R-:W-:Y:S01]  /*19f60*/  I2F R236, R236 ;  /* 0x000000ec00ec7306 */ /* 0x000fe20000201400 */
[----:B------:R-:W-:Y:S01]  /*19f70*/  IMAD.IADD R232, R230, 0x1, -R234 ;  /* 0x00000001e6e87824 */ /* 0x000fe200078e0aea */
[----:B------:R-:W-:Y:S01]  /*19f80*/  ISETP.GE.OR P2, PT, R162, R225, !P2 ;  /* 0x000000e1a200720c */ /* 0x000fe20005746670 */
[----:B---3--:R-:W-:-:S05]  /*19f90*/  FFMA.FTZ R19, -R224, R19, R148 ;  /* 0x00000013e0137223 */ /* 0x008fca0000010194 */
[----:B------:R-:W3:Y:S01]  /*19fa0*/  MUFU.TANH R11, R11 ;  /* 0x0000000b000b7308 */ /* 0x000ee20000002400 */
[----:B------:R-:W-:Y:S01]  /*19fb0*/  ISETP.GE.OR P1, PT, R16, R225, !P1 ;  /* 0x000000e11000720c */ /* 0x000fe20004f26670 */
[----:B------:R-:W-:Y:S01]  /*19fc0*/  FFMA.FTZ R7, -R224, R250, R7 ;  /* 0x000000fae0077223 */ /* 0x000fe20000010107 */
[----:B------:R-:W-:Y:S01]  /*19fd0*/  ISETP.GE.OR P5, PT, R18, R228, !P5 ;  /* 0x000000e41200720c */ /* 0x000fe20006fa6670 */
[----:B------:R-:W-:Y:S01]  /*19fe0*/  FMUL.FTZ R167, R167, R2 ;  /* 0x00000002a7a77220 */ /* 0x000fe20000410000 */
[----:B------:R-:W-:-:S03]  /*19ff0*/  FSEL R172, R15, -INF , !P6 ;  /* 0xff8000000fac7808 */ /* 0x000fc60007000000 */
[----:B------:R-:W-:Y:S01]  /*1a000*/  I2F R244, R244 ;  /* 0x000000f400f47306 */ /* 0x000fe20000201400 */
[----:B------:R-:W-:Y:S01]  /*1a010*/  IABS R12, R12 ;  /* 0x0000000c000c7213 */ /* 0x000fe20000000000 */
[----:B------:R-:W-:Y:S01]  /*1a020*/  FMUL.FTZ R15, R165, R2 ;  /* 0x00000002a50f7220 */ /* 0x000fe20000410000 */
[----:B------:R-:W-:Y:S02]  /*1a030*/  IABS R232, R232 ;  /* 0x000000e800e87213 */ /* 0x000fe40000000000 */
[----:B------:R-:W-:-:S03]  /*1a040*/  FSEL R171, R19, -INF , !P2 ;  /* 0xff80000013ab7808 */ /* 0x000fc60005000000 */
[----:B------:R-:W-:Y:S01]  /*1a050*/  I2F R242, R242 ;  /* 0x000000f200f27306 */ /* 0x000fe20000201400 */
[----:B------:R-:W-:Y:S01]  /*1a060*/  FSEL R170, R170, -INF , !P1 ;  /* 0xff800000aaaa7808 */ /* 0x000fe20004800000 */
[----:B------:R-:W-:Y:S01]  /*1a070*/  FMUL.FTZ R166, R166, R2 ;  /* 0x00000002a6a67220 */ /* 0x000fe20000410000 */
[----:B------:R-:W-:-:S05]  /*1a080*/  ISETP.GE.AND P2, PT, R8, R226, PT ;  /* 0x000000e20800720c */ /* 0x000fca0003f46270 */
[----:B------:R-:W5:Y:S01]  /*1a090*/  MUFU.TANH R9, R178 ;  /* 0x000000b200097308 */ /* 0x000f620000002400 */
[----:B------:R-:W-:Y:S02]  /*1a0a0*/  ISETP.GE.AND P1, PT, R10, R226, PT ;  /* 0x000000e20a00720c */ /* 0x000fe40003f26270 */
[----:B------:R-:W-:-:S05]  /*1a0b0*/  FSEL R156, R7, -INF , !P5 ;  /* 0xff800000079c7808 */ /* 0x000fca0006800000 */
[----:B------:R-:W5:Y:S01]  /*1a0c0*/  MUFU.TANH R179, R179 ;  /* 0x000000b300b37308 */ /* 0x000f620000002400 */
[----:B------:R-:W-:Y:S01]  /*1a0d0*/  ISETP.GE.AND P5, PT, R238, R229, PT ;  /* 0x000000e5ee00720c */ /* 0x000fe20003fa6270 */
[----:B--2---:R-:W-:Y:S01]  /*1a0e0*/  FFMA.FTZ R14, -R224, R251, R14 ;  /* 0x000000fbe00e7223 */ /* 0x004fe2000001010e */
[-C--:B------:R-:W-:Y:S01]  /*1a0f0*/  ISETP.GE.OR P2, PT, R8, R225.reuse, !P2 ;  /* 0x000000e10800720c */ /* 0x080fe20005746670 */
[----:B----4-:R-:W-:Y:S01]  /*1a100*/  FFMA.FTZ R168, -R224, R168, R139 ;  /* 0x000000a8e0a87223 */ /* 0x010fe2000001018b */
[----:B------:R-:W-:Y:S01]  /*1a110*/  ISETP.GE.OR P1, PT, R10, R225, !P1 ;  /* 0x000000e10a00720c */ /* 0x000fe20004f26670 */
[----:B-1----:R-:W-:Y:S01]  /*1a120*/  FFMA.FTZ R154, -R224, R246, R5 ;  /* 0x000000f6e09a7223 */ /* 0x002fe20000010105 */
[----:B------:R-:W-:Y:S01]  /*1a130*/  ISETP.GE.OR P5, PT, R238, R228, !P5 ;  /* 0x000000e4ee00720c */ /* 0x000fe20006fa6670 */
[----:B------:R-:W-:Y:S01]  /*1a140*/  I2F R12, R12 ;  /* 0x0000000c000c7306 */ /* 0x000fe20000201400 */
[----:B---3--:R-:W-:Y:S01]  /*1a150*/  FFMA.FTZ R11, -R224, R236, R11 ;  /* 0x000000ece00b7223 */ /* 0x008fe2000001010b */
[----:B------:R-:W-:-:S02]  /*1a160*/  FSEL R169, R14, -INF , !P2 ;  /* 0xff8000000ea97808 */ /* 0x000fc40005000000 */
[----:B------:R-:W-:-:S04]  /*1a170*/  FSEL R168, R168, -INF , !P1 ;  /* 0xff800000a8a87808 */ /* 0x000fc80004800000 */
[----:B------:R-:W-:Y:S01]  /*1a180*/  I2F R232, R232 ;  /* 0x000000e800e87306 */ /* 0x000fe20000201400 */
[----:B------:R-:W-:Y:S02]  /*1a190*/  ISETP.GE.AND P2, PT, R18, R226, PT ;  /* 0x000000e21200720c */ /* 0x000fe40003f46270 */
[----:B------:R-:W-:-:S05]  /*1a1a0*/  ISETP.GE.AND P6, PT, R248, R229, PT ;  /* 0x000000e5f800720c */ /* 0x000fca0003fc6270 */
[----:B------:R-:W-:Y:S01]  /*1a1b0*/  MUFU.TANH R15, R15 ;  /* 0x0000000f000f7308 */ /* 0x000fe20000002400 */
[----:B------:R-:W-:Y:S02]  /*1a1c0*/  ISETP.GE.AND P1, PT, R248, R226, PT ;  /* 0x000000e2f800720c */ /* 0x000fe40003f26270 */
[----:B------:R-:W-:-:S05]  /*1a1d0*/  FSEL R153, R11, -INF , !P5 ;  /* 0xff8000000b997808 */ /* 0x000fca0006800000 */
[----:B------:R-:W1:Y:S01]  /*1a1e0*/  MUFU.TANH R5, R166 ;  /* 0x000000a600057308 */ /* 0x000e620000002400 */
[----:B------:R-:W-:-:S07]  /*1a1f0*/  ISETP.GT.AND P5, PT, R223, R210, PT ;  /* 0x000000d2df00720c */ /* 0x000fce0003fa4270 */
[----:B------:R-:W2:Y:S01]  /*1a200*/  MUFU.TANH R167, R167 ;  /* 0x000000a700a77308 */ /* 0x000ea20000002400 */
[----:B-----5:R-:W-:Y:S01]  /*1a210*/  FFMA.FTZ R9, -R224, R244, R9 ;  /* 0x000000f4e0097223 */ /* 0x020fe20000010109 */
[-C--:B------:R-:W-:Y:S01]  /*1a220*/  ISETP.GE.OR P2, PT, R18, R225.reuse, !P2 ;  /* 0x000000e11200720c */ /* 0x080fe20005746670 */
[----:B------:R-:W-:Y:S01]  /*1a230*/  FFMA.FTZ R140, -R224, R242, R179 ;  /* 0x000000f2e08c7223 */ /* 0x000fe200000101b3 */
[C---:B------:R-:W-:Y:S02]  /*1a240*/  ISETP.GE.OR P6, PT, R248.reuse, R228, !P6 ;  /* 0x000000e4f800720c */ /* 0x040fe400077c6670 */
[----:B------:R-:W-:Y:S02]  /*1a250*/  ISETP.GE.OR P1, PT, R248, R225, !P1 ;  /* 0x000000e1f800720c */ /* 0x000fe40004f26670 */
[----:B------:R-:W-:Y:S02]  /*1a260*/  FSEL R142, R9, -INF , !P2 ;  /* 0xff800000098e7808 */ /* 0x000fe40005000000 */
[----:B------:R-:W-:-:S02]  /*1a270*/  FSEL R154, R154, -INF , !P6 ;  /* 0xff8000009a9a7808 */ /* 0x000fc40007000000 */
[----:B------:R-:W-:Y:S02]  /*1a280*/  FSEL R140, R140, -INF , !P1 ;  /* 0xff8000008c8c7808 */ /* 0x000fe40004800000 */
[-C--:B------:R-:W-:Y:S02]  /*1a290*/  ISETP.GE.AND P2, PT, R238, R226.reuse, PT ;  /* 0x000000e2ee00720c */ /* 0x080fe40003f46270 */
[C---:B------:R-:W-:Y:S02]  /*1a2a0*/  ISETP.GE.AND P6, PT, R234.reuse, R229, PT ;  /* 0x000000e5ea00720c */ /* 0x040fe40003fc6270 */
[----:B------:R-:W-:Y:S01]  /*1a2b0*/  ISETP.GE.AND P1, PT, R234, R226, PT ;  /* 0x000000e2ea00720c */ /* 0x000fe20003f26270 */
[----:B-1----:R-:W-:Y:S01]  /*1a2c0*/  FFMA.FTZ R5, -R224, R12, R5 ;  /* 0x0000000ce0057223 */ /* 0x002fe20000010105 */
[----:B------:R-:W-:Y:S01]  /*1a2d0*/  ISETP.GE.OR P2, PT, R238, R225, !P2 ;  /* 0x000000e1ee00720c */ /* 0x000fe20005746670 */
[C---:B------:R-:W-:Y:S01]  /*1a2e0*/  FFMA.FTZ R15, -R224.reuse, R232, R15 ;  /* 0x000000e8e00f7223 */ /* 0x040fe2000001010f */
[----:B------:R-:W-:Y:S01]  /*1a2f0*/  BAR.SYNC.DEFER_BLOCKING 0x0 ;  /* 0x0000000000007b1d */ /* 0x000fe20000010000 */
[----:B--2---:R-:W-:Y:S01]  /*1a300*/  FFMA.FTZ R13, -R224, R13, R167 ;  /* 0x0000000de00d7223 */ /* 0x004fe200000101a7 */
[----:B------:R-:W-:-:S02]  /*1a310*/  ISETP.GE.OR P6, PT, R234, R228, !P6 ;  /* 0x000000e4ea00720c */ /* 0x000fc400077c6670 */
[----:B------:R-:W-:Y:S02]  /*1a320*/  ISETP.GE.OR P1, PT, R234, R225, !P1 ;  /* 0x000000e1ea00720c */ /* 0x000fe40004f26670 */
[----:B------:R-:W-:Y:S01]  /*1a330*/  BSSY B1, `(.L_x_6619) ;  /* 0x00000b0000017945 */ /* 0x000fe20003800000 */
[----:B------:R-:W-:Y:S01]  /*1a340*/  IMAD.MOV.U32 R164, RZ, RZ, R182 ;  /* 0x000000ffffa47224 */ /* 0x000fe200078e00b6 */
[----:B------:R-:W-:Y:S01]  /*1a350*/  FSEL R141, R5, -INF , !P2 ;  /* 0xff800000058d7808 */ /* 0x000fe20005000000 */
[----:B------:R-:W-:Y:S01]  /*1a360*/  IMAD.MOV.U32 R165, RZ, RZ, R183 ;  /* 0x000000ffffa57224 */ /* 0x000fe200078e00b7 */
[----:B------:R-:W-:Y:S02]  /*1a370*/  FSEL R143, R15, -INF , !P6 ;  /* 0xff8000000f8f7808 */ /* 0x000fe40007000000 */
[----:B------:R-:W-:Y:S01]  /*1a380*/  FSEL R150, R13, -INF , !P1 ;  /* 0xff8000000d967808 */ /* 0x000fe20004800000 */
[----:B------:R-:W-:Y:S05]  /*1a390*/  @!P5 BRA `(.L_x_6620) ;  /* 0x00000a900000d947 */ /* 0x000fea0003800000 */
[----:B------:R-:W-:Y:S01]  /*1a3a0*/  BSSY B0, `(.L_x_6621) ;  /* 0x0000044000007945 */ /* 0x000fe20003800000 */
[----:B------:R-:W-:Y:S05]  /*1a3b0*/  @!P0 BRA `(.L_x_6622) ;  /* 0x000003e000008947 */ /* 0x000fea0003800000 */
[----:B------:R-:W-:Y:S02]  /*1a3c0*/  ULDC.64 UR4, c[0x0][0x118] ;  /* 0x0000460000047ab9 */ /* 0x000fe40000000a00 */
[----:B------:R-:W2:Y:S01]  /*1a3d0*/  LD.E R13, [R180.64+0x170] ;  /* 0x00017004b40d7980 */ /* 0x000ea2000c101900 */
[----:B------:R-:W-:-:S02]  /*1a3e0*/  IMAD.SHL.U32 R4, R223, 0x40, RZ ;  /* 0x00000040df047824 */ /* 0x000fc400078e00ff */
        /* <DEDUP_REMOVED lines=59> */
.L_x_6622:
[----:B------:R-:W-:Y:S02]  /*1a7a0*/  ULDC.64 UR4, c[0x0][0x118] ;  /* 0x0000460000047ab9 */ /* 0x000fe40000000a00 */
[----:B------:R-:W2:Y:S02]  /*1a7b0*/  LD.E R7, [R180.64+0x38] ;  /* 0x00003804b4077980 */ /* 0x000ea4000c101900 */
[----:B--2---:R-:W-:-:S04]  /*1a7c0*/  LEA R7, -R7, RZ, 0x6 ;  /* 0x000000ff07077211 */ /* 0x004fc800078e31ff */
[----:B------:R-:W-:Y:S02]  /*1a7d0*/  SHF.R.S32.HI R6, RZ, 0x1f, R7 ;  /* 0x0000001fff067819 */ /* 0x000fe40000011407 */
.L_x_6623:
[----:B------:R-:W-:Y:S05]  /*1a7e0*/  BSYNC B0 ;  /* 0x0000000000007941 */ /* 0x000fea0003800000 */
.L_x_6621:
        /* <DEDUP_REMOVED lines=100> */
.L_x_6620:
[----:B------:R-:W-:Y:S05]  /*1ae30*/  BSYNC B1 ;  /* 0x0000000000017941 */ /* 0x000fea0003800000 */
.L_x_6619:
[----:B------:R-:W-:Y:S01]  /*1ae40*/  ULDC.64 UR4, c[0x0][0x118] ;  /* 0x0000460000047ab9 */ /* 0x000fe20000000a00 */
[----:B-1----:R-:W-:Y:S01]  /*1ae50*/  FMNMX.FTZ R5, R132, R33, !PT ;  /* 0x0000002184057209 */ /* 0x002fe20007810000 */
[----:B------:R-:W2:Y:S03]  /*1ae60*/  LD.E R152, [R180.64+0xdc] ;  /* 0x0000dc04b4987980 */ /* 0x000ea6000c101900 */
[----:B------:R-:W-:Y:S01]  /*1ae70*/  FMNMX.FTZ R2, R0, R5, !PT ;  /* 0x0000000500027209 */ /* 0x000fe20007810000 */
[----:B------:R-:W-:Y:S01]  /*1ae80*/  LDSM.16.MT88.4 R12, [R204+0xc000] ;  /* 0x00c00000cc0c783b */ /* 0x000fe20000004200 */
[----:B------:R-:W-:-:S02]  /*1ae90*/  FMNMX.FTZ R5, R3, R136, !PT ;  /* 0x0000008803057209 */ /* 0x000fc40007810000 */
[----:B------:R-:W-:Y:S01]  /*1aea0*/  FMNMX.FTZ R2, R133, R2, !PT ;  /* 0x0000000285027209 */ /* 0x000fe20007810000 */
[----:B------:R-:W-:Y:S03]  /*1aeb0*/  LDSM.16.MT88.4 R16, [R205+0xc000] ;  /* 0x00c00000cd10783b */ /* 0x000fe60000004200 */
[----:B------:R-:W-:Y:S01]  /*1aec0*/  FMNMX.FTZ R2, R35, R2, !PT ;  /* 0x0000000223027209 */ /* 0x000fe20007810000 */
[----:B------:R-:W-:Y:S03]  /*1aed0*/  LDSM.16.MT88.4 R28, [R202+0xc800] ;  /* 0x00c80000ca1c783b */ /* 0x000fe60000004200 */
        /* <DEDUP_REMOVED lines=23> */
[----:B------:R-:W-:-:S03]  /*1b050*/  FMNMX.FTZ R7, R142, R7, !PT ;  /* 0x000000078e077209 */ /* 0x000fc60007810000 */
[----:B------:R-:W1:Y:S01]  /*1b060*/  SHFL.BFLY PT, R5, R4, 0x2, 0x1f ;  /* 0x0c401f0004057f89 */ /* 0x000e6200000e0000 */
        /* <DEDUP_REMOVED lines=31> */
[----:B------:R-:W3:Y:S01]  /*1b260*/  MUFU.EX2 R146, R146 ;  /* 0x0000009200927308 */ /* 0x000ee20000000800 */
[----:B------:R-:W-:Y:S01]  /*1b270*/  FMUL.FTZ R132, R152, R5 ;  /* 0x0000000598847220 */ /* 0x000fe20000410000 */
[----:B-1----:R-:W1:Y:S01]  /*1b280*/  LDSM.16.MT88.4 R8, [R203+0xc000] ;  /* 0x00c00000cb08783b */ /* 0x002e620000004200 */
[-C--:B--2---:R-:W-:Y:S02]  /*1b290*/  FMUL.FTZ R120, R120, R3.reuse ;  /* 0x0000000378787220 */ /* 0x084fe40000410000 */
[-C--:B------:R-:W-:Y:S01]  /*1b2a0*/  FMUL.FTZ R121, R121, R3.reuse ;  /* 0x0000000379797220 */ /* 0x080fe20000410000 */
[----:B------:R-:W-:Y:S01]  /*1b2b0*/  LDSM.16.MT88.4 R136, [R204+0xc800] ;  /* 0x00c80000cc88783b */ /* 0x000fe20000004200 */
[-C--:B------:R-:W-:Y:S01]  /*1b2c0*/  FMUL.FTZ R116, R116, R3.reuse ;  /* 0x0000000374747220 */ /* 0x080fe20000410000 */
[----:B------:R-:W-:Y:S01]  /*1b2d0*/  MUFU.EX2 R145, R145 ;  /* 0x0000009100917308 */ /* 0x000fe20000000800 */
[-C--:B------:R-:W-:Y:S01]  /*1b2e0*/  FMUL.FTZ R117, R117, R3.reuse ;  /* 0x0000000375757220 */ /* 0x080fe20000410000 */
[----:B------:R-:W-:Y:S01]  /*1b2f0*/  LDSM.16.MT88.4 R32, [R203+0xc800] ;  /* 0x00c80000cb20783b */ /* 0x000fe20000004200 */
[----:B------:R-:W-:-:S02]  /*1b300*/  FMUL.FTZ R128, R128, R3 ;  /* 0x0000000380807220 */ /* 0x000fc40000410000 */
[-C--:B------:R-:W-:Y:S02]  /*1b310*/  FMUL.FTZ R129, R129, R3.reuse ;  /* 0x0000000381817220 */ /* 0x080fe40000410000 */
[-C--:B------:R-:W-:Y:S01]  /*1b320*/  FMUL.FTZ R124, R124, R3.reuse ;  /* 0x000000037c7c7220 */ /* 0x080fe20000410000 */
[----:B------:R-:W2:Y:S01]  /*1b330*/  MUFU.EX2 R134, R134 ;  /* 0x0000008600867308 */ /* 0x000ea20000000800 */
[----:B---3--:R-:W-:Y:S01]  /*1b340*/  F2FP.BF16.PACK_AB R4, R144, R146 ;  /* 0x000000929004723e */ /* 0x008fe200000010ff */
[-C--:B------:R-:W-:Y:S02]  /*1b350*/  FMUL.FTZ R125, R125, R3.reuse ;  /* 0x000000037d7d7220 */ /* 0x080fe40000410000 */
[-C--:B------:R-:W-:Y:S02]  /*1b360*/  FMUL.FTZ R112, R112, R3.reuse ;  /* 0x0000000370707220 */ /* 0x080fe40000410000 */
[-C--:B------:R-:W-:Y:S02]  /*1b370*/  FMUL.FTZ R113, R113, R3.reuse ;  /* 0x0000000371717220 */ /* 0x080fe40000410000 */
[----:B------:R-:W-:Y:S01]  /*1b380*/  MUFU.EX2 R133, R133 ;  /* 0x0000008500857308 */ /* 0x000fe20000000800 */
[----:B------:R-:W-:-:S02]  /*1b390*/  FMUL.FTZ R108, R108, R3 ;  /* 0x000000036c6c7220 */ /* 0x000fc40000410000 */
[-C--:B------:R-:W-:Y:S02]  /*1b3a0*/  FMUL.FTZ R109, R109, R3.reuse ;  /* 0x000000036d6d7220 */ /* 0x080fe40000410000 */
[-C--:B------:R-:W-:Y:S02]  /*1b3b0*/  FMUL.FTZ R36, R36, R3.reuse ;  /* 0x0000000324247220 */ /* 0x080fe40000410000 */
[----:B------:R-:W-:Y:S01]  /*1b3c0*/  FMUL.FTZ R37, R37, R3 ;  /* 0x0000000325257220 */ /* 0x000fe20000410000 */
[----:B------:R-:W3:Y:S01]  /*1b3d0*/  MUFU.EX2 R2, R2 ;  /* 0x0000000200027308 */ /* 0x000ee20000000800 */
[----:B--2---:R-:W-:Y:S01]  /*1b3e0*/  F2FP.BF16.PACK_AB R6, R134, R145 ;  /* 0x000000918606723e */ /* 0x004fe200000010ff */
[-C--:B------:R-:W-:Y:S02]  /*1b3f0*/  FMUL.FTZ R40, R40, R3.reuse ;  /* 0x0000000328287220 */ /* 0x080fe40000410000 */
[-C--:B------:R-:W-:Y:S02]  /*1b400*/  FMUL.FTZ R41, R41, R3.reuse ;  /* 0x0000000329297220 */ /* 0x080fe40000410000 */
[----:B------:R-:W-:-:S02]  /*1b410*/  FMUL.FTZ R104, R104, R3 ;  /* 0x0000000368687220 */ /* 0x000fc40000410000 */
[----:B------:R-:W-:Y:S01]  /*1b420*/  MUFU.EX2 R0, R0 ;  /* 0x0000000000007308 */ /* 0x000fe20000000800 */
[-C--:B------:R-:W-:Y:S02]  /*1b430*/  FMUL.FTZ R105, R105, R3.reuse ;  /* 0x0000000369697220 */ /* 0x080fe40000410000 */
[-C--:B------:R-:W-:Y:S02]  /*1b440*/  FMUL.FTZ R100, R100, R3.reuse ;  /* 0x0000000364647220 */ /* 0x080fe40000410000 */
[-C--:B------:R-:W-:Y:S02]  /*1b450*/  FMUL.FTZ R101, R101, R3.reuse ;  /* 0x0000000365657220 */ /* 0x080fe40000410000 */
[----:B------:R-:W-:Y:S01]  /*1b460*/  FMUL.FTZ R44, R44, R3 ;  /* 0x000000032c2c7220 */ /* 0x000fe20000410000 */
[----:B------:R-:W2:Y:S01]  /*1b470*/  MUFU.EX2 R149, R149 ;  /* 0x0000009500957308 */ /* 0x000ea20000000800 */
        /* <DEDUP_REMOVED lines=9> */
[----:B--2---:R-:W-:Y:S01]  /*1b510*/  F2FP.BF16.PACK_AB R7, R149, R0 ;  /* 0x000000009507723e */ /* 0x004fe200000010ff */
        /* <DEDUP_REMOVED lines=301> */
.L_x_6615:
[----:B------:R-:W-:Y:S05]  /*1c7f0*/  @!P5 BRA `(.L_x_6624) ;  /* 0x00004c500000d947 */ /* 0x000fea0003800000 */
[----:B------:R-:W-:Y:S02]  /*1c800*/  MOV R0, R3 ;  /* 0x0000000300007202 */ /* 0x000fe40000000f00 */
[----:B------:R-:W-:-:S02]  /*1c810*/  MOV R2, R132 ;  /* 0x0000008400027202 */ /* 0x000fc40000000f00 */
.L_x_6633:
        /* <DEDUP_REMOVED lines=76> */
.L_x_6626:
[----:B------:R-:W-:Y:S02]  /*1cce0*/  ULDC.64 UR4, c[0x0][0x118] ;  /* 0x0000460000047ab9 */ /* 0x000fe40000000a00 */
[----:B------:R-:W2:Y:S02]  /*1ccf0*/  LD.E R10, [R132.64+0x40] ;  /* 0x00004004840a7980 */ /* 0x000ea4000c101900 */
[----:B--2---:R-:W-:Y:S04]  /*1cd00*/  LEA R10, -R10, RZ, 0x6 ;  /* 0x000000ff0a0a7211 */ /* 0x004fe800078e31ff */
[----:B------:R-:W-:Y:S02]  /*1cd10*/  SHF.R.S32.HI R6, RZ, 0x1f, R10 ;  /* 0x0000001fff067819 */ /* 0x000fe4000001140a */
.L_x_6627:
[----:B------:R-:W-:Y:S05]  /*1cd20*/  BSYNC B0 ;  /* 0x0000000000007941 */ /* 0x000fea0003800000 */
.L_x_6625:
        /* <DEDUP_REMOVED lines=274> */
[-C--:B------:R-:W-:Y:S03]  /*1de50*/  FMUL.FTZ R5, R18, R3.reuse ;  /* 0x0000000312057220 */ /* 0x080fe60000410000 */
        /* <DEDUP_REMOVED lines=9> */
[-C--:B------:R-:W-:Y:S01]  /*1def0*/  FMUL.FTZ R23, R26, R3.reuse ;  /* 0x000000031a177220 */ /* 0x080fe20000410000 */
[C---:B---3--:R-:W-:Y:S08]  /*1df00*/  HMMA.16816.F32.BF16 R28, R176.reuse, R8, R28 ;  /* 0x00000008b01c723c */ /* 0x048ff0000004181c */
[----:B------:R-:W3:Y:S01]  /*1df10*/  MUFU.TANH R13, R13 ;  /* 0x0000000d000d7308 */ /* 0x000ee20000002400 */
[-C--:B------:R-:W-:Y:S01]  /*1df20*/  FMUL.FTZ R9, R27, R3.reuse ;  /* 0x000000031b097220 */ /* 0x080fe20000410000 */
[----:B------:R-:W-:Y:S08]  /*1df30*/  HMMA.16816.F32.BF16 R32, R176, R10, R32 ;  /* 0x0000000ab020723c */ /* 0x000ff00000041820 */
[----:B------:R-:W1:Y:S06]  /*1df40*/  MUFU.TANH R15, R15 ;  /* 0x0000000f000f7308 */ /* 0x000e6c0000002400 */
[-C--:B------:R-:W-:Y:S04]  /*1df50*/  FMUL.FTZ R243, R28, R3.reuse ;  /* 0x000000031cf37220 */ /* 0x080fe80000410000 */
[----:B------:R-:W1:Y:S01]  /*1df60*/  MUFU.TANH R183, R183 ;  /* 0x000000b700b77308 */ /* 0x000e620000002400 */
[-C--:B------:R-:W-:Y:S02]  /*1df70*/  FMUL.FTZ R179, R29, R3.reuse ;  /* 0x000000031db37220 */ /* 0x080fe40000410000 */
[-C--:B------:R-:W-:Y:S02]  /*1df80*/  FMUL.FTZ R29, R30, R3.reuse ;  /* 0x000000031e1d7220 */ /* 0x080fe40000410000 */
[-C--:B------:R-:W-:Y:S02]  /*1df90*/  FMUL.FTZ R27, R31, R3.reuse ;  /* 0x000000031f1b7220 */ /* 0x080fe40000410000 */
        /* <DEDUP_REMOVED lines=48> */
[----:B------:R-:W-:Y:S06]  /*1e2a0*/  IMAD.HI.U32 R137, R137, R139, R136 ;  /* 0x0000008b89897227 */ /* 0x000fec00078e0088 */
[C---:B------:R-:W-:Y:S04]  /*1e2b0*/  IMAD.HI.U32 R10, R137.reuse, R6, RZ ;  /* 0x00000006890a7227 */ /* 0x040fe800078e00ff */
[----:B------:R-:W-:Y:S02]  /*1e2c0*/  IMAD.HI.U32 R14, R137, R8, RZ ;  /* 0x00000008890e7227 */ /* 0x000fe400078e00ff */
[----:B------:R-:W2:Y:S02]  /*1e2d0*/  LD.E.64 R136, [R132.64+0x38] ;  /* 0x0000380484887980 */ /* 0x000ea4000c101b00 */
        /* <DEDUP_REMOVED lines=40> */
.L_x_6631:
[----:B------:R-:W-:Y:S02]  /*1e560*/  ULDC.64 UR4, c[0x0][0x118] ;  /* 0x0000460000047ab9 */ /* 0x000fe40000000a00 */
[----:B------:R-:W2:Y:S02]  /*1e570*/  LD.E R34, [R132.64+0x38] ;  /* 0x0000380484227980 */ /* 0x000ea4000c101900 */
[----:B--2---:R-:W-:Y:S04]  /*1e580*/  LEA R34, -R34, RZ, 0x6 ;  /* 0x000000ff22227211 */ /* 0x004fe800078e31ff */
[----:B------:R-:W-:Y:S02]  /*1e590*/  SHF.R.S32.HI R6, RZ, 0x1f, R34 ;  /* 0x0000001fff067819 */ /* 0x000fe40000011422 */
.L_x_6632:
[----:B------:R-:W-:Y:S05]  /*1e5a0*/  BSYNC B0 ;  /* 0x0000000000007941 */ /* 0x000fea0003800000 */
.L_x_6630:
        /* <DEDUP_REMOVED lines=90> */
.L_x_6629:
[----:B--234-:R-:W-:Y:S05]  /*1eb50*/  BSYNC B1 ;  /* 0x0000000000017941 */ /* 0x01cfea0003800000 */
.L_x_6628:
[----:B------:R-:W2:Y:S01]  /*1eb60*/  S2R R4, SR_TID.X ;  /* 0x0000000000047919 */ /* 0x000ea20000002100 */
[----:B------:R-:W-:Y:S07]  /*1eb70*/  ULDC.64 UR4, c[0x0][0x118] ;  /* 0x0000460000047ab9 */ /* 0x000fee0000000a00 */
[----:B------:R3:W4:Y:S01]  /*1eb80*/  LD.E R133, [R132.64+0xdc] ;  /* 0x0000dc0484857980 */ /* 0x000722000c101900 */
[----:B--2---:R-:W-:Y:S05]  /*1eb90*/  IMAD.SHL.U32 R4, R4, 0x2, RZ ;  /* 0x0000000204047824 */ /* 0x004fea00078e00ff */
[----:B------:R-:W-:Y:S05]  /*1eba0*/  LOP3.LUT R4, R4, 0x6, RZ, 0xc0, !PT ;  /* 0x0000000604047812 */ /* 0x000fea00078ec0ff */
[----:B------:R-:W-:Y:S05]  /*1ebb0*/  IMAD R4, R223, 0x40, R4 ;  /* 0x00000040df047824 */ /* 0x000fea00078e0204 */
[----:B------:R-:W-:Y:S02]  /*1ebc0*/  IADD3 R6, R230, -R4, RZ ;  /* 0x80000004e6067210 */ /* 0x000fe40007ffe0ff */
[C---:B------:R-:W-:Y:S02]  /*1ebd0*/  IADD3 R26, R4.reuse, 0x1, RZ ;  /* 0x00000001041a7810 */ /* 0x040fe40007ffe0ff */
[----:B------:R-:W-:Y:S01]  /*1ebe0*/  IABS R24, R6 ;  /* 0x0000000600187213 */ /* 0x000fe20000000000 */
[C---:B------:R-:W-:Y:S01]  /*1ebf0*/  IMAD.IADD R6, R227.reuse, 0x1, -R4 ;  /* 0x00000001e3067824 */ /* 0x040fe200078e0a04 */
[C---:B------:R-:W-:Y:S02]  /*1ec00*/  IADD3 R22, R4.reuse, 0x8, RZ ;  /* 0x0000000804167810 */ /* 0x040fe40007ffe0ff */
[----:B------:R-:W-:Y:S02]  /*1ec10*/  IADD3 R20, R4, 0x9, RZ ;  /* 0x0000000904147810 */ /* 0x000fe40007ffe0ff */
[----:B------:R-:W-:Y:S01]  /*1ec20*/  IABS R14, R6 ;  /* 0x00000006000e7213 */ /* 0x000fe20000000000 */
[----:B------:R-:W-:Y:S01]  /*1ec30*/  IMAD.IADD R6, R230, 0x1, -R26 ;  /* 0x00000001e6067824 */ /* 0x000fe200078e0a1a */
[C---:B------:R-:W-:Y:S01]  /*1ec40*/  IADD3 R8, R4.reuse, 0x10, RZ ;  /* 0x0000001004087810 */ /* 0x040fe20007ffe0ff */
[C---:B------:R-:W-:Y:S01]  /*1ec50*/  IMAD.IADD R16, R227.reuse, 0x1, -R22 ;  /* 0x00000001e3107824 */ /* 0x040fe200078e0a16 */
[----:B------:R-:W-:Y:S01]  /*1ec60*/  IADD3 R138, R4, 0x11, RZ ;  /* 0x00000011048a7810 */ /* 0x000fe20007ffe0ff */
[----:B------:R-:W2:Y:S01]  /*1ec70*/  I2F R24, R24 ;  /* 0x0000001800187306 */ /* 0x000ea20000201400 */
[----:B------:R-:W-:Y:S01]  /*1ec80*/  IABS R11, R6 ;  /* 0x00000006000b7213 */ /* 0x000fe20000000000 */
[C---:B------:R-:W-:Y:S01]  /*1ec90*/  IMAD.IADD R32, R227.reuse, 0x1, -R8 ;  /* 0x00000001e3207824 */ /* 0x040fe200078e0a08 */
[----:B------:R-:W-:Y:S02]  /*1eca0*/  IADD3 R6, R230, -R22, RZ ;  /* 0x80000016e6067210 */ /* 0x000fe40007ffe0ff */
[----:B------:R-:W-:Y:S02]  /*1ecb0*/  IADD3 R137, R4, 0x18, RZ ;  /* 0x0000001804897810 */ /* 0x000fe40007ffe0ff */
[----:B------:R-:W-:Y:S01]  /*1ecc0*/  IABS R139, R6 ;  /* 0x00000006008b7213 */ /* 0x000fe20000000000 */
[----:B------:R-:W-:Y:S01]  /*1ecd0*/  IMAD.IADD R6, R230, 0x1, -R20 ;  /* 0x00000001e6067824 */ /* 0x000fe200078e0a14 */
[----:B------:R-:W-:Y:S01]  /*1ece0*/  IADD3 R136, R4, 0x19, RZ ;  /* 0x0000001904887810 */ /* 0x000fe20007ffe0ff */
[----:B------:R-:W5:Y:S01]  /*1ecf0*/  I2F R14, R14 ;  /* 0x0000000e000e7306 */ /* 0x000f620000201400 */
[-C--:B------:R-:W-:Y:S01]  /*1ed00*/  ISETP.GE.AND P3, PT, R26, R229.reuse, PT ;  /* 0x000000e51a00720c */ /* 0x080fe20003f66270 */
[C---:B------:R-:W-:Y:S01]  /*1ed10*/  IMAD.IADD R143, R227.reuse, 0x1, -R137 ;  /* 0x00000001e38f7824 */ /* 0x040fe200078e0a89 */
[----:B------:R-:W-:Y:S02]  /*1ed20*/  IABS R12, R6 ;  /* 0x00000006000c7213 */ /* 0x000fe40000000000 */
[----:B------:R-:W-:Y:S02]  /*1ed30*/  IADD3 R6, R230, -R8, RZ ;  /* 0x80000008e6067210 */ /* 0x000fe40007ffe0ff */
[----:B------:R-:W-:Y:S02]  /*1ed40*/  ISETP.GE.AND P6, PT, R4, R226, PT ;  /* 0x000000e20400720c */ /* 0x000fe40003fc6270 */
[----:B------:R-:W-:Y:S01]  /*1ed50*/  IABS R141, R6 ;  /* 0x00000006008d7213 */ /* 0x000fe20000000000 */
[----:B------:R-:W1:Y:S01]  /*1ed60*/  I2F R11, R11 ;  /* 0x0000000b000b7306 */ /* 0x000e620000201400 */
[----:B------:R-:W-:Y:S01]  /*1ed70*/  IMAD.IADD R6, R230, 0x1, -R138 ;  /* 0x00000001e6067824 */ /* 0x000fe200078e0a8a */
[----:B------:R-:W-:Y:S02]  /*1ed80*/  ISETP.GE.OR P3, PT, R26, R228, !P3 ;  /* 0x000000e41a00720c */ /* 0x000fe40005f66670 */
[----:B------:R-:W-:Y:S01]  /*1ed90*/  ISETP.GE.AND P1, PT, R22, R229, PT ;  /* 0x000000e51600720c */ /* 0x000fe20003f26270 */
[----:B-12---:R-:W-:Y:S01]  /*1eda0*/  FFMA.FTZ R157, -R224, R24, R157 ;  /* 0x00000018e09d7223 */ /* 0x006fe2000001019d */
[----:B------:R-:W-:Y:S02]  /*1edb0*/  IABS R140, R6 ;  /* 0x00000006008c7213 */ /* 0x000fe40000000000 */
[----:B------:R-:W-:Y:S02]  /*1edc0*/  IADD3 R6, R230, -R137, RZ ;  /* 0x80000089e6067210 */ /* 0x000fe40007ffe0ff */
[----:B------:R-:W1:Y:S01]  /*1edd0*/  I2F R12, R12 ;  /* 0x0000000c000c7306 */ /* 0x000e620000201400 */
[----:B------:R-:W-:Y:S02]  /*1ede0*/  ISETP.GE.OR P6, PT, R4, R225, !P6 ;  /* 0x000000e10400720c */ /* 0x000fe400077c6670 */
[----:B------:R-:W-:Y:S01]  /*1edf0*/  IABS R30, R6 ;  /* 0x00000006001e7213 */ /* 0x000fe20000000000 */
[----:B------:R-:W-:Y:S01]  /*1ee00*/  IMAD.IADD R6, R227, 0x1, -R26 ;  /* 0x00000001e3067824 */ /* 0x000fe200078e0a1a */
[----:B------:R-:W-:Y:S01]  /*1ee10*/  ISETP.GE.AND P2, PT, R20, R229, PT ;  /* 0x000000e51400720c */ /* 0x000fe20003f46270 */
[----:B-----5:R-:W-:Y:S01]  /*1ee20*/  FFMA.FTZ R161, -R224, R14, R161 ;  /* 0x0000000ee0a17223 */ /* 0x020fe200000101a1 */
[----:B------:R-:W-:Y:S02]  /*1ee30*/  ISETP.GE.OR P1, PT, R22, R228, !P1 ;  /* 0x000000e41600720c */ /* 0x000fe40004f26670 */
[----:B------:R-:W-:Y:S01]  /*1ee40*/  IABS R10, R6 ;  /* 0x00000006000a7213 */ /* 0x000fe20000000000 */
[----:B------:R-:W2:Y:S01]  /*1ee50*/  I2F R139, R139 ;  /* 0x0000008b008b7306 */ /* 0x000ea20000201400 */
[----:B------:R-:W-:Y:S02]  /*1ee60*/  IADD3 R6, R230, -R136, RZ ;  /* 0x80000088e6067210 */ /* 0x000fe40007ffe0ff */
[----:B------:R-:W-:Y:S01]  /*1ee70*/  ISETP.GE.OR P2, PT, R20, R228, !P2 ;  /* 0x000000e41400720c */ /* 0x000fe20005746670 */
[----:B------:R-:W-:Y:S01]  /*1ee80*/  FFMA.FTZ R159, -R224, R11, R159 ;  /* 0x0000000be09f7223 */ /* 0x000fe2000001019f */
[----:B------:R-:W-:Y:S02]  /*1ee90*/  IABS R18, R6 ;  /* 0x0000000600127213 */ /* 0x000fe40000000000 */
[----:B------:R-:W-:Y:S02]  /*1eea0*/  IABS R6, R16 ;  /* 0x0000001000067213 */ /* 0x000fe40000000000 */
[----:B------:R-:W-:Y:S01]  /*1eeb0*/  IADD3 R16, R4, 0x20, RZ ;  /* 0x0000002004107810 */ /* 0x000fe20007ffe0ff */
[----:B------:R-:W5:Y:S01]  /*1eec0*/  I2F R141, R141 ;  /* 0x0000008d008d7306 */ /* 0x000f620000201400 */
[----:B------:R-:W-:Y:S02]  /*1eed0*/  FSEL R14, R159, -INF , !P3 ;  /* 0xff8000009f0e7808 */ /* 0x000fe40005800000 */
[----:B------:R-:W-:Y:S01]  /*1eee0*/  FSEL R11, R161, -INF , !P6 ;  /* 0xff800000a10b7808 */ /* 0x000fe20007000000 */
[----:B-1----:R-:W-:Y:S01]  /*1eef0*/  FFMA.FTZ R173, -R224, R12, R173 ;  /* 0x0000000ce0ad7223 */ /* 0x002fe200000101ad */
[C---:B------:R-:W-:Y:S02]  /*1ef00*/  ISETP.GE.AND P6, PT, R8.reuse, R229, PT ;  /* 0x000000e50800720c */ /* 0x040fe40003fc6270 */
[-C--:B------:R-:W-:Y:S02]  /*1ef10*/  ISETP.GE.AND P3, PT, R8, R226.reuse, PT ;  /* 0x000000e20800720c */ /* 0x080fe40003f66270 */
[----:B------:R-:W-:Y:S01]  /*1ef20*/  ISETP.GE.AND P5, PT, R22, R226, PT ;  /* 0x000000e21600720c */ /* 0x000fe20003fa6270 */
[----:B------:R-:W1:Y:S01]  /*1ef30*/  I2F R30, R30 ;  /* 0x0000001e001e7306 */ /* 0x000e620000201400 */
[----:B------:R-:W-:Y:S02]  /*1ef40*/  IADD3 R28, R230, -R16, RZ ;  /* 0x80000010e61c7210 */ /* 0x000fe40007ffe0ff */
[----:B------:R-:W-:Y:S01]  /*1ef50*/  ISETP.GE.OR P3, PT, R8, R225, !P3 ;  /* 0x000000e10800720c */ /* 0x000fe20005f66670 */
[----:B--2---:R-:W-:Y:S01]  /*1ef60*/  FFMA.FTZ R167, -R224, R139, R167 ;  /* 0x0000008be0a77223 */ /* 0x004fe200000101a7 */
[----:B------:R-:W-:Y:S02]  /*1ef70*/  ISETP.GE.OR P5, PT, R22, R225, !P5 ;  /* 0x000000e11600720c */ /* 0x000fe40006fa6670 */
[----:B------:R-:W-:Y:S01]  /*1ef80*/  IABS R22, R32 ;  /* 0x0000002000167213 */ /* 0x000fe20000000000 */
[----:B------:R-:W-:Y:S01]  /*1ef90*/  IMAD.IADD R32, R227, 0x1, -R138 ;  /* 0x00000001e3207824 */ /* 0x000fe200078e0a8a */
[----:B------:R-:W-:Y:S01]  /*1efa0*/  FSEL R12, R167, -INF , !P1 ;  /* 0xff800000a70c7808 */ /* 0x000fe20004800000 */
[----:B------:R-:W2:Y:S01]  /*1efb0*/  I2F R18, R18 ;  /* 0x0000001200127306 */ /* 0x000ea20000201400 */
[----:B------:R-:W-:Y:S02]  /*1efc0*/  ISETP.GE.OR P6, PT, R8, R228, !P6 ;  /* 0x000000e40800720c */ /* 0x000fe400077c6670 */
[----:B------:R-:W-:Y:S01]  /*1efd0*/  FSEL R8, R173, -INF , !P2 ;  /* 0xff800000ad087808 */ /* 0x000fe20005000000 */
[----:B-----5:R-:W-:Y:S01]  /*1efe0*/  FFMA.FTZ R175, -R224, R141, R175 ;  /* 0x0000008de0af7223 */ /* 0x020fe200000101af */
[C---:B------:R-:W-:Y:S02]  /*1eff0*/  ISETP.GE.AND P1, PT, R138.reuse, R229, PT ;  /* 0x000000e58a00720c */ /* 0x040fe40003f26270 */
[C---:B------:R-:W-:Y:S02]  /*1f000*/  ISETP.GE.AND P2, PT, R138.reuse, R226, PT ;  /* 0x000000e28a00720c */ /* 0x040fe40003f46270 */
[----:B------:R-:W-:Y:S01]  /*1f010*/  IABS R134, R28 ;  /* 0x0000001c00867213 */ /* 0x000fe20000000000 */
[----:B------:R-:W5:Y:S01]  /*1f020*/  I2F R6, R6 ;  /* 0x0000000600067306 */ /* 0x000f620000201400 */
[----:B------:R-:W-:Y:S01]  /*1f030*/  IABS R143, R143 ;  /* 0x0000008f008f7213 */ /* 0x000fe20000000000 */
[----:B------:R-:W-:Y:S01]  /*1f040*/  IMAD.IADD R28, R227, 0x1, -R20 ;  /* 0x00000001e31c7824 */ /* 0x000fe200078e0a14 */
[----:B------:R-:W-:Y:S01]  /*1f050*/  ISETP.GE.OR P1, PT, R138, R228, !P1 ;  /* 0x000000e48a00720c */ /* 0x000fe20004f26670 */
[----:B-1----:R-:W-:Y:S01]  /*1f060*/  FFMA.FTZ R183, -R224, R30, R183 ;  /* 0x0000001ee0b77223 */ /* 0x002fe200000101b7 */
[----:B------:R-:W-:Y:S02]  /*1f070*/  ISETP.GE.OR P2, PT, R138, R225, !P2 ;  /* 0x000000e18a00720c */ /* 0x000fe40005746670 */
[----:B------:R-:W-:Y:S02]  /*1f080*/  FSEL R174, R175, -INF , !P6 ;  /* 0xff800000afae7808 */ /* 0x000fe40007000000 */
[CC--:B------:R-:W-:Y:S01]  /*1f090*/  ISETP.GE.AND P6, PT, R137.reuse, R229.reuse, PT ;  /* 0x000000e58900720c */ /* 0x0c0fe20003fc6270 */
[----:B------:R-:W1:Y:S01]  /*1f0a0*/  I2F R34, R22 ;  /* 0x0000001600227306 */ /* 0x000e620000201400 */
[----:B------:R-:W-:Y:S02]  /*1f0b0*/  IABS R35, R28 ;  /* 0x0000001c00237213 */ /* 0x000fe40000000000 */
[----:B------:R-:W-:Y:S01]  /*1f0c0*/  ISETP.GE.OR P6, PT, R137, R228, !P6 ;  /* 0x000000e48900720c */ /* 0x000fe200077c6670 */
[----:B--2---:R-:W-:Y:S01]  /*1f0d0*/  FFMA.FTZ R237, -R224, R18, R237 ;  /* 0x00000012e0ed7223 */ /* 0x004fe200000101ed */
[----:B------:R-:W-:Y:S02]  /*1f0e0*/  IADD3 R28, R4, 0x21, RZ ;  /* 0x00000021041c7810 */ /* 0x000fe40007ffe0ff */
[----:B------:R-:W-:Y:S02]  /*1f0f0*/  FSEL R162, R183, -INF , !P6 ;  /* 0xff800000b7a27808 */ /* 0x000fe40007000000 */
[----:B------:R-:W-:Y:S01]  /*1f100*/  ISETP.GE.AND P6, PT, R136, R229, PT ;  /* 0x000000e58800720c */ /* 0x000fe20003fc6270 */
[----:B------:R-:W2:Y:S01]  /*1f110*/  I2F R138, R143 ;  /* 0x0000008f008a7306 */ /* 0x000ea20000201400 */
[----:B------:R-:W-:Y:S02]  /*1f120*/  IADD3 R31, R230, -R28, RZ ;  /* 0x8000001ce61f7210 */ /* 0x000fe40007ffe0ff */
[----:B------:R-:W-:Y:S01]  /*1f130*/  ISETP.GE.OR P6, PT, R136, R228, !P6 ;  /* 0x000000e48800720c */ /* 0x000fe200077c6670 */
[----:B-----5:R-:W-:Y:S01]  /*1f140*/  FFMA.FTZ R171, -R224, R6, R171 ;  /* 0x00000006e0ab7223 */ /* 0x020fe200000101ab */
[----:B------:R-:W-:Y:S02]  /*1f150*/  ISETP.GE.AND P0, PT, R26, R226, PT ;  /* 0x000000e21a00720c */ /* 0x000fe40003f06270 */
[----:B------:R-:W-:Y:S02]  /*1f160*/  IADD3 R6, R4, 0x38, RZ ;  /* 0x0000003804067810 */ /* 0x000fe40007ffe0ff */
[----:B------:R-:W-:Y:S01]  /*1f170*/  IABS R31, R31 ;  /* 0x0000001f001f7213 */ /* 0x000fe20000000000 */
[----:B------:R-:W5:Y:S01]  /*1f180*/  I2F R134, R134 ;  /* 0x0000008600867306 */ /* 0x000f620000201400 */
[----:B------:R-:W-:Y:S02]  /*1f190*/  FSEL R161, R237, -INF , !P6 ;  /* 0xff800000eda17808 */ /* 0x000fe40007000000 */
[----:B------:R-:W-:Y:S01]  /*1f1a0*/  ISETP.GE.AND P6, PT, R16, R229, PT ;  /* 0x000000e51000720c */ /* 0x000fe20003fc6270 */
[----:B-1----:R-:W-:Y:S01]  /*1f1b0*/  FFMA.FTZ R13, -R224, R34, R13 ;  /* 0x00000022e00d7223 */ /* 0x002fe2000001010d */
[----:B------:R-:W-:Y:S02]  /*1f1c0*/  IADD3 R22, R4, 0x29, RZ ;  /* 0x0000002904167810 */ /* 0x000fe40007ffe0ff */
[----:B------:R-:W-:Y:S02]  /*1f1d0*/  ISETP.GE.OR P0, PT, R26, R225, !P0 ;  /* 0x000000e11a00720c */ /* 0x000fe40004706670 */
[----:B------:R-:W-:Y:S01]  /*1f1e0*/  ISETP.GE.OR P6, PT, R16, R228, !P6 ;  /* 0x000000e41000720c */ /* 0x000fe200077c6670 */
[----:B------:R-:W1:Y:S01]  /*1f1f0*/  I2F R140, R140 ;  /* 0x0000008c008c7306 */ /* 0x000e620000201400 */
[----:B------:R-:W-:Y:S02]  /*1f200*/  IADD3 R142, R230, -R22, RZ ;  /* 0x80000016e68e7210 */ /* 0x000fe40007ffe0ff */
[----:B------:R-:W-:Y:S01]  /*1f210*/  IADD3 R24, R4, 0x28, RZ ;  /* 0x0000002804187810 */ /* 0x000fe20007ffe0ff */
[----:B--2---:R-:W-:Y:S01]  /*1f220*/  FFMA.FTZ R5, -R224, R138, R5 ;  /* 0x0000008ae0057223 */ /* 0x004fe20000010105 */
[----:B------:R-:W-:Y:S02]  /*1f230*/  IADD3 R143, R230, -R6, RZ ;  /* 0x80000006e68f7210 */ /* 0x000fe40007ffe0ff */
[----:B------:R-:W-:Y:S02]  /*1f240*/  IABS R142, R142 ;  /* 0x0000008e008e7213 */ /* 0x000fe40000000000 */
[----:B------:R-:W-:Y:S01]  /*1f250*/  IABS R143, R143 ;  /* 0x0000008f008f7213 */ /* 0x000fe20000000000 */
[----:B------:R-:W2:Y:S01]  /*1f260*/  I2F R26, R31 ;  /* 0x0000001f001a7306 */ /* 0x000ea20000201400 */
[-C--:B------:R-:W-:Y:S02]  /*1f270*/  ISETP.GE.AND P4, PT, R4, R229.reuse, PT ;  /* 0x000000e50400720c */ /* 0x080fe40003f86270 */
[----:B---3--:R-:W-:Y:S01]  /*1f280*/  IADD3 R132, R230, -R24, RZ ;  /* 0x80000018e6847210 */ /* 0x008fe20007ffe0ff */
[----:B-----5:R-:W-:Y:S01]  /*1f290*/  FFMA.FTZ R19, -R224, R134, R19 ;  /* 0x00000086e0137223 */ /* 0x020fe20000010113 */
[----:B------:R-:W-:Y:S02]  /*1f2a0*/  ISETP.GE.OR P4, PT, R4, R228, !P4 ;  /* 0x000000e40400720c */ /* 0x000fe40006786670 */
[----:B------:R-:W-:Y:S02]  /*1f2b0*/  IABS R132, R132 ;  /* 0x0000008400847213 */ /* 0x000fe40000000000 */
[----:B------:R-:W-:Y:S01]  /*1f2c0*/  FSEL R160, R19, -INF , !P6 ;  /* 0xff80000013a07808 */ /* 0x000fe20007000000 */
[----:B------:R-:W3:Y:S01]  /*1f2d0*/  I2F R139, R142 ;  /* 0x0000008e008b7306 */ /* 0x000ee20000201400 */
[----:B------:R-:W-:Y:S02]  /*1f2e0*/  ISETP.GE.AND P6, PT, R28, R229, PT ;  /* 0x000000e51c00720c */ /* 0x000fe40003fc6270 */
[----:B------:R-:W-:Y:S01]  /*1f2f0*/  IADD3 R30, R4, 0x31, RZ ;  /* 0x00000031041e7810 */ /* 0x000fe20007ffe0ff */
[----:B-1----:R-:W-:Y:S01]  /*1f300*/  FFMA.FTZ R181, -R224, R140, R181 ;  /* 0x0000008ce0b57223 */ /* 0x002fe200000101b5 */
[----:B------:R-:W-:Y:S01]  /*1f310*/  ISETP.GE.OR P6, PT, R28, R228, !P6 ;  /* 0x000000e41c00720c */ /* 0x000fe200077c6670 */
[----:B------:R-:W-:Y:S01]  /*1f320*/  IMAD.IADD R140, R227, 0x1, -R136 ;  /* 0x00000001e38c7824 */ /* 0x000fe200078e0a88 */
[----:B------:R-:W-:Y:S02]  /*1f330*/  IABS R32, R32 ;  /* 0x0000002000207213 */ /* 0x000fe40000000000 */
[----:B------:R-:W-:Y:S01]  /*1f340*/  FSEL R18, R171, -INF , !P5 ;  /* 0xff800000ab127808 */ /* 0x000fe20006800000 */
[----:B------:R-:W1:Y:S01]  /*1f350*/  I2F R19, R143 ;  /* 0x0000008f00137306 */ /* 0x000e620000201400 */
[----:B------:R-:W-:Y:S02]  /*1f360*/  IABS R140, R140 ;  /* 0x0000008c008c7213 */ /* 0x000fe40000000000 */
[----:B------:R-:W-:Y:S01]  /*1f370*/  ISETP.GE.AND P5, PT, R16, R226, PT ;  /* 0x000000e21000720c */ /* 0x000fe20003fa6270 */
[----:B--2---:R-:W-:Y:S01]  /*1f380*/  FFMA.FTZ R239, -R224, R26, R239 ;  /* 0x0000001ae0ef7223 */ /* 0x004fe200000101ef */
[----:B------:R-:W-:Y:S02]  /*1f390*/  FSEL R31, R157, -INF , !P4 ;  /* 0xff8000009d1f7808 */ /* 0x000fe40006000000 */
[C---:B------:R-:W-:Y:S02]  /*1f3a0*/  ISETP.GE.AND P4, PT, R20.reuse, R226, PT ;  /* 0x000000e21400720c */ /* 0x040fe40003f86270 */
[----:B------:R-:W-:Y:S01]  /*1f3b0*/  FSEL R159, R239, -INF , !P6 ;  /* 0xff800000ef9f7808 */ /* 0x000fe20007000000 */
[----:B------:R-:W2:Y:S01]  /*1f3c0*/  I2F R10, R10 ;  /* 0x0000000a000a7306 */ /* 0x000ea20000201400 */
[----:B------:R-:W-:Y:S02]  /*1f3d0*/  ISETP.GE.OR P4, PT, R20, R225, !P4 ;  /* 0x000000e11400720c */ /* 0x000fe40006786670 */
[----:B------:R-:W-:Y:S01]  /*1f3e0*/  IADD3 R20, R4, 0x30, RZ ;  /* 0x0000003004147810 */ /* 0x000fe20007ffe0ff */
[----:B---3--:R-:W-:Y:S01]  /*1f3f0*/  FFMA.FTZ R25, -R224, R139, R25 ;  /* 0x0000008be0197223 */ /* 0x008fe20000010119 */
[----:B------:R-:W-:Y:S02]  /*1f400*/  ISETP.GE.AND P6, PT, R24, R229, PT ;  /* 0x000000e51800720c */ /* 0x000fe40003fc6270 */
[C---:B------:R-:W-:Y:S02]  /*1f410*/  IADD3 R144, R230.reuse, -R20, RZ ;  /* 0x80000014e6907210 */ /* 0x040fe40007ffe0ff */
[----:B------:R-:W-:Y:S01]  /*1f420*/  IADD3 R142, R230, -R30, RZ ;  /* 0x8000001ee68e7210 */ /* 0x000fe20007ffe0ff */
[----:B------:R-:W3:Y:S01]  /*1f430*/  I2F R132, R132 ;  /* 0x0000008400847306 */ /* 0x000ee20000201400 */
[----:B------:R-:W-:Y:S02]  /*1f440*/  ISETP.GE.OR P6, PT, R24, R228, !P6 ;  /* 0x000000e41800720c */ /* 0x000fe400077c6670 */
[----:B------:R-:W-:Y:S01]  /*1f450*/  IABS R144, R144 ;  /* 0x0000009000907213 */ /* 0x000fe20000000000 */
[----:B-1----:R-:W-:Y:S01]  /*1f460*/  FFMA.FTZ R245, -R224, R19, R245 ;  /* 0x00000013e0f57223 */ /* 0x002fe200000101f5 */
[----:B------:R-:W-:Y:S02]  /*1f470*/  FSEL R143, R13, -INF , !P3 ;  /* 0xff8000000d8f7808 */ /* 0x000fe40005800000 */
[C---:B------:R-:W-:Y:S02]  /*1f480*/  ISETP.GE.AND P3, PT, R24.reuse, R226, PT ;  /* 0x000000e21800720c */ /* 0x040fe40003f66270 */
[----:B------:R-:W-:Y:S01]  /*1f490*/  IABS R142, R142 ;  /* 0x0000008e008e7213 */ /* 0x000fe20000000000 */
[----:B------:R-:W1:Y:S01]  /*1f4a0*/  I2F R140, R140 ;  /* 0x0000008c008c7306 */ /* 0x000e620000201400 */
[-C--:B------:R-:W-:Y:S01]  /*1f4b0*/  ISETP.GE.OR P3, PT, R24, R225.reuse, !P3 ;  /* 0x000000e11800720c */ /* 0x080fe20005f66670 */
[----:B------:R-:W-:Y:S01]  /*1f4c0*/  IMAD.IADD R24, R227, 0x1, -R24 ;  /* 0x00000001e3187824 */ /* 0x000fe200078e0a18 */
[----:B------:R-:W-:Y:S01]  /*1f4d0*/  FMNMX.FTZ R19, R31, R2, !PT ;  /* 0x000000021f137209 */ /* 0x000fe20007810000 */
[----:B--2---:R-:W-:Y:S01]  /*1f4e0*/  FFMA.FTZ R10, -R224, R10, R163 ;  /* 0x0000000ae00a7223 */ /* 0x004fe200000101a3 */
[----:B------:R-:W-:Y:S02]  /*1f4f0*/  FSEL R163, R181, -INF , !P1 ;  /* 0xff800000b5a37808 */ /* 0x000fe40004800000 */
[C---:B------:R-:W-:Y:S02]  /*1f500*/  ISETP.GE.AND P1, PT, R137.reuse, R226, PT ;  /* 0x000000e28900720c */ /* 0x040fe40003f26270 */
[----:B------:R-:W-:Y:S01]  /*1f510*/  FSEL R10, R10, -INF , !P0 ;  /* 0xff8000000a0a7808 */ /* 0x000fe20004000000 */
[----:B------:R-:W2:Y:S01]  /*1f520*/  I2F R35, R35 ;  /* 0x0000002300237306 */ /* 0x000ea20000201400 */
[----:B------:R-:W-:Y:S02]  /*1f530*/  ISETP.GE.OR P1, PT, R137, R225, !P1 ;  /* 0x000000e18900720c */ /* 0x000fe40004f26670 */
[----:B------:R-:W-:Y:S01]  /*1f540*/  IABS R24, R24 ;  /* 0x0000001800187213 */ /* 0x000fe20000000000 */
[----:B---3--:R-:W-:Y:S01]  /*1f550*/  FFMA.FTZ R241, -R224, R132, R241 ;  /* 0x00000084e0f17223 */ /* 0x008fe200000101f1 */
[----:B------:R-:W-:Y:S02]  /*1f560*/  ISETP.GE.AND P0, PT, R136, R226, PT ;  /* 0x000000e28800720c */ /* 0x000fe40003f06270 */
[----:B------:R-:W-:Y:S02]  /*1f570*/  FMNMX.FTZ R19, R14, R19, !PT ;  /* 0x000000130e137209 */ /* 0x000fe40007810000 */
[----:B------:R-:W-:Y:S01]  /*1f580*/  ISETP.GE.OR P0, PT, R136, R225, !P0 ;  /* 0x000000e18800720c */ /* 0x000fe20004706670 */
[----:B------:R-:W3:Y:S01]  /*1f590*/  I2F R32, R32 ;  /* 0x0000002000207306 */ /* 0x000ee20000201400 */
[----:B------:R-:W-:Y:S01]  /*1f5a0*/  IMAD.IADD R136, R227, 0x1, -R16 ;  /* 0x00000001e3887824 */ /* 0x000fe200078e0a10 */
[----:B------:R-:W-:Y:S01]  /*1f5b0*/  FSEL R158, R241, -INF , !P6 ;  /* 0xff800000f19e7808 */ /* 0x000fe20007000000 */
[----:B-1----:R-:W-:Y:S01]  /*1f5c0*/  FFMA.FTZ R17, -R224, R140, R17 ;  /* 0x0000008ce0117223 */ /* 0x002fe20000010111 */
[----:B------:R-:W-:Y:S02]  /*1f5d0*/  ISETP.GE.AND P6, PT, R22, R229, PT ;  /* 0x000000e51600720c */ /* 0x000fe40003fc6270 */
[----:B------:R-:W-:Y:S02]  /*1f5e0*/  IABS R136, R136 ;  /* 0x0000008800887213 */ /* 0x000fe40000000000 */
[----:B------:R-:W-:Y:S02]  /*1f5f0*/  FSEL R140, R17, -INF , !P0 ;  /* 0xff800000118c7808 */ /* 0x000fe40004000000 */
[----:B------:R-:W1:Y:S01]  /*1f600*/  I2F R141, R144 ;  /* 0x00000090008d7306 */ /* 0x000e620000201400 */
[----:B------:R-:W-:Y:S02]  /*1f610*/  FMNMX.FTZ R17, R12, R19, !PT ;  /* 0x000000130c117209 */ /* 0x000fe40007810000 */
[-C--:B------:R-:W-:Y:S01]  /*1f620*/  ISETP.GE.OR P6, PT, R22, R228.reuse, !P6 ;  /* 0x000000e41600720c */ /* 0x080fe200077c6670 */
[----:B--2---:R-:W-:Y:S01]  /*1f630*/  FFMA.FTZ R169, -R224, R35, R169 ;  /* 0x00000023e0a97223 */ /* 0x004fe200000101a9 */
[----:B------:R-:W-:Y:S01]  /*1f640*/  FMNMX.FTZ R17, R8, R17, !PT ;  /* 0x0000001108117209 */ /* 0x000fe20007810000 */
[----:B------:R-:W-:Y:S01]  /*1f650*/  IMAD.IADD R35, R227, 0x1, -R28 ;  /* 0x00000001e3237824 */ /* 0x000fe200078e0a1c */
[----:B------:R-:W-:Y:S02]  /*1f660*/  FSEL R157, R25, -INF , !P6 ;  /* 0xff800000199d7808 */ /* 0x000fe40007000000 */
[C---:B------:R-:W-:Y:S01]  /*1f670*/  ISETP.GE.AND P6, PT, R20.reuse, R229, PT ;  /* 0x000000e51400720c */ /* 0x040fe20003fc6270 */
[----:B------:R-:W2:Y:S01]  /*1f680*/  I2F R137, R142 ;  /* 0x0000008e00897306 */ /* 0x000ea20000201400 */
[----:B------:R-:W-:Y:S02]  /*1f690*/  IABS R35, R35 ;  /* 0x0000002300237213 */ /* 0x000fe40000000000 */
[----:B------:R-:W-:Y:S01]  /*1f6a0*/  ISETP.GE.OR P6, PT, R20, R228, !P6 ;  /* 0x000000e41400720c */ /* 0x000fe200077c6670 */
[----:B---3--:R-:W-:Y:S01]  /*1f6b0*/  FFMA.FTZ R15, -R224, R32, R15 ;  /* 0x00000020e00f7223 */ /* 0x008fe2000001010f */
[----:B------:R-:W-:Y:S02]  /*1f6c0*/  IADD3 R4, R4, 0x39, RZ ;  /* 0x0000003904047810 */ /* 0x000fe40007ffe0ff */
[----:B------:R-:W-:Y:S02]  /*1f6d0*/  ISETP.GE.OR P5, PT, R16, R225, !P5 ;  /* 0x000000e11000720c */ /* 0x000fe40006fa6670 */
[----:B------:R-:W-:Y:S01]  /*1f6e0*/  IADD3 R26, R230, -R4, RZ ;  /* 0x80000004e61a7210 */ /* 0x000fe20007ffe0ff */
[----:B------:R-:W3:Y:S01]  /*1f6f0*/  I2F R13, R24 ;  /* 0x00000018000d7306 */ /* 0x000ee20000201400 */
[----:B------:R-:W-:Y:S02]  /*1f700*/  FSEL R16, R169, -INF , !P4 ;  /* 0xff800000a9107808 */ /* 0x000fe40006000000 */
[----:B------:R-:W-:Y:S01]  /*1f710*/  IADD3 R19, R227, -R30, RZ ;  /* 0x8000001ee3137210 */ /* 0x000fe20007ffe0ff */
[----:B-1----:R-:W-:Y:S01]  /*1f720*/  FFMA.FTZ R243, -R224, R141, R243 ;  /* 0x0000008de0f37223 */ /* 0x002fe200000101f3 */
[----:B------:R-:W-:Y:S02]  /*1f730*/  FSEL R141, R5, -INF , !P1 ;  /* 0xff800000058d7808 */ /* 0x000fe40004800000 */
[C---:B------:R-:W-:Y:S02]  /*1f740*/  ISETP.GE.AND P1, PT, R20.reuse, R226, PT ;  /* 0x000000e21400720c */ /* 0x040fe40003f26270 */
[----:B------:R-:W-:Y:S01]  /*1f750*/  IABS R26, R26 ;  /* 0x0000001a001a7213 */ /* 0x000fe20000000000 */
[----:B------:R-:W1:Y:S01]  /*1f760*/  I2F R136, R136 ;  /* 0x0000008800887306 */ /* 0x000e620000201400 */
[----:B------:R-:W-:Y:S02]  /*1f770*/  ISETP.GE.OR P1, PT, R20, R225, !P1 ;  /* 0x000000e11400720c */ /* 0x000fe40004f26670 */
[----:B------:R-:W-:Y:S01]  /*1f780*/  IABS R19, R19 ;  /* 0x0000001300137213 */ /* 0x000fe20000000000 */
[----:B--2---:R-:W-:Y:S01]  /*1f790*/  FFMA.FTZ R179, -R224, R137, R179 ;  /* 0x00000089e0b37223 */ /* 0x004fe200000101b3 */
[----:B------:R-:W-:Y:S01]  /*1f7a0*/  FSEL R142, R15, -INF , !P2 ;  /* 0xff8000000f8e7808 */ /* 0x000fe20005000000 */
[C---:B------:R-:W-:Y:S01]  /*1f7b0*/  IMAD.IADD R15, R227.reuse, 0x1, -R20 ;  /* 0x00000001e30f7824 */ /* 0x040fe200078e0a14 */
[----:B------:R-:W-:Y:S02]  /*1f7c0*/  ISETP.GE.AND P2, PT, R22, R226, PT ;  /* 0x000000e21600720c */ /* 0x000fe40003f46270 */
[----:B------:R-:W-:Y:S01]  /*1f7d0*/  FMNMX.FTZ R20, R174, R17, !PT ;  /* 0x00000011ae147209 */ /* 0x000fe20007810000 */
[----:B------:R-:W2:Y:S01]  /*1f7e0*/  I2F R35, R35 ;  /* 0x0000002300237306 */ /* 0x000ea20000201400 */
[----:B------:R-:W-:Y:S02]  /*1f7f0*/  ISETP.GE.OR P2, PT, R22, R225, !P2 ;  /* 0x000000e11600720c */ /* 0x000fe40005746670 */
[----:B------:R-:W-:Y:S01]  /*1f800*/  IADD3 R22, R227, -R22, RZ ;  /* 0x80000016e3167210 */ /* 0x000fe20007ffe0ff */
[----:B---3--:R-:W-:Y:S01]  /*1f810*/  FFMA.FTZ R23, -R224, R13, R23 ;  /* 0x0000000de0177223 */ /* 0x008fe20000010117 */
[----:B------:R-:W-:Y:S02]  /*1f820*/  FMNMX.FTZ R13, R11, R0, !PT ;  /* 0x000000000b0d7209 */ /* 0x000fe40007810000 */
[----:B------:R-:W-:Y:S02]  /*1f830*/  FMNMX.FTZ R17, R163, R20, !PT ;  /* 0x00000014a3117209 */ /* 0x000fe40007810000 */
[----:B------:R-:W-:Y:S01]  /*1f840*/  FMNMX.FTZ R13, R10, R13, !PT ;  /* 0x0000000d0a0d7209 */ /* 0x000fe20007810000 */
[----:B------:R-:W3:Y:S01]  /*1f850*/  I2F R26, R26 ;  /* 0x0000001a001a7306 */ /* 0x000ee20000201400 */
[----:B------:R-:W-:Y:S02]  /*1f860*/  IABS R5, R22 ;  /* 0x0000001600057213 */ /* 0x000fe40000000000 */
[----:B------:R-:W-:Y:S01]  /*1f870*/  FMNMX.FTZ R20, R162, R17, !PT ;  /* 0x00000011a2147209 */ /* 0x000fe20007810000 */
[----:B-1----:R-:W-:Y:S01]  /*1f880*/  FFMA.FTZ R21, -R224, R136, R21 ;  /* 0x00000088e0157223 */ /* 0x002fe20000010115 */
[----:B------:R-:W-:Y:S01]  /*1f890*/  FMNMX.FTZ R13, R18, R13, !PT ;  /* 0x0000000d120d7209 */ /* 0x000fe20007810000 */
[----:B------:R-:W-:Y:S01]  /*1f8a0*/  IMAD.IADD R17, R227, 0x1, -R6 ;  /* 0x00000001e3117824 */ /* 0x000fe200078e0a06 */
[----:B------:R-:W-:Y:S02]  /*1f8b0*/  IABS R15, R15 ;  /* 0x0000000f000f7213 */ /* 0x000fe40000000000 */
[----:B------:R-:W-:Y:S01]  /*1f8c0*/  FMNMX.FTZ R25, R161, R20, !PT ;  /* 0x00000014a1197209 */ /* 0x000fe20007810000 */
[----:B------:R-:W1:Y:S01]  /*1f8d0*/  I2F R5, R5 ;  /* 0x0000000500057306 */ /* 0x000e620000201400 */
[----:B------:R-:W-:Y:S02]  /*1f8e0*/  FMNMX.FTZ R20, R16, R13, !PT ;  /* 0x0000000d10147209 */ /* 0x000fe40007810000 */
[----:B------:R-:W-:Y:S01]  /*1f8f0*/  FSEL R156, R21, -INF , !P5 ;  /* 0xff800000159c7808 */ /* 0x000fe20006800000 */
[----:B--2---:R-:W-:Y:S01]  /*1f900*/  FFMA.FTZ R7, -R224, R35, R7 ;  /* 0x00000023e0077223 */ /* 0x004fe20000010107 */
[----:B------:R-:W-:Y:S02]  /*1f910*/  FMNMX.FTZ R21, R143, R20, !PT ;  /* 0x000000148f157209 */ /* 0x000fe40007810000 */
[----:B------:R-:W-:Y:S02]  /*1f920*/  IABS R17, R17 ;  /* 0x0000001100117213 */ /* 0x000fe40000000000 */
[----:B------:R-:W-:Y:S01]  /*1f930*/  IADD3 R13, R227, -R4, RZ ;  /* 0x80000004e30d7210 */ /* 0x000fe20007ffe0ff */
[----:B------:R-:W2:Y:S01]  /*1f940*/  I2F R15, R15 ;  /* 0x0000000f000f7306 */ /* 0x000ea20000201400 */
[----:B------:R-:W-:Y:S02]  /*1f950*/  FMNMX.FTZ R22, R160, R25, !PT ;  /* 0x00000019a0167209 */ /* 0x000fe40007810000 */
[----:B------:R-:W-:Y:S01]  /*1f960*/  FMNMX.FTZ R20, R142, R21, !PT ;  /* 0x000000158e147209 */ /* 0x000fe20007810000 */
[----:B---3--:R-:W-:Y:S01]  /*1f970*/  FFMA.FTZ R177, -R224, R26, R177 ;  /* 0x0000001ae0b17223 */ /* 0x008fe200000101b1 */
[----:B------:R-:W-:Y:S02]  /*1f980*/  IABS R13, R13 ;  /* 0x0000000d000d7213 */ /* 0x000fe40000000000 */
[----:B------:R-:W-:Y:S02]  /*1f990*/  ISETP.GE.AND P4, PT, R28, R226, PT ;  /* 0x000000e21c00720c */ /* 0x000fe40003f86270 */
[----:B------:R-:W-:Y:S01]  /*1f9a0*/  FSEL R152, R243, -INF , !P6 ;  /* 0xff800000f3987808 */ /* 0x000fe20007000000 */
[----:B------:R-:W3:Y:S01]  /*1f9b0*/  I2F R19, R19 ;  /* 0x0000001300137306 */ /* 0x000ee20000201400 */
[----:B------:R-:W-:Y:S02]  /*1f9c0*/  ISETP.GE.AND P6, PT, R30, R229, PT ;  /* 0x000000e51e00720c */ /* 0x000fe40003fc6270 */
[----:B------:R-:W-:Y:S01]  /*1f9d0*/  FMNMX.FTZ R25, R159, R22, !PT ;  /* 0x000000169f197209 */ /* 0x000fe20007810000 */
[----:B-1----:R-:W-:Y:S01]  /*1f9e0*/  FFMA.FTZ R9, -R224, R5, R9 ;  /* 0x00000005e0097223 */ /* 0x002fe20000010109 */
[----:B------:R-:W-:Y:S02]  /*1f9f0*/  FMNMX.FTZ R21, R141, R20, !PT ;  /* 0x000000148d157209 */ /* 0x000fe40007810000 */
[----:B------:R-:W-:Y:S02]  /*1fa00*/  ISETP.GE.OR P4, PT, R28, R225, !P4 ;  /* 0x000000e11c00720c */ /* 0x000fe40006786670 */
[----:B------:R-:W-:Y:S01]  /*1fa10*/  ISETP.GE.OR P6, PT, R30, R228, !P6 ;  /* 0x000000e41e00720c */ /* 0x000fe200077c6670 */
[----:B------:R-:W1:Y:S01]  /*1fa20*/  I2F R17, R17 ;  /* 0x0000001100117306 */ /* 0x000e620000201400 */
[----:B------:R-:W-:Y:S02]  /*1fa30*/  FMNMX.FTZ R22, R158, R25, !PT ;  /* 0x000000199e167209 */ /* 0x000fe40007810000 */
[----:B------:R-:W-:Y:S01]  /*1fa40*/  FMNMX.FTZ R21, R140, R21, !PT ;  /* 0x000000158c157209 */ /* 0x000fe20007810000 */
[----:B--2---:R-:W-:Y:S01]  /*1fa50*/  FFMA.FTZ R29, -R224, R15, R29 ;  /* 0x0000000fe01d7223 */ /* 0x004fe2000001011d */
[----:B------:R-:W-:Y:S02]  /*1fa60*/  FSEL R151, R179, -INF , !P6 ;  /* 0xff800000b3977808 */ /* 0x000fe40007000000 */
[----:B------:R-:W-:Y:S02]  /*1fa70*/  FMNMX.FTZ R25, R157, R22, !PT ;  /* 0x000000169d197209 */ /* 0x000fe40007810000 */
[----:B------:R-:W-:Y:S01]  /*1fa80*/  FSEL R155, R7, -INF , !P4 ;  /* 0xff800000079b7808 */ /* 0x000fe20006000000 */
[----:B------:R-:W2:Y:S01]  /*1fa90*/  I2F R13, R13 ;  /* 0x0000000d000d7306 */ /* 0x000ea20000201400 */
[----:B------:R-:W-:Y:S02]  /*1faa0*/  FMNMX.FTZ R22, R156, R21, !PT ;  /* 0x000000159c167209 */ /* 0x000fe40007810000 */
[----:B------:R-:W-:Y:S01]  /*1fab0*/  ISETP.GE.AND P6, PT, R6, R229, PT ;  /* 0x000000e50600720c */ /* 0x000fe20003fc6270 */
[----:B---3--:R-:W-:Y:S01]  /*1fac0*/  FFMA.FTZ R27, -R224, R19, R27 ;  /* 0x00000013e01b7223 */ /* 0x008fe2000001011b */
[----:B------:R-:W-:Y:S02]  /*1fad0*/  FMNMX.FTZ R20, R152, R25, !PT ;  /* 0x0000001998147209 */ /* 0x000fe40007810000 */
[----:B------:R-:W-:Y:S02]  /*1fae0*/  FSEL R154, R23, -INF , !P3 ;  /* 0xff800000179a7808 */ /* 0x000fe40005800000 */
[----:B------:R-:W-:Y:S02]  /*1faf0*/  FMNMX.FTZ R21, R155, R22, !PT ;  /* 0x000000169b157209 */ /* 0x000fe40007810000 */
[----:B------:R-:W-:Y:S02]  /*1fb00*/  ISETP.GE.OR P6, PT, R6, R228, !P6 ;  /* 0x000000e40600720c */ /* 0x000fe400077c6670 */
[----:B------:R-:W-:Y:S01]  /*1fb10*/  ISETP.GE.AND P5, PT, R4, R229, PT ;  /* 0x000000e50400720c */ /* 0x000fe20003fa6270 */
[----:B-1----:R-:W-:Y:S01]  /*1fb20*/  FFMA.FTZ R33, -R224, R17, R33 ;  /* 0x00000011e0217223 */ /* 0x002fe20000010121 */
[----:B------:R-:W-:Y:S02]  /*1fb30*/  ISETP.GE.AND P0, PT, R30, R226, PT ;  /* 0x000000e21e00720c */ /* 0x000fe40003f06270 */
[----:B------:R-:W-:Y:S02]  /*1fb40*/  FSEL R149, R245, -INF , !P6 ;  /* 0xff800000f5957808 */ /* 0x000fe40007000000 */
[----:B------:R-:W-:Y:S02]  /*1fb50*/  FMNMX.FTZ R20, R151, R20, !PT ;  /* 0x0000001497147209 */ /* 0x000fe40007810000 */
[----:B------:R-:W-:Y:S02]  /*1fb60*/  FSEL R153, R9, -INF , !P2 ;  /* 0xff80000009997808 */ /* 0x000fe40005000000 */
[----:B------:R-:W-:Y:S01]  /*1fb70*/  FMNMX.FTZ R22, R154, R21, !PT ;  /* 0x000000159a167209 */ /* 0x000fe20007810000 */
[----:B--2---:R-:W-:Y:S01]  /*1fb80*/  FFMA.FTZ R3, -R224, R13, R3 ;  /* 0x0000000de0037223 */ /* 0x004fe20000010103 */
[----:B------:R-:W-:Y:S02]  /*1fb90*/  ISETP.GE.OR P5, PT, R4, R228, !P5 ;  /* 0x000000e40400720c */ /* 0x000fe40006fa6670 */
[----:B------:R-:W-:Y:S02]  /*1fba0*/  ISETP.GE.OR P0, PT, R30, R225, !P0 ;  /* 0x000000e11e00720c */ /* 0x000fe40004706670 */
[----:B------:R-:W-:Y:S02]  /*1fbb0*/  FSEL R148, R177, -INF , !P5 ;  /* 0xff800000b1947808 */ /* 0x000fe40006800000 */
[----:B------:R-:W-:Y:S02]  /*1fbc0*/  FMNMX.FTZ R7, R149, R20, !PT ;  /* 0x0000001495077209 */ /* 0x000fe40007810000 */
[----:B------:R-:W-:Y:S02]  /*1fbd0*/  FSEL R147, R29, -INF , !P1 ;  /* 0xff8000001d937808 */ /* 0x000fe40004800000 */
[----:B------:R-:W-:Y:S02]  /*1fbe0*/  FMNMX.FTZ R22, R153, R22, !PT ;  /* 0x0000001699167209 */ /* 0x000fe40007810000 */
[----:B------:R-:W-:Y:S02]  /*1fbf0*/  ISETP.GE.AND P3, PT, R6, R226, PT ;  /* 0x000000e20600720c */ /* 0x000fe40003f66270 */
[----:B------:R-:W-:Y:S02]  /*1fc00*/  FMNMX.FTZ R5, R148, R7, !PT ;  /* 0x0000000794057209 */ /* 0x000fe40007810000 */
[----:B------:R-:W-:Y:S02]  /*1fc10*/  FSEL R146, R27, -INF , !P0 ;  /* 0xff8000001b927808 */ /* 0x000fe40004000000 */
[----:B------:R-:W-:Y:S01]  /*1fc20*/  FMNMX.FTZ R7, R147, R22, !PT ;  /* 0x0000001693077209 */ /* 0x000fe20007810000 */
[----:B------:R-:W1:Y:S01]  /*1fc30*/  SHFL.BFLY PT, R20, R5, 0x2, 0x1f ;  /* 0x0c401f0005147f89 */ /* 0x000e6200000e0000 */
[----:B------:R-:W-:Y:S02]  /*1fc40*/  ISETP.GE.OR P3, PT, R6, R225, !P3 ;  /* 0x000000e10600720c */ /* 0x000fe40005f66670 */
[----:B------:R-:W-:Y:S02]  /*1fc50*/  ISETP.GE.AND P1, PT, R4, R226, PT ;  /* 0x000000e20400720c */ /* 0x000fe40003f26270 */
[----:B------:R-:W-:Y:S02]  /*1fc60*/  FSEL R145, R33, -INF , !P3 ;  /* 0xff80000021917808 */ /* 0x000fe40005800000 */
[----:B------:R-:W-:Y:S02]  /*1fc70*/  FMNMX.FTZ R22, R146, R7, !PT ;  /* 0x0000000792167209 */ /* 0x000fe40007810000 */
[----:B------:R-:W-:Y:S04]  /*1fc80*/  ISETP.GE.OR P1, PT, R4, R225, !P1 ;  /* 0x000000e10400720c */ /* 0x000fe80004f26670 */
[----:B------:R-:W-:Y:S02]  /*1fc90*/  FSEL R134, R3, -INF , !P1 ;  /* 0xff80000003867808 */ /* 0x000fe40004800000 */
[----:B------:R-:W-:Y:S04]  /*1fca0*/  FMNMX.FTZ R3, R145, R22, !PT ;  /* 0x0000001691037209 */ /* 0x000fe80007810000 */
[----:B------:R-:W-:Y:S05]  /*1fcb0*/  FMNMX.FTZ R6, R134, R3, !PT ;  /* 0x0000000386067209 */ /* 0x000fea0007810000 */
[----:B------:R-:W2:Y:S01]  /*1fcc0*/  SHFL.BFLY PT, R3, R6, 0x2, 0x1f ;  /* 0x0c401f0006037f89 */ /* 0x000ea200000e0000 */
[----:B-1----:R-:W-:Y:S07]  /*1fcd0*/  FMNMX.FTZ R5, R5, R20, !PT ;  /* 0x0000001405057209 */ /* 0x002fee0007810000 */
[----:B------:R-:W1:Y:S08]  /*1fce0*/  SHFL.BFLY PT, R132, R5, 0x1, 0x1f ;  /* 0x0c201f0005847f89 */ /* 0x000e7000000e0000 */
[----:B------:R-:W-:Y:S01]  /*1fcf0*/  LDSM.16.MT88.4 R20, [R204+0xc000] ;  /* 0x00c00000cc14783b */ /* 0x000fe20000004200 */
        /* <DEDUP_REMOVED lines=9> */
[----:B------:R-:W1:Y:S01]  /*1fd90*/  LDSM.16.MT88.4 R12, [R205+0xc000] ;  /* 0x00c00000cd0c783b */ /* 0x000e620000004200 */
[----:B------:R-:W-:Y:S01]  /*1fda0*/  FFMA.FTZ R167, R31, R133, -R150 ;  /* 0x000000851fa77223 */ /* 0x000fe20000010896 */
[----:B--2---:R-:W-:Y:S01]  /*1fdb0*/  FMNMX.FTZ R3, R4, R3, !PT ;  /* 0x0000000304037209 */ /* 0x004fe20007810000 */
[----:B------:R-:W-:Y:S01]  /*1fdc0*/  FADD.FTZ R4, -R5, R2 ;  /* 0x0000000205047221 */ /* 0x000fe20000010100 */
[----:B------:R-:W-:Y:S01]  /*1fdd0*/  MUFU.EX2 R166, R166 ;  /* 0x000000a600a67308 */ /* 0x000fe20000000800 */
[--C-:B------:R-:W-:Y:S01]  /*1fde0*/  FFMA.FTZ R172, R8, R133, -R150.reuse ;  /* 0x0000008508ac7223 */ /* 0x100fe20000010896 */
[----:B------:R-:W-:Y:S01]  /*1fdf0*/  FSETP.NEU.FTZ.AND P0, PT, R3, -INF , PT ;  /* 0xff8000000300780b */ /* 0x000fe20003f1d000 */
[C---:B------:R-:W-:Y:S01]  /*1fe00*/  FMUL.FTZ R144, R133.reuse, R3 ;  /* 0x0000000385907220 */ /* 0x040fe20000410000 */
[----:B------:R-:W2:Y:S01]  /*1fe10*/  LDSM.16.MT88.4 R28, [R203+0xc000] ;  /* 0x00c00000cb1c783b */ /* 0x000ea20000004200 */
[----:B------:R-:W-:Y:S01]  /*1fe20*/  FMUL.FTZ R2, R133, R4 ;  /* 0x0000000485027220 */ /* 0x000fe20000410000 */
[----:B------:R-:W-:Y:S01]  /*1fe30*/  FSEL R5, R3, RZ, P0 ;  /* 0x000000ff03057208 */ /* 0x000fe20000000000 */
[-CC-:B------:R-:W-:Y:S01]  /*1fe40*/  FFMA.FTZ R175, R163, R133.reuse, -R150.reuse ;  /* 0x00000085a3af7223 */ /* 0x180fe20000010896 */
[----:B------:R-:W-:Y:S01]  /*1fe50*/  FSEL R144, R144, RZ, P0 ;  /* 0x000000ff90907208 */ /* 0x000fe20000000000 */
[-C--:B------:R-:W-:Y:S01]  /*1fe60*/  FFMA.FTZ R176, R162, R133.reuse, -R150 ;  /* 0x00000085a2b07223 */ /* 0x080fe20000010896 */
[----:B------:R-:W3:Y:S01]  /*1fe70*/  MUFU.EX2 R167, R167 ;  /* 0x000000a700a77308 */ /* 0x000ee20000000800 */
[----:B------:R-:W-:Y:S01]  /*1fe80*/  FADD.FTZ R4, -R5, R0 ;  /* 0x0000000005047221 */ /* 0x000fe20000010100 */
[----:B------:R-:W-:Y:S01]  /*1fe90*/  ISETP.GT.AND P0, PT, R223, R210, PT ;  /* 0x000000d2df00720c */ /* 0x000fe20003f04270 */
[-CC-:B------:R-:W-:Y:S02]  /*1fea0*/  FFMA.FTZ R171, R11, R133.reuse, -R144.reuse ;  /* 0x000000850bab7223 */ /* 0x180fe40000010890 */
[-CC-:B------:R-:W-:Y:S02]  /*1feb0*/  FFMA.FTZ R170, R10, R133.reuse, -R144.reuse ;  /* 0x000000850aaa7223 */ /* 0x180fe40000010890 */
[-CC-:B------:R-:W-:Y:S02]  /*1fec0*/  FFMA.FTZ R169, R18, R133.reuse, -R144.reuse ;  /* 0x0000008512a97223 */ /* 0x180fe40000010890 */
[-C--:B------:R-:W-:Y:S01]  /*1fed0*/  FFMA.FTZ R168, R16, R133.reuse, -R144 ;  /* 0x0000008510a87223 */ /* 0x080fe20000010890 */
[----:B------:R-:W4:Y:S01]  /*1fee0*/  MUFU.EX2 R2, R2 ;  /* 0x0000000200027308 */ /* 0x000f220000000800 */
[----:B------:R-:W-:Y:S02]  /*1fef0*/  FMUL.FTZ R0, R133, R4 ;  /* 0x0000000485007220 */ /* 0x000fe40000410000 */
[-C--:B------:R-:W-:Y:S02]  /*1ff00*/  FFMA.FTZ R177, R161, R133.reuse, -R150 ;  /* 0x00000085a1b17223 */ /* 0x080fe40000010896 */
[-CC-:B------:R-:W-:Y:S02]  /*1ff10*/  FFMA.FTZ R178, R143, R133.reuse, -R144.reuse ;  /* 0x000000858fb27223 */ /* 0x180fe40000010890 */
[-CC-:B------:R-:W-:Y:S02]  /*1ff20*/  FFMA.FTZ R179, R142, R133.reuse, -R144.reuse ;  /* 0x000000858eb37223 */ /* 0x180fe40000010890 */
[-CC-:B------:R-:W-:Y:S01]  /*1ff30*/  FFMA.FTZ R180, R141, R133.reuse, -R144.reuse ;  /* 0x000000858db47223 */ /* 0x180fe20000010890 */
[----:B------:R-:W5:Y:S01]  /*1ff40*/  MUFU.EX2 R0, R0 ;  /* 0x0000000000007308 */ /* 0x000f620000000800 */
[----:B------:R-:W-:Y:S02]  /*1ff50*/  FFMA.FTZ R181, R140, R133, -R144 ;  /* 0x000000858cb57223 */ /* 0x000fe40000010890 */
[----:B------:R-:W-:Y:S01]  /*1ff60*/  LDSM.16.MT88.4 R140, [R203+0xe800] ;  /* 0x00e80000cb8c783b */ /* 0x000fe20000004200 */
[----:B---3--:R-:W-:Y:S01]  /*1ff70*/  F2FP.BF16.PACK_AB R136, R166, R167 ;  /* 0x000000a7a688723e */ /* 0x008fe200000010ff */
[-CC-:B------:R-:W-:Y:S02]  /*1ff80*/  FFMA.FTZ R182, R160, R133.reuse, -R150.reuse ;  /* 0x00000085a0b67223 */ /* 0x180fe40000010896 */
[-CC-:B------:R-:W-:Y:S02]  /*1ff90*/  FFMA.FTZ R183, R159, R133.reuse, -R150.reuse ;  /* 0x000000859fb77223 */ /* 0x180fe40000010896 */
[-CC-:B------:R-:W-:Y:S01]  /*1ffa0*/  FFMA.FTZ R232, R158, R133.reuse, -R150.reuse ;  /* 0x000000859ee87223 */ /* 0x180fe20000010896 */
[----:B------:R-:W-:Y:S01]  /*1ffb0*/  MUFU.EX2 R173, R173 ;  /* 0x000000ad00ad7308 */ /* 0x000fe20000000800 */
[----:B------:R-:W-:Y:S01]  /*1ffc0*/  LDSM.16.MT88.4 R160, [R205+0x11800] ;  /* 0x01180000cda0783b */ /* 0x000fe20000004200 */
[----:B------:R-:W-:Y:S02]  /*1ffd0*/  FFMA.FTZ R235, R157, R133, -R150 ;  /* 0x000000859deb7223 */ /* 0x000fe40000010896 */
[C---:B----4-:R-:W-:Y:S02]  /*1ffe0*/  FMUL.FTZ R4, R2.reuse, R128 ;  /* 0x0000008002047220 */ /* 0x050fe40000410000 */
[C---:B------:R-:W-:Y:S02]  /*1fff0*/  FMUL.FTZ R5, R2.reuse, R129 ;  /* 0x0000008102057220 */ /* 0x040fe40000410000 */
[C---:B------:R-:W-:Y:S02]  /*20000*/  FMUL.FTZ R8, R2.reuse, R124 ;  /* 0x0000007c02087220 */ /* 0x040fe40000410000 */
[----:B------:R-:W3:Y:S01]  /*20010*/  MUFU.EX2 R172, R172 ;  /* 0x000000ac00ac7308 */ /* 0x000ee20000000800 */
[C---:B------:R-:W-:Y:S02]  /*20020*/  FMUL.FTZ R9, R2.reuse, R125 ;  /* 0x0000007d02097220 */ /* 0x040fe40000410000 */
[----:B------:R-:W-:Y:S02]  /*20030*/  FMUL.FTZ R16, R2, R116 ;  /* 0x0000007402107220 */ /* 0x000fe40000410000 */
[C---:B-----5:R-:W-:Y:S02]  /*20040*/  FMUL.FTZ R6, R0.reuse, R130 ;  /* 0x0000008200067220 */ /* 0x060fe40000410000 */
        /* <DEDUP_REMOVED lines=9> */
[----:B------:R-:W4:Y:S01]  /*200e0*/  MUFU.EX2 R170, R170 ;  /* 0x000000aa00aa7308 */ /* 0x000f220000000800 */
[----:B------:R-:W-:Y:S01]  /*200f0*/  LDSM.16.MT88.4 R116, [R203+0xc800] ;  /* 0x00c80000cb74783b */ /* 0x000fe20000004200 */
[----:B------:R-:W-:Y:S01]  /*20100*/  FMUL.FTZ R25, R2, R109 ;  /* 0x0000006d02197220 */ /* 0x000fe20000410000 */
[----:B---3--:R-:W-:Y:S01]  /*20110*/  F2FP.BF16.PACK_AB R138, R172, R173 ;  /* 0x000000adac8a723e */ /* 0x008fe200000010ff */
        /* <DEDUP_REMOVED lines=9> */
[----:B------:R-:W3:Y:S01]  /*201b0*/  MUFU.EX2 R168, R168 ;  /* 0x000000a800a87308 */ /* 0x000ee20000000800 */
[-CC-:B------:R-:W-:Y:S02]  /*201c0*/  FFMA.FTZ R234, R156, R133.reuse, -R144.reuse ;  /* 0x000000859cea7223 */ /* 0x180fe40000010890 */
[--C-:B------:R-:W-:Y:S01]  /*201d0*/  FFMA.FTZ R237, R155, R133, -R144.reuse ;  /* 0x000000859bed7223 */ /* 0x100fe20000010890 */
[----:B----4-:R-:W-:Y:S01]  /*201e0*/  F2FP.BF16.PACK_AB R137, R170, R171 ;  /* 0x000000abaa89723e */ /* 0x010fe200000010ff */
        /* <DEDUP_REMOVED lines=14> */
[----:B---3--:R-:W-:Y:S01]  /*202d0*/  F2FP.BF16.PACK_AB R139, R168, R169 ;  /* 0x000000a9a88b723e */ /* 0x008fe200000010ff */
[C---:B------:R-:W-:Y:S02]  /*202e0*/  FMUL.FTZ R36, R2.reuse, R36 ;  /* 0x0000002402247220 */ /* 0x040fe40000410000 */
[----:B------:R-:W-:Y:S02]  /*202f0*/  FMUL.FTZ R37, R2, R37 ;  /* 0x0000002502257220 */ /* 0x000fe40000410000 */
[C---:B------:R-:W-:Y:S02]  /*20300*/  FMUL.FTZ R38, R0.reuse, R38 ;  /* 0x0000002600267220 */ /* 0x040fe40000410000 */
[C---:B-1----:R-:W-:Y:S01]  /*20310*/  HMMA.16816.F32.BF16 R4, R136.reuse, R12, R4 ;  /* 0x0000000c8804723c */ /* 0x042fe20000041804 */
        /* <DEDUP_REMOVED lines=29> */
[----:B------:R-:W3:Y:S01]  /*204f0*/  LDSM.16.MT88.4 R112, [R205+0xe000] ;  /* 0x00e00000cd70783b */ /* 0x000ee20000004200 */
[----:B------:R-:W-:Y:S02]  /*20500*/  FMUL.FTZ R51, R0, R51 ;  /* 0x0000003300337220 */ /* 0x000fe40000410000 */
[C---:B------:R-:W-:Y:S02]  /*20510*/  FMUL.FTZ R52, R2.reuse, R52 ;  /* 0x0000003402347220 */ /* 0x040fe40000410000 */
[C---:B--2---:R-:W-:Y:S01]  /*20520*/  HMMA.16816.F32.BF16 R20, R136.reuse, R28, R20 ;  /* 0x0000001c8814723c */ /* 0x044fe20000041814 */
        /* <DEDUP_REMOVED lines=12> */
[----:B------:R-:W2:Y:S01]  /*205f0*/  LDSM.16.MT88.4 R104, [R204+0xe000] ;  /* 0x00e00000cc68783b */ /* 0x000ea20000004200 */
        /* <DEDUP_REMOVED lines=13> */
[C---:B---3--:R-:W-:Y:S01]  /*206d0*/  HMMA.16816.F32.BF16 R36, R136.reuse, R112, R36 ;  /* 0x000000708824723c */ /* 0x048fe20000041824 */
        /* <DEDUP_REMOVED lines=10> */
[C---:B--2---:R-:W-:Y:S03]  /*20780*/  HMMA.16816.F32.BF16 R44, R136.reuse, R104, R44 ;  /* 0x00000068882c723c */ /* 0x044fe6000004182c */
        /* <DEDUP_REMOVED lines=204> */
.L_x_6624:
        /* <DEDUP_REMOVED lines=11> */
.L_x_6647:
[----:B--23--:R-:W-:Y:S01]  /*21500*/  FADD.FTZ R233, R6, R233 ;  /* 0x000000e906e97221 */ /* 0x00cfe20000010000 */
[----:B------:R-:W-:Y:S05]  /*21510*/  BRA.DIV ~URZ, `(.L_x_6635) ;  /* 0x00001be27f007947 */ /* 0x000fea000b800000 */
[----:B------:R-:W2:Y:S04]  /*21520*/  SHFL.BFLY PT, R0, R231, 0x2, 0x1f ;  /* 0x0c401f00e7007f89 */ /* 0x000ea800000e0000 */
[----:B------:R-:W3:Y:S01]  /*21530*/  SHFL.BFLY PT, R10, R233, 0x1, 0x1f ;  /* 0x0c201f00e90a7f89 */ /* 0x000ee200000e0000 */
[----:B--2---:R-:W-:Y:S02]  /*21540*/  FADD.FTZ R7, R0, R231 ;  /* 0x000000e700077221 */ /* 0x004fe40000010000 */
[----:B---3--:R-:W-:-:S03]  /*21550*/  FADD.FTZ R10, R233, R10 ;  /* 0x0000000ae90a7221 */ /* 0x008fc60000010000 */
[----:B------:R2:W3:Y:S04]  /*21560*/  SHFL.BFLY PT, R6, R7, 0x1, 0x1f ;  /* 0x0c201f0007067f89 */ /* 0x0004e800000e0000 */
.L_x_6648:
        /* <DEDUP_REMOVED lines=266> */
.L_x_6637:
[----:B------:R-:W-:Y:S02]  /*22610*/  ULDC.64 UR4, c[0x0][0x118] ;  /* 0x0000460000047ab9 */ /* 0x000fe40000000a00 */
[----:B------:R-:W2:Y:S04]  /*22620*/  LD.E R2, [R8.64+0x60] ;  /* 0x0000600408027980 */ /* 0x000ea8000c101900 */
[----:B------:R-:W3:Y:S01]  /*22630*/  LD.E R10, [R8.64+0xb4] ;  /* 0x0000b404080a7980 */ /* 0x000ee2000c101900 */
[----:B--2---:R-:W-:-:S04]  /*22640*/  IMAD R213, R2, R213, R216 ;  /* 0x000000d502d57224 */ /* 0x004fc800078e02d8 */
[----:B---3--:R-:W-:Y:S02]  /*22650*/  IMAD R10, R10, R213, RZ ;  /* 0x000000d50a0a7224 */ /* 0x008fe400078e02ff */
.L_x_6638:
[----:B------:R-:W-:Y:S05]  /*22660*/  BSYNC B0 ;  /* 0x0000000000007941 */ /* 0x000fea0003800000 */
.L_x_6636:
        /* <DEDUP_REMOVED lines=48> */
.L_x_6640:
[----:B---34-:R-:W-:Y:S05]  /*22970*/  BSYNC B0 ;  /* 0x0000000000007941 */ /* 0x018fea0003800000 */
.L_x_6639:
        /* <DEDUP_REMOVED lines=45> */
.L_x_6642:
[----:B-1----:R-:W-:Y:S05]  /*22c50*/  BSYNC B0 ;  /* 0x0000000000007941 */ /* 0x002fea0003800000 */
.L_x_6641:
        /* <DEDUP_REMOVED lines=21> */
.L_x_6644:
[----:B------:R-:W-:Y:S05]  /*22db0*/  BSYNC B0 ;  /* 0x0000000000007941 */ /* 0x000fea0003800000 */
.L_x_6643:
        /* <DEDUP_REMOVED lines=21> */
.L_x_6646:
[----:B------:R-:W-:Y:S05]  /*22f10*/  BSYNC B0 ;  /* 0x0000000000007941 */ /* 0x000fea0003800000 */
.L_x_6645:
[----:B------:R-:W-:-:S04]  /*22f20*/  IADD3 R0, R15, 0x30, RZ ;  /* 0x000000300f007810 */ /* 0x000fc80007ffe0ff */
[----:B------:R-:W-:Y:S01]  /*22f30*/  ISETP.GE.AND P0, PT, R0, R215, PT ;  /* 0x000000d70000720c */ /* 0x000fe20003f06270 */
[----:B------:R-:W-:-:S12]  /*22f40*/  IMAD.MOV.U32 R215, RZ, RZ, 0x0 ;  /* 0x00000000ffd77424 */ /* 0x000fd800078e00ff */
[----:B------:R-:W-:Y:S05]  /*22f50*/  @P0 RET.REL.NODEC R214 `(_ZN5flash24flash_fwd_splitkv_kernelI23Flash_fwd_kernel_traitsILi192ELi64ELi64ELi4ELb0ELb0EN7cutlass10bfloat16_tE19Flash_kernel_traitsILi192ELi64ELi64ELi4ES3_EELb0ELb1ELb1ELb0ELb0ELb1ELb0ELb1EEEvNS_16Flash_fwd_paramsE) ;  /* 0xfffdd0a0d6000950 */ /* 0x000fea0003c3ffff */
        /* <DEDUP_REMOVED lines=17> */
[----:B------:R-:W-:Y:S05]  /*23070*/  @P0 RET.REL.NODEC R214 `(_ZN5flash24flash_fwd_splitkv_kernelI23Flash_fwd_kernel_traitsILi192ELi64ELi64ELi4ELb0ELb0EN7cutlass10bfloat16_tE19Flash_kernel_traitsILi192ELi64ELi64ELi4ES3_EELb0ELb1ELb1ELb0ELb0ELb1ELb0ELb1EEEvNS_16Flash_fwd_paramsE) ;  /* 0xfffdcf80d6000950 */ /* 0x000fea0003c3ffff */
[----:B------:R-:W-:Y:S01]  /*23080*/  MOV R215, 0x0 ;  /* 0x0000000000d77802 */ /* 0x000fe20000000f00 */
[----:B------:R-:W-:-:S02]  /*23090*/  ULDC.64 UR4, c[0x0][0x118] ;  /* 0x0000460000047ab9 */ /* 0x000fc40000000a00 */
[----:B------:R3:W-:Y:S01]  /*230a0*/  ST.E.128 [R2.64+0x100], R60 ;  /* 0x0001003c02007985 */ /* 0x0007e2000c101d04 */
[----:B------:R-:W-:Y:S05]  /*230b0*/  RET.REL.NODEC R214 `(_ZN5flash24flash_fwd_splitkv_kernelI23Flash_fwd_kernel_traitsILi192ELi64ELi64ELi4ELb0ELb0EN7cutlass10bfloat16_tE19Flash_kernel_traitsILi192ELi64ELi64ELi4ES3_EELb0ELb1ELb1ELb0ELb0ELb1ELb0ELb1EEEvNS_16Flash_fwd_paramsE) ;  /* 0xfffdcf40d6007950 */ /* 0x000fea0003c3ffff */
.L_x_6634:
[----:B------:R-:W-:Y:S02]  /*230c0*/  MOV R6, 0x2 ;  /* 0x0000000200067802 */ /* 0x000fe40000000f00 */
[----:B------:R-:W-:Y:S02]  /*230d0*/  MOV R4, 0x230f0 ;  /* 0x000230f000047802 */ /* 0x000fe40000000f00 */
[----:B-1---5:R-:W-:Y:S05]  /*230e0*/  CALL.REL.NOINC `($__internal_29_$__cuda_sm70_shflsync_bfly_p) ;  /* 0x000000f000007944 */ /* 0x022fea0003c00000 */
[----:B-12---:R-:W-:Y:S05]  /*230f0*/  BRA `(.L_x_6647) ;  /* 0xffffe40000007947 */ /* 0x006fea000383ffff */
.L_x_6635:
[----:B------:R-:W-:Y:S02]  /*23100*/  MOV R6, 0x1 ;  /* 0x0000000100067802 */ /* 0x000fe40000000f00 */
[----:B------:R-:W-:Y:S02]  /*23110*/  MOV R4, 0x23130 ;  /* 0x0002313000047802 */ /* 0x000fe40000000f00 */
[----:B-1---5:R-:W-:Y:S05]  /*23120*/  CALL.REL.NOINC `($__internal_29_$__cuda_sm70_shflsync_bfly_p) ;  /* 0x000000b000007944 */ /* 0x022fea0003c00000 */
[----:B--2---:R-:W-:Y:S01]  /*23130*/  FADD.FTZ R10, R233, R6 ;  /* 0x00000006e90a7221 */ /* 0x004fe20000010000 */
[----:B-1----:R-:W-:Y:S02]  /*23140*/  MOV R233, R231 ;  /* 0x000000e700e97202 */ /* 0x002fe40000000f00 */
[----:B------:R-:W-:Y:S02]  /*23150*/  MOV R6, 0x2 ;  /* 0x0000000200067802 */ /* 0x000fe40000000f00 */
[----:B------:R-:W-:-:S02]  /*23160*/  MOV R4, 0x23180 ;  /* 0x0002318000047802 */ /* 0x000fc40000000f00 */
[----:B------:R-:W-:Y:S05]  /*23170*/  CALL.REL.NOINC `($__internal_29_$__cuda_sm70_shflsync_bfly_p) ;  /* 0x0000006000007944 */ /* 0x000fea0003c00000 */
[----:B--2---:R-:W-:Y:S01]  /*23180*/  FADD.FTZ R7, R231, R6 ;  /* 0x00000006e7077221 */ /* 0x004fe20000010000 */
[----:B------:R-:W-:-:S02]  /*23190*/  MOV R6, 0x1 ;  /* 0x0000000100067802 */ /* 0x000fc40000000f00 */
[----:B------:R-:W-:Y:S02]  /*231a0*/  MOV R4, 0x231d0 ;  /* 0x000231d000047802 */ /* 0x000fe40000000f00 */
[----:B-1----:R-:W-:Y:S02]  /*231b0*/  MOV R233, R7 ;  /* 0x0000000700e97202 */ /* 0x002fe40000000f00 */
[----:B------:R-:W-:Y:S05]  /*231c0*/  CALL.REL.NOINC `($__internal_29_$__cuda_sm70_shflsync_bfly_p) ;  /* 0x0000001000007944 */ /* 0x000fea0003c00000 */
[----:B-12---:R-:W-:Y:S05]  /*231d0*/  BRA `(.L_x_6648) ;  /* 0xffffe39000007947 */ /* 0x006fea000383ffff */
        .weak           $__internal_29_$__cuda_sm70_shflsync_bfly_p
        .type           $__internal_29_$__cuda_sm70_shflsync_bfly_p,@function
        .size           $__internal_29_$__cuda_sm70_shflsync_bfly_p,(.L_x_7813 - $__internal_29_$__cuda_sm70_shflsync_bfly_p)
$__internal_29_$__cuda_sm70_shflsync_bfly_p:
[----:B------:R-:W-:Y:S01]  /*231e0*/  MOV R12, R4 ;  /* 0x00000004000c7202 */ /* 0x000fe20000000f00 */
[----:B------:R-:W-:Y:S04]  /*231f0*/  WARPSYNC R0 ;  /* 0x0000000000007348 */ /* 0x000fe80003800000 */
[----:B------:R-:W-:Y:S01]  /*23200*/  MOV R13, 0x0 ;  /* 0x00000000000d7802 */ /* 0x000fe20000000f00 */
[----:B------:R1:W2:Y:S03]  /*23210*/  SHFL.BFLY PT, R6, R233, R6, R5 ;  /* 0x0c000006e9067389 */ /* 0x0002a600000e0005 */
[----:B------:R-:W-:Y:S05]  /*23220*/  RET.REL.NODEC R12 `(_ZN5flash24flash_fwd_splitkv_kernelI23Flash_fwd_kernel_traitsILi192ELi64ELi64ELi4ELb0ELb0EN7cutlass10bfloat16_tE19Flash_kernel_traitsILi192ELi64ELi64ELi4ES3_EELb0ELb1ELb1ELb0ELb0ELb1ELb0ELb1EEEvNS_16Flash_fwd_paramsE) ;  /* 0xfffdcdd00c007950 */ /* 0x000fea0003c3ffff */
.L_x_6649:
        /* <DEDUP_REMOVED lines=13> */
.L_x_7813:


//--------------------- .text._ZN5flash24flash_fwd_splitkv_kernelI23Flash_fwd_kernel_traitsILi192ELi64ELi64ELi4ELb0ELb0EN7cutlass10bfloat16_tE19Flash_kernel_traitsILi192ELi64ELi64ELi4ES3_EELb0ELb1ELb0ELb0ELb1ELb0ELb1ELb0EEEvNS_16Flash_fwd_paramsE --------------------------
	.section	.text._ZN5flash24flash_fwd_splitkv_kernelI23Flash_fwd_kernel_traitsILi192ELi64ELi64ELi4ELb0ELb0EN7cutlass10bfloat16_tE19Flash_kernel_traitsILi192ELi64ELi64ELi4ES3_EELb0ELb1ELb0ELb0ELb1ELb0ELb1ELb0EEEvNS_16Flash_fwd_paramsE,"ax",@progbits
	.sectioninfo	@"SHI_REGISTERS=238"
	.align	128
        .global         _ZN5flash24flash_fwd_splitkv_kernelI23Flash_fwd_kernel_traitsILi192ELi64ELi64ELi4ELb0ELb0EN7cutlass10bfloat16_tE19Flash_kernel_traitsILi192ELi64ELi64ELi4ES3_EELb0ELb1ELb0ELb0ELb1ELb0ELb1ELb0EEEvNS_16Flash_fwd_paramsE
        .type           _ZN5flash24flash_fwd_splitkv_kernelI23Flash_fwd_kernel_traitsILi192ELi64ELi64ELi4ELb0ELb0EN7cutlass10bfloat16_tE19Flash_kernel_traitsILi192ELi64ELi64ELi4ES3_EELb0ELb1ELb0ELb0ELb1ELb0ELb1ELb0EEEvNS_16Flash_fwd_paramsE,@function
        .size           _ZN5flash24flash_fwd_splitkv_kernelI23Flash_fwd_kernel_traitsILi192ELi64ELi64ELi4ELb0ELb0EN7cutlass10bfloat16_tE19Flash_kernel_traitsILi192ELi64ELi64ELi4ES3_EELb0ELb1ELb0ELb0ELb1ELb0ELb1ELb0EEEvNS_16Flash_fwd_paramsE,(.L_x_7876 - _ZN5flash24flash_fwd_splitkv_kernelI23Flash_fwd_kernel_traitsILi192ELi64ELi64ELi4ELb0ELb0EN7cutlass10bfloat16_tE19Flash_kernel_traitsILi192ELi64ELi64ELi4ES3_EELb0ELb1ELb0ELb0ELb1ELb0ELb1ELb0EEEvNS_16Flash_fwd_paramsE)
        .other          _ZN5flash24flash_fwd_splitkv_kernelI23Flash_fwd_kernel_traitsILi192ELi64ELi64ELi4ELb0ELb0EN7cutlass10bfloat16_tE19Flash_kernel_traitsILi192ELi64ELi64ELi4ES3_EELb0ELb1ELb0ELb0ELb1ELb0ELb1ELb0EEEvNS_16Flash_fwd_paramsE,@"STO_CUDA_ENTRY STV_DEFAULT"
_ZN5flash24flash_fwd_splitkv_kernelI23Flash_fwd_kernel_traitsILi192ELi64ELi64ELi4ELb0ELb0EN7cutlass10bfloat16_tE19Flash_kernel_traitsILi192ELi64ELi64ELi4ES3_EELb0ELb1ELb0ELb0ELb1ELb0ELb1ELb0EEEvNS_16Flash_fwd_paramsE:
.text._ZN5flash24flash_fwd_splitkv_kernelI23Flash_fwd_kernel_traitsILi192ELi64ELi64ELi4ELb0ELb0EN7cutlass10bfloat16_tE19Flash_kernel_traitsILi192ELi64ELi64ELi4ES3_EELb0ELb1ELb0ELb0ELb1ELb0ELb1ELb0EEEvNS_16Flash_fwd_paramsE:
[----:B------:R-:W-:Y:S02]  /*0000*/  MOV R1, c[0x0][0x28] ;  /* 0x00000a0000017a02 */ /* 0x000fe40000000f00 */
[----:B------:R-:W1:Y:S01]  /*0010*/  I2F.U32.RP R6, c[0x0][0x1c0] ;  /* 0x0000700000067b06 */ /* 0x000e620000209000 */
[----:B------:R-:W2:Y:S01]  /*0020*/  S2R R0, SR_CTAID.Z ;  /* 0x0000000000007919 */ /* 0x000ea20000002700 */
[----:B------:R-:W-:Y:S01]  /*0030*/  ISETP.NE.U32.AND P1, PT, RZ, c[0x0][0x1c0], PT ;  /* 0x00007000ff007a0c */ /* 0x000fe20003f25070 */
[----:B------:R-:W-:Y:S01]  /*0040*/  IMAD.MOV.U32 R9, RZ, RZ, -0x1 ;  /* 0xffffffffff097424 */ /* 0x000fe200078e00ff */
[----:B------:R-:W-:-:S04]  /*0050*/  ULDC.64 UR10, c[0x0][0x118] ;  /* 0x00004600000a7ab9 */ /* 0x000fc80000000a00 */
[----:B-1----:R-:W1:Y:S02]  /*0060*/  MUFU.RCP R4, R6 ;  /* 0x0000000600047308 */ /* 0x002e640000001000 */
[----:B-1----:R-:W-:-:S06]  /*0070*/  IADD3 R4, R4, 0xffffffe, RZ ;  /* 0x0ffffffe04047810 */ /* 0x002fcc0007ffe0ff */
[----:B------:R-:W1:Y:S02]  /*0080*/  F2I.FTZ.U32.TRUNC.NTZ R3, R4 ;  /* 0x0000000400037305 */ /* 0x000e64000021f000 */
[----:B-1----:R-:W-:-:S04]  /*0090*/  IMAD.MOV R2, RZ, RZ, -R3 ;  /* 0x000000ffff027224 */ /* 0x002fc800078e0a03 */
[----:B------:R-:W-:Y:S02]  /*00a0*/  IMAD R5, R2, c[0x0][0x1c0], RZ ;  /* 0x0000700002057a24 */ /* 0x000fe400078e02ff */
[----:B------:R-:W-:-:S04]  /*00b0*/  IMAD.MOV.U32 R2, RZ, RZ, RZ ;  /* 0x000000ffff027224 */ /* 0x000fc800078e00ff */
[----:B------:R-:W-:Y:S02]  /*00c0*/  IMAD.HI.U32 R5, R3, R5, R2 ;  /* 0x0000000503057227 */ /* 0x000fe400078e0002 */
[----:B------:R-:W1:Y:S04]  /*00d0*/  LDC.U8 R2, c[0x0][0x312] ;  /* 0x0000c480ff027b82 */ /* 0x000e680000000000 */
[----:B--2---:R-:W-:-:S04]  /*00e0*/  IMAD.HI.U32 R200, R5, R0, RZ ;  /* 0x0000000005c87227 */ /* 0x004fc800078e00ff */
[----:B------:R-:W-:-:S04]  /*00f0*/  IMAD.MOV R3, RZ, RZ, -R200 ;  /* 0x000000ffff037224 */ /* 0x000fc800078e0ac8 */
[----:B------:R-:W-:-:S05]  /*0100*/  IMAD R3, R3, c[0x0][0x1c0], R0 ;  /* 0x0000700003037a24 */ /* 0x000fca00078e0200 */
[----:B------:R-:W-:Y:S02]  /*0110*/  ISETP.GE.U32.AND P2, PT, R3, c[0x0][0x1c0], PT ;  /* 0x0000700003007a0c */ /* 0x000fe40003f46070 */
[----:B-1----:R-:W-:-:S11]  /*0120*/  ISETP.NE.AND P3, PT, R2, RZ, PT ;  /* 0x000000ff0200720c */ /* 0x002fd60003f65270 */
[----:B------:R-:W-:Y:S02]  /*0130*/  @P2 IADD3 R3, R3, -c[0x0][0x1c0], RZ ;  /* 0x8000700003032a10 */ /* 0x000fe40007ffe0ff */
[----:B------:R-:W-:Y:S02]  /*0140*/  @P2 IADD3 R200, R200, 0x1, RZ ;  /* 0x00000001c8c82810 */ /* 0x000fe40007ffe0ff */
[----:B------:R-:W-:Y:S01]  /*0150*/  ISETP.GE.U32.AND P0, PT, R3, c[0x0][0x1c0], PT ;  /* 0x0000700003007a0c */ /* 0x000fe20003f06070 */
[----:B------:R-:W-:Y:S01]  /*0160*/  IMAD.MOV.U32 R3, RZ, RZ, 0x4 ;  /* 0x00000004ff037424 */ /* 0x000fe200078e00ff */
        /* <DEDUP_REMOVED lines=31> */
.L_x_6650:
[----:B-1-34-:R-:W-:Y:S02]  /*0360*/  MOV R0, c[0x0][0x218] ;  /* 0x0000860000007a02 */ /* 0x01afe40000000f00 */
.L_x_6651:
[----:B------:R-:W-:-:S04]  /*0370*/  ISETP.NE.U32.AND P2, PT, RZ, c[0x0][0x258], PT ;  /* 0x00009600ff007a0c */ /* 0x000fc80003f45070 */
[----:B------:R-:W-:-:S13]  /*0380*/  ISETP.NE.AND.EX P2, PT, RZ, c[0x0][0x25c], PT, P2 ;  /* 0x00009700ff007a0c */ /* 0x000fda0003f45320 */
[----:B------:R-:W-:-:S06]  /*0390*/  @P2 IMAD.WIDE R12, R200, R3, c[0x0][0x258] ;  /* 0x00009600c80c2625 */ /* 0x000fcc00078e0203 */
        /* <DEDUP_REMOVED lines=10> */
[----:B------:R-:W-:Y:S01]  /*0440*/  IMAD.MOV.U32 R11, RZ, RZ, c[0x0][0x218] ;  /* 0x00008600ff0b7624 */ /* 0x000fe200078e00ff */
[----:B------:R-:W-:Y:S02]  /*0450*/  IADD3 R15, R6, 0x3f, RZ ;  /* 0x0000003f060f7810 */ /* 0x000fe40007ffe0ff */
[----:B------:R-:W1:Y:S02]  /*0460*/  I2F.RP R0, R8 ;  /* 0x0000000800007306 */ /* 0x000e640000209400 */
[----:B------:R-:W-:-:S04]  /*0470*/  IADD3 R11, R11, 0x3f, RZ ;  /* 0x0000003f0b0b7810 */ /* 0x000fc80007ffe0ff */
[----:B------:R-:W-:-:S04]  /*0480*/  SHF.R.S32.HI R10, RZ, 0x1f, R11 ;  /* 0x0000001fff0a7819 */ /* 0x000fc8000001140b */
[----:B------:R-:W-:-:S04]  /*0490*/  LEA.HI R10, R10, R11, RZ, 0x6 ;  /* 0x0000000b0a0a7211 */ /* 0x000fc800078f30ff */
        /* <DEDUP_REMOVED lines=11> */
[----:B------:R-:W-:-:S06]  /*0550*/  IMAD.HI.U32 R13, R13, R4, R12 ;  /* 0x000000040d0d7227 */ /* 0x000fcc00078e000c */
[----:B------:R-:W-:Y:S01]  /*0560*/  IMAD.HI.U32 R4, R13, R0, RZ ;  /* 0x000000000d047227 */ /* 0x000fe200078e00ff */
[----:B------:R-:W-:-:S03]  /*0570*/  IADD3 R13, R6, R89, -R88 ;  /* 0x00000059060d7210 */ /* 0x000fc60007ffe858 */
[----:B------:R-:W-:Y:S01]  /*0580*/  IMAD.MOV R11, RZ, RZ, -R4 ;  /* 0x000000ffff0b7224 */ /* 0x000fe200078e0a04 */
[----:B------:R-:W-:-:S03]  /*0590*/  IADD3 R13, R13, -c[0x0][0x2e4], RZ ;  /* 0x8000b9000d0d7a10 */ /* 0x000fc60007ffe0ff */
[----:B------:R-:W-:-:S05]  /*05a0*/  IMAD R11, R8, R11, R0 ;  /* 0x0000000b080b7224 */ /* 0x000fca00078e0200 */
[----:B------:R-:W-:-:S13]  /*05b0*/  ISETP.GT.U32.AND P1, PT, R8, R11, PT ;  /* 0x0000000b0800720c */ /* 0x000fda0003f24070 */
[----:B------:R-:W-:Y:S01]  /*05c0*/  @!P1 IMAD.IADD R11, R11, 0x1, -R8 ;  /* 0x000000010b0b9824 */ /* 0x000fe200078e0a08 */
[----:B------:R-:W-:Y:S02]  /*05d0*/  @!P1 IADD3 R4, R4, 0x1, RZ ;  /* 0x0000000104049810 */ /* 0x000fe40007ffe0ff */
[----:B------:R-:W-:Y:S02]  /*05e0*/  ISETP.NE.AND P1, PT, RZ, c[0x0][0x10], PT ;  /* 0x00000400ff007a0c */ /* 0x000fe40003f25270 */
[----:B------:R-:W-:Y:S02]  /*05f0*/  ISETP.GE.U32.AND P2, PT, R11, R8, PT ;  /* 0x000000080b00720c */ /* 0x000fe40003f46070 */
[----:B------:R-:W-:Y:S02]  /*0600*/  IADD3 R11, -R88, 0x7f, R89 ;  /* 0x0000007f580b7810 */ /* 0x000fe40007ffe159 */
[----:B------:R-:W-:Y:S02]  /*0610*/  SHF.R.S32.HI R8, RZ, 0x1f, R13 ;  /* 0x0000001fff087819 */ /* 0x000fe4000001140d */
[----:B------:R-:W-:-:S02]  /*0620*/  IADD3 R11, R11, c[0x0][0x2e8], R6 ;  /* 0x0000ba000b0b7a10 */ /* 0x000fc40007ffe006 */
[----:B------:R-:W-:Y:S02]  /*0630*/  LEA.HI R8, R8, R13, RZ, 0x6 ;  /* 0x0000000d08087211 */ /* 0x000fe400078f30ff */
[----:B------:R-:W-:Y:S02]  /*0640*/  SHF.R.S32.HI R0, RZ, 0x1f, R11 ;  /* 0x0000001fff007819 */ /* 0x000fe4000001140b */
[----:B------:R-:W-:Y:S02]  /*0650*/  SHF.R.S32.HI R13, RZ, 0x6, R8 ;  /* 0x00000006ff0d7819 */ /* 0x000fe40000011408 */
[----:B------:R-:W-:Y:S02]  /*0660*/  @P2 IADD3 R4, R4, 0x1, RZ ;  /* 0x0000000104042810 */ /* 0x000fe40007ffe0ff */
[----:B------:R-:W-:-:S03]  /*0670*/  LEA.HI R0, R0, R11, RZ, 0x6 ;  /* 0x0000000b00007211 */ /* 0x000fc600078f30ff */
[----:B------:R-:W-:Y:S01]  /*0680*/  IMAD.MOV.U32 R10, RZ, RZ, R4 ;  /* 0x000000ffff0a7224 */ /* 0x000fe200078e0004 */
[----:B------:R-:W-:Y:S02]  /*0690*/  SHF.R.S32.HI R4, RZ, 0x1f, R15 ;  /* 0x0000001fff047819 */ /* 0x000fe4000001140f */
[----:B------:R-:W-:Y:S01]  /*06a0*/  SHF.R.S32.HI R0, RZ, 0x6, R0 ;  /* 0x00000006ff007819 */ /* 0x000fe20000011400 */
[----:B------:R-:W-:Y:S01]  /*06b0*/  @!P0 IMAD.MOV R10, RZ, RZ, -R10 ;  /* 0x000000ffff0a8224 */ /* 0x000fe200078e0a0a */
[----:B------:R-:W-:Y:S02]  /*06c0*/  @!P1 LOP3.LUT R10, RZ, c[0x0][0x10], RZ, 0x33, !PT ;  /* 0x00000400ff0a9a12 */ /* 0x000fe400078e33ff */
[----:B------:R-:W-:-:S03]  /*06d0*/  LEA.HI R4, R4, R15, RZ, 0x6 ;  /* 0x0000000f04047211 */ /* 0x000fc600078f30ff */
[----:B------:R-:W-:Y:S01]  /*06e0*/  IMAD R196, R10, R7, RZ ;  /* 0x000000070ac47224 */ /* 0x000fe200078e02ff */
[----:B------:R-:W-:-:S03]  /*06f0*/  SHF.R.S32.HI R4, RZ, 0x6, R4 ;  /* 0x00000006ff047819 */ /* 0x000fc60000011404 */
[----:B------:R-:W-:Y:S01]  /*0700*/  IMAD.IADD R11, R10, 0x1, R196 ;  /* 0x000000010a0b7824 */ /* 0x000fe200078e02c4 */
[----:B------:R-:W-:-:S04]  /*0710*/  IMNMX R196, R196, R13, !PT ;  /* 0x0000000dc4c47217 */ /* 0x000fc80007800200 */
[----:B------:R-:W-:-:S04]  /*0720*/  IMNMX R11, R4, R11, PT ;  /* 0x0000000b040b7217 */ /* 0x000fc80003800200 */
        /* <DEDUP_REMOVED lines=11> */
[C---:B------:R-:W-:Y:S02]  /*07e0*/  IADD3 R8, R0.reuse, 0x18, RZ ;  /* 0x0000001800087810 */ /* 0x040fe40007ffe0ff */
[----:B------:R-:W-:Y:S01]  /*07f0*/  IADD3 R10, R0, 0x38, RZ ;  /* 0x00000038000a7810 */ /* 0x000fe20007ffe0ff */
[----:B------:R-:W-:Y:S02]  /*0800*/  IMAD.SHL.U32 R6, R3, 0x4, RZ ;  /* 0x0000000403067824 */ /* 0x000fe400078e00ff */
[--C-:B------:R-:W-:Y:S02]  /*0810*/  IMAD R3, R2, c[0x0][0x214], R89.reuse ;  /* 0x0000850002037a24 */ /* 0x100fe400078e0259 */
[----:B------:R-:W-:Y:S01]  /*0820*/  IMAD.IADD R89, R88, 0x1, -R89 ;  /* 0x0000000158597824 */ /* 0x000fe200078e0a59 */
[----:B------:R-:W-:Y:S01]  /*0830*/  SHF.R.S32.HI R7, RZ, 0x1f, R6 ;  /* 0x0000001fff077819 */ /* 0x000fe20000011406 */
[----:B------:R-:W-:Y:S01]  /*0840*/  IMAD R4, R3, c[0x0][0x22c], RZ ;  /* 0x00008b0003047a24 */ /* 0x000fe200078e02ff */
[----:B------:R-:W-:-:S02]  /*0850*/  SHF.R.S32.HI R5, RZ, 0x1f, R3 ;  /* 0x0000001fff057819 */ /* 0x000fc40000011403 */
[C---:B------:R-:W-:Y:S01]  /*0860*/  ISETP.GE.AND P3, PT, R0.reuse, R89, PT ;  /* 0x000000590000720c */ /* 0x040fe20003f66270 */
        /* <DEDUP_REMOVED lines=71> */
.L_x_6652:
[----:B------:R-:W-:Y:S01]  /*0ce0*/  ISETP.NE.U32.AND P1, PT, RZ, c[0x0][0x2c0], PT ;  /* 0x0000b000ff007a0c */ /* 0x000fe20003f25070 */
        /* <DEDUP_REMOVED lines=15> */
[----:B------:R-:W-:Y:S02]  /*0de0*/  @P1 SHF.L.U64.HI R7, R10, 0x2, R7 ;  /* 0x000000020a071819 */ /* 0x000fe40000010207 */
[----:B------:R1:W2:Y:S02]  /*0df0*/  R2UR UR6, R3 ;  /* 0x00000000030673c2 */ /* 0x0002a400000e0000 */
[----:B------:R-:W-:-:S02]  /*0e00*/  @P1 IADD3.X R205, R7, c[0x0][0x2c4], RZ, P0, !PT ;  /* 0x0000b10007cd1a10 */ /* 0x000fc400007fe4ff */
[----:B------:R-:W-:-:S04]  /*0e10*/  @P1 ISETP.NE.U32.AND P0, PT, R204, RZ, PT ;  /* 0x000000ffcc00120c */ /* 0x000fc80003f05070 */
[----:B------:R-:W-:-:S13]  /*0e20*/  @P1 ISETP.NE.AND.EX P3, PT, R205, RZ, PT, P0 ;  /* 0x000000ffcd00120c */ /* 0x000fda0003f65300 */
[----:B-12---:R-:W-:Y:S05]  /*0e30*/  @!P3 BRA `(.L_x_6653) ;  /* 0x000004900000b947 */ /* 0x006fea0003800000 */
[----:B------:R-:W1:Y:S01]  /*0e40*/  I2F.RP R7, UR6 ;  /* 0x0000000600077d06 */ /* 0x000e620008209400 */
[----:B------:R-:W-:-:S04]  /*0e50*/  LEA R3, R135, 0xffffffc0, 0x6 ;  /* 0xffffffc087037811 */ /* 0x000fc800078e30ff */
[----:B-----5:R-:W-:-:S03]  /*0e60*/  IABS R0, R3 ;  /* 0x0000000300007213 */ /* 0x020fc60000000000 */
[----:B-1----:R-:W1:Y:S02]  /*0e70*/  MUFU.RCP R4, R7 ;  /* 0x0000000700047308 */ /* 0x002e640000001000 */
[----:B-1----:R-:W-:-:S06]  /*0e80*/  IADD3 R4, R4, 0xffffffe, RZ ;  /* 0x0ffffffe04047810 */ /* 0x002fcc0007ffe0ff */
[----:B------:R-:W1:Y:S02]  /*0e90*/  F2I.FTZ.U32.TRUNC.NTZ R5, R4 ;  /* 0x0000000400057305 */ /* 0x000e64000021f000 */
[----:B-1----:R-:W-:Y:S02]  /*0ea0*/  IMAD.MOV R2, RZ, RZ, -R5 ;  /* 0x000000ffff027224 */ /* 0x002fe400078e0a05 */
[----:B------:R-:W-:Y:S02]  /*0eb0*/  IMAD.MOV.U32 R4, RZ, RZ, RZ ;  /* 0x000000ffff047224 */ /* 0x000fe400078e00ff */
[----:B------:R-:W-:-:S04]  /*0ec0*/  IMAD R2, R2, UR6, RZ ;  /* 0x0000000602027c24 */ /* 0x000fc8000f8e02ff */
[----:B------:R-:W-:Y:S01]  /*0ed0*/  IMAD.HI.U32 R2, R5, R2, R4 ;  /* 0x0000000205027227 */ /* 0x000fe200078e0004 */
[----:B------:R-:W-:-:S05]  /*0ee0*/  MOV R5, R0 ;  /* 0x0000000000057202 */ /* 0x000fca0000000f00 */
[----:B------:R-:W-:-:S04]  /*0ef0*/  IMAD.HI.U32 R2, R2, R5, RZ ;  /* 0x0000000502027227 */ /* 0x000fc800078e00ff */
[----:B------:R-:W-:-:S04]  /*0f00*/  IMAD.MOV R0, RZ, RZ, -R2 ;  /* 0x000000ffff007224 */ /* 0x000fc800078e0a02 */
[----:B------:R-:W-:-:S05]  /*0f10*/  IMAD R0, R0, UR6, R5 ;  /* 0x0000000600007c24 */ /* 0x000fca000f8e0205 */
[----:B------:R-:W-:-:S13]  /*0f20*/  ISETP.LT.U32.AND P1, PT, R0, UR6, PT ;  /* 0x0000000600007c0c */ /* 0x000fda000bf21070 */
[----:B------:R-:W-:Y:S02]  /*0f30*/  @!P1 IADD3 R0, R0, -UR6, RZ ;  /* 0x8000000600009c10 */ /* 0x000fe4000fffe0ff */
[----:B------:R-:W-:Y:S02]  /*0f40*/  @!P1 IADD3 R2, R2, 0x1, RZ ;  /* 0x0000000102029810 */ /* 0x000fe40007ffe0ff */
[----:B------:R-:W-:Y:S02]  /*0f50*/  ISETP.GE.U32.AND P2, PT, R0, UR6, PT ;  /* 0x0000000600007c0c */ /* 0x000fe4000bf46070 */
[----:B------:R-:W-:Y:S02]  /*0f60*/  LOP3.LUT R0, R3, c[0x0][0x2d0], RZ, 0x3c, !PT ;  /* 0x0000b40003007a12 */ /* 0x000fe400078e3cff */
[----:B------:R-:W-:Y:S02]  /*0f70*/  ISETP.NE.AND P1, PT, RZ, c[0x0][0x2d0], PT ;  /* 0x0000b400ff007a0c */ /* 0x000fe40003f25270 */
[----:B------:R-:W-:-:S07]  /*0f80*/  ISETP.GE.AND P0, PT, R0, RZ, PT ;  /* 0x000000ff0000720c */ /* 0x000fce0003f06270 */
[----:B------:R-:W-:-:S04]  /*0f90*/  @P2 IADD3 R2, R2, 0x1, RZ ;  /* 0x0000000102022810 */ /* 0x000fc80007ffe0ff */
[----:B------:R-:W-:-:S05]  /*0fa0*/  MOV R5, R2 ;  /* 0x0000000200057202 */ /* 0x000fca0000000f00 */
[----:B------:R-:W-:Y:S01]  /*0fb0*/  @!P0 IMAD.MOV R5, RZ, RZ, -R5 ;  /* 0x000000ffff058224 */ /* 0x000fe200078e0a05 */
[----:B------:R-:W-:-:S05]  /*0fc0*/  @!P1 LOP3.LUT R5, RZ, c[0x0][0x2d0], RZ, 0x33, !PT ;  /* 0x0000b400ff059a12 */ /* 0x000fca00078e33ff */
[----:B------:R-:W-:-:S06]  /*0fd0*/  IMAD.WIDE R12, R5, 0x4, R204 ;  /* 0x00000004050c7825 */ /* 0x000fcc00078e02cc */
[----:B------:R1:W2:Y:S01]  /*0fe0*/  LDG.E R12, [R12.64] ;  /* 0x0000000a0c0c7981 */ /* 0x0002a2000c1e1900 */
[----:B------:R-:W-:-:S04]  /*0ff0*/  IABS R0, c[0x0][0x1c8] ;  /* 0x0000720000007a13 */ /* 0x000fc80000000000 */
[----:B------:R-:W3:Y:S08]  /*1000*/  I2F.RP R7, R0 ;  /* 0x0000000000077306 */ /* 0x000ef00000209400 */
[----:B---3--:R-:W3:Y:S02]  /*1010*/  MUFU.RCP R10, R7 ;  /* 0x00000007000a7308 */ /* 0x008ee40000001000 */
[----:B---3--:R-:W-:-:S06]  /*1020*/  IADD3 R10, R10, 0xffffffe, RZ ;  /* 0x0ffffffe0a0a7810 */ /* 0x008fcc0007ffe0ff */
[----:B------:R-:W3:Y:S02]  /*1030*/  F2I.FTZ.U32.TRUNC.NTZ R11, R10 ;  /* 0x0000000a000b7305 */ /* 0x000ee4000021f000 */
[----:B---3--:R-:W-:Y:S01]  /*1040*/  IADD3 R2, RZ, -R11, RZ ;  /* 0x8000000bff027210 */ /* 0x008fe20007ffe0ff */
        /* <DEDUP_REMOVED lines=20> */
[----:B-1----:R-:W-:-:S08]  /*1190*/  IMAD R13, R3, c[0x0][0x19c], R0 ;  /* 0x00006700030d7a24 */ /* 0x002fd000078e0200 */
[----:B------:R-:W-:Y:S02]  /*11a0*/  @!P1 LOP3.LUT R8, RZ, c[0x0][0x1c8], RZ, 0x33, !PT ;  /* 0x00007200ff089a12 */ /* 0x000fe400078e33ff */
[----:B--2---:R-:W-:Y:S01]  /*11b0*/  SHF.R.S32.HI R5, RZ, 0x1f, R12 ;  /* 0x0000001fff057819 */ /* 0x004fe2000001140c */
[----:B------:R-:W-:-:S04]  /*11c0*/  IMAD.WIDE.U32 R14, R12, c[0x0][0x180], RZ ;  /* 0x000060000c0e7a25 */ /* 0x000fc800078e00ff */
[C---:B------:R-:W-:Y:S02]  /*11d0*/  IMAD R7, R5.reuse, c[0x0][0x180], RZ ;  /* 0x0000600005077a24 */ /* 0x040fe400078e02ff */
[----:B------:R-:W-:Y:S02]  /*11e0*/  IMAD R5, R5, c[0x0][0x188], RZ ;  /* 0x0000620005057a24 */ /* 0x000fe400078e02ff */
[C---:B------:R-:W-:Y:S01]  /*11f0*/  IMAD R2, R12.reuse, c[0x0][0x184], R7 ;  /* 0x000061000c027a24 */ /* 0x040fe200078e0207 */
[----:B------:R-:W-:Y:S01]  /*1200*/  SHF.R.S32.HI R7, RZ, 0x1f, R8 ;  /* 0x0000001fff077819 */ /* 0x000fe20000011408 */
[----:B------:R-:W-:-:S03]  /*1210*/  IMAD R5, R12, c[0x0][0x18c], R5 ;  /* 0x000063000c057a24 */ /* 0x000fc600078e0205 */
[----:B------:R-:W-:-:S05]  /*1220*/  IADD3 R15, R15, R2, RZ ;  /* 0x000000020f0f7210 */ /* 0x000fca0007ffe0ff */
[----:B------:R-:W-:-:S04]  /*1230*/  IMAD.WIDE.U32 R30, R3, c[0x0][0x198], R14 ;  /* 0x00006600031e7a25 */ /* 0x000fc800078e000e */
[----:B------:R-:W-:Y:S02]  /*1240*/  IMAD.IADD R31, R31, 0x1, R13 ;  /* 0x000000011f1f7824 */ /* 0x000fe400078e020d */
[----:B------:R-:W-:Y:S02]  /*1250*/  IMAD R15, R7, c[0x0][0x1b0], RZ ;  /* 0x00006c00070f7a24 */ /* 0x000fe400078e02ff */
[----:B------:R-:W-:-:S04]  /*1260*/  IMAD.WIDE.U32 R12, R12, c[0x0][0x188], RZ ;  /* 0x000062000c0c7a25 */ /* 0x000fc800078e00ff */
[C---:B------:R-:W-:Y:S01]  /*1270*/  IMAD R4, R8.reuse, c[0x0][0x1b4], R15 ;  /* 0x00006d0008047a24 */ /* 0x040fe200078e020f */
[----:B------:R-:W-:Y:S01]  /*1280*/  MOV R18, R12 ;  /* 0x0000000c00127202 */ /* 0x000fe20000000f00 */
[----:B------:R-:W-:-:S04]  /*1290*/  IMAD.WIDE.U32 R30, R8, c[0x0][0x1b0], R30 ;  /* 0x00006c00081e7a25 */ /* 0x000fc800078e001e */
[----:B------:R-:W-:Y:S01]  /*12a0*/  IMAD.IADD R5, R13, 0x1, R5 ;  /* 0x000000010d057824 */ /* 0x000fe200078e0205 */
[----:B------:R-:W-:Y:S01]  /*12b0*/  IADD3 R4, R31, R4, RZ ;  /* 0x000000041f047210 */ /* 0x000fe20007ffe0ff */
[----:B------:R-:W-:Y:S05]  /*12c0*/  BRA `(.L_x_6654) ;  /* 0x0000046000007947 */ /* 0x000fea0003800000 */
.L_x_6653:
[----:B------:R-:W-:-:S13]  /*12d0*/  ISETP.NE.AND P4, PT, R5, -0x1, PT ;  /* 0xffffffff0500780c */ /* 0x000fda0003f85270 */
        /* <DEDUP_REMOVED lines=14> */
.L_x_6655:
[----:B------:R-:W-:Y:S01]  /*13c0*/  IABS R8, c[0x0][0x1c8] ;  /* 0x0000720000087a13 */ /* 0x000fe20000000000 */
[----:B------:R-:W-:-:S03]  /*13d0*/  @P4 IMAD.IADD R5, R2, 0x1, R5 ;  /* 0x0000000102054824 */ /* 0x000fc600078e0205 */
[----:B------:R-:W1:Y:S08]  /*13e0*/  I2F.RP R14, R8 ;  /* 0x00000008000e7306 */ /* 0x000e700000209400 */
[----:B-1----:R-:W1:Y:S02]  /*13f0*/  MUFU.RCP R12, R14 ;  /* 0x0000000e000c7308 */ /* 0x002e640000001000 */
[----:B-1----:R-:W-:-:S06]  /*1400*/  IADD3 R12, R12, 0xffffffe, RZ ;  /* 0x0ffffffe0c0c7810 */ /* 0x002fcc0007ffe0ff */
[----:B------:R-:W1:Y:S02]  /*1410*/  F2I.FTZ.U32.TRUNC.NTZ R13, R12 ;  /* 0x0000000c000d7305 */ /* 0x000e64000021f000 */
[----:B-1----:R-:W-:Y:S02]  /*1420*/  IMAD.MOV R3, RZ, RZ, -R13 ;  /* 0x000000ffff037224 */ /* 0x002fe400078e0a0d */
[----:B------:R-:W-:Y:S02]  /*1430*/  IMAD.MOV.U32 R12, RZ, RZ, RZ ;  /* 0x000000ffff0c7224 */ /* 0x000fe400078e00ff */
[----:B------:R-:W-:Y:S01]  /*1440*/  IMAD R4, R3, R8, RZ ;  /* 0x0000000803047224 */ /* 0x000fe200078e02ff */
[----:B------:R-:W-:-:S03]  /*1450*/  IABS R3, R19 ;  /* 0x0000001300037213 */ /* 0x000fc60000000000 */
[----:B------:R-:W-:Y:S01]  /*1460*/  IMAD.HI.U32 R4, R13, R4, R12 ;  /* 0x000000040d047227 */ /* 0x000fe200078e000c */
[----:B------:R-:W-:Y:S02]  /*1470*/  MOV R11, R3 ;  /* 0x00000003000b7202 */ /* 0x000fe40000000f00 */
[----:B------:R-:W-:Y:S01]  /*1480*/  MOV R13, R7 ;  /* 0x00000007000d7202 */ /* 0x000fe20000000f00 */
[----:B------:R-:W-:Y:S02]  /*1490*/  IMAD.MOV.U32 R12, RZ, RZ, R10 ;  /* 0x000000ffff0c7224 */ /* 0x000fe400078e000a */
        /* <DEDUP_REMOVED lines=14> */
[----:B------:R-:W-:Y:S02]  /*1580*/  IMAD.MOV.U32 R30, RZ, RZ, R12 ;  /* 0x000000ffff1e7224 */ /* 0x000fe400078e000c */
[----:B------:R-:W-:Y:S02]  /*1590*/  IMAD.MOV.U32 R8, RZ, RZ, R4 ;  /* 0x000000ffff087224 */ /* 0x000fe400078e0004 */
[----:B------:R-:W-:-:S03]  /*15a0*/  IMAD R4, R11, c[0x0][0x198], RZ ;  /* 0x000066000b047a24 */ /* 0x000fc600078e02ff */
[----:B------:R-:W-:Y:S01]  /*15b0*/  @!P1 IADD3 R8, -R8, RZ, RZ ;  /* 0x000000ff08089210 */ /* 0x000fe20007ffe1ff */
[----:B------:R-:W-:Y:S01]  /*15c0*/  IMAD R15, R3, c[0x0][0x19c], R4 ;  /* 0x00006700030f7a24 */ /* 0x000fe200078e0204 */
[----:B------:R-:W-:-:S04]  /*15d0*/  @!P0 LOP3.LUT R8, RZ, c[0x0][0x1c8], RZ, 0x33, !PT ;  /* 0x00007200ff088a12 */ /* 0x000fc800078e33ff */
[----:B------:R-:W-:Y:S02]  /*15e0*/  SHF.R.S32.HI R7, RZ, 0x1f, R8 ;  /* 0x0000001fff077819 */ /* 0x000fe40000011408 */
[----:B------:R-:W-:Y:S01]  /*15f0*/  IADD3 R31, R13, R15, RZ ;  /* 0x0000000f0d1f7210 */ /* 0x000fe20007ffe0ff */
[----:B------:R-:W-:-:S04]  /*1600*/  @P4 IMAD.WIDE.U32 R14, R5, c[0x0][0x1a0], RZ ;  /* 0x00006800050e4a25 */ /* 0x000fc800078e00ff */
[----:B------:R-:W-:Y:S01]  /*1610*/  IMAD R13, R7, c[0x0][0x1b0], RZ ;  /* 0x00006c00070d7a24 */ /* 0x000fe200078e02ff */
[----:B------:R-:W-:Y:S01]  /*1620*/  @P4 MOV R18, R14 ;  /* 0x0000000e00124202 */ /* 0x000fe20000000f00 */
[----:B------:R-:W-:-:S04]  /*1630*/  IMAD.WIDE.U32 R30, R8, c[0x0][0x1b0], R30 ;  /* 0x00006c00081e7a25 */ /* 0x000fc800078e001e */
[----:B------:R-:W-:Y:S02]  /*1640*/  IMAD R4, R8, c[0x0][0x1b4], R13 ;  /* 0x00006d0008047a24 */ /* 0x000fe400078e020d */
[----:B------:R-:W-:Y:S02]  /*1650*/  @P4 IMAD R5, R5, c[0x0][0x1a4], R15 ;  /* 0x0000690005054a24 */ /* 0x000fe400078e020f */
        /* <DEDUP_REMOVED lines=13> */
.L_x_6654:
[----:B------:R-:W-:Y:S01]  /*1730*/  ISETP.NE.AND P0, PT, R9, -0x1, PT ;  /* 0xffffffff0900780c */ /* 0x000fe20003f05270 */
[----:B------:R-:W-:Y:S01]  /*1740*/  IMAD.IADD R195, R88, 0x1, -R89 ;  /* 0x0000000158c37824 */ /* 0x000fe200078e0a59 */
[----:B------:R-:W-:Y:S01]  /*1750*/  SHF.R.S32.HI R87, RZ, 0x1f, R84 ;  /* 0x0000001fff577819 */ /* 0x000fe20000011454 */
[----:B------:R-:W-:Y:S01]  /*1760*/  ULDC UR8, c[0x0][0x198] ;  /* 0x0000660000087ab9 */ /* 0x000fe20000000800 */
[----:B------:R-:W-:Y:S01]  /*1770*/  SHF.R.S32.HI R2, RZ, 0x1f, R19 ;  /* 0x0000001fff027819 */ /* 0x000fe20000011413 */
[----:B------:R-:W-:Y:S01]  /*1780*/  UIMAD.WIDE.U32 UR4, UR8, 0x20, URZ ;  /* 0x00000020080478a5 */ /* 0x000fe2000f8e003f */
[----:B------:R-:W-:Y:S01]  /*1790*/  LEA.HI R13, R87, R84, RZ, 0x3 ;  /* 0x00000054570d7211 */ /* 0x000fe200078f18ff */
[----:B------:R-:W-:Y:S01]  /*17a0*/  IMAD R7, R7, c[0x0][0x1b8], RZ ;  /* 0x00006e0007077a24 */ /* 0x000fe200078e02ff */
[----:B------:R-:W-:Y:S01]  /*17b0*/  IADD3 R201, R135, -0x1, RZ ;  /* 0xffffffff87c97810 */ /* 0x000fe20007ffe0ff */
[----:B------:R-:W-:Y:S01]  /*17c0*/  IMAD R2, R2, c[0x0][0x1a8], RZ ;  /* 0x00006a0002027a24 */ /* 0x000fe200078e02ff */
[----:B------:R-:W-:Y:S01]  /*17d0*/  SHF.R.S32.HI R16, RZ, 0x3, R13 ;  /* 0x00000003ff107819 */ /* 0x000fe2000001140d */
[----:B------:R-:W-:Y:S01]  /*17e0*/  IMAD R7, R8, c[0x0][0x1bc], R7 ;  /* 0x00006f0008077a24 */ /* 0x000fe200078e0207 */
[----:B------:R-:W-:Y:S01]  /*17f0*/  LOP3.LUT R13, R13, 0xfffffff8, RZ, 0xc0, !PT ;  /* 0xfffffff80d0d7812 */ /* 0x000fe200078ec0ff */
[----:B------:R-:W-:Y:S01]  /*1800*/  @P0 IMAD.WIDE.U32 R24, R9, c[0x0][0x190], RZ ;  /* 0x0000640009180a25 */ /* 0x000fe200078e00ff */
[----:B------:R-:W-:-:S02]  /*1810*/  @!P0 SHF.R.S32.HI R15, RZ, 0x1f, R200 ;  /* 0x0000001fff0f8819 */ /* 0x000fc400000114c8 */
[----:B------:R-:W-:Y:S01]  /*1820*/  IADD3 R14, R16, 0x10, RZ ;  /* 0x00000010100e7810 */ /* 0x000fe20007ffe0ff */
[----:B------:R-:W-:Y:S01]  /*1830*/  @!P0 IMAD.WIDE.U32 R20, R200, c[0x0][0x178], RZ ;  /* 0x00005e00c8148a25 */ /* 0x000fe200078e00ff */
[C---:B------:R-:W-:Y:S02]  /*1840*/  IADD3 R10, R16.reuse, 0x30, RZ ;  /* 0x00000030100a7810 */ /* 0x040fe40007ffe0ff */
[----:B------:R-:W-:Y:S01]  /*1850*/  SHF.R.S32.HI R17, RZ, 0x1f, R16 ;  /* 0x0000001fff117819 */ /* 0x000fe20000011410 */
[----:B------:R-:W-:Y:S01]  /*1860*/  @!P0 IMAD R15, R15, c[0x0][0x178], RZ ;  /* 0x00005e000f0f8a24 */ /* 0x000fe200078e02ff */
[C---:B------:R-:W-:Y:S01]  /*1870*/  IADD3 R12, R16.reuse, 0x20, RZ ;  /* 0x00000020100c7810 */ /* 0x040fe20007ffe0ff */
[----:B------:R-:W-:Y:S01]  /*1880*/  @P0 IMAD R9, R9, c[0x0][0x194], R25 ;  /* 0x0000650009090a24 */ /* 0x000fe200078e0219 */
[-C--:B------:R-:W-:Y:S01]  /*1890*/  ISETP.GE.AND P6, PT, R16, R195.reuse, PT ;  /* 0x000000c31000720c */ /* 0x080fe20003fc6270 */
[----:B-----5:R-:W-:Y:S01]  /*18a0*/  @!P0 IMAD R0, R200, c[0x0][0x17c], R15 ;  /* 0x00005f00c8008a24 */ /* 0x020fe200078e020f */
[-C--:B------:R-:W-:Y:S01]  /*18b0*/  ISETP.GE.AND P5, PT, R12, R195.reuse, PT ;  /* 0x000000c30c00720c */ /* 0x080fe20003fa6270 */
[----:B------:R-:W-:Y:S01]  /*18c0*/  @!P0 IMAD.MOV.U32 R24, RZ, RZ, R20 ;  /* 0x000000ffff188224 */ /* 0x000fe200078e0014 */
[----:B------:R-:W-:Y:S01]  /*18d0*/  LEA.HI R15, R87, R84, RZ, 0x6 ;  /* 0x00000054570f7211 */ /* 0x000fe200078f30ff */
[----:B------:R-:W-:Y:S01]  /*18e0*/  @!P0 IMAD.IADD R9, R21, 0x1, R0 ;  /* 0x0000000115098824 */ /* 0x000fe200078e0200 */
[----:B------:R-:W-:Y:S01]  /*18f0*/  ISETP.GE.AND P0, PT, R14, R195, PT ;  /* 0x000000c30e00720c */ /* 0x000fe20003f06270 */
[----:B------:R-:W-:-:S02]  /*1900*/  IMAD.IADD R0, R84, 0x1, -R13 ;  /* 0x0000000154007824 */ /* 0x000fc400078e0a0d */
[----:B------:R-:W-:Y:S02]  /*1910*/  IMAD.SHL.U32 R13, R16, 0x40, RZ ;  /* 0x00000040100d7824 */ /* 0x000fe400078e00ff */
[----:B------:R-:W-:Y:S02]  /*1920*/  IMAD.SHL.U32 R22, R0, 0x8, RZ ;  /* 0x0000000800167824 */ /* 0x000fe400078e00ff */
[----:B------:R-:W-:Y:S01]  /*1930*/  IMAD.WIDE R32, R33, 0x40, R16 ;  /* 0x0000004021207825 */ /* 0x000fe200078e0210 */
[----:B------:R-:W-:Y:S02]  /*1940*/  LOP3.LUT R13, R13, 0x1c0, RZ, 0xc0, !PT ;  /* 0x000001c00d0d7812 */ /* 0x000fe400078ec0ff */
[----:B------:R-:W-:Y:S01]  /*1950*/  IADD3 R24, P4, R22, R24, RZ ;  /* 0x0000001816187210 */ /* 0x000fe20007f9e0ff */
[----:B------:R-:W-:Y:S01]  /*1960*/  IMAD R2, R19, c[0x0][0x1ac], R2 ;  /* 0x00006b0013027a24 */ /* 0x000fe200078e0202 */
[----:B------:R-:W-:Y:S01]  /*1970*/  SHF.R.S32.HI R20, RZ, 0x1f, R22 ;  /* 0x0000001fff147819 */ /* 0x000fe20000011416 */
[----:B------:R-:W-:Y:S01]  /*1980*/  IMAD.SHL.U32 R210, R84, 0x2, RZ ;  /* 0x0000000254d27824 */ /* 0x000fe200078e00ff */
[----:B------:R-:W-:-:S02]  /*1990*/  IADD3 R18, P1, R22, R18, RZ ;  /* 0x0000001216127210 */ /* 0x000fc40007f3e0ff */
[----:B------:R-:W-:Y:S01]  /*19a0*/  IADD3 R30, P2, R22, R30, RZ ;  /* 0x0000001e161e7210 */ /* 0x000fe20007f5e0ff */
[----:B------:R-:W-:Y:S01]  /*19b0*/  IMAD.X R25, R20, 0x1, R9, P4 ;  /* 0x0000000114197824 */ /* 0x000fe200020e0609 */
[----:B------:R-:W-:Y:S02]  /*19c0*/  ISETP.GE.AND P4, PT, R10, R195, PT ;  /* 0x000000c30a00720c */ /* 0x000fe40003f86270 */
[----:B------:R-:W-:Y:S01]  /*19d0*/  LOP3.LUT R22, R13, 0x38, R22, 0xf8, !PT ;  /* 0x000000380d167812 */ /* 0x000fe200078ef816 */
[----:B------:R-:W-:Y:S01]  /*19e0*/  IMAD.WIDE.U32 R34, R19, c[0x0][0x1a8], R24 ;  /* 0x00006a0013227a25 */ /* 0x000fe200078e0018 */
[----:B------:R-:W-:Y:S02]  /*19f0*/  SHF.R.U32.HI R13, RZ, 0x3, R13 ;  /* 0x00000003ff0d7819 */ /* 0x000fe4000001160d */
[----:B------:R-:W-:Y:S01]  /*1a00*/  LOP3.LUT R210, R210, 0x6, RZ, 0xc0, !PT ;  /* 0x00000006d2d27812 */ /* 0x000fe200078ec0ff */
[----:B------:R-:W-:Y:S01]  /*1a10*/  IMAD.X R19, R20, 0x1, R5, P1 ;  /* 0x0000000114137824 */ /* 0x000fe200008e0605 */
[----:B------:R-:W-:Y:S01]  /*1a20*/  @!P0 IADD3 R26, P1, R32, 0x10, RZ ;  /* 0x00000010201a8810 */ /* 0x000fe20007f3e0ff */
[----:B------:R-:W-:Y:S01]  /*1a30*/  IMAD.X R31, R20, 0x1, R4, P2 ;  /* 0x00000001141f7824 */ /* 0x000fe200010e0604 */
[----:B------:R-:W-:Y:S01]  /*1a40*/  LOP3.LUT R13, R22, R13, RZ, 0x3c, !PT ;  /* 0x0000000d160d7212 */ /* 0x000fe200078e3cff */
[----:B------:R-:W-:Y:S01]  /*1a50*/  IMAD.SHL.U32 R22, R15, 0x8, RZ ;  /* 0x000000080f167824 */ /* 0x000fe200078e00ff */
[C---:B------:R-:W-:Y:S01]  /*1a60*/  @!P5 IADD3 R20, P2, R32.reuse, 0x20, RZ ;  /* 0x000000202014d810 */ /* 0x040fe20007f5e0ff */
[----:B------:R-:W-:Y:S01]  /*1a70*/  @!P0 IMAD.X R9, RZ, RZ, R33, P1 ;  /* 0x000000ffff098224 */ /* 0x000fe200008e0621 */
[----:B------:R-:W-:Y:S01]  /*1a80*/  @!P4 IADD3 R15, P1, R32, 0x30, RZ ;  /* 0x00000030200fc810 */ /* 0x000fe20007f3e0ff */
[----:B------:R-:W-:Y:S01]  /*1a90*/  @!P6 IMAD R5, R33, c[0x0][0x190], RZ ;  /* 0x000064002105ea24 */ /* 0x000fe200078e02ff */
[----:B------:R-:W-:Y:S01]  /*1aa0*/  LOP3.LUT R203, R13, 0xfffffe00, R22, 0xf8, !PT ;  /* 0xfffffe000dcb7812 */ /* 0x000fe200078ef816 */
[----:B------:R-:W-:-:S02]  /*1ab0*/  IMAD.IADD R35, R35, 0x1, R2 ;  /* 0x0000000123237824 */ /* 0x000fc400078e0202 */
[----:B------:R-:W-:Y:S01]  /*1ac0*/  @!P4 IMAD.X R13, RZ, RZ, R33, P1 ;  /* 0x000000ffff0dc224 */ /* 0x000fe200008e0621 */
[----:B------:R-:W-:Y:S01]  /*1ad0*/  IADD3 R144, P1, R16, R3, RZ ;  /* 0x0000000310907210 */ /* 0x000fe20007f3e0ff */
[----:B------:R-:W-:Y:S02]  /*1ae0*/  @!P6 IMAD R5, R32, c[0x0][0x194], R5 ;  /* 0x000065002005ea24 */ /* 0x000fe400078e0205 */
[----:B------:R-:W-:Y:S02]  /*1af0*/  @!P5 IMAD.X R21, RZ, RZ, R33, P2 ;  /* 0x000000ffff15d224 */ /* 0x000fe400010e0621 */
[----:B------:R-:W-:Y:S02]  /*1b00*/  @!P0 IMAD R9, R9, c[0x0][0x190], RZ ;  /* 0x0000640009098a24 */ /* 0x000fe400078e02ff */
[----:B------:R-:W-:Y:S02]  /*1b10*/  @!P0 IMAD.MOV.U32 R22, RZ, RZ, R34 ;  /* 0x000000ffff168224 */ /* 0x000fe400078e0022 */
[----:B------:R-:W-:-:S02]  /*1b20*/  @!P0 IMAD.MOV.U32 R23, RZ, RZ, R35 ;  /* 0x000000ffff178224 */ /* 0x000fc400078e0023 */
[----:B------:R-:W-:-:S04]  /*1b30*/  @!P6 IMAD.WIDE.U32 R32, R32, c[0x0][0x190], R34 ;  /* 0x000064002020ea25 */ /* 0x000fc800078e0022 */
[C---:B------:R-:W-:Y:S02]  /*1b40*/  @!P0 IMAD R9, R26.reuse, c[0x0][0x194], R9 ;  /* 0x000065001a098a24 */ /* 0x040fe400078e0209 */
[----:B------:R-:W-:-:S04]  /*1b50*/  @!P0 IMAD.WIDE.U32 R26, R26, c[0x0][0x190], R22 ;  /* 0x000064001a1a8a25 */ /* 0x000fc800078e0016 */
[----:B------:R-:W-:Y:S01]  /*1b60*/  IMAD.X R4, R17, 0x1, R11, P1 ;  /* 0x0000000111047824 */ /* 0x000fe200008e060b */
[C---:B------:R-:W-:Y:S01]  /*1b70*/  @!P6 LEA R22, P1, R32.reuse, c[0x0][0x160], 0x1 ;  /* 0x000058002016ea11 */ /* 0x040fe200078208ff */
[----:B------:R-:W-:Y:S02]  /*1b80*/  @!P6 IMAD.IADD R5, R33, 0x1, R5 ;  /* 0x000000012105e824 */ /* 0x000fe400078e0205 */
[----:B------:R-:W-:Y:S02]  /*1b90*/  IMAD.SHL.U32 R3, R201, 0x40, RZ ;  /* 0x00000040c9037824 */ /* 0x000fe400078e00ff */
[----:B------:R-:W-:Y:S01]  /*1ba0*/  @!P5 IMAD.MOV.U32 R28, RZ, RZ, R34 ;  /* 0x000000ffff1cd224 */ /* 0x000fe200078e0022 */
[----:B------:R-:W-:Y:S01]  /*1bb0*/  @!P6 LEA.HI.X R23, R32, c[0x0][0x164], R5, 0x1, P1 ;  /* 0x000059002017ea11 */ /* 0x000fe200008f0c05 */
[----:B------:R-:W-:Y:S02]  /*1bc0*/  @!P5 IMAD.MOV.U32 R29, RZ, RZ, R35 ;  /* 0x000000ffff1dd224 */ /* 0x000fe400078e0023 */
[----:B------:R-:W-:-:S02]  /*1bd0*/  @!P5 IMAD R21, R21, c[0x0][0x190], RZ ;  /* 0x000064001515da24 */ /* 0x000fc400078e02ff */
[----:B------:R-:W-:Y:S01]  /*1be0*/  @!P4 IMAD.MOV.U32 R24, RZ, RZ, R34 ;  /* 0x000000ffff18c224 */ /* 0x000fe200078e0022 */
[----:B------:R-:W-:Y:S01]  /*1bf0*/  @!P0 LEA R34, P2, R26, c[0x0][0x160], 0x1 ;  /* 0x000058001a228a11 */ /* 0x000fe200078408ff */
[----:B------:R-:W-:Y:S02]  /*1c00*/  @!P0 IMAD.IADD R9, R27, 0x1, R9 ;  /* 0x000000011b098824 */ /* 0x000fe400078e0209 */
[----:B------:R-:W-:Y:S02]  /*1c10*/  IMAD.IADD R5, R6, 0x1, -R3 ;  /* 0x0000000106057824 */ /* 0x000fe400078e0a03 */
[C---:B------:R-:W-:Y:S02]  /*1c20*/  @!P5 IMAD R2, R20.reuse, c[0x0][0x194], R21 ;  /* 0x000065001402da24 */ /* 0x040fe400078e0215 */
[----:B------:R-:W-:-:S04]  /*1c30*/  @!P5 IMAD.WIDE.U32 R28, R20, c[0x0][0x190], R28 ;  /* 0x00006400141cda25 */ /* 0x000fc800078e001c */
[----:B------:R-:W-:Y:S01]  /*1c40*/  @!P4 IMAD.MOV.U32 R25, RZ, RZ, R35 ;  /* 0x000000ffff19c224 */ /* 0x000fe200078e0023 */
[----:B------:R-:W-:Y:S01]  /*1c50*/  @!P0 LEA.HI.X R35, R26, c[0x0][0x164], R9, 0x1, P2 ;  /* 0x000059001a238a11 */ /* 0x000fe200010f0c09 */
[----:B------:R-:W-:Y:S01]  /*1c60*/  @!P4 IMAD R20, R13, c[0x0][0x190], RZ ;  /* 0x000064000d14ca24 */ /* 0x000fe200078e02ff */
[----:B------:R-:W-:Y:S01]  /*1c70*/  ISETP.GE.AND P2, PT, R14, R5, PT ;  /* 0x000000050e00720c */ /* 0x000fe20003f46270 */
[----:B------:R-:W-:Y:S01]  /*1c80*/  IMAD.SHL.U32 R203, R203, 0x2, RZ ;  /* 0x00000002cbcb7824 */ /* 0x000fe200078e00ff */
[C---:B------:R-:W-:Y:S01]  /*1c90*/  @!P5 LEA R32, P1, R28.reuse, c[0x0][0x160], 0x1 ;  /* 0x000058001c20da11 */ /* 0x040fe200078208ff */
[----:B------:R-:W-:Y:S01]  /*1ca0*/  @!P5 IMAD.IADD R2, R29, 0x1, R2 ;  /* 0x000000011d02d824 */ /* 0x000fe200078e0202 */
[----:B------:R-:W-:Y:S01]  /*1cb0*/  LEA.HI R13, R87, R84, RZ, 0x4 ;  /* 0x00000054570d7211 */ /* 0x000fe200078f20ff */
[C---:B------:R-:W-:Y:S01]  /*1cc0*/  @!P4 IMAD R20, R15.reuse, c[0x0][0x194], R20 ;  /* 0x000065000f14ca24 */ /* 0x040fe200078e0214 */
[----:B------:R-:W-:Y:S01]  /*1cd0*/  @!PT LDS RZ, [RZ] ;  /* 0x00000000fffff984 */ /* 0x000fe20000000800 */
[----:B------:R-:W-:Y:S01]  /*1ce0*/  @!PT LDS RZ, [RZ] ;  /* 0x00000000fffff984 */ /* 0x000fe20000000800 */
[----:B------:R-:W-:Y:S01]  /*1cf0*/  @!PT LDS RZ, [RZ] ;  /* 0x00000000fffff984 */ /* 0x000fe20000000800 */
[----:B------:R1:W-:Y:S01]  /*1d00*/  @!P6 LDGSTS.E.BYPASS.LTC128B.128 [R203], [R22.64] ;  /* 0x0000000016cbefae */ /* 0x0003e2000b901d4a */
[----:B------:R-:W-:Y:S01]  /*1d10*/  @!P4 IMAD.WIDE.U32 R24, R15, c[0x0][0x190], R24 ;  /* 0x000064000f18ca25 */ /* 0x000fe200078e0018 */
[----:B------:R-:W-:-:S02]  /*1d20*/  @!P5 LEA.HI.X R33, R28, c[0x0][0x164], R2, 0x1, P1 ;  /* 0x000059001c21da11 */ /* 0x000fc400008f0c02 */
[----:B------:R1:W-:Y:S01]  /*1d30*/  @!P6 LDGSTS.E.BYPASS.LTC128B.128 [R203+0x2000], [R22.64+0x80] ;  /* 0x0200008016cbefae */ /* 0x0003e2000b901d4a */
[----:B------:R-:W-:Y:S01]  /*1d40*/  IMAD R11, R17, c[0x0][0x198], RZ ;  /* 0x00006600110b7a24 */ /* 0x000fe200078e02ff */
[----:B------:R-:W-:Y:S01]  /*1d50*/  @!P4 LEA R26, P1, R24, c[0x0][0x160], 0x1 ;  /* 0x00005800181aca11 */ /* 0x000fe200078208ff */
[C---:B------:R-:W-:Y:S01]  /*1d60*/  IMAD.WIDE.U32 R30, R16.reuse, c[0x0][0x198], R30 ;  /* 0x00006600101e7a25 */ /* 0x040fe200078e001e */
[----:B------:R1:W-:Y:S01]  /*1d70*/  @!P6 LDGSTS.E.BYPASS.LTC128B.128 [R203+0x4000], [R22.64+0x100] ;  /* 0x0400010016cbefae */ /* 0x0003e2000b901d4a */
[CC--:B------:R-:W-:Y:S02]  /*1d80*/  ISETP.GE.AND P6, PT, R16.reuse, R5.reuse, PT ;  /* 0x000000051000720c */ /* 0x0c0fe40003fc6270 */
[----:B------:R-:W-:Y:S01]  /*1d90*/  @!P4 IMAD.IADD R20, R25, 0x1, R20 ;  /* 0x000000011914c824 */ /* 0x000fe200078e0214 */
[----:B------:R2:W-:Y:S01]  /*1da0*/  @!P0 LDGSTS.E.BYPASS.LTC128B.128 [R203+0x800], [R34.64] ;  /* 0x0080000022cb8fae */ /* 0x0005e2000b901d4a */
[----:B------:R-:W-:Y:S01]  /*1db0*/  IMAD R11, R16, c[0x0][0x19c], R11 ;  /* 0x00006700100b7a24 */ /* 0x000fe200078e020b */
[----:B------:R-:W-:Y:S01]  /*1dc0*/  LEA.HI R87, R87, R84, RZ, 0x5 ;  /* 0x0000005457577211 */ /* 0x000fe200078f28ff */
[----:B------:R-:W-:Y:S01]  /*1dd0*/  IMAD.MOV.U32 R2, RZ, RZ, R30 ;  /* 0x000000ffff027224 */ /* 0x000fe200078e001e */
[----:B------:R2:W-:Y:S01]  /*1de0*/  @!P0 LDGSTS.E.BYPASS.LTC128B.128 [R203+0x2800], [R34.64+0x80] ;  /* 0x0280008022cb8fae */ /* 0x0005e2000b901d4a */
[----:B------:R-:W-:Y:S01]  /*1df0*/  IMAD.U32 R9, RZ, RZ, UR8 ;  /* 0x00000008ff097e24 */ /* 0x000fe2000f8e00ff */
[----:B------:R-:W-:Y:S01]  /*1e00*/  @!P4 LEA.HI.X R27, R24, c[0x0][0x164], R20, 0x1, P1 ;  /* 0x00005900181bca11 */ /* 0x000fe200008f0c14 */
[----:B------:R-:W-:Y:S01]  /*1e10*/  IMAD.IADD R133, R31, 0x1, R11 ;  /* 0x000000011f857824 */ /* 0x000fe200078e020b */
[----:B------:R2:W-:Y:S01]  /*1e20*/  @!P0 LDGSTS.E.BYPASS.LTC128B.128 [R203+0x4800], [R34.64+0x100] ;  /* 0x0480010022cb8fae */ /* 0x0005e2000b901d4a */
[----:B------:R-:W-:Y:S01]  /*1e30*/  ISETP.GE.AND P0, PT, R12, R5, PT ;  /* 0x000000050c00720c */ /* 0x000fe20003f06270 */
[----:B------:R-:W-:Y:S01]  /*1e40*/  IMAD.MOV.U32 R11, RZ, RZ, c[0x0][0x19c] ;  /* 0x00006700ff0b7624 */ /* 0x000fe200078e00ff */
[----:B------:R-:W-:Y:S01]  /*1e50*/  @!P2 LEA R9, P1, R9, R2, 0x4 ;  /* 0x000000020909a211 */ /* 0x000fe200078220ff */
[----:B------:R-:W-:Y:S01]  /*1e60*/  IMAD.U32 R20, RZ, RZ, UR8 ;  /* 0x00000008ff147e24 */ /* 0x000fe2000f8e00ff */
[----:B------:R2:W-:Y:S01]  /*1e70*/  @!P5 LDGSTS.E.BYPASS.LTC128B.128 [R203+0x1000], [R32.64] ;  /* 0x0100000020cbdfae */ /* 0x0005e2000b901d4a */
[----:B------:R-:W-:Y:S01]  /*1e80*/  IMAD.WIDE.U32 R18, R8, c[0x0][0x1b8], R18 ;  /* 0x00006e0008127a25 */ /* 0x000fe200078e0012 */
[----:B------:R-:W-:-:S02]  /*1e90*/  SHF.R.S32.HI R86, RZ, 0x5, R87 ;  /* 0x00000005ff567819 */ /* 0x000fc40000011457 */
[----:B------:R-:W-:Y:S01]  /*1ea0*/  @!P2 LEA.HI.X R20, R20, R133, R11, 0x4, P1 ;  /* 0x000000851414a211 */ /* 0x000fe200008f240b */
[----:B------:R2:W-:Y:S01]  /*1eb0*/  @!P5 LDGSTS.E.BYPASS.LTC128B.128 [R203+0x3000], [R32.64+0x80] ;  /* 0x0300008020cbdfae */ /* 0x0005e2000b901d4a */
[----:B------:R-:W-:Y:S01]  /*1ec0*/  @!P2 LEA R24, P1, R9, c[0x0][0x168], 0x1 ;  /* 0x00005a000918aa11 */ /* 0x000fe200078208ff */
[----:B------:R-:W-:Y:S01]  /*1ed0*/  IMAD.SHL.U32 R8, R0, 0x40, RZ ;  /* 0x0000004000087824 */ /* 0x000fe200078e00ff */
[----:B------:R-:W-:Y:S01]  /*1ee0*/  LOP3.LUT R87, R87, 0xffffffe0, RZ, 0xc0, !PT ;  /* 0xffffffe057577812 */ /* 0x000fe200078ec0ff */
[----:B------:R2:W-:Y:S01]  /*1ef0*/  @!P5 LDGSTS.E.BYPASS.LTC128B.128 [R203+0x5000], [R32.64+0x100] ;  /* 0x0500010020cbdfae */ /* 0x0005e2000b901d4a */
[----:B------:R-:W-:Y:S01]  /*1f00*/  @!P2 LEA.HI.X R25, R9, c[0x0][0x16c], R20, 0x1, P1 ;  /* 0x00005b000919aa11 */ /* 0x000fe200008f0c14 */
[----:B------:R-:W-:Y:S01]  /*1f10*/  IMAD.SHL.U32 R20, R11, 0x20, RZ ;  /* 0x000000200b147824 */ /* 0x000fe200078e00ff */
[----:B------:R-:W-:Y:S01]  /*1f20*/  @!P0 IADD3 R9, P1, R2, UR4, RZ ;  /* 0x0000000402098c10 */ /* 0x000fe2000ff3e0ff */
[----:B------:R3:W-:Y:S01]  /*1f30*/  @!P4 LDGSTS.E.BYPASS.LTC128B.128 [R203+0x1800], [R26.64] ;  /* 0x018000001acbcfae */ /* 0x0007e2000b901d4a */
[----:B------:R-:W-:Y:S01]  /*1f40*/  ISETP.GE.AND P5, PT, R14, R5, PT ;  /* 0x000000050e00720c */ /* 0x000fe20003fa6270 */
[----:B------:R-:W-:Y:S01]  /*1f50*/  IMAD.IADD R19, R19, 0x1, R7 ;  /* 0x0000000113137824 */ /* 0x000fe200078e0207 */
[----:B------:R-:W-:Y:S01]  /*1f60*/  @!P0 IADD3.X R20, R133, UR5, R20, P1, !PT ;  /* 0x0000000585148c10 */ /* 0x000fe20008ffe414 */
[----:B------:R3:W-:Y:S01]  /*1f70*/  @!P4 LDGSTS.E.BYPASS.LTC128B.128 [R203+0x3800], [R26.64+0x80] ;  /* 0x038000801acbcfae */ /* 0x0007e2000b901d4a */
[----:B-1----:R-:W-:-:S03]  /*1f80*/  @!P0 LEA R22, P1, R9, c[0x0][0x168], 0x1 ;  /* 0x00005a0009168a11 */ /* 0x002fc600078208ff */
[----:B------:R3:W-:Y:S01]  /*1f90*/  @!P4 LDGSTS.E.BYPASS.LTC128B.128 [R203+0x5800], [R26.64+0x100] ;  /* 0x058001001acbcfae */ /* 0x0007e2000b901d4a */
[----:B------:R-:W-:Y:S02]  /*1fa0*/  @!P6 LEA R28, P4, R2, c[0x0][0x168], 0x1 ;  /* 0x00005a00021cea11 */ /* 0x000fe400078808ff */
[----:B------:R-:W-:Y:S02]  /*1fb0*/  @!P0 LEA.HI.X R23, R9, c[0x0][0x16c], R20, 0x1, P1 ;  /* 0x00005b0009178a11 */ /* 0x000fe400008f0c14 */
[-C--:B------:R-:W-:Y:S02]  /*1fc0*/  ISETP.GE.AND P1, PT, R10, R5.reuse, PT ;  /* 0x000000050a00720c */ /* 0x080fe40003f26270 */
[----:B------:R-:W-:Y:S02]  /*1fd0*/  @!P6 LEA.HI.X R29, R2, c[0x0][0x16c], R133, 0x1, P4 ;  /* 0x00005b00021dea11 */ /* 0x000fe400020f0c85 */
[----:B------:R-:W-:Y:S02]  /*1fe0*/  ISETP.GE.AND P4, PT, R12, R5, PT ;  /* 0x000000050c00720c */ /* 0x000fe40003f86270 */
[----:B------:R-:W-:Y:S01]  /*1ff0*/  SHF.R.S32.HI R9, RZ, 0x4, R13 ;  /* 0x00000004ff097819 */ /* 0x000fe2000001140d */
[----:B------:R1:W-:Y:S01]  /*2000*/  @!P6 LDGSTS.E.BYPASS.LTC128B.128 [R203+0x6000], [R28.64] ;  /* 0x060000001ccbefae */ /* 0x0003e2000b901d4a */
[----:B------:R-:W-:-:S02]  /*2010*/  LOP3.LUT R13, R13, 0xfffffff0, RZ, 0xc0, !PT ;  /* 0xfffffff00d0d7812 */ /* 0x000fc400078ec0ff */
[----:B------:R-:W-:Y:S01]  /*2020*/  LEA.HI R12, R9, R9, RZ, 0x1 ;  /* 0x00000009090c7211 */ /* 0x000fe200078f08ff */
[----:B------:R1:W-:Y:S02]  /*2030*/  @!P6 LDGSTS.E.BYPASS.LTC128B.128 [R203+0x8000], [R28.64+0x80] ;  /* 0x080000801ccbefae */ /* 0x0003e4000b901d4a */
[----:B------:R-:W-:Y:S01]  /*2040*/  @!P1 IMAD.MOV.U32 R132, RZ, RZ, R2 ;  /* 0x000000ffff849224 */ /* 0x000fe200078e0002 */
[----:B------:R-:W-:Y:S01]  /*2050*/  LOP3.LUT R12, R12, 0xfffffffe, RZ, 0xc0, !PT ;  /* 0xfffffffe0c0c7812 */ /* 0x000fe200078ec0ff */
[----:B------:R1:W-:Y:S01]  /*2060*/  @!P6 LDGSTS.E.BYPASS.LTC128B.128 [R203+0xa000], [R28.64+0x100] ;  /* 0x0a0001001ccbefae */ /* 0x0003e2000b901d4a */
[----:B------:R-:W-:Y:S01]  /*2070*/  ISETP.GE.AND P6, PT, R16, R5, PT ;  /* 0x000000051000720c */ /* 0x000fe20003fc6270 */
[----:B------:R-:W-:Y:S02]  /*2080*/  @!P1 IMAD R11, R11, 0x30, RZ ;  /* 0x000000300b0b9824 */ /* 0x000fe400078e02ff */
[----:B------:R3:W-:Y:S01]  /*2090*/  @!P2 LDGSTS.E.BYPASS.LTC128B.128 [R203+0x6800], [R24.64] ;  /* 0x0680000018cbafae */ /* 0x0007e2000b901d4a */
[----:B------:R-:W-:-:S02]  /*20a0*/  IMAD.IADD R13, R84, 0x1, -R13 ;  /* 0x00000001540d7824 */ /* 0x000fc400078e0a0d */
[----:B------:R-:W-:Y:S01]  /*20b0*/  IMAD.SHL.U32 R16, R16, 0x8, RZ ;  /* 0x0000000810107824 */ /* 0x000fe200078e00ff */
[----:B------:R3:W-:Y:S01]  /*20c0*/  @!P2 LDGSTS.E.BYPASS.LTC128B.128 [R203+0x8800], [R24.64+0x80] ;  /* 0x0880008018cbafae */ /* 0x0007e2000b901d4a */
[----:B------:R-:W-:-:S03]  /*20d0*/  IMAD.IADD R9, R9, 0x1, -R12 ;  /* 0x0000000109097824 */ /* 0x000fc600078e0a0c */
[----:B------:R3:W-:Y:S01]  /*20e0*/  @!P2 LDGSTS.E.BYPASS.LTC128B.128 [R203+0xa800], [R24.64+0x100] ;  /* 0x0a80010018cbafae */ /* 0x0007e2000b901d4a */
[----:B------:R-:W-:Y:S01]  /*20f0*/  ISETP.GE.AND P2, PT, R10, R5, PT ;  /* 0x000000050a00720c */ /* 0x000fe20003f46270 */
[----:B------:R-:W-:Y:S01]  /*2100*/  IMAD.U32 R5, RZ, RZ, UR8 ;  /* 0x00000008ff057e24 */ /* 0x000fe2000f8e00ff */
[----:B------:R-:W-:Y:S01]  /*2110*/  SHF.R.S32.HI R10, RZ, 0x1f, R13 ;  /* 0x0000001fff0a7819 */ /* 0x000fe2000001140d */
[----:B------:R4:W-:Y:S02]  /*2120*/  @!P0 LDGSTS.E.BYPASS.LTC128B.128 [R203+0x7000], [R22.64] ;  /* 0x0700000016cb8fae */ /* 0x0009e4000b901d4a */
[----:B------:R-:W-:Y:S01]  /*2130*/  @!P1 IMAD.WIDE.U32 R14, R5, 0x30, R132 ;  /* 0x00000030050e9825 */ /* 0x000fe200078e0084 */
[----:B------:R-:W-:Y:S01]  /*2140*/  LOP3.LUT R5, R8, 0x1c0, RZ, 0xc0, !PT ;  /* 0x000001c008057812 */ /* 0x000fe200078ec0ff */
[----:B------:R4:W-:Y:S01]  /*2150*/  @!P0 LDGSTS.E.BYPASS.LTC128B.128 [R203+0x9000], [R22.64+0x80] ;  /* 0x0900008016cb8fae */ /* 0x0009e2000b901d4a */
[----:B------:R-:W-:Y:S01]  /*2160*/  LEA.HI R8, R10, R13, RZ, 0x3 ;  /* 0x0000000d0a087211 */ /* 0x000fe200078f18ff */
[----:B------:R-:W-:Y:S01]  /*2170*/  @!P1 IMAD.IADD R11, R15, 0x1, R11 ;  /* 0x000000010f0b9824 */ /* 0x000fe200078e020b */
[----:B------:R-:W-:Y:S01]  /*2180*/  LOP3.LUT R16, R5, 0x8, R16, 0xf8, !PT ;  /* 0x0000000805107812 */ /* 0x000fe200078ef810 */
[----:B------:R4:W-:Y:S01]  /*2190*/  @!P0 LDGSTS.E.BYPASS.LTC128B.128 [R203+0xb000], [R22.64+0x100] ;  /* 0x0b00010016cb8fae */ /* 0x0009e2000b901d4a */
[----:B------:R-:W-:Y:S01]  /*21a0*/  @!P1 LEA R20, P0, R14, c[0x0][0x168], 0x1 ;  /* 0x00005a000e149a11 */ /* 0x000fe200078008ff */
[C---:B------:R-:W-:Y:S01]  /*21b0*/  IMAD.SHL.U32 R85, R8.reuse, 0x40, RZ ;  /* 0x0000004008557824 */ /* 0x040fe200078e00ff */
[----:B------:R-:W-:-:S02]  /*21c0*/  LOP3.LUT R10, R8, 0xfffffff8, RZ, 0xc0, !PT ;  /* 0xfffffff8080a7812 */ /* 0x000fc400078ec0ff */
[----:B------:R-:W-:Y:S01]  /*21d0*/  @!P1 LEA.HI.X R21, R14, c[0x0][0x16c], R11, 0x1, P0 ;  /* 0x00005b000e159a11 */ /* 0x000fe200000f0c0b */
[----:B------:R-:W-:Y:S01]  /*21e0*/  @!P4 IMAD.MOV.U32 R11, RZ, RZ, c[0x0][0x1a0] ;  /* 0x00006800ff0bc624 */ /* 0x000fe200078e00ff */
[----:B------:R-:W-:Y:S01]  /*21f0*/  SHF.R.U32.HI R5, RZ, 0x3, R5 ;  /* 0x00000003ff057819 */ /* 0x000fe20000011605 */
[----:B------:R-:W-:Y:S01]  /*2200*/  IMAD.IADD R7, R13, 0x1, -R10 ;  /* 0x000000010d077824 */ /* 0x000fe200078e0a0a */
[----:B------:R-:W-:Y:S01]  /*2210*/  LOP3.LUT R85, R85, 0xfffffe00, RZ, 0xc0, !PT ;  /* 0xfffffe0055557812 */ /* 0x000fe200078ec0ff */
[----:B------:R4:W-:Y:S01]  /*2220*/  @!P1 LDGSTS.E.BYPASS.LTC128B.128 [R203+0x7800], [R20.64] ;  /* 0x0780000014cb9fae */ /* 0x0009e2000b901d4a */
[----:B------:R-:W-:Y:S01]  /*2230*/  IMAD R13, R4, c[0x0][0x1a0], RZ ;  /* 0x00006800040d7a24 */ /* 0x000fe200078e02ff */
[----:B------:R-:W-:Y:S01]  /*2240*/  LOP3.LUT R16, R16, R5, RZ, 0x3c, !PT ;  /* 0x0000000510107212 */ /* 0x000fe200078e3cff */
[----:B------:R-:W-:Y:S01]  /*2250*/  IMAD.SHL.U32 R4, R7, 0x40, RZ ;  /* 0x0000004007047824 */ /* 0x000fe200078e00ff */
[----:B------:R4:W-:Y:S01]  /*2260*/  @!P1 LDGSTS.E.BYPASS.LTC128B.128 [R203+0x9800], [R20.64+0x80] ;  /* 0x0980008014cb9fae */ /* 0x0009e2000b901d4a */
[----:B------:R-:W-:-:S02]  /*2270*/  IMAD R13, R144, c[0x0][0x1a4], R13 ;  /* 0x00006900900d7a24 */ /* 0x000fc400078e020d */
[----:B------:R-:W-:Y:S01]  /*2280*/  IMAD.WIDE.U32 R144, R144, c[0x0][0x1a0], R18 ;  /* 0x0000680090907a25 */ /* 0x000fe200078e0012 */
[----:B------:R4:W-:Y:S01]  /*2290*/  @!P1 LDGSTS.E.BYPASS.LTC128B.128 [R203+0xb800], [R20.64+0x100] ;  /* 0x0b80010014cb9fae */ /* 0x0009e2000b901d4a */
[----:B------:R-:W-:Y:S02]  /*22a0*/  LOP3.LUT R4, R4, 0x1c0, RZ, 0xc0, !PT ;  /* 0x000001c004047812 */ /* 0x000fe400078ec0ff */
[----:B------:R-:W-:Y:S01]  /*22b0*/  IMAD.IADD R134, R145, 0x1, R13 ;  /* 0x0000000191867824 */ /* 0x000fe200078e020d */
[----:B------:R-:W0:Y:S01]  /*22c0*/  LDGDEPBAR ;  /* 0x00000000000079af */ /* 0x000e220000000000 */
[C---:B------:R-:W-:Y:S01]  /*22d0*/  LEA R198, P0, R144.reuse, c[0x0][0x170], 0x1 ;  /* 0x00005c0090c67a11 */ /* 0x040fe200078008ff */
[----:B------:R-:W-:Y:S02]  /*22e0*/  IMAD.MOV.U32 R5, RZ, RZ, 0x20 ;  /* 0x00000020ff057424 */ /* 0x000fe400078e00ff */
[C---:B------:R-:W-:Y:S01]  /*22f0*/  IMAD R193, R9.reuse, 0x200, R16 ;  /* 0x0000020009c17824 */ /* 0x040fe200078e0210 */
[----:B------:R-:W-:Y:S01]  /*2300*/  LEA.HI.X R197, R144, c[0x0][0x174], R134, 0x1, P0 ;  /* 0x00005d0090c57a11 */ /* 0x000fe200000f0c86 */
[----:B------:R-:W-:-:S02]  /*2310*/  IMAD.SHL.U32 R9, R9, 0x8, RZ ;  /* 0x0000000809097824 */ /* 0x000fc400078e00ff */
[----:B------:R-:W-:Y:S02]  /*2320*/  @!P2 IMAD.MOV.U32 R18, RZ, RZ, c[0x0][0x1a0] ;  /* 0x00006800ff12a624 */ /* 0x000fe400078e00ff */
[C---:B------:R-:W-:Y:S01]  /*2330*/  IMAD.WIDE.U32 R14, R5.reuse, c[0x0][0x1a0], RZ ;  /* 0x00006800050e7a25 */ /* 0x040fe200078e00ff */
[----:B------:R-:W-:Y:S02]  /*2340*/  LOP3.LUT R9, R4, 0x8, R9, 0xf8, !PT ;  /* 0x0000000804097812 */ /* 0x000fe400078ef809 */
[----:B------:R-:W-:Y:S01]  /*2350*/  SHF.R.U32.HI R4, RZ, 0x3, R4 ;  /* 0x00000003ff047819 */ /* 0x000fe20000011604 */
[----:B------:R-:W-:Y:S01]  /*2360*/  @!P2 IMAD.MOV.U32 R199, RZ, RZ, R197 ;  /* 0x000000ffffc7a224 */ /* 0x000fe200078e00c5 */
[----:B------:R-:W-:Y:S01]  /*2370*/  @!P5 IADD3 R16, P1, R198, R14, RZ ;  /* 0x0000000ec610d210 */ /* 0x000fe20007f3e0ff */
[----:B------:R-:W-:Y:S01]  /*2380*/  IMAD R12, R5, c[0x0][0x1a4], RZ ;  /* 0x00006900050c7a24 */ /* 0x000fe200078e02ff */
[----:B------:R-:W-:Y:S01]  /*2390*/  LOP3.LUT R4, R9, R4, RZ, 0x3c, !PT ;  /* 0x0000000409047212 */ /* 0x000fe200078e3cff */
[----:B------:R-:W-:Y:S01]  /*23a0*/  @!P2 IMAD.WIDE.U32 R18, R18, 0x60, R198 ;  /* 0x000000601212a825 */ /* 0x000fe200078e00c6 */
[----:B------:R-:W-:-:S02]  /*23b0*/  @!P4 LEA R14, P0, R11, R198, 0x6 ;  /* 0x000000c60b0ec211 */ /* 0x000fc400078030ff */
[----:B------:R-:W-:Y:S01]  /*23c0*/  @!P5 IADD3.X R17, R197, R15, R12, P1, !PT ;  /* 0x0000000fc511d210 */ /* 0x000fe20000ffe40c */
[----:B------:R-:W-:Y:S01]  /*23d0*/  @!P6 IMAD.MOV.U32 R199, RZ, RZ, R197 ;  /* 0x000000ffffc7e224 */ /* 0x000fe200078e00c5 */
[----:B------:R-:W-:-:S04]  /*23e0*/  DEPBAR.LE SB0, 0x0 ;  /* 0x000080000000791a */ /* 0x000fc80000000000 */
[----:B------:R-:W-:Y:S01]  /*23f0*/  BAR.SYNC.DEFER_BLOCKING 0x0 ;  /* 0x0000000000007b1d */ /* 0x000fe20000010000 */
[----:B------:R-:W-:Y:S02]  /*2400*/  @!P4 IMAD.MOV.U32 R10, RZ, RZ, c[0x0][0x1a4] ;  /* 0x00006900ff0ac624 */ /* 0x000fe400078e00ff */
[----:B------:R-:W-:Y:S02]  /*2410*/  @!P2 IMAD.MOV.U32 R9, RZ, RZ, c[0x0][0x1a4] ;  /* 0x00006900ff09a624 */ /* 0x000fe400078e00ff */
        /* <DEDUP_REMOVED lines=50> */
[----:B----4-:R-:W3:Y:S01]  /*2740*/  LDSM.16.M88.4 R20, [R193+0x6000] ;  /* 0x00600000c114783b */ /* 0x010ee20000000200 */
[----:B------:R-:W-:Y:S02]  /*2750*/  SEL R7, R7, 0xfffffff0, !P1 ;  /* 0xfffffff007077807 */ /* 0x000fe40004800000 */
[----:B------:R-:W-:Y:S01]  /*2760*/  R2P PR, R0, 0x6 ;  /* 0x0000000600007804 */ /* 0x000fe20000000000 */
[----:B------:R-:W4:Y:S01]  /*2770*/  LDSM.16.M88.4 R76, [R193+0x7000] ;  /* 0x00700000c14c783b */ /* 0x000f220000000200 */
        /* <DEDUP_REMOVED lines=13> */
[----:B------:R-:W1:Y:S01]  /*2850*/  LDSM.16.M88.4 R60, [R191+0x1000] ;  /* 0x00100000bf3c783b */ /* 0x000e620000000200 */
[C---:B------:R-:W-:Y:S02]  /*2860*/  IADD3 R181, R191.reuse, 0x1800, RZ ;  /* 0x00001800bfb57810 */ /* 0x040fe40007ffe0ff */
[----:B------:R-:W-:Y:S01]  /*2870*/  IADD3 R179, R191, 0x2000, RZ ;  /* 0x00002000bfb37810 */ /* 0x000fe20007ffe0ff */
[----:B------:R-:W1:Y:S01]  /*2880*/  LDSM.16.M88.4 R64, [R191+0x800] ;  /* 0x00080000bf40783b */ /* 0x000e620000000200 */
[----:B------:R-:W-:Y:S01]  /*2890*/  IMAD.IADD R187, R193, 0x1, R0 ;  /* 0x00000001c1bb7824 */ /* 0x000fe200078e0200 */
[C---:B------:R-:W-:Y:S01]  /*28a0*/  IADD3 R178, R191.reuse, 0x2800, RZ ;  /* 0x00002800bfb27810 */ /* 0x040fe20007ffe0ff */
[----:B------:R-:W-:Y:S01]  /*28b0*/  IMAD.IADD R180, R0, 0x1, R191 ;  /* 0x0000000100b47824 */ /* 0x000fe200078e02bf */
[----:B------:R-:W-:Y:S01]  /*28c0*/  LDSM.16.M88.4 R40, [R190] ;  /* 0x00000000be28783b */ /* 0x000fe20000000200 */
[----:B------:R-:W-:Y:S01]  /*28d0*/  IMAD.IADD R0, R84, 0x1, -R87 ;  /* 0x0000000154007824 */ /* 0x000fe200078e0a57 */
[----:B------:R-:W-:-:S02]  /*28e0*/  IADD3 R177, R191, 0x3000, RZ ;  /* 0x00003000bfb17810 */ /* 0x000fc40007ffe0ff */
[----:B------:R-:W1:Y:S01]  /*28f0*/  LDSM.16.M88.4 R36, [R187+0x6000] ;  /* 0x00600000bb24783b */ /* 0x000e620000000200 */
[C---:B------:R-:W-:Y:S01]  /*2900*/  IADD3 R176, R191.reuse, 0x3800, RZ ;  /* 0x00003800bfb07810 */ /* 0x040fe20007ffe0ff */
[C---:B---3--:R-:W-:Y:S02]  /*2910*/  HMMA.16816.F32.BF16 R24, R44.reuse, R20, RZ ;  /* 0x000000142c18723c */ /* 0x048fe400000418ff */
[----:B------:R-:W3:Y:S01]  /*2920*/  LDSM.16.M88.4 R52, [R191+0x1800] ;  /* 0x00180000bf34783b */ /* 0x000ee20000000200 */
[C---:B------:R-:W-:Y:S02]  /*2930*/  IADD3 R175, R191.reuse, 0x4000, RZ ;  /* 0x00004000bfaf7810 */ /* 0x040fe40007ffe0ff */
[C---:B------:R-:W-:Y:S01]  /*2940*/  IADD3 R174, R191.reuse, 0x4800, RZ ;  /* 0x00004800bfae7810 */ /* 0x040fe20007ffe0ff */
[----:B------:R-:W3:Y:S01]  /*2950*/  LDSM.16.M88.4 R28, [R187+0x7000] ;  /* 0x00700000bb1c783b */ /* 0x000ee20000000200 */
[C---:B------:R-:W-:Y:S01]  /*2960*/  IADD3 R173, R191.reuse, 0x5000, RZ ;  /* 0x00005000bfad7810 */ /* 0x040fe20007ffe0ff */
[----:B------:R-:W-:Y:S02]  /*2970*/  HMMA.16816.F32.BF16 R20, R44, R22, RZ ;  /* 0x000000162c14723c */ /* 0x000fe400000418ff */
[----:B--2---:R-:W2:Y:S01]  /*2980*/  LDSM.16.M88.4 R32, [R187+0x6800] ;  /* 0x00680000bb20783b */ /* 0x004ea20000000200 */
[----:B------:R-:W-:-:S03]  /*2990*/  IADD3 R172, R191, 0x5800, RZ ;  /* 0x00005800bfac7810 */ /* 0x000fc60007ffe0ff */
[----:B------:R-:W-:Y:S02]  /*29a0*/  LDSM.16.M88.4 R80, [R187+0x7800] ;  /* 0x00780000bb50783b */ /* 0x000fe40000000200 */
[C---:B----4-:R-:W-:Y:S02]  /*29b0*/  HMMA.16816.F32.BF16 R8, R44.reuse, R76, RZ ;  /* 0x0000004c2c08723c */ /* 0x050fe400000418ff */
        /* <DEDUP_REMOVED lines=10> */
[C---:B------:R-:W-:Y:S08]  /*2a60*/  HMMA.16816.F32.BF16 R8, R56.reuse, R60, R8 ;  /* 0x0000003c3808723c */ /* 0x040ff00000041808 */
[C---:B------:R-:W-:Y:S01]  /*2a70*/  HMMA.16816.F32.BF16 R76, R56.reuse, R62, R76 ;  /* 0x0000003e384c723c */ /* 0x040fe2000004184c */
[----:B------:R-:W4:Y:S07]  /*2a80*/  LDSM.16.M88.4 R60, [R180+0x1000] ;  /* 0x00100000b43c783b */ /* 0x000f2e0000000200 */
[C---:B------:R-:W-:Y:S08]  /*2a90*/  HMMA.16816.F32.BF16 R16, R56.reuse, R64, R16 ;  /* 0x000000403810723c */ /* 0x040ff00000041810 */
[----:B------:R-:W-:Y:S01]  /*2aa0*/  HMMA.16816.F32.BF16 R12, R56, R66, R12 ;  /* 0x00000042380c723c */ /* 0x000fe2000004180c */
[----:B------:R-:W1:Y:S07]  /*2ab0*/  LDSM.16.M88.4 R64, [R180+0x800] ;  /* 0x00080000b440783b */ /* 0x000e6e0000000200 */
[----:B------:R-:W-:Y:S08]  /*2ac0*/  HMMA.16816.F32.BF16 R24, R40, R36, R24 ;  /* 0x000000242818723c */ /* 0x000ff00000041818 */
[C---:B---3--:R-:W-:Y:S08]  /*2ad0*/  HMMA.16816.F32.BF16 R48, R56.reuse, R52, R48 ;  /* 0x000000343830723c */ /* 0x048ff00000041830 */
[----:B------:R-:W-:Y:S01]  /*2ae0*/  HMMA.16816.F32.BF16 R44, R56, R54, R44 ;  /* 0x00000036382c723c */ /* 0x000fe2000004182c */
[----:B------:R-:W-:Y:S07]  /*2af0*/  LDSM.16.M88.4 R56, [R180+0x1800] ;  /* 0x00180000b438783b */ /* 0x000fee0000000200 */
[C---:B------:R-:W-:Y:S01]  /*2b00*/  HMMA.16816.F32.BF16 R20, R40.reuse, R38, R20 ;  /* 0x000000262814723c */ /* 0x040fe20000041814 */
[----:B------:R-:W-:Y:S07]  /*2b10*/  LDSM.16.M88.4 R36, [R194+0x2000] ;  /* 0x00200000c224783b */ /* 0x000fee0000000200 */
[C---:B------:R-:W-:Y:S01]  /*2b20*/  HMMA.16816.F32.BF16 R52, R40.reuse, R28, R8 ;  /* 0x0000001c2834723c */ /* 0x040fe20000041808 */
[----:B------:R-:W-:Y:S07]  /*2b30*/  LDSM.16.M88.4 R8, [R193+0x8800] ;  /* 0x00880000c108783b */ /* 0x000fee0000000200 */
[C---:B------:R-:W-:Y:S01]  /*2b40*/  HMMA.16816.F32.BF16 R76, R40.reuse, R30, R76 ;  /* 0x0000001e284c723c */ /* 0x040fe2000004184c */
[----:B------:R-:W-:Y:S07]  /*2b50*/  LDSM.16.M88.4 R28, [R193+0x9000] ;  /* 0x00900000c11c783b */ /* 0x000fee0000000200 */
[C---:B--2---:R-:W-:Y:S08]  /*2b60*/  HMMA.16816.F32.BF16 R16, R40.reuse, R32, R16 ;  /* 0x000000202810723c */ /* 0x044ff00000041810 */
[----:B------:R-:W-:Y:S01]  /*2b70*/  HMMA.16816.F32.BF16 R12, R40, R34, R12 ;  /* 0x00000022280c723c */ /* 0x000fe2000004180c */
[----:B------:R-:W2:Y:S07]  /*2b80*/  LDSM.16.M88.4 R32, [R193+0x8000] ;  /* 0x00800000c120783b */ /* 0x000eae0000000200 */
[C---:B-1----:R-:W-:Y:S08]  /*2b90*/  HMMA.16816.F32.BF16 R24, R72.reuse, R68, R24 ;  /* 0x000000444818723c */ /* 0x042ff00000041818 */
[----:B------:R-:W-:Y:S08]  /*2ba0*/  HMMA.16816.F32.BF16 R20, R72, R70, R20 ;  /* 0x000000464814723c */ /* 0x000ff00000041814 */
[----:B------:R-:W-:Y:S08]  /*2bb0*/  HMMA.16816.F32.BF16 R48, R40, R80, R48 ;  /* 0x000000502830723c */ /* 0x000ff00000041830 */
[C---:B----4-:R-:W-:Y:S01]  /*2bc0*/  HMMA.16816.F32.BF16 R68, R72.reuse, R60, R52 ;  /* 0x0000003c4844723c */ /* 0x050fe20000041834 */
        /* <DEDUP_REMOVED lines=95> */
[C---:B------:R-:W-:Y:S01]  /*31c0*/  IADD3 R206, R0.reuse, 0x8, RZ ;  /* 0x0000000800ce7810 */ /* 0x040fe20007ffe0ff */
[----:B------:R-:W-:-:S04]  /*31d0*/  IMAD.IADD R207, R0, 0x1, R33 ;  /* 0x0000000100cf7824 */ /* 0x000fc800078e0221 */
[----:B------:R-:W-:Y:S01]  /*31e0*/  IMAD.IADD R33, R33, 0x1, R206 ;  /* 0x0000000121217824 */ /* 0x000fe200078e02ce */
[----:B------:R-:W-:Y:S01]  /*31f0*/  HMMA.16816.F32.BF16 R20, R8, R34, R20 ;  /* 0x000000220814723c */ /* 0x000fe20000041814 */
[----:B------:R-:W-:-:S03]  /*3200*/  IMNMX R207, R207, R6, PT ;  /* 0x00000006cfcf7217 */ /* 0x000fc60003800200 */
[----:B------:R-:W-:-:S03]  /*3210*/  IMNMX R202, R33, R6, PT ;  /* 0x0000000621ca7217 */ /* 0x000fc60003800200 */
[----:B------:R-:W-:Y:S01]  /*3220*/  IADD3 R35, R6, -c[0x0][0x2e4], -R88 ;  /* 0x8000b90006237a10 */ /* 0x000fe20007ffe858 */
[C---:B------:R-:W-:Y:S04]  /*3230*/  HMMA.16816.F32.BF16 R16, R8.reuse, R72, R16 ;  /* 0x000000480810723c */ /* 0x040fe80000041810 */
[----:B------:R-:W-:Y:S01]  /*3240*/  IMAD.IADD R208, R0, 0x1, R35 ;  /* 0x0000000100d07824 */ /* 0x000fe200078e0223 */
[----:B------:R-:W-:Y:S01]  /*3250*/  LOP3.LUT R0, R4, R85, RZ, 0xfc, !PT ;  /* 0x0000005504007212 */ /* 0x000fe200078efcff */
[----:B------:R-:W-:Y:S02]  /*3260*/  IMAD.IADD R206, R35, 0x1, R206 ;  /* 0x0000000123ce7824 */ /* 0x000fe400078e02ce */
[----:B------:R-:W-:Y:S01]  /*3270*/  HMMA.16816.F32.BF16 R12, R8, R74, R12 ;  /* 0x0000004a080c723c */ /* 0x000fe2000004180c */
[----:B------:R-:W3:Y:S01]  /*3280*/  LDSM.16.M88.4 R32, [R180+0x5000] ;  /* 0x00500000b420783b */ /* 0x000ee20000000200 */
[----:B------:R-:W-:-:S02]  /*3290*/  IMNMX R208, RZ, R208, !PT ;  /* 0x000000d0ffd07217 */ /* 0x000fc40007800200 */
        /* <DEDUP_REMOVED lines=133> */
[----:B------:R-:W1:Y:S01]  /*3af0*/  I2F.RP R9, UR6 ;  /* 0x0000000600097d06 */ /* 0x000e620008209400 */
        /* <DEDUP_REMOVED lines=12> */
[----:B------:R-:W-:-:S04]  /*3bc0*/  IMAD R15, R15, UR6, RZ ;  /* 0x000000060f0f7c24 */ /* 0x000fc8000f8e02ff */
[----:B------:R-:W-:-:S06]  /*3bd0*/  IMAD.HI.U32 R15, R25, R15, R24 ;  /* 0x0000000f190f7227 */ /* 0x000fcc00078e0018 */
[----:B------:R-:W-:-:S04]  /*3be0*/  IMAD.HI.U32 R20, R15, R12, RZ ;  /* 0x0000000c0f147227 */ /* 0x000fc800078e00ff */
[----:B------:R-:W-:-:S04]  /*3bf0*/  IMAD.HI.U32 R15, R15, R10, RZ ;  /* 0x0000000a0f0f7227 */ /* 0x000fc800078e00ff */
[----:B------:R-:W-:Y:S02]  /*3c00*/  IMAD.MOV R9, RZ, RZ, -R15 ;  /* 0x000000ffff097224 */ /* 0x000fe400078e0a0f */
[----:B------:R-:W-:Y:S02]  /*3c10*/  IMAD.MOV R11, RZ, RZ, -R20 ;  /* 0x000000ffff0b7224 */ /* 0x000fe400078e0a14 */
[----:B------:R-:W-:Y:S02]  /*3c20*/  IMAD R9, R9, UR6, R10 ;  /* 0x0000000609097c24 */ /* 0x000fe4000f8e020a */
[----:B------:R-:W-:-:S03]  /*3c30*/  IMAD R11, R11, UR6, R12 ;  /* 0x000000060b0b7c24 */ /* 0x000fc6000f8e020c */
[----:B------:R-:W-:Y:S02]  /*3c40*/  ISETP.LT.U32.AND P1, PT, R9, UR6, PT ;  /* 0x0000000609007c0c */ /* 0x000fe4000bf21070 */
[----:B------:R-:W-:-:S11]  /*3c50*/  ISETP.LT.U32.AND P4, PT, R11, UR6, PT ;  /* 0x000000060b007c0c */ /* 0x000fd6000bf81070 */
[----:B------:R-:W-:Y:S02]  /*3c60*/  @!P1 IADD3 R9, R9, -UR6, RZ ;  /* 0x8000000609099c10 */ /* 0x000fe4000fffe0ff */
[----:B------:R-:W-:Y:S02]  /*3c70*/  @!P4 IADD3 R11, R11, -UR6, RZ ;  /* 0x800000060b0bcc10 */ /* 0x000fe4000fffe0ff */
[----:B------:R-:W-:Y:S02]  /*3c80*/  ISETP.GE.U32.AND P5, PT, R9, UR6, PT ;  /* 0x0000000609007c0c */ /* 0x000fe4000bfa6070 */
[----:B------:R-:W-:Y:S02]  /*3c90*/  ISETP.GE.U32.AND P6, PT, R11, UR6, PT ;  /* 0x000000060b007c0c */ /* 0x000fe4000bfc6070 */
[----:B------:R-:W-:Y:S02]  /*3ca0*/  @!P1 IADD3 R15, R15, 0x1, RZ ;  /* 0x000000010f0f9810 */ /* 0x000fe40007ffe0ff */
        /* <DEDUP_REMOVED lines=13> */
[----:B------:R-:W-:Y:S01]  /*3d80*/  MOV R10, 0x40 ;  /* 0x00000040000a7802 */ /* 0x000fe20000000f00 */
[----:B------:R-:W-:-:S04]  /*3d90*/  IMAD.IADD R3, R3, 0x1, -R9 ;  /* 0x0000000103037824 */ /* 0x000fc800078e0a09 */
        /* <DEDUP_REMOVED lines=8> */
[----:B------:R-:W-:-:S03]  /*3e20*/  SHF.R.S32.HI R9, RZ, 0x1f, R11 ;  /* 0x0000001fff097819 */ /* 0x000fc6000001140b */
[----:B------:R-:W-:Y:S02]  /*3e30*/  IMAD.MOV.U32 R3, RZ, RZ, R24 ;  /* 0x000000ffff037224 */ /* 0x000fe400078e0018 */
[----:B------:R-:W-:-:S04]  /*3e40*/  IMAD R10, R9, c[0x0][0x180], RZ ;  /* 0x00006000090a7a24 */ /* 0x000fc800078e02ff */
[----:B------:R-:W-:-:S05]  /*3e50*/  IMAD R10, R11, c[0x0][0x184], R10 ;  /* 0x000061000b0a7a24 */ /* 0x000fca00078e020a */
[----:B------:R-:W-:Y:S01]  /*3e60*/  IADD3 R10, R25, R10, RZ ;  /* 0x0000000a190a7210 */ /* 0x000fe20007ffe0ff */
[----:B------:R-:W-:Y:S05]  /*3e70*/  BRA `(.L_x_6658) ;  /* 0x0000004000007947 */ /* 0x000fea0003800000 */
.L_x_6657:
[----:B------:R-:W-:-:S04]  /*3e80*/  ULEA UR4, -UR8, URZ, 0x6 ;  /* 0x0000003f08047291 */ /* 0x000fc8000f8e313f */
[----:B------:R-:W-:Y:S02]  /*3e90*/  USHF.R.S32.HI UR5, URZ, 0x1f, UR4 ;  /* 0x0000001f3f057899 */ /* 0x000fe40008011404 */
[----:B------:R-:W-:-:S04]  /*3ea0*/  MOV R3, UR4 ;  /* 0x0000000400037c02 */ /* 0x000fc80008000f00 */
[----:B------:R-:W-:Y:S02]  /*3eb0*/  MOV R10, UR5 ;  /* 0x00000005000a7c02 */ /* 0x000fe40008000f00 */
.L_x_6658:
        /* <DEDUP_REMOVED lines=30> */
.L_x_6656:
        /* <DEDUP_REMOVED lines=309> */
[----:B------:R-:W1:Y:S01]  /*53f0*/  I2F.RP R8, UR6 ;  /* 0x0000000600087d06 */ /* 0x000e620008209400 */
[----:B------:R-:W-:-:S05]  /*5400*/  IMAD.SHL.U32 R5, R201, 0x40, RZ ;  /* 0x00000040c9057824 */ /* 0x000fca00078e00ff */
[----:B------:R-:W-:Y:S02]  /*5410*/  IADD3 R6, R5, 0x40, RZ ;  /* 0x0000004005067810 */ /* 0x000fe40007ffe0ff */
[----:B------:R-:W-:Y:S02]  /*5420*/  IABS R0, R5 ;  /* 0x0000000500007213 */ /* 0x000fe40000000000 */
[----:B------:R-:W-:Y:S02]  /*5430*/  IABS R4, R6 ;  /* 0x0000000600047213 */ /* 0x000fe40000000000 */
[----:B------:R-:W2:Y:S01]  /*5440*/  R2UR UR7, R0 ;  /* 0x00000000000773c2 */ /* 0x000ea200000e0000 */
[----:B-1----:R-:W1:Y:S07]  /*5450*/  MUFU.RCP R7, R8 ;  /* 0x0000000800077308 */ /* 0x002e6e0000001000 */
[----:B------:R-:W3:Y:S01]  /*5460*/  R2UR UR12, R4 ;  /* 0x00000000040c73c2 */ /* 0x000ee200000e0000 */
[----:B-1----:R-:W-:-:S06]  /*5470*/  IADD3 R7, R7, 0xffffffe, RZ ;  /* 0x0ffffffe07077810 */ /* 0x002fcc0007ffe0ff */
[----:B------:R-:W1:Y:S02]  /*5480*/  F2I.FTZ.U32.TRUNC.NTZ R7, R7 ;  /* 0x0000000700077305 */ /* 0x000e64000021f000 */
[----:B-1----:R-:W1:Y:S02]  /*5490*/  R2UR UR5, R7 ;  /* 0x00000000070573c2 */ /* 0x002e6400000e0000 */
[----:B-1----:R-:W-:-:S04]  /*54a0*/  UIADD3 UR4, URZ, -UR5, URZ ;  /* 0x800000053f047290 */ /* 0x002fc8000fffe03f */
[----:B------:R-:W-:-:S03]  /*54b0*/  UIMAD UR9, UR4, UR6, URZ ;  /* 0x00000006040972a4 */ /* 0x000fc6000f8e023f */
[----:B------:R-:W-:Y:S02]  /*54c0*/  UMOV UR4, URZ ;  /* 0x0000003f00047c82 */ /* 0x000fe40008000000 */
[----:B------:R-:W-:Y:S02]  /*54d0*/  UIMAD.WIDE.U32 UR16, UR5, UR9, UR4 ;  /* 0x00000009051072a5 */ /* 0x000fe4000f8e0004 */
[----:B------:R-:W1:Y:S02]  /*54e0*/  R2UR UR4, R5 ;  /* 0x00000000050473c2 */ /* 0x000e6400000e0000 */
[----:B---3--:R-:W-:Y:S02]  /*54f0*/  UIMAD.WIDE.U32 UR14, UR17, UR12, URZ ;  /* 0x0000000c110e72a5 */ /* 0x008fe4000f8e003f */
[----:B--2---:R-:W-:Y:S02]  /*5500*/  UIMAD.WIDE.U32 UR16, UR17, UR7, URZ ;  /* 0x00000007111072a5 */ /* 0x004fe4000f8e003f */
[----:B------:R-:W-:-:S04]  /*5510*/  UIADD3 UR9, -UR15, URZ, URZ ;  /* 0x0000003f0f097290 */ /* 0x000fc8000fffe13f */
[----:B------:R-:W-:Y:S02]  /*5520*/  UIMAD UR12, UR6, UR9, UR12 ;  /* 0x00000009060c72a4 */ /* 0x000fe4000f8e020c */
[----:B------:R-:W-:Y:S02]  /*5530*/  UMOV UR13, UR17 ;  /* 0x00000011000d7c82 */ /* 0x000fe40008000000 */
[----:B------:R-:W-:Y:S02]  /*5540*/  UIADD3 UR5, -UR13, URZ, URZ ;  /* 0x0000003f0d057290 */ /* 0x000fe4000fffe13f */
[----:B------:R-:W-:Y:S01]  /*5550*/  UISETP.GT.U32.AND UP2, UPT, UR6, UR12, UPT ;  /* 0x0000000c0600728c */ /* 0x000fe2000bf44070 */
[----:B------:R-:W2:Y:S01]  /*5560*/  R2UR UR9, R6 ;  /* 0x00000000060973c2 */ /* 0x000ea200000e0000 */
[----:B------:R-:W-:-:S03]  /*5570*/  UIMAD UR7, UR6, UR5, UR7 ;  /* 0x00000005060772a4 */ /* 0x000fc6000f8e0207 */
[----:B------:R-:W-:Y:S02]  /*5580*/  ULDC UR5, c[0x0][0x2d0] ;  /* 0x0000b40000057ab9 */ /* 0x000fe40000000800 */
[----:B------:R-:W-:Y:S02]  /*5590*/  UISETP.GT.U32.AND UP1, UPT, UR6, UR7, UPT ;  /* 0x000000070600728c */ /* 0x000fe4000bf24070 */
[----:B-1----:R-:W-:Y:S02]  /*55a0*/  ULOP3.LUT UR4, UR4, UR5, URZ, 0x3c, !UPT ;  /* 0x0000000504047292 */ /* 0x002fe4000f8e3c3f */
[----:B------:R-:W-:Y:S02]  /*55b0*/  @!UP2 UIADD3 UR12, UR12, -UR6, URZ ;  /* 0x800000060c0ca290 */ /* 0x000fe4000fffe03f */
[----:B------:R-:W-:Y:S02]  /*55c0*/  UISETP.GE.AND UP0, UPT, UR4, URZ, UPT ;  /* 0x0000003f0400728c */ /* 0x000fe4000bf06270 */
[----:B------:R-:W-:-:S02]  /*55d0*/  UISETP.GE.U32.AND UP4, UPT, UR12, UR6, UPT ;  /* 0x000000060c00728c */ /* 0x000fc4000bf86070 */
[----:B------:R-:W-:Y:S02]  /*55e0*/  @!UP2 UIADD3 UR15, UR15, 0x1, URZ ;  /* 0x000000010f0fa890 */ /* 0x000fe4000fffe03f */
[----:B------:R-:W-:Y:S02]  /*55f0*/  @!UP1 UIADD3 UR7, UR7, -UR6, URZ ;  /* 0x8000000607079290 */ /* 0x000fe4000fffe03f */
[----:B------:R-:W-:Y:S02]  /*5600*/  @!UP1 UIADD3 UR13, UR13, 0x1, URZ ;  /* 0x000000010d0d9890 */ /* 0x000fe4000fffe03f */
[----:B------:R-:W-:Y:S02]  /*5610*/  UISETP.GE.U32.AND UP3, UPT, UR7, UR6, UPT ;  /* 0x000000060700728c */ /* 0x000fe4000bf66070 */
[----:B--2---:R-:W-:Y:S02]  /*5620*/  ULOP3.LUT UR9, UR9, UR5, URZ, 0x3c, !UPT ;  /* 0x0000000509097292 */ /* 0x004fe4000f8e3c3f */
[----:B------:R-:W-:-:S02]  /*5630*/  @UP4 UIADD3 UR15, UR15, 0x1, URZ ;  /* 0x000000010f0f4890 */ /* 0x000fc4000fffe03f */
[----:B------:R-:W-:-:S03]  /*5640*/  UISETP.GE.AND UP1, UPT, UR9, URZ, UPT ;  /* 0x0000003f0900728c */ /* 0x000fc6000bf26270 */
[----:B------:R-:W-:Y:S02]  /*5650*/  ULDC UR9, c[0x0][0x2d0] ;  /* 0x0000b40000097ab9 */ /* 0x000fe40000000800 */
[----:B------:R-:W-:Y:S02]  /*5660*/  @UP3 UIADD3 UR13, UR13, 0x1, URZ ;  /* 0x000000010d0d3890 */ /* 0x000fe4000fffe03f */
[----:B------:R-:W-:Y:S02]  /*5670*/  UISETP.NE.AND UP2, UPT, URZ, UR9, UPT ;  /* 0x000000093f00728c */ /* 0x000fe4000bf45270 */
[----:B------:R-:W-:Y:S02]  /*5680*/  ULOP3.LUT UR4, URZ, UR9, URZ, 0x33, !UPT ;  /* 0x000000093f047292 */ /* 0x000fe4000f8e333f */
[----:B------:R-:W-:Y:S02]  /*5690*/  @!UP1 UIADD3 UR15, -UR15, URZ, URZ ;  /* 0x0000003f0f0f9290 */ /* 0x000fe4000fffe13f */
[----:B------:R-:W-:-:S02]  /*56a0*/  @!UP0 UIADD3 UR13, -UR13, URZ, URZ ;  /* 0x0000003f0d0d8290 */ /* 0x000fc4000fffe13f */
[----:B------:R-:W-:Y:S02]  /*56b0*/  USEL UR5, UR4, UR15, !UP2 ;  /* 0x0000000f04057287 */ /* 0x000fe4000d000000 */
        /* <DEDUP_REMOVED lines=26> */
.L_x_6660:
[----:B------:R-:W-:Y:S02]  /*5860*/  ULDC UR14, c[0x0][0x1a0] ;  /* 0x00006800000e7ab9 */ /* 0x000fe40000000800 */
[----:B------:R-:W-:-:S04]  /*5870*/  ULEA UR14, -UR14, URZ, 0x6 ;  /* 0x0000003f0e0e7291 */ /* 0x000fc8000f8e313f */
[----:B------:R-:W-:-:S04]  /*5880*/  USHF.R.S32.HI UR12, URZ, 0x1f, UR14 ;  /* 0x0000001f3f0c7899 */ /* 0x000fc8000801140e */
.L_x_6661:
[----:B------:R-:W-:Y:S01]  /*5890*/  IMAD.U32 R5, RZ, RZ, UR14 ;  /* 0x0000000eff057e24 */ /* 0x000fe2000f8e00ff */
[----:B------:R-:W-:Y:S01]  /*58a0*/  ULDC.64 UR4, c[0x0][0x1a0] ;  /* 0x0000680000047ab9 */ /* 0x000fe20000000a00 */
[----:B------:R-:W-:Y:S01]  /*58b0*/  IMAD.U32 R0, RZ, RZ, UR12 ;  /* 0x0000000cff007e24 */ /* 0x000fe2000f8e00ff */
[----:B------:R-:W-:Y:S01]  /*58c0*/  IADD3 R7, P0, R144, UR14, RZ ;  /* 0x0000000e90077c10 */ /* 0x000fe2000ff1e0ff */
[----:B------:R-:W-:Y:S01]  /*58d0*/  ULEA UR7, UP0, UR4, UR14, 0x4 ;  /* 0x0000000e04077291 */ /* 0x000fe2000f80203f */
[C---:B------:R-:W-:Y:S01]  /*58e0*/  LEA R198, P1, R5.reuse, R198, 0x1 ;  /* 0x000000c605c67211 */ /* 0x040fe200078208ff */
        /* <DEDUP_REMOVED lines=312> */
[----:B------:R-:W1:Y:S01]  /*6c70*/  I2F.RP R7, UR6 ;  /* 0x0000000600077d06 */ /* 0x000e620008209400 */
        /* <DEDUP_REMOVED lines=8> */
[----:B------:R-:W-:Y:S02]  /*6d00*/  LOP3.LUT R6, RZ, c[0x0][0x2d0], RZ, 0x33, !PT ;  /* 0x0000b400ff067a12 */ /* 0x000fe400078e33ff */
[----:B-1----:R-:W-:-:S04]  /*6d10*/  IADD3 R14, R14, 0xffffffe, RZ ;  /* 0x0ffffffe0e0e7810 */ /* 0x002fc80007ffe0ff */
[----:B------:R-:W1:Y:S02]  /*6d20*/  F2I.FTZ.U32.TRUNC.NTZ R15, R14 ;  /* 0x0000000e000f7305 */ /* 0x000e64000021f000 */
[----:B-1----:R-:W-:Y:S02]  /*6d30*/  IMAD.MOV R11, RZ, RZ, -R15 ;  /* 0x000000ffff0b7224 */ /* 0x002fe400078e0a0f */
[----:B------:R-:W-:Y:S02]  /*6d40*/  IMAD.MOV.U32 R14, RZ, RZ, RZ ;  /* 0x000000ffff0e7224 */ /* 0x000fe400078e00ff */
[----:B------:R-:W-:-:S04]  /*6d50*/  IMAD R11, R11, UR6, RZ ;  /* 0x000000060b0b7c24 */ /* 0x000fc8000f8e02ff */
[----:B------:R-:W-:-:S06]  /*6d60*/  IMAD.HI.U32 R11, R15, R11, R14 ;  /* 0x0000000b0f0b7227 */ /* 0x000fcc00078e000e */
[----:B------:R-:W-:-:S04]  /*6d70*/  IMAD.HI.U32 R13, R11, R10, RZ ;  /* 0x0000000a0b0d7227 */ /* 0x000fc800078e00ff */
[----:B------:R-:W-:-:S04]  /*6d80*/  IMAD.HI.U32 R11, R11, R8, RZ ;  /* 0x000000080b0b7227 */ /* 0x000fc800078e00ff */
[----:B------:R-:W-:Y:S01]  /*6d90*/  IMAD.MOV R9, RZ, RZ, -R13 ;  /* 0x000000ffff097224 */ /* 0x000fe200078e0a0d */
[----:B------:R-:W-:-:S03]  /*6da0*/  IADD3 R7, -R11, RZ, RZ ;  /* 0x000000ff0b077210 */ /* 0x000fc60007ffe1ff */
        /* <DEDUP_REMOVED lines=9> */
[----:B------:R-:W-:-:S02]  /*6e40*/  ISETP.GE.AND P0, PT, R12, RZ, PT ;  /* 0x000000ff0c00720c */ /* 0x000fc40003f06270 */
[----:B------:R-:W-:Y:S02]  /*6e50*/  @!P1 IADD3 R11, R11, 0x1, RZ ;  /* 0x000000010b0b9810 */ /* 0x000fe40007ffe0ff */
[----:B------:R-:W-:-:S03]  /*6e60*/  ISETP.NE.AND P1, PT, RZ, c[0x0][0x2d0], PT ;  /* 0x0000b400ff007a0c */ /* 0x000fc60003f25270 */
        /* <DEDUP_REMOVED lines=24> */
[----:B------:R-:W-:Y:S05]  /*6ff0*/  BRA `(.L_x_6664) ;  /* 0x0000004000007947 */ /* 0x000fea0003800000 */
.L_x_6663:
[----:B------:R-:W-:-:S04]  /*7000*/  ULEA UR5, -UR8, URZ, 0x6 ;  /* 0x0000003f08057291 */ /* 0x000fc8000f8e313f */
[----:B------:R-:W-:Y:S02]  /*7010*/  USHF.R.S32.HI UR4, URZ, 0x1f, UR5 ;  /* 0x0000001f3f047899 */ /* 0x000fe40008011405 */
[----:B------:R-:W-:-:S04]  /*7020*/  MOV R8, UR5 ;  /* 0x0000000500087c02 */ /* 0x000fc80008000f00 */
[----:B------:R-:W-:Y:S02]  /*7030*/  MOV R6, UR4 ;  /* 0x0000000400067c02 */ /* 0x000fe40008000f00 */
.L_x_6664:
        /* <DEDUP_REMOVED lines=29> */
.L_x_6662:
        /* <DEDUP_REMOVED lines=409> */
.L_x_6659:
        /* <DEDUP_REMOVED lines=16> */
.L_x_6669:
        /* <DEDUP_REMOVED lines=65> */
.L_x_6666:
        /* <DEDUP_REMOVED lines=248> */
.L_x_6668:
        /* <DEDUP_REMOVED lines=24> */
.L_x_6667:
        /* <DEDUP_REMOVED lines=522> */
.L_x_6665:
[----:B------:R-:W1:Y:S01]  /*c250*/  SHFL.BFLY PT, R0, R215, 0x2, 0x1f ;  /* 0x0c401f00d7007f89 */ /* 0x000e6200000e0000 */
[----:B------:R-:W-:Y:S01]  /*c260*/  MOV R7, 0x3f800000 ;  /* 0x3f80000000077802 */ /* 0x000fe20000000f00 */
[----:B------:R-:W-:Y:S01]  /*c270*/  BSSY B0, `(.L_x_6670) ;  /* 0x0000112000007945 */ /* 0x000fe20003800000 */
[----:B------:R-:W-:Y:S01]  /*c280*/  MOV R6, 0x3f800000 ;  /* 0x3f80000000067802 */ /* 0x000fe20000000f00 */
[----:B------:R-:W2:Y:S04]  /*c290*/  SHFL.BFLY PT, R2, R217, 0x2, 0x1f ;  /* 0x0c401f00d9027f89 */ /* 0x000ea800000e0000 */
        /* <DEDUP_REMOVED lines=17> */
[----:B------:R-:W-:Y:S02]  /*c3b0*/  LOP3.LUT R17, R8, 0x1ffffffc, RZ, 0xc0, !PT ;  /* 0x1ffffffc08117812 */ /* 0x000fe400078ec0ff */
[----:B------:R-:W-:Y:S02]  /*c3c0*/  IADD3 R5, R10, -R5, RZ ;  /* 0x800000050a057210 */ /* 0x000fe40007ffe0ff */
[----:B------:R-:W1:Y:S01]  /*c3d0*/  S2R R10, SR_TID.X ;  /* 0x00000000000a7919 */ /* 0x000e620000002100 */
[----:B------:R-:W-:Y:S01]  /*c3e0*/  IADD3 R14, -R17, R0, RZ ;  /* 0x00000000110e7210 */ /* 0x000fe20007ffe1ff */
[----:B------:R-:W2:Y:S01]  /*c3f0*/  @P3 MUFU.RCP R6, R2 ;  /* 0x0000000200063308 */ /* 0x000ea20000001000 */
[----:B------:R-:W-:-:S02]  /*c400*/  LOP3.LUT R16, R5, 0x1, RZ, 0xc0, !PT ;  /* 0x0000000105107812 */ /* 0x000fc400078ec0ff */
[----:B------:R-:W-:Y:S02]  /*c410*/  SHF.L.U32 R19, R5, 0x6, RZ ;  /* 0x0000000605137819 */ /* 0x000fe400000006ff */
[----:B------:R-:W-:Y:S02]  /*c420*/  ISETP.NE.U32.AND P0, PT, R16, 0x1, PT ;  /* 0x000000011000780c */ /* 0x000fe40003f05070 */
[----:B------:R-:W-:Y:S01]  /*c430*/  LOP3.LUT R19, R19, 0x1c0, RZ, 0xc0, !PT ;  /* 0x000001c013137812 */ /* 0x000fe200078ec0ff */
[----:B------:R-:W3:Y:S01]  /*c440*/  @P4 MUFU.RCP R7, R4 ;  /* 0x0000000400074308 */ /* 0x000ee20000001000 */
[----:B------:R-:W-:Y:S02]  /*c450*/  R2P PR, R5, 0x6 ;  /* 0x0000000605007804 */ /* 0x000fe40000000000 */
[----:B------:R-:W-:Y:S01]  /*c460*/  LEA.HI R19, R19, R19, RZ, 0x1d ;  /* 0x0000001313137211 */ /* 0x000fe200078fe8ff */
[----:B--2---:R-:W-:-:S04]  /*c470*/  FMUL.FTZ R131, R6, R131 ;  /* 0x0000008306837220 */ /* 0x004fc80000410000 */
[----:B------:R-:W2:Y:S01]  /*c480*/  @P4 MUFU.LG2 R4, R4 ;  /* 0x0000000400044308 */ /* 0x000ea20000000c00 */
[C---:B------:R-:W-:Y:S02]  /*c490*/  FMUL.FTZ R130, R6.reuse, R130 ;  /* 0x0000008206827220 */ /* 0x040fe40000410000 */
[C---:B------:R-:W-:Y:S01]  /*c4a0*/  FMUL.FTZ R127, R6.reuse, R127 ;  /* 0x0000007f067f7220 */ /* 0x040fe20000410000 */
[----:B-1----:R-:W-:Y:S01]  /*c4b0*/  SHF.R.S32.HI R11, RZ, 0x1f, R10 ;  /* 0x0000001fff0b7819 */ /* 0x002fe2000001140a */
[----:B------:R-:W-:Y:S02]  /*c4c0*/  FMUL.FTZ R126, R6, R126 ;  /* 0x0000007e067e7220 */ /* 0x000fe40000410000 */
[----:B---3--:R-:W-:Y:S01]  /*c4d0*/  FMUL.FTZ R128, R7, R128 ;  /* 0x0000008007807220 */ /* 0x008fe20000410000 */
[-C--:B------:R-:W-:Y:S01]  /*c4e0*/  LEA.HI R13, R11, R10.reuse, RZ, 0x4 ;  /* 0x0000000a0b0d7211 */ /* 0x080fe200078f20ff */
[----:B------:R-:W-:Y:S01]  /*c4f0*/  FMUL.FTZ R129, R7, R129 ;  /* 0x0000008107817220 */ /* 0x000fe20000410000 */
[----:B------:R-:W-:Y:S01]  /*c500*/  LEA.HI R11, R11, R10, RZ, 0x5 ;  /* 0x0000000a0b0b7211 */ /* 0x000fe200078f28ff */
[----:B------:R-:W-:Y:S01]  /*c510*/  FMUL.FTZ R124, R7, R124 ;  /* 0x0000007c077c7220 */ /* 0x000fe20000410000 */
[----:B------:R-:W-:Y:S01]  /*c520*/  LOP3.LUT R15, R13, 0xfffffff0, RZ, 0xc0, !PT ;  /* 0xfffffff00d0f7812 */ /* 0x000fe200078ec0ff */
[C---:B------:R-:W-:Y:S01]  /*c530*/  FMUL.FTZ R125, R7.reuse, R125 ;  /* 0x0000007d077d7220 */ /* 0x040fe20000410000 */
[----:B------:R-:W-:Y:S01]  /*c540*/  SHF.R.S32.HI R12, RZ, 0x4, R13 ;  /* 0x00000004ff0c7819 */ /* 0x000fe2000001140d */
[----:B------:R-:W-:Y:S01]  /*c550*/  FMUL.FTZ R120, R7, R120 ;  /* 0x0000007807787220 */ /* 0x000fe20000410000 */
[----:B------:R-:W-:Y:S01]  /*c560*/  IADD3 R8, -R15, R10, RZ ;  /* 0x0000000a0f087210 */ /* 0x000fe20007ffe1ff */
[----:B------:R-:W-:Y:S01]  /*c570*/  FMUL.FTZ R121, R7, R121 ;  /* 0x0000007907797220 */ /* 0x000fe20000410000 */
[----:B------:R-:W-:Y:S01]  /*c580*/  SHF.L.U32 R15, R12, 0x6, RZ ;  /* 0x000000060c0f7819 */ /* 0x000fe200000006ff */
[----:B------:R-:W-:Y:S01]  /*c590*/  FMUL.FTZ R123, R6, R123 ;  /* 0x0000007b067b7220 */ /* 0x000fe20000410000 */
[----:B------:R-:W-:Y:S01]  /*c5a0*/  LEA.HI R17, R8, R8, RZ, 0x1 ;  /* 0x0000000808117211 */ /* 0x000fe200078f08ff */
[C---:B------:R-:W-:Y:S01]  /*c5b0*/  FMUL.FTZ R122, R6.reuse, R122 ;  /* 0x0000007a067a7220 */ /* 0x040fe20000410000 */
[----:B------:R-:W-:Y:S01]  /*c5c0*/  LOP3.LUT R15, R15, 0x1c0, RZ, 0xc0, !PT ;  /* 0x000001c00f0f7812 */ /* 0x000fe200078ec0ff */
[----:B------:R-:W-:Y:S01]  /*c5d0*/  FMUL.FTZ R116, R7, R116 ;  /* 0x0000007407747220 */ /* 0x000fe20000410000 */
[----:B------:R-:W-:Y:S01]  /*c5e0*/  SHF.L.U32 R16, R17, 0x2, RZ ;  /* 0x0000000211107819 */ /* 0x000fe200000006ff */
[----:B------:R-:W-:Y:S01]  /*c5f0*/  FMUL.FTZ R117, R7, R117 ;  /* 0x0000007507757220 */ /* 0x000fe20000410000 */
[----:B------:R-:W-:Y:S01]  /*c600*/  SHF.R.S32.HI R13, RZ, 0x5, R9 ;  /* 0x00000005ff0d7819 */ /* 0x000fe20000011409 */
[C---:B------:R-:W-:Y:S01]  /*c610*/  FMUL.FTZ R119, R6.reuse, R119 ;  /* 0x0000007706777220 */ /* 0x040fe20000410000 */
[----:B------:R-:W-:Y:S01]  /*c620*/  LOP3.LUT R16, R15, 0x38, R16, 0xf8, !PT ;  /* 0x000000380f107812 */ /* 0x000fe200078ef810 */
[C---:B------:R-:W-:Y:S01]  /*c630*/  FMUL.FTZ R118, R6.reuse, R118 ;  /* 0x0000007606767220 */ /* 0x040fe20000410000 */
[----:B------:R-:W-:Y:S01]  /*c640*/  LEA R14, R13, R14, 0x9 ;  /* 0x0000000e0d0e7211 */ /* 0x000fe200078e48ff */
[C---:B------:R-:W-:Y:S01]  /*c650*/  FMUL.FTZ R112, R7.reuse, R112 ;  /* 0x0000007007707220 */ /* 0x040fe20000410000 */
[----:B------:R-:W-:Y:S01]  /*c660*/  SHF.R.U32.HI R15, RZ, 0x3, R15 ;  /* 0x00000003ff0f7819 */ /* 0x000fe2000001160f */
[----:B------:R-:W-:Y:S01]  /*c670*/  FMUL.FTZ R113, R7, R113 ;  /* 0x0000007107717220 */ /* 0x000fe20000410000 */
[----:B------:R-:W-:Y:S01]  /*c680*/  LOP3.LUT R17, R17, 0xffffffe, RZ, 0xc0, !PT ;  /* 0x0ffffffe11117812 */ /* 0x000fe200078ec0ff */
[----:B------:R-:W-:Y:S01]  /*c690*/  FMUL.FTZ R115, R6, R115 ;  /* 0x0000007306737220 */ /* 0x000fe20000410000 */
[----:B------:R-:W-:Y:S01]  /*c6a0*/  LEA R14, R14, R19, 0x1 ;  /* 0x000000130e0e7211 */ /* 0x000fe200078e08ff */
[----:B------:R-:W-:Y:S01]  /*c6b0*/  FMUL.FTZ R114, R6, R114 ;  /* 0x0000007206727220 */ /* 0x000fe20000410000 */
[----:B------:R-:W-:Y:S01]  /*c6c0*/  LOP3.LUT R15, R16, R15, RZ, 0x3c, !PT ;  /* 0x0000000f100f7212 */ /* 0x000fe200078e3cff */
[C---:B------:R-:W-:Y:S01]  /*c6d0*/  FMUL.FTZ R108, R7.reuse, R108 ;  /* 0x0000006c076c7220 */ /* 0x040fe20000410000 */
[----:B------:R-:W-:Y:S01]  /*c6e0*/  IADD3 R16, R8, -R17, RZ ;  /* 0x8000001108107210 */ /* 0x000fe20007ffe0ff */
[C---:B------:R-:W-:Y:S01]  /*c6f0*/  FMUL.FTZ R109, R7.reuse, R109 ;  /* 0x0000006d076d7220 */ /* 0x040fe20000410000 */
[----:B------:R-:W-:Y:S01]  /*c700*/  STS.64 [R14.X4], R128 ;  /* 0x000000800e007388 */ /* 0x000fe20000004a00 */
[----:B------:R-:W-:Y:S01]  /*c710*/  FMUL.FTZ R111, R6, R111 ;  /* 0x0000006f066f7220 */ /* 0x000fe20000410000 */
[----:B------:R-:W-:Y:S01]  /*c720*/  LEA R5, R16, R15, 0x2 ;  /* 0x0000000f10057211 */ /* 0x000fe200078e10ff */
[C---:B------:R-:W-:Y:S01]  /*c730*/  FMUL.FTZ R110, R6.reuse, R110 ;  /* 0x0000006e066e7220 */ /* 0x040fe20000410000 */
[----:B------:R-:W-:Y:S01]  /*c740*/  MOV R15, 0x80 ;  /* 0x00000080000f7802 */ /* 0x000fe20000000f00 */
[C---:B------:R-:W-:Y:S01]  /*c750*/  FMUL.FTZ R104, R7.reuse, R104 ;  /* 0x0000006807687220 */ /* 0x040fe20000410000 */
[----:B------:R-:W-:Y:S01]  /*c760*/  STS.64 [R14.X4+0x800], R130 ;  /* 0x000800820e007388 */ /* 0x000fe20000004a00 */
[----:B------:R-:W-:Y:S01]  /*c770*/  FMUL.FTZ R105, R7, R105 ;  /* 0x0000006907697220 */ /* 0x000fe20000410000 */
[----:B------:R-:W-:Y:S01]  /*c780*/  SEL R15, R15, 0xffffff80, !P2 ;  /* 0xffffff800f0f7807 */ /* 0x000fe20005000000 */
[C---:B------:R-:W-:Y:S01]  /*c790*/  FMUL.FTZ R107, R6.reuse, R107 ;  /* 0x0000006b066b7220 */ /* 0x040fe20000410000 */
[----:B------:R-:W-:Y:S01]  /*c7a0*/  LOP3.LUT R9, R9, 0xffffffe0, RZ, 0xc0, !PT ;  /* 0xffffffe009097812 */ /* 0x000fe200078ec0ff */
        /* <DEDUP_REMOVED lines=8> */
[----:B------:R-:W-:-:S02]  /*c830*/  FMUL.FTZ R102, R6, R102 ;  /* 0x0000006606667220 */ /* 0x000fc40000410000 */
[C---:B------:R-:W-:Y:S01]  /*c840*/  FMUL.FTZ R36, R7.reuse, R36 ;  /* 0x0000002407247220 */ /* 0x040fe20000410000 */
[----:B------:R-:W-:Y:S01]  /*c850*/  SHF.R.S32.HI R0, RZ, 0x1f, R11 ;  /* 0x0000001fff007819 */ /* 0x000fe2000001140b */
[C---:B------:R-:W-:Y:S02]  /*c860*/  FMUL.FTZ R37, R7.reuse, R37 ;  /* 0x0000002507257220 */ /* 0x040fe40000410000 */
[----:B------:R-:W-:Y:S01]  /*c870*/  FMUL.FTZ R39, R6, R39 ;  /* 0x0000002706277220 */ /* 0x000fe20000410000 */
[----:B------:R-:W-:Y:S01]  /*c880*/  LEA.HI R0, R0, R11, RZ, 0x2 ;  /* 0x0000000b00007211 */ /* 0x000fe200078f10ff */
        /* <DEDUP_REMOVED lines=58> */
[----:B------:R-:W-:Y:S01]  /*cc30*/  FMUL.FTZ R97, R7, R97 ;  /* 0x0000006107617220 */ /* 0x000fe20000410000 */
[----:B------:R-:W-:Y:S01]  /*cc40*/  MOV R7, 0x40 ;  /* 0x0000004000077802 */ /* 0x000fe20000000f00 */
[C---:B------:R-:W-:Y:S02]  /*cc50*/  FMUL.FTZ R99, R6.reuse, R99 ;  /* 0x0000006306637220 */ /* 0x040fe40000410000 */
[----:B------:R-:W-:Y:S01]  /*cc60*/  FMUL.FTZ R98, R6, R98 ;  /* 0x0000006206627220 */ /* 0x000fe20000410000 */
[----:B------:R-:W-:Y:S01]  /*cc70*/  SHF.L.U32 R6, R14, 0x2, RZ ;  /* 0x000000020e067819 */ /* 0x000fe200000006ff */
[----:B--2---:R-:W-:Y:S01]  /*cc80*/  @P4 FMUL.FTZ R11, R4, 0.69314718246459960938 ;  /* 0x3f317218040b4820 */ /* 0x004fe20000410000 */
[----:B------:R-:W-:Y:S01]  /*cc90*/  SEL R7, R7, 0xffffffc0, !P1 ;  /* 0xffffffc007077807 */ /* 0x000fe20004800000 */
[----:B-1----:R-:W-:Y:S01]  /*cca0*/  @P3 FMUL.FTZ R2, R2, 0.69314718246459960938 ;  /* 0x3f31721802023820 */ /* 0x002fe20000410000 */
[----:B------:R-:W-:-:S02]  /*ccb0*/  IADD3 R17, R6, -0x20, RZ ;  /* 0xffffffe006117810 */ /* 0x000fc40007ffe0ff */
[C---:B------:R-:W-:Y:S02]  /*ccc0*/  @P0 IADD3 R17, R6.reuse, 0x20, RZ ;  /* 0x0000002006110810 */ /* 0x040fe40007ffe0ff */
[C---:B------:R-:W-:Y:S02]  /*ccd0*/  IADD3 R16, R6.reuse, R7, RZ ;  /* 0x0000000706107210 */ /* 0x040fe40007ffe0ff */
[----:B------:R-:W-:Y:S01]  /*cce0*/  IADD3 R18, R7, R17, RZ ;  /* 0x0000001107127210 */ /* 0x000fe20007ffe0ff */
[----:B------:R-:W-:Y:S01]  /*ccf0*/  STS.64 [R17], R124 ;  /* 0x0000007c11007388 */ /* 0x000fe20000000a00 */
[----:B------:R-:W-:Y:S02]  /*cd00*/  IADD3 R19, R6, R15, RZ ;  /* 0x0000000f06137210 */ /* 0x000fe40007ffe0ff */
[----:B------:R-:W-:Y:S01]  /*cd10*/  IADD3 R20, R15, R17, RZ ;  /* 0x000000110f147210 */ /* 0x000fe20007ffe0ff */
[----:B------:R-:W-:Y:S01]  /*cd20*/  STS.64 [R17+0x800], R126 ;  /* 0x0008007e11007388 */ /* 0x000fe20000000a00 */
[----:B------:R-:W-:-:S02]  /*cd30*/  IADD3 R21, R16, R15, RZ ;  /* 0x0000000f10157210 */ /* 0x000fc40007ffe0ff */
[----:B------:R-:W-:Y:S01]  /*cd40*/  IADD3 R15, R18, R15, RZ ;  /* 0x0000000f120f7210 */ /* 0x000fe20007ffe0ff */
[----:B------:R-:W-:Y:S01]  /*cd50*/  STS.64 [R16], R120 ;  /* 0x0000007810007388 */ /* 0x000fe20000000a00 */
[----:B------:R-:W-:Y:S02]  /*cd60*/  LOP3.LUT P0, RZ, R9, 0x3, RZ, 0xc0, !PT ;  /* 0x0000000309ff7812 */ /* 0x000fe4000780c0ff */
[----:B------:R-:W-:Y:S01]  /*cd70*/  MOV R9, 0xff800000 ;  /* 0xff80000000097802 */ /* 0x000fe20000000f00 */
[----:B------:R-:W-:Y:S01]  /*cd80*/  STS.64 [R16+0x800], R122 ;  /* 0x0008007a10007388 */ /* 0x000fe20000000a00 */
[----:B------:R-:W-:-:S03]  /*cd90*/  @P3 FFMA.FTZ R9, R3, c[0x0][0x238], R2 ;  /* 0x00008e0003093a23 */ /* 0x000fc60000010002 */
        /* <DEDUP_REMOVED lines=37> */
[----:B------:R-:W-:Y:S04]  /*cff0*/  STS.64 [R19+0x8000], R84 ;  /* 0x0080005413007388 */ /* 0x000fe80000000a00 */
[----:B------:R-:W-:Y:S04]  /*d000*/  STS.64 [R19+0x8800], R86 ;  /* 0x0088005613007388 */ /* 0x000fe80000000a00 */
[----:B------:R-:W-:Y:S04]  /*d010*/  STS.64 [R20+0x8000], R88 ;  /* 0x0080005814007388 */ /* 0x000fe80000000a00 */
[----:B------:R-:W-:Y:S04]  /*d020*/  STS.64 [R20+0x8800], R90 ;  /* 0x0088005a14007388 */ /* 0x000fe80000000a00 */
[----:B-1----:R-:W1:Y:S04]  /*d030*/  S2R R14, SR_CTAID.X ;  /* 0x00000000000e7919 */ /* 0x002e680000002500 */
[----:B------:R-:W-:Y:S04]  /*d040*/  STS.64 [R21+0x8000], R92 ;  /* 0x0080005c15007388 */ /* 0x000fe80000000a00 */
[----:B------:R-:W-:Y:S04]  /*d050*/  STS.64 [R21+0x8800], R94 ;  /* 0x0088005e15007388 */ /* 0x000fe80000000a00 */
[----:B------:R3:W-:Y:S04]  /*d060*/  STS.64 [R15+0x8000], R96 ;  /* 0x008000600f007388 */ /* 0x0007e80000000a00 */
[----:B------:R4:W-:Y:S04]  /*d070*/  STS.64 [R15+0x8800], R98 ;  /* 0x008800620f007388 */ /* 0x0009e80000000a00 */
[----:B------:R-:W-:Y:S01]  /*d080*/  BAR.SYNC.DEFER_BLOCKING 0x0 ;  /* 0x0000000000007b1d */ /* 0x000fe20000010000 */
[----:B---3--:R-:W-:-:S02]  /*d090*/  SHF.R.S32.HI R96, RZ, 0x1f, R13 ;  /* 0x0000001fff607819 */ /* 0x008fc4000001140d */
[----:B----4-:R-:W-:-:S03]  /*d0a0*/  IADD3 R15, -R200, RZ, RZ ;  /* 0x000000ffc80f7210 */ /* 0x010fc60007ffe1ff */
[----:B------:R-:W3:Y:S01]  /*d0b0*/  LDS.128 R112, [R5.X4] ;  /* 0x0000000005707984 */ /* 0x000ee20000004c00 */
[----:B------:R-:W-:Y:S01]  /*d0c0*/  LEA.HI R96, R96, R13, RZ, 0x2 ;  /* 0x0000000d60607211 */ /* 0x000fe200078f10ff */
[----:B--2---:R-:W-:-:S03]  /*d0d0*/  IMAD R6, R15, c[0x0][0x1c0], R6 ;  /* 0x000070000f067a24 */ /* 0x004fc600078e0206 */
[----:B------:R-:W-:Y:S01]  /*d0e0*/  LOP3.LUT R96, R96, 0xffffffc, RZ, 0xc0, !PT ;  /* 0x0ffffffc60607812 */ /* 0x000fe200078ec0ff */
[----:B------:R-:W2:Y:S01]  /*d0f0*/  LDS.128 R108, [R5.X4+0x800] ;  /* 0x00080000056c7984 */ /* 0x000ea20000004c00 */
[----:B------:R-:W-:Y:S02]  /*d100*/  IMAD R6, R7, c[0x0][0x1c0], R6 ;  /* 0x0000700007067a24 */ /* 0x000fe400078e0206 */
[----:B------:R-:W-:Y:S01]  /*d110*/  IADD3 R96, R13, -R96, RZ ;  /* 0x800000600d607210 */ /* 0x000fe20007ffe0ff */
[----:B------:R-:W4:Y:S01]  /*d120*/  LDS.128 R104, [R5.X4+0x1000] ;  /* 0x0010000005687984 */ /* 0x000f220000004c00 */
[----:B-1----:R-:W-:Y:S02]  /*d130*/  SHF.L.U32 R7, R14, 0x6, RZ ;  /* 0x000000060e077819 */ /* 0x002fe400000006ff */
[----:B------:R-:W-:Y:S01]  /*d140*/  SHF.R.S32.HI R13, RZ, 0x2, R0 ;  /* 0x00000002ff0d7819 */ /* 0x000fe20000011400 */
[----:B------:R-:W1:Y:S02]  /*d150*/  LDS.128 R100, [R5.X4+0x1800] ;  /* 0x0018000005647984 */ /* 0x000e640000004c00 */
[----:B------:R-:W-:Y:S01]  /*d160*/  IMAD R6, R6, c[0x0][0x214], R7 ;  /* 0x0000850006067a24 */ /* 0x000fe200078e0207 */
[----:B------:R-:W-:Y:S01]  /*d170*/  LEA R13, R96, R13, 0x4 ;  /* 0x0000000d600d7211 */ /* 0x000fe200078e20ff */
        /* <DEDUP_REMOVED lines=33> */
.L_x_6671:
[----:B--234-:R-:W-:Y:S05]  /*d390*/  BSYNC B0 ;  /* 0x0000000000007941 */ /* 0x01cfea0003800000 */
.L_x_6670:
        /* <DEDUP_REMOVED lines=50> */
.L_x_6672:
        /* <DEDUP_REMOVED lines=12> */
.L_x_7876:


//--------------------- .text._ZN5flash24flash_fwd_splitkv_kernelI23Flash_fwd_kernel_traitsILi192ELi64ELi64ELi4ELb0ELb0EN7cutlass10bfloat16_tE19Flash_kernel_traitsILi192ELi64ELi64ELi4ES3_EELb0ELb1ELb0ELb0ELb1ELb1ELb1ELb0EEEvNS_16Flash_fwd_paramsE --------------------------
	.section	.text._ZN5flash24flash_fwd_splitkv_kernelI23Flash_fwd_kernel_traitsILi192ELi64ELi64ELi4ELb0ELb0EN7cutlass10bfloat16_tE19Flash_kernel_traitsILi192ELi64ELi64ELi4ES3_EELb0ELb1ELb0ELb0ELb1ELb1ELb1ELb0EEEvNS_16Flash_fwd_paramsE,"ax",@progbits
	.sectioninfo	@"SHI_REGISTERS=255"
	.align	128
        .global         _ZN5flash24flash_fwd_splitkv_kernelI23Flash_fwd_kernel_traitsILi192ELi64ELi64ELi4ELb0ELb0EN7cutlass10bfloat16_tE19Flash_kernel_traitsILi192ELi64ELi64ELi4ES3_EELb0ELb1ELb0ELb0ELb1ELb1ELb1ELb0EEEvNS_16Flash_fwd_paramsE
        .type           _ZN5flash24flash_fwd_splitkv_kernelI23Flash_fwd_kernel_traitsILi192ELi64ELi64ELi4ELb0ELb0EN7cutlass10bfloat16_tE19Flash_kernel_traitsILi192ELi64ELi64ELi4ES3_EELb0ELb1ELb0ELb0ELb1ELb1ELb1ELb0EEEvNS_16Flash_fwd_paramsE,@function
        .size           _ZN5flash24flash_fwd_splitkv_kernelI23Flash_fwd_kernel_traitsILi192ELi64ELi64ELi4ELb0ELb0EN7cutlass10bfloat16_tE19Flash_kernel_traitsILi192ELi64ELi64ELi4ES3_EELb0ELb1ELb0ELb0ELb1ELb1ELb1ELb0EEEvNS_16Flash_fwd_paramsE,(.L_x_7877 - _ZN5flash24flash_fwd_splitkv_kernelI23Flash_fwd_kernel_traitsILi192ELi64ELi64ELi4ELb0ELb0EN7cutlass10bfloat16_tE19Flash_kernel_traitsILi192ELi64ELi64ELi4ES3_EELb0ELb1ELb0ELb0ELb1ELb1ELb1ELb0EEEvNS_16Flash_fwd_paramsE)
        .other          _ZN5flash24flash_fwd_splitkv_kernelI23Flash_fwd_kernel_traitsILi192ELi64ELi64ELi4ELb0ELb0EN7cutlass10bfloat16_tE19Flash_kernel_traitsILi192ELi64ELi64ELi4ES3_EELb0ELb1ELb0ELb0ELb1ELb1ELb1ELb0EEEvNS_16Flash_fwd_paramsE,@"STO_CUDA_ENTRY STV_DEFAULT"
_ZN5flash24flash_fwd_splitkv_kernelI23Flash_fwd_kernel_traitsILi192ELi64ELi64ELi4ELb0ELb0EN7cutlass10bfloat16_tE19Flash_kernel_traitsILi192ELi64ELi64ELi4ES3_EELb0ELb1ELb0ELb0ELb1ELb1ELb1ELb0EEEvNS_16Flash_fwd_paramsE:
.text._ZN5flash24flash_fwd_splitkv_kernelI23Flash_fwd_kernel_traitsILi192ELi64ELi64ELi4ELb0ELb0EN7cutlass10bfloat16_tE19Flash_kernel_traitsILi192ELi64ELi64ELi4ES3_EELb0ELb1ELb0ELb0ELb1ELb1ELb1ELb0EEEvNS_16Flash_fwd_paramsE:
        /* <DEDUP_REMOVED lines=54> */
.L_x_6673:
[----:B-1-34-:R-:W-:Y:S02]  /*0360*/  MOV R0, c[0x0][0x218] ;  /* 0x0000860000007a02 */ /* 0x01afe40000000f00 */
.L_x_6674:
        /* <DEDUP_REMOVED lines=151> */
.L_x_6675:
        /* <DEDUP_REMOVED lines=95> */
.L_x_6676:
        /* <DEDUP_REMOVED lines=15> */
.L_x_6678:
        /* <DEDUP_REMOVED lines=55> */
.L_x_6677:
        /* <DEDUP_REMOVED lines=190> */
[----:B------:R-:W-:Y:S01]  /*2310*/  IMAD.SHL.U32 R9, R9, 0x8, RZ ;  /* 0x0000000809097824 */ /* 0x000fe200078e00ff */
[----:B------:R-:W-:Y:S01]  /*2320*/  @!P4 LEA R16, P0, R11, R206, 0x6 ;  /* 0x000000ce0b10c211 */ /* 0x000fe200078030ff */
[----:B------:R-:W-:-:S02]  /*2330*/  @!P2 IMAD.MOV.U32 R18, RZ, RZ, c[0x0][0x1a0] ;  /* 0x00006800ff12a624 */ /* 0x000fc400078e00ff */
[C---:B------:R-:W-:Y:S01]  /*2340*/  IMAD.WIDE.U32 R14, R5.reuse, c[0x0][0x1a0], RZ ;  /* 0x00006800050e7a25 */ /* 0x040fe200078e00ff */
[----:B------:R-:W-:Y:S02]  /*2350*/  LOP3.LUT R9, R4, 0x8, R9, 0xf8, !PT ;  /* 0x0000000804097812 */ /* 0x000fe400078ef809 */
[----:B------:R-:W-:Y:S01]  /*2360*/  SHF.R.U32.HI R4, RZ, 0x3, R4 ;  /* 0x00000003ff047819 */ /* 0x000fe20000011604 */
[----:B------:R-:W-:Y:S01]  /*2370*/  @!P2 IMAD.MOV.U32 R207, RZ, RZ, R205 ;  /* 0x000000ffffcfa224 */ /* 0x000fe200078e00cd */
[----:B------:R-:W-:Y:S01]  /*2380*/  @!P5 IADD3 R14, P1, R206, R14, RZ ;  /* 0x0000000ece0ed210 */ /* 0x000fe20007f3e0ff */
[----:B------:R-:W-:Y:S01]  /*2390*/  IMAD R12, R5, c[0x0][0x1a4], RZ ;  /* 0x00006900050c7a24 */ /* 0x000fe200078e02ff */
[----:B------:R-:W-:Y:S01]  /*23a0*/  LOP3.LUT R4, R9, R4, RZ, 0x3c, !PT ;  /* 0x0000000409047212 */ /* 0x000fe200078e3cff */
[----:B------:R-:W-:-:S03]  /*23b0*/  @!P2 IMAD.WIDE.U32 R18, R18, 0x60, R206 ;  /* 0x000000601212a825 */ /* 0x000fc600078e00ce */
        /* <DEDUP_REMOVED lines=56> */
[----:B---3--:R-:W1:Y:S01]  /*2740*/  LDSM.16.M88.4 R24, [R201+0x6000] ;  /* 0x00600000c918783b */ /* 0x008e620000000200 */
        /* <DEDUP_REMOVED lines=135> */
[C---:B------:R-:W-:Y:S01]  /*2fc0*/  HMMA.16816.F32.BF16 R44, R80.reuse, R14, R44 ;  /* 0x0000000e502c723c */ /* 0x040fe2000004182c */
        /* <DEDUP_REMOVED lines=10> */
[----:B------:R-:W-:Y:S07]  /*3070*/  LDSM.16.M88.4 R32, [R195+0xa800] ;  /* 0x00a80000c320783b */ /* 0x000fee0000000200 */
[----:B------:R-:W-:Y:S08]  /*3080*/  HMMA.16816.F32.BF16 R56, R72, R68, R56 ;  /* 0x000000444838723c */ /* 0x000ff00000041838 */
[C---:B------:R-:W-:Y:S08]  /*3090*/  HMMA.16816.F32.BF16 R28, R8.reuse, R20, R28 ;  /* 0x00000014081c723c */ /* 0x040ff0000004181c */
[----:B------:R-:W-:Y:S01]  /*30a0*/  HMMA.16816.F32.BF16 R24, R8, R22, R24 ;  /* 0x000000160818723c */ /* 0x000fe20000041818 */
[----:B------:R-:W2:Y:S07]  /*30b0*/  LDSM.16.M88.4 R20, [R199+0x5800] ;  /* 0x00580000c714783b */ /* 0x000eae0000000200 */
[----:B------:R-:W-:Y:S08]  /*30c0*/  HMMA.16816.F32.BF16 R52, R72, R70, R52 ;  /* 0x000000464834723c */ /* 0x000ff00000041834 */
[----:B------:R-:W-:Y:S01]  /*30d0*/  HMMA.16816.F32.BF16 R76, R80, R86, R76 ;  /* 0x00000056504c723c */ /* 0x000fe2000004184c */
[----:B------:R-:W-:-:S02]  /*30e0*/  FMUL.FTZ R28, R28, c[0x0][0x2ec] ;  /* 0x0000bb001c1c7a20 */ /* 0x000fc40000410000 */
[----:B------:R-:W-:Y:S02]  /*30f0*/  FMUL.FTZ R29, R29, c[0x0][0x2ec] ;  /* 0x0000bb001d1d7a20 */ /* 0x000fe40000410000 */
[----:B------:R-:W4:Y:S03]  /*3100*/  MUFU.TANH R68, R28 ;  /* 0x0000001c00447308 */ /* 0x000f260000002400 */
[----:B------:R-:W-:Y:S01]  /*3110*/  HMMA.16816.F32.BF16 R40, R72, R60, R40 ;  /* 0x0000003c4828723c */ /* 0x000fe20000041828 */
[----:B------:R-:W-:Y:S02]  /*3120*/  FMUL.FTZ R25, R25, c[0x0][0x2ec] ;  /* 0x0000bb0019197a20 */ /* 0x000fe40000410000 */
[----:B------:R-:W-:Y:S02]  /*3130*/  FMUL.FTZ R24, R24, c[0x0][0x2ec] ;  /* 0x0000bb0018187a20 */ /* 0x000fe40000410000 */
[----:B------:R2:W-:Y:S01]  /*3140*/  MUFU.TANH R69, R29 ;  /* 0x0000001d00457308 */ /* 0x0005e20000002400 */
[----:B------:R-:W-:-:S02]  /*3150*/  FMUL.FTZ R26, R26, c[0x0][0x2ec] ;  /* 0x0000bb001a1a7a20 */ /* 0x000fc40000410000 */
[----:B-1----:R-:W-:Y:S01]  /*3160*/  HMMA.16816.F32.BF16 R56, R16, R36, R56 ;  /* 0x000000241038723c */ /* 0x002fe20000041838 */
[----:B------:R-:W-:-:S07]  /*3170*/  FMUL.FTZ R27, R27, c[0x0][0x2ec] ;  /* 0x0000bb001b1b7a20 */ /* 0x000fce0000410000 */
[C---:B---3--:R-:W-:Y:S07]  /*3180*/  HMMA.16816.F32.BF16 R48, R16.reuse, R64, R48 ;  /* 0x000000401030723c */ /* 0x048fee0000041830 */
[----:B------:R-:W-:Y:S01]  /*3190*/  FMUL.FTZ R64, R30, c[0x0][0x2ec] ;  /* 0x0000bb001e407a20 */ /* 0x000fe20000410000 */
[----:B------:R-:W-:Y:S01]  /*31a0*/  HMMA.16816.F32.BF16 R52, R16, R38, R52 ;  /* 0x000000261034723c */ /* 0x000fe20000041834 */
[----:B------:R-:W-:Y:S01]  /*31b0*/  FMUL.FTZ R65, R31, c[0x0][0x2ec] ;  /* 0x0000bb001f417a20 */ /* 0x000fe20000410000 */
[----:B------:R-:W-:Y:S03]  /*31c0*/  LDSM.16.M88.4 R36, [R188+0x4800] ;  /* 0x00480000bc24783b */ /* 0x000fe60000000200 */
[----:B------:R-:W1:Y:S01]  /*31d0*/  MUFU.TANH R64, R64 ;  /* 0x0000004000407308 */ /* 0x000e620000002400 */
[----:B--2---:R-:W2:Y:S02]  /*31e0*/  LDSM.16.M88.4 R28, [R195+0xb800] ;  /* 0x00b80000c31c783b */ /* 0x004ea40000000200 */
[----:B------:R-:W-:Y:S02]  /*31f0*/  HMMA.16816.F32.BF16 R76, R72, R62, R76 ;  /* 0x0000003e484c723c */ /* 0x000fe4000004184c */
[----:B------:R-:W3:Y:S03]  /*3200*/  LDSM.16.M88.4 R60, [R195+0xb000] ;  /* 0x00b00000c33c783b */ /* 0x000ee60000000200 */
[----:B------:R-:W1:Y:S03]  /*3210*/  MUFU.TANH R65, R65 ;  /* 0x0000004100417308 */ /* 0x000e660000002400 */
[----:B------:R-:W-:Y:S07]  /*3220*/  HMMA.16816.F32.BF16 R40, R16, R20, R40 ;  /* 0x000000141028723c */ /* 0x000fee0000041828 */
[----:B------:R-:W-:Y:S01]  /*3230*/  SHF.R.S32.HI R21, RZ, 0x1f, R0 ;  /* 0x0000001fff157819 */ /* 0x000fe20000011400 */
[----:B------:R-:W-:Y:S03]  /*3240*/  HMMA.16816.F32.BF16 R56, R12, R32, R56 ;  /* 0x000000200c38723c */ /* 0x000fe60000041838 */
[----:B------:R-:W-:-:S04]  /*3250*/  LEA.HI R0, R21, R0, RZ, 0x2 ;  /* 0x0000000015007211 */ /* 0x000fc800078f10ff */
[----:B------:R-:W-:Y:S01]  /*3260*/  SHF.R.S32.HI R21, RZ, 0x2, R0 ;  /* 0x00000002ff157819 */ /* 0x000fe20000011400 */
[----:B------:R-:W-:Y:S01]  /*3270*/  HMMA.16816.F32.BF16 R52, R12, R34, R52 ;  /* 0x000000220c34723c */ /* 0x000fe20000041834 */
[C-C-:B------:R-:W-:Y:S01]  /*3280*/  IADD3 R0, R6.reuse, 0x1, -R92.reuse ;  /* 0x0000000106007810 */ /* 0x140fe20007ffe85c */
[----:B------:R-:W1:Y:S01]  /*3290*/  LDSM.16.M88.4 R32, [R188+0x5000] ;  /* 0x00500000bc20783b */ /* 0x000e620000000200 */
[----:B------:R-:W-:Y:S01]  /*32a0*/  IADD3 R92, R6, -c[0x0][0x2e4], -R92 ;  /* 0x8000b900065c7a10 */ /* 0x000fe20007ffe85c */
[----:B------:R-:W-:Y:S01]  /*32b0*/  IMAD.IADD R90, R21, 0x1, R90 ;  /* 0x00000001155a7824 */ /* 0x000fe200078e025a */
[----:B------:R-:W-:-:S03]  /*32c0*/  IADD3 R0, R0, c[0x0][0x2e8], RZ ;  /* 0x0000ba0000007a10 */ /* 0x000fc60007ffe0ff */
[----:B------:R-:W-:Y:S01]  /*32d0*/  HMMA.16816.F32.BF16 R44, R16, R66, R44 ;  /* 0x00000042102c723c */ /* 0x000fe2000004182c */
[C---:B------:R-:W-:Y:S01]  /*32e0*/  IADD3 R21, R90.reuse, 0x8, RZ ;  /* 0x000000085a157810 */ /* 0x040fe20007ffe0ff */
[C---:B------:R-:W-:Y:S01]  /*32f0*/  IMAD.IADD R215, R90.reuse, 0x1, R0 ;  /* 0x000000015ad77824 */ /* 0x040fe200078e0200 */
[----:B------:R-:W-:Y:S01]  /*3300*/  MUFU.TANH R66, R24 ;  /* 0x0000001800427308 */ /* 0x000fe20000002400 */
[----:B------:R-:W-:Y:S02]  /*3310*/  IMAD.IADD R216, R90, 0x1, R92 ;  /* 0x000000015ad87824 */ /* 0x000fe400078e025c */
[--C-:B------:R-:W-:Y:S01]  /*3320*/  IMAD.IADD R214, R92, 0x1, R21.reuse ;  /* 0x000000015cd67824 */ /* 0x100fe200078e0215 */
[----:B------:R-:W-:Y:S01]  /*3330*/  IMNMX R215, R215, R6, PT ;  /* 0x00000006d7d77217 */ /* 0x000fe20003800200 */
[----:B--2---:R-:W-:Y:S01]  /*3340*/  HMMA.16816.F32.BF16 R40, R12, R28, R40 ;  /* 0x0000001c0c28723c */ /* 0x004fe20000041828 */
[----:B------:R-:W-:Y:S01]  /*3350*/  IMAD.IADD R21, R0, 0x1, R21 ;  /* 0x0000000100157824 */ /* 0x000fe200078e0215 */
[----:B------:R-:W-:-:S02]  /*3360*/  IMNMX R216, RZ, R216, !PT ;  /* 0x000000d8ffd87217 */ /* 0x000fc40007800200 */
[----:B------:R-:W-:Y:S02]  /*3370*/  IMNMX R214, RZ, R214, !PT ;  /* 0x000000d6ffd67217 */ /* 0x000fe40007800200 */
[----:B------:R-:W-:Y:S01]  /*3380*/  IMNMX R210, R21, R6, PT ;  /* 0x0000000615d27217 */ /* 0x000fe20003800200 */
[----:B------:R-:W-:Y:S01]  /*3390*/  IMAD.IADD R29, R3, 0x1, R218 ;  /* 0x00000001031d7824 */ /* 0x000fe200078e02da */
[----:B------:R-:W-:Y:S01]  /*33a0*/  HMMA.16816.F32.BF16 R56, R8, R36, R56 ;  /* 0x000000240838723c */ /* 0x000fe20000041838 */
[----:B------:R2:W1:Y:S01]  /*33b0*/  MUFU.TANH R36, R25 ;  /* 0x0000001900247308 */ /* 0x0004620000002400 */
[----:B------:R-:W-:Y:S02]  /*33c0*/  LOP3.LUT R0, R4, R89, RZ, 0xfc, !PT ;  /* 0x0000005904007212 */ /* 0x000fe400078efcff */
[C---:B------:R-:W-:Y:S02]  /*33d0*/  IADD3 R21, R29.reuse, 0x8, RZ ;  /* 0x000000081d157810 */ /* 0x040fe40007ffe0ff */
[----:B------:R-:W-:-:S02]  /*33e0*/  ISETP.GE.AND P6, PT, R29, R215, PT ;  /* 0x000000d71d00720c */ /* 0x000fc40003fc6270 */
[----:B---3--:R-:W-:Y:S01]  /*33f0*/  HMMA.16816.F32.BF16 R48, R12, R60, R48 ;  /* 0x0000003c0c30723c */ /* 0x008fe20000041830 */
[----:B------:R-:W3:Y:S01]  /*3400*/  MUFU.TANH R37, R26 ;  /* 0x0000001a00257308 */ /* 0x000ee20000002400 */
[C---:B------:R-:W-:Y:S02]  /*3410*/  ISETP.GE.AND P0, PT, R21.reuse, R215, PT ;  /* 0x000000d71500720c */ /* 0x040fe40003f06270 */
[-C--:B------:R-:W-:Y:S02]  /*3420*/  ISETP.GE.AND P5, PT, R21, R210.reuse, PT ;  /* 0x000000d21500720c */ /* 0x080fe40003fa6270 */
[C---:B------:R-:W-:Y:S02]  /*3430*/  ISETP.GE.AND P4, PT, R29.reuse, R210, PT ;  /* 0x000000d21d00720c */ /* 0x040fe40003f86270 */
[----:B------:R-:W-:Y:S01]  /*3440*/  HMMA.16816.F32.BF16 R76, R16, R22, R76 ;  /* 0x00000016104c723c */ /* 0x000fe2000004184c */
[C---:B--2---:R-:W-:Y:S01]  /*3450*/  IADD3 R25, R29.reuse, 0x1, RZ ;  /* 0x000000011d197810 */ /* 0x044fe20007ffe0ff */
[----:B------:R2:W1:Y:S01]  /*3460*/  MUFU.TANH R60, R27 ;  /* 0x0000001b003c7308 */ /* 0x0004620000002400 */
[----:B------:R-:W-:-:S02]  /*3470*/  ISETP.LT.OR P6, PT, R29, R216, P6 ;  /* 0x000000d81d00720c */ /* 0x000fc400037c1670 */
[C---:B------:R-:W-:Y:S02]  /*3480*/  ISETP.GE.AND P2, PT, R25.reuse, R215, PT ;  /* 0x000000d71900720c */ /* 0x040fe40003f46270 */
[C---:B------:R-:W-:Y:S01]  /*3490*/  ISETP.GE.AND P1, PT, R25.reuse, R210, PT ;  /* 0x000000d21900720c */ /* 0x040fe20003f26270 */
[----:B------:R-:W-:Y:S01]  /*34a0*/  HMMA.16816.F32.BF16 R52, R8, R38, R52 ;  /* 0x000000260834723c */ /* 0x000fe20000041834 */
[----:B------:R-:W-:Y:S01]  /*34b0*/  ISETP.LT.OR P2, PT, R25, R216, P2 ;  /* 0x000000d81900720c */ /* 0x000fe20001741670 */
[----:B------:R-:W-:Y:S01]  /*34c0*/  FMUL.FTZ R28, R59, c[0x0][0x2ec] ;  /* 0x0000bb003b1c7a20 */ /* 0x000fe20000410000 */
[----:B------:R-:W-:Y:S02]  /*34d0*/  ISETP.LT.OR P1, PT, R25, R214, P1 ;  /* 0x000000d61900720c */ /* 0x000fe40000f21670 */
[C---:B------:R-:W-:Y:S02]  /*34e0*/  ISETP.LT.OR P0, PT, R21.reuse, R216, P0 ;  /* 0x000000d81500720c */ /* 0x040fe40000701670 */
[----:B------:R-:W-:Y:S01]  /*34f0*/  FMUL.FTZ R38, R56, c[0x0][0x2ec] ;  /* 0x0000bb0038267a20 */ /* 0x000fe20000410000 */
[----:B------:R-:W-:Y:S01]  /*3500*/  HMMA.16816.F32.BF16 R44, R12, R62, R44 ;  /* 0x0000003e0c2c723c */ /* 0x000fe2000004182c */
[----:B------:R-:W-:Y:S01]  /*3510*/  FMUL.FTZ R56, R58, c[0x0][0x2ec] ;  /* 0x0000bb003a387a20 */ /* 0x000fe20000410000 */
[----:B--2---:R-:W2:Y:S01]  /*3520*/  LDSM.16.M88.4 R24, [R188+0x5800] ;  /* 0x00580000bc18783b */ /* 0x004ea20000000200 */
[-C--:B------:R-:W-:Y:S01]  /*3530*/  ISETP.LT.OR P5, PT, R21, R214.reuse, P5 ;  /* 0x000000d61500720c */ /* 0x080fe20002fa1670 */
[----:B------:R-:W-:Y:S01]  /*3540*/  MUFU.TANH R28, R28 ;  /* 0x0000001c001c7308 */ /* 0x000fe20000002400 */
[----:B------:R-:W-:Y:S01]  /*3550*/  ISETP.LT.OR P4, PT, R29, R214, P4 ;  /* 0x000000d61d00720c */ /* 0x000fe20002781670 */
[----:B------:R-:W-:Y:S01]  /*3560*/  FMUL.FTZ R39, R57, c[0x0][0x2ec] ;  /* 0x0000bb0039277a20 */ /* 0x000fe20000410000 */
[----:B----4-:R-:W-:Y:S01]  /*3570*/  FSEL R21, R68, -INF , !P6 ;  /* 0xff80000044157808 */ /* 0x010fe20007000000 */
[----:B-1----:R-:W-:Y:S01]  /*3580*/  HMMA.16816.F32.BF16 R48, R8, R32, R48 ;  /* 0x000000200830723c */ /* 0x002fe20000041830 */
[----:B------:R-:W-:Y:S01]  /*3590*/  FSEL R64, R64, -INF , !P4 ;  /* 0xff80000040407808 */ /* 0x000fe20006000000 */
[----:B------:R-:W-:-:S04]  /*35a0*/  DEPBAR.LE SB0, 0x0 ;  /* 0x000080000000791a */ /* 0x000fc80000000000 */
[----:B------:R-:W1:Y:S01]  /*35b0*/  MUFU.TANH R56, R56 ;  /* 0x0000003800387308 */ /* 0x000e620000002400 */
[----:B------:R-:W-:Y:S01]  /*35c0*/  IADD3 R33, R29, 0x10, RZ ;  /* 0x000000101d217810 */ /* 0x000fe20007ffe0ff */
[----:B------:R-:W-:Y:S01]  /*35d0*/  HMMA.16816.F32.BF16 R76, R12, R30, R76 ;  /* 0x0000001e0c4c723c */ /* 0x000fe2000004184c */
[----:B------:R-:W-:Y:S01]  /*35e0*/  FMUL.FTZ R32, R53, c[0x0][0x2ec] ;  /* 0x0000bb0035207a20 */ /* 0x000fe20000410000 */
[----:B------:R-:W-:Y:S01]  /*35f0*/  IADD3 R53, R29, 0x9, RZ ;  /* 0x000000091d357810 */ /* 0x000fe20007ffe0ff */
[----:B------:R-:W-:Y:S01]  /*3600*/  FMUL.FTZ R52, R52, c[0x0][0x2ec] ;  /* 0x0000bb0034347a20 */ /* 0x000fe20000410000 */
[----:B------:R-:W-:Y:S02]  /*3610*/  FSEL R20, R65, -INF , !P1 ;  /* 0xff80000041147808 */ /* 0x000fe40004800000 */
[-C--:B------:R-:W-:Y:S01]  /*3620*/  ISETP.GE.AND P6, PT, R53, R215.reuse, PT ;  /* 0x000000d73500720c */ /* 0x080fe20003fc6270 */
[----:B------:R-:W4:Y:S01]  /*3630*/  MUFU.TANH R38, R38 ;  /* 0x0000002600267308 */ /* 0x000f220000002400 */
[----:B------:R-:W-:Y:S01]  /*3640*/  HMMA.16816.F32.BF16 R44, R8, R34, R44 ;  /* 0x00000022082c723c */ /* 0x000fe2000004182c */
[----:B------:R-:W-:-:S02]  /*3650*/  ISETP.GE.AND P4, PT, R33, R215, PT ;  /* 0x000000d72100720c */ /* 0x000fc40003f86270 */
[----:B------:R-:W-:Y:S02]  /*3660*/  ISETP.GE.AND P1, PT, R33, R210, PT ;  /* 0x000000d22100720c */ /* 0x000fe40003f26270 */
[-C--:B------:R-:W-:Y:S02]  /*3670*/  ISETP.LT.OR P6, PT, R53, R216.reuse, P6 ;  /* 0x000000d83500720c */ /* 0x080fe400037c1670 */
[----:B------:R-:W-:Y:S01]  /*3680*/  FMUL.FTZ R35, R54, c[0x0][0x2ec] ;  /* 0x0000bb0036237a20 */ /* 0x000fe20000410000 */
[----:B------:R-:W-:Y:S01]  /*3690*/  IADD3 R19, R29, 0x11, RZ ;  /* 0x000000111d137810 */ /* 0x000fe20007ffe0ff */
[----:B------:R-:W1:Y:S01]  /*36a0*/  MUFU.TANH R52, R52 ;  /* 0x0000003400347308 */ /* 0x000e620000002400 */
[C---:B------:R-:W-:Y:S01]  /*36b0*/  ISETP.LT.OR P4, PT, R33.reuse, R216, P4 ;  /* 0x000000d82100720c */ /* 0x040fe20002781670 */
[----:B------:R-:W-:Y:S01]  /*36c0*/  FMUL.FTZ R48, R48, c[0x0][0x2ec] ;  /* 0x0000bb0030307a20 */ /* 0x000fe20000410000 */
[----:B------:R-:W-:Y:S01]  /*36d0*/  ISETP.LT.OR P1, PT, R33, R214, P1 ;  /* 0x000000d62100720c */ /* 0x000fe20000f21670 */
[----:B------:R-:W-:Y:S01]  /*36e0*/  FMUL.FTZ R34, R55, c[0x0][0x2ec] ;  /* 0x0000bb0037227a20 */ /* 0x000fe20000410000 */
[----:B------:R-:W-:Y:S01]  /*36f0*/  FSEL R69, R69, -INF , !P2 ;  /* 0xff80000045457808 */ /* 0x000fe20005000000 */
[----:B------:R-:W-:Y:S01]  /*3700*/  FMUL.FTZ R49, R49, c[0x0][0x2ec] ;  /* 0x0000bb0031317a20 */ /* 0x000fe20000410000 */
[----:B------:R-:W-:Y:S01]  /*3710*/  FSEL R33, R36, -INF , !P6 ;  /* 0xff80000024217808 */ /* 0x000fe20007000000 */
[----:B------:R-:W1:Y:S01]  /*3720*/  MUFU.TANH R35, R35 ;  /* 0x0000002300237308 */ /* 0x000e620000002400 */
[-C--:B------:R-:W-:Y:S01]  /*3730*/  ISETP.GE.AND P2, PT, R53, R210.reuse, PT ;  /* 0x000000d23500720c */ /* 0x080fe20003f46270 */
[C---:B--2---:R-:W-:Y:S01]  /*3740*/  HMMA.16816.F32.BF16 R40, R8.reuse, R24, R40 ;  /* 0x000000180828723c */ /* 0x044fe20000041828 */
[----:B------:R-:W-:Y:S01]  /*3750*/  ISETP.GE.AND P6, PT, R19, R210, PT ;  /* 0x000000d21300720c */ /* 0x000fe20003fc6270 */
[----:B------:R-:W-:Y:S01]  /*3760*/  FMUL.FTZ R50, R50, c[0x0][0x2ec] ;  /* 0x0000bb0032327a20 */ /* 0x000fe20000410000 */
[-C--:B------:R-:W-:Y:S01]  /*3770*/  ISETP.LT.OR P2, PT, R53, R214.reuse, P2 ;  /* 0x000000d63500720c */ /* 0x080fe20001741670 */
[----:B------:R-:W-:Y:S01]  /*3780*/  FMUL.FTZ R51, R51, c[0x0][0x2ec] ;  /* 0x0000bb0033337a20 */ /* 0x000fe20000410000 */
[----:B------:R-:W-:Y:S01]  /*3790*/  ISETP.LT.OR P6, PT, R19, R214, P6 ;  /* 0x000000d61300720c */ /* 0x000fe200037c1670 */
[----:B------:R-:W2:Y:S01]  /*37a0*/  MUFU.TANH R39, R39 ;  /* 0x0000002700277308 */ /* 0x000ea20000002400 */
[C---:B------:R-:W-:Y:S01]  /*37b0*/  IADD3 R17, R29.reuse, 0x18, RZ ;  /* 0x000000181d117810 */ /* 0x040fe20007ffe0ff */
[----:B------:R-:W-:Y:S01]  /*37c0*/  HMMA.16816.F32.BF16 R76, R8, R26, R76 ;  /* 0x0000001a084c723c */ /* 0x000fe2000004184c */
[----:B------:R-:W-:Y:S01]  /*37d0*/  IADD3 R25, R29, 0x20, RZ ;  /* 0x000000201d197810 */ /* 0x000fe20007ffe0ff */
[----:B------:R-:W-:Y:S01]  /*37e0*/  FMUL.FTZ R44, R44, c[0x0][0x2ec] ;  /* 0x0000bb002c2c7a20 */ /* 0x000fe20000410000 */
[----:B---3--:R-:W-:Y:S01]  /*37f0*/  FSEL R6, R37, -INF , !P5 ;  /* 0xff80000025067808 */ /* 0x008fe20006800000 */
[----:B------:R-:W-:Y:S01]  /*3800*/  FMUL.FTZ R45, R45, c[0x0][0x2ec] ;  /* 0x0000bb002d2d7a20 */ /* 0x000fe20000410000 */
[----:B------:R-:W-:Y:S01]  /*3810*/  FSEL R4, R60, -INF , !P2 ;  /* 0xff8000003c047808 */ /* 0x000fe20005000000 */
[----:B------:R-:W3:Y:S01]  /*3820*/  MUFU.TANH R32, R32 ;  /* 0x0000002000207308 */ /* 0x000ee20000002400 */
[----:B-1----:R-:W-:Y:S01]  /*3830*/  FSEL R18, R56, -INF , !P1 ;  /* 0xff80000038127808 */ /* 0x002fe20004800000 */
[----:B------:R-:W-:Y:S01]  /*3840*/  FMUL.FTZ R46, R46, c[0x0][0x2ec] ;  /* 0x0000bb002e2e7a20 */ /* 0x000fe20000410000 */
[----:B------:R-:W-:Y:S01]  /*3850*/  FSEL R16, R28, -INF , !P6 ;  /* 0xff8000001c107808 */ /* 0x000fe20007000000 */
[----:B------:R-:W-:Y:S01]  /*3860*/  FMUL.FTZ R47, R47, c[0x0][0x2ec] ;  /* 0x0000bb002f2f7a20 */ /* 0x000fe20000410000 */
[----:B------:R-:W-:-:S02]  /*3870*/  ISETP.GE.AND P5, PT, R17, R215, PT ;  /* 0x000000d71100720c */ /* 0x000fc40003fa6270 */
[-C--:B------:R-:W-:Y:S01]  /*3880*/  ISETP.GE.AND P2, PT, R17, R210.reuse, PT ;  /* 0x000000d21100720c */ /* 0x080fe20003f46270 */
[----:B------:R-:W1:Y:S01]  /*3890*/  MUFU.TANH R163, R48 ;  /* 0x0000003000a37308 */ /* 0x000e620000002400 */
        /* <DEDUP_REMOVED lines=10> */
[----:B------:R-:W-:Y:S01]  /*3940*/  ISETP.LT.OR P2, PT, R17, R214, P2 ;  /* 0x000000d61100720c */ /* 0x000fe20001741670 */
[----:B------:R-:W-:Y:S01]  /*3950*/  FMUL.FTZ R76, R76, c[0x0][0x2ec] ;  /* 0x0000bb004c4c7a20 */ /* 0x000fe20000410000 */
[----:B------:R-:W-:Y:S01]  /*3960*/  IADD3 R37, R29, 0x19, RZ ;  /* 0x000000191d257810 */ /* 0x000fe20007ffe0ff */
[----:B------:R-:W-:Y:S01]  /*3970*/  FMUL.FTZ R77, R77, c[0x0][0x2ec] ;  /* 0x0000bb004d4d7a20 */ /* 0x000fe20000410000 */
[C---:B------:R-:W-:Y:S01]  /*3980*/  ISETP.LT.OR P1, PT, R25.reuse, R216, P1 ;  /* 0x000000d81900720c */ /* 0x040fe20000f21670 */
[----:B------:R-:W1:Y:S01]  /*3990*/  MUFU.TANH R171, R49 ;  /* 0x0000003100ab7308 */ /* 0x000e620000002400 */
[----:B------:R-:W-:Y:S01]  /*39a0*/  ISETP.LT.OR P6, PT, R25, R214, P6 ;  /* 0x000000d61900720c */ /* 0x000fe200037c1670 */
[----:B------:R-:W-:Y:S01]  /*39b0*/  FMUL.FTZ R78, R78, c[0x0][0x2ec] ;  /* 0x0000bb004e4e7a20 */ /* 0x000fe20000410000 */
[----:B------:R-:W-:Y:S01]  /*39c0*/  IADD3 R25, R29, 0x21, RZ ;  /* 0x000000211d197810 */ /* 0x000fe20007ffe0ff */
[----:B------:R-:W-:Y:S01]  /*39d0*/  FMUL.FTZ R79, R79, c[0x0][0x2ec] ;  /* 0x0000bb004f4f7a20 */ /* 0x000fe20000410000 */
[----:B------:R-:W-:-:S02]  /*39e0*/  ISETP.LT.OR P0, PT, R19, R216, P0 ;  /* 0x000000d81300720c */ /* 0x000fc40000701670 */
[----:B----4-:R-:W-:Y:S01]  /*39f0*/  FSEL R19, R38, -INF , !P4 ;  /* 0xff80000026137808 */ /* 0x010fe20006000000 */
[----:B------:R-:W4:Y:S01]  /*3a00*/  MUFU.TANH R169, R44 ;  /* 0x0000002c00a97308 */ /* 0x000f220000002400 */
[-C--:B------:R-:W-:Y:S02]  /*3a10*/  ISETP.GE.AND P4, PT, R37, R215.reuse, PT ;  /* 0x000000d72500720c */ /* 0x080fe40003f86270 */
[----:B------:R-:W-:Y:S02]  /*3a20*/  FSEL R15, R52, -INF , !P5 ;  /* 0xff800000340f7808 */ /* 0x000fe40006800000 */
[----:B------:R-:W-:Y:S02]  /*3a30*/  FSEL R14, R35, -INF , !P2 ;  /* 0xff800000230e7808 */ /* 0x000fe40005000000 */
[C---:B------:R-:W-:Y:S01]  /*3a40*/  ISETP.GE.AND P5, PT, R25.reuse, R215, PT ;  /* 0x000000d71900720c */ /* 0x040fe20003fa6270 */
[----:B------:R-:W1:Y:S01]  /*3a50*/  MUFU.TANH R166, R50 ;  /* 0x0000003200a67308 */ /* 0x000e620000002400 */
[----:B------:R-:W-:-:S02]  /*3a60*/  ISETP.GE.AND P2, PT, R25, R210, PT ;  /* 0x000000d21900720c */ /* 0x000fc40003f46270 */
[----:B------:R-:W-:Y:S02]  /*3a70*/  ISETP.LT.OR P4, PT, R37, R216, P4 ;  /* 0x000000d82500720c */ /* 0x000fe40002781670 */
[----:B--2---:R-:W-:Y:S02]  /*3a80*/  FSEL R17, R39, -INF , !P0 ;  /* 0xff80000027117808 */ /* 0x004fe40004000000 */
[----:B------:R-:W-:Y:S01]  /*3a90*/  ISETP.GE.AND P0, PT, R37, R210, PT ;  /* 0x000000d22500720c */ /* 0x000fe20003f06270 */
[----:B------:R-:W2:Y:S01]  /*3aa0*/  MUFU.TANH R176, R51 ;  /* 0x0000003300b07308 */ /* 0x000ea20000002400 */
[----:B------:R-:W-:Y:S02]  /*3ab0*/  IADD3 R31, R29, 0x28, RZ ;  /* 0x000000281d1f7810 */ /* 0x000fe40007ffe0ff */
[C---:B------:R-:W-:Y:S02]  /*3ac0*/  ISETP.LT.OR P5, PT, R25.reuse, R216, P5 ;  /* 0x000000d81900720c */ /* 0x040fe40002fa1670 */
[----:B------:R-:W-:-:S02]  /*3ad0*/  ISETP.LT.OR P2, PT, R25, R214, P2 ;  /* 0x000000d61900720c */ /* 0x000fc40001741670 */
[----:B------:R-:W-:Y:S01]  /*3ae0*/  IADD3 R25, R29, 0x29, RZ ;  /* 0x000000291d197810 */ /* 0x000fe20007ffe0ff */
[----:B------:R-:W2:Y:S01]  /*3af0*/  MUFU.TANH R165, R45 ;  /* 0x0000002d00a57308 */ /* 0x000ea20000002400 */
[----:B---3--:R-:W-:Y:S02]  /*3b00*/  FSEL R13, R32, -INF , !P4 ;  /* 0xff800000200d7808 */ /* 0x008fe40006000000 */
[----:B------:R-:W-:Y:S02]  /*3b10*/  ISETP.LT.OR P0, PT, R37, R214, P0 ;  /* 0x000000d62500720c */ /* 0x000fe40000701670 */
[-C--:B------:R-:W-:Y:S02]  /*3b20*/  ISETP.GE.AND P4, PT, R31, R215.reuse, PT ;  /* 0x000000d71f00720c */ /* 0x080fe40003f86270 */
[----:B-1----:R-:W-:Y:S01]  /*3b30*/  FSEL R163, R163, -INF , !P1 ;  /* 0xff800000a3a37808 */ /* 0x002fe20004800000 */
[----:B------:R-:W1:Y:S01]  /*3b40*/  MUFU.TANH R170, R46 ;  /* 0x0000002e00aa7308 */ /* 0x000e620000002400 */
[----:B------:R-:W-:-:S02]  /*3b50*/  ISETP.GE.AND P1, PT, R25, R215, PT ;  /* 0x000000d71900720c */ /* 0x000fc40003f26270 */
[----:B------:R-:W-:Y:S02]  /*3b60*/  FSEL R12, R34, -INF , !P0 ;  /* 0xff800000220c7808 */ /* 0x000fe40004000000 */
[C---:B------:R-:W-:Y:S02]  /*3b70*/  ISETP.LT.OR P4, PT, R31.reuse, R216, P4 ;  /* 0x000000d81f00720c */ /* 0x040fe40002781670 */
[----:B------:R-:W-:Y:S01]  /*3b80*/  ISETP.GE.AND P0, PT, R31, R210, PT ;  /* 0x000000d21f00720c */ /* 0x000fe20003f06270 */
[----:B------:R-:W3:Y:S01]  /*3b90*/  MUFU.TANH R174, R47 ;  /* 0x0000002f00ae7308 */ /* 0x000ee20000002400 */
[----:B------:R-:W-:Y:S02]  /*3ba0*/  ISETP.LT.OR P1, PT, R25, R216, P1 ;  /* 0x000000d81900720c */ /* 0x000fe40000f21670 */
[C---:B------:R-:W-:Y:S02]  /*3bb0*/  IADD3 R9, R29.reuse, 0x30, RZ ;  /* 0x000000301d097810 */ /* 0x040fe40007ffe0ff */
[----:B------:R-:W-:-:S02]  /*3bc0*/  IADD3 R11, R29, 0x31, RZ ;  /* 0x000000311d0b7810 */ /* 0x000fc40007ffe0ff */
[----:B------:R-:W-:Y:S01]  /*3bd0*/  FSEL R171, R171, -INF , !P5 ;  /* 0xff800000abab7808 */ /* 0x000fe20006800000 */
[----:B------:R-:W1:Y:S01]  /*3be0*/  MUFU.TANH R175, R40 ;  /* 0x0000002800af7308 */ /* 0x000e620000002400 */
[----:B----4-:R-:W-:Y:S02]  /*3bf0*/  FSEL R169, R169, -INF , !P4 ;  /* 0xff800000a9a97808 */ /* 0x010fe40006000000 */
[----:B------:R-:W-:Y:S02]  /*3c00*/  ISETP.LT.OR P0, PT, R31, R214, P0 ;  /* 0x000000d61f00720c */ /* 0x000fe40000701670 */
[----:B------:R-:W-:Y:S02]  /*3c10*/  FSEL R166, R166, -INF , !P6 ;  /* 0xff800000a6a67808 */ /* 0x000fe40007000000 */
[----:B------:R-:W-:Y:S01]  /*3c20*/  ISETP.GE.AND P5, PT, R9, R215, PT ;  /* 0x000000d70900720c */ /* 0x000fe20003fa6270 */
[----:B------:R-:W-:Y:S01]  /*3c30*/  MUFU.TANH R173, R41 ;  /* 0x0000002900ad7308 */ /* 0x000fe20000002400 */
[----:B--2---:R-:W-:-:S02]  /*3c40*/  FSEL R176, R176, -INF , !P2 ;  /* 0xff800000b0b07808 */ /* 0x004fc40005000000 */
[-C--:B------:R-:W-:Y:S02]  /*3c50*/  ISETP.GE.AND P4, PT, R9, R210.reuse, PT ;  /* 0x000000d20900720c */ /* 0x080fe40003f86270 */
[----:B------:R-:W-:Y:S02]  /*3c60*/  FSEL R165, R165, -INF , !P1 ;  /* 0xff800000a5a57808 */ /* 0x000fe40004800000 */
[----:B------:R-:W-:Y:S01]  /*3c70*/  ISETP.GE.AND P6, PT, R25, R210, PT ;  /* 0x000000d21900720c */ /* 0x000fe20003fc6270 */
[----:B------:R-:W2:Y:S01]  /*3c80*/  MUFU.TANH R168, R42 ;  /* 0x0000002a00a87308 */ /* 0x000ea20000002400 */
[----:B------:R-:W-:Y:S02]  /*3c90*/  ISETP.GE.AND P2, PT, R11, R215, PT ;  /* 0x000000d70b00720c */ /* 0x000fe40003f46270 */
[----:B------:R-:W-:Y:S02]  /*3ca0*/  ISETP.GT.AND P1, PT, R209, R204, PT ;  /* 0x000000ccd100720c */ /* 0x000fe40003f24270 */
[----:B------:R-:W-:-:S02]  /*3cb0*/  ISETP.LT.OR P5, PT, R9, R216, P5 ;  /* 0x000000d80900720c */ /* 0x000fc40002fa1670 */
[----:B-1----:R-:W-:Y:S01]  /*3cc0*/  FSEL R170, R170, -INF , !P0 ;  /* 0xff800000aaaa7808 */ /* 0x002fe20004000000 */
[----:B------:R-:W1:Y:S01]  /*3cd0*/  MUFU.TANH R142, R43 ;  /* 0x0000002b008e7308 */ /* 0x000e620000002400 */
[-C--:B------:R-:W-:Y:S02]  /*3ce0*/  ISETP.LT.OR P4, PT, R9, R214.reuse, P4 ;  /* 0x000000d60900720c */ /* 0x080fe40002781670 */
[----:B------:R-:W-:Y:S02]  /*3cf0*/  ISETP.LT.OR P6, PT, R25, R214, P6 ;  /* 0x000000d61900720c */ /* 0x000fe400037c1670 */
[C---:B------:R-:W-:Y:S02]  /*3d00*/  ISETP.GE.AND P0, PT, R11.reuse, R210, PT ;  /* 0x000000d20b00720c */ /* 0x040fe40003f06270 */
[----:B------:R-:W-:Y:S01]  /*3d10*/  ISETP.LT.OR P2, PT, R11, R216, P2 ;  /* 0x000000d80b00720c */ /* 0x000fe20001741670 */
[----:B------:R-:W4:Y:S01]  /*3d20*/  MUFU.TANH R143, R76 ;  /* 0x0000004c008f7308 */ /* 0x000f220000002400 */
[----:B------:R-:W-:-:S02]  /*3d30*/  IADD3 R9, R29, 0x38, RZ ;  /* 0x000000381d097810 */ /* 0x000fc40007ffe0ff */
[----:B------:R-:W-:Y:S02]  /*3d40*/  IADD3 R29, R29, 0x39, RZ ;  /* 0x000000391d1d7810 */ /* 0x000fe40007ffe0ff */
[----:B------:R-:W-:Y:S02]  /*3d50*/  ISETP.LT.OR P0, PT, R11, R214, P0 ;  /* 0x000000d60b00720c */ /* 0x000fe40000701670 */
[----:B---3--:R-:W-:Y:S01]  /*3d60*/  FSEL R174, R174, -INF , !P6 ;  /* 0xff800000aeae7808 */ /* 0x008fe20007000000 */
[----:B------:R-:W-:Y:S01]  /*3d70*/  MUFU.TANH R141, R77 ;  /* 0x0000004d008d7308 */ /* 0x000fe20000002400 */
[----:B------:R-:W-:Y:S02]  /*3d80*/  FSEL R175, R175, -INF , !P5 ;  /* 0xff800000afaf7808 */ /* 0x000fe40006800000 */
[----:B--2---:R-:W-:Y:S02]  /*3d90*/  FSEL R168, R168, -INF , !P4 ;  /* 0xff800000a8a87808 */ /* 0x004fe40006000000 */
[----:B------:R-:W-:Y:S01]  /*3da0*/  FSEL R173, R173, -INF , !P2 ;  /* 0xff800000adad7808 */ /* 0x000fe20005000000 */
[----:B------:R-:W-:Y:S01]  /*3db0*/  BAR.SYNC.DEFER_BLOCKING 0x0 ;  /* 0x0000000000007b1d */ /* 0x000fe20000010000 */
[----:B------:R-:W-:-:S02]  /*3dc0*/  ISETP.GE.AND P6, PT, R9, R215, PT ;  /* 0x000000d70900720c */ /* 0x000fc40003fc6270 */
[----:B------:R-:W-:Y:S02]  /*3dd0*/  ISETP.GE.AND P5, PT, R29, R215, PT ;  /* 0x000000d71d00720c */ /* 0x000fe40003fa6270 */
[-C--:B------:R-:W-:Y:S01]  /*3de0*/  ISETP.GE.AND P4, PT, R9, R210.reuse, PT ;  /* 0x000000d20900720c */ /* 0x080fe20003f86270 */
[----:B------:R-:W2:Y:S01]  /*3df0*/  MUFU.TANH R140, R78 ;  /* 0x0000004e008c7308 */ /* 0x000ea20000002400 */
[----:B------:R-:W-:Y:S02]  /*3e00*/  ISETP.GE.AND P2, PT, R29, R210, PT ;  /* 0x000000d21d00720c */ /* 0x000fe40003f46270 */
[----:B-1----:R-:W-:Y:S02]  /*3e10*/  FSEL R142, R142, -INF , !P0 ;  /* 0xff8000008e8e7808 */ /* 0x002fe40004000000 */
[C---:B------:R-:W-:Y:S02]  /*3e20*/  ISETP.LT.OR P6, PT, R9.reuse, R216, P6 ;  /* 0x000000d80900720c */ /* 0x040fe400037c1670 */
[----:B------:R-:W-:Y:S01]  /*3e30*/  ISETP.LT.OR P4, PT, R9, R214, P4 ;  /* 0x000000d60900720c */ /* 0x000fe20002781670 */
[----:B------:R-:W1:Y:S01]  /*3e40*/  MUFU.TANH R164, R79 ;  /* 0x0000004f00a47308 */ /* 0x000e620000002400 */
[----:B------:R-:W-:-:S02]  /*3e50*/  ISETP.LT.OR P5, PT, R29, R216, P5 ;  /* 0x000000d81d00720c */ /* 0x000fc40002fa1670 */
[----:B------:R-:W-:Y:S02]  /*3e60*/  ISETP.LT.OR P2, PT, R29, R214, P2 ;  /* 0x000000d61d00720c */ /* 0x000fe40001741670 */
[C---:B------:R-:W-:Y:S02]  /*3e70*/  @!P1 LEA R220, P0, R2.reuse, c[0x0][0x168], 0x1 ;  /* 0x00005a0002dc9a11 */ /* 0x040fe400078008ff */
[----:B----4-:R-:W-:Y:S02]  /*3e80*/  FSEL R143, R143, -INF , !P6 ;  /* 0xff8000008f8f7808 */ /* 0x010fe40007000000 */
[----:B------:R-:W-:Y:S02]  /*3e90*/  @!P1 LEA.HI.X R221, R2, c[0x0][0x16c], R133, 0x1, P0 ;  /* 0x00005b0002dd9a11 */ /* 0x000fe400000f0c85 */
[----:B--2---:R-:W-:Y:S02]  /*3ea0*/  FSEL R140, R140, -INF , !P4 ;  /* 0xff8000008c8c7808 */ /* 0x004fe40006000000 */
[----:B------:R-:W-:-:S02]  /*3eb0*/  FSEL R141, R141, -INF , !P5 ;  /* 0xff8000008d8d7808 */ /* 0x000fc40006800000 */
[----:B-1----:R-:W-:Y:S01]  /*3ec0*/  FSEL R164, R164, -INF , !P2 ;  /* 0xff800000a4a47808 */ /* 0x002fe20005000000 */
[----:B------:R-:W-:Y:S05]  /*3ed0*/  @!P1 BRA `(.L_x_6679) ;  /* 0x000005c000009947 */ /* 0x000fea0003800000 */
[----:B------:R-:W-:Y:S05]  /*3ee0*/  @!P3 BRA `(.L_x_6680) ;  /* 0x000003900000b947 */ /* 0x000fea0003800000 */
[----:B------:R-:W1:Y:S01]  /*3ef0*/  I2F.RP R8, UR6 ;  /* 0x0000000600087d06 */ /* 0x000e620008209400 */
[C---:B------:R-:W-:Y:S02]  /*3f00*/  IADD3 R24, R3.reuse, -0x40, RZ ;  /* 0xffffffc003187810 */ /* 0x040fe40007ffe0ff */
[----:B------:R-:W-:Y:S02]  /*3f10*/  IABS R11, R3 ;  /* 0x00000003000b7213 */ /* 0x000fe40000000000 */
[----:B------:R-:W-:Y:S02]  /*3f20*/  IABS R9, R24 ;  /* 0x0000001800097213 */ /* 0x000fe40000000000 */
[----:B------:R-:W-:Y:S02]  /*3f30*/  LOP3.LUT R3, R3, c[0x0][0x2d0], RZ, 0x3c, !PT ;  /* 0x0000b40003037a12 */ /* 0x000fe400078e3cff */
[----:B------:R-:W-:-:S02]  /*3f40*/  LOP3.LUT R24, R24, c[0x0][0x2d0], RZ, 0x3c, !PT ;  /* 0x0000b40018187a12 */ /* 0x000fc400078e3cff */
        /* <DEDUP_REMOVED lines=51> */
.L_x_6680:
[----:B------:R-:W-:-:S04]  /*4280*/  ULEA UR4, -UR8, URZ, 0x6 ;  /* 0x0000003f08047291 */ /* 0x000fc8000f8e313f */
[----:B------:R-:W-:Y:S02]  /*4290*/  USHF.R.S32.HI UR5, URZ, 0x1f, UR4 ;  /* 0x0000001f3f057899 */ /* 0x000fe40008011404 */
[----:B------:R-:W-:-:S04]  /*42a0*/  MOV R3, UR4 ;  /* 0x0000000400037c02 */ /* 0x000fc80008000f00 */
[----:B------:R-:W-:Y:S02]  /*42b0*/  MOV R8, UR5 ;  /* 0x0000000500087c02 */ /* 0x000fe40008000f00 */
.L_x_6681:
        /* <DEDUP_REMOVED lines=30> */
.L_x_6679:
        /* <DEDUP_REMOVED lines=380> */
.L_x_6683:
[----:B------:R-:W-:Y:S02]  /*5c60*/  ULDC UR14, c[0x0][0x1a0] ;  /* 0x00006800000e7ab9 */ /* 0x000fe40000000800 */
[----:B------:R-:W-:-:S04]  /*5c70*/  ULEA UR14, -UR14, URZ, 0x6 ;  /* 0x0000003f0e0e7291 */ /* 0x000fc8000f8e313f */
[----:B------:R-:W-:-:S04]  /*5c80*/  USHF.R.S32.HI UR12, URZ, 0x1f, UR14 ;  /* 0x0000001f3f0c7899 */ /* 0x000fc8000801140e */
.L_x_6684:
        /* <DEDUP_REMOVED lines=179> */
[----:B------:R-:W-:Y:S02]  /*67c0*/  FMUL.FTZ R134, R13, c[0x0][0x2ec] ;  /* 0x0000bb000d867a20 */ /* 0x000fe40000410000 */
[----:B------:R-:W-:Y:S02]  /*67d0*/  FMUL.FTZ R135, R14, c[0x0][0x2ec] ;  /* 0x0000bb000e877a20 */ /* 0x000fe40000410000 */
[----:B------:R-:W-:Y:S01]  /*67e0*/  FMUL.FTZ R140, R15, c[0x0][0x2ec] ;  /* 0x0000bb000f8c7a20 */ /* 0x000fe20000410000 */
[----:B------:R-:W-:Y:S01]  /*67f0*/  HMMA.16816.F32.BF16 R24, R8, R6, R24 ;  /* 0x000000060818723c */ /* 0x000fe20000041818 */
[----:B------:R-:W1:Y:S01]  /*6800*/  LDSM.16.M88.4 R12, [R180] ;  /* 0x00000000b40c783b */ /* 0x000e620000000200 */
[----:B------:R-:W5:Y:S03]  /*6810*/  MUFU.TANH R0, R0 ;  /* 0x0000000000007308 */ /* 0x000f660000002400 */
[----:B------:R-:W1:Y:S03]  /*6820*/  LDSM.16.M88.4 R4, [R195+0xb000] ;  /* 0x00b00000c304783b */ /* 0x000e660000000200 */
[----:B--2---:R-:W-:Y:S02]  /*6830*/  HMMA.16816.F32.BF16 R32, R160, R16, R32 ;  /* 0x00000010a020723c */ /* 0x004fe40000041820 */
[----:B------:R-:W2:Y:S06]  /*6840*/  MUFU.TANH R135, R135 ;  /* 0x0000008700877308 */ /* 0x000eac0000002400 */
[----:B------:R-:W-:Y:S02]  /*6850*/  HMMA.16816.F32.BF16 R144, R20, R142, R144 ;  /* 0x0000008e1490723c */ /* 0x000fe40000041890 */
[----:B------:R-:W1:Y:S06]  /*6860*/  MUFU.TANH R134, R134 ;  /* 0x0000008600867308 */ /* 0x000e6c0000002400 */
[----:B---3--:R-:W-:Y:S01]  /*6870*/  HMMA.16816.F32.BF16 R156, R28, R164, R156 ;  /* 0x000000a41c9c723c */ /* 0x008fe2000004189c */
[----:B------:R-:W-:Y:S01]  /*6880*/  FMUL.FTZ R24, R24, c[0x0][0x2ec] ;  /* 0x0000bb0018187a20 */ /* 0x000fe20000410000 */
[----:B------:R-:W-:Y:S01]  /*6890*/  MUFU.TANH R140, R140 ;  /* 0x0000008c008c7308 */ /* 0x000fe20000002400 */
[----:B------:R-:W-:-:S05]  /*68a0*/  FMUL.FTZ R142, R27, c[0x0][0x2ec] ;  /* 0x0000bb001b8e7a20 */ /* 0x000fca0000410000 */
[----:B----4-:R-:W-:Y:S02]  /*68b0*/  HMMA.16816.F32.BF16 R148, R8, R136, R148 ;  /* 0x000000880894723c */ /* 0x010fe40000041894 */
[----:B------:R3:W4:Y:S05]  /*68c0*/  MUFU.TANH R141, R24 ;  /* 0x00000018008d7308 */ /* 0x00072a0000002400 */
[----:B------:R-:W-:Y:S01]  /*68d0*/  FMUL.FTZ R136, R25, c[0x0][0x2ec] ;  /* 0x0000bb0019887a20 */ /* 0x000fe20000410000 */
[----:B------:R-:W-:Y:S01]  /*68e0*/  HMMA.16816.F32.BF16 R152, R28, R166, R152 ;  /* 0x000000a61c98723c */ /* 0x000fe20000041898 */
[----:B------:R-:W-:Y:S01]  /*68f0*/  FMUL.FTZ R137, R26, c[0x0][0x2ec] ;  /* 0x0000bb001a897a20 */ /* 0x000fe20000410000 */
[----:B------:R-:W-:Y:S06]  /*6900*/  MUFU.TANH R142, R142 ;  /* 0x0000008e008e7308 */ /* 0x000fec0000002400 */
[----:B------:R-:W-:Y:S01]  /*6910*/  HMMA.16816.F32.BF16 R168, R160, R18, R168 ;  /* 0x00000012a0a8723c */ /* 0x000fe200000418a8 */
[----:B------:R-:W-:Y:S01]  /*6920*/  LDSM.16.M88.4 R16, [R188+0x5000] ;  /* 0x00500000bc10783b */ /* 0x000fe20000000200 */
[----:B------:R-:W2:Y:S03]  /*6930*/  MUFU.TANH R137, R137 ;  /* 0x0000008900897308 */ /* 0x000ea60000002400 */
[----:B---3--:R-:W3:Y:S03]  /*6940*/  LDSM.16.M88.4 R24, [R195+0xb800] ;  /* 0x00b80000c318783b */ /* 0x008ee60000000200 */
[----:B-1----:R-:W-:Y:S02]  /*6950*/  HMMA.16816.F32.BF16 R32, R28, R12, R32 ;  /* 0x0000000c1c20723c */ /* 0x002fe40000041820 */
[----:B------:R-:W1:Y:S05]  /*6960*/  MUFU.TANH R136, R136 ;  /* 0x0000008800887308 */ /* 0x000e6a0000002400 */
        /* <DEDUP_REMOVED lines=14> */
[----:B------:R-:W1:Y:S01]  /*6a50*/  LDSM.16.M88.4 R4, [R188+0x5800] ;  /* 0x00580000bc04783b */ /* 0x000e620000000200 */
[----:B------:R-:W-:Y:S01]  /*6a60*/  ISETP.LT.OR P0, PT, R13, R214, P0 ;  /* 0x000000d60d00720c */ /* 0x000fe20000701670 */
[----:B------:R-:W-:-:S04]  /*6a70*/  DEPBAR.LE SB0, 0x0 ;  /* 0x000080000000791a */ /* 0x000fc80000000000 */
[----:B------:R-:W-:Y:S01]  /*6a80*/  HMMA.16816.F32.BF16 R144, R8, R138, R144 ;  /* 0x0000008a0890723c */ /* 0x000fe20000041890 */
[----:B------:R-:W-:Y:S01]  /*6a90*/  FMUL.FTZ R14, R151, c[0x0][0x2ec] ;  /* 0x0000bb00970e7a20 */ /* 0x000fe20000410000 */
[----:B-----5:R-:W-:Y:S02]  /*6aa0*/  FSEL R0, R0, -INF , !P5 ;  /* 0xff80000000007808 */ /* 0x020fe40006800000 */
[----:B--2---:R-:W-:Y:S02]  /*6ab0*/  FSEL R135, R135, -INF , !P0 ;  /* 0xff80000087877808 */ /* 0x004fe40004000000 */
[----:B------:R-:W-:Y:S01]  /*6ac0*/  FSEL R134, R134, -INF , !P4 ;  /* 0xff80000086867808 */ /* 0x000fe20006000000 */
[----:B------:R-:W-:Y:S01]  /*6ad0*/  FMUL.FTZ R138, R148, c[0x0][0x2ec] ;  /* 0x0000bb00948a7a20 */ /* 0x000fe20000410000 */
[----:B---3--:R-:W-:Y:S01]  /*6ae0*/  HMMA.16816.F32.BF16 R32, R20, R24, R32 ;  /* 0x000000181420723c */ /* 0x008fe20000041820 */
[----:B------:R-:W-:Y:S01]  /*6af0*/  FMUL.FTZ R139, R149, c[0x0][0x2ec] ;  /* 0x0000bb00958b7a20 */ /* 0x000fe20000410000 */
[----:B------:R-:W-:Y:S01]  /*6b00*/  MUFU.TANH R14, R14 ;  /* 0x0000000e000e7308 */ /* 0x000fe20000002400 */
[----:B------:R-:W-:-:S05]  /*6b10*/  IADD3 R31, R13, 0x21, RZ ;  /* 0x000000210d1f7810 */ /* 0x000fca0007ffe0ff */
[C---:B------:R-:W-:Y:S02]  /*6b20*/  HMMA.16816.F32.BF16 R156, R8.reuse, R16, R156 ;  /* 0x00000010089c723c */ /* 0x040fe4000004189c */
[----:B------:R-:W2:Y:S05]  /*6b30*/  MUFU.TANH R138, R138 ;  /* 0x0000008a008a7308 */ /* 0x000eaa0000002400 */
[----:B------:R-:W-:Y:S01]  /*6b40*/  IADD3 R17, R13, 0x9, RZ ;  /* 0x000000090d117810 */ /* 0x000fe20007ffe0ff */
[----:B------:R-:W-:Y:S01]  /*6b50*/  HMMA.16816.F32.BF16 R152, R8, R18, R152 ;  /* 0x000000120898723c */ /* 0x000fe20000041898 */
[----:B------:R-:W-:Y:S01]  /*6b60*/  FMUL.FTZ R16, R145, c[0x0][0x2ec] ;  /* 0x0000bb0091107a20 */ /* 0x000fe20000410000 */
[----:B------:R-:W3:Y:S01]  /*6b70*/  MUFU.TANH R139, R139 ;  /* 0x0000008b008b7308 */ /* 0x000ee20000002400 */
[-C--:B------:R-:W-:Y:S01]  /*6b80*/  ISETP.GE.AND P5, PT, R17, R215.reuse, PT ;  /* 0x000000d71100720c */ /* 0x080fe20003fa6270 */
[----:B------:R-:W-:Y:S01]  /*6b90*/  FMUL.FTZ R29, R147, c[0x0][0x2ec] ;  /* 0x0000bb00931d7a20 */ /* 0x000fe20000410000 */
[----:B------:R-:W-:Y:S01]  /*6ba0*/  ISETP.GE.AND P0, PT, R17, R210, PT ;  /* 0x000000d21100720c */ /* 0x000fe20003f06270 */
[----:B------:R-:W-:Y:S01]  /*6bb0*/  FMUL.FTZ R15, R144, c[0x0][0x2ec] ;  /* 0x0000bb00900f7a20 */ /* 0x000fe20000410000 */
[----:B------:R-:W-:Y:S01]  /*6bc0*/  IADD3 R19, R13, 0x8, RZ ;  /* 0x000000080d137810 */ /* 0x000fe20007ffe0ff */
[----:B------:R-:W-:Y:S01]  /*6bd0*/  HMMA.16816.F32.BF16 R168, R20, R26, R168 ;  /* 0x0000001a14a8723c */ /* 0x000fe200000418a8 */
[----:B------:R-:W-:Y:S01]  /*6be0*/  ISETP.LT.OR P5, PT, R17, R216, P5 ;  /* 0x000000d81100720c */ /* 0x000fe20002fa1670 */
[----:B------:R-:W5:Y:S01]  /*6bf0*/  MUFU.TANH R16, R16 ;  /* 0x0000001000107308 */ /* 0x000f620000002400 */
[C---:B------:R-:W-:Y:S01]  /*6c00*/  ISETP.GE.AND P6, PT, R19.reuse, R215, PT ;  /* 0x000000d71300720c */ /* 0x040fe20003fc6270 */
[----:B------:R-:W-:Y:S01]  /*6c10*/  FMUL.FTZ R28, R146, c[0x0][0x2ec] ;  /* 0x0000bb00921c7a20 */ /* 0x000fe20000410000 */
[----:B------:R-:W-:-:S02]  /*6c20*/  ISETP.GE.AND P1, PT, R19, R210, PT ;  /* 0x000000d21300720c */ /* 0x000fc40003f26270 */
[C---:B------:R-:W-:Y:S01]  /*6c30*/  ISETP.LT.OR P6, PT, R19.reuse, R216, P6 ;  /* 0x000000d81300720c */ /* 0x040fe200037c1670 */
[C---:B-1----:R-:W-:Y:S01]  /*6c40*/  HMMA.16816.F32.BF16 R32, R8.reuse, R4, R32 ;  /* 0x000000040820723c */ /* 0x042fe20000041820 */
[----:B------:R-:W-:Y:S01]  /*6c50*/  ISETP.LT.OR P1, PT, R19, R214, P1 ;  /* 0x000000d61300720c */ /* 0x000fe20000f21670 */
[----:B------:R-:W-:Y:S01]  /*6c60*/  FMUL.FTZ R156, R156, c[0x0][0x2ec] ;  /* 0x0000bb009c9c7a20 */ /* 0x000fe20000410000 */
[----:B------:R-:W-:Y:S01]  /*6c70*/  IADD3 R23, R13, 0x11, RZ ;  /* 0x000000110d177810 */ /* 0x000fe20007ffe0ff */
[----:B------:R-:W-:Y:S01]  /*6c80*/  FMUL.FTZ R158, R158, c[0x0][0x2ec] ;  /* 0x0000bb009e9e7a20 */ /* 0x000fe20000410000 */
[----:B----4-:R-:W-:Y:S01]  /*6c90*/  FSEL R18, R141, -INF , !P6 ;  /* 0xff8000008d127808 */ /* 0x010fe20007000000 */
[----:B------:R-:W1:Y:S01]  /*6ca0*/  MUFU.TANH R172, R156 ;  /* 0x0000009c00ac7308 */ /* 0x000e620000002400 */
[----:B------:R-:W-:Y:S01]  /*6cb0*/  FSEL R19, R137, -INF , !P1 ;  /* 0xff80000089137808 */ /* 0x000fe20004800000 */
[----:B------:R-:W-:Y:S01]  /*6cc0*/  FMUL.FTZ R152, R152, c[0x0][0x2ec] ;  /* 0x0000bb0098987a20 */ /* 0x000fe20000410000 */
[CC--:B------:R-:W-:Y:S01]  /*6cd0*/  ISETP.GE.AND P6, PT, R23.reuse, R215.reuse, PT ;  /* 0x000000d71700720c */ /* 0x0c0fe20003fc6270 */
[----:B------:R-:W-:Y:S01]  /*6ce0*/  FMUL.FTZ R154, R154, c[0x0][0x2ec] ;  /* 0x0000bb009a9a7a20 */ /* 0x000fe20000410000 */
[----:B------:R-:W-:Y:S01]  /*6cf0*/  ISETP.GE.AND P1, PT, R23, R210, PT ;  /* 0x000000d21700720c */ /* 0x000fe20003f26270 */
[----:B------:R-:W-:Y:S01]  /*6d00*/  FMUL.FTZ R157, R157, c[0x0][0x2ec] ;  /* 0x0000bb009d9d7a20 */ /* 0x000fe20000410000 */
[----:B------:R-:W-:Y:S01]  /*6d10*/  ISETP.LT.OR P0, PT, R17, R214, P0 ;  /* 0x000000d61100720c */ /* 0x000fe20000701670 */
[----:B------:R-:W4:Y:S01]  /*6d20*/  MUFU.TANH R173, R158 ;  /* 0x0000009e00ad7308 */ /* 0x000f220000002400 */
        /* <DEDUP_REMOVED lines=12> */
[----:B------:R-:W-:Y:S01]  /*6df0*/  FSEL R5, R142, -INF , !P0 ;  /* 0xff8000008e057808 */ /* 0x000fe20004000000 */
[----:B------:R-:W-:Y:S01]  /*6e00*/  FMUL.FTZ R32, R32, c[0x0][0x2ec] ;  /* 0x0000bb0020207a20 */ /* 0x000fe20000410000 */
[CC--:B------:R-:W-:Y:S01]  /*6e10*/  ISETP.GE.AND P4, PT, R21.reuse, R215.reuse, PT ;  /* 0x000000d71500720c */ /* 0x0c0fe20003f86270 */
[----:B------:R-:W1:Y:S01]  /*6e20*/  MUFU.TANH R15, R15 ;  /* 0x0000000f000f7308 */ /* 0x000e620000002400 */
[-C--:B------:R-:W-:Y:S01]  /*6e30*/  ISETP.GE.AND P2, PT, R21, R210.reuse, PT ;  /* 0x000000d21500720c */ /* 0x080fe20003f46270 */
[----:B------:R-:W-:Y:S01]  /*6e40*/  FMUL.FTZ R34, R34, c[0x0][0x2ec] ;  /* 0x0000bb0022227a20 */ /* 0x000fe20000410000 */
[----:B------:R-:W-:Y:S01]  /*6e50*/  ISETP.GE.AND P5, PT, R23, R215, PT ;  /* 0x000000d71700720c */ /* 0x000fe20003fa6270 */
[----:B------:R-:W-:Y:S01]  /*6e60*/  FMUL.FTZ R35, R35, c[0x0][0x2ec] ;  /* 0x0000bb0023237a20 */ /* 0x000fe20000410000 */
[----:B------:R-:W-:-:S02]  /*6e70*/  ISETP.GE.AND P0, PT, R23, R210, PT ;  /* 0x000000d21700720c */ /* 0x000fc40003f06270 */
[C---:B------:R-:W-:Y:S01]  /*6e80*/  ISETP.LT.OR P4, PT, R21.reuse, R216, P4 ;  /* 0x000000d81500720c */ /* 0x040fe20002781670 */
[----:B------:R-:W1:Y:S01]  /*6e90*/  MUFU.TANH R28, R28 ;  /* 0x0000001c001c7308 */ /* 0x000e620000002400 */
[----:B------:R-:W-:Y:S01]  /*6ea0*/  ISETP.LT.OR P2, PT, R21, R214, P2 ;  /* 0x000000d61500720c */ /* 0x000fe20001741670 */
[----:B------:R-:W-:Y:S01]  /*6eb0*/  FMUL.FTZ R136, R169, c[0x0][0x2ec] ;  /* 0x0000bb00a9887a20 */ /* 0x000fe20000410000 */
[C---:B------:R-:W-:Y:S01]  /*6ec0*/  ISETP.LT.OR P5, PT, R23.reuse, R216, P5 ;  /* 0x000000d81700720c */ /* 0x040fe20002fa1670 */
[----:B------:R-:W-:Y:S01]  /*6ed0*/  FMUL.FTZ R137, R170, c[0x0][0x2ec] ;  /* 0x0000bb00aa897a20 */ /* 0x000fe20000410000 */
[----:B------:R-:W-:Y:S01]  /*6ee0*/  ISETP.LT.OR P0, PT, R23, R214, P0 ;  /* 0x000000d61700720c */ /* 0x000fe20000701670 */
[----:B------:R-:W-:Y:S01]  /*6ef0*/  FMUL.FTZ R149, R171, c[0x0][0x2ec] ;  /* 0x0000bb00ab957a20 */ /* 0x000fe20000410000 */
[C---:B------:R-:W-:Y:S01]  /*6f00*/  IADD3 R21, R13.reuse, 0x19, RZ ;  /* 0x000000190d157810 */ /* 0x040fe20007ffe0ff */
[----:B------:R-:W1:Y:S01]  /*6f10*/  MUFU.TANH R166, R152 ;  /* 0x0000009800a67308 */ /* 0x000e620000002400 */
[----:B------:R-:W-:-:S02]  /*6f20*/  IADD3 R23, R13, 0x20, RZ ;  /* 0x000000200d177810 */ /* 0x000fc40007ffe0ff */
[----:B--2---:R-:W-:Y:S01]  /*6f30*/  FSEL R26, R138, -INF , !P4 ;  /* 0xff8000008a1a7808 */ /* 0x004fe20006000000 */
[----:B------:R-:W-:Y:S01]  /*6f40*/  FMUL.FTZ R138, R168, c[0x0][0x2ec] ;  /* 0x0000bb00a88a7a20 */ /* 0x000fe20000410000 */
[----:B---3--:R-:W-:Y:S02]  /*6f50*/  FSEL R24, R139, -INF , !P6 ;  /* 0xff8000008b187808 */ /* 0x008fe40007000000 */
[----:B------:R-:W-:Y:S01]  /*6f60*/  FSEL R25, R14, -INF , !P1 ;  /* 0xff8000000e197808 */ /* 0x000fe20004800000 */
[----:B------:R-:W2:Y:S01]  /*6f70*/  MUFU.TANH R165, R154 ;  /* 0x0000009a00a57308 */ /* 0x000ea20000002400 */
[-C--:B------:R-:W-:Y:S02]  /*6f80*/  ISETP.GE.AND P4, PT, R21, R215.reuse, PT ;  /* 0x000000d71500720c */ /* 0x080fe40003f86270 */
[C---:B------:R-:W-:Y:S02]  /*6f90*/  ISETP.GE.AND P6, PT, R23.reuse, R215, PT ;  /* 0x000000d71700720c */ /* 0x040fe40003fc6270 */
[----:B------:R-:W-:-:S02]  /*6fa0*/  ISETP.GE.AND P1, PT, R23, R210, PT ;  /* 0x000000d21700720c */ /* 0x000fc40003f26270 */
[-C--:B------:R-:W-:Y:S01]  /*6fb0*/  ISETP.LT.OR P4, PT, R21, R216.reuse, P4 ;  /* 0x000000d81500720c */ /* 0x080fe20002781670 */
[----:B------:R-:W3:Y:S01]  /*6fc0*/  MUFU.TANH R174, R157 ;  /* 0x0000009d00ae7308 */ /* 0x000ee20000002400 */
[C---:B------:R-:W-:Y:S02]  /*6fd0*/  ISETP.LT.OR P6, PT, R23.reuse, R216, P6 ;  /* 0x000000d81700720c */ /* 0x040fe400037c1670 */
[----:B------:R-:W-:Y:S02]  /*6fe0*/  ISETP.LT.OR P1, PT, R23, R214, P1 ;  /* 0x000000d61700720c */ /* 0x000fe40000f21670 */
[----:B------:R-:W-:Y:S02]  /*6ff0*/  FSEL R27, R12, -INF , !P2 ;  /* 0xff8000000c1b7808 */ /* 0x000fe40005000000 */
[C---:B------:R-:W-:Y:S01]  /*7000*/  IADD3 R9, R13.reuse, 0x28, RZ ;  /* 0x000000280d097810 */ /* 0x040fe20007ffe0ff */
[----:B------:R-:W2:Y:S01]  /*7010*/  MUFU.TANH R167, R159 ;  /* 0x0000009f00a77308 */ /* 0x000ea20000002400 */
[----:B------:R-:W-:-:S02]  /*7020*/  IADD3 R7, R13, 0x29, RZ ;  /* 0x000000290d077810 */ /* 0x000fc40007ffe0ff */
[----:B------:R-:W-:Y:S02]  /*7030*/  ISETP.GE.AND P2, PT, R21, R210, PT ;  /* 0x000000d21500720c */ /* 0x000fe40003f46270 */
[----:B-----5:R-:W-:Y:S02]  /*7040*/  FSEL R20, R16, -INF , !P4 ;  /* 0xff80000010147808 */ /* 0x020fe40006000000 */
[----:B-1----:R-:W-:Y:S01]  /*7050*/  FSEL R172, R172, -INF , !P6 ;  /* 0xff800000acac7808 */ /* 0x002fe20007000000 */
[----:B------:R-:W1:Y:S01]  /*7060*/  MUFU.TANH R152, R33 ;  /* 0x0000002100987308 */ /* 0x000e620000002400 */
[----:B----4-:R-:W-:Y:S02]  /*7070*/  FSEL R173, R173, -INF , !P1 ;  /* 0xff800000adad7808 */ /* 0x010fe40004800000 */
[-C--:B------:R-:W-:Y:S02]  /*7080*/  ISETP.GE.AND P4, PT, R9, R215.reuse, PT ;  /* 0x000000d70900720c */ /* 0x080fe40003f86270 */
[----:B------:R-:W-:-:S02]  /*7090*/  ISETP.GE.AND P6, PT, R7, R215, PT ;  /* 0x000000d70700720c */ /* 0x000fc40003fc6270 */
[----:B------:R-:W-:Y:S01]  /*70a0*/  ISETP.GE.AND P1, PT, R7, R210, PT ;  /* 0x000000d20700720c */ /* 0x000fe20003f26270 */
[----:B------:R-:W4:Y:S01]  /*70b0*/  MUFU.TANH R164, R153 ;  /* 0x0000009900a47308 */ /* 0x000f220000002400 */
[----:B------:R-:W-:Y:S02]  /*70c0*/  ISETP.LT.OR P2, PT, R21, R214, P2 ;  /* 0x000000d61500720c */ /* 0x000fe40001741670 */
[-C--:B------:R-:W-:Y:S02]  /*70d0*/  ISETP.LT.OR P4, PT, R9, R216.reuse, P4 ;  /* 0x000000d80900720c */ /* 0x080fe40002781670 */
[C---:B------:R-:W-:Y:S02]  /*70e0*/  ISETP.LT.OR P6, PT, R7.reuse, R216, P6 ;  /* 0x000000d80700720c */ /* 0x040fe400037c1670 */
[----:B------:R-:W-:Y:S01]  /*70f0*/  ISETP.LT.OR P1, PT, R7, R214, P1 ;  /* 0x000000d60700720c */ /* 0x000fe20000f21670 */
[----:B------:R-:W5:Y:S01]  /*7100*/  MUFU.TANH R163, R155 ;  /* 0x0000009b00a37308 */ /* 0x000f620000002400 */
[----:B------:R-:W-:-:S02]  /*7110*/  FSEL R23, R29, -INF , !P2 ;  /* 0xff8000001d177808 */ /* 0x000fc40005000000 */
[----:B------:R-:W-:Y:S02]  /*7120*/  IADD3 R7, R13, 0x31, RZ ;  /* 0x000000310d077810 */ /* 0x000fe40007ffe0ff */
[----:B------:R-:W-:Y:S02]  /*7130*/  FSEL R22, R15, -INF , !P5 ;  /* 0xff8000000f167808 */ /* 0x000fe40006800000 */
[----:B------:R-:W-:Y:S01]  /*7140*/  FSEL R21, R28, -INF , !P0 ;  /* 0xff8000001c157808 */ /* 0x000fe20004000000 */
[----:B------:R-:W1:Y:S01]  /*7150*/  MUFU.TANH R154, R32 ;  /* 0x00000020009a7308 */ /* 0x000e620000002400 */
[-C--:B------:R-:W-:Y:S02]  /*7160*/  ISETP.GE.AND P2, PT, R9, R210.reuse, PT ;  /* 0x000000d20900720c */ /* 0x080fe40003f46270 */
[C---:B------:R-:W-:Y:S02]  /*7170*/  ISETP.GE.AND P5, PT, R31.reuse, R215, PT ;  /* 0x000000d71f00720c */ /* 0x040fe40003fa6270 */
[----:B------:R-:W-:-:S02]  /*7180*/  ISETP.GE.AND P0, PT, R31, R210, PT ;  /* 0x000000d21f00720c */ /* 0x000fc40003f06270 */
[----:B------:R-:W-:Y:S01]  /*7190*/  FSEL R166, R166, -INF , !P4 ;  /* 0xff800000a6a67808 */ /* 0x000fe20006000000 */
[----:B------:R-:W1:Y:S01]  /*71a0*/  MUFU.TANH R151, R34 ;  /* 0x0000002200977308 */ /* 0x000e620000002400 */
[----:B------:R-:W-:Y:S02]  /*71b0*/  ISETP.GE.AND P4, PT, R7, R215, PT ;  /* 0x000000d70700720c */ /* 0x000fe40003f86270 */
[----:B------:R-:W-:Y:S02]  /*71c0*/  ISETP.LT.OR P2, PT, R9, R214, P2 ;  /* 0x000000d60900720c */ /* 0x000fe40001741670 */
[C---:B------:R-:W-:Y:S02]  /*71d0*/  ISETP.LT.OR P5, PT, R31.reuse, R216, P5 ;  /* 0x000000d81f00720c */ /* 0x040fe40002fa1670 */
[----:B------:R-:W-:Y:S01]  /*71e0*/  ISETP.LT.OR P0, PT, R31, R214, P0 ;  /* 0x000000d61f00720c */ /* 0x000fe20000701670 */
[----:B------:R-:W1:Y:S01]  /*71f0*/  MUFU.TANH R139, R35 ;  /* 0x00000023008b7308 */ /* 0x000e620000002400 */
[----:B------:R-:W-:-:S02]  /*7200*/  IADD3 R9, R13, 0x30, RZ ;  /* 0x000000300d097810 */ /* 0x000fc40007ffe0ff */
[----:B------:R-:W-:Y:S02]  /*7210*/  ISETP.LT.OR P4, PT, R7, R216, P4 ;  /* 0x000000d80700720c */ /* 0x000fe40002781670 */
[----:B--2---:R-:W-:Y:S02]  /*7220*/  FSEL R165, R165, -INF , !P2 ;  /* 0xff800000a5a57808 */ /* 0x004fe40005000000 */
[----:B---3--:R-:W-:Y:S01]  /*7230*/  FSEL R174, R174, -INF , !P5 ;  /* 0xff800000aeae7808 */ /* 0x008fe20006800000 */
[----:B------:R-:W2:Y:S01]  /*7240*/  MUFU.TANH R138, R138 ;  /* 0x0000008a008a7308 */ /* 0x000ea20000002400 */
[----:B------:R-:W-:Y:S02]  /*7250*/  FSEL R167, R167, -INF , !P0 ;  /* 0xff800000a7a77808 */ /* 0x000fe40004000000 */
[----:B------:R-:W-:Y:S02]  /*7260*/  ISETP.GE.AND P2, PT, R7, R210, PT ;  /* 0x000000d20700720c */ /* 0x000fe40003f46270 */
[----:B------:R-:W-:-:S02]  /*7270*/  ISETP.GE.AND P5, PT, R9, R215, PT ;  /* 0x000000d70900720c */ /* 0x000fc40003fa6270 */
[----:B------:R-:W-:Y:S01]  /*7280*/  ISETP.GE.AND P0, PT, R9, R210, PT ;  /* 0x000000d20900720c */ /* 0x000fe20003f06270 */
[----:B------:R-:W-:Y:S01]  /*7290*/  MUFU.TANH R136, R136 ;  /* 0x0000008800887308 */ /* 0x000fe20000002400 */
[----:B-1----:R-:W-:Y:S02]  /*72a0*/  FSEL R152, R152, -INF , !P4 ;  /* 0xff80000098987808 */ /* 0x002fe40006000000 */
[----:B------:R-:W-:Y:S01]  /*72b0*/  ISETP.GT.AND P4, PT, R209, R204, PT ;  /* 0x000000ccd100720c */ /* 0x000fe20003f84270 */
[----:B------:R-:W-:Y:S01]  /*72c0*/  BAR.SYNC.DEFER_BLOCKING 0x0 ;  /* 0x0000000000007b1d */ /* 0x000fe20000010000 */
[----:B------:R-:W-:Y:S02]  /*72d0*/  ISETP.LT.OR P2, PT, R7, R214, P2 ;  /* 0x000000d60700720c */ /* 0x000fe40001741670 */
[C---:B------:R-:W-:Y:S02]  /*72e0*/  ISETP.LT.OR P5, PT, R9.reuse, R216, P5 ;  /* 0x000000d80900720c */ /* 0x040fe40002fa1670 */
[----:B------:R-:W-:Y:S01]  /*72f0*/  ISETP.LT.OR P0, PT, R9, R214, P0 ;  /* 0x000000d60900720c */ /* 0x000fe20000701670 */
[----:B------:R-:W1:Y:S01]  /*7300*/  MUFU.TANH R137, R137 ;  /* 0x0000008900897308 */ /* 0x000e620000002400 */
[----:B------:R-:W-:-:S02]  /*7310*/  IADD3 R7, R13, 0x38, RZ ;  /* 0x000000380d077810 */ /* 0x000fc40007ffe0ff */
[----:B------:R-:W-:Y:S02]  /*7320*/  IADD3 R13, R13, 0x39, RZ ;  /* 0x000000390d0d7810 */ /* 0x000fe40007ffe0ff */
[----:B----4-:R-:W-:Y:S02]  /*7330*/  FSEL R164, R164, -INF , !P6 ;  /* 0xff800000a4a47808 */ /* 0x010fe40007000000 */
[----:B-----5:R-:W-:Y:S01]  /*7340*/  FSEL R163, R163, -INF , !P1 ;  /* 0xff800000a3a37808 */ /* 0x020fe20004800000 */
[----:B------:R-:W3:Y:S01]  /*7350*/  MUFU.TANH R149, R149 ;  /* 0x0000009500957308 */ /* 0x000ee20000002400 */
[----:B------:R-:W-:Y:S02]  /*7360*/  FSEL R154, R154, -INF , !P5 ;  /* 0xff8000009a9a7808 */ /* 0x000fe40006800000 */
[----:B------:R-:W-:Y:S02]  /*7370*/  FSEL R151, R151, -INF , !P0 ;  /* 0xff80000097977808 */ /* 0x000fe40004000000 */
[----:B------:R-:W-:-:S02]  /*7380*/  ISETP.GE.AND P6, PT, R7, R215, PT ;  /* 0x000000d70700720c */ /* 0x000fc40003fc6270 */
[-C--:B------:R-:W-:Y:S02]  /*7390*/  ISETP.GE.AND P1, PT, R7, R210.reuse, PT ;  /* 0x000000d20700720c */ /* 0x080fe40003f26270 */
[C---:B------:R-:W-:Y:S02]  /*73a0*/  ISETP.GE.AND P5, PT, R13.reuse, R215, PT ;  /* 0x000000d70d00720c */ /* 0x040fe40003fa6270 */
[----:B------:R-:W-:Y:S02]  /*73b0*/  ISETP.GE.AND P0, PT, R13, R210, PT ;  /* 0x000000d20d00720c */ /* 0x000fe40003f06270 */
[C---:B------:R-:W-:Y:S02]  /*73c0*/  ISETP.LT.OR P6, PT, R7.reuse, R216, P6 ;  /* 0x000000d80700720c */ /* 0x040fe400037c1670 */
[----:B------:R-:W-:Y:S02]  /*73d0*/  ISETP.LT.OR P1, PT, R7, R214, P1 ;  /* 0x000000d60700720c */ /* 0x000fe40000f21670 */
[----:B------:R-:W-:-:S02]  /*73e0*/  ISETP.LT.OR P5, PT, R13, R216, P5 ;  /* 0x000000d80d00720c */ /* 0x000fc40002fa1670 */
[----:B------:R-:W-:Y:S02]  /*73f0*/  ISETP.LT.OR P0, PT, R13, R214, P0 ;  /* 0x000000d60d00720c */ /* 0x000fe40000701670 */
[----:B------:R-:W-:Y:S02]  /*7400*/  FSEL R139, R139, -INF , !P2 ;  /* 0xff8000008b8b7808 */ /* 0x000fe40005000000 */
[----:B--2---:R-:W-:Y:S02]  /*7410*/  FSEL R138, R138, -INF , !P6 ;  /* 0xff8000008a8a7808 */ /* 0x004fe40007000000 */
[----:B-1----:R-:W-:Y:S02]  /*7420*/  FSEL R137, R137, -INF , !P1 ;  /* 0xff80000089897808 */ /* 0x002fe40004800000 */
[----:B------:R-:W-:Y:S02]  /*7430*/  FSEL R136, R136, -INF , !P5 ;  /* 0xff80000088887808 */ /* 0x000fe40006800000 */
[----:B---3--:R-:W-:Y:S01]  /*7440*/  FSEL R149, R149, -INF , !P0 ;  /* 0xff80000095957808 */ /* 0x008fe20004000000 */
        /* <DEDUP_REMOVED lines=59> */
.L_x_6686:
[----:B------:R-:W-:-:S04]  /*7800*/  ULEA UR5, -UR8, URZ, 0x6 ;  /* 0x0000003f08057291 */ /* 0x000fc8000f8e313f */
[----:B------:R-:W-:Y:S02]  /*7810*/  USHF.R.S32.HI UR4, URZ, 0x1f, UR5 ;  /* 0x0000001f3f047899 */ /* 0x000fe40008011405 */
[----:B------:R-:W-:-:S04]  /*7820*/  MOV R8, UR5 ;  /* 0x0000000500087c02 */ /* 0x000fc80008000f00 */
[----:B------:R-:W-:Y:S02]  /*7830*/  MOV R6, UR4 ;  /* 0x0000000400067c02 */ /* 0x000fe40008000f00 */
.L_x_6687:
        /* <DEDUP_REMOVED lines=29> */
.L_x_6685:
        /* <DEDUP_REMOVED lines=54> */
[----:B------:R-:W-:Y:S02]  /*7d70*/  FADD.FTZ R6, R3, -R6 ;  /* 0x8000000603067221 */ /* 0x000fe40000010000 */
[--C-:B------:R-:W-:Y:S01]  /*7d80*/  FFMA.FTZ R144, R0, c[0x0][0x23c], -R153.reuse ;  /* 0x00008f0000907a23 */ /* 0x100fe20000010899 */
[----:B------:R-:W-:Y:S01]  /*7d90*/  MUFU.EX2 R141, R141 ;  /* 0x0000008d008d7308 */ /* 0x000fe20000000800 */
[--C-:B------:R-:W-:Y:S02]  /*7da0*/  FFMA.FTZ R143, R134, c[0x0][0x23c], -R153.reuse ;  /* 0x00008f00868f7a23 */ /* 0x100fe40000010899 */
[----:B------:R-:W-:Y:S02]  /*7db0*/  FFMA.FTZ R142, R18, c[0x0][0x23c], -R153 ;  /* 0x00008f00128e7a23 */ /* 0x000fe40000010899 */
[--C-:B------:R-:W-:Y:S02]  /*7dc0*/  FFMA.FTZ R140, R135, c[0x0][0x23c], -R150.reuse ;  /* 0x00008f00878c7a23 */ /* 0x100fe40000010896 */
[--C-:B------:R-:W-:Y:S01]  /*7dd0*/  FFMA.FTZ R2, R17, c[0x0][0x23c], -R150.reuse ;  /* 0x00008f0011027a23 */ /* 0x100fe20000010896 */
[----:B------:R-:W-:Y:S01]  /*7de0*/  MUFU.EX2 R144, R144 ;  /* 0x0000009000907308 */ /* 0x000fe20000000800 */
[--C-:B------:R-:W-:Y:S01]  /*7df0*/  FFMA.FTZ R0, R19, c[0x0][0x23c], -R150.reuse ;  /* 0x00008f0013007a23 */ /* 0x100fe20000010896 */
[----:B------:R-:W-:Y:S01]  /*7e00*/  LDSM.16.MT88.4 R132, [R194+0xc800] ;  /* 0x00c80000c284783b */ /* 0x000fe20000004200 */
[----:B------:R-:W-:-:S02]  /*7e10*/  FFMA.FTZ R147, R5, c[0x0][0x23c], -R150 ;  /* 0x00008f0005937a23 */ /* 0x000fc40000010896 */
[----:B------:R-:W-:Y:S01]  /*7e20*/  FMUL.FTZ R148, R4, c[0x0][0x23c] ;  /* 0x00008f0004947a20 */ /* 0x000fe20000410000 */
[----:B------:R-:W1:Y:S01]  /*7e30*/  LDSM.16.MT88.4 R16, [R196+0xc000] ;  /* 0x00c00000c410783b */ /* 0x000e620000004200 */
        /* <DEDUP_REMOVED lines=342> */
.L_x_6682:
        /* <DEDUP_REMOVED lines=16> */
.L_x_6692:
        /* <DEDUP_REMOVED lines=65> */
.L_x_6689:
        /* <DEDUP_REMOVED lines=311> */
.L_x_6691:
        /* <DEDUP_REMOVED lines=24> */
.L_x_6690:
        /* <DEDUP_REMOVED lines=522> */
.L_x_6688:
        /* <DEDUP_REMOVED lines=276> */
.L_x_6694:
[----:B--234-:R-:W-:Y:S05]  /*df80*/  BSYNC B0 ;  /* 0x0000000000007941 */ /* 0x01cfea0003800000 */
.L_x_6693:
        /* <DEDUP_REMOVED lines=50> */
.L_x_6695:
        /* <DEDUP_REMOVED lines=13> */
.L_x_7877:


//--------------------- .text._ZN5flash24flash_fwd_splitkv_kernelI23Flash_fwd_kernel_traitsILi192ELi64ELi64ELi4ELb0ELb0EN7cutlass10bfloat16_tE19Flash_kernel_traitsILi192ELi64ELi64ELi4ES3_EELb0ELb1ELb1ELb0ELb0ELb0ELb1ELb0EEEvNS_16Flash_fwd_paramsE --------------------------
	.section	.text._ZN5flash24flash_fwd_splitkv_kernelI23Flash_fwd_kernel_traitsILi192ELi64ELi64ELi4ELb0ELb0EN7cutlass10bfloat16_tE19Flash_kernel_traitsILi192ELi64ELi64ELi4ES3_EELb0ELb1ELb1ELb0ELb0ELb0ELb1ELb0EEEvNS_16Flash_fwd_paramsE,"ax",@progbits
	.sectioninfo	@"SHI_REGISTERS=240"
	.align	128
        .global         _ZN5flash24flash_fwd_splitkv_kernelI23Flash_fwd_kernel_traitsILi192ELi64ELi64ELi4ELb0ELb0EN7cutlass10bfloat16_tE19Flash_kernel_traitsILi192ELi64ELi64ELi4ES3_EELb0ELb1ELb1ELb0ELb0ELb0ELb1ELb0EEEvNS_16Flash_fwd_paramsE
        .type           _ZN5flash24flash_fwd_splitkv_kernelI23Flash_fwd_kernel_traitsILi192ELi64ELi64ELi4ELb0ELb0EN7cutlass10bfloat16_tE19Flash_kernel_traitsILi192ELi64ELi64ELi4ES3_EELb0ELb1ELb1ELb0ELb0ELb0ELb1ELb0EEEvNS_16Flash_fwd_paramsE,@function
        .size           _ZN5flash24flash_fwd_splitkv_kernelI23Flash_fwd_kernel_traitsILi192ELi64ELi64ELi4ELb0ELb0EN7cutlass10bfloat16_tE19Flash_kernel_traitsILi192ELi64ELi64ELi4ES3_EELb0ELb1ELb1ELb0ELb0ELb0ELb1ELb0EEEvNS_16Flash_fwd_paramsE,(.L_x_7878 - _ZN5flash24flash_fwd_splitkv_kernelI23Flash_fwd_kernel_traitsILi192ELi64ELi64ELi4ELb0ELb0EN7cutlass10bfloat16_tE19Flash_kernel_traitsILi192ELi64ELi64ELi4ES3_EELb0ELb1ELb1ELb0ELb0ELb0ELb1ELb0EEEvNS_16Flash_fwd_paramsE)
        .other          _ZN5flash24flash_fwd_splitkv_kernelI23Flash_fwd_kernel_traitsILi192ELi64ELi64ELi4ELb0ELb0EN7cutlass10bfloat16_tE19Flash_kernel_traitsILi192ELi64ELi64ELi4ES3_EELb0ELb1ELb1ELb0ELb0ELb0ELb1ELb0EEEvNS_16Flash_fwd_paramsE,@"STO_CUDA_ENTRY STV_DEFAULT"
_ZN5flash24flash_fwd_splitkv_kernelI23Flash_fwd_kernel_traitsILi192ELi64ELi64ELi4ELb0ELb0EN7cutlass10bfloat16_tE19Flash_kernel_traitsILi192ELi64ELi64ELi4ES3_EELb0ELb1ELb1ELb0ELb0ELb0ELb1ELb0EEEvNS_16Flash_fwd_paramsE:
.text._ZN5flash24flash_fwd_splitkv_kernelI23Flash_fwd_kernel_traitsILi192ELi64ELi64ELi4ELb0ELb0EN7cutlass10bfloat16_tE19Flash_kernel_traitsILi192ELi64ELi64ELi4ES3_EELb0ELb1ELb1ELb0ELb0ELb0ELb1ELb0EEEvNS_16Flash_fwd_paramsE:
        /* <DEDUP_REMOVED lines=55> */
[----:B------:R-:W-:Y:S02]  /*0370*/  UMOV UR18, URZ ;  /* 0x0000003f00127c82 */ /* 0x000fe40008000000 */
        /* <DEDUP_REMOVED lines=21> */
.L_x_6696:
[----:B------:R-:W-:Y:S02]  /*04d0*/  ULDC UR7, c[0x0][0x218] ;  /* 0x0000860000077ab9 */ /* 0x000fe40000000800 */
.L_x_6697:
        /* <DEDUP_REMOVED lines=22> */
[----:B------:R-:W-:Y:S01]  /*0640*/  ULDC UR4, c[0x0][0x218] ;  /* 0x0000860000047ab9 */ /* 0x000fe20000000800 */
[----:B------:R-:W1:Y:S01]  /*0650*/  S2R R11, SR_TID.X ;  /* 0x00000000000b7919 */ /* 0x000e620000002100 */
[----:B------:R-:W-:Y:S01]  /*0660*/  UIADD3 UR4, UR4, 0x3f, URZ ;  /* 0x0000003f04047890 */ /* 0x000fe2000fffe03f */
[----:B------:R2:W3:Y:S01]  /*0670*/  R2UR UR8, R0 ;  /* 0x00000000000873c2 */ /* 0x0004e200000e0000 */
[----:B------:R-:W-:Y:S02]  /*0680*/  ULDC UR5, c[0x0][0x10] ;  /* 0x0000040000057ab9 */ /* 0x000fe40000000800 */
[----:B------:R-:W-:Y:S02]  /*0690*/  USHF.R.S32.HI UR9, URZ, 0x1f, UR4 ;  /* 0x0000001f3f097899 */ /* 0x000fe40008011404 */
[----:B------:R-:W-:Y:S02]  /*06a0*/  UMOV UR24, URZ ;  /* 0x0000003f00187c82 */ /* 0x000fe40008000000 */
[----:B------:R-:W-:-:S02]  /*06b0*/  ULEA.HI UR9, UR9, UR4, URZ, 0x6 ;  /* 0x0000000409097291 */ /* 0x000fc4000f8f303f */
[----:B------:R-:W-:Y:S02]  /*06c0*/  UIADD3 UR19, -UR14, 0x7f, UR12 ;  /* 0x0000007f0e137890 */ /* 0x000fe4000fffe10c */
[----:B------:R-:W-:-:S04]  /*06d0*/  ULEA.HI.SX32 UR9, UR9, UR5, 0x1a ;  /* 0x0000000509097291 */ /* 0x000fc8000f8fd23f */
[----:B------:R-:W-:-:S06]  /*06e0*/  UIADD3 UR9, UR9, -0x1, URZ ;  /* 0xffffffff09097890 */ /* 0x000fcc000fffe03f */
[----:B--2---:R-:W-:Y:S01]  /*06f0*/  IMAD.U32 R0, RZ, RZ, UR9 ;  /* 0x00000009ff007e24 */ /* 0x004fe2000f8e00ff */
[----:B---3--:R-:W2:Y:S01]  /*0700*/  I2F.RP R3, UR8 ;  /* 0x0000000800037d06 */ /* 0x008ea20008209400 */
[----:B------:R-:W-:-:S03]  /*0710*/  ULOP3.LUT UR9, UR9, UR5, URZ, 0x3c, !UPT ;  /* 0x0000000509097292 */ /* 0x000fc6000f8e3c3f */
[----:B------:R-:W-:-:S04]  /*0720*/  IABS R0, R0 ;  /* 0x0000000000007213 */ /* 0x000fc80000000000 */
[----:B------:R-:W3:Y:S01]  /*0730*/  R2UR UR7, R0 ;  /* 0x00000000000773c2 */ /* 0x000ee200000e0000 */
[----:B--2---:R-:W2:Y:S02]  /*0740*/  MUFU.RCP R2, R3 ;  /* 0x0000000300027308 */ /* 0x004ea40000001000 */
[----:B--2---:R-:W-:-:S06]  /*0750*/  IADD3 R2, R2, 0xffffffe, RZ ;  /* 0x0ffffffe02027810 */ /* 0x004fcc0007ffe0ff */
[----:B------:R-:W2:Y:S02]  /*0760*/  F2I.FTZ.U32.TRUNC.NTZ R2, R2 ;  /* 0x0000000200027305 */ /* 0x000ea4000021f000 */
[----:B--2---:R-:W2:Y:S02]  /*0770*/  R2UR UR25, R2 ;  /* 0x00000000021973c2 */ /* 0x004ea400000e0000 */
[----:B--2---:R-:W-:-:S04]  /*0780*/  UIADD3 UR4, URZ, -UR25, URZ ;  /* 0x800000193f047290 */ /* 0x004fc8000fffe03f */
[----:B------:R-:W-:-:S04]  /*0790*/  UIMAD UR4, UR4, UR8, URZ ;  /* 0x00000008040472a4 */ /* 0x000fc8000f8e023f */
[----:B------:R-:W-:-:S07]  /*07a0*/  UIMAD.WIDE.U32 UR24, UR25, UR4, UR24 ;  /* 0x00000004191872a5 */ /* 0x000fce000f8e0018 */
[----:B------:R-:W-:Y:S02]  /*07b0*/  UMOV UR17, UR25 ;  /* 0x0000001900117c82 */ /* 0x000fe40008000000 */
[----:B---3--:R-:W-:-:S07]  /*07c0*/  UIMAD.WIDE.U32 UR24, UR17, UR7, URZ ;  /* 0x00000007111872a5 */ /* 0x008fce000f8e003f */
[----:B------:R-:W-:Y:S02]  /*07d0*/  UMOV UR17, UR25 ;  /* 0x0000001900117c82 */ /* 0x000fe40008000000 */
[----:B------:R-:W-:-:S04]  /*07e0*/  UIADD3 UR4, -UR17, URZ, URZ ;  /* 0x0000003f11047290 */ /* 0x000fc8000fffe13f */
[----:B------:R-:W-:Y:S02]  /*07f0*/  UIMAD UR4, UR8, UR4, UR7 ;  /* 0x00000004080472a4 */ /* 0x000fe4000f8e0207 */
[----:B------:R-:W-:Y:S02]  /*0800*/  UIADD3 UR7, UR13, 0x3f, URZ ;  /* 0x0000003f0d077890 */ /* 0x000fe4000fffe03f */
[----:B------:R-:W-:-:S11]  /*0810*/  UISETP.GT.U32.AND UP0, UPT, UR8, UR4, UPT ;  /* 0x000000040800728c */ /* 0x000fd6000bf04070 */
[----:B------:R-:W-:Y:S02]  /*0820*/  @!UP0 UIADD3 UR4, UR4, -UR8, URZ ;  /* 0x8000000804048290 */ /* 0x000fe4000fffe03f */
[----:B------:R-:W-:Y:S02]  /*0830*/  @!UP0 UIADD3 UR17, UR17, 0x1, URZ ;  /* 0x0000000111118890 */ /* 0x000fe4000fffe03f */
[----:B------:R-:W-:Y:S02]  /*0840*/  UISETP.GE.U32.AND UP1, UPT, UR4, UR8, UPT ;  /* 0x000000080400728c */ /* 0x000fe4000bf26070 */
[----:B------:R-:W-:Y:S02]  /*0850*/  UISETP.GE.AND UP0, UPT, UR9, URZ, UPT ;  /* 0x0000003f0900728c */ /* 0x000fe4000bf06270 */
[----:B------:R-:W-:Y:S02]  /*0860*/  UIADD3 UR8, UR13, UR12, -UR14 ;  /* 0x0000000c0d087290 */ /* 0x000fe4000fffe80e */
[----:B------:R-:W-:-:S02]  /*0870*/  ULDC UR4, c[0x0][0x2e4] ;  /* 0x0000b90000047ab9 */ /* 0x000fc40000000800 */
[----:B------:R-:W-:Y:S02]  /*0880*/  UIADD3 UR4, UR8, -UR4, URZ ;  /* 0x8000000408047290 */ /* 0x000fe4000fffe03f */
[----:B------:R-:W-:Y:S02]  /*0890*/  USHF.R.S32.HI UR8, URZ, 0x1f, UR7 ;  /* 0x0000001f3f087899 */ /* 0x000fe40008011407 */
[----:B------:R-:W-:Y:S02]  /*08a0*/  @UP1 UIADD3 UR17, UR17, 0x1, URZ ;  /* 0x0000000111111890 */ /* 0x000fe4000fffe03f */
[----:B------:R-:W-:Y:S02]  /*08b0*/  UISETP.NE.AND UP1, UPT, URZ, UR5, UPT ;  /* 0x000000053f00728c */ /* 0x000fe4000bf25270 */
[----:B------:R-:W-:Y:S02]  /*08c0*/  @!UP0 UIADD3 UR17, -UR17, URZ, URZ ;  /* 0x0000003f11118290 */ /* 0x000fe4000fffe13f */
[----:B------:R-:W-:-:S02]  /*08d0*/  ULDC UR9, c[0x0][0x2e8] ;  /* 0x0000ba0000097ab9 */ /* 0x000fc40000000800 */
[----:B------:R-:W-:Y:S02]  /*08e0*/  UIADD3 UR9, UR19, UR9, UR13 ;  /* 0x0000000913097290 */ /* 0x000fe4000fffe00d */
[----:B------:R-:W-:Y:S02]  /*08f0*/  ULEA.HI UR8, UR8, UR7, URZ, 0x6 ;  /* 0x0000000708087291 */ /* 0x000fe4000f8f303f */
[----:B------:R-:W-:Y:S02]  /*0900*/  USHF.R.S32.HI UR7, URZ, 0x1f, UR9 ;  /* 0x0000001f3f077899 */ /* 0x000fe40008011409 */
[----:B------:R-:W-:Y:S02]  /*0910*/  @!UP1 ULOP3.LUT UR17, URZ, UR5, URZ, 0x33, !UPT ;  /* 0x000000053f119292 */ /* 0x000fe4000f8e333f */
[----:B------:R-:W-:Y:S02]  /*0920*/  USHF.R.S32.HI UR5, URZ, 0x1f, UR4 ;  /* 0x0000001f3f057899 */ /* 0x000fe40008011404 */
[----:B------:R-:W-:-:S02]  /*0930*/  UIMAD UR19, UR17, UR6, URZ ;  /* 0x00000006111372a4 */ /* 0x000fc4000f8e023f */
[----:B------:R-:W-:Y:S02]  /*0940*/  USHF.R.S32.HI UR8, URZ, 0x6, UR8 ;  /* 0x000000063f087899 */ /* 0x000fe40008011408 */
[----:B------:R-:W-:Y:S02]  /*0950*/  UIADD3 UR17, UR17, UR19, URZ ;  /* 0x0000001311117290 */ /* 0x000fe4000fffe03f */
[----:B------:R-:W-:Y:S02]  /*0960*/  ULEA.HI UR5, UR5, UR4, URZ, 0x6 ;  /* 0x0000000405057291 */ /* 0x000fe4000f8f303f */
[----:B------:R-:W-:Y:S02]  /*0970*/  ULEA.HI UR4, UR7, UR9, URZ, 0x6 ;  /* 0x0000000907047291 */ /* 0x000fe4000f8f303f */
[----:B------:R-:W-:Y:S02]  /*0980*/  UISETP.LT.AND UP0, UPT, UR8, UR17, UPT ;  /* 0x000000110800728c */ /* 0x000fe4000bf01270 */
[----:B------:R-:W-:-:S02]  /*0990*/  USHF.R.S32.HI UR5, URZ, 0x6, UR5 ;  /* 0x000000063f057899 */ /* 0x000fc40008011405 */
[----:B------:R-:W-:Y:S02]  /*09a0*/  USHF.R.S32.HI UR4, URZ, 0x6, UR4 ;  /* 0x000000063f047899 */ /* 0x000fe40008011404 */
[----:B------:R-:W-:Y:S02]  /*09b0*/  USEL UR8, UR8, UR17, UP0 ;  /* 0x0000001108087287 */ /* 0x000fe40008000000 */
[----:B------:R-:W-:Y:S02]  /*09c0*/  UISETP.LT.AND UP1, UPT, UR19, UR5, UPT ;  /* 0x000000051300728c */ /* 0x000fe4000bf21270 */
[----:B------:R-:W-:Y:S02]  /*09d0*/  UISETP.LT.AND UP0, UPT, UR8, UR4, UPT ;  /* 0x000000040800728c */ /* 0x000fe4000bf01270 */
[----:B------:R-:W-:Y:S02]  /*09e0*/  USEL UR19, UR19, UR5, !UP1 ;  /* 0x0000000513137287 */ /* 0x000fe4000c800000 */
[----:B------:R-:W-:-:S04]  /*09f0*/  USEL UR8, UR8, UR4, UP0 ;  /* 0x0000000408087287 */ /* 0x000fc80008000000 */
[----:B------:R-:W-:-:S06]  /*0a00*/  UISETP.GE.AND UP0, UPT, UR19, UR8, UPT ;  /* 0x000000081300728c */ /* 0x000fcc000bf06270 */
[----:B------:R-:W-:-:S13]  /*0a10*/  PLOP3.LUT P0, PT, PT, PT, UP0, 0x80, 0x0 ;  /* 0x000000000000781c */ /* 0x000fda0003f0f008 */
[----:B------:R-:W-:Y:S05]  /*0a20*/  @!P0 BRA `(.L_x_6698) ;  /* 0x000008e000008947 */ /* 0x000fea0003800000 */
[----:B-1----:R-:W-:Y:S01]  /*0a30*/  SHF.R.S32.HI R10, RZ, 0x1f, R11 ;  /* 0x0000001fff0a7819 */ /* 0x002fe2000001140b */
        /* <DEDUP_REMOVED lines=31> */
.L_x_6700:
[----:B------:R-:W-:Y:S05]  /*0c30*/  BSYNC B0 ;  /* 0x0000000000007941 */ /* 0x000fea0003800000 */
.L_x_6699:
        /* <DEDUP_REMOVED lines=10> */
.L_x_6702:
[----:B------:R-:W-:Y:S05]  /*0ce0*/  BSYNC B0 ;  /* 0x0000000000007941 */ /* 0x000fea0003800000 */
.L_x_6701:
        /* <DEDUP_REMOVED lines=10> */
.L_x_6704:
[----:B------:R-:W-:Y:S05]  /*0d90*/  BSYNC B0 ;  /* 0x0000000000007941 */ /* 0x000fea0003800000 */
.L_x_6703:
        /* <DEDUP_REMOVED lines=10> */
.L_x_6706:
[----:B------:R-:W-:Y:S05]  /*0e40*/  BSYNC B0 ;  /* 0x0000000000007941 */ /* 0x000fea0003800000 */
.L_x_6705:
        /* <DEDUP_REMOVED lines=10> */
.L_x_6708:
[----:B------:R-:W-:Y:S05]  /*0ef0*/  BSYNC B0 ;  /* 0x0000000000007941 */ /* 0x000fea0003800000 */
.L_x_6707:
        /* <DEDUP_REMOVED lines=10> */
.L_x_6710:
[----:B------:R-:W-:Y:S05]  /*0fa0*/  BSYNC B0 ;  /* 0x0000000000007941 */ /* 0x000fea0003800000 */
.L_x_6709:
        /* <DEDUP_REMOVED lines=10> */
.L_x_6712:
[----:B------:R-:W-:Y:S05]  /*1050*/  BSYNC B0 ;  /* 0x0000000000007941 */ /* 0x000fea0003800000 */
.L_x_6711:
        /* <DEDUP_REMOVED lines=10> */
.L_x_6714:
[----:B------:R-:W-:Y:S05]  /*1100*/  BSYNC B0 ;  /* 0x0000000000007941 */ /* 0x000fea0003800000 */
.L_x_6713:
        /* <DEDUP_REMOVED lines=32> */
.L_x_6698:
        /* <DEDUP_REMOVED lines=15> */
[----:B------:R-:W-:Y:S02]  /*1400*/  UMOV UR31, URZ ;  /* 0x0000003f001f7c82 */ /* 0x000fe40008000000 */
[----:B------:R-:W-:Y:S02]  /*1410*/  UPLOP3.LUT UP6, UPT, UPT, UPT, UPT, 0x40, 0x0 ;  /* 0x000000000000789c */ /* 0x000fe40003fce870 */
[----:B------:R-:W-:-:S03]  /*1420*/  UMOV UR17, UR27 ;  /* 0x0000001b00117c82 */ /* 0x000fc60008000000 */
[----:B------:R-:W-:Y:S02]  /*1430*/  @UP1 USHF.R.S32.HI UR9, URZ, 0x1f, UR27 ;  /* 0x0000001f3f091899 */ /* 0x000fe4000801141b */
[----:B------:R-:W-:Y:S02]  /*1440*/  @UP1 UIMAD.WIDE.U32 UR24, UR27, UR4, URZ ;  /* 0x000000041b1812a5 */ /* 0x000fe4000f8e003f */
[----:B------:R-:W-:Y:S02]  /*1450*/  @UP1 UIMAD UR9, UR9, UR4, URZ ;  /* 0x00000004090912a4 */ /* 0x000fe4000f8e023f */
[----:B------:R-:W-:Y:S02]  /*1460*/  @UP1 ULEA UR30, UP0, UR24, UR6, 0x2 ;  /* 0x00000006181e1291 */ /* 0x000fe4000f80103f */
[----:B------:R-:W-:-:S04]  /*1470*/  @UP1 UIMAD UR4, UR27, UR5, UR9 ;  /* 0x000000051b0412a4 */ /* 0x000fc8000f8e0209 */
[----:B------:R-:W-:-:S03]  /*1480*/  @UP1 UIADD3 UR4, UR25, UR4, URZ ;  /* 0x0000000419041290 */ /* 0x000fc6000fffe03f */
[----:B------:R1:W3:Y:S01]  /*1490*/  R2UR UR9, R0 ;  /* 0x00000000000973c2 */ /* 0x0002e200000e0000 */
        /* <DEDUP_REMOVED lines=9> */
[----:B------:R-:W-:-:S04]  /*1530*/  UMOV UR20, URZ ;  /* 0x0000003f00147c82 */ /* 0x000fc80008000000 */
        /* <DEDUP_REMOVED lines=9> */
[----:B------:R-:W-:-:S07]  /*15d0*/  UIMAD.WIDE.U32 UR20, UR21, UR4, UR20 ;  /* 0x00000004151472a5 */ /* 0x000fce000f8e0014 */
[----:B------:R-:W-:Y:S02]  /*15e0*/  UMOV UR7, UR21 ;  /* 0x0000001500077c82 */ /* 0x000fe40008000000 */
[----:B--2---:R-:W-:-:S03]  /*15f0*/  UIMAD.WIDE.U32 UR20, UR7, UR5, URZ ;  /* 0x00000005071472a5 */ /* 0x004fc6000f8e003f */
[----:B------:R-:W-:Y:S02]  /*1600*/  ULDC UR7, c[0x0][0x2d0] ;  /* 0x0000b40000077ab9 */ /* 0x000fe40000000800 */
        /* <DEDUP_REMOVED lines=16> */
[----:B------:R-:W-:Y:S01]  /*1710*/  IMAD.U32 R0, RZ, RZ, UR16 ;  /* 0x00000010ff007e24 */ /* 0x000fe2000f8e00ff */
[----:B------:R-:W-:Y:S01]  /*1720*/  ULDC UR23, c[0x0][0x1c8] ;  /* 0x0000720000177ab9 */ /* 0x000fe20000000800 */
[----:B------:R1:W2:Y:S01]  /*1730*/  LDG.E R2, [R8.64] ;  /* 0x0000000a08027981 */ /* 0x0002a2000c1e1900 */
[----:B------:R-:W3:Y:S01]  /*1740*/  I2F.RP R5, R4 ;  /* 0x0000000400057306 */ /* 0x000ee20000209400 */
[----:B------:R-:W-:Y:S01]  /*1750*/  ULOP3.LUT UR23, UR16, UR23, URZ, 0x3c, !UPT ;  /* 0x0000001710177292 */ /* 0x000fe2000f8e3c3f */
[----:B------:R-:W-:Y:S01]  /*1760*/  IABS R0, R0 ;  /* 0x0000000000007213 */ /* 0x000fe20000000000 */
[----:B------:R-:W-:-:S02]  /*1770*/  UIADD3 UR21, -UR21, URZ, URZ ;  /* 0x0000003f15157290 */ /* 0x000fc4000fffe13f */
[----:B------:R-:W-:Y:S02]  /*1780*/  ULDC.64 UR4, c[0x0][0x180] ;  /* 0x0000600000047ab9 */ /* 0x000fe40000000a00 */
[----:B------:R-:W-:Y:S01]  /*1790*/  ISETP.LE.AND P0, PT, RZ, UR23, PT ;  /* 0x00000017ff007c0c */ /* 0x000fe2000bf03270 */
[----:B------:R-:W-:-:S04]  /*17a0*/  UIMAD UR7, UR21, UR7, UR6 ;  /* 0x00000007150772a4 */ /* 0x000fc8000f8e0206 */
[----:B------:R-:W-:Y:S01]  /*17b0*/  USHF.R.S32.HI UR6, URZ, 0x1f, UR7 ;  /* 0x0000001f3f067899 */ /* 0x000fe20008011407 */
[----:B---3--:R-:W3:Y:S02]  /*17c0*/  MUFU.RCP R6, R5 ;  /* 0x0000000500067308 */ /* 0x008ee40000001000 */
[----:B---3--:R-:W-:-:S06]  /*17d0*/  IADD3 R6, R6, 0xffffffe, RZ ;  /* 0x0ffffffe06067810 */ /* 0x008fcc0007ffe0ff */
[----:B------:R-:W3:Y:S02]  /*17e0*/  F2I.FTZ.U32.TRUNC.NTZ R7, R6 ;  /* 0x0000000600077305 */ /* 0x000ee4000021f000 */
[----:B---3--:R-:W-:Y:S01]  /*17f0*/  IMAD.MOV R3, RZ, RZ, -R7 ;  /* 0x000000ffff037224 */ /* 0x008fe200078e0a07 */
[----:B------:R-:W-:-:S03]  /*1800*/  MOV R6, RZ ;  /* 0x000000ff00067202 */ /* 0x000fc60000000f00 */
[----:B------:R-:W-:-:S04]  /*1810*/  IMAD R3, R3, R4, RZ ;  /* 0x0000000403037224 */ /* 0x000fc800078e02ff */
[----:B------:R-:W-:-:S06]  /*1820*/  IMAD.HI.U32 R3, R7, R3, R6 ;  /* 0x0000000307037227 */ /* 0x000fcc00078e0006 */
[----:B-1----:R-:W-:-:S04]  /*1830*/  IMAD.HI.U32 R8, R3, R0, RZ ;  /* 0x0000000003087227 */ /* 0x002fc800078e00ff */
        /* <DEDUP_REMOVED lines=17> */
[----:B------:R-:W-:-:S03]  /*1950*/  UIMAD UR20, UR18, UR5, UR20 ;  /* 0x00000005121472a4 */ /* 0x000fc6000f8e0214 */
[----:B------:R-:W-:Y:S02]  /*1960*/  ULDC.64 UR4, c[0x0][0x198] ;  /* 0x0000660000047ab9 */ /* 0x000fe40000000a00 */
[----:B------:R-:W-:Y:S02]  /*1970*/  UIADD3 UR25, UR25, UR20, URZ ;  /* 0x0000001419197290 */ /* 0x000fe4000fffe03f */
[----:B------:R-:W-:Y:S02]  /*1980*/  UIMAD UR20, UR6, UR4, URZ ;  /* 0x00000004061472a4 */ /* 0x000fe4000f8e023f */
[----:B------:R-:W-:Y:S02]  /*1990*/  UIMAD.WIDE.U32 UR24, UR7, UR4, UR24 ;  /* 0x00000004071872a5 */ /* 0x000fe4000f8e0018 */
        /* <DEDUP_REMOVED lines=13> */
.L_x_6715:
        /* <DEDUP_REMOVED lines=19> */
.L_x_6717:
[----:B------:R-:W-:Y:S01]  /*1ba0*/  IABS R3, c[0x0][0x1c8] ;  /* 0x0000720000037a13 */ /* 0x000fe20000000000 */
[----:B------:R-:W-:Y:S01]  /*1bb0*/  IMAD.U32 R0, RZ, RZ, UR16 ;  /* 0x00000010ff007e24 */ /* 0x000fe2000f8e00ff */
[----:B------:R-:W-:Y:S02]  /*1bc0*/  ULDC UR4, c[0x0][0x1c8] ;  /* 0x0000720000047ab9 */ /* 0x000fe40000000800 */
[----:B------:R-:W1:Y:S01]  /*1bd0*/  I2F.RP R6, R3 ;  /* 0x0000000300067306 */ /* 0x000e620000209400 */
[----:B------:R-:W-:Y:S01]  /*1be0*/  ULOP3.LUT UR4, UR16, UR4, URZ, 0x3c, !UPT ;  /* 0x0000000410047292 */ /* 0x000fe2000f8e3c3f */
[----:B------:R-:W-:Y:S01]  /*1bf0*/  IABS R0, R0 ;  /* 0x0000000000007213 */ /* 0x000fe20000000000 */
[----:B------:R-:W-:Y:S02]  /*1c00*/  ULEA UR7, UR8, 0xffffffc0, 0x6 ;  /* 0xffffffc008077891 */ /* 0x000fe4000f8e303f */
[----:B------:R-:W-:Y:S02]  /*1c10*/  UMOV UR25, UR23 ;  /* 0x0000001700197c82 */ /* 0x000fe40008000000 */
[----:B------:R-:W-:Y:S01]  /*1c20*/  ISETP.LE.AND P2, PT, RZ, UR4, PT ;  /* 0x00000004ff007c0c */ /* 0x000fe2000bf43270 */
[----:B------:R-:W-:-:S02]  /*1c30*/  USHF.R.S32.HI UR6, URZ, 0x1f, UR7 ;  /* 0x0000001f3f067899 */ /* 0x000fc40008011407 */
[----:B------:R-:W-:Y:S02]  /*1c40*/  ULDC.64 UR4, c[0x0][0x198] ;  /* 0x0000660000047ab9 */ /* 0x000fe40000000a00 */
[----:B------:R-:W-:Y:S02]  /*1c50*/  UIMAD UR21, UR6, UR4, URZ ;  /* 0x00000004061572a4 */ /* 0x000fe4000f8e023f */
[----:B------:R-:W-:Y:S01]  /*1c60*/  UIMAD.WIDE.U32 UR24, UR7, UR4, UR24 ;  /* 0x00000004071872a5 */ /* 0x000fe2000f8e0018 */
[----:B-1----:R-:W1:Y:S01]  /*1c70*/  MUFU.RCP R4, R6 ;  /* 0x0000000600047308 */ /* 0x002e620000001000 */
[----:B------:R-:W-:Y:S02]  /*1c80*/  UIMAD UR4, UR7, UR5, UR21 ;  /* 0x00000005070472a4 */ /* 0x000fe4000f8e0215 */
[----:B------:R-:W-:Y:S02]  /*1c90*/  @UP0 UIADD3 UR20, UR18, UR20, URZ ;  /* 0x0000001412140290 */ /* 0x000fe4000fffe03f */
[----:B------:R-:W-:-:S06]  /*1ca0*/  UIADD3 UR4, UR25, UR4, URZ ;  /* 0x0000000419047290 */ /* 0x000fcc000fffe03f */
[----:B------:R-:W-:Y:S01]  /*1cb0*/  MOV R19, UR4 ;  /* 0x0000000400137c02 */ /* 0x000fe20008000f00 */
[----:B------:R-:W-:Y:S01]  /*1cc0*/  ULDC.64 UR4, c[0x0][0x1a0] ;  /* 0x0000680000047ab9 */ /* 0x000fe20000000a00 */
[----:B-1----:R-:W-:-:S04]  /*1cd0*/  IADD3 R4, R4, 0xffffffe, RZ ;  /* 0x0ffffffe04047810 */ /* 0x002fc80007ffe0ff */
[----:B------:R-:W1:Y:S02]  /*1ce0*/  F2I.FTZ.U32.TRUNC.NTZ R5, R4 ;  /* 0x0000000400057305 */ /* 0x000e64000021f000 */
[----:B-1----:R-:W-:Y:S01]  /*1cf0*/  IMAD.MOV R2, RZ, RZ, -R5 ;  /* 0x000000ffff027224 */ /* 0x002fe200078e0a05 */
[----:B------:R-:W-:-:S03]  /*1d00*/  MOV R4, RZ ;  /* 0x000000ff00047202 */ /* 0x000fc60000000f00 */
[----:B------:R-:W-:-:S04]  /*1d10*/  IMAD R2, R2, R3, RZ ;  /* 0x0000000302027224 */ /* 0x000fc800078e02ff */
[----:B------:R-:W-:-:S04]  /*1d20*/  IMAD.HI.U32 R5, R5, R2, R4 ;  /* 0x0000000205057227 */ /* 0x000fc800078e0004 */
[----:B------:R-:W-:-:S04]  /*1d30*/  IMAD.MOV.U32 R2, RZ, RZ, R0 ;  /* 0x000000ffff027224 */ /* 0x000fc800078e0000 */
        /* <DEDUP_REMOVED lines=10> */
[----:B------:R-:W-:Y:S01]  /*1de0*/  ISETP.NE.AND P1, PT, RZ, c[0x0][0x1c8], PT ;  /* 0x00007200ff007a0c */ /* 0x000fe20003f25270 */
[----:B------:R-:W-:-:S04]  /*1df0*/  @UP0 UIMAD.WIDE.U32 UR24, UR20, UR4, URZ ;  /* 0x00000004141802a5 */ /* 0x000fc8000f8e003f */
[----:B------:R-:W-:-:S06]  /*1e00*/  @UP0 UIMAD UR20, UR20, UR5, UR25 ;  /* 0x00000005141402a4 */ /* 0x000fcc000f8e0219 */
        /* <DEDUP_REMOVED lines=18> */
[----:B------:R-:W-:Y:S02]  /*1f30*/  UMOV UR20, UR24 ;  /* 0x0000001800147c82 */ /* 0x000fe40008000000 */
[----:B------:R-:W-:Y:S02]  /*1f40*/  UIMAD UR5, UR17, UR5, UR18 ;  /* 0x00000005110572a4 */ /* 0x000fe4000f8e0212 */
[----:B------:R-:W-:-:S04]  /*1f50*/  UIMAD.WIDE.U32 UR24, UR17, UR4, UR20 ;  /* 0x00000004111872a5 */ /* 0x000fc8000f8e0014 */
[----:B------:R-:W-:Y:S02]  /*1f60*/  UIADD3 UR20, UR25, UR5, URZ ;  /* 0x0000000519147290 */ /* 0x000fe4000fffe03f */
.L_x_6716:
[----:B------:R-:W-:Y:S01]  /*1f70*/  SHF.R.S32.HI R4, RZ, 0x1f, R11 ;  /* 0x0000001fff047819 */ /* 0x000fe2000001140b */
[----:B------:R-:W-:Y:S01]  /*1f80*/  UISETP.NE.AND UP0, UPT, UR15, -0x1, UPT ;  /* 0xffffffff0f00788c */ /* 0x000fe2000bf05270 */
[----:B------:R-:W1:Y:S01]  /*1f90*/  S2R R21, SR_CTAID.X ;  /* 0x0000000000157919 */ /* 0x000e620000002500 */
[----:B------:R-:W-:Y:S01]  /*1fa0*/  ULDC.64 UR4, c[0x0][0x190] ;  /* 0x0000640000047ab9 */ /* 0x000fe20000000a00 */
[CC--:B------:R-:W-:Y:S01]  /*1fb0*/  LEA.HI R2, R4.reuse, R11.reuse, RZ, 0x3 ;  /* 0x0000000b04027211 */ /* 0x0c0fe200078f18ff */
[----:B------:R-:W-:Y:S01]  /*1fc0*/  UIADD3 UR18, -UR12, UR14, URZ ;  /* 0x0000000e0c127290 */ /* 0x000fe2000fffe13f */
[----:B------:R-:W-:Y:S01]  /*1fd0*/  LEA.HI R0, R4, R11, RZ, 0x4 ;  /* 0x0000000b04007211 */ /* 0x000fe200078f20ff */
[----:B------:R-:W-:Y:S01]  /*1fe0*/  IMAD R7, R7, c[0x0][0x1b8], RZ ;  /* 0x00006e0007077a24 */ /* 0x000fe200078e02ff */
[----:B------:R-:W-:Y:S01]  /*1ff0*/  SHF.R.S32.HI R16, RZ, 0x3, R2 ;  /* 0x00000003ff107819 */ /* 0x000fe20000011402 */
[----:B------:R-:W-:Y:S01]  /*2000*/  USHF.R.S32.HI UR23, URZ, 0x1f, UR16 ;  /* 0x0000001f3f177899 */ /* 0x000fe20008011410 */
[----:B------:R-:W-:Y:S01]  /*2010*/  LOP3.LUT R2, R2, 0xfffffff8, RZ, 0xc0, !PT ;  /* 0xfffffff802027812 */ /* 0x000fe200078ec0ff */
[----:B------:R-:W-:Y:S01]  /*2020*/  BSSY B0, `(.L_x_6718) ;  /* 0x000006f000007945 */ /* 0x000fe20003800000 */
[----:B------:R-:W-:Y:S01]  /*2030*/  SHF.R.S32.HI R193, RZ, 0x4, R0 ;  /* 0x00000004ffc17819 */ /* 0x000fe20000011400 */
[----:B------:R-:W-:Y:S01]  /*2040*/  IMAD.SHL.U32 R196, R16, 0x40, RZ ;  /* 0x0000004010c47824 */ /* 0x000fe200078e00ff */
[----:B------:R-:W-:Y:S01]  /*2050*/  @UP0 UIMAD.WIDE.U32 UR28, UR15, UR4, URZ ;  /* 0x000000040f1c02a5 */ /* 0x000fe2000f8e003f */
[----:B------:R-:W-:Y:S01]  /*2060*/  IMAD.IADD R2, R11, 0x1, -R2 ;  /* 0x000000010b027824 */ /* 0x000fe200078e0a02 */
[----:B------:R-:W-:-:S02]  /*2070*/  LEA.HI R6, R0, R193, RZ, 0x1 ;  /* 0x000000c100067211 */ /* 0x000fc400078f08ff */
[----:B------:R-:W-:Y:S01]  /*2080*/  LOP3.LUT R196, R196, 0x1c0, RZ, 0xc0, !PT ;  /* 0x000001c0c4c47812 */ /* 0x000fe200078ec0ff */
[----:B------:R-:W-:Y:S01]  /*2090*/  IMAD.SHL.U32 R197, R2, 0x8, RZ ;  /* 0x0000000802c57824 */ /* 0x000fe200078e00ff */
[----:B------:R-:W-:Y:S01]  /*20a0*/  LOP3.LUT R0, R0, 0xfffffff0, RZ, 0xc0, !PT ;  /* 0xfffffff000007812 */ /* 0x000fe200078ec0ff */
[----:B------:R-:W-:Y:S01]  /*20b0*/  @UP0 UIMAD UR17, UR15, UR5, UR29 ;  /* 0x000000050f1102a4 */ /* 0x000fe2000f8e021d */
[----:B------:R-:W-:Y:S01]  /*20c0*/  SHF.R.S32.HI R17, RZ, 0x1f, R16 ;  /* 0x0000001fff117819 */ /* 0x000fe20000011410 */
[----:B------:R-:W-:Y:S01]  /*20d0*/  @!UP0 USHF.R.S32.HI UR15, URZ, 0x1f, UR27 ;  /* 0x0000001f3f0f8899 */ /* 0x000fe2000801141b */
[----:B------:R-:W-:Y:S01]  /*20e0*/  LOP3.LUT R5, R196, 0x38, R197, 0xf8, !PT ;  /* 0x00000038c4057812 */ /* 0x000fe200078ef8c5 */
[----:B------:R-:W-:Y:S01]  /*20f0*/  IMAD.IADD R0, R11, 0x1, -R0 ;  /* 0x000000010b007824 */ /* 0x000fe200078e0a00 */
[----:B------:R-:W-:Y:S01]  /*2100*/  SHF.R.U32.HI R196, RZ, 0x3, R196 ;  /* 0x00000003ffc47819 */ /* 0x000fe200000116c4 */
[----:B------:R-:W-:Y:S01]  /*2110*/  ULDC.64 UR4, c[0x0][0x178] ;  /* 0x00005e0000047ab9 */ /* 0x000fe20000000a00 */
[----:B------:R-:W-:Y:S01]  /*2120*/  IADD3 R12, P0, R197, UR24, RZ ;  /* 0x00000018c50c7c10 */ /* 0x000fe2000ff1e0ff */
[----:B------:R-:W-:Y:S01]  /*2130*/  @!UP0 UIMAD UR15, UR15, UR4, URZ ;  /* 0x000000040f0f82a4 */ /* 0x000fe2000f8e023f */
[----:B------:R-:W-:Y:S01]  /*2140*/  LOP3.LUT R196, R5, R196, RZ, 0x3c, !PT ;  /* 0x000000c405c47212 */ /* 0x000fe200078e3cff */
[----:B------:R-:W-:Y:S01]  /*2150*/  @!UP0 UIMAD.WIDE.U32 UR32, UR27, UR4, URZ ;  /* 0x000000041b2082a5 */ /* 0x000fe2000f8e003f */
[-C--:B------:R-:W-:Y:S01]  /*2160*/  LEA.HI R5, R4, R11.reuse, RZ, 0x6 ;  /* 0x0000000b04057211 */ /* 0x080fe200078f30ff */
[----:B------:R-:W-:Y:S01]  /*2170*/  @!UP0 UIMAD UR5, UR27, UR5, UR15 ;  /* 0x000000051b0582a4 */ /* 0x000fe2000f8e020f */
[----:B------:R-:W-:Y:S01]  /*2180*/  SHF.R.S32.HI R3, RZ, 0x1f, R0 ;  /* 0x0000001fff037819 */ /* 0x000fe20000011400 */
[----:B------:R-:W-:Y:S01]  /*2190*/  IMAD R133, R17, c[0x0][0x198], RZ ;  /* 0x0000660011857a24 */ /* 0x000fe200078e02ff */
[----:B------:R-:W-:Y:S01]  /*21a0*/  IADD3 R18, P1, R197, R18, RZ ;  /* 0x00000012c5127210 */ /* 0x000fe20007f3e0ff */
[----:B------:R-:W-:Y:S01]  /*21b0*/  IMAD.SHL.U32 R5, R5, 0x8, RZ ;  /* 0x0000000805057824 */ /* 0x000fe200078e00ff */
[----:B------:R-:W-:Y:S01]  /*21c0*/  LEA.HI R3, R3, R0, RZ, 0x3 ;  /* 0x0000000003037211 */ /* 0x000fe200078f18ff */
[----:B------:R-:W-:Y:S01]  /*21d0*/  @!UP0 UMOV UR28, UR32 ;  /* 0x00000020001c8c82 */ /* 0x000fe20008000000 */
[----:B------:R-:W-:Y:S01]  /*21e0*/  LOP3.LUT R6, R6, 0xfffffffe, RZ, 0xc0, !PT ;  /* 0xfffffffe06067812 */ /* 0x000fe200078ec0ff */
[----:B------:R-:W-:Y:S01]  /*21f0*/  @!UP0 UIADD3 UR17, UR33, UR5, URZ ;  /* 0x0000000521118290 */ /* 0x000fe2000fffe03f */
[----:B------:R-:W-:Y:S01]  /*2200*/  LOP3.LUT R9, R3, 0xfffffff8, RZ, 0xc0, !PT ;  /* 0xfffffff803097812 */ /* 0x000fe200078ec0ff */
[----:B------:R-:W-:Y:S01]  /*2210*/  IMAD R133, R16, c[0x0][0x19c], R133 ;  /* 0x0000670010857a24 */ /* 0x000fe200078e0285 */
[----:B------:R-:W-:Y:S01]  /*2220*/  LOP3.LUT R196, R196, 0xfffffe00, R5, 0xf8, !PT ;  /* 0xfffffe00c4c47812 */ /* 0x000fe200078ef805 */
[----:B------:R-:W-:Y:S01]  /*2230*/  IMAD.IADD R193, R193, 0x1, -R6 ;  /* 0x00000001c1c17824 */ /* 0x000fe200078e0a06 */
[----:B------:R-:W-:Y:S01]  /*2240*/  SHF.R.S32.HI R5, RZ, 0x1f, R197 ;  /* 0x0000001fff057819 */ /* 0x000fe200000114c5 */
[----:B------:R-:W-:Y:S01]  /*2250*/  IMAD.IADD R0, R0, 0x1, -R9 ;  /* 0x0000000100007824 */ /* 0x000fe200078e0a09 */
[----:B------:R-:W-:Y:S01]  /*2260*/  ULDC.64 UR4, c[0x0][0x1a8] ;  /* 0x00006a0000047ab9 */ /* 0x000fe20000000a00 */
[----:B------:R-:W-:Y:S01]  /*2270*/  IMAD R6, R8, c[0x0][0x1bc], R7 ;  /* 0x00006f0008067a24 */ /* 0x000fe200078e0207 */
[C---:B------:R-:W-:Y:S01]  /*2280*/  IADD3.X R13, R5.reuse, UR20, RZ, P0, !PT ;  /* 0x00000014050d7c10 */ /* 0x040fe200087fe4ff */
[----:B------:R-:W-:Y:S01]  /*2290*/  IMAD.X R19, R5, 0x1, R10, P1 ;  /* 0x0000000105137824 */ /* 0x000fe200008e060a */
[----:B------:R-:W-:Y:S01]  /*22a0*/  IADD3 R14, P0, R197, UR28, RZ ;  /* 0x0000001cc50e7c10 */ /* 0x000fe2000ff1e0ff */
[----:B------:R-:W-:Y:S01]  /*22b0*/  UIMAD UR4, UR23, UR4, URZ ;  /* 0x00000004170472a4 */ /* 0x000fe2000f8e023f */
[----:B------:R-:W-:Y:S01]  /*22c0*/  LEA.HI R89, R4, R11, RZ, 0x5 ;  /* 0x0000000b04597211 */ /* 0x000fe200078f28ff */
[----:B------:R-:W-:Y:S01]  /*22d0*/  IMAD.WIDE.U32 R134, R16, c[0x0][0x198], R18 ;  /* 0x0000660010867a25 */ /* 0x000fe200078e0012 */
[----:B------:R-:W-:Y:S01]  /*22e0*/  IADD3.X R15, R5, UR17, RZ, P0, !PT ;  /* 0x00000011050f7c10 */ /* 0x000fe200087fe4ff */
[----:B------:R-:W-:Y:S01]  /*22f0*/  UIMAD UR4, UR16, UR5, UR4 ;  /* 0x00000005100472a4 */ /* 0x000fe2000f8e0204 */
[C---:B------:R-:W-:Y:S01]  /*2300*/  R2P PR, R0.reuse, 0x6 ;  /* 0x0000000600007804 */ /* 0x040fe20000000000 */
[----:B------:R-:W-:Y:S01]  /*2310*/  IMAD.SHL.U32 R0, R0, 0x40, RZ ;  /* 0x0000004000007824 */ /* 0x000fe200078e00ff */
[----:B------:R-:W-:Y:S01]  /*2320*/  IADD3 R144, P0, R16, UR7, RZ ;  /* 0x0000000710907c10 */ /* 0x000fe2000ff1e0ff */
[----:B------:R-:W-:Y:S01]  /*2330*/  IMAD.IADD R133, R135, 0x1, R133 ;  /* 0x0000000187857824 */ /* 0x000fe200078e0285 */
[----:B------:R-:W-:Y:S01]  /*2340*/  IADD3 R4, R197, 0x40, RZ ;  /* 0x00000040c5047810 */ /* 0x000fe20007ffe0ff */
[----:B------:R-:W-:Y:S01]  /*2350*/  IMAD.SHL.U32 R5, R193, 0x8, RZ ;  /* 0x00000008c1057824 */ /* 0x000fe200078e00ff */
[----:B------:R-:W-:Y:S01]  /*2360*/  IADD3.X R135, R17, UR6, RZ, P0, !PT ;  /* 0x0000000611877c10 */ /* 0x000fe200087fe4ff */
[----:B------:R-:W-:Y:S01]  /*2370*/  IMAD.WIDE.U32 R8, R8, c[0x0][0x1b8], R12 ;  /* 0x00006e0008087a25 */ /* 0x000fe200078e000c */
[----:B------:R-:W-:-:S02]  /*2380*/  LOP3.LUT R0, R0, 0x1c0, RZ, 0xc0, !PT ;  /* 0x000001c000007812 */ /* 0x000fc400078ec0ff */
[----:B------:R-:W-:Y:S01]  /*2390*/  ISETP.GE.AND P0, PT, R16, UR18, PT ;  /* 0x0000001210007c0c */ /* 0x000fe2000bf06270 */
[----:B------:R-:W-:Y:S01]  /*23a0*/  IMAD.U32 R12, RZ, RZ, UR16 ;  /* 0x00000010ff0c7e24 */ /* 0x000fe2000f8e00ff */
[----:B------:R-:W-:Y:S01]  /*23b0*/  LOP3.LUT R5, R0, 0x8, R5, 0xf8, !PT ;  /* 0x0000000800057812 */ /* 0x000fe200078ef805 */
[----:B------:R-:W-:Y:S01]  /*23c0*/  IMAD.IADD R7, R9, 0x1, R6 ;  /* 0x0000000109077824 */ /* 0x000fe200078e0206 */
[----:B------:R-:W-:Y:S01]  /*23d0*/  SHF.R.U32.HI R0, RZ, 0x3, R0 ;  /* 0x00000003ff007819 */ /* 0x000fe20000011600 */
[----:B------:R-:W-:Y:S02]  /*23e0*/  IMAD R135, R135, c[0x0][0x1a0], RZ ;  /* 0x0000680087877a24 */ /* 0x000fe400078e02ff */
[----:B------:R-:W-:Y:S01]  /*23f0*/  IMAD.MOV.U32 R6, RZ, RZ, R8 ;  /* 0x000000ffff067224 */ /* 0x000fe200078e0008 */
[----:B------:R-:W-:Y:S01]  /*2400*/  LOP3.LUT R0, R5, R0, RZ, 0x3c, !PT ;  /* 0x0000000005007212 */ /* 0x000fe200078e3cff */
[----:B------:R-:W-:-:S04]  /*2410*/  IMAD.WIDE.U32 R12, R12, c[0x0][0x1a8], R14 ;  /* 0x00006a000c0c7a25 */ /* 0x000fc800078e000e */
[C---:B------:R-:W-:Y:S01]  /*2420*/  IMAD R135, R144.reuse, c[0x0][0x1a4], R135 ;  /* 0x0000690090877a24 */ /* 0x040fe200078e0287 */
[----:B------:R-:W-:Y:S01]  /*2430*/  IADD3 R19, R13, UR4, RZ ;  /* 0x000000040d137c10 */ /* 0x000fe2000fffe0ff */
[----:B------:R-:W-:Y:S02]  /*2440*/  IMAD.SHL.U32 R3, R3, 0x40, RZ ;  /* 0x0000004003037824 */ /* 0x000fe400078e00ff */
[----:B------:R-:W-:Y:S01]  /*2450*/  IMAD.WIDE.U32 R144, R144, c[0x0][0x1a0], R6 ;  /* 0x0000680090907a25 */ /* 0x000fe200078e0006 */
[----:B------:R-:W-:Y:S02]  /*2460*/  LOP3.LUT R6, R89, 0xffffffe0, RZ, 0xc0, !PT ;  /* 0xffffffe059067812 */ /* 0x000fe400078ec0ff */
[----:B------:R-:W-:Y:S01]  /*2470*/  LOP3.LUT R0, R0, 0xfffffe00, R3, 0xf8, !PT ;  /* 0xfffffe0000007812 */ /* 0x000fe200078ef803 */
[----:B------:R-:W-:Y:S01]  /*2480*/  IMAD.MOV.U32 R7, RZ, RZ, 0x10 ;  /* 0x00000010ff077424 */ /* 0x000fe200078e00ff */
[----:B------:R-:W-:Y:S01]  /*2490*/  SHF.R.S32.HI R89, RZ, 0x5, R89 ;  /* 0x00000005ff597819 */ /* 0x000fe20000011459 */
[----:B------:R-:W-:Y:S01]  /*24a0*/  IMAD.MOV.U32 R5, RZ, RZ, 0x20 ;  /* 0x00000020ff057424 */ /* 0x000fe200078e00ff */
[----:B------:R-:W-:Y:S01]  /*24b0*/  IADD3 R3, R197, 0x80, RZ ;  /* 0x00000080c5037810 */ /* 0x000fe20007ffe0ff */
[----:B-1----:R-:W-:Y:S01]  /*24c0*/  IMAD.WIDE R20, R21, 0x40, R16 ;  /* 0x0000004015147825 */ /* 0x002fe200078e0210 */
        /* <DEDUP_REMOVED lines=36> */
.L_x_6719:
[----:B------:R-:W-:Y:S05]  /*2710*/  BSYNC B0 ;  /* 0x0000000000007941 */ /* 0x000fea0003800000 */
.L_x_6718:
        /* <DEDUP_REMOVED lines=37> */
.L_x_6721:
[----:B------:R-:W-:Y:S05]  /*2970*/  BSYNC B0 ;  /* 0x0000000000007941 */ /* 0x000fea0003800000 */
.L_x_6720:
        /* <DEDUP_REMOVED lines=37> */
.L_x_6723:
[----:B------:R-:W-:Y:S05]  /*2bd0*/  BSYNC B0 ;  /* 0x0000000000007941 */ /* 0x000fea0003800000 */
.L_x_6722:
        /* <DEDUP_REMOVED lines=36> */
.L_x_6725:
[----:B------:R-:W-:Y:S05]  /*2e20*/  BSYNC B0 ;  /* 0x0000000000007941 */ /* 0x000fea0003800000 */
.L_x_6724:
        /* <DEDUP_REMOVED lines=31> */
.L_x_6727:
[----:B------:R-:W-:Y:S05]  /*3020*/  BSYNC B0 ;  /* 0x0000000000007941 */ /* 0x000fea0003800000 */
.L_x_6726:
        /* <DEDUP_REMOVED lines=33> */
.L_x_6729:
[----:B------:R-:W-:Y:S05]  /*3240*/  BSYNC B0 ;  /* 0x0000000000007941 */ /* 0x000fea0003800000 */
.L_x_6728:
        /* <DEDUP_REMOVED lines=32> */
.L_x_6731:
[----:B------:R-:W-:Y:S05]  /*3450*/  BSYNC B0 ;  /* 0x0000000000007941 */ /* 0x000fea0003800000 */
.L_x_6730:
        /* <DEDUP_REMOVED lines=33> */
.L_x_6733:
[----:B------:R-:W-:Y:S05]  /*3670*/  BSYNC B0 ;  /* 0x0000000000007941 */ /* 0x000fea0003800000 */
.L_x_6732:
        /* <DEDUP_REMOVED lines=36> */
[----:B---3--:R-:W-:Y:S01]  /*38c0*/  @!P2 IMAD.MOV.U32 R10, RZ, RZ, R212 ;  /* 0x000000ffff0aa224 */ /* 0x008fe200078e00d4 */
        /* <DEDUP_REMOVED lines=17> */
.L_x_6735:
[----:B------:R-:W-:Y:S05]  /*39e0*/  BSYNC B0 ;  /* 0x0000000000007941 */ /* 0x000fea0003800000 */
.L_x_6734:
        /* <DEDUP_REMOVED lines=12> */
[----:B---3--:R-:W-:Y:S01]  /*3ab0*/  IMAD.U32 R11, RZ, RZ, UR23 ;  /* 0x00000017ff0b7e24 */ /* 0x008fe2000f8e00ff */
        /* <DEDUP_REMOVED lines=30> */
.L_x_6737:
[----:B------:R-:W-:Y:S05]  /*3ca0*/  BSYNC B0 ;  /* 0x0000000000007941 */ /* 0x000fea0003800000 */
.L_x_6736:
        /* <DEDUP_REMOVED lines=11> */
[----:B-1-3--:R-:W-:-:S03]  /*3d60*/  IMAD.SHL.U32 R10, R8, 0x20, RZ ;  /* 0x00000020080a7824 */ /* 0x00afc600078e00ff */
        /* <DEDUP_REMOVED lines=23> */
.L_x_6739:
[----:B------:R-:W-:Y:S05]  /*3ee0*/  BSYNC B0 ;  /* 0x0000000000007941 */ /* 0x000fea0003800000 */
.L_x_6738:
        /* <DEDUP_REMOVED lines=8> */
[----:B---3--:R-:W-:Y:S02]  /*3f70*/  MOV R8, c[0x0][0x1a0] ;  /* 0x0000680000087a02 */ /* 0x008fe40000000f00 */
[----:B------:R-:W-:-:S07]  /*3f80*/  ISETP.GE.AND P0, PT, R3, c[0x0][0x220], PT ;  /* 0x0000880003007a0c */ /* 0x000fce0003f06270 */
[----:B-1----:R-:W-:Y:S01]  /*3f90*/  @!P2 MOV R10, c[0x0][0x1a4] ;  /* 0x00006900000aaa02 */ /* 0x002fe20000000f00 */
        /* <DEDUP_REMOVED lines=29> */
.L_x_6741:
[----:B------:R-:W-:Y:S05]  /*4170*/  BSYNC B0 ;  /* 0x0000000000007941 */ /* 0x000fea0003800000 */
.L_x_6740:
[C---:B---3--:R-:W-:Y:S01]  /*4180*/  IMAD.SHL.U32 R8, R2.reuse, 0x40, RZ ;  /* 0x0000004002087824 */ /* 0x048fe200078e00ff */
[----:B------:R-:W-:Y:S01]  /*4190*/  R2P PR, R2, 0x6 ;  /* 0x0000000602007804 */ /* 0x000fe20000000000 */
[----:B------:R-:W-:Y:S01]  /*41a0*/  IMAD.SHL.U32 R16, R16, 0x8, RZ ;  /* 0x0000000810107824 */ /* 0x000fe200078e00ff */
[----:B------:R-:W0:Y:S01]  /*41b0*/  LDGDEPBAR ;  /* 0x00000000000079af */ /* 0x000e220000000000 */
[C---:B------:R-:W-:Y:S01]  /*41c0*/  IMAD R194, R89.reuse, 0x400, R0 ;  /* 0x0000040059c27824 */ /* 0x040fe200078e0200 */
[----:B------:R-:W-:Y:S01]  /*41d0*/  LOP3.LUT R9, R8, 0x1c0, RZ, 0xc0, !PT ;  /* 0x000001c008097812 */ /* 0x000fe200078ec0ff */
[----:B------:R-:W-:Y:S01]  /*41e0*/  UISETP.GT.AND UP0, UPT, UR25, UR19, UPT ;  /* 0x000000131900728c */ /* 0x000fe2000bf04270 */
[----:B------:R-:W-:Y:S01]  /*41f0*/  LEA R89, R89, UR12, 0x4 ;  /* 0x0000000c59597c11 */ /* 0x000fe2000f8e20ff */
        /* <DEDUP_REMOVED lines=10> */
[----:B------:R-:W-:Y:S01]  /*42a0*/  IMAD.IADD R6, R6, 0x1, R89 ;  /* 0x0000000106067824 */ /* 0x000fe200078e0259 */
[----:B------:R-:W-:Y:S01]  /*42b0*/  PLOP3.LUT P4, PT, PT, PT, UP0, 0x80, 0x0 ;  /* 0x000000000000781c */ /* 0x000fe20003f8f008 */
[----:B------:R-:W-:Y:S01]  /*42c0*/  IMAD R193, R193, 0x200, R8 ;  /* 0x00000200c1c17824 */ /* 0x000fe200078e0208 */
[----:B------:R-:W-:Y:S01]  /*42d0*/  LDSM.16.M88.4 R48, [R190] ;  /* 0x00000000be30783b */ /* 0x000fe20000000200 */
[----:B------:R-:W-:Y:S01]  /*42e0*/  UIADD3 UR14, UR13, -UR14, URZ ;  /* 0x8000000e0d0e7290 */ /* 0x000fe2000fffe03f */
[----:B------:R-:W-:Y:S01]  /*42f0*/  IADD3 R198, R6, 0x8, RZ ;  /* 0x0000000806c67810 */ /* 0x000fe20007ffe0ff */
[----:B------:R-:W-:Y:S01]  /*4300*/  IMAD.SHL.U32 R193, R193, 0x2, RZ ;  /* 0x00000002c1c17824 */ /* 0x000fe200078e00ff */
[----:B------:R-:W-:Y:S01]  /*4310*/  LDSM.16.M88.4 R76, [R189] ;  /* 0x00000000bd4c783b */ /* 0x000fe20000000200 */
[----:B------:R-:W-:-:S02]  /*4320*/  ULDC UR4, c[0x0][0x2e8] ;  /* 0x0000ba0000047ab9 */ /* 0x000fc40000000800 */
[----:B------:R-:W-:Y:S01]  /*4330*/  UIADD3 UR4, UR5, UR4, URZ ;  /* 0x0000000405047290 */ /* 0x000fe2000fffe03f */
[----:B-1----:R-:W1:Y:S01]  /*4340*/  LDSM.16.M88.4 R24, [R193+0x6000] ;  /* 0x00600000c118783b */ /* 0x002e620000000200 */
[C---:B------:R-:W-:Y:S02]  /*4350*/  IADD3 R2, R193.reuse, 0x6000, RZ ;  /* 0x00006000c1027810 */ /* 0x040fe40007ffe0ff */
[----:B------:R-:W-:Y:S01]  /*4360*/  IADD3 R191, R193, 0x6020, RZ ;  /* 0x00006020c1bf7810 */ /* 0x000fe20007ffe0ff */
[----:B------:R-:W3:Y:S01]  /*4370*/  LDSM.16.M88.4 R16, [R193+0x6800] ;  /* 0x00680000c110783b */ /* 0x000ee20000000200 */
[----:B------:R-:W-:Y:S01]  /*4380*/  @P1 IADD3 R191, R2, -0x20, RZ ;  /* 0xffffffe002bf1810 */ /* 0x000fe20007ffe0ff */
[----:B------:R-:W-:Y:S01]  /*4390*/  IMAD.MOV.U32 R2, RZ, RZ, 0x40 ;  /* 0x00000040ff027424 */ /* 0x000fe200078e00ff */
[----:B------:R-:W-:Y:S01]  /*43a0*/  IADD3 R203, R6, UR14, RZ ;  /* 0x0000000e06cb7c10 */ /* 0x000fe2000fffe0ff */
[----:B------:R-:W5:Y:S01]  /*43b0*/  LDSM.16.M88.4 R8, [R193+0x7000] ;  /* 0x00700000c108783b */ /* 0x000f620000000200 */
[----:B------:R-:W-:-:S02]  /*43c0*/  IADD3 R200, R198, UR14, RZ ;  /* 0x0000000ec6c87c10 */ /* 0x000fc4000fffe0ff */
[----:B------:R-:W-:Y:S01]  /*43d0*/  SEL R2, R2, 0xffffffc0, !P2 ;  /* 0xffffffc002027807 */ /* 0x000fe20005000000 */
[----:B------:R-:W4:Y:S01]  /*43e0*/  LDSM.16.M88.4 R32, [R191] ;  /* 0x00000000bf20783b */ /* 0x000f220000000200 */
[----:B------:R-:W-:Y:S02]  /*43f0*/  IADD3 R201, R6, UR4, RZ ;  /* 0x0000000406c97c10 */ /* 0x000fe4000fffe0ff */
[----:B------:R-:W-:Y:S01]  /*4400*/  IADD3 R198, R198, UR4, RZ ;  /* 0x00000004c6c67c10 */ /* 0x000fe2000fffe0ff */
[----:B------:R-:W2:Y:S01]  /*4410*/  LDSM.16.M88.4 R36, [R193+0x7800] ;  /* 0x00780000c124783b */ /* 0x000ea20000000200 */
[----:B------:R-:W-:Y:S01]  /*4420*/  IMAD.IADD R187, R193, 0x1, R2 ;  /* 0x00000001c1bb7824 */ /* 0x000fe200078e0202 */
[----:B------:R-:W-:Y:S01]  /*4430*/  IADD3 R202, R203, -c[0x0][0x2e4], RZ ;  /* 0x8000b900cbca7a10 */ /* 0x000fe20007ffe0ff */
[----:B------:R-:W-:Y:S01]  /*4440*/  IMAD.IADD R180, R2, 0x1, R191 ;  /* 0x0000000102b47824 */ /* 0x000fe200078e02bf */
[----:B------:R-:W2:Y:S01]  /*4450*/  LDSM.16.M88.4 R64, [R191+0x800] ;  /* 0x00080000bf40783b */ /* 0x000ea20000000200 */
[----:B------:R-:W-:-:S02]  /*4460*/  IADD3 R199, R200, -c[0x0][0x2e4], RZ ;  /* 0x8000b900c8c77a10 */ /* 0x000fc40007ffe0ff */
[----:B------:R-:W-:Y:S01]  /*4470*/  IMNMX R201, R201, UR13, PT ;  /* 0x0000000dc9c97c17 */ /* 0x000fe2000b800200 */
[----:B------:R-:W2:Y:S01]  /*4480*/  LDSM.16.M88.4 R60, [R191+0x1000] ;  /* 0x00100000bf3c783b */ /* 0x000ea20000000200 */
[----:B------:R-:W-:Y:S02]  /*4490*/  IMNMX R198, R198, UR13, PT ;  /* 0x0000000dc6c67c17 */ /* 0x000fe4000b800200 */
[----:B------:R-:W-:Y:S01]  /*44a0*/  IMNMX R202, RZ, R202, !PT ;  /* 0x000000caffca7217 */ /* 0x000fe20007800200 */
[----:B------:R-:W2:Y:S01]  /*44b0*/  LDSM.16.M88.4 R44, [R187+0x6000] ;  /* 0x00600000bb2c783b */ /* 0x000ea20000000200 */
[----:B------:R-:W-:Y:S02]  /*44c0*/  IMNMX R199, RZ, R199, !PT ;  /* 0x000000c7ffc77217 */ /* 0x000fe40007800200 */
[C---:B------:R-:W-:Y:S01]  /*44d0*/  IADD3 R183, R191.reuse, 0x800, RZ ;  /* 0x00000800bfb77810 */ /* 0x040fe20007ffe0ff */
[----:B------:R-:W2:Y:S01]  /*44e0*/  LDSM.16.M88.4 R84, [R191+0x1800] ;  /* 0x00180000bf54783b */ /* 0x000ea20000000200 */
[----:B------:R-:W-:-:S02]  /*44f0*/  IADD3 R182, R191, 0x1000, RZ ;  /* 0x00001000bfb67810 */ /* 0x000fc40007ffe0ff */
[C---:B------:R-:W-:Y:S01]  /*4500*/  IADD3 R181, R191.reuse, 0x1800, RZ ;  /* 0x00001800bfb57810 */ /* 0x040fe20007ffe0ff */
[----:B------:R-:W2:Y:S01]  /*4510*/  LDSM.16.M88.4 R40, [R187+0x6800] ;  /* 0x00680000bb28783b */ /* 0x000ea20000000200 */
[C---:B------:R-:W-:Y:S02]  /*4520*/  IADD3 R179, R191.reuse, 0x2000, RZ ;  /* 0x00002000bfb37810 */ /* 0x040fe40007ffe0ff */
[C---:B------:R-:W-:Y:S01]  /*4530*/  IADD3 R178, R191.reuse, 0x2800, RZ ;  /* 0x00002800bfb27810 */ /* 0x040fe20007ffe0ff */
[----:B-1----:R-:W-:Y:S01]  /*4540*/  HMMA.16816.F32.BF16 R28, R52, R24, RZ ;  /* 0x00000018341c723c */ /* 0x002fe200000418ff */
[----:B------:R-:W-:Y:S01]  /*4550*/  LDSM.16.M88.4 R72, [R180] ;  /* 0x00000000b448783b */ /* 0x000fe20000000200 */
[C---:B------:R-:W-:Y:S02]  /*4560*/  IADD3 R177, R191.reuse, 0x3000, RZ ;  /* 0x00003000bfb17810 */ /* 0x040fe40007ffe0ff */
[C---:B------:R-:W-:Y:S01]  /*4570*/  IADD3 R176, R191.reuse, 0x3800, RZ ;  /* 0x00003800bfb07810 */ /* 0x040fe20007ffe0ff */
[----:B------:R-:W-:Y:S01]  /*4580*/  LDSM.16.M88.4 R68, [R180+0x800] ;  /* 0x00080000b444783b */ /* 0x000fe20000000200 */
[----:B------:R-:W-:-:S02]  /*4590*/  IADD3 R175, R191, 0x4000, RZ ;  /* 0x00004000bfaf7810 */ /* 0x000fc40007ffe0ff */
[----:B------:R-:W-:Y:S01]  /*45a0*/  HMMA.16816.F32.BF16 R24, R52, R26, RZ ;  /* 0x0000001a3418723c */ /* 0x000fe200000418ff */
[C---:B------:R-:W-:Y:S02]  /*45b0*/  IADD3 R174, R191.reuse, 0x4800, RZ ;  /* 0x00004800bfae7810 */ /* 0x040fe40007ffe0ff */
[C---:B------:R-:W-:Y:S02]  /*45c0*/  IADD3 R173, R191.reuse, 0x5000, RZ ;  /* 0x00005000bfad7810 */ /* 0x040fe40007ffe0ff */
[----:B------:R-:W-:-:S03]  /*45d0*/  IADD3 R172, R191, 0x5800, RZ ;  /* 0x00005800bfac7810 */ /* 0x000fc60007ffe0ff */
[C---:B---3--:R-:W-:Y:S08]  /*45e0*/  HMMA.16816.F32.BF16 R20, R52.reuse, R16, RZ ;  /* 0x000000103414723c */ /* 0x048ff000000418ff */
[C---:B------:R-:W-:Y:S08]  /*45f0*/  HMMA.16816.F32.BF16 R16, R52.reuse, R18, RZ ;  /* 0x000000123410723c */ /* 0x040ff000000418ff */
[C---:B-----5:R-:W-:Y:S08]  /*4600*/  HMMA.16816.F32.BF16 R12, R52.reuse, R8, RZ ;  /* 0x00000008340c723c */ /* 0x060ff000000418ff */
[----:B------:R-:W-:Y:S08]  /*4610*/  HMMA.16816.F32.BF16 R8, R52, R10, RZ ;  /* 0x0000000a3408723c */ /* 0x000ff000000418ff */
[C---:B----4-:R-:W-:Y:S08]  /*4620*/  HMMA.16816.F32.BF16 R28, R56.reuse, R32, R28 ;  /* 0x00000020381c723c */ /* 0x050ff0000004181c */
        /* <DEDUP_REMOVED lines=142> */
[----:B------:R-:W-:Y:S02]  /*4f10*/  MOV R2, UR12 ;  /* 0x0000000c00027c02 */ /* 0x000fe40008000f00 */
        /* <DEDUP_REMOVED lines=23> */
[----:B------:R-:W-:Y:S02]  /*5090*/  @!UP2 UIADD3 UR17, UR17, 0x1, URZ ;  /* 0x000000011111a890 */ /* 0x000fe4000fffe03f */
[----:B------:R-:W-:-:S02]  /*50a0*/  UISETP.GE.U32.AND UP4, UPT, UR6, UR9, UPT ;  /* 0x000000090600728c */ /* 0x000fc4000bf86070 */
[----:B------:R-:W-:Y:S02]  /*50b0*/  UISETP.NE.AND UP2, UPT, URZ, UR4, UPT ;  /* 0x000000043f00728c */ /* 0x000fe4000bf45270 */
[----:B------:R-:W-:Y:S02]  /*50c0*/  @!UP0 UIADD3 UR5, UR5, -UR9, URZ ;  /* 0x8000000905058290 */ /* 0x000fe4000fffe03f */
[----:B------:R-:W-:Y:S02]  /*50d0*/  @!UP0 UIADD3 UR13, UR13, 0x1, URZ ;  /* 0x000000010d0d8890 */ /* 0x000fe4000fffe03f */
[----:B------:R-:W-:Y:S02]  /*50e0*/  UISETP.GE.U32.AND UP3, UPT, UR5, UR9, UPT ;  /* 0x000000090500728c */ /* 0x000fe4000bf66070 */
[----:B------:R-:W-:Y:S02]  /*50f0*/  ULOP3.LUT UR5, UR15, UR4, URZ, 0x3c, !UPT ;  /* 0x000000040f057292 */ /* 0x000fe4000f8e3c3f */
[----:B------:R-:W-:-:S02]  /*5100*/  UISETP.GE.AND UP0, UPT, UR12, URZ, UPT ;  /* 0x0000003f0c00728c */ /* 0x000fc4000bf06270 */
[----:B------:R-:W-:Y:S02]  /*5110*/  UISETP.GE.AND UP1, UPT, UR5, URZ, UPT ;  /* 0x0000003f0500728c */ /* 0x000fe4000bf26270 */
[----:B------:R-:W-:Y:S02]  /*5120*/  @UP4 UIADD3 UR17, UR17, 0x1, URZ ;  /* 0x0000000111114890 */ /* 0x000fe4000fffe03f */
[----:B------:R-:W-:Y:S02]  /*5130*/  ULOP3.LUT UR5, URZ, UR4, URZ, 0x33, !UPT ;  /* 0x000000043f057292 */ /* 0x000fe4000f8e333f */
[----:B------:R-:W-:-:S04]  /*5140*/  @UP3 UIADD3 UR13, UR13, 0x1, URZ ;  /* 0x000000010d0d3890 */ /* 0x000fc8000fffe03f */
[----:B------:R-:W-:Y:S02]  /*5150*/  @!UP0 UIADD3 UR13, -UR13, URZ, URZ ;  /* 0x0000003f0d0d8290 */ /* 0x000fe4000fffe13f */
[----:B------:R-:W-:-:S04]  /*5160*/  @!UP1 UIADD3 UR17, -UR17, URZ, URZ ;  /* 0x0000003f11119290 */ /* 0x000fc8000fffe13f */
[----:B------:R-:W-:Y:S02]  /*5170*/  USEL UR17, UR5, UR17, !UP2 ;  /* 0x0000001105117287 */ /* 0x000fe4000d000000 */
[----:B------:R-:W-:Y:S02]  /*5180*/  USEL UR5, UR5, UR13, !UP2 ;  /* 0x0000000d05057287 */ /* 0x000fe4000d000000 */
[----:B------:R-:W-:Y:S02]  /*5190*/  UIMAD.WIDE UR6, UR17, 0x4, UR30 ;  /* 0x00000004110678a5 */ /* 0x000fe4000f8e021e */
[----:B------:R-:W-:-:S04]  /*51a0*/  UIMAD.WIDE UR12, UR5, 0x4, UR30 ;  /* 0x00000004050c78a5 */ /* 0x000fc8000f8e021e */
[----:B------:R-:W-:Y:S01]  /*51b0*/  MOV R9, UR7 ;  /* 0x0000000700097c02 */ /* 0x000fe20008000f00 */
[----:B------:R-:W-:Y:S01]  /*51c0*/  IMAD.U32 R8, RZ, RZ, UR6 ;  /* 0x00000006ff087e24 */ /* 0x000fe2000f8e00ff */
[----:B------:R-:W-:Y:S01]  /*51d0*/  MOV R11, UR13 ;  /* 0x0000000d000b7c02 */ /* 0x000fe20008000f00 */
[----:B------:R-:W-:-:S03]  /*51e0*/  IMAD.U32 R10, RZ, RZ, UR12 ;  /* 0x0000000cff0a7e24 */ /* 0x000fc6000f8e00ff */
[----:B------:R1:W2:Y:S04]  /*51f0*/  LDG.E R9, [R8.64] ;  /* 0x0000000a08097981 */ /* 0x0002a8000c1e1900 */
        /* <DEDUP_REMOVED lines=9> */
[----:B-1----:R-:W-:-:S03]  /*5290*/  MOV R8, UR12 ;  /* 0x0000000c00087c02 */ /* 0x002fc60008000f00 */
[----:B------:R-:W-:Y:S02]  /*52a0*/  UIADD3 UR5, UR13, UR5, URZ ;  /* 0x000000050d057290 */ /* 0x000fe4000fffe03f */
[----:B---3--:R-:W-:-:S04]  /*52b0*/  IMAD.MOV.U32 R10, RZ, RZ, R8 ;  /* 0x000000ffff0a7224 */ /* 0x008fc800078e0008 */
[----:B------:R-:W-:Y:S01]  /*52c0*/  MOV R11, UR5 ;  /* 0x00000005000b7c02 */ /* 0x000fe20008000f00 */
[----:B--2---:R-:W-:Y:S02]  /*52d0*/  IMAD.IADD R6, R6, 0x1, -R9 ;  /* 0x0000000106067824 */ /* 0x004fe400078e0a09 */
[----:B------:R-:W-:Y:S02]  /*52e0*/  IMAD.U32 R9, RZ, RZ, UR13 ;  /* 0x0000000dff097e24 */ /* 0x000fe4000f8e00ff */
[----:B------:R-:W-:Y:S01]  /*52f0*/  IMAD.WIDE.U32 R10, R6, c[0x0][0x180], R10 ;  /* 0x00006000060a7a25 */ /* 0x000fe200078e000a */
[----:B------:R-:W-:-:S05]  /*5300*/  SHF.R.S32.HI R2, RZ, 0x1f, R6 ;  /* 0x0000001fff027819 */ /* 0x000fca0000011406 */
[----:B------:R-:W-:-:S04]  /*5310*/  IMAD R9, R2, c[0x0][0x180], RZ ;  /* 0x0000600002097a24 */ /* 0x000fc800078e02ff */
[----:B------:R-:W-:Y:S02]  /*5320*/  IMAD R2, R6, c[0x0][0x184], R9 ;  /* 0x0000610006027a24 */ /* 0x000fe400078e0209 */
[----:B------:R-:W-:-:S03]  /*5330*/  IMAD.MOV.U32 R9, RZ, RZ, R10 ;  /* 0x000000ffff097224 */ /* 0x000fc600078e000a */
[----:B------:R-:W-:Y:S01]  /*5340*/  IADD3 R2, R11, R2, RZ ;  /* 0x000000020b027210 */ /* 0x000fe20007ffe0ff */
[----:B------:R-:W-:Y:S05]  /*5350*/  BRA `(.L_x_6744) ;  /* 0x0000004000007947 */ /* 0x000fea0003800000 */
.L_x_6743:
[----:B------:R-:W-:-:S04]  /*5360*/  ULEA UR6, -UR6, URZ, 0x6 ;  /* 0x0000003f06067291 */ /* 0x000fc8000f8e313f */
[----:B------:R-:W-:Y:S02]  /*5370*/  USHF.R.S32.HI UR4, URZ, 0x1f, UR6 ;  /* 0x0000001f3f047899 */ /* 0x000fe40008011406 */
[----:B------:R-:W-:-:S04]  /*5380*/  MOV R9, UR6 ;  /* 0x0000000600097c02 */ /* 0x000fc80008000f00 */
[----:B------:R-:W-:Y:S02]  /*5390*/  MOV R2, UR4 ;  /* 0x0000000400027c02 */ /* 0x000fe40008000f00 */
.L_x_6744:
        /* <DEDUP_REMOVED lines=9> */
[----:B------:R-:W-:Y:S01]  /*5430*/  @!P3 IMAD.X R3, R2, 0x1, R133, P0 ;  /* 0x000000010203b824 */ /* 0x000fe200000e0685 */
[----:B------:R-:W-:Y:S02]  /*5440*/  @!P2 IADD3 R8, P0, R9, R134, RZ ;  /* 0x000000860908a210 */ /* 0x000fe40007f1e0ff */
        /* <DEDUP_REMOVED lines=45> */
[C---:B------:R-:W-:Y:S01]  /*5720*/  @!P5 LEA R38, P1, R17.reuse, c[0x0][0x168], 0x1 ;  /* 0x00005a001126da11 */ /* 0x040fe200078208ff */
[----:B------:R-:W-:Y:S01]  /*5730*/  @!PT LDS RZ, [RZ] ;  /* 0x00000000fffff984 */ /* 0x000fe20000000800 */
[----:B------:R-:W-:Y:S01]  /*5740*/  @!PT LDS RZ, [RZ] ;  /* 0x00000000fffff984 */ /* 0x000fe20000000800 */
[----:B------:R-:W-:Y:S01]  /*5750*/  @!PT LDS RZ, [RZ] ;  /* 0x00000000fffff984 */ /* 0x000fe20000000800 */
[----:B------:R1:W-:Y:S02]  /*5760*/  @!P3 LDGSTS.E.BYPASS.LTC128B.128 [R196+0x8800], [R32.64+0x80] ;  /* 0x0880008020c4bfae */ /* 0x0003e4000b901d4a */
[----:B------:R-:W-:Y:S01]  /*5770*/  @!P3 IMAD.X R3, R6, 0x1, R133, P0 ;  /* 0x000000010603b824 */ /* 0x000fe200000e0685 */
[C---:B------:R-:W-:Y:S01]  /*5780*/  @!P3 LEA R16, P0, R4.reuse, c[0x0][0x168], 0x1 ;  /* 0x00005a000410ba11 */ /* 0x040fe200078008ff */
        /* <DEDUP_REMOVED lines=56> */
.L_x_6746:
[----:B------:R-:W-:Y:S05]  /*5b10*/  BSYNC B0 ;  /* 0x0000000000007941 */ /* 0x000fea0003800000 */
.L_x_6745:
[----:B------:R-:W0:Y:S01]  /*5b20*/  LDGDEPBAR ;  /* 0x00000000000079af */ /* 0x000e220000000000 */
[----:B------:R-:W-:-:S04]  /*5b30*/  IADD3 R134, P0, R9, R134, RZ ;  /* 0x0000008609867210 */ /* 0x000fc80007f1e0ff */
[----:B------:R-:W-:Y:S02]  /*5b40*/  IADD3.X R133, R2, R133, RZ, P0, !PT ;  /* 0x0000008502857210 */ /* 0x000fe400007fe4ff */
.L_x_6742:
[----:B------:R-:W-:Y:S01]  /*5b50*/  IADD3 R51, R195, UR15, RZ ;  /* 0x0000000fc3337c10 */ /* 0x000fe2000fffe0ff */
[----:B------:R-:W-:-:S03]  /*5b60*/  IMAD.SHL.U32 R188, R0, 0x2, RZ ;  /* 0x0000000200bc7824 */ /* 0x000fc600078e00ff */
[----:B-1----:R-:W-:Y:S01]  /*5b70*/  IADD3 R34, R51, 0x1, RZ ;  /* 0x0000000133227810 */ /* 0x002fe20007ffe0ff */
[----:B------:R-:W-:Y:S01]  /*5b80*/  IMAD.IADD R49, R203, 0x1, -R51 ;  /* 0x00000001cb317824 */ /* 0x000fe200078e0a33 */
[----:B--2---:R-:W-:Y:S01]  /*5b90*/  IADD3 R11, R51, 0x20, RZ ;  /* 0x00000020330b7810 */ /* 0x004fe20007ffe0ff */
[----:B------:R-:W-:Y:S01]  /*5ba0*/  IMAD R186, R7, 0x2, R188 ;  /* 0x0000000207ba7824 */ /* 0x000fe200078e02bc */
[----:B------:R-:W-:Y:S01]  /*5bb0*/  IADD3 R9, R51, 0x28, RZ ;  /* 0x0000002833097810 */ /* 0x000fe20007ffe0ff */
[----:B------:R-:W-:Y:S01]  /*5bc0*/  IMAD.IADD R50, R203, 0x1, -R34 ;  /* 0x00000001cb327824 */ /* 0x000fe200078e0a22 */
        /* <DEDUP_REMOVED lines=10> */
[----:B------:R-:W-:Y:S01]  /*5c70*/  IABS R50, R50 ;  /* 0x0000003200327213 */ /* 0x000fe20000000000 */
[----:B------:R-:W-:Y:S01]  /*5c80*/  IMAD R185, R5, 0x2, R188 ;  /* 0x0000000205b97824 */ /* 0x000fe200078e02bc */
[----:B------:R-:W-:Y:S01]  /*5c90*/  IADD3 R6, R51, 0x30, RZ ;  /* 0x0000003033067810 */ /* 0x000fe20007ffe0ff */
[C---:B------:R-:W-:Y:S01]  /*5ca0*/  IMAD.IADD R43, R203.reuse, 0x1, -R17 ;  /* 0x00000001cb2b7824 */ /* 0x040fe200078e0a11 */
[----:B------:R-:W-:Y:S01]  /*5cb0*/  IABS R41, R41 ;  /* 0x0000002900297213 */ /* 0x000fe20000000000 */
[----:B------:R-:W1:Y:S01]  /*5cc0*/  I2F R49, R49 ;  /* 0x0000003100317306 */ /* 0x000e620000201400 */
[----:B------:R-:W-:Y:S01]  /*5cd0*/  IABS R39, R39 ;  /* 0x0000002700277213 */ /* 0x000fe20000000000 */
[----:B------:R-:W-:Y:S01]  /*5ce0*/  IMAD.IADD R37, R203, 0x1, -R6 ;  /* 0x00000001cb257824 */ /* 0x000fe200078e0a06 */
[----:B------:R-:W-:Y:S01]  /*5cf0*/  IADD3 R16, R51, 0x19, RZ ;  /* 0x0000001933107810 */ /* 0x000fe20007ffe0ff */
[----:B------:R-:W-:Y:S01]  /*5d00*/  IMAD R184, R5, 0x2, R186 ;  /* 0x0000000205b87824 */ /* 0x000fe200078e02ba */
[----:B------:R-:W-:Y:S01]  /*5d10*/  IABS R47, R47 ;  /* 0x0000002f002f7213 */ /* 0x000fe20000000000 */
[----:B------:R-:W-:Y:S01]  /*5d20*/  LDSM.16.MT88.4 R124, [R188+0xc000] ;  /* 0x00c00000bc7c783b */ /* 0x000fe20000004200 */
[----:B------:R-:W-:Y:S01]  /*5d30*/  IABS R48, R48 ;  /* 0x0000003000307213 */ /* 0x000fe20000000000 */
[----:B------:R-:W2:Y:S01]  /*5d40*/  I2F R50, R50 ;  /* 0x0000003200327306 */ /* 0x000ea20000201400 */
[----:B------:R-:W-:Y:S01]  /*5d50*/  IABS R46, R46 ;  /* 0x0000002e002e7213 */ /* 0x000fe20000000000 */
[----:B------:R-:W-:Y:S01]  /*5d60*/  IMAD.IADD R44, R203, 0x1, -R16 ;  /* 0x00000001cb2c7824 */ /* 0x000fe200078e0a10 */
[----:B------:R-:W-:Y:S01]  /*5d70*/  IABS R43, R43 ;  /* 0x0000002b002b7213 */ /* 0x000fe20000000000 */
[----:B------:R-:W-:Y:S01]  /*5d80*/  LDSM.16.MT88.4 R116, [R186+0xc000] ;  /* 0x00c00000ba74783b */ /* 0x000fe20000004200 */
[----:B------:R-:W-:-:S02]  /*5d90*/  IABS R37, R37 ;  /* 0x0000002500257213 */ /* 0x000fc40000000000 */
[C---:B------:R-:W-:Y:S01]  /*5da0*/  IADD3 R32, R51.reuse, 0x10, RZ ;  /* 0x0000001033207810 */ /* 0x040fe20007ffe0ff */
[----:B------:R-:W3:Y:S01]  /*5db0*/  I2F R41, R41 ;  /* 0x0000002900297306 */ /* 0x000ee20000201400 */
[----:B------:R-:W-:Y:S01]  /*5dc0*/  IADD3 R10, R51, 0x21, RZ ;  /* 0x00000021330a7810 */ /* 0x000fe20007ffe0ff */
[----:B-1----:R-:W-:Y:S01]  /*5dd0*/  FFMA.FTZ R28, R49, -UR24, R28 ;  /* 0x80000018311c7c23 */ /* 0x002fe2000801001c */
[----:B------:R-:W-:Y:S01]  /*5de0*/  IABS R44, R44 ;  /* 0x0000002c002c7213 */ /* 0x000fe20000000000 */
[----:B------:R-:W-:Y:S01]  /*5df0*/  IMAD.IADD R45, R203, 0x1, -R32 ;  /* 0x00000001cb2d7824 */ /* 0x000fe200078e0a20 */
[-C--:B------:R-:W-:Y:S01]  /*5e00*/  ISETP.GE.AND P0, PT, R51, R201.reuse, PT ;  /* 0x000000c93300720c */ /* 0x080fe20003f06270 */
[----:B------:R-:W-:Y:S01]  /*5e10*/  IMAD.IADD R42, R203, 0x1, -R10 ;  /* 0x00000001cb2a7824 */ /* 0x000fe200078e0a0a */
[C---:B------:R-:W-:Y:S01]  /*5e20*/  IADD3 R2, R51.reuse, 0x39, RZ ;  /* 0x0000003933027810 */ /* 0x040fe20007ffe0ff */
[----:B------:R-:W1:Y:S01]  /*5e30*/  I2F R39, R39 ;  /* 0x0000002700277306 */ /* 0x000e620000201400 */
[----:B------:R-:W-:Y:S01]  /*5e40*/  ISETP.GE.AND P6, PT, R34, R201, PT ;  /* 0x000000c92200720c */ /* 0x000fe20003fc6270 */
[----:B--2---:R-:W-:Y:S01]  /*5e50*/  FFMA.FTZ R29, R50, -UR24, R29 ;  /* 0x80000018321d7c23 */ /* 0x004fe2000801001d */
[-C--:B------:R-:W-:Y:S01]  /*5e60*/  ISETP.LT.OR P0, PT, R51, R202.reuse, P0 ;  /* 0x000000ca3300720c */ /* 0x080fe20000701670 */
[----:B------:R-:W-:Y:S01]  /*5e70*/  IMAD.IADD R35, R203, 0x1, -R2 ;  /* 0x00000001cb237824 */ /* 0x000fe200078e0a02 */
[----:B------:R-:W-:Y:S01]  /*5e80*/  IABS R45, R45 ;  /* 0x0000002d002d7213 */ /* 0x000fe20000000000 */
[----:B------:R-:W-:Y:S01]  /*5e90*/  LDSM.16.MT88.4 R108, [R185+0xc000] ;  /* 0x00c00000b96c783b */ /* 0x000fe20000004200 */
[----:B------:R-:W-:Y:S01]  /*5ea0*/  IADD3 R8, R51, 0x29, RZ ;  /* 0x0000002933087810 */ /* 0x000fe20007ffe0ff */
[----:B------:R-:W2:Y:S01]  /*5eb0*/  I2F R47, R47 ;  /* 0x0000002f002f7306 */ /* 0x000ea20000201400 */
[----:B------:R-:W-:Y:S01]  /*5ec0*/  ISETP.LT.OR P6, PT, R34, R202, P6 ;  /* 0x000000ca2200720c */ /* 0x000fe200037c1670 */
[----:B---3--:R-:W-:Y:S01]  /*5ed0*/  FFMA.FTZ R41, R41, -UR24, R12 ;  /* 0x8000001829297c23 */ /* 0x008fe2000801000c */
        /* <DEDUP_REMOVED lines=39> */
[----:B------:R-:W-:Y:S02]  /*6150*/  IADD3 R3, R51, 0x38, RZ ;  /* 0x0000003833037810 */ /* 0x000fe40007ffe0ff */
[----:B------:R-:W3:Y:S01]  /*6160*/  I2F R42, R42 ;  /* 0x0000002a002a7306 */ /* 0x000ee20000201400 */
[----:B-1----:R-:W-:Y:S01]  /*6170*/  FFMA.FTZ R44, R44, -UR24, R57 ;  /* 0x800000182c2c7c23 */ /* 0x002fe20008010039 */
[----:B------:R-:W-:Y:S01]  /*6180*/  ISETP.LT.OR P3, PT, R16, R202, P3 ;  /* 0x000000ca1000720c */ /* 0x000fe20001f61670 */
[----:B------:R-:W-:Y:S01]  /*6190*/  IMAD.IADD R36, R203, 0x1, -R3 ;  /* 0x00000001cb247824 */ /* 0x000fe200078e0a03 */
[----:B------:R-:W-:Y:S01]  /*61a0*/  ISETP.LT.OR P2, PT, R51, R199, P2 ;  /* 0x000000c73300720c */ /* 0x000fe20001741670 */
[C---:B------:R-:W-:Y:S01]  /*61b0*/  IMAD.IADD R51, R200.reuse, 0x1, -R51 ;  /* 0x00000001c8337824 */ /* 0x040fe200078e0a33 */
[----:B------:R-:W-:Y:S02]  /*61c0*/  IABS R24, R24 ;  /* 0x0000001800187213 */ /* 0x000fe40000000000 */
[----:B------:R1:W4:Y:S01]  /*61d0*/  I2F R50, R35 ;  /* 0x0000002300327306 */ /* 0x0003220000201400 */
[----:B--2---:R-:W-:Y:S01]  /*61e0*/  FFMA.FTZ R20, R45, -UR24, R20 ;  /* 0x800000182d147c23 */ /* 0x004fe20008010014 */
[----:B------:R-:W-:Y:S01]  /*61f0*/  IABS R45, R51 ;  /* 0x00000033002d7213 */ /* 0x000fe20000000000 */
[----:B------:R-:W-:Y:S01]  /*6200*/  IMAD.MOV.U32 R28, RZ, RZ, R24 ;  /* 0x000000ffff1c7224 */ /* 0x000fe200078e0018 */
[----:B------:R-:W-:Y:S01]  /*6210*/  IABS R36, R36 ;  /* 0x0000002400247213 */ /* 0x000fe20000000000 */
[----:B------:R-:W-:Y:S01]  /*6220*/  IMAD.IADD R24, R200, 0x1, -R18 ;  /* 0x00000001c8187824 */ /* 0x000fe200078e0a12 */
        /* <DEDUP_REMOVED lines=18> */
[----:B------:R-:W-:Y:S02]  /*6350*/  ISETP.GE.AND P3, PT, R10, R201, PT ;  /* 0x000000c90a00720c */ /* 0x000fe40003f66270 */
        /* <DEDUP_REMOVED lines=8> */
[-C--:B------:R-:W-:Y:S01]  /*63e0*/  ISETP.GE.AND P3, PT, R8, R201.reuse, PT ;  /* 0x000000c90800720c */ /* 0x080fe20003f66270 */
        /* <DEDUP_REMOVED lines=16> */
[-C--:B------:R-:W-:Y:S01]  /*64f0*/  ISETP.GE.AND P5, PT, R6, R201.reuse, PT ;  /* 0x000000c90600720c */ /* 0x080fe20003fa6270 */
[----:B------:R-:W-:Y:S01]  /*6500*/  I2F R41, R41 ;  /* 0x0000002900297306 */ /* 0x000fe20000201400 */
[----:B------:R-:W-:Y:S01]  /*6510*/  IABS R24, R24 ;  /* 0x0000001800187213 */ /* 0x000fe20000000000 */
[----:B--2---:R-:W-:Y:S01]  /*6520*/  FFMA.FTZ R31, R20, -UR24, R31 ;  /* 0x80000018141f7c23 */ /* 0x004fe2000801001f */
[----:B------:R-:W-:Y:S01]  /*6530*/  FSEL R211, R38, -INF , !P3 ;  /* 0xff80000026d37808 */ /* 0x000fe20005800000 */
[----:B------:R-:W-:Y:S01]  /*6540*/  IMAD.IADD R20, R200, 0x1, -R9 ;  /* 0x00000001c8147824 */ /* 0x000fe200078e0a09 */
[----:B------:R-:W-:Y:S02]  /*6550*/  ISETP.GE.AND P3, PT, R2, R201, PT ;  /* 0x000000c90200720c */ /* 0x000fe40003f66270 */
[----:B------:R-:W-:Y:S01]  /*6560*/  ISETP.LT.OR P1, PT, R34, R199, P1 ;  /* 0x000000c72200720c */ /* 0x000fe20000f21670 */
[----:B------:R-:W-:Y:S01]  /*6570*/  IMAD.IADD R34, R200, 0x1, -R16 ;  /* 0x00000001c8227824 */ /* 0x000fe200078e0a10 */
[-C--:B------:R-:W-:Y:S01]  /*6580*/  ISETP.LT.OR P5, PT, R6, R202.reuse, P5 ;  /* 0x000000ca0600720c */ /* 0x080fe20002fa1670 */
        /* <DEDUP_REMOVED lines=34> */
[----:B------:R-:W-:Y:S02]  /*67b0*/  ISETP.GE.AND P6, PT, R10, R198, PT ;  /* 0x000000c60a00720c */ /* 0x000fe40003fc6270 */
        /* <DEDUP_REMOVED lines=146> */
[----:B------:R-:W-:Y:S02]  /*70e0*/  FFMA.FTZ R204, R205, c[0x0][0x23c], -R162 ;  /* 0x00008f00cdcc7a23 */ /* 0x000fe400000108a2 */
[--C-:B------:R-:W-:Y:S02]  /*70f0*/  FFMA.FTZ R168, R215, c[0x0][0x23c], -R140.reuse ;  /* 0x00008f00d7a87a23 */ /* 0x100fe4000001088c */
[--C-:B------:R-:W-:Y:S01]  /*7100*/  FFMA.FTZ R211, R211, c[0x0][0x23c], -R140.reuse ;  /* 0x00008f00d3d37a23 */ /* 0x100fe2000001088c */
[----:B------:R-:W4:Y:S01]  /*7110*/  MUFU.EX2 R148, R148 ;  /* 0x0000009400947308 */ /* 0x000f220000000800 */
        /* <DEDUP_REMOVED lines=211> */
[----:B------:R-:W-:-:S04]  /*7e50*/  MOV R0, UR4 ;  /* 0x0000000400007c02 */ /* 0x000fc80008000f00 */
        /* <DEDUP_REMOVED lines=63> */
[----:B------:R-:W-:-:S03]  /*8250*/  SHF.R.S32.HI R0, RZ, 0x1f, R2 ;  /* 0x0000001fff007819 */ /* 0x000fc60000011402 */
[----:B------:R-:W-:Y:S02]  /*8260*/  IMAD.MOV.U32 R11, RZ, RZ, R6 ;  /* 0x000000ffff0b7224 */ /* 0x000fe400078e0006 */
[----:B------:R-:W-:-:S04]  /*8270*/  IMAD R5, R0, c[0x0][0x188], RZ ;  /* 0x0000620000057a24 */ /* 0x000fc800078e02ff */
[----:B------:R-:W-:-:S05]  /*8280*/  IMAD R0, R2, c[0x0][0x18c], R5 ;  /* 0x0000630002007a24 */ /* 0x000fca00078e0205 */
[----:B------:R-:W-:Y:S01]  /*8290*/  IADD3 R0, R7, R0, RZ ;  /* 0x0000000007007210 */ /* 0x000fe20007ffe0ff */
[----:B------:R-:W-:Y:S05]  /*82a0*/  BRA `(.L_x_6749) ;  /* 0x0000003000007947 */ /* 0x000fea0003800000 */
.L_x_6748:
[----:B------:R-:W-:-:S05]  /*82b0*/  IMAD.MOV.U32 R11, RZ, RZ, c[0x0][0x1a0] ;  /* 0x00006800ff0b7624 */ /* 0x000fca00078e00ff */
[----:B------:R-:W-:-:S04]  /*82c0*/  LEA R11, -R11, RZ, 0x6 ;  /* 0x000000ff0b0b7211 */ /* 0x000fc800078e31ff */
[----:B------:R-:W-:Y:S02]  /*82d0*/  SHF.R.S32.HI R0, RZ, 0x1f, R11 ;  /* 0x0000001fff007819 */ /* 0x000fe4000001140b */
.L_x_6749:
[C---:B------:R-:W-:Y:S01]  /*82e0*/  IADD3 R2, R197.reuse, 0x40, RZ ;  /* 0x00000040c5027810 */ /* 0x040fe20007ffe0ff */
[----:B------:R-:W-:Y:S01]  /*82f0*/  UISETP.GT.AND UP0, UPT, UR25, UR19, UPT ;  /* 0x000000131900728c */ /* 0x000fe2000bf04270 */
[C---:B------:R-:W-:Y:S02]  /*8300*/  IADD3 R4, R197.reuse, 0x80, RZ ;  /* 0x00000080c5047810 */ /* 0x040fe40007ffe0ff */
[----:B------:R-:W-:Y:S02]  /*8310*/  ISETP.GE.AND P2, PT, R2, c[0x0][0x220], PT ;  /* 0x0000880002007a0c */ /* 0x000fe40003f46270 */
[----:B------:R-:W-:Y:S02]  /*8320*/  ISETP.GE.AND P1, PT, R4, c[0x0][0x220], PT ;  /* 0x0000880004007a0c */ /* 0x000fe40003f26270 */
[----:B------:R-:W-:Y:S02]  /*8330*/  ISETP.GE.AND P3, PT, R197, c[0x0][0x220], PT ;  /* 0x00008800c5007a0c */ /* 0x000fe40003f66270 */
[----:B------:R-:W-:-:S02]  /*8340*/  LEA R204, P6, R11, R212, 0x1 ;  /* 0x000000d40bcc7211 */ /* 0x000fc400078c08ff */
[C---:B------:R-:W-:Y:S02]  /*8350*/  IADD3 R5, P0, R11.reuse, UR23, RZ ;  /* 0x000000170b057c10 */ /* 0x040fe4000ff1e0ff */
[----:B------:R-:W-:-:S03]  /*8360*/  LEA.HI.X R205, R11, R213, R0, 0x1, P6 ;  /* 0x000000d50bcd7211 */ /* 0x000fc600030f0c00 */
[CC--:B------:R-:W-:Y:S02]  /*8370*/  @!P2 IADD3 R9, P5, R11.reuse, R144.reuse, RZ ;  /* 0x000000900b09a210 */ /* 0x0c0fe40007fbe0ff */
[----:B------:R-:W-:Y:S02]  /*8380*/  @!P1 IADD3 R7, P4, R11, R144, RZ ;  /* 0x000000900b079210 */ /* 0x000fe40007f9e0ff */
[----:B------:R-:W-:Y:S01]  /*8390*/  @P3 STS.128 [R196+0xc000], RZ ;  /* 0x00c000ffc4003388 */ /* 0x000fe20000000c00 */
[C-C-:B------:R-:W-:Y:S01]  /*83a0*/  @!P2 IMAD.X R4, R0.reuse, 0x1, R135.reuse, P5 ;  /* 0x000000010004a824 */ /* 0x140fe200028e0687 */
[----:B------:R-:W-:Y:S01]  /*83b0*/  @!P2 LEA R18, P5, R9, c[0x0][0x170], 0x1 ;  /* 0x00005c000912aa11 */ /* 0x000fe200078a08ff */
[C---:B------:R-:W-:Y:S01]  /*83c0*/  @!P1 IMAD.X R2, R0.reuse, 0x1, R135, P4 ;  /* 0x0000000100029824 */ /* 0x040fe200020e0687 */
[----:B------:R-:W-:Y:S01]  /*83d0*/  @!P1 LEA R12, P4, R7, c[0x0][0x170], 0x1 ;  /* 0x00005c00070c9a11 */ /* 0x000fe200078808ff */
[----:B------:R-:W-:Y:S01]  /*83e0*/  @!PT LDS RZ, [RZ] ;  /* 0x00000000fffff984 */ /* 0x000fe20000000800 */
[----:B------:R-:W-:Y:S01]  /*83f0*/  @!PT LDS RZ, [RZ] ;  /* 0x00000000fffff984 */ /* 0x000fe20000000800 */
[----:B------:R-:W-:Y:S01]  /*8400*/  @!PT LDS RZ, [RZ] ;  /* 0x00000000fffff984 */ /* 0x000fe20000000800 */
[----:B------:R1:W-:Y:S01]  /*8410*/  @!P3 LDGSTS.E.BYPASS.LTC128B.128 [R196+0xc000], [R204.64] ;  /* 0x0c000000ccc4bfae */ /* 0x0003e2000b901d46 */
[----:B------:R-:W-:-:S02]  /*8420*/  IADD3.X R0, R0, UR22, RZ, P0, !PT ;  /* 0x0000001600007c10 */ /* 0x000fc400087fe4ff */
[----:B------:R-:W-:Y:S01]  /*8430*/  @!P3 LEA R16, P0, R5, R212, 0x1 ;  /* 0x000000d40510b211 */ /* 0x000fe200078008ff */
[----:B------:R-:W-:Y:S01]  /*8440*/  @P2 STS.128 [R196+0xe000], RZ ;  /* 0x00e000ffc4002388 */ /* 0x000fe20000000c00 */
[----:B------:R-:W-:Y:S02]  /*8450*/  @!P2 LEA.HI.X R19, R9, c[0x0][0x174], R4, 0x1, P5 ;  /* 0x00005d000913aa11 */ /* 0x000fe400028f0c04 */
[----:B------:R-:W-:Y:S02]  /*8460*/  @!P1 LEA.HI.X R13, R7, c[0x0][0x174], R2, 0x1, P4 ;  /* 0x00005d00070d9a11 */ /* 0x000fe400020f0c02 */
[C---:B------:R-:W-:Y:S01]  /*8470*/  IADD3 R7, P4, R5.reuse, UR23, RZ ;  /* 0x0000001705077c10 */ /* 0x040fe2000ff9e0ff */
[----:B------:R-:W-:Y:S01]  /*8480*/  @!PT LDS RZ, [RZ] ;  /* 0x00000000fffff984 */ /* 0x000fe20000000800 */
[----:B------:R-:W-:Y:S01]  /*8490*/  @!PT LDS RZ, [RZ] ;  /* 0x00000000fffff984 */ /* 0x000fe20000000800 */
[----:B------:R-:W-:Y:S01]  /*84a0*/  @!PT LDS RZ, [RZ] ;  /* 0x00000000fffff984 */ /* 0x000fe20000000800 */
[----:B------:R2:W-:Y:S01]  /*84b0*/  @!P2 LDGSTS.E.BYPASS.LTC128B.128 [R196+0xe000], [R18.64+0x80] ;  /* 0x0e00008012c4afae */ /* 0x0005e2000b901d46 */
[C---:B------:R-:W-:Y:S02]  /*84c0*/  @!P3 LEA.HI.X R17, R5.reuse, R213, R0, 0x1, P0 ;  /* 0x000000d50511b211 */ /* 0x040fe400000f0c00 */
[CC--:B------:R-:W-:Y:S01]  /*84d0*/  @!P2 IADD3 R9, P5, R5.reuse, R144.reuse, RZ ;  /* 0x000000900509a210 */ /* 0x0c0fe20007fbe0ff */
[----:B------:R-:W-:Y:S01]  /*84e0*/  @P1 STS.128 [R196+0x10000], RZ ;  /* 0x010000ffc4001388 */ /* 0x000fe20000000c00 */
[----:B------:R-:W-:-:S02]  /*84f0*/  @!P1 IADD3 R5, P0, R5, R144, RZ ;  /* 0x0000009005059210 */ /* 0x000fc40007f1e0ff */
[C---:B------:R-:W-:Y:S01]  /*8500*/  IADD3.X R2, R0.reuse, UR22, RZ, P4, !PT ;  /* 0x0000001600027c10 */ /* 0x040fe2000a7fe4ff */
[C-C-:B------:R-:W-:Y:S01]  /*8510*/  @!P2 IMAD.X R4, R0.reuse, 0x1, R135.reuse, P5 ;  /* 0x000000010004a824 */ /* 0x140fe200028e0687 */
[----:B------:R-:W-:Y:S01]  /*8520*/  @!P2 IADD3 R11, P4, R7, R144, RZ ;  /* 0x00000090070ba210 */ /* 0x000fe20007f9e0ff */
[--C-:B------:R-:W-:Y:S01]  /*8530*/  @!P1 IMAD.X R0, R0, 0x1, R135.reuse, P0 ;  /* 0x0000000100009824 */ /* 0x100fe200000e0687 */
[----:B------:R-:W-:Y:S01]  /*8540*/  @!P2 LEA R14, P5, R9, c[0x0][0x170], 0x1 ;  /* 0x00005c00090eaa11 */ /* 0x000fe200078a08ff */
[----:B------:R-:W-:Y:S01]  /*8550*/  @!PT LDS RZ, [RZ] ;  /* 0x00000000fffff984 */ /* 0x000fe20000000800 */
[----:B------:R-:W-:Y:S01]  /*8560*/  @!PT LDS RZ, [RZ] ;  /* 0x00000000fffff984 */ /* 0x000fe20000000800 */
[----:B------:R-:W-:Y:S01]  /*8570*/  @!PT LDS RZ, [RZ] ;  /* 0x00000000fffff984 */ /* 0x000fe20000000800 */
[----:B------:R3:W-:Y:S01]  /*8580*/  @!P1 LDGSTS.E.BYPASS.LTC128B.128 [R196+0x10000], [R12.64+0x100] ;  /* 0x100001000cc49fae */ /* 0x0007e2000b901d46 */
[----:B------:R-:W-:Y:S01]  /*8590*/  @!P1 LEA R8, P0, R5, c[0x0][0x170], 0x1 ;  /* 0x00005c0005089a11 */ /* 0x000fe200078008ff */
[----:B------:R-:W-:Y:S01]  /*85a0*/  @!P2 IMAD.X R6, R2, 0x1, R135, P4 ;  /* 0x000000010206a824 */ /* 0x000fe200020e0687 */
[----:B------:R-:W-:Y:S01]  /*85b0*/  @!P2 LEA.HI.X R15, R9, c[0x0][0x174], R4, 0x1, P5 ;  /* 0x00005d00090faa11 */ /* 0x000fe200028f0c04 */
[----:B------:R-:W-:Y:S01]  /*85c0*/  @P3 STS.128 [R196+0xc800], RZ ;  /* 0x00c800ffc4003388 */ /* 0x000fe20000000c00 */
[----:B------:R-:W-:-:S02]  /*85d0*/  @!P2 LEA R10, P4, R11, c[0x0][0x170], 0x1 ;  /* 0x00005c000b0aaa11 */ /* 0x000fc400078808ff */
[----:B------:R-:W-:Y:S01]  /*85e0*/  @!P1 LEA.HI.X R9, R5, c[0x0][0x174], R0, 0x1, P0 ;  /* 0x00005d0005099a11 */ /* 0x000fe200000f0c00 */
[----:B------:R-:W-:Y:S01]  /*85f0*/  @!PT LDS RZ, [RZ] ;  /* 0x00000000fffff984 */ /* 0x000fe20000000800 */
[----:B------:R-:W-:Y:S01]  /*8600*/  @!PT LDS RZ, [RZ] ;  /* 0x00000000fffff984 */ /* 0x000fe20000000800 */
[----:B------:R-:W-:Y:S01]  /*8610*/  @!PT LDS RZ, [RZ] ;  /* 0x00000000fffff984 */ /* 0x000fe20000000800 */
[----:B------:R2:W-:Y:S01]  /*8620*/  @!P3 LDGSTS.E.BYPASS.LTC128B.128 [R196+0xc800], [R16.64] ;  /* 0x0c80000010c4bfae */ /* 0x0005e2000b901d46 */
[C---:B------:R-:W-:Y:S02]  /*8630*/  @!P3 LEA R20, P5, R7.reuse, R212, 0x1 ;  /* 0x000000d40714b211 */ /* 0x040fe400078a08ff */
[----:B------:R-:W-:Y:S01]  /*8640*/  IADD3 R5, P0, R7, UR23, RZ ;  /* 0x0000001707057c10 */ /* 0x000fe2000ff1e0ff */
[----:B------:R-:W-:Y:S01]  /*8650*/  @P2 STS.128 [R196+0xe800], RZ ;  /* 0x00e800ffc4002388 */ /* 0x000fe20000000c00 */
[----:B------:R-:W-:Y:S02]  /*8660*/  @!P2 LEA.HI.X R11, R11, c[0x0][0x174], R6, 0x1, P4 ;  /* 0x00005d000b0baa11 */ /* 0x000fe400020f0c06 */
[C---:B------:R-:W-:Y:S01]  /*8670*/  @!P3 LEA.HI.X R21, R7.reuse, R213, R2, 0x1, P5 ;  /* 0x000000d50715b211 */ /* 0x040fe200028f0c02 */
[----:B------:R-:W-:Y:S01]  /*8680*/  @!PT LDS RZ, [RZ] ;  /* 0x00000000fffff984 */ /* 0x000fe20000000800 */
[----:B------:R-:W-:Y:S01]  /*8690*/  @!PT LDS RZ, [RZ] ;  /* 0x00000000fffff984 */ /* 0x000fe20000000800 */
[----:B------:R-:W-:Y:S01]  /*86a0*/  @!PT LDS RZ, [RZ] ;  /* 0x00000000fffff984 */ /* 0x000fe20000000800 */
[----:B------:R3:W-:Y:S01]  /*86b0*/  @!P2 LDGSTS.E.BYPASS.LTC128B.128 [R196+0xe800], [R14.64+0x80] ;  /* 0x0e8000800ec4afae */ /* 0x0007e2000b901d46 */
[----:B------:R-:W-:-:S02]  /*86c0*/  @!P1 IADD3 R0, P4, R7, R144, RZ ;  /* 0x0000009007009210 */ /* 0x000fc40007f9e0ff */
[C---:B------:R-:W-:Y:S01]  /*86d0*/  @!P3 LEA R22, P6, R5.reuse, R212, 0x1 ;  /* 0x000000d40516b211 */ /* 0x040fe200078c08ff */
[----:B------:R-:W-:Y:S01]  /*86e0*/  @P1 STS.128 [R196+0x10800], RZ ;  /* 0x010800ffc4001388 */ /* 0x000fe20000000c00 */
[C---:B------:R-:W-:Y:S02]  /*86f0*/  IADD3.X R4, R2.reuse, UR22, RZ, P0, !PT ;  /* 0x0000001602047c10 */ /* 0x040fe400087fe4ff */
[CC--:B------:R-:W-:Y:S01]  /*8700*/  @!P2 IADD3 R6, P5, R5.reuse, R144.reuse, RZ ;  /* 0x000000900506a210 */ /* 0x0c0fe20007fbe0ff */
[----:B------:R-:W-:Y:S01]  /*8710*/  @!PT LDS RZ, [RZ] ;  /* 0x00000000fffff984 */ /* 0x000fe20000000800 */
[----:B------:R-:W-:Y:S01]  /*8720*/  @!PT LDS RZ, [RZ] ;  /* 0x00000000fffff984 */ /* 0x000fe20000000800 */
[----:B------:R-:W-:Y:S01]  /*8730*/  @!PT LDS RZ, [RZ] ;  /* 0x00000000fffff984 */ /* 0x000fe20000000800 */
[----:B------:R4:W-:Y:S01]  /*8740*/  @!P1 LDGSTS.E.BYPASS.LTC128B.128 [R196+0x10800], [R8.64+0x100] ;  /* 0x1080010008c49fae */ /* 0x0009e2000b901d46 */
[C---:B------:R-:W-:Y:S02]  /*8750*/  @!P1 IADD3 R144, P0, R5.reuse, R144, RZ ;  /* 0x0000009005909210 */ /* 0x040fe40007f1e0ff */
[----:B------:R-:W-:Y:S01]  /*8760*/  @!P3 LEA.HI.X R23, R5, R213, R4, 0x1, P6 ;  /* 0x000000d50517b211 */ /* 0x000fe200030f0c04 */
[--C-:B------:R-:W-:Y:S01]  /*8770*/  @!P1 IMAD.X R5, R2, 0x1, R135.reuse, P4 ;  /* 0x0000000102059824 */ /* 0x100fe200020e0687 */
        /* <DEDUP_REMOVED lines=9> */
[----:B------:R-:W-:-:S02]  /*8810*/  @!P1 LEA R28, P0, R144, c[0x0][0x170], 0x1 ;  /* 0x00005c00901c9a11 */ /* 0x000fc400078008ff */
[----:B------:R-:W-:Y:S01]  /*8820*/  @!P1 LEA.HI.X R5, R0, c[0x0][0x174], R5, 0x1, P4 ;  /* 0x00005d0000059a11 */ /* 0x000fe200020f0c05 */
[----:B------:R-:W-:Y:S01]  /*8830*/  @P2 STS.128 [R196+0xf000], RZ ;  /* 0x00f000ffc4002388 */ /* 0x000fe20000000c00 */
[----:B------:R-:W-:Y:S01]  /*8840*/  @!P2 LEA.HI.X R31, R6, c[0x0][0x174], R7, 0x1, P5 ;  /* 0x00005d00061faa11 */ /* 0x000fe200028f0c07 */
[----:B------:R-:W-:Y:S01]  /*8850*/  IMAD.U32 R0, RZ, RZ, UR25 ;  /* 0x00000019ff007e24 */ /* 0x000fe2000f8e00ff */
[----:B------:R-:W-:Y:S01]  /*8860*/  @!P1 LEA.HI.X R29, R144, c[0x0][0x174], R135, 0x1, P0 ;  /* 0x00005d00901d9a11 */ /* 0x000fe200000f0c87 */
[----:B------:R-:W-:Y:S01]  /*8870*/  @!PT LDS RZ, [RZ] ;  /* 0x00000000fffff984 */ /* 0x000fe20000000800 */
[----:B------:R-:W-:Y:S01]  /*8880*/  @!PT LDS RZ, [RZ] ;  /* 0x00000000fffff984 */ /* 0x000fe20000000800 */
[----:B------:R-:W-:Y:S01]  /*8890*/  @!PT LDS RZ, [RZ] ;  /* 0x00000000fffff984 */ /* 0x000fe20000000800 */
[----:B------:R4:W-:Y:S02]  /*88a0*/  @!P2 LDGSTS.E.BYPASS.LTC128B.128 [R196+0xf000], [R10.64+0x80] ;  /* 0x0f0000800ac4afae */ /* 0x0009e4000b901d46 */
[----:B------:R-:W-:Y:S02]  /*88b0*/  IMAD R0, R0, 0x40, R195 ;  /* 0x0000004000007824 */ /* 0x000fe400078e02c3 */
[----:B------:R-:W-:Y:S02]  /*88c0*/  @P1 STS.128 [R196+0x11000], RZ ;  /* 0x011000ffc4001388 */ /* 0x000fe40000000c00 */
[----:B------:R-:W-:Y:S01]  /*88d0*/  IMAD.IADD R2, R203, 0x1, -R0 ;  /* 0x00000001cb027824 */ /* 0x000fe200078e0a00 */
[C---:B------:R-:W-:Y:S01]  /*88e0*/  ISETP.GE.AND P4, PT, R0.reuse, R201, PT ;  /* 0x000000c90000720c */ /* 0x040fe20003f86270 */
[----:B------:R-:W-:Y:S01]  /*88f0*/  @!PT LDS RZ, [RZ] ;  /* 0x00000000fffff984 */ /* 0x000fe20000000800 */
[----:B------:R-:W-:Y:S01]  /*8900*/  @!PT LDS RZ, [RZ] ;  /* 0x00000000fffff984 */ /* 0x000fe20000000800 */
[----:B------:R-:W-:Y:S01]  /*8910*/  @!PT LDS RZ, [RZ] ;  /* 0x00000000fffff984 */ /* 0x000fe20000000800 */
[----:B------:R1:W-:Y:S01]  /*8920*/  @!P1 LDGSTS.E.BYPASS.LTC128B.128 [R196+0x11000], [R4.64+0x100] ;  /* 0x1100010004c49fae */ /* 0x0003e2000b901d46 */
[----:B------:R-:W-:-:S02]  /*8930*/  ISETP.GE.AND P5, PT, R0, R198, PT ;  /* 0x000000c60000720c */ /* 0x000fc40003fa6270 */
[----:B------:R-:W-:Y:S01]  /*8940*/  IABS R2, R2 ;  /* 0x0000000200027213 */ /* 0x000fe20000000000 */
[----:B------:R-:W-:Y:S01]  /*8950*/  @P3 STS.128 [R196+0xd800], RZ ;  /* 0x00d800ffc4003388 */ /* 0x000fe20000000c00 */
[C---:B------:R-:W-:Y:S02]  /*8960*/  ISETP.LT.OR P4, PT, R0.reuse, R202, P4 ;  /* 0x000000ca0000720c */ /* 0x040fe40002781670 */
[----:B------:R-:W-:Y:S01]  /*8970*/  ISETP.LT.OR P5, PT, R0, R199, P5 ;  /* 0x000000c70000720c */ /* 0x000fe20002fa1670 */
        /* <DEDUP_REMOVED lines=16> */
[----:B------:R-:W2:Y:S04]  /*8a80*/  LDSM.16.M88.4 R32, [R193+0x6800] ;  /* 0x00680000c120783b */ /* 0x000ea80000000200 */
[----:B------:R-:W2:Y:S04]  /*8a90*/  LDSM.16.M88.4 R24, [R193+0x7000] ;  /* 0x00700000c118783b */ /* 0x000ea80000000200 */
[----:B----4-:R-:W4:Y:S04]  /*8aa0*/  LDSM.16.M88.4 R8, [R193+0x7800] ;  /* 0x00780000c108783b */ /* 0x010f280000000200 */
[----:B------:R-:W-:Y:S04]  /*8ab0*/  LDSM.16.M88.4 R156, [R192] ;  /* 0x00000000c09c783b */ /* 0x000fe80000000200 */
[----:B-1----:R-:W1:Y:S04]  /*8ac0*/  LDSM.16.M88.4 R4, [R191] ;  /* 0x00000000bf04783b */ /* 0x002e680000000200 */
[----:B------:R-:W1:Y:S04]  /*8ad0*/  LDSM.16.M88.4 R144, [R183] ;  /* 0x00000000b790783b */ /* 0x000e680000000200 */
[----:B-----5:R-:W5:Y:S04]  /*8ae0*/  LDSM.16.M88.4 R20, [R182] ;  /* 0x00000000b614783b */ /* 0x020f680000000200 */
[----:B------:R-:W1:Y:S04]  /*8af0*/  LDSM.16.M88.4 R216, [R181] ;  /* 0x00000000b5d8783b */ /* 0x000e680000000200 */
[----:B------:R-:W-:Y:S01]  /*8b00*/  LDSM.16.M88.4 R148, [R187+0x6000] ;  /* 0x00600000bb94783b */ /* 0x000fe20000000200 */
[C---:B---3--:R-:W-:Y:S03]  /*8b10*/  HMMA.16816.F32.BF16 R12, R160.reuse, R140, RZ ;  /* 0x0000008ca00c723c */ /* 0x048fe600000418ff */
[----:B--2---:R-:W-:Y:S04]  /*8b20*/  LDSM.16.M88.4 R16, [R187+0x6800] ;  /* 0x00680000bb10783b */ /* 0x004fe80000000200 */
        /* <DEDUP_REMOVED lines=9> */
[C---:B----4-:R-:W-:Y:S08]  /*8bc0*/  HMMA.16816.F32.BF16 R164, R160.reuse, R8, RZ ;  /* 0x00000008a0a4723c */ /* 0x050ff000000418ff */
[----:B------:R-:W-:Y:S01]  /*8bd0*/  HMMA.16816.F32.BF16 R160, R160, R10, RZ ;  /* 0x0000000aa0a0723c */ /* 0x000fe200000418ff */
[----:B------:R-:W2:Y:S07]  /*8be0*/  LDSM.16.M88.4 R8, [R190] ;  /* 0x00000000be08783b */ /* 0x000eae0000000200 */
[C---:B-1----:R-:W-:Y:S08]  /*8bf0*/  HMMA.16816.F32.BF16 R12, R156.reuse, R4, R12 ;  /* 0x000000049c0c723c */ /* 0x042ff0000004180c */
[C---:B------:R-:W-:Y:S01]  /*8c00*/  HMMA.16816.F32.BF16 R140, R156.reuse, R6, R140 ;  /* 0x000000069c8c723c */ /* 0x040fe2000004188c */
[----:B------:R-:W1:Y:S07]  /*8c10*/  LDSM.16.M88.4 R4, [R187+0x7000] ;  /* 0x00700000bb04783b */ /* 0x000e6e0000000200 */
[C---:B------:R-:W-:Y:S08]  /*8c20*/  HMMA.16816.F32.BF16 R136, R156.reuse, R144, R136 ;  /* 0x000000909c88723c */ /* 0x040ff00000041888 */
[C---:B------:R-:W-:Y:S01]  /*8c30*/  HMMA.16816.F32.BF16 R32, R156.reuse, R146, R32 ;  /* 0x000000929c20723c */ /* 0x040fe20000041820 */
[----:B------:R-:W3:Y:S07]  /*8c40*/  LDSM.16.M88.4 R144, [R180+0x800] ;  /* 0x00080000b490783b */ /* 0x000eee0000000200 */
[C---:B-----5:R-:W-:Y:S08]  /*8c50*/  HMMA.16816.F32.BF16 R28, R156.reuse, R20, R28 ;  /* 0x000000149c1c723c */ /* 0x060ff0000004181c */
[C---:B------:R-:W-:Y:S01]  /*8c60*/  HMMA.16816.F32.BF16 R24, R156.reuse, R22, R24 ;  /* 0x000000169c18723c */ /* 0x040fe20000041818 */
[----:B------:R-:W4:Y:S07]  /*8c70*/  LDSM.16.M88.4 R20, [R180+0x1000] ;  /* 0x00100000b414783b */ /* 0x000f2e0000000200 */
[C---:B------:R-:W-:Y:S08]  /*8c80*/  HMMA.16816.F32.BF16 R164, R156.reuse, R216, R164 ;  /* 0x000000d89ca4723c */ /* 0x040ff000000418a4 */
[----:B------:R-:W-:Y:S01]  /*8c90*/  HMMA.16816.F32.BF16 R160, R156, R218, R160 ;  /* 0x000000da9ca0723c */ /* 0x000fe200000418a0 */
[----:B------:R-:W5:Y:S04]  /*8ca0*/  LDSM.16.M88.4 R156, [R180+0x1800] ;  /* 0x00180000b49c783b */ /* 0x000f680000000200 */
[----:B------:R-:W-:Y:S03]  /*8cb0*/  LDSM.16.M88.4 R216, [R175] ;  /* 0x00000000afd8783b */ /* 0x000fe60000000200 */
[C---:B--2---:R-:W-:Y:S08]  /*8cc0*/  HMMA.16816.F32.BF16 R12, R8.reuse, R148, R12 ;  /* 0x00000094080c723c */ /* 0x044ff0000004180c */
        /* <DEDUP_REMOVED lines=10> */
[----:B------:R-:W2:Y:S04]  /*8d70*/  LDSM.16.M88.4 R8, [R193+0x9000] ;  /* 0x00900000c108783b */ /* 0x000ea80000000200 */
[----:B------:R-:W-:Y:S03]  /*8d80*/  LDSM.16.M88.4 R212, [R194+0x4000] ;  /* 0x00400000c2d4783b */ /* 0x000fe60000000200 */
        /* <DEDUP_REMOVED lines=9> */
[C---:B-----5:R-:W-:Y:S08]  /*8e20*/  HMMA.16816.F32.BF16 R164, R152.reuse, R156, R164 ;  /* 0x0000009c98a4723c */ /* 0x060ff000000418a4 */
[----:B------:R-:W-:Y:S01]  /*8e30*/  HMMA.16816.F32.BF16 R160, R152, R158, R160 ;  /* 0x0000009e98a0723c */ /* 0x000fe200000418a0 */
[----:B------:R-:W5:Y:S04]  /*8e40*/  LDSM.16.M88.4 R152, [R177] ;  /* 0x00000000b198783b */ /* 0x000f680000000200 */
[----:B------:R-:W3:Y:S03]  /*8e50*/  LDSM.16.M88.4 R156, [R178] ;  /* 0x00000000b29c783b */ /* 0x000ee60000000200 */
[C---:B-1----:R-:W-:Y:S08]  /*8e60*/  HMMA.16816.F32.BF16 R12, R4.reuse, R148, R12 ;  /* 0x00000094040c723c */ /* 0x042ff0000004180c */
[C---:B------:R-:W-:Y:S01]  /*8e70*/  HMMA.16816.F32.BF16 R140, R4.reuse, R150, R140 ;  /* 0x00000096048c723c */ /* 0x040fe2000004188c */
[----:B------:R-:W1:Y:S07]  /*8e80*/  LDSM.16.M88.4 R148, [R176] ;  /* 0x00000000b094783b */ /* 0x000e6e0000000200 */
        /* <DEDUP_REMOVED lines=9> */
[----:B------:R-:W1:Y:S03]  /*8f20*/  LDSM.16.M88.4 R144, [R187+0x9000] ;  /* 0x00900000bb90783b */ /* 0x000e660000000200 */
[C---:B----4-:R-:W-:Y:S08]  /*8f30*/  HMMA.16816.F32.BF16 R12, R20.reuse, R168, R12 ;  /* 0x000000a8140c723c */ /* 0x050ff0000004180c */
[C---:B------:R-:W-:Y:S01]  /*8f40*/  HMMA.16816.F32.BF16 R140, R20.reuse, R170, R140 ;  /* 0x000000aa148c723c */ /* 0x040fe2000004188c */
[----:B------:R-:W-:Y:S07]  /*8f50*/  LDSM.16.M88.4 R168, [R193+0xb800] ;  /* 0x00b80000c1a8783b */ /* 0x000fee0000000200 */
[C---:B-----5:R-:W-:Y:S08]  /*8f60*/  HMMA.16816.F32.BF16 R28, R20.reuse, R152, R28 ;  /* 0x00000098141c723c */ /* 0x060ff0000004181c */
[C---:B------:R-:W-:Y:S01]  /*8f70*/  HMMA.16816.F32.BF16 R24, R20.reuse, R154, R24 ;  /* 0x0000009a1418723c */ /* 0x040fe20000041818 */
[----:B------:R-:W4:Y:S07]  /*8f80*/  LDSM.16.M88.4 R152, [R187+0x9800] ;  /* 0x00980000bb98783b */ /* 0x000f2e0000000200 */
[C---:B------:R-:W-:Y:S08]  /*8f90*/  HMMA.16816.F32.BF16 R136, R20.reuse, R156, R136 ;  /* 0x0000009c1488723c */ /* 0x040ff00000041888 */
[C---:B------:R-:W-:Y:S01]  /*8fa0*/  HMMA.16816.F32.BF16 R32, R20.reuse, R158, R32 ;  /* 0x0000009e1420723c */ /* 0x040fe20000041820 */
[----:B------:R-:W-:Y:S07]  /*8fb0*/  LDSM.16.M88.4 R156, [R192+0x4000] ;  /* 0x00400000c09c783b */ /* 0x000fee0000000200 */
[C---:B-1----:R-:W-:Y:S08]  /*8fc0*/  HMMA.16816.F32.BF16 R164, R20.reuse, R148, R164 ;  /* 0x0000009414a4723c */ /* 0x042ff000000418a4 */
[----:B------:R-:W-:Y:S01]  /*8fd0*/  HMMA.16816.F32.BF16 R160, R20, R150, R160 ;  /* 0x0000009614a0723c */ /* 0x000fe200000418a0 */
[----:B------:R-:W-:Y:S04]  /*8fe0*/  LDSM.16.M88.4 R20, [R189+0x2000] ;  /* 0x00200000bd14783b */ /* 0x000fe80000000200 */
[----:B------:R-:W-:Y:S03]  /*8ff0*/  LDSM.16.M88.4 R148, [R180+0x2800] ;  /* 0x00280000b494783b */ /* 0x000fe60000000200 */
[C---:B--2---:R-:W-:Y:S08]  /*9000*/  HMMA.16816.F32.BF16 R12, R16.reuse, R8, R12 ;  /* 0x00000008100c723c */ /* 0x044ff0000004180c */
[C---:B------:R-:W-:Y:S01]  /*9010*/  HMMA.16816.F32.BF16 R140, R16.reuse, R10, R140 ;  /* 0x0000000a108c723c */ /* 0x040fe2000004188c */
[----:B------:R-:W1:Y:S07]  /*9020*/  LDSM.16.M88.4 R8, [R180+0x2000] ;  /* 0x00200000b408783b */ /* 0x000e6e0000000200 */
[C---:B---3--:R-:W-:Y:S08]  /*9030*/  HMMA.16816.F32.BF16 R136, R16.reuse, R4, R136 ;  /* 0x000000041088723c */ /* 0x048ff00000041888 */
[C---:B------:R-:W-:Y:S01]  /*9040*/  HMMA.16816.F32.BF16 R32, R16.reuse, R6, R32 ;  /* 0x000000061020723c */ /* 0x040fe20000041820 */
[----:B------:R-:W2:Y:S07]  /*9050*/  LDSM.16.M88.4 R4, [R180+0x3000] ;  /* 0x00300000b404783b */ /* 0x000eae0000000200 */
[C---:B------:R-:W-:Y:S08]  /*9060*/  HMMA.16816.F32.BF16 R28, R16.reuse, R144, R28 ;  /* 0x00000090101c723c */ /* 0x040ff0000004181c */
[C---:B------:R-:W-:Y:S01]  /*9070*/  HMMA.16816.F32.BF16 R24, R16.reuse, R146, R24 ;  /* 0x000000921018723c */ /* 0x040fe20000041818 */
[----:B------:R-:W-:Y:S07]  /*9080*/  LDSM.16.M88.4 R144, [R180+0x3800] ;  /* 0x00380000b490783b */ /* 0x000fee0000000200 */
[C---:B----4-:R-:W-:Y:S08]  /*9090*/  HMMA.16816.F32.BF16 R164, R16.reuse, R152, R164 ;  /* 0x0000009810a4723c */ /* 0x050ff000000418a4 */
[----:B------:R-:W-:Y:S01]  /*90a0*/  HMMA.16816.F32.BF16 R160, R16, R154, R160 ;  /* 0x0000009a10a0723c */ /* 0x000fe200000418a0 */
[----:B------:R-:W3:Y:S04]  /*90b0*/  LDSM.16.M88.4 R16, [R193+0xa000] ;  /* 0x00a00000c110783b */ /* 0x000ee80000000200 */
[----:B------:R-:W-:Y:S03]  /*90c0*/  LDSM.16.M88.4 R152, [R174] ;  /* 0x00000000ae98783b */ /* 0x000fe60000000200 */
[C---:B-1----:R-:W-:Y:S08]  /*90d0*/  HMMA.16816.F32.BF16 R12, R20.reuse, R8, R12 ;  /* 0x00000008140c723c */ /* 0x042ff0000004180c */
[C---:B------:R-:W-:Y:S01]  /*90e0*/  HMMA.16816.F32.BF16 R140, R20.reuse, R10, R140 ;  /* 0x0000000a148c723c */ /* 0x040fe2000004188c */
[----:B------:R-:W1:Y:S07]  /*90f0*/  LDSM.16.M88.4 R8, [R193+0xa800] ;  /* 0x00a80000c108783b */ /* 0x000e6e0000000200 */
[C---:B--2---:R-:W-:Y:S08]  /*9100*/  HMMA.16816.F32.BF16 R28, R20.reuse, R4, R28 ;  /* 0x00000004141c723c */ /* 0x044ff0000004181c */
[C---:B------:R-:W-:Y:S01]  /*9110*/  HMMA.16816.F32.BF16 R24, R20.reuse, R6, R24 ;  /* 0x000000061418723c */ /* 0x040fe20000041818 */
[----:B------:R-:W2:Y:S07]  /*9120*/  LDSM.16.M88.4 R4, [R193+0xb000] ;  /* 0x00b00000c104783b */ /* 0x000eae0000000200 */
[----:B------:R-:W-:Y:S08]  /*9130*/  HMMA.16816.F32.BF16 R136, R20, R148, R136 ;  /* 0x000000941488723c */ /* 0x000ff00000041888 */
[----:B---3--:R-:W-:Y:S08]  /*9140*/  HMMA.16816.F32.BF16 R12, R212, R16, R12 ;  /* 0x00000010d40c723c */ /* 0x008ff0000004180c */
[C---:B------:R-:W-:Y:S01]  /*9150*/  HMMA.16816.F32.BF16 R32, R20.reuse, R150, R32 ;  /* 0x000000961420723c */ /* 0x040fe20000041820 */
[----:B------:R-:W-:Y:S07]  /*9160*/  LDSM.16.M88.4 R148, [R173] ;  /* 0x00000000ad94783b */ /* 0x000fee0000000200 */
[C---:B------:R-:W-:Y:S08]  /*9170*/  HMMA.16816.F32.BF16 R164, R20.reuse, R144, R164 ;  /* 0x0000009014a4723c */ /* 0x040ff000000418a4 */
[----:B------:R-:W-:Y:S01]  /*9180*/  HMMA.16816.F32.BF16 R160, R20, R146, R160 ;  /* 0x0000009214a0723c */ /* 0x000fe200000418a0 */
[----:B------:R-:W-:Y:S04]  /*9190*/  LDSM.16.M88.4 R20, [R190+0x4000] ;  /* 0x00400000be14783b */ /* 0x000fe80000000200 */
[----:B------:R-:W-:Y:S03]  /*91a0*/  LDSM.16.M88.4 R144, [R172] ;  /* 0x00000000ac90783b */ /* 0x000fe60000000200 */
[----:B------:R-:W-:Y:S01]  /*91b0*/  HMMA.16816.F32.BF16 R140, R212, R18, R140 ;  /* 0x00000012d48c723c */ /* 0x000fe2000004188c */
[----:B------:R-:W3:Y:S07]  /*91c0*/  LDSM.16.M88.4 R16, [R187+0xa000] ;  /* 0x00a00000bb10783b */ /* 0x000eee0000000200 */
[----:B------:R-:W-:Y:S08]  /*91d0*/  HMMA.16816.F32.BF16 R12, R156, R216, R12 ;  /* 0x000000d89c0c723c */ /* 0x000ff0000004180c */
[C---:B-1----:R-:W-:Y:S08]  /*91e0*/  HMMA.16816.F32.BF16 R136, R212.reuse, R8, R136 ;  /* 0x00000008d488723c */ /* 0x042ff00000041888 */
[C---:B------:R-:W-:Y:S01]  /*91f0*/  HMMA.16816.F32.BF16 R32, R212.reuse, R10, R32 ;  /* 0x0000000ad420723c */ /* 0x040fe20000041820 */
[----:B------:R-:W-:Y:S07]  /*9200*/  LDSM.16.M88.4 R8, [R189+0x4000] ;  /* 0x00400000bd08783b */ /* 0x000fee0000000200 */
[C---:B--2---:R-:W-:Y:S08]  /*9210*/  HMMA.16816.F32.BF16 R28, R212.reuse, R4, R28 ;  /* 0x00000004d41c723c */ /* 0x044ff0000004181c */
[----:B------:R-:W-:Y:S01]  /*9220*/  HMMA.16816.F32.BF16 R24, R212, R6, R24 ;  /* 0x00000006d418723c */ /* 0x000fe20000041818 */
[----:B------:R-:W1:Y:S07]  /*9230*/  LDSM.16.M88.4 R4, [R180+0x4000] ;  /* 0x00400000b404783b */ /* 0x000e6e0000000200 */
[----:B---3--:R-:W-:Y:S08]  /*9240*/  HMMA.16816.F32.BF16 R12, R20, R16, R12 ;  /* 0x00000010140c723c */ /* 0x008ff0000004180c */
        /* <DEDUP_REMOVED lines=35> */
[C---:B--2---:R-:W-:Y:S01]  /*9480*/  HMMA.16816.F32.BF16 R136, R20.reuse, R152, R136 ;  /* 0x000000981488723c */ /* 0x044fe20000041888 */
[----:B------:R-:W-:Y:S01]  /*9490*/  FSEL R2, R2, -INF , !P5 ;  /* 0xff80000002027808 */ /* 0x000fe20006800000 */
[----:B------:R-:W2:Y:S01]  /*94a0*/  LDSM.16.M88.4 R16, [R187+0xb000] ;  /* 0x00b00000bb10783b */ /* 0x000ea20000000200 */
[C---:B------:R-:W-:Y:S01]  /*94b0*/  ISETP.GE.AND P5, PT, R12.reuse, R198, PT ;  /* 0x000000c60c00720c */ /* 0x040fe20003fa6270 */
[----:B------:R-:W-:Y:S01]  /*94c0*/  IMAD.MOV.U32 R212, RZ, RZ, R204 ;  /* 0x000000ffffd47224 */ /* 0x000fe200078e00cc */
[----:B------:R-:W-:Y:S01]  /*94d0*/  IABS R135, R135 ;  /* 0x0000008700877213 */ /* 0x000fe20000000000 */
[----:B------:R-:W-:Y:S01]  /*94e0*/  IMAD.MOV.U32 R213, RZ, RZ, R205 ;  /* 0x000000ffffd57224 */ /* 0x000fe200078e00cd */
[----:B------:R-:W4:Y:S01]  /*94f0*/  I2F R14, R14 ;  /* 0x0000000e000e7306 */ /* 0x000f220000201400 */
[C---:B------:R-:W-:Y:S01]  /*9500*/  ISETP.LT.OR P4, PT, R12.reuse, R202, P4 ;  /* 0x000000ca0c00720c */ /* 0x040fe20002781670 */
[----:B------:R-:W-:Y:S01]  /*9510*/  HMMA.16816.F32.BF16 R32, R20, R154, R32 ;  /* 0x0000009a1420723c */ /* 0x000fe20000041820 */
[----:B------:R-:W-:-:S02]  /*9520*/  ISETP.LT.OR P5, PT, R12, R199, P5 ;  /* 0x000000c70c00720c */ /* 0x000fc40002fa1670 */
[----:B------:R-:W-:Y:S01]  /*9530*/  IADD3 R12, R0, 0x9, RZ ;  /* 0x00000009000c7810 */ /* 0x000fe20007ffe0ff */
[----:B---3--:R-:W-:Y:S02]  /*9540*/  FFMA.FTZ R148, R148, -UR24, R13 ;  /* 0x8000001894947c23 */ /* 0x008fe4000801000d */
[----:B------:R-:W3:Y:S01]  /*9550*/  I2F R135, R135 ;  /* 0x0000008700877306 */ /* 0x000ee20000201400 */
[----:B------:R-:W-:Y:S01]  /*9560*/  IMAD.MOV.U32 R13, RZ, RZ, R145 ;  /* 0x000000ffff0d7224 */ /* 0x000fe200078e0091 */
[C---:B------:R-:W-:Y:S01]  /*9570*/  HMMA.16816.F32.BF16 R160, R156.reuse, R146, R160 ;  /* 0x000000929ca0723c */ /* 0x040fe200000418a0 */
[----:B------:R-:W-:Y:S02]  /*9580*/  FSEL R148, R148, -INF , !P6 ;  /* 0xff80000094947808 */ /* 0x000fe40007000000 */
[----:B------:R-:W-:Y:S01]  /*9590*/  ISETP.GE.AND P6, PT, R12, R201, PT ;  /* 0x000000c90c00720c */ /* 0x000fe20003fc6270 */
[----:B----4-:R-:W-:Y:S02]  /*95a0*/  FFMA.FTZ R15, R14, -UR24, R15 ;  /* 0x800000180e0f7c23 */ /* 0x010fe4000801000f */
[----:B------:R-:W4:Y:S01]  /*95b0*/  I2F R13, R13 ;  /* 0x0000000d000d7306 */ /* 0x000f220000201400 */
[--C-:B------:R-:W-:Y:S01]  /*95c0*/  IMAD.IADD R14, R203, 0x1, -R12.reuse ;  /* 0x00000001cb0e7824 */ /* 0x100fe200078e0a0c */
[----:B------:R-:W-:Y:S01]  /*95d0*/  ISETP.LT.OR P6, PT, R12, R202, P6 ;  /* 0x000000ca0c00720c */ /* 0x000fe200037c1670 */
[----:B------:R-:W-:Y:S01]  /*95e0*/  HMMA.16816.F32.BF16 R24, R156, R150, R24 ;  /* 0x000000969c18723c */ /* 0x000fe20000041818 */
[----:B------:R-:W-:Y:S01]  /*95f0*/  FSEL R147, R15, -INF , !P0 ;  /* 0xff8000000f937808 */ /* 0x000fe20004000000 */
[----:B------:R-:W-:Y:S01]  /*9600*/  IMAD.IADD R15, R200, 0x1, -R12 ;  /* 0x00000001c80f7824 */ /* 0x000fe200078e0a0c */
[----:B------:R-:W-:-:S02]  /*9610*/  ISETP.GE.AND P0, PT, R12, R198, PT ;  /* 0x000000c60c00720c */ /* 0x000fc40003f06270 */
[----:B------:R-:W-:Y:S01]  /*9620*/  IABS R14, R14 ;  /* 0x0000000e000e7213 */ /* 0x000fe20000000000 */
[----:B---3--:R-:W-:Y:S01]  /*9630*/  FFMA.FTZ R140, R135, -UR24, R140 ;  /* 0x80000018878c7c23 */ /* 0x008fe2000801008c */
[----:B------:R-:W-:Y:S02]  /*9640*/  ISETP.LT.OR P0, PT, R12, R199, P0 ;  /* 0x000000c70c00720c */ /* 0x000fe40000701670 */
        /* <DEDUP_REMOVED lines=14> */
[----:B------:R-:W-:Y:S01]  /*9730*/  ISETP.GE.AND P5, PT, R12, R198, PT ;  /* 0x000000c60c00720c */ /* 0x000fe20003fa6270 */
        /* <DEDUP_REMOVED lines=37> */
[C---:B------:R-:W-:Y:S01]  /*9990*/  ISETP.LT.OR P4, PT, R4.reuse, R202, P4 ;  /* 0x000000ca0400720c */ /* 0x040fe20002781670 */
        /* <DEDUP_REMOVED lines=38> */
[C---:B------:R-:W-:Y:S02]  /*9c00*/  ISETP.GE.AND P0, PT, R12.reuse, R198, PT ;  /* 0x000000c60c00720c */ /* 0x040fe40003f06270 */
        /* <DEDUP_REMOVED lines=26> */
[----:B------:R-:W-:Y:S02]  /*9db0*/  ISETP.GE.AND P5, PT, R4, R198, PT ;  /* 0x000000c60400720c */ /* 0x000fe40003fa6270 */
        /* <DEDUP_REMOVED lines=24> */
[----:B------:R-:W-:Y:S01]  /*9f40*/  ISETP.GE.AND P6, PT, R28, R201, PT ;  /* 0x000000c91c00720c */ /* 0x000fe20003fc6270 */
[----:B------:R-:W-:Y:S01]  /*9f50*/  IMAD.MOV.U32 R13, RZ, RZ, R20 ;  /* 0x000000ffff0d7224 */ /* 0x000fe200078e0014 */
[----:B------:R-:W-:Y:S01]  /*9f60*/  IABS R20, R21 ;  /* 0x0000001500147213 */ /* 0x000fe20000000000 */
[----:B------:R-:W-:Y:S01]  /*9f70*/  IMAD.IADD R9, R203, 0x1, -R0 ;  /* 0x00000001cb097824 */ /* 0x000fe200078e0a00 */
[----:B------:R-:W-:Y:S01]  /*9f80*/  FSEL R170, R19, -INF , !P4 ;  /* 0xff80000013aa7808 */ /* 0x000fe20006000000 */
[C---:B------:R-:W-:Y:S01]  /*9f90*/  IMAD.IADD R19, R200.reuse, 0x1, -R6 ;  /* 0x00000001c8137824 */ /* 0x040fe200078e0a06 */
        /* <DEDUP_REMOVED lines=33> */
[-C--:B------:R-:W-:Y:S02]  /*a1b0*/  ISETP.GE.AND P5, PT, R12, R198.reuse, PT ;  /* 0x000000c60c00720c */ /* 0x080fe40003fa6270 */
        /* <DEDUP_REMOVED lines=78> */
[----:B------:R-:W-:Y:S01]  /*a6a0*/  MOV R4, UR12 ;  /* 0x0000000c00047c02 */ /* 0x000fe20008000f00 */
[----:B------:R-:W-:Y:S02]  /*a6b0*/  IMAD.U32 R7, RZ, RZ, UR9 ;  /* 0x00000009ff077e24 */ /* 0x000fe4000f8e00ff */
        /* <DEDUP_REMOVED lines=22> */
.L_x_6751:
[----:B------:R-:W-:Y:S02]  /*a820*/  ULDC UR10, c[0x0][0x198] ;  /* 0x00006600000a7ab9 */ /* 0x000fe40000000800 */
[----:B------:R-:W-:-:S04]  /*a830*/  ULEA UR10, -UR10, URZ, 0x6 ;  /* 0x0000003f0a0a7291 */ /* 0x000fc8000f8e313f */
[----:B------:R-:W-:Y:S02]  /*a840*/  USHF.R.S32.HI UR8, URZ, 0x1f, UR10 ;  /* 0x0000001f3f087899 */ /* 0x000fe4000801140a */
.L_x_6752:
        /* <DEDUP_REMOVED lines=122> */
.L_x_6754:
[----:B------:R-:W-:Y:S05]  /*aff0*/  BSYNC B0 ;  /* 0x0000000000007941 */ /* 0x000fea0003800000 */
.L_x_6753:
[----:B------:R-:W0:Y:S01]  /*b000*/  LDGDEPBAR ;  /* 0x00000000000079af */ /* 0x000e220000000000 */
[----:B--2---:R-:W-:Y:S01]  /*b010*/  IMAD.U32 R5, RZ, RZ, UR10 ;  /* 0x0000000aff057e24 */ /* 0x004fe2000f8e00ff */
[----:B------:R-:W-:Y:S01]  /*b020*/  MOV R0, UR8 ;  /* 0x0000000800007c02 */ /* 0x000fe20008000f00 */
[----:B------:R-:W-:-:S03]  /*b030*/  IMAD.U32 R4, RZ, RZ, UR10 ;  /* 0x0000000aff047e24 */ /* 0x000fc6000f8e00ff */
[----:B------:R-:W-:-:S04]  /*b040*/  LEA R206, P0, R5, R206, 0x1 ;  /* 0x000000ce05ce7211 */ /* 0x000fc800078008ff */
[----:B------:R-:W-:Y:S02]  /*b050*/  LEA.HI.X R207, R4, R207, R0, 0x1, P0 ;  /* 0x000000cf04cf7211 */ /* 0x000fe400000f0c00 */
.L_x_6750:
        /* <DEDUP_REMOVED lines=409> */
.L_x_6747:
        /* <DEDUP_REMOVED lines=45> */
.L_x_6759:
        /* <DEDUP_REMOVED lines=57> */
[----:B------:R-:W-:Y:S05]  /*d050*/  ULDC.64 UR4, c[0x0][0x1a0] ;  /* 0x0000680000047ab9 */ /* 0x000fea0000000a00 */
[----:B------:R-:W2:Y:S01]  /*d060*/  LDG.E R11, [R10.64] ;  /* 0x0000001c0a0b7981 */ /* 0x000ea2000c1e1900 */
[----:B------:R-:W-:Y:S01]  /*d070*/  USHF.R.S32.HI UR26, URZ, 0x1f, UR32 ;  /* 0x0000001f3f1a7899 */ /* 0x000fe20008011420 */
[----:B----4-:R-:W-:Y:S01]  /*d080*/  MOV R13, UR33 ;  /* 0x00000021000d7c02 */ /* 0x010fe20008000f00 */
[----:B------:R-:W-:Y:S02]  /*d090*/  UIMAD.WIDE.U32 UR34, UR32, UR4, URZ ;  /* 0x00000004202272a5 */ /* 0x000fe4000f8e003f */
[----:B------:R-:W-:Y:S02]  /*d0a0*/  UIMAD UR26, UR26, UR4, URZ ;  /* 0x000000041a1a72a4 */ /* 0x000fe4000f8e023f */
[----:B------:R-:W2:Y:S02]  /*d0b0*/  LDG.E R4, [R12.64] ;  /* 0x0000001c0c047981 */ /* 0x000ea4000c1e1900 */
[----:B------:R-:W-:Y:S01]  /*d0c0*/  IMAD.U32 R7, RZ, RZ, UR35 ;  /* 0x00000023ff077e24 */ /* 0x000fe2000f8e00ff */
[----:B------:R-:W-:Y:S01]  /*d0d0*/  UIMAD UR26, UR32, UR5, UR26 ;  /* 0x00000005201a72a4 */ /* 0x000fe2000f8e021a */
[----:B------:R-:W-:Y:S03]  /*d0e0*/  MOV R6, UR34 ;  /* 0x0000002200067c02 */ /* 0x000fe60008000f00 */
[----:B------:R-:W-:Y:S06]  /*d0f0*/  UIADD3 UR26, UR35, UR26, URZ ;  /* 0x0000001a231a7290 */ /* 0x000fec000fffe03f */
[----:B------:R-:W-:Y:S01]  /*d100*/  MOV R7, UR26 ;  /* 0x0000001a00077c02 */ /* 0x000fe20008000f00 */
[----:B--2---:R-:W-:Y:S04]  /*d110*/  IMAD.IADD R4, R4, 0x1, -R11 ;  /* 0x0000000104047824 */ /* 0x004fe800078e0a0b */
[C---:B------:R-:W-:Y:S01]  /*d120*/  IMAD.WIDE.U32 R6, R4.reuse, c[0x0][0x188], R6 ;  /* 0x0000620004067a25 */ /* 0x040fe200078e0006 */
[----:B------:R-:W-:Y:S03]  /*d130*/  SHF.R.S32.HI R3, RZ, 0x1f, R4 ;  /* 0x0000001fff037819 */ /* 0x000fe60000011404 */
[----:B------:R-:W-:Y:S02]  /*d140*/  IMAD.MOV.U32 R210, RZ, RZ, R6 ;  /* 0x000000ffffd27224 */ /* 0x000fe400078e0006 */
[----:B------:R-:W-:Y:S04]  /*d150*/  IMAD R3, R3, c[0x0][0x188], RZ ;  /* 0x0000620003037a24 */ /* 0x000fe800078e02ff */
[----:B------:R-:W-:Y:S05]  /*d160*/  IMAD R3, R4, c[0x0][0x18c], R3 ;  /* 0x0000630004037a24 */ /* 0x000fea00078e0203 */
[----:B------:R-:W-:Y:S02]  /*d170*/  IADD3 R208, R7, R3, RZ ;  /* 0x0000000307d07210 */ /* 0x000fe40007ffe0ff */
.L_x_6756:
[C---:B------:R-:W-:Y:S01]  /*d180*/  ISETP.GE.AND P5, PT, R197.reuse, c[0x0][0x220], PT ;  /* 0x00008800c5007a0c */ /* 0x040fe20003fa6270 */
[----:B------:R-:W-:Y:S01]  /*d190*/  UISETP.GT.AND UP2, UPT, UR25, UR19, UPT ;  /* 0x000000131900728c */ /* 0x000fe2000bf44270 */
[C---:B------:R-:W-:Y:S02]  /*d1a0*/  IADD3 R216, R197.reuse, 0x40, RZ ;  /* 0x00000040c5d87810 */ /* 0x040fe40007ffe0ff */
[-C--:B------:R-:W-:Y:S02]  /*d1b0*/  LEA R214, P0, R210, R212.reuse, 0x1 ;  /* 0x000000d4d2d67211 */ /* 0x080fe400078008ff */
[----:B------:R-:W-:Y:S02]  /*d1c0*/  ISETP.GE.AND P4, PT, R216, c[0x0][0x220], PT ;  /* 0x00008800d8007a0c */ /* 0x000fe40003f86270 */
[CC--:B------:R-:W-:Y:S02]  /*d1d0*/  LEA.HI.X R215, R210.reuse, R213.reuse, R208, 0x1, P0 ;  /* 0x000000d5d2d77211 */ /* 0x0c0fe400000f0cd0 */
[----:B------:R-:W-:Y:S03]  /*d1e0*/  IADD3 R3, R197, 0x80, RZ ;  /* 0x00000080c5037810 */ /* 0x000fe60007ffe0ff */
[----:B------:R-:W-:Y:S01]  /*d1f0*/  @P5 STS.128 [R196+0xc000], RZ ;  /* 0x00c000ffc4005388 */ /* 0x000fe20000000c00 */
[----:B------:R-:W-:Y:S02]  /*d200*/  ISETP.GE.AND P3, PT, R3, c[0x0][0x220], PT ;  /* 0x0000880003007a0c */ /* 0x000fe40003f66270 */
[----:B------:R-:W-:Y:S01]  /*d210*/  IADD3 R3, P0, R210, UR23, RZ ;  /* 0x00000017d2037c10 */ /* 0x000fe2000ff1e0ff */
[----:B------:R-:W-:Y:S01]  /*d220*/  @!PT LDS RZ, [RZ] ;  /* 0x00000000fffff984 */ /* 0x000fe20000000800 */
[----:B------:R-:W-:Y:S01]  /*d230*/  @!PT LDS RZ, [RZ] ;  /* 0x00000000fffff984 */ /* 0x000fe20000000800 */
[----:B------:R-:W-:Y:S01]  /*d240*/  @!PT LDS RZ, [RZ] ;  /* 0x00000000fffff984 */ /* 0x000fe20000000800 */
[----:B------:R1:W-:Y:S03]  /*d250*/  @!P5 LDGSTS.E.BYPASS.LTC128B.128 [R196+0xc000], [R214.64] ;  /* 0x0c000000d6c4dfae */ /* 0x0003e6000b901d5c */
[CC--:B------:R-:W-:Y:S01]  /*d260*/  @!P5 LEA R230, P6, R3.reuse, R212.reuse, 0x1 ;  /* 0x000000d403e6d211 */ /* 0x0c0fe200078c08ff */
[----:B------:R-:W-:Y:S01]  /*d270*/  @P4 STS.128 [R196+0xe000], RZ ;  /* 0x00e000ffc4004388 */ /* 0x000fe20000000c00 */
[----:B------:R-:W-:Y:S02]  /*d280*/  IADD3.X R210, R208, UR22, RZ, P0, !PT ;  /* 0x00000016d0d27c10 */ /* 0x000fe400087fe4ff */
[CC--:B------:R-:W-:Y:S01]  /*d290*/  @!P4 LEA R224, P1, R3.reuse, R212.reuse, 0x1 ;  /* 0x000000d403e0c211 */ /* 0x0c0fe200078208ff */
[----:B------:R-:W-:Y:S01]  /*d2a0*/  @!PT LDS RZ, [RZ] ;  /* 0x00000000fffff984 */ /* 0x000fe20000000800 */
[----:B------:R-:W-:Y:S01]  /*d2b0*/  @!PT LDS RZ, [RZ] ;  /* 0x00000000fffff984 */ /* 0x000fe20000000800 */
[----:B------:R-:W-:Y:S01]  /*d2c0*/  @!PT LDS RZ, [RZ] ;  /* 0x00000000fffff984 */ /* 0x000fe20000000800 */
[----:B------:R1:W-:Y:S01]  /*d2d0*/  @!P4 LDGSTS.E.BYPASS.LTC128B.128 [R196+0xe000], [R214.64+0x80] ;  /* 0x0e000080d6c4cfae */ /* 0x0003e2000b901d5c */
[CCC-:B------:R-:W-:Y:S02]  /*d2e0*/  @!P5 LEA.HI.X R231, R3.reuse, R213.reuse, R210.reuse, 0x1, P6 ;  /* 0x000000d503e7d211 */ /* 0x1c0fe400030f0cd2 */
[CCC-:B------:R-:W-:Y:S01]  /*d2f0*/  @!P4 LEA.HI.X R225, R3.reuse, R213.reuse, R210.reuse, 0x1, P1 ;  /* 0x000000d503e1c211 */ /* 0x1c0fe200008f0cd2 */
[----:B------:R-:W-:Y:S01]  /*d300*/  @P3 STS.128 [R196+0x10000], RZ ;  /* 0x010000ffc4003388 */ /* 0x000fe20000000c00 */
[CC--:B------:R-:W-:Y:S02]  /*d310*/  @!P3 LEA R222, P0, R3.reuse, R212.reuse, 0x1 ;  /* 0x000000d403deb211 */ /* 0x0c0fe400078008ff */
[C---:B------:R-:W-:Y:S01]  /*d320*/  IADD3 R217, P2, R3.reuse, UR23, RZ ;  /* 0x0000001703d97c10 */ /* 0x040fe2000ff5e0ff */
[----:B------:R-:W-:Y:S01]  /*d330*/  @!PT LDS RZ, [RZ] ;  /* 0x00000000fffff984 */ /* 0x000fe20000000800 */
[----:B------:R-:W-:Y:S01]  /*d340*/  @!PT LDS RZ, [RZ] ;  /* 0x00000000fffff984 */ /* 0x000fe20000000800 */
[----:B------:R-:W-:Y:S01]  /*d350*/  @!PT LDS RZ, [RZ] ;  /* 0x00000000fffff984 */ /* 0x000fe20000000800 */
[----:B------:R1:W-:Y:S01]  /*d360*/  @!P3 LDGSTS.E.BYPASS.LTC128B.128 [R196+0x10000], [R214.64+0x100] ;  /* 0x10000100d6c4bfae */ /* 0x0003e2000b901d5c */
[-C--:B------:R-:W-:Y:S02]  /*d370*/  @!P3 LEA.HI.X R223, R3, R213.reuse, R210, 0x1, P0 ;  /* 0x000000d503dfb211 */ /* 0x080fe400000f0cd2 */
[CC--:B------:R-:W-:Y:S01]  /*d380*/  @!P5 LEA R228, P1, R217.reuse, R212.reuse, 0x1 ;  /* 0x000000d4d9e4d211 */ /* 0x0c0fe200078208ff */
[----:B------:R-:W-:Y:S01]  /*d390*/  @P5 STS.128 [R196+0xc800], RZ ;  /* 0x00c800ffc4005388 */ /* 0x000fe20000000c00 */
[----:B------:R-:W-:Y:S02]  /*d3a0*/  IADD3.X R210, R210, UR22, RZ, P2, !PT ;  /* 0x00000016d2d27c10 */ /* 0x000fe400097fe4ff */
[CC--:B------:R-:W-:Y:S01]  /*d3b0*/  @!P4 LEA R220, P0, R217.reuse, R212.reuse, 0x1 ;  /* 0x000000d4d9dcc211 */ /* 0x0c0fe200078008ff */
[----:B------:R-:W-:Y:S01]  /*d3c0*/  @!PT LDS RZ, [RZ] ;  /* 0x00000000fffff984 */ /* 0x000fe20000000800 */
[----:B------:R-:W-:Y:S01]  /*d3d0*/  @!PT LDS RZ, [RZ] ;  /* 0x00000000fffff984 */ /* 0x000fe20000000800 */
[----:B------:R-:W-:Y:S01]  /*d3e0*/  @!PT LDS RZ, [RZ] ;  /* 0x00000000fffff984 */ /* 0x000fe20000000800 */
[----:B------:R1:W-:Y:S01]  /*d3f0*/  @!P5 LDGSTS.E.BYPASS.LTC128B.128 [R196+0xc800], [R230.64] ;  /* 0x0c800000e6c4dfae */ /* 0x0003e2000b901d5c */
        /* <DEDUP_REMOVED lines=10> */
[----:B------:R-:W-:Y:S01]  /*d4a0*/  IADD3.X R208, R210, UR22, RZ, P6, !PT ;  /* 0x00000016d2d07c10 */ /* 0x000fe2000b7fe4ff */
[----:B------:R-:W-:Y:S01]  /*d4b0*/  @P3 STS.128 [R196+0x10800], RZ ;  /* 0x010800ffc4003388 */ /* 0x000fe20000000c00 */
[CC--:B------:R-:W-:Y:S02]  /*d4c0*/  @!P5 LEA R226, P6, R3.reuse, R212.reuse, 0x1 ;  /* 0x000000d403e2d211 */ /* 0x0c0fe400078c08ff */
        /* <DEDUP_REMOVED lines=8> */
[C---:B------:R-:W-:Y:S03]  /*d550*/  @!P3 LEA R212, P0, R3.reuse, R212, 0x1 ;  /* 0x000000d403d4b211 */ /* 0x040fe600078008ff */
[----:B------:R-:W-:Y:S01]  /*d560*/  @!PT LDS RZ, [RZ] ;  /* 0x00000000fffff984 */ /* 0x000fe20000000800 */
[----:B------:R-:W-:Y:S01]  /*d570*/  @!PT LDS RZ, [RZ] ;  /* 0x00000000fffff984 */ /* 0x000fe20000000800 */
[----:B------:R-:W-:Y:S01]  /*d580*/  @!PT LDS RZ, [RZ] ;  /* 0x00000000fffff984 */ /* 0x000fe20000000800 */
[----:B------:R1:W-:Y:S01]  /*d590*/  @!P5 LDGSTS.E.BYPASS.LTC128B.128 [R196+0xd000], [R228.64] ;  /* 0x0d000000e4c4dfae */ /* 0x0003e2000b901d5c */
[----:B------:R-:W-:Y:S02]  /*d5a0*/  @!P3 LEA.HI.X R213, R3, R213, R208, 0x1, P0 ;  /* 0x000000d503d5b211 */ /* 0x000fe400000f0cd0 */
[----:B------:R-:W-:Y:S01]  /*d5b0*/  PLOP3.LUT P0, PT, PT, PT, UP2, 0x80, 0x0 ;  /* 0x000000000000781c */ /* 0x000fe20003f0f028 */
        /* <DEDUP_REMOVED lines=234> */
[----:B-1----:R-:W-:Y:S02]  /*e460*/  MOV R140, UR4 ;  /* 0x00000004008c7c02 */ /* 0x002fe40008000f00 */
[----:B--2---:R-:W-:Y:S01]  /*e470*/  MOV R138, UR32 ;  /* 0x00000020008a7c02 */ /* 0x004fe20008000f00 */
[----:B------:R-:W-:Y:S04]  /*e480*/  UIADD3 UR32, UR37, -UR35, URZ ;  /* 0x8000002325207290 */ /* 0x000fe8000fffe03f */
[----:B------:R-:W-:Y:S01]  /*e490*/  UIMAD UR32, UR32, UR6, -UR9 ;  /* 0x00000006202072a4 */ /* 0x000fe2000f8e0a09 */
[----:B---3--:R-:W-:Y:S01]  /*e4a0*/  IMAD.U32 R141, RZ, RZ, UR5 ;  /* 0x00000005ff8d7e24 */ /* 0x008fe2000f8e00ff */
[----:B------:R-:W-:Y:S04]  /*e4b0*/  ULDC.64 UR4, c[0x0][0x198] ;  /* 0x0000660000047ab9 */ /* 0x000fe80000000a00 */
[----:B------:R-:W2:Y:S02]  /*e4c0*/  LDG.E R3, [R140.64] ;  /* 0x0000001c8c037981 */ /* 0x000ea4000c1e1900 */
[----:B------:R-:W-:Y:S01]  /*e4d0*/  USHF.R.S32.HI UR26, URZ, 0x1f, UR32 ;  /* 0x0000001f3f1a7899 */ /* 0x000fe20008011420 */
[----:B----4-:R-:W-:Y:S01]  /*e4e0*/  IMAD.U32 R139, RZ, RZ, UR33 ;  /* 0x00000021ff8b7e24 */ /* 0x010fe2000f8e00ff */
[----:B------:R-:W-:Y:S02]  /*e4f0*/  UIMAD.WIDE.U32 UR34, UR32, UR4, URZ ;  /* 0x00000004202272a5 */ /* 0x000fe4000f8e003f */
[----:B------:R-:W-:Y:S02]  /*e500*/  UIMAD UR26, UR26, UR4, URZ ;  /* 0x000000041a1a72a4 */ /* 0x000fe4000f8e023f */
[----:B------:R-:W2:Y:S02]  /*e510*/  LDG.E R138, [R138.64] ;  /* 0x0000001c8a8a7981 */ /* 0x000ea4000c1e1900 */
[----:B------:R-:W-:Y:S01]  /*e520*/  IMAD.U32 R132, RZ, RZ, UR34 ;  /* 0x00000022ff847e24 */ /* 0x000fe2000f8e00ff */
[----:B------:R-:W-:Y:S01]  /*e530*/  UIMAD UR26, UR32, UR5, UR26 ;  /* 0x00000005201a72a4 */ /* 0x000fe2000f8e021a */
[----:B------:R-:W-:Y:S03]  /*e540*/  MOV R133, UR35 ;  /* 0x0000002300857c02 */ /* 0x000fe60008000f00 */
[----:B------:R-:W-:Y:S06]  /*e550*/  UIADD3 UR26, UR35, UR26, URZ ;  /* 0x0000001a231a7290 */ /* 0x000fec000fffe03f */
[----:B------:R-:W-:Y:S01]  /*e560*/  IMAD.U32 R133, RZ, RZ, UR26 ;  /* 0x0000001aff857e24 */ /* 0x000fe2000f8e00ff */
[----:B--2---:R-:W-:Y:S04]  /*e570*/  IADD3 R134, -R3, R138, RZ ;  /* 0x0000008a03867210 */ /* 0x004fe80007ffe1ff */
[----:B------:R-:W-:Y:S01]  /*e580*/  SHF.R.S32.HI R3, RZ, 0x1f, R134 ;  /* 0x0000001fff037819 */ /* 0x000fe20000011486 */
[C---:B------:R-:W-:Y:S04]  /*e590*/  IMAD.WIDE.U32 R132, R134.reuse, c[0x0][0x180], R132 ;  /* 0x0000600086847a25 */ /* 0x040fe800078e0084 */
[----:B------:R-:W-:Y:S04]  /*e5a0*/  IMAD R3, R3, c[0x0][0x180], RZ ;  /* 0x0000600003037a24 */ /* 0x000fe800078e02ff */
[----:B------:R-:W-:Y:S05]  /*e5b0*/  IMAD R3, R134, c[0x0][0x184], R3 ;  /* 0x0000610086037a24 */ /* 0x000fea00078e0203 */
[----:B------:R-:W-:Y:S02]  /*e5c0*/  IADD3 R134, R133, R3, RZ ;  /* 0x0000000385867210 */ /* 0x000fe40007ffe0ff */
.L_x_6758:
        /* <DEDUP_REMOVED lines=89> */
.L_x_6757:
[----:B------:R-:W-:Y:S01]  /*eb60*/  IMAD.U32 R132, RZ, RZ, UR25 ;  /* 0x00000019ff847e24 */ /* 0x000fe2000f8e00ff */
[----:B------:R-:W-:Y:S03]  /*eb70*/  UISETP.GT.AND UP2, UPT, UR25, UR19, UPT ;  /* 0x000000131900728c */ /* 0x000fe6000bf44270 */
[----:B------:R-:W-:Y:S05]  /*eb80*/  IMAD R3, R132, 0x40, R195 ;  /* 0x0000004084037824 */ /* 0x000fea00078e02c3 */
[----:B------:R-:W-:Y:S02]  /*eb90*/  IADD3 R132, R203, -R3, RZ ;  /* 0x80000003cb847210 */ /* 0x000fe40007ffe0ff */
[C---:B-1----:R-:W-:Y:S02]  /*eba0*/  IADD3 R141, R3.reuse, 0x1, RZ ;  /* 0x00000001038d7810 */ /* 0x042fe40007ffe0ff */
[----:B------:R-:W-:Y:S01]  /*ebb0*/  IABS R133, R132 ;  /* 0x0000008400857213 */ /* 0x000fe20000000000 */
[C---:B------:R-:W-:Y:S01]  /*ebc0*/  IMAD.IADD R132, R200.reuse, 0x1, -R3 ;  /* 0x00000001c8847824 */ /* 0x040fe200078e0a03 */
[C---:B------:R-:W-:Y:S02]  /*ebd0*/  IADD3 R137, R3.reuse, 0x8, RZ ;  /* 0x0000000803897810 */ /* 0x040fe40007ffe0ff */
[----:B------:R-:W-:Y:S02]  /*ebe0*/  IADD3 R150, R3, 0x9, RZ ;  /* 0x0000000903967810 */ /* 0x000fe40007ffe0ff */
[----:B------:R-:W-:Y:S01]  /*ebf0*/  IABS R135, R132 ;  /* 0x0000008400877213 */ /* 0x000fe20000000000 */
[--C-:B------:R-:W-:Y:S01]  /*ec00*/  IMAD.IADD R132, R203, 0x1, -R141.reuse ;  /* 0x00000001cb847824 */ /* 0x100fe200078e0a8d */
[C---:B------:R-:W-:Y:S01]  /*ec10*/  IADD3 R136, R3.reuse, 0x10, RZ ;  /* 0x0000001003887810 */ /* 0x040fe20007ffe0ff */
[----:B------:R-:W-:Y:S01]  /*ec20*/  I2F R133, R133 ;  /* 0x0000008500857306 */ /* 0x000fe20000201400 */
[----:B------:R-:W-:Y:S02]  /*ec30*/  IADD3 R156, R3, 0x11, RZ ;  /* 0x00000011039c7810 */ /* 0x000fe40007ffe0ff */
[----:B------:R-:W-:Y:S02]  /*ec40*/  IABS R134, R132 ;  /* 0x0000008400867213 */ /* 0x000fe40000000000 */
[----:B------:R-:W-:Y:S02]  /*ec50*/  IADD3 R132, R203, -R137, RZ ;  /* 0x80000089cb847210 */ /* 0x000fe40007ffe0ff */
[----:B------:R-:W-:Y:S02]  /*ec60*/  IADD3 R152, R3, 0x18, RZ ;  /* 0x0000001803987810 */ /* 0x000fe40007ffe0ff */
[----:B------:R-:W-:Y:S01]  /*ec70*/  IABS R157, R132 ;  /* 0x00000084009d7213 */ /* 0x000fe20000000000 */
[----:B------:R-:W-:Y:S01]  /*ec80*/  IMAD.IADD R132, R203, 0x1, -R150 ;  /* 0x00000001cb847824 */ /* 0x000fe200078e0a96 */
        /* <DEDUP_REMOVED lines=8> */
[----:B------:R-:W-:Y:S01]  /*ed10*/  I2F R135, R135 ;  /* 0x0000008700877306 */ /* 0x000fe20000201400 */
[C---:B------:R-:W-:Y:S02]  /*ed20*/  ISETP.GE.AND P4, PT, R141.reuse, R202, PT ;  /* 0x000000ca8d00720c */ /* 0x040fe40003f86270 */
[----:B------:R-:W-:Y:S02]  /*ed30*/  ISETP.GE.AND P0, PT, R141, R199, PT ;  /* 0x000000c78d00720c */ /* 0x000fe40003f06270 */
[----:B------:R-:W-:Y:S02]  /*ed40*/  IABS R154, R132 ;  /* 0x00000084009a7213 */ /* 0x000fe40000000000 */
[----:B------:R-:W-:Y:S02]  /*ed50*/  IADD3 R132, R203, -R152, RZ ;  /* 0x80000098cb847210 */ /* 0x000fe40007ffe0ff */
[C---:B------:R-:W-:Y:S01]  /*ed60*/  ISETP.GE.OR P4, PT, R141.reuse, R201, !P4 ;  /* 0x000000c98d00720c */ /* 0x040fe20006786670 */
        /* <DEDUP_REMOVED lines=10> */
[C---:B------:R-:W-:Y:S01]  /*ee10*/  IMAD.IADD R132, R200.reuse, 0x1, -R137 ;  /* 0x00000001c8847824 */ /* 0x040fe200078e0a89 */
        /* <DEDUP_REMOVED lines=9> */
[----:B------:R-:W-:Y:S01]  /*eeb0*/  ISETP.GE.OR P2, PT, R137, R201, !P2 ;  /* 0x000000c98900720c */ /* 0x000fe20005746670 */
        /* <DEDUP_REMOVED lines=42> */
[----:B------:R-:W-:Y:S01]  /*f160*/  ISETP.GE.OR P4, PT, R136, R198, !P4 ;  /* 0x000000c68800720c */ /* 0x000fe20006786670 */
[----:B------:R-:W-:Y:S01]  /*f170*/  FFMA.FTZ R10, R149, -UR24, R10 ;  /* 0x80000018950a7c23 */ /* 0x000fe2000801000a */
[----:B------:R-:W-:Y:S01]  /*f180*/  FSEL R136, R9, -INF , !P3 ;  /* 0xff80000009887808 */ /* 0x000fe20005800000 */
[----:B------:R-:W-:Y:S01]  /*f190*/  FFMA.FTZ R21, R144, -UR24, R21 ;  /* 0x8000001890157c23 */ /* 0x000fe20008010015 */
[----:B------:R-:W-:Y:S01]  /*f1a0*/  FSEL R138, R8, -INF , !P2 ;  /* 0xff800000088a7808 */ /* 0x000fe20005000000 */
[----:B------:R-:W1:Y:S01]  /*f1b0*/  I2F R9, R5 ;  /* 0x0000000500097306 */ /* 0x000e620000201400 */
[C---:B------:R-:W-:Y:S01]  /*f1c0*/  IMAD.IADD R8, R203.reuse, 0x1, -R6 ;  /* 0x00000001cb087824 */ /* 0x040fe200078e0a06 */
        /* <DEDUP_REMOVED lines=12> */
[-C--:B------:R-:W-:Y:S02]  /*f290*/  ISETP.GE.AND P2, PT, R156, R202.reuse, PT ;  /* 0x000000ca9c00720c */ /* 0x080fe40003f46270 */
[-C--:B------:R-:W-:Y:S01]  /*f2a0*/  ISETP.GE.OR P1, PT, R152, R201.reuse, !P1 ;  /* 0x000000c99800720c */ /* 0x080fe20004f26670 */
[----:B------:R3:W4:Y:S01]  /*f2b0*/  I2F R150, R4 ;  /* 0x0000000400967306 */ /* 0x0007220000201400 */
[----:B------:R-:W-:Y:S01]  /*f2c0*/  IMAD.IADD R143, R203, 0x1, -R133 ;  /* 0x00000001cb8f7824 */ /* 0x000fe200078e0a85 */
[----:B------:R-:W-:Y:S01]  /*f2d0*/  ISETP.GE.OR P2, PT, R156, R201, !P2 ;  /* 0x000000c99c00720c */ /* 0x000fe20005746670 */
[----:B-1----:R-:W-:Y:S01]  /*f2e0*/  FFMA.FTZ R18, R9, -UR24, R18 ;  /* 0x8000001809127c23 */ /* 0x002fe20008010012 */
[----:B------:R-:W-:Y:S02]  /*f2f0*/  FSEL R142, R16, -INF , !P1 ;  /* 0xff800000108e7808 */ /* 0x000fe40004800000 */
[C---:B------:R-:W-:Y:S02]  /*f300*/  IADD3 R5, R200.reuse, -R147, RZ ;  /* 0x80000093c8057210 */ /* 0x040fe40007ffe0ff */
[-C--:B------:R-:W-:Y:S02]  /*f310*/  ISETP.GE.AND P1, PT, R151, R202.reuse, PT ;  /* 0x000000ca9700720c */ /* 0x080fe40003f26270 */
[----:B------:R-:W-:Y:S02]  /*f320*/  FSEL R162, R13, -INF , !P2 ;  /* 0xff8000000da27808 */ /* 0x000fe40005000000 */
[----:B------:R-:W-:Y:S02]  /*f330*/  ISETP.GE.OR P1, PT, R151, R201, !P1 ;  /* 0x000000c99700720c */ /* 0x000fe40004f26670 */
        /* <DEDUP_REMOVED lines=9> */
[-C--:B------:R-:W-:Y:S02]  /*f3d0*/  ISETP.GE.OR P1, PT, R147, R201.reuse, !P1 ;  /* 0x000000c99300720c */ /* 0x080fe40004f26670 */
        /* <DEDUP_REMOVED lines=18> */
[-C--:B------:R-:W-:Y:S01]  /*f500*/  ISETP.GE.OR P4, PT, R133, R198.reuse, !P4 ;  /* 0x000000c68500720c */ /* 0x080fe20006786670 */
[----:B--2---:R-:W-:Y:S01]  /*f510*/  FFMA.FTZ R22, R13, -UR24, R22 ;  /* 0x800000180d167c23 */ /* 0x004fe20008010016 */
[----:B------:R-:W-:Y:S02]  /*f520*/  IADD3 R133, R200, -R133, RZ ;  /* 0x80000085c8857210 */ /* 0x000fe40007ffe0ff */
[C---:B------:R-:W-:Y:S02]  /*f530*/  ISETP.GE.AND P3, PT, R156.reuse, R199, PT ;  /* 0x000000c79c00720c */ /* 0x040fe40003f66270 */
        /* <DEDUP_REMOVED lines=24> */
[----:B------:R-:W-:Y:S01]  /*f6c0*/  ISETP.GE.AND P2, PT, R6, R199, PT ;  /* 0x000000c70600720c */ /* 0x000fe20003f46270 */
[----:B---3--:R-:W-:Y:S01]  /*f6d0*/  FFMA.FTZ R26, R13, -UR24, R26 ;  /* 0x800000180d1a7c23 */ /* 0x008fe2000801001a */
[----:B------:R-:W-:Y:S01]  /*f6e0*/  FMNMX.FTZ R12, R7, R12, !PT ;  /* 0x0000000c070c7209 */ /* 0x000fe20007810000 */
[----:B------:R-:W-:Y:S01]  /*f6f0*/  IMAD.IADD R13, R200, 0x1, -R4 ;  /* 0x00000001c80d7824 */ /* 0x000fe200078e0a04 */
[C---:B------:R-:W-:Y:S02]  /*f700*/  ISETP.GE.OR P1, PT, R6.reuse, R201, !P1 ;  /* 0x000000c90600720c */ /* 0x040fe40004f26670 */
[----:B------:R-:W-:Y:S02]  /*f710*/  ISETP.GE.OR P2, PT, R6, R198, !P2 ;  /* 0x000000c60600720c */ /* 0x000fe40005746670 */
[----:B------:R-:W-:Y:S02]  /*f720*/  ISETP.GE.AND P0, PT, R151, R199, PT ;  /* 0x000000c79700720c */ /* 0x000fe40003f06270 */
[C---:B------:R-:W-:Y:S01]  /*f730*/  IADD3 R9, R200.reuse, -R6, RZ ;  /* 0x80000006c8097210 */ /* 0x040fe20007ffe0ff */
        /* <DEDUP_REMOVED lines=464> */
.L_x_6755:
        /* <DEDUP_REMOVED lines=102> */
[C---:B------:R-:W-:Y:S01]  /*11aa0*/  FMUL.FTZ R106, R6.reuse, R106 ;  /* 0x0000006a066a7220 */ /* 0x040fe20000410000 */
[----:B------:R-:W-:Y:S01]  /*11ab0*/  IADD3 R11, -R11, R10, RZ ;  /* 0x0000000a0b0b7210 */ /* 0x000fe20007ffe1ff */
        /* <DEDUP_REMOVED lines=179> */
.L_x_6761:
[----:B--234-:R-:W-:Y:S05]  /*125f0*/  BSYNC B0 ;  /* 0x0000000000007941 */ /* 0x01cfea0003800000 */
.L_x_6760:
        /* <DEDUP_REMOVED lines=20> */
.L_x_6763:
[----:B------:R-:W-:Y:S05]  /*12740*/  BSYNC B0 ;  /* 0x0000000000007941 */ /* 0x000fea0003800000 */
.L_x_6762:
        /* <DEDUP_REMOVED lines=11> */
.L_x_6765:
[----:B------:R-:W-:Y:S05]  /*12800*/  BSYNC B0 ;  /* 0x0000000000007941 */ /* 0x000fea0003800000 */
.L_x_6764:
        /* <DEDUP_REMOVED lines=11> */
.L_x_6767:
[----:B------:R-:W-:Y:S05]  /*128c0*/  BSYNC B0 ;  /* 0x0000000000007941 */ /* 0x000fea0003800000 */
.L_x_6766:
        /* <DEDUP_REMOVED lines=11> */
.L_x_6769:
[----:B------:R-:W-:Y:S05]  /*12980*/  BSYNC B0 ;  /* 0x0000000000007941 */ /* 0x000fea0003800000 */
.L_x_6768:
        /* <DEDUP_REMOVED lines=11> */
.L_x_6771:
[----:B------:R-:W-:Y:S05]  /*12a40*/  BSYNC B0 ;  /* 0x0000000000007941 */ /* 0x000fea0003800000 */
.L_x_6770:
        /* <DEDUP_REMOVED lines=11> */
.L_x_6773:
[----:B------:R-:W-:Y:S05]  /*12b00*/  BSYNC B0 ;  /* 0x0000000000007941 */ /* 0x000fea0003800000 */
.L_x_6772:
        /* <DEDUP_REMOVED lines=11> */
.L_x_6775:
[----:B------:R-:W-:Y:S05]  /*12bc0*/  BSYNC B0 ;  /* 0x0000000000007941 */ /* 0x000fea0003800000 */
.L_x_6774:
        /* <DEDUP_REMOVED lines=12> */
.L_x_6776:
        /* <DEDUP_REMOVED lines=15> */
.L_x_7878:


//--------------------- .text._ZN5flash24flash_fwd_splitkv_kernelI23Flash_fwd_kernel_traitsILi192ELi64ELi64ELi4ELb0ELb0EN7cutlass10bfloat16_tE19Flash_kernel_traitsILi192ELi64ELi64ELi4ES3_EELb0ELb1ELb1ELb0ELb0ELb1ELb1ELb0EEEvNS_16Flash_fwd_paramsE --------------------------
	.section	.text._ZN5flash24flash_fwd_splitkv_kernelI23Flash_fwd_kernel_traitsILi192ELi64ELi64ELi4ELb0ELb0EN7cutlass10bfloat16_tE19Flash_kernel_traitsILi192ELi64ELi64ELi4ES3_EELb0ELb1ELb1ELb0ELb0ELb1ELb1ELb0EEEvNS_16Flash_fwd_paramsE,"ax",@progbits
	.sectioninfo	@"SHI_REGISTERS=255"
	.align	128
        .global         _ZN5flash24flash_fwd_splitkv_kernelI23Flash_fwd_kernel_traitsILi192ELi64ELi64ELi4ELb0ELb0EN7cutlass10bfloat16_tE19Flash_kernel_traitsILi192ELi64ELi64ELi4ES3_EELb0ELb1ELb1ELb0ELb0ELb1ELb1ELb0EEEvNS_16Flash_fwd_paramsE
        .type           _ZN5flash24flash_fwd_splitkv_kernelI23Flash_fwd_kernel_traitsILi192ELi64ELi64ELi4ELb0ELb0EN7cutlass10bfloat16_tE19Flash_kernel_traitsILi192ELi64ELi64ELi4ES3_EELb0ELb1ELb1ELb0ELb0ELb1ELb1ELb0EEEvNS_16Flash_fwd_paramsE,@function
        .size           _ZN5flash24flash_fwd_splitkv_kernelI23Flash_fwd_kernel_traitsILi192ELi64ELi64ELi4ELb0ELb0EN7cutlass10bfloat16_tE19Flash_kernel_traitsILi192ELi64ELi64ELi4ES3_EELb0ELb1ELb1ELb0ELb0ELb1ELb1ELb0EEEvNS_16Flash_fwd_paramsE,(.L_x_7879 - _ZN5flash24flash_fwd_splitkv_kernelI23Flash_fwd_kernel_traitsILi192ELi64ELi64ELi4ELb0ELb0EN7cutlass10bfloat16_tE19Flash_kernel_traitsILi192ELi64ELi64ELi4ES3_EELb0ELb1ELb1ELb0ELb0ELb1ELb1ELb0EEEvNS_16Flash_fwd_paramsE)
        .other          _ZN5flash24flash_fwd_splitkv_kernelI23Flash_fwd_kernel_traitsILi192ELi64ELi64ELi4ELb0ELb0EN7cutlass10bfloat16_tE19Flash_kernel_traitsILi192ELi64ELi64ELi4ES3_EELb0ELb1ELb1ELb0ELb0ELb1ELb1ELb0EEEvNS_16Flash_fwd_paramsE,@"STO_CUDA_ENTRY STV_DEFAULT"
_ZN5flash24flash_fwd_splitkv_kernelI23Flash_fwd_kernel_traitsILi192ELi64ELi64ELi4ELb0ELb0EN7cutlass10bfloat16_tE19Flash_kernel_traitsILi192ELi64ELi64ELi4ES3_EELb0ELb1ELb1ELb0ELb0ELb1ELb1ELb0EEEvNS_16Flash_fwd_paramsE:
.text._ZN5flash24flash_fwd_splitkv_kernelI23Flash_fwd_kernel_traitsILi192ELi64ELi64ELi4ELb0ELb0EN7cutlass10bfloat16_tE19Flash_kernel_traitsILi192ELi64ELi64ELi4ES3_EELb0ELb1ELb1ELb0ELb0ELb1ELb1ELb0EEEvNS_16Flash_fwd_paramsE:
        /* <DEDUP_REMOVED lines=77> */
.L_x_6777:
[----:B------:R-:W-:Y:S02]  /*04d0*/  ULDC UR7, c[0x0][0x218] ;  /* 0x0000860000077ab9 */ /* 0x000fe40000000800 */
.L_x_6778:
        /* <DEDUP_REMOVED lines=117> */
.L_x_6781:
[----:B------:R-:W-:Y:S05]  /*0c30*/  BSYNC B0 ;  /* 0x0000000000007941 */ /* 0x000fea0003800000 */
.L_x_6780:
        /* <DEDUP_REMOVED lines=10> */
.L_x_6783:
[----:B------:R-:W-:Y:S05]  /*0ce0*/  BSYNC B0 ;  /* 0x0000000000007941 */ /* 0x000fea0003800000 */
.L_x_6782:
        /* <DEDUP_REMOVED lines=10> */
.L_x_6785:
[----:B------:R-:W-:Y:S05]  /*0d90*/  BSYNC B0 ;  /* 0x0000000000007941 */ /* 0x000fea0003800000 */
.L_x_6784:
        /* <DEDUP_REMOVED lines=10> */
.L_x_6787:
[----:B------:R-:W-:Y:S05]  /*0e40*/  BSYNC B0 ;  /* 0x0000000000007941 */ /* 0x000fea0003800000 */
.L_x_6786:
        /* <DEDUP_REMOVED lines=10> */
.L_x_6789:
[----:B------:R-:W-:Y:S05]  /*0ef0*/  BSYNC B0 ;  /* 0x0000000000007941 */ /* 0x000fea0003800000 */
.L_x_6788:
        /* <DEDUP_REMOVED lines=10> */
.L_x_6791:
[----:B------:R-:W-:Y:S05]  /*0fa0*/  BSYNC B0 ;  /* 0x0000000000007941 */ /* 0x000fea0003800000 */
.L_x_6790:
        /* <DEDUP_REMOVED lines=10> */
.L_x_6793:
[----:B------:R-:W-:Y:S05]  /*1050*/  BSYNC B0 ;  /* 0x0000000000007941 */ /* 0x000fea0003800000 */
.L_x_6792:
        /* <DEDUP_REMOVED lines=10> */
.L_x_6795:
[----:B------:R-:W-:Y:S05]  /*1100*/  BSYNC B0 ;  /* 0x0000000000007941 */ /* 0x000fea0003800000 */
.L_x_6794:
        /* <DEDUP_REMOVED lines=32> */
.L_x_6779:
        /* <DEDUP_REMOVED lines=118> */
.L_x_6796:
        /* <DEDUP_REMOVED lines=19> */
.L_x_6798:
        /* <DEDUP_REMOVED lines=61> */
.L_x_6797:
        /* <DEDUP_REMOVED lines=122> */
.L_x_6800:
[----:B------:R-:W-:Y:S05]  /*2710*/  BSYNC B0 ;  /* 0x0000000000007941 */ /* 0x000fea0003800000 */
.L_x_6799:
        /* <DEDUP_REMOVED lines=37> */
.L_x_6802:
[----:B------:R-:W-:Y:S05]  /*2970*/  BSYNC B0 ;  /* 0x0000000000007941 */ /* 0x000fea0003800000 */
.L_x_6801:
        /* <DEDUP_REMOVED lines=37> */
.L_x_6804:
[----:B------:R-:W-:Y:S05]  /*2bd0*/  BSYNC B0 ;  /* 0x0000000000007941 */ /* 0x000fea0003800000 */
.L_x_6803:
        /* <DEDUP_REMOVED lines=36> */
.L_x_6806:
[----:B------:R-:W-:Y:S05]  /*2e20*/  BSYNC B0 ;  /* 0x0000000000007941 */ /* 0x000fea0003800000 */
.L_x_6805:
        /* <DEDUP_REMOVED lines=31> */
.L_x_6808:
[----:B------:R-:W-:Y:S05]  /*3020*/  BSYNC B0 ;  /* 0x0000000000007941 */ /* 0x000fea0003800000 */
.L_x_6807:
        /* <DEDUP_REMOVED lines=33> */
.L_x_6810:
[----:B------:R-:W-:Y:S05]  /*3240*/  BSYNC B0 ;  /* 0x0000000000007941 */ /* 0x000fea0003800000 */
.L_x_6809:
        /* <DEDUP_REMOVED lines=32> */
.L_x_6812:
[----:B------:R-:W-:Y:S05]  /*3450*/  BSYNC B0 ;  /* 0x0000000000007941 */ /* 0x000fea0003800000 */
.L_x_6811:
        /* <DEDUP_REMOVED lines=33> */
.L_x_6814:
[----:B------:R-:W-:Y:S05]  /*3670*/  BSYNC B0 ;  /* 0x0000000000007941 */ /* 0x000fea0003800000 */
.L_x_6813:
        /* <DEDUP_REMOVED lines=54> */
.L_x_6816:
[----:B------:R-:W-:Y:S05]  /*39e0*/  BSYNC B0 ;  /* 0x0000000000007941 */ /* 0x000fea0003800000 */
.L_x_6815:
        /* <DEDUP_REMOVED lines=43> */
.L_x_6818:
[----:B------:R-:W-:Y:S05]  /*3ca0*/  BSYNC B0 ;  /* 0x0000000000007941 */ /* 0x000fea0003800000 */
.L_x_6817:
        /* <DEDUP_REMOVED lines=35> */
.L_x_6820:
[----:B------:R-:W-:Y:S05]  /*3ee0*/  BSYNC B0 ;  /* 0x0000000000007941 */ /* 0x000fea0003800000 */
.L_x_6819:
        /* <DEDUP_REMOVED lines=40> */
.L_x_6822:
[----:B------:R-:W-:Y:S05]  /*4170*/  BSYNC B0 ;  /* 0x0000000000007941 */ /* 0x000fea0003800000 */
.L_x_6821:
[----:B---3--:R-:W-:Y:S01]  /*4180*/  IMAD.SHL.U32 R8, R2, 0x40, RZ ;  /* 0x0000004002087824 */ /* 0x008fe200078e00ff */
[----:B------:R-:W-:Y:S01]  /*4190*/  SHF.L.U32 R16, R16, 0x3, RZ ;  /* 0x0000000310107819 */ /* 0x000fe200000006ff */
[C---:B------:R-:W-:Y:S01]  /*41a0*/  IMAD R202, R93.reuse, 0x400, R0 ;  /* 0x000004005dca7824 */ /* 0x040fe200078e0200 */
[----:B------:R-:W-:Y:S01]  /*41b0*/  R2P PR, R2, 0x6 ;  /* 0x0000000602007804 */ /* 0x000fe20000000000 */
[----:B------:R-:W0:Y:S01]  /*41c0*/  LDGDEPBAR ;  /* 0x00000000000079af */ /* 0x000e220000000000 */
[----:B------:R-:W-:Y:S01]  /*41d0*/  LOP3.LUT R9, R8, 0x1c0, RZ, 0xc0, !PT ;  /* 0x000001c008097812 */ /* 0x000fe200078ec0ff */
        /* <DEDUP_REMOVED lines=8> */
[----:B------:R-:W-:Y:S01]  /*4260*/  UIADD3 UR4, UR13, -UR14, URZ ;  /* 0x8000000e0d047290 */ /* 0x000fe2000fffe03f */
[----:B------:R-:W-:Y:S01]  /*4270*/  LOP3.LUT R8, R8, R9, RZ, 0x3c, !PT ;  /* 0x0000000908087212 */ /* 0x000fe200078e3cff */
[----:B------:R-:W-:Y:S01]  /*4280*/  LDSM.16.M88.4 R36, [R200] ;  /* 0x00000000c824783b */ /* 0x000fe20000000200 */
[----:B------:R-:W-:Y:S01]  /*4290*/  IMAD R197, R5, 0x2, R200 ;  /* 0x0000000205c57824 */ /* 0x000fe200078e02c8 */
[----:B------:R-:W-:Y:S01]  /*42a0*/  UIADD3 UR14, UR13, 0x1, -UR14 ;  /* 0x000000010d0e7890 */ /* 0x000fe2000fffe80e */
[----:B------:R-:W-:Y:S01]  /*42b0*/  LEA R201, R201, R8, 0x9 ;  /* 0x00000008c9c97211 */ /* 0x000fe200078e48ff */
[----:B------:R-:W-:Y:S01]  /*42c0*/  IMAD.IADD R211, R6, 0x1, R211 ;  /* 0x0000000106d37824 */ /* 0x000fe200078e02d3 */
[----:B-1----:R-:W-:Y:S01]  /*42d0*/  LDSM.16.M88.4 R8, [R198] ;  /* 0x00000000c608783b */ /* 0x002fe20000000200 */
[----:B------:R-:W-:Y:S01]  /*42e0*/  ULDC UR5, c[0x0][0x2e8] ;  /* 0x0000ba0000057ab9 */ /* 0x000fe20000000800 */
[----:B------:R-:W-:Y:S01]  /*42f0*/  SHF.L.U32 R201, R201, 0x1, RZ ;  /* 0x00000001c9c97819 */ /* 0x000fe200000006ff */
[----:B------:R-:W-:Y:S01]  /*4300*/  UIADD3 UR5, UR14, UR5, URZ ;  /* 0x000000050e057290 */ /* 0x000fe2000fffe03f */
[----:B------:R-:W-:Y:S01]  /*4310*/  LDSM.16.M88.4 R80, [R197+0x2000] ;  /* 0x00200000c550783b */ /* 0x000fe20000000200 */
[----:B------:R-:W-:-:S02]  /*4320*/  PLOP3.LUT P4, PT, PT, PT, UP0, 0x80, 0x0 ;  /* 0x000000000000781c */ /* 0x000fc40003f8f008 */
[C---:B------:R-:W-:Y:S01]  /*4330*/  IADD3 R2, R201.reuse, 0x6000, RZ ;  /* 0x00006000c9027810 */ /* 0x040fe20007ffe0ff */
[----:B------:R-:W1:Y:S01]  /*4340*/  LDSM.16.M88.4 R16, [R201+0x6000] ;  /* 0x00600000c910783b */ /* 0x000e620000000200 */
[----:B------:R-:W-:Y:S02]  /*4350*/  IADD3 R199, R201, 0x6020, RZ ;  /* 0x00006020c9c77810 */ /* 0x000fe40007ffe0ff */
[----:B------:R-:W-:Y:S01]  /*4360*/  @P1 IADD3 R199, R2, -0x20, RZ ;  /* 0xffffffe002c71810 */ /* 0x000fe20007ffe0ff */
[----:B------:R-:W3:Y:S01]  /*4370*/  LDSM.16.M88.4 R44, [R201+0x6800] ;  /* 0x00680000c92c783b */ /* 0x000ee20000000200 */
[----:B------:R-:W-:Y:S02]  /*4380*/  MOV R2, 0x40 ;  /* 0x0000004000027802 */ /* 0x000fe40000000f00 */
[----:B------:R-:W-:Y:S01]  /*4390*/  IADD3 R206, R211, 0x8, RZ ;  /* 0x00000008d3ce7810 */ /* 0x000fe20007ffe0ff */
[----:B------:R-:W5:Y:S01]  /*43a0*/  LDSM.16.M88.4 R64, [R201+0x7000] ;  /* 0x00700000c940783b */ /* 0x000f620000000200 */
[----:B------:R-:W-:-:S02]  /*43b0*/  SEL R2, R2, 0xffffffc0, !P2 ;  /* 0xffffffc002027807 */ /* 0x000fc40005000000 */
[----:B------:R-:W-:Y:S01]  /*43c0*/  IADD3 R209, R211, UR5, RZ ;  /* 0x00000005d3d17c10 */ /* 0x000fe2000fffe0ff */
[----:B------:R-:W4:Y:S01]  /*43d0*/  LDSM.16.M88.4 R52, [R199] ;  /* 0x00000000c734783b */ /* 0x000f220000000200 */
[----:B------:R-:W-:Y:S02]  /*43e0*/  IADD3 R195, R201, R2, RZ ;  /* 0x00000002c9c37210 */ /* 0x000fe40007ffe0ff */
[----:B------:R-:W-:Y:S01]  /*43f0*/  IADD3 R188, R2, R199, RZ ;  /* 0x000000c702bc7210 */ /* 0x000fe20007ffe0ff */
[----:B------:R-:W2:Y:S01]  /*4400*/  LDSM.16.M88.4 R72, [R201+0x7800] ;  /* 0x00780000c948783b */ /* 0x000ea20000000200 */
[----:B------:R-:W-:Y:S02]  /*4410*/  IADD3 R211, R211, UR4, RZ ;  /* 0x00000004d3d37c10 */ /* 0x000fe4000fffe0ff */
[C---:B------:R-:W-:Y:S01]  /*4420*/  IADD3 R208, R206.reuse, UR4, RZ ;  /* 0x00000004ced07c10 */ /* 0x040fe2000fffe0ff */
[----:B------:R-:W2:Y:S01]  /*4430*/  LDSM.16.M88.4 R12, [R199+0x800] ;  /* 0x00080000c70c783b */ /* 0x000ea20000000200 */
[----:B------:R-:W-:-:S02]  /*4440*/  IADD3 R206, R206, UR5, RZ ;  /* 0x00000005cece7c10 */ /* 0x000fc4000fffe0ff */
[----:B------:R-:W-:Y:S01]  /*4450*/  IADD3 R210, R211, -c[0x0][0x2e4], RZ ;  /* 0x8000b900d3d27a10 */ /* 0x000fe20007ffe0ff */
[----:B------:R-:W2:Y:S01]  /*4460*/  LDSM.16.M88.4 R48, [R199+0x1000] ;  /* 0x00100000c730783b */ /* 0x000ea20000000200 */
[----:B------:R-:W-:Y:S02]  /*4470*/  IADD3 R207, R208, -c[0x0][0x2e4], RZ ;  /* 0x8000b900d0cf7a10 */ /* 0x000fe40007ffe0ff */
[----:B------:R-:W-:Y:S01]  /*4480*/  IMNMX R209, R209, UR13, PT ;  /* 0x0000000dd1d17c17 */ /* 0x000fe2000b800200 */
[----:B------:R-:W2:Y:S01]  /*4490*/  LDSM.16.M88.4 R24, [R195+0x6000] ;  /* 0x00600000c318783b */ /* 0x000ea20000000200 */
[----:B------:R-:W-:Y:S02]  /*44a0*/  IMNMX R206, R206, UR13, PT ;  /* 0x0000000dcece7c17 */ /* 0x000fe4000b800200 */
[----:B------:R-:W-:Y:S01]  /*44b0*/  IMNMX R210, RZ, R210, !PT ;  /* 0x000000d2ffd27217 */ /* 0x000fe20007800200 */
[----:B------:R-:W2:Y:S01]  /*44c0*/  LDSM.16.M88.4 R40, [R199+0x1800] ;  /* 0x00180000c728783b */ /* 0x000ea20000000200 */
[----:B------:R-:W-:-:S02]  /*44d0*/  IMNMX R207, RZ, R207, !PT ;  /* 0x000000cfffcf7217 */ /* 0x000fc40007800200 */
[C---:B------:R-:W-:Y:S01]  /*44e0*/  IADD3 R191, R199.reuse, 0x800, RZ ;  /* 0x00000800c7bf7810 */ /* 0x040fe20007ffe0ff */
[----:B------:R-:W2:Y:S01]  /*44f0*/  LDSM.16.M88.4 R28, [R195+0x6800] ;  /* 0x00680000c31c783b */ /* 0x000ea20000000200 */
[C---:B------:R-:W-:Y:S02]  /*4500*/  IADD3 R190, R199.reuse, 0x1000, RZ ;  /* 0x00001000c7be7810 */ /* 0x040fe40007ffe0ff */
[C---:B------:R-:W-:Y:S01]  /*4510*/  IADD3 R189, R199.reuse, 0x1800, RZ ;  /* 0x00001800c7bd7810 */ /* 0x040fe20007ffe0ff */
[----:B-1----:R-:W-:Y:S01]  /*4520*/  HMMA.16816.F32.BF16 R20, R56, R16, RZ ;  /* 0x000000103814723c */ /* 0x002fe200000418ff */
[----:B------:R-:W-:Y:S01]  /*4530*/  LDSM.16.M88.4 R76, [R199+0x2000] ;  /* 0x00200000c74c783b */ /* 0x000fe20000000200 */
[C---:B------:R-:W-:Y:S02]  /*4540*/  IADD3 R187, R199.reuse, 0x2000, RZ ;  /* 0x00002000c7bb7810 */ /* 0x040fe40007ffe0ff */
[C---:B------:R-:W-:Y:S01]  /*4550*/  IADD3 R186, R199.reuse, 0x2800, RZ ;  /* 0x00002800c7ba7810 */ /* 0x040fe20007ffe0ff */
[----:B------:R-:W-:Y:S01]  /*4560*/  LDSM.16.M88.4 R88, [R188+0x2800] ;  /* 0x00280000bc58783b */ /* 0x000fe20000000200 */
[----:B------:R-:W-:-:S02]  /*4570*/  IADD3 R185, R199, 0x3000, RZ ;  /* 0x00003000c7b97810 */ /* 0x000fc40007ffe0ff */
[C---:B------:R-:W-:Y:S01]  /*4580*/  HMMA.16816.F32.BF16 R16, R56.reuse, R18, RZ ;  /* 0x000000123810723c */ /* 0x040fe200000418ff */
[----:B------:R-:W-:Y:S01]  /*4590*/  LDSM.16.M88.4 R84, [R201+0xa800] ;  /* 0x00a80000c954783b */ /* 0x000fe20000000200 */
[C---:B------:R-:W-:Y:S02]  /*45a0*/  IADD3 R184, R199.reuse, 0x3800, RZ ;  /* 0x00003800c7b87810 */ /* 0x040fe40007ffe0ff */
[C---:B------:R-:W-:Y:S02]  /*45b0*/  IADD3 R183, R199.reuse, 0x4000, RZ ;  /* 0x00004000c7b77810 */ /* 0x040fe40007ffe0ff */
[C---:B------:R-:W-:Y:S02]  /*45c0*/  IADD3 R182, R199.reuse, 0x4800, RZ ;  /* 0x00004800c7b67810 */ /* 0x040fe40007ffe0ff */
[----:B---3--:R-:W-:Y:S01]  /*45d0*/  HMMA.16816.F32.BF16 R32, R56, R44, RZ ;  /* 0x0000002c3820723c */ /* 0x008fe200000418ff */
[C---:B------:R-:W-:Y:S02]  /*45e0*/  IADD3 R181, R199.reuse, 0x5000, RZ ;  /* 0x00005000c7b57810 */ /* 0x040fe40007ffe0ff */
[----:B------:R-:W-:-:S05]  /*45f0*/  IADD3 R180, R199, 0x5800, RZ ;  /* 0x00005800c7b47810 */ /* 0x000fca0007ffe0ff */
        /* <DEDUP_REMOVED lines=222> */
[----:B----4-:R-:W-:Y:S02]  /*53e0*/  UIMAD.WIDE.U32 UR28, UR29, UR5, URZ ;  /* 0x000000051d1c72a5 */ /* 0x010fe4000f8e003f */
        /* <DEDUP_REMOVED lines=43> */
[----:B---3--:R-:W-:Y:S01]  /*56a0*/  MOV R39, UR13 ;  /* 0x0000000d00277c02 */ /* 0x008fe20008000f00 */
[----:B------:R-:W-:-:S04]  /*56b0*/  IMAD.U32 R38, RZ, RZ, UR12 ;  /* 0x0000000cff267e24 */ /* 0x000fc8000f8e00ff */
[----:B------:R-:W-:Y:S01]  /*56c0*/  IMAD.U32 R39, RZ, RZ, UR5 ;  /* 0x00000005ff277e24 */ /* 0x000fe2000f8e00ff */
[----:B--2---:R-:W-:-:S04]  /*56d0*/  IADD3 R11, -R30, R11, RZ ;  /* 0x0000000b1e0b7210 */ /* 0x004fc80007ffe1ff */
[----:B------:R-:W-:Y:S01]  /*56e0*/  SHF.R.S32.HI R30, RZ, 0x1f, R11 ;  /* 0x0000001fff1e7819 */ /* 0x000fe2000001140b */
[----:B------:R-:W-:-:S04]  /*56f0*/  IMAD.WIDE.U32 R38, R11, c[0x0][0x180], R38 ;  /* 0x000060000b267a25 */ /* 0x000fc800078e0026 */
[----:B------:R-:W-:-:S04]  /*5700*/  IMAD R30, R30, c[0x0][0x180], RZ ;  /* 0x000060001e1e7a24 */ /* 0x000fc800078e02ff */
[----:B------:R-:W-:Y:S01]  /*5710*/  IMAD R30, R11, c[0x0][0x184], R30 ;  /* 0x000061000b1e7a24 */ /* 0x000fe200078e021e */
[----:B------:R-:W-:-:S04]  /*5720*/  MOV R11, R38 ;  /* 0x00000026000b7202 */ /* 0x000fc80000000f00 */
[----:B------:R-:W-:Y:S01]  /*5730*/  IADD3 R30, R39, R30, RZ ;  /* 0x0000001e271e7210 */ /* 0x000fe20007ffe0ff */
[----:B------:R-:W-:Y:S05]  /*5740*/  BRA `(.L_x_6825) ;  /* 0x0000004000007947 */ /* 0x000fea0003800000 */
.L_x_6824:
[----:B------:R-:W-:-:S04]  /*5750*/  ULEA UR6, -UR6, URZ, 0x6 ;  /* 0x0000003f06067291 */ /* 0x000fc8000f8e313f */
[----:B------:R-:W-:Y:S02]  /*5760*/  USHF.R.S32.HI UR4, URZ, 0x1f, UR6 ;  /* 0x0000001f3f047899 */ /* 0x000fe40008011406 */
[----:B------:R-:W-:-:S04]  /*5770*/  MOV R11, UR6 ;  /* 0x00000006000b7c02 */ /* 0x000fc80008000f00 */
[----:B------:R-:W-:Y:S02]  /*5780*/  MOV R30, UR4 ;  /* 0x00000004001e7c02 */ /* 0x000fe40008000f00 */
.L_x_6825:
        /* <DEDUP_REMOVED lines=119> */
.L_x_6827:
[----:B------:R-:W-:Y:S05]  /*5f00*/  BSYNC B0 ;  /* 0x0000000000007941 */ /* 0x000fea0003800000 */
.L_x_6826:
[----:B------:R-:W0:Y:S01]  /*5f10*/  LDGDEPBAR ;  /* 0x00000000000079af */ /* 0x000e220000000000 */
[----:B------:R-:W-:-:S04]  /*5f20*/  IADD3 R134, P0, R11, R134, RZ ;  /* 0x000000860b867210 */ /* 0x000fc80007f1e0ff */
[----:B------:R-:W-:Y:S02]  /*5f30*/  IADD3.X R133, R30, R133, RZ, P0, !PT ;  /* 0x000000851e857210 */ /* 0x000fe400007fe4ff */
.L_x_6823:
[----:B--234-:R-:W-:Y:S01]  /*5f40*/  IADD3 R65, R203, UR15, RZ ;  /* 0x0000000fcb417c10 */ /* 0x01cfe2000fffe0ff */
[----:B------:R-:W-:-:S03]  /*5f50*/  IMAD.SHL.U32 R196, R0, 0x2, RZ ;  /* 0x0000000200c47824 */ /* 0x000fc600078e00ff */
[----:B------:R-:W-:Y:S01]  /*5f60*/  IADD3 R46, R65, 0x1, RZ ;  /* 0x00000001412e7810 */ /* 0x000fe20007ffe0ff */
[----:B------:R-:W-:Y:S01]  /*5f70*/  IMAD.IADD R63, R211, 0x1, -R65 ;  /* 0x00000001d33f7824 */ /* 0x000fe200078e0a41 */
[----:B------:R-:W-:Y:S01]  /*5f80*/  IADD3 R15, R65, 0x19, RZ ;  /* 0x00000019410f7810 */ /* 0x000fe20007ffe0ff */
[----:B------:R-:W-:Y:S01]  /*5f90*/  IMAD R194, R7, 0x2, R196 ;  /* 0x0000000207c27824 */ /* 0x000fe200078e02c4 */
        /* <DEDUP_REMOVED lines=8> */
[----:B------:R-:W-:Y:S01]  /*6020*/  IADD3 R39, R65, 0x20, RZ ;  /* 0x0000002041277810 */ /* 0x000fe20007ffe0ff */
[----:B------:R-:W-:Y:S01]  /*6030*/  IMAD R193, R5, 0x2, R196 ;  /* 0x0000000205c17824 */ /* 0x000fe200078e02c4 */
[----:B------:R-:W-:Y:S01]  /*6040*/  IABS R61, R61 ;  /* 0x0000003d003d7213 */ /* 0x000fe20000000000 */
[----:B------:R-:W-:Y:S01]  /*6050*/  IMAD.IADD R64, R211, 0x1, -R40 ;  /* 0x00000001d3407824 */ /* 0x000fe200078e0a28 */
[----:B------:R-:W-:Y:S01]  /*6060*/  IADD3 R13, R65, 0x28, RZ ;  /* 0x00000028410d7810 */ /* 0x000fe20007ffe0ff */
[C---:B------:R-:W-:Y:S01]  /*6070*/  IMAD.IADD R60, R211.reuse, 0x1, -R39 ;  /* 0x00000001d33c7824 */ /* 0x040fe200078e0a27 */
[----:B------:R-:W-:Y:S01]  /*6080*/  IABS R62, R62 ;  /* 0x0000003e003e7213 */ /* 0x000fe20000000000 */
[----:B------:R-:W2:Y:S01]  /*6090*/  I2F R63, R63 ;  /* 0x0000003f003f7306 */ /* 0x000ea20000201400 */
[----:B------:R-:W-:Y:S01]  /*60a0*/  IABS R68, R68 ;  /* 0x0000004400447213 */ /* 0x000fe20000000000 */
[----:B------:R-:W-:Y:S01]  /*60b0*/  IMAD.IADD R56, R211, 0x1, -R13 ;  /* 0x00000001d3387824 */ /* 0x000fe200078e0a0d */
[----:B------:R-:W-:Y:S01]  /*60c0*/  IABS R66, R66 ;  /* 0x0000004200427213 */ /* 0x000fe20000000000 */
[----:B------:R-:W-:Y:S01]  /*60d0*/  IMAD R192, R5, 0x2, R194 ;  /* 0x0000000205c07824 */ /* 0x000fe200078e02c2 */
[----:B------:R-:W-:Y:S01]  /*60e0*/  IABS R64, R64 ;  /* 0x0000004000407213 */ /* 0x000fe20000000000 */
[----:B------:R-:W-:Y:S01]  /*60f0*/  LDSM.16.MT88.4 R124, [R196+0xc000] ;  /* 0x00c00000c47c783b */ /* 0x000fe20000004200 */
[----:B------:R-:W-:Y:S01]  /*6100*/  IABS R60, R60 ;  /* 0x0000003c003c7213 */ /* 0x000fe20000000000 */
[----:B------:R-:W3:Y:S01]  /*6110*/  I2F R61, R61 ;  /* 0x0000003d003d7306 */ /* 0x000ee20000201400 */
[----:B------:R-:W-:Y:S01]  /*6120*/  IADD3 R41, R65, 0x10, RZ ;  /* 0x0000001041297810 */ /* 0x000fe20007ffe0ff */
[----:B------:R-:W-:Y:S01]  /*6130*/  LDSM.16.MT88.4 R116, [R194+0xc000] ;  /* 0x00c00000c274783b */ /* 0x000fe20000004200 */
[----:B------:R-:W-:-:S02]  /*6140*/  IABS R56, R56 ;  /* 0x0000003800387213 */ /* 0x000fc40000000000 */
[----:B------:R-:W-:Y:S01]  /*6150*/  IADD3 R38, R65, 0x21, RZ ;  /* 0x0000002141267810 */ /* 0x000fe20007ffe0ff */
[----:B------:R-:W-:Y:S01]  /*6160*/  IMAD.IADD R57, R211, 0x1, -R41 ;  /* 0x00000001d3397824 */ /* 0x000fe200078e0a29 */
[-C--:B------:R-:W-:Y:S01]  /*6170*/  ISETP.GE.AND P0, PT, R65, R209.reuse, PT ;  /* 0x000000d14100720c */ /* 0x080fe20003f06270 */
[----:B------:R-:W4:Y:S01]  /*6180*/  I2F R62, R62 ;  /* 0x0000003e003e7306 */ /* 0x000f220000201400 */
[C---:B------:R-:W-:Y:S01]  /*6190*/  ISETP.GE.AND P6, PT, R46.reuse, R209, PT ;  /* 0x000000d12e00720c */ /* 0x040fe20003fc6270 */
[----:B------:R-:W-:Y:S01]  /*61a0*/  IMAD.IADD R58, R211, 0x1, -R38 ;  /* 0x00000001d33a7824 */ /* 0x000fe200078e0a26 */
[----:B------:R-:W-:Y:S01]  /*61b0*/  IABS R57, R57 ;  /* 0x0000003900397213 */ /* 0x000fe20000000000 */
[----:B--2---:R-:W-:Y:S01]  /*61c0*/  FFMA.FTZ R2, R63, -UR24, R2 ;  /* 0x800000183f027c23 */ /* 0x004fe20008010002 */
[-C--:B------:R-:W-:Y:S01]  /*61d0*/  ISETP.LT.OR P0, PT, R65, R210.reuse, P0 ;  /* 0x000000d24100720c */ /* 0x080fe20000701670 */
[----:B------:R-:W-:Y:S01]  /*61e0*/  LDSM.16.MT88.4 R108, [R193+0xc000] ;  /* 0x00c00000c16c783b */ /* 0x000fe20000004200 */
[----:B------:R-:W-:Y:S01]  /*61f0*/  ISETP.LT.OR P6, PT, R46, R210, P6 ;  /* 0x000000d22e00720c */ /* 0x000fe200037c1670 */
[----:B------:R-:W2:Y:S01]  /*6200*/  I2F R68, R68 ;  /* 0x0000004400447306 */ /* 0x000ea20000201400 */
[----:B---3--:R-:W-:Y:S01]  /*6210*/  FFMA.FTZ R48, R61, -UR24, R48 ;  /* 0x800000183d307c23 */ /* 0x008fe20008010030 */
[----:B------:R-:W-:Y:S01]  /*6220*/  IABS R58, R58 ;  /* 0x0000003a003a7213 */ /* 0x000fe20000000000 */
[----:B------:R-:W-:Y:S01]  /*6230*/  LDSM.16.MT88.4 R100, [R192+0xc000] ;  /* 0x00c00000c064783b */ /* 0x000fe20000004200 */
[----:B------:R-:W-:-:S02]  /*6240*/  IADD3 R11, R65, 0x29, RZ ;  /* 0x00000029410b7810 */ /* 0x000fc40007ffe0ff */
[-C--:B------:R-:W-:Y:S01]  /*6250*/  ISETP.GE.AND P3, PT, R44, R209.reuse, PT ;  /* 0x000000d12c00720c */ /* 0x080fe20003f66270 */
[----:B------:R-:W-:Y:S01]  /*6260*/  LDSM.16.MT88.4 R72, [R196+0x10000] ;  /* 0x01000000c448783b */ /* 0x000fe20000004200 */
[----:B------:R-:W3:Y:S01]  /*6270*/  I2F R66, R66 ;  /* 0x0000004200427306 */ /* 0x000ee20000201400 */
[----:B-1--4-:R-:W-:Y:S01]  /*6280*/  FFMA.FTZ R62, R62, -UR24, R35 ;  /* 0x800000183e3e7c23 */ /* 0x012fe20008010023 */
[----:B------:R-:W-:Y:S01]  /*6290*/  FSEL R2, R2, -INF , !P0 ;  /* 0xff80000002027808 */ /* 0x000fe20004000000 */
[----:B------:R-:W-:Y:S01]  /*62a0*/  IMAD.IADD R55, R211, 0x1, -R11 ;  /* 0x00000001d3377824 */ /* 0x000fe200078e0a0b */
[-C--:B------:R-:W-:Y:S01]  /*62b0*/  ISETP.GE.AND P0, PT, R29, R209.reuse, PT ;  /* 0x000000d11d00720c */ /* 0x080fe20003f06270 */
[----:B------:R-:W-:Y:S01]  /*62c0*/  LDSM.16.MT88.4 R80, [R194+0x10000] ;  /* 0x01000000c250783b */ /* 0x000fe20000004200 */
[----:B------:R-:W-:Y:S02]  /*62d0*/  FSEL R35, R48, -INF , !P6 ;  /* 0xff80000030237808 */ /* 0x000fe40007000000 */
[----:B------:R-:W1:Y:S01]  /*62e0*/  I2F R64, R64 ;  /* 0x0000004000407306 */ /* 0x000e620000201400 */
[----:B------:R-:W-:Y:S01]  /*62f0*/  IADD3 R43, R65, 0x9, RZ ;  /* 0x00000009412b7810 */ /* 0x000fe20007ffe0ff */
[----:B--2---:R-:W-:Y:S01]  /*6300*/  FFMA.FTZ R49, R68, -UR24, R49 ;  /* 0x8000001844317c23 */ /* 0x004fe20008010031 */
[----:B------:R-:W-:Y:S01]  /*6310*/  ISETP.GE.AND P6, PT, R40, R209, PT ;  /* 0x000000d12800720c */ /* 0x000fe20003fc6270 */
[----:B------:R-:W-:Y:S01]  /*6320*/  LDSM.16.MT88.4 R88, [R193+0x10000] ;  /* 0x01000000c158783b */ /* 0x000fe20000004200 */
[-C--:B------:R-:W-:Y:S01]  /*6330*/  ISETP.LT.OR P3, PT, R44, R210.reuse, P3 ;  /* 0x000000d22c00720c */ /* 0x080fe20001f61670 */
[----:B------:R-:W-:Y:S01]  /*6340*/  IMAD.IADD R59, R211, 0x1, -R43 ;  /* 0x00000001d33b7824 */ /* 0x000fe200078e0a2b */
[-C--:B------:R-:W-:Y:S01]  /*6350*/  ISETP.LT.OR P0, PT, R29, R210.reuse, P0 ;  /* 0x000000d21d00720c */ /* 0x080fe20000701670 */
[----:B------:R-:W2:Y:S01]  /*6360*/  I2F R60, R60 ;  /* 0x0000003c003c7306 */ /* 0x000ea20000201400 */
[----:B---3--:R-:W-:Y:S01]  /*6370*/  FFMA.FTZ R66, R66, -UR24, R33 ;  /* 0x8000001842427c23 */ /* 0x008fe20008010021 */
[----:B------:R-:W-:Y:S01]  /*6380*/  IADD3 R37, R65, 0x30, RZ ;  /* 0x0000003041257810 */ /* 0x000fe20007ffe0ff */
[----:B------:R-:W-:Y:S01]  /*6390*/  LDSM.16.MT88.4 R136, [R194+0xc800] ;  /* 0x00c80000c288783b */ /* 0x000fe20000004200 */
[----:B------:R-:W-:-:S02]  /*63a0*/  ISETP.LT.OR P6, PT, R40, R210, P6 ;  /* 0x000000d22800720c */ /* 0x000fc400037c1670 */
[----:B------:R-:W-:Y:S01]  /*63b0*/  IADD3 R30, R65, 0x31, RZ ;  /* 0x00000031411e7810 */ /* 0x000fe20007ffe0ff */
[C---:B------:R-:W-:Y:S01]  /*63c0*/  IMAD.IADD R54, R211.reuse, 0x1, -R37 ;  /* 0x00000001d3367824 */ /* 0x040fe200078e0a25 */
[----:B------:R-:W3:Y:S01]  /*63d0*/  I2F R56, R56 ;  /* 0x0000003800387306 */ /* 0x000ee20000201400 */
[----:B-1----:R-:W-:Y:S01]  /*63e0*/  FFMA.FTZ R64, R64, -UR24, R21 ;  /* 0x8000001840407c23 */ /* 0x002fe20008010015 */
[----:B------:R-:W-:Y:S01]  /*63f0*/  IABS R55, R55 ;  /* 0x0000003700377213 */ /* 0x000fe20000000000 */
[----:B------:R-:W-:Y:S01]  /*6400*/  IMAD.IADD R53, R211, 0x1, -R30 ;  /* 0x00000001d3357824 */ /* 0x000fe200078e0a1e */
[----:B------:R-:W-:Y:S02]  /*6410*/  FSEL R33, R49, -INF , !P3 ;  /* 0xff80000031217808 */ /* 0x000fe40005800000 */
[----:B------:R-:W-:Y:S02]  /*6420*/  ISETP.GE.AND P3, PT, R15, R209, PT ;  /* 0x000000d10f00720c */ /* 0x000fe40003f66270 */
[----:B------:R-:W1:Y:S01]  /*6430*/  I2F R57, R57 ;  /* 0x0000003900397306 */ /* 0x000e620000201400 */
[----:B--2---:R-:W-:Y:S01]  /*6440*/  FFMA.FTZ R60, R60, -UR24, R17 ;  /* 0x800000183c3c7c23 */ /* 0x004fe20008010011 */
[----:B------:R-:W-:Y:S01]  /*6450*/  FSEL R21, R66, -INF , !P0 ;  /* 0xff80000042157808 */ /* 0x000fe20004000000 */
[----:B------:R-:W-:Y:S01]  /*6460*/  IMAD.IADD R17, R208, 0x1, -R44 ;  /* 0x00000001d0117824 */ /* 0x000fe200078e0a2c */
[----:B------:R-:W-:-:S02]  /*6470*/  ISETP.GE.AND P0, PT, R44, R206, PT ;  /* 0x000000ce2c00720c */ /* 0x000fc40003f06270 */
[C---:B------:R-:W-:Y:S02]  /*6480*/  ISETP.GE.AND P1, PT, R43.reuse, R209, PT ;  /* 0x000000d12b00720c */ /* 0x040fe40003f26270 */
[----:B------:R-:W2:Y:S01]  /*6490*/  I2F R58, R58 ;  /* 0x0000003a003a7306 */ /* 0x000ea20000201400 */
[----:B---3--:R-:W-:Y:S01]  /*64a0*/  FFMA.FTZ R56, R56, -UR24, R19 ;  /* 0x8000001838387c23 */ /* 0x008fe20008010013 */
[----:B------:R-:W-:Y:S02]  /*64b0*/  FSEL R19, R64, -INF , !P6 ;  /* 0xff80000040137808 */ /* 0x000fe40007000000 */
[----:B------:R-:W-:Y:S02]  /*64c0*/  ISETP.GE.AND P6, PT, R43, R206, PT ;  /* 0x000000ce2b00720c */ /* 0x000fe40003fc6270 */
[----:B------:R-:W-:Y:S02]  /*64d0*/  IABS R17, R17 ;  /* 0x0000001100117213 */ /* 0x000fe40000000000 */
[----:B------:R-:W-:Y:S01]  /*64e0*/  IABS R59, R59 ;  /* 0x0000003b003b7213 */ /* 0x000fe20000000000 */
[----:B------:R-:W3:Y:S01]  /*64f0*/  I2F R55, R55 ;  /* 0x0000003700377306 */ /* 0x000ee20000201400 */
[----:B------:R-:W-:Y:S01]  /*6500*/  ISETP.GE.AND P5, PT, R41, R209, PT ;  /* 0x000000d12900720c */ /* 0x000fe20003fa6270 */
[----:B-1----:R-:W-:Y:S01]  /*6510*/  FFMA.FTZ R32, R57, -UR24, R32 ;  /* 0x8000001839207c23 */ /* 0x002fe20008010020 */
[----:B------:R-:W-:-:S02]  /*6520*/  ISETP.LT.OR P3, PT, R15, R210, P3 ;  /* 0x000000d20f00720c */ /* 0x000fc40001f61670 */
[-C--:B------:R-:W-:Y:S01]  /*6530*/  ISETP.LT.OR P0, PT, R44, R207.reuse, P0 ;  /* 0x000000cf2c00720c */ /* 0x080fe20000701670 */
[----:B------:R-:W-:Y:S01]  /*6540*/  IMAD.IADD R44, R208, 0x1, -R43 ;  /* 0x00000001d02c7824 */ /* 0x000fe200078e0a2b */
[C---:B------:R-:W-:Y:S01]  /*6550*/  ISETP.LT.OR P1, PT, R43.reuse, R210, P1 ;  /* 0x000000d22b00720c */ /* 0x040fe20000f21670 */
[----:B------:R-:W1:Y:S01]  /*6560*/  I2F R59, R59 ;  /* 0x0000003b003b7306 */ /* 0x000e620000201400 */
[----:B------:R-:W-:Y:S01]  /*6570*/  ISETP.LT.OR P6, PT, R43, R207, P6 ;  /* 0x000000cf2b00720c */ /* 0x000fe200037c1670 */
[----:B------:R-:W-:Y:S01]  /*6580*/  IMAD.MOV.U32 R43, RZ, RZ, R17 ;  /* 0x000000ffff2b7224 */ /* 0x000fe200078e0011 */
[----:B------:R-:W-:Y:S01]  /*6590*/  IABS R54, R54 ;  /* 0x0000003600367213 */ /* 0x000fe20000000000 */
[----:B--2---:R-:W-:Y:S01]  /*65a0*/  FFMA.FTZ R58, R58, -UR24, R23 ;  /* 0x800000183a3a7c23 */ /* 0x004fe20008010017 */
[----:B------:R-:W-:Y:S02]  /*65b0*/  IABS R53, R53 ;  /* 0x0000003500357213 */ /* 0x000fe40000000000 */
[----:B------:R-:W-:Y:S01]  /*65c0*/  ISETP.LT.OR P5, PT, R41, R210, P5 ;  /* 0x000000d22900720c */ /* 0x000fe20002fa1670 */
[----:B---3--:R-:W-:Y:S01]  /*65d0*/  FFMA.FTZ R28, R55, -UR24, R28 ;  /* 0x80000018371c7c23 */ /* 0x008fe2000801001c */
[----:B------:R-:W-:Y:S01]  /*65e0*/  FSEL R17, R62, -INF , !P3 ;  /* 0xff8000003e117808 */ /* 0x000fe20005800000 */
[----:B------:R-:W2:Y:S01]  /*65f0*/  I2F R54, R54 ;  /* 0x0000003600367306 */ /* 0x000ea20000201400 */
[----:B------:R-:W-:Y:S01]  /*6600*/  IADD3 R3, R65, 0x39, RZ ;  /* 0x0000003941037810 */ /* 0x000fe20007ffe0ff */
[----:B------:R-:W-:Y:S01]  /*6610*/  IMAD.IADD R55, R208, 0x1, -R41 ;  /* 0x00000001d0377824 */ /* 0x000fe200078e0a29 */
[----:B------:R-:W-:-:S02]  /*6620*/  ISETP.GE.AND P3, PT, R38, R209, PT ;  /* 0x000000d12600720c */ /* 0x000fc40003f66270 */
[----:B------:R-:W-:Y:S01]  /*6630*/  IADD3 R4, R65, 0x38, RZ ;  /* 0x0000003841047810 */ /* 0x000fe20007ffe0ff */
[----:B------:R-:W-:Y:S01]  /*6640*/  IMAD.IADD R51, R211, 0x1, -R3 ;  /* 0x00000001d3337824 */ /* 0x000fe200078e0a03 */
[----:B------:R-:W-:Y:S01]  /*6650*/  FSEL R23, R32, -INF , !P5 ;  /* 0xff80000020177808 */ /* 0x000fe20006800000 */
[----:B------:R-:W3:Y:S01]  /*6660*/  I2F R53, R53 ;  /* 0x0000003500357306 */ /* 0x000ee20000201400 */
[-C--:B------:R-:W-:Y:S01]  /*6670*/  ISETP.GE.AND P5, PT, R39, R209.reuse, PT ;  /* 0x000000d12700720c */ /* 0x080fe20003fa6270 */
[----:B------:R-:W-:Y:S01]  /*6680*/  IMAD.IADD R52, R211, 0x1, -R4 ;  /* 0x00000001d3347824 */ /* 0x000fe200078e0a04 */
[-C--:B------:R-:W-:Y:S01]  /*6690*/  ISETP.LT.OR P3, PT, R38, R210.reuse, P3 ;  /* 0x000000d22600720c */ /* 0x080fe20001f61670 */
[----:B------:R-:W-:Y:S01]  /*66a0*/  IMAD.IADD R32, R208, 0x1, -R46 ;  /* 0x00000001d0207824 */ /* 0x000fe200078e0a2e */
[----:B------:R-:W-:Y:S01]  /*66b0*/  ISETP.LT.OR P5, PT, R39, R210, P5 ;  /* 0x000000d22700720c */ /* 0x000fe20002fa1670 */
[----:B-1----:R-:W-:Y:S01]  /*66c0*/  FFMA.FTZ R50, R59, -UR24, R50 ;  /* 0x800000183b327c23 */ /* 0x002fe20008010032 */
[----:B------:R-:W-:Y:S01]  /*66d0*/  FSEL R163, R58, -INF , !P3 ;  /* 0xff8000003aa37808 */ /* 0x000fe20005800000 */
[----:B--2---:R-:W-:Y:S01]  /*66e0*/  FFMA.FTZ R54, R54, -UR24, R31 ;  /* 0x8000001836367c23 */ /* 0x004fe2000801001f */
[----:B------:R-:W-:Y:S01]  /*66f0*/  ISETP.GE.AND P3, PT, R11, R209, PT ;  /* 0x000000d10b00720c */ /* 0x000fe20003f66270 */
[----:B------:R-:W1:Y:S01]  /*6700*/  I2F R43, R43 ;  /* 0x0000002b002b7306 */ /* 0x000e620000201400 */
[----:B------:R-:W-:-:S02]  /*6710*/  IABS R51, R51 ;  /* 0x0000003300337213 */ /* 0x000fc40000000000 */
[----:B------:R-:W-:Y:S02]  /*6720*/  IABS R52, R52 ;  /* 0x0000003400347213 */ /* 0x000fe40000000000 */
[----:B------:R-:W-:Y:S01]  /*6730*/  FSEL R223, R60, -INF , !P5 ;  /* 0xff8000003cdf7808 */ /* 0x000fe20006800000 */
[----:B---3--:R-:W-:Y:S01]  /*6740*/  FFMA.FTZ R42, R53, -UR24, R42 ;  /* 0x80000018352a7c23 */ /* 0x008fe2000801002a */
[----:B------:R-:W-:Y:S01]  /*6750*/  ISETP.GE.AND P5, PT, R13, R209, PT ;  /* 0x000000d10d00720c */ /* 0x000fe20003fa6270 */
[----:B------:R2:W3:Y:S01]  /*6760*/  I2F R70, R51 ;  /* 0x0000003300467306 */ /* 0x0004e20000201400 */
[----:B------:R-:W-:Y:S02]  /*6770*/  ISETP.LT.OR P3, PT, R11, R210, P3 ;  /* 0x000000d20b00720c */ /* 0x000fe40001f61670 */
[----:B------:R-:W-:Y:S02]  /*6780*/  IABS R32, R32 ;  /* 0x0000002000207213 */ /* 0x000fe40000000000 */
[----:B------:R-:W-:-:S02]  /*6790*/  ISETP.LT.OR P5, PT, R13, R210, P5 ;  /* 0x000000d20d00720c */ /* 0x000fc40002fa1670 */
[----:B------:R-:W-:Y:S01]  /*67a0*/  FSEL R165, R28, -INF , !P3 ;  /* 0xff8000001ca57808 */ /* 0x000fe20005800000 */
[----:B------:R-:W4:Y:S01]  /*67b0*/  I2F R52, R52 ;  /* 0x0000003400347306 */ /* 0x000f220000201400 */
[-C--:B------:R-:W-:Y:S01]  /*67c0*/  ISETP.GE.AND P2, PT, R65, R206.reuse, PT ;  /* 0x000000ce4100720c */ /* 0x080fe20003f46270 */
[----:B-1----:R-:W-:Y:S01]  /*67d0*/  FFMA.FTZ R26, R43, -UR24, R26 ;  /* 0x800000182b1a7c23 */ /* 0x002fe2000801001a */
[----:B------:R-:W-:Y:S01]  /*67e0*/  ISETP.GE.AND P3, PT, R30, R209, PT ;  /* 0x000000d11e00720c */ /* 0x000fe20003f66270 */
[----:B------:R-:W-:Y:S01]  /*67f0*/  IMAD.IADD R43, R208, 0x1, -R37 ;  /* 0x00000001d02b7824 */ /* 0x000fe200078e0a25 */
[----:B------:R-:W-:Y:S02]  /*6800*/  FSEL R31, R50, -INF , !P1 ;  /* 0xff800000321f7808 */ /* 0x000fe40004800000 */
[----:B------:R-:W-:Y:S01]  /*6810*/  FSEL R219, R56, -INF , !P5 ;  /* 0xff80000038db7808 */ /* 0x000fe20006800000 */
[----:B------:R-:W1:Y:S01]  /*6820*/  I2F R32, R32 ;  /* 0x0000002000207306 */ /* 0x000e620000201400 */
[----:B------:R-:W-:Y:S01]  /*6830*/  ISETP.LT.OR P2, PT, R65, R207, P2 ;  /* 0x000000cf4100720c */ /* 0x000fe20001741670 */
[----:B------:R-:W-:Y:S01]  /*6840*/  IMAD.IADD R65, R208, 0x1, -R65 ;  /* 0x00000001d0417824 */ /* 0x000fe200078e0a41 */
[----:B------:R-:W-:Y:S01]  /*6850*/  ISETP.GE.AND P1, PT, R46, R206, PT ;  /* 0x000000ce2e00720c */ /* 0x000fe20003f26270 */
[----:B--2---:R-:W-:Y:S01]  /*6860*/  IMAD.IADD R51, R208, 0x1, -R29 ;  /* 0x00000001d0337824 */ /* 0x004fe200078e0a1d */
[C---:B------:R-:W-:Y:S01]  /*6870*/  ISETP.GE.AND P5, PT, R37.reuse, R209, PT ;  /* 0x000000d12500720c */ /* 0x040fe20003fa6270 */
[----:B---3--:R-:W-:Y:S01]  /*6880*/  FFMA.FTZ R47, R70, -UR24, R47 ;  /* 0x80000018462f7c23 */ /* 0x008fe2000801002f */
[-C--:B------:R-:W-:Y:S01]  /*6890*/  ISETP.LT.OR P3, PT, R30, R210.reuse, P3 ;  /* 0x000000d21e00720c */ /* 0x080fe20001f61670 */
[----:B----4-:R-:W-:Y:S01]  /*68a0*/  FFMA.FTZ R45, R52, -UR24, R45 ;  /* 0x80000018342d7c23 */ /* 0x010fe2000801002d */
[----:B------:R-:W-:Y:S01]  /*68b0*/  IABS R55, R55 ;  /* 0x0000003700377213 */ /* 0x000fe20000000000 */
[----:B------:R-:W-:Y:S01]  /*68c0*/  LDSM.16.MT88.4 R56, [R193+0xe000] ;  /* 0x00e00000c138783b */ /* 0x000fe20000004200 */
[----:B------:R-:W-:Y:S01]  /*68d0*/  ISETP.LT.OR P1, PT, R46, R207, P1 ;  /* 0x000000cf2e00720c */ /* 0x000fe20000f21670 */
[----:B------:R-:W-:Y:S01]  /*68e0*/  IMAD.IADD R46, R208, 0x1, -R40 ;  /* 0x00000001d02e7824 */ /* 0x000fe200078e0a28 */
[----:B------:R-:W-:-:S02]  /*68f0*/  ISETP.LT.OR P5, PT, R37, R210, P5 ;  /* 0x000000d22500720c */ /* 0x000fc40002fa1670 */
[----:B------:R-:W-:Y:S01]  /*6900*/  FSEL R179, R42, -INF , !P3 ;  /* 0xff8000002ab37808 */ /* 0x000fe20005800000 */
[----:B------:R-:W-:Y:S01]  /*6910*/  I2F R55, R55 ;  /* 0x0000003700377306 */ /* 0x000fe20000201400 */
[C---:B------:R-:W-:Y:S01]  /*6920*/  ISETP.GE.AND P3, PT, R3.reuse, R209, PT ;  /* 0x000000d10300720c */ /* 0x040fe20003f66270 */
[----:B-1----:R-:W-:Y:S01]  /*6930*/  FFMA.FTZ R25, R32, -UR24, R25 ;  /* 0x8000001820197c23 */ /* 0x002fe20008010019 */
[----:B------:R-:W-:Y:S01]  /*6940*/  IABS R49, R65 ;  /* 0x0000004100317213 */ /* 0x000fe20000000000 */
[----:B------:R-:W-:Y:S01]  /*6950*/  IMAD.IADD R32, R208, 0x1, -R13 ;  /* 0x00000001d0207824 */ /* 0x000fe200078e0a0d */
[----:B------:R-:W-:Y:S01]  /*6960*/  FSEL R213, R54, -INF , !P5 ;  /* 0xff80000036d57808 */ /* 0x000fe20006800000 */
[----:B------:R-:W-:Y:S01]  /*6970*/  LDSM.16.MT88.4 R64, [R192+0xe000] ;  /* 0x00e00000c040783b */ /* 0x000fe20000004200 */
[----:B------:R-:W-:Y:S02]  /*6980*/  IABS R51, R51 ;  /* 0x0000003300337213 */ /* 0x000fe40000000000 */
[----:B------:R-:W-:Y:S01]  /*6990*/  ISETP.GE.AND P5, PT, R4, R209, PT ;  /* 0x000000d10400720c */ /* 0x000fe20003fa6270 */
[----:B------:R-:W1:Y:S01]  /*69a0*/  I2F R49, R49 ;  /* 0x0000003100317306 */ /* 0x000e620000201400 */
[----:B------:R-:W-:-:S02]  /*69b0*/  ISETP.LT.OR P3, PT, R3, R210, P3 ;  /* 0x000000d20300720c */ /* 0x000fc40001f61670 */
[----:B------:R-:W-:Y:S01]  /*69c0*/  IABS R28, R46 ;  /* 0x0000002e001c7213 */ /* 0x000fe20000000000 */
[----:B------:R-:W-:Y:S01]  /*69d0*/  IMAD.IADD R46, R208, 0x1, -R15 ;  /* 0x00000001d02e7824 */ /* 0x000fe200078e0a0f */
[----:B------:R-:W-:Y:S02]  /*69e0*/  ISETP.LT.OR P5, PT, R4, R210, P5 ;  /* 0x000000d20400720c */ /* 0x000fe40002fa1670 */
[----:B------:R-:W-:Y:S01]  /*69f0*/  FSEL R175, R47, -INF , !P3 ;  /* 0xff8000002faf7808 */ /* 0x000fe20005800000 */
[----:B------:R-:W2:Y:S01]  /*6a00*/  I2F R51, R51 ;  /* 0x0000003300337306 */ /* 0x000ea20000201400 */
[----:B------:R-:W-:Y:S01]  /*6a10*/  ISETP.GE.AND P3, PT, R29, R206, PT ;  /* 0x000000ce1d00720c */ /* 0x000fe20003f66270 */
[----:B------:R-:W-:Y:S01]  /*6a20*/  IMAD.MOV.U32 R53, RZ, RZ, R28 ;  /* 0x000000ffff357224 */ /* 0x000fe200078e001c */
[----:B------:R-:W-:Y:S01]  /*6a30*/  IABS R46, R46 ;  /* 0x0000002e002e7213 */ /* 0x000fe20000000000 */
[----:B------:R-:W-:Y:S01]  /*6a40*/  IMAD.IADD R28, R208, 0x1, -R39 ;  /* 0x00000001d01c7824 */ /* 0x000fe200078e0a27 */
[----:B------:R-:W-:-:S02]  /*6a50*/  FSEL R177, R45, -INF , !P5 ;  /* 0xff8000002db17808 */ /* 0x000fc40006800000 */
[----:B------:R-:W-:Y:S01]  /*6a60*/  IABS R44, R44 ;  /* 0x0000002c002c7213 */ /* 0x000fe20000000000 */
[----:B------:R-:W3:Y:S01]  /*6a70*/  I2F R53, R53 ;  /* 0x0000003500357306 */ /* 0x000ee20000201400 */
[-C--:B------:R-:W-:Y:S01]  /*6a80*/  ISETP.GE.AND P5, PT, R41, R206.reuse, PT ;  /* 0x000000ce2900720c */ /* 0x080fe20003fa6270 */
[----:B------:R-:W-:Y:S01]  /*6a90*/  IMAD.MOV.U32 R42, RZ, RZ, R46 ;  /* 0x000000ffff2a7224 */ /* 0x000fe200078e002e */
[-C--:B------:R-:W-:Y:S01]  /*6aa0*/  ISETP.LT.OR P3, PT, R29, R207.reuse, P3 ;  /* 0x000000cf1d00720c */ /* 0x080fe20001f61670 */
[----:B-1----:R-:W-:Y:S01]  /*6ab0*/  FFMA.FTZ R24, R49, -UR24, R24 ;  /* 0x8000001831187c23 */ /* 0x002fe20008010018 */
[----:B------:R-:W-:Y:S02]  /*6ac0*/  FSEL R29, R25, -INF , !P1 ;  /* 0xff800000191d7808 */ /* 0x000fe40004800000 */
[----:B------:R-:W-:Y:S01]  /*6ad0*/  ISETP.GE.AND P1, PT, R15, R206, PT ;  /* 0x000000ce0f00720c */ /* 0x000fe20003f26270 */
[----:B------:R-:W1:Y:S01]  /*6ae0*/  I2F R44, R44 ;  /* 0x0000002c002c7306 */ /* 0x000e620000201400 */
[-C--:B------:R-:W-:Y:S01]  /*6af0*/  ISETP.LT.OR P5, PT, R41, R207.reuse, P5 ;  /* 0x000000cf2900720c */ /* 0x080fe20002fa1670 */
[C---:B------:R-:W-:Y:S01]  /*6b00*/  IMAD.IADD R41, R208.reuse, 0x1, -R38 ;  /* 0x00000001d0297824 */ /* 0x040fe200078e0a26 */
[----:B------:R-:W-:Y:S01]  /*6b10*/  IABS R32, R32 ;  /* 0x0000002000207213 */ /* 0x000fe20000000000 */
[----:B--2---:R-:W-:Y:S01]  /*6b20*/  FFMA.FTZ R34, R51, -UR24, R34 ;  /* 0x8000001833227c23 */ /* 0x004fe20008010022 */
[----:B------:R-:W-:Y:S01]  /*6b30*/  ISETP.LT.OR P1, PT, R15, R207, P1 ;  /* 0x000000cf0f00720c */ /* 0x000fe20000f21670 */
[----:B------:R-:W-:Y:S01]  /*6b40*/  FFMA.FTZ R15, R55, -UR24, R20 ;  /* 0x80000018370f7c23 */ /* 0x000fe20008010014 */
[----:B------:R-:W-:Y:S01]  /*6b50*/  IABS R28, R28 ;  /* 0x0000001c001c7213 */ /* 0x000fe20000000000 */
[----:B------:R-:W2:Y:S01]  /*6b60*/  I2F R45, R42 ;  /* 0x0000002a002d7306 */ /* 0x000ea20000201400 */
[----:B------:R-:W-:Y:S01]  /*6b70*/  IABS R46, R41 ;  /* 0x00000029002e7213 */ /* 0x000fe20000000000 */
[----:B---3--:R-:W-:Y:S01]  /*6b80*/  FFMA.FTZ R22, R53, -UR24, R22 ;  /* 0x8000001835167c23 */ /* 0x008fe20008010016 */
[----:B------:R-:W-:Y:S01]  /*6b90*/  FSEL R15, R15, -INF , !P5 ;  /* 0xff8000000f0f7808 */ /* 0x000fe20006800000 */
[----:B------:R-:W-:Y:S01]  /*6ba0*/  IMAD.IADD R20, R208, 0x1, -R11 ;  /* 0x00000001d0147824 */ /* 0x000fe200078e0a0b */
[CC--:B------:R-:W-:Y:S01]  /*6bb0*/  ISETP.GE.AND P5, PT, R13.reuse, R206.reuse, PT ;  /* 0x000000ce0d00720c */ /* 0x0c0fe20003fa6270 */
[----:B------:R-:W-:Y:S01]  /*6bc0*/  LDSM.16.MT88.4 R48, [R194+0xe000] ;  /* 0x00e00000c230783b */ /* 0x000fe20000004200 */
[----:B------:R-:W-:Y:S01]  /*6bd0*/  FSEL R24, R24, -INF , !P2 ;  /* 0xff80000018187808 */ /* 0x000fe20005000000 */
[----:B------:R-:W3:Y:S01]  /*6be0*/  I2F R41, R28 ;  /* 0x0000001c00297306 */ /* 0x000ee20000201400 */
[----:B------:R-:W-:Y:S01]  /*6bf0*/  ISETP.GE.AND P2, PT, R40, R206, PT ;  /* 0x000000ce2800720c */ /* 0x000fe20003f46270 */
[----:B-1----:R-:W-:Y:S01]  /*6c00*/  FFMA.FTZ R25, R44, -UR24, R27 ;  /* 0x800000182c197c23 */ /* 0x002fe2000801001b */
[----:B------:R-:W-:-:S02]  /*6c10*/  ISETP.LT.OR P5, PT, R13, R207, P5 ;  /* 0x000000cf0d00720c */ /* 0x000fc40002fa1670 */
[----:B------:R-:W-:Y:S02]  /*6c20*/  FSEL R13, R34, -INF , !P3 ;  /* 0xff800000220d7808 */ /* 0x000fe40005800000 */
[-C--:B------:R-:W-:Y:S01]  /*6c30*/  ISETP.GE.AND P3, PT, R11, R206.reuse, PT ;  /* 0x000000ce0b00720c */ /* 0x080fe20003f66270 */
[----:B------:R-:W1:Y:S01]  /*6c40*/  I2F R32, R32 ;  /* 0x0000002000207306 */ /* 0x000e620000201400 */
[-C--:B------:R-:W-:Y:S01]  /*6c50*/  ISETP.LT.OR P2, PT, R40, R207.reuse, P2 ;  /* 0x000000cf2800720c */ /* 0x080fe20001741670 */
[----:B--2---:R-:W-:Y:S01]  /*6c60*/  FFMA.FTZ R16, R45, -UR24, R16 ;  /* 0x800000182d107c23 */ /* 0x004fe20008010010 */
[----:B------:R-:W-:Y:S02]  /*6c70*/  FSEL R27, R26, -INF , !P0 ;  /* 0xff8000001a1b7808 */ /* 0x000fe40004000000 */
[----:B------:R-:W-:Y:S02]  /*6c80*/  ISETP.LT.OR P3, PT, R11, R207, P3 ;  /* 0x000000cf0b00720c */ /* 0x000fe40001f61670 */
[----:B------:R-:W-:Y:S01]  /*6c90*/  ISETP.GE.AND P0, PT, R39, R206, PT ;  /* 0x000000ce2700720c */ /* 0x000fe20003f06270 */
[----:B---3--:R-:W-:Y:S01]  /*6ca0*/  FFMA.FTZ R36, R41, -UR24, R36 ;  /* 0x8000001829247c23 */ /* 0x008fe20008010024 */
[----:B------:R-:W-:Y:S01]  /*6cb0*/  FSEL R11, R22, -INF , !P2 ;  /* 0xff800000160b7808 */ /* 0x000fe20005000000 */
[----:B------:R-:W2:Y:S01]  /*6cc0*/  I2F R47, R46 ;  /* 0x0000002e002f7306 */ /* 0x000ea20000201400 */
[----:B------:R-:W-:Y:S01]  /*6cd0*/  FMNMX.FTZ R22, R2, R35, !PT ;  /* 0x0000002302167209 */ /* 0x000fe20007810000 */
[C---:B------:R-:W-:Y:S01]  /*6ce0*/  IMAD.IADD R41, R208.reuse, 0x1, -R30 ;  /* 0x00000001d0297824 */ /* 0x040fe200078e0a1e */
[----:B------:R-:W-:Y:S01]  /*6cf0*/  ISETP.LT.OR P0, PT, R39, R207, P0 ;  /* 0x000000cf2700720c */ /* 0x000fe20000701670 */
[----:B------:R-:W-:Y:S01]  /*6d00*/  IMAD.IADD R39, R208, 0x1, -R3 ;  /* 0x00000001d0277824 */ /* 0x000fe200078e0a03 */
[----:B------:R-:W-:Y:S01]  /*6d10*/  IABS R45, R20 ;  /* 0x00000014002d7213 */ /* 0x000fe20000000000 */
[----:B-1----:R-:W-:Y:S01]  /*6d20*/  FFMA.FTZ R32, R32, -UR24, R9 ;  /* 0x8000001820207c23 */ /* 0x002fe20008010009 */
[----:B------:R-:W-:-:S02]  /*6d30*/  FSEL R9, R16, -INF , !P1 ;  /* 0xff80000010097808 */ /* 0x000fc40004800000 */
[----:B------:R-:W-:Y:S02]  /*6d40*/  FMNMX.FTZ R16, R33, R22, !PT ;  /* 0x0000001621107209 */ /* 0x000fe40007810000 */
[----:B------:R-:W-:Y:S01]  /*6d50*/  FMNMX.FTZ R20, R24, R29, !PT ;  /* 0x0000001d18147209 */ /* 0x000fe20007810000 */
[----:B------:R-:W1:Y:S01]  /*6d60*/  I2F R45, R45 ;  /* 0x0000002d002d7306 */ /* 0x000e620000201400 */
[----:B------:R-:W-:Y:S02]  /*6d70*/  ISETP.GE.AND P2, PT, R37, R206, PT ;  /* 0x000000ce2500720c */ /* 0x000fe40003f46270 */
[----:B------:R-:W-:Y:S01]  /*6d80*/  FSEL R217, R36, -INF , !P0 ;  /* 0xff80000024d97808 */ /* 0x000fe20004000000 */
[----:B--2---:R-:W-:Y:S01]  /*6d90*/  FFMA.FTZ R18, R47, -UR24, R18 ;  /* 0x800000182f127c23 */ /* 0x004fe20008010012 */
[----:B------:R-:W-:Y:S02]  /*6da0*/  FMNMX.FTZ R16, R31, R16, !PT ;  /* 0x000000101f107209 */ /* 0x000fe40007810000 */
[----:B------:R-:W-:-:S02]  /*6db0*/  ISETP.GE.AND P0, PT, R4, R206, PT ;  /* 0x000000ce0400720c */ /* 0x000fc40003f06270 */
[----:B------:R-:W-:Y:S02]  /*6dc0*/  FSEL R25, R25, -INF , !P6 ;  /* 0xff80000019197808 */ /* 0x000fe40007000000 */
[----:B------:R-:W-:Y:S02]  /*6dd0*/  FMNMX.FTZ R20, R27, R20, !PT ;  /* 0x000000141b147209 */ /* 0x000fe40007810000 */
[-C--:B------:R-:W-:Y:S01]  /*6de0*/  ISETP.LT.OR P2, PT, R37, R207.reuse, P2 ;  /* 0x000000cf2500720c */ /* 0x080fe20001741670 */
[----:B------:R-:W-:Y:S01]  /*6df0*/  IMAD.IADD R37, R208, 0x1, -R4 ;  /* 0x00000001d0257824 */ /* 0x000fe200078e0a04 */
[----:B------:R-:W-:Y:S01]  /*6e00*/  FMNMX.FTZ R16, R23, R16, !PT ;  /* 0x0000001017107209 */ /* 0x000fe20007810000 */
[----:B-1----:R-:W-:Y:S01]  /*6e10*/  FFMA.FTZ R8, R45, -UR24, R8 ;  /* 0x800000182d087c23 */ /* 0x002fe20008010008 */
[----:B------:R-:W-:Y:S02]  /*6e20*/  ISETP.LT.OR P0, PT, R4, R207, P0 ;  /* 0x000000cf0400720c */ /* 0x000fe40000701670 */
[----:B------:R-:W-:-:S02]  /*6e30*/  FMNMX.FTZ R4, R25, R20, !PT ;  /* 0x0000001419047209 */ /* 0x000fc40007810000 */
[----:B------:R-:W-:Y:S02]  /*6e40*/  FMNMX.FTZ R16, R21, R16, !PT ;  /* 0x0000001015107209 */ /* 0x000fe40007810000 */
[----:B------:R-:W-:Y:S02]  /*6e50*/  FMNMX.FTZ R4, R15, R4, !PT ;  /* 0x000000040f047209 */ /* 0x000fe40007810000 */
[----:B------:R-:W-:Y:S02]  /*6e60*/  IABS R43, R43 ;  /* 0x0000002b002b7213 */ /* 0x000fe40000000000 */
[----:B------:R-:W-:Y:S02]  /*6e70*/  FMNMX.FTZ R16, R19, R16, !PT ;  /* 0x0000001013107209 */ /* 0x000fe40007810000 */
[----:B------:R-:W-:Y:S02]  /*6e80*/  FMNMX.FTZ R4, R13, R4, !PT ;  /* 0x000000040d047209 */ /* 0x000fe40007810000 */
[----:B------:R-:W-:Y:S01]  /*6e90*/  IABS R41, R41 ;  /* 0x0000002900297213 */ /* 0x000fe20000000000 */
[----:B------:R-:W1:Y:S01]  /*6ea0*/  I2F R43, R43 ;  /* 0x0000002b002b7306 */ /* 0x000e620000201400 */
[----:B------:R-:W-:-:S02]  /*6eb0*/  FMNMX.FTZ R16, R17, R16, !PT ;  /* 0x0000001011107209 */ /* 0x000fc40007810000 */
[C---:B------:R-:W-:Y:S02]  /*6ec0*/  ISETP.GE.AND P6, PT, R38.reuse, R206, PT ;  /* 0x000000ce2600720c */ /* 0x040fe40003fc6270 */
[----:B------:R-:W-:Y:S02]  /*6ed0*/  FMNMX.FTZ R4, R11, R4, !PT ;  /* 0x000000040b047209 */ /* 0x000fe40007810000 */
[----:B------:R-:W-:Y:S01]  /*6ee0*/  IABS R37, R37 ;  /* 0x0000002500257213 */ /* 0x000fe20000000000 */
[----:B------:R-:W2:Y:S01]  /*6ef0*/  I2F R41, R41 ;  /* 0x0000002900297306 */ /* 0x000ea20000201400 */
[----:B------:R-:W-:Y:S02]  /*6f00*/  FMNMX.FTZ R16, R223, R16, !PT ;  /* 0x00000010df107209 */ /* 0x000fe40007810000 */
[----:B------:R-:W-:Y:S02]  /*6f10*/  ISETP.LT.OR P6, PT, R38, R207, P6 ;  /* 0x000000cf2600720c */ /* 0x000fe400037c1670 */
[----:B------:R-:W-:-:S02]  /*6f20*/  IABS R39, R39 ;  /* 0x0000002700277213 */ /* 0x000fc40000000000 */
[----:B------:R-:W-:Y:S01]  /*6f30*/  FMNMX.FTZ R4, R9, R4, !PT ;  /* 0x0000000409047209 */ /* 0x000fe20007810000 */
[----:B------:R-:W3:Y:S01]  /*6f40*/  I2F R37, R37 ;  /* 0x0000002500257306 */ /* 0x000ee20000201400 */
[----:B------:R-:W-:Y:S01]  /*6f50*/  FMNMX.FTZ R16, R163, R16, !PT ;  /* 0x00000010a3107209 */ /* 0x000fe20007810000 */
[----:B-1----:R-:W-:Y:S01]  /*6f60*/  FFMA.FTZ R12, R43, -UR24, R12 ;  /* 0x800000182b0c7c23 */ /* 0x002fe2000801000c */
[----:B------:R-:W-:Y:S02]  /*6f70*/  FSEL R169, R18, -INF , !P6 ;  /* 0xff80000012a97808 */ /* 0x000fe40007000000 */
[----:B------:R-:W-:Y:S02]  /*6f80*/  FMNMX.FTZ R4, R217, R4, !PT ;  /* 0x00000004d9047209 */ /* 0x000fe40007810000 */
[----:B------:R-:W-:Y:S01]  /*6f90*/  FMNMX.FTZ R16, R219, R16, !PT ;  /* 0x00000010db107209 */ /* 0x000fe20007810000 */
[----:B------:R-:W1:Y:S01]  /*6fa0*/  I2F R39, R39 ;  /* 0x0000002700277306 */ /* 0x000e620000201400 */
[----:B------:R-:W-:Y:S01]  /*6fb0*/  FSEL R215, R32, -INF , !P5 ;  /* 0xff80000020d77808 */ /* 0x000fe20006800000 */
[----:B--2---:R-:W-:Y:S01]  /*6fc0*/  FFMA.FTZ R10, R41, -UR24, R10 ;  /* 0x80000018290a7c23 */ /* 0x004fe2000801000a */
[----:B------:R-:W-:-:S02]  /*6fd0*/  FMNMX.FTZ R4, R169, R4, !PT ;  /* 0x00000004a9047209 */ /* 0x000fc40007810000 */
[----:B------:R-:W-:Y:S02]  /*6fe0*/  FMNMX.FTZ R16, R165, R16, !PT ;  /* 0x00000010a5107209 */ /* 0x000fe40007810000 */
[----:B------:R-:W-:Y:S01]  /*6ff0*/  FSEL R171, R8, -INF , !P3 ;  /* 0xff80000008ab7808 */ /* 0x000fe20005800000 */
[----:B---3--:R-:W-:Y:S01]  /*7000*/  FFMA.FTZ R14, R37, -UR24, R14 ;  /* 0x80000018250e7c23 */ /* 0x008fe2000801000e */
[C---:B------:R-:W-:Y:S02]  /*7010*/  ISETP.GE.AND P1, PT, R30.reuse, R206, PT ;  /* 0x000000ce1e00720c */ /* 0x040fe40003f26270 */
[----:B------:R-:W-:Y:S02]  /*7020*/  FMNMX.FTZ R8, R215, R4, !PT ;  /* 0x00000004d7087209 */ /* 0x000fe40007810000 */
[----:B------:R-:W-:Y:S02]  /*7030*/  FMNMX.FTZ R16, R213, R16, !PT ;  /* 0x00000010d5107209 */ /* 0x000fe40007810000 */
[----:B------:R-:W-:Y:S01]  /*7040*/  ISETP.LT.OR P1, PT, R30, R207, P1 ;  /* 0x000000cf1e00720c */ /* 0x000fe20000f21670 */
[----:B-1----:R-:W-:Y:S01]  /*7050*/  FFMA.FTZ R6, R39, -UR24, R6 ;  /* 0x8000001827067c23 */ /* 0x002fe20008010006 */
[----:B------:R-:W-:-:S02]  /*7060*/  FSEL R173, R12, -INF , !P2 ;  /* 0xff8000000cad7808 */ /* 0x000fc40005000000 */
[----:B------:R-:W-:Y:S02]  /*7070*/  FMNMX.FTZ R8, R171, R8, !PT ;  /* 0x00000008ab087209 */ /* 0x000fe40007810000 */
[----:B------:R-:W-:Y:S02]  /*7080*/  FMNMX.FTZ R16, R179, R16, !PT ;  /* 0x00000010b3107209 */ /* 0x000fe40007810000 */
        /* <DEDUP_REMOVED lines=19> */
[C---:B------:R-:W-:Y:S01]  /*71c0*/  FSETP.NEU.FTZ.AND P0, PT, R132.reuse, -INF , PT ;  /* 0xff8000008400780b */ /* 0x040fe20003f1d000 */
[----:B------:R-:W-:Y:S01]  /*71d0*/  FMUL.FTZ R140, R132, c[0x0][0x23c] ;  /* 0x00008f00848c7a20 */ /* 0x000fe20000410000 */
[----:B--2---:R-:W-:-:S04]  /*71e0*/  FMNMX.FTZ R3, R4, R3, !PT ;  /* 0x0000000304037209 */ /* 0x004fc80007810000 */
[----:B------:R-:W-:Y:S01]  /*71f0*/  FSEL R140, R140, RZ, P0 ;  /* 0x000000ff8c8c7208 */ /* 0x000fe20000000000 */
[----:B------:R-:W2:Y:S01]  /*7200*/  LDSM.16.MT88.4 R4, [R192+0x10000] ;  /* 0x01000000c004783b */ /* 0x000ea20000004200 */
        /* <DEDUP_REMOVED lines=15> */
[----:B------:R-:W3:Y:S01]  /*7300*/  MUFU.EX2 R156, R156 ;  /* 0x0000009c009c7308 */ /* 0x000ee20000000800 */
[--C-:B------:R-:W-:Y:S01]  /*7310*/  FFMA.FTZ R147, R11, c[0x0][0x23c], -R162.reuse ;  /* 0x00008f000b937a23 */ /* 0x100fe200000108a2 */
[----:B------:R-:W-:Y:S01]  /*7320*/  LDSM.16.MT88.4 R24, [R194+0xe800] ;  /* 0x00e80000c218783b */ /* 0x000fe20000004200 */
[----:B------:R-:W-:Y:S02]  /*7330*/  FFMA.FTZ R0, R9, c[0x0][0x23c], -R162 ;  /* 0x00008f0009007a23 */ /* 0x000fe400000108a2 */
[--C-:B------:R-:W-:Y:S01]  /*7340*/  FFMA.FTZ R153, R23, c[0x0][0x23c], -R140.reuse ;  /* 0x00008f0017997a23 */ /* 0x100fe2000001088c */
[----:B------:R-:W4:Y:S01]  /*7350*/  LDSM.16.MT88.4 R8, [R196+0xe800] ;  /* 0x00e80000c408783b */ /* 0x000f220000004200 */
[--C-:B------:R-:W-:Y:S01]  /*7360*/  FFMA.FTZ R150, R21, c[0x0][0x23c], -R140.reuse ;  /* 0x00008f0015967a23 */ /* 0x100fe2000001088c */
[----:B------:R-:W-:Y:S01]  /*7370*/  MUFU.EX2 R155, R155 ;  /* 0x0000009b009b7308 */ /* 0x000fe20000000800 */
[--C-:B------:R-:W-:Y:S01]  /*7380*/  FFMA.FTZ R149, R19, c[0x0][0x23c], -R140.reuse ;  /* 0x00008f0013957a23 */ /* 0x100fe2000001088c */
[----:B------:R-:W5:Y:S01]  /*7390*/  LDSM.16.MT88.4 R20, [R196+0xc800] ;  /* 0x00c80000c414783b */ /* 0x000f620000004200 */
[----:B------:R-:W-:-:S02]  /*73a0*/  FFMA.FTZ R146, R17, c[0x0][0x23c], -R140 ;  /* 0x00008f0011927a23 */ /* 0x000fc4000001088c */
[--C-:B------:R-:W-:Y:S01]  /*73b0*/  FFMA.FTZ R151, R15, c[0x0][0x23c], -R162.reuse ;  /* 0x00008f000f977a23 */ /* 0x100fe200000108a2 */
[----:B------:R-:W1:Y:S01]  /*73c0*/  LDSM.16.MT88.4 R16, [R193+0xe800] ;  /* 0x00e80000c110783b */ /* 0x000e620000004200 */
[----:B------:R-:W-:Y:S01]  /*73d0*/  FFMA.FTZ R2, R13, c[0x0][0x23c], -R162 ;  /* 0x00008f000d027a23 */ /* 0x000fe200000108a2 */
[----:B------:R-:W2:Y:S01]  /*73e0*/  MUFU.EX2 R152, R152 ;  /* 0x0000009800987308 */ /* 0x000ea20000000800 */
[----:B---3--:R-:W-:Y:S01]  /*73f0*/  F2FP.BF16.PACK_AB R96, R156, R161 ;  /* 0x000000a19c60723e */ /* 0x008fe200000010ff */
[----:B------:R-:W3:Y:S01]  /*7400*/  LDSM.16.MT88.4 R12, [R192+0xe800] ;  /* 0x00e80000c00c783b */ /* 0x000ee20000004200 */
        /* <DEDUP_REMOVED lines=9> */
[----:B--2---:R-:W-:Y:S01]  /*74a0*/  F2FP.BF16.PACK_AB R98, R152, R155 ;  /* 0x0000009b9862723e */ /* 0x004fe200000010ff */
        /* <DEDUP_REMOVED lines=9> */
[----:B------:R-:W2:Y:S01]  /*7540*/  MUFU.EX2 R148, R148 ;  /* 0x0000009400947308 */ /* 0x000ea20000000800 */
        /* <DEDUP_REMOVED lines=9> */
[----:B--2---:R-:W-:Y:S01]  /*75e0*/  F2FP.BF16.PACK_AB R99, R148, R159 ;  /* 0x0000009f9463723e */ /* 0x004fe200000010ff */
[----:B------:R-:W2:Y:S01]  /*75f0*/  MUFU.EX2 R150, R150 ;  /* 0x0000009600967308 */ /* 0x000ea20000000800 */
[----:B------:R-:W-:-:S04]  /*7600*/  FADD.FTZ R159, R159, R154 ;  /* 0x0000009a9f9f7221 */ /* 0x000fc80000010000 */
        /* <DEDUP_REMOVED lines=54> */
[----:B----4-:R-:W-:-:S03]  /*7970*/  F2FP.BF16.PACK_AB R7, R0, R147 ;  /* 0x000000930007723e */ /* 0x010fc600000010ff */
[----:B------:R-:W-:-:S04]  /*7980*/  FADD.FTZ R147, R147, R2 ;  /* 0x0000000293937221 */ /* 0x000fc80000010000 */
[----:B------:R-:W-:Y:S01]  /*7990*/  HMMA.16816.F32.BF16 R36, R4, R8, R36 ;  /* 0x000000080424723c */ /* 0x000fe20000041824 */
[----:B------:R-:W-:-:S07]  /*79a0*/  FADD.FTZ R147, R0, R147 ;  /* 0x0000009300937221 */ /* 0x000fce0000010000 */
[C---:B------:R-:W-:Y:S01]  /*79b0*/  HMMA.16816.F32.BF16 R40, R4.reuse, R10, R40 ;  /* 0x0000000a0428723c */ /* 0x040fe20000041828 */
[----:B------:R-:W1:Y:S07]  /*79c0*/  LDSM.16.MT88.4 R8, [R194+0x10800] ;  /* 0x01080000c208783b */ /* 0x000e6e0000004200 */
[C---:B-----5:R-:W-:Y:S08]  /*79d0*/  HMMA.16816.F32.BF16 R128, R4.reuse, R20, R128 ;  /* 0x000000140480723c */ /* 0x060ff00000041880 */
        /* <DEDUP_REMOVED lines=26> */
[C---:B----4-:R-:W-:Y:S08]  /*7b80*/  HMMA.16816.F32.BF16 R84, R4.reuse, R16, R84 ;  /* 0x000000100454723c */ /* 0x050ff00000041854 */
[C---:B------:R-:W-:Y:S01]  /*7b90*/  HMMA.16816.F32.BF16 R88, R4.reuse, R18, R88 ;  /* 0x000000120458723c */ /* 0x040fe20000041858 */
[----:B------:R-:W2:Y:S07]  /*7ba0*/  LDSM.16.MT88.4 R16, [R194+0xd000] ;  /* 0x00d00000c210783b */ /* 0x000eae0000004200 */
[C---:B---3--:R-:W-:Y:S08]  /*7bb0*/  HMMA.16816.F32.BF16 R92, R4.reuse, R12, R92 ;  /* 0x0000000c045c723c */ /* 0x048ff0000004185c */
        /* <DEDUP_REMOVED lines=175> */
.L_x_6829:
[----:B------:R-:W-:-:S05]  /*86b0*/  IMAD.MOV.U32 R11, RZ, RZ, c[0x0][0x1a0] ;  /* 0x00006800ff0b7624 */ /* 0x000fca00078e00ff */
[----:B------:R-:W-:-:S04]  /*86c0*/  LEA R11, -R11, RZ, 0x6 ;  /* 0x000000ff0b0b7211 */ /* 0x000fc800078e31ff */
[----:B------:R-:W-:Y:S02]  /*86d0*/  SHF.R.S32.HI R0, RZ, 0x1f, R11 ;  /* 0x0000001fff007819 */ /* 0x000fe4000001140b */
.L_x_6830:
        /* <DEDUP_REMOVED lines=53> */
[C---:B------:R-:W-:Y:S02]  /*8a30*/  IADD3 R5, P0, R7.reuse, UR23, RZ ;  /* 0x0000001707057c10 */ /* 0x040fe4000ff1e0ff */
[----:B------:R-:W-:Y:S01]  /*8a40*/  @!P3 LEA R20, P5, R7, R220, 0x1 ;  /* 0x000000dc0714b211 */ /* 0x000fe200078a08ff */
[----:B------:R-:W-:Y:S01]  /*8a50*/  @P2 STS.128 [R204+0xe800], RZ ;  /* 0x00e800ffcc002388 */ /* 0x000fe20000000c00 */
[----:B------:R-:W-:Y:S02]  /*8a60*/  @!P2 LEA.HI.X R11, R11, c[0x0][0x174], R6, 0x1, P4 ;  /* 0x00005d000b0baa11 */ /* 0x000fe400020f0c06 */
[----:B------:R-:W-:Y:S01]  /*8a70*/  @!P1 IADD3 R0, P4, R7, R144, RZ ;  /* 0x0000009007009210 */ /* 0x000fe20007f9e0ff */
[----:B------:R-:W-:Y:S01]  /*8a80*/  @!PT LDS RZ, [RZ] ;  /* 0x00000000fffff984 */ /* 0x000fe20000000800 */
[----:B------:R-:W-:Y:S01]  /*8a90*/  @!PT LDS RZ, [RZ] ;  /* 0x00000000fffff984 */ /* 0x000fe20000000800 */
[----:B------:R-:W-:Y:S01]  /*8aa0*/  @!PT LDS RZ, [RZ] ;  /* 0x00000000fffff984 */ /* 0x000fe20000000800 */
[----:B------:R3:W-:Y:S01]  /*8ab0*/  @!P2 LDGSTS.E.BYPASS.LTC128B.128 [R204+0xe800], [R14.64+0x80] ;  /* 0x0e8000800eccafae */ /* 0x0007e2000b901d46 */
[----:B------:R-:W-:-:S02]  /*8ac0*/  @!P3 LEA R24, P6, R5, R220, 0x1 ;  /* 0x000000dc0518b211 */ /* 0x000fc400078c08ff */
[C---:B------:R-:W-:Y:S01]  /*8ad0*/  IADD3.X R4, R2.reuse, UR22, RZ, P0, !PT ;  /* 0x0000001602047c10 */ /* 0x040fe200087fe4ff */
[----:B------:R-:W-:Y:S01]  /*8ae0*/  @P1 STS.128 [R204+0x10800], RZ ;  /* 0x010800ffcc001388 */ /* 0x000fe20000000c00 */
[-C--:B------:R-:W-:Y:S02]  /*8af0*/  @!P3 LEA.HI.X R21, R7, R221.reuse, R2, 0x1, P5 ;  /* 0x000000dd0715b211 */ /* 0x080fe400028f0c02 */
        /* <DEDUP_REMOVED lines=8> */
[----:B------:R-:W-:Y:S01]  /*8b80*/  @!P1 LEA R26, P4, R0, c[0x0][0x170], 0x1 ;  /* 0x00005c00001a9a11 */ /* 0x000fe200078808ff */
[----:B------:R-:W-:Y:S01]  /*8b90*/  @!P2 IMAD.X R7, R4, 0x1, R135, P5 ;  /* 0x000000010407a824 */ /* 0x000fe200028e0687 */
[----:B------:R-:W-:Y:S01]  /*8ba0*/  @!P2 LEA R32, P5, R6, c[0x0][0x170], 0x1 ;  /* 0x00005c000620aa11 */ /* 0x000fe200078a08ff */
[----:B------:R-:W-:Y:S01]  /*8bb0*/  @P3 STS.128 [R204+0xd000], RZ ;  /* 0x00d000ffcc003388 */ /* 0x000fe20000000c00 */
[----:B------:R-:W-:Y:S01]  /*8bc0*/  @!P1 LEA.HI.X R27, R0, c[0x0][0x174], R5, 0x1, P4 ;  /* 0x00005d00001b9a11 */ /* 0x000fe200020f0c05 */
[----:B------:R-:W-:Y:S01]  /*8bd0*/  @!P1 IMAD.X R135, R4, 0x1, R135, P0 ;  /* 0x0000000104879824 */ /* 0x000fe200000e0687 */
[----:B------:R-:W-:Y:S01]  /*8be0*/  @!P1 LEA R4, P0, R144, c[0x0][0x170], 0x1 ;  /* 0x00005c0090049a11 */ /* 0x000fe200078008ff */
[----:B------:R-:W-:Y:S01]  /*8bf0*/  @!PT LDS RZ, [RZ] ;  /* 0x00000000fffff984 */ /* 0x000fe20000000800 */
[----:B------:R-:W-:Y:S01]  /*8c00*/  @!PT LDS RZ, [RZ] ;  /* 0x00000000fffff984 */ /* 0x000fe20000000800 */
[----:B------:R-:W-:Y:S01]  /*8c10*/  @!PT LDS RZ, [RZ] ;  /* 0x00000000fffff984 */ /* 0x000fe20000000800 */
[----:B------:R5:W-:Y:S01]  /*8c20*/  @!P3 LDGSTS.E.BYPASS.LTC128B.128 [R204+0xd000], [R20.64] ;  /* 0x0d00000014ccbfae */ /* 0x000be2000b901d46 */
        /* <DEDUP_REMOVED lines=8> */
[----:B------:R4:W-:Y:S02]  /*8cb0*/  @!P2 LDGSTS.E.BYPASS.LTC128B.128 [R204+0xf000], [R10.64+0x80] ;  /* 0x0f0000800accafae */ /* 0x0009e4000b901d46 */
[C---:B------:R-:W-:Y:S01]  /*8cc0*/  IMAD.IADD R2, R211.reuse, 0x1, -R0 ;  /* 0x00000001d3027824 */ /* 0x040fe200078e0a00 */
[C---:B------:R-:W-:Y:S01]  /*8cd0*/  IADD3 R216, R0.reuse, 0x19, RZ ;  /* 0x0000001900d87810 */ /* 0x040fe20007ffe0ff */
[----:B------:R-:W-:Y:S01]  /*8ce0*/  @P1 STS.128 [R204+0x11000], RZ ;  /* 0x011000ffcc001388 */ /* 0x000fe20000000c00 */
[C---:B------:R-:W-:Y:S02]  /*8cf0*/  IADD3 R223, R0.reuse, 0x20, RZ ;  /* 0x0000002000df7810 */ /* 0x040fe40007ffe0ff */
[----:B------:R-:W-:Y:S01]  /*8d00*/  IABS R2, R2 ;  /* 0x0000000200027213 */ /* 0x000fe20000000000 */
[----:B------:R-:W-:Y:S01]  /*8d10*/  @!PT LDS RZ, [RZ] ;  /* 0x00000000fffff984 */ /* 0x000fe20000000800 */
[----:B------:R-:W-:Y:S01]  /*8d20*/  @!PT LDS RZ, [RZ] ;  /* 0x00000000fffff984 */ /* 0x000fe20000000800 */
[----:B------:R-:W-:Y:S01]  /*8d30*/  @!PT LDS RZ, [RZ] ;  /* 0x00000000fffff984 */ /* 0x000fe20000000800 */
[----:B------:R1:W-:Y:S01]  /*8d40*/  @!P1 LDGSTS.E.BYPASS.LTC128B.128 [R204+0x11000], [R26.64+0x100] ;  /* 0x110001001acc9fae */ /* 0x0003e2000b901d46 */
[C---:B------:R-:W-:Y:S01]  /*8d50*/  IADD3 R226, R0.reuse, 0x28, RZ ;  /* 0x0000002800e27810 */ /* 0x040fe20007ffe0ff */
[----:B------:R-:W-:Y:S01]  /*8d60*/  IMAD.IADD R225, R211, 0x1, -R223 ;  /* 0x00000001d3e17824 */ /* 0x000fe200078e0adf */
[C---:B------:R-:W-:Y:S01]  /*8d70*/  IADD3 R228, R0.reuse, 0x29, RZ ;  /* 0x0000002900e47810 */ /* 0x040fe20007ffe0ff */
[----:B------:R-:W-:Y:S01]  /*8d80*/  @P3 STS.128 [R204+0xd800], RZ ;  /* 0x00d800ffcc003388 */ /* 0x000fe20000000c00 */
[----:B------:R-:W-:Y:S01]  /*8d90*/  IMAD.MOV.U32 R135, RZ, RZ, R2 ;  /* 0x000000ffff877224 */ /* 0x000fe200078e0002 */
[----:B------:R-:W-:-:S02]  /*8da0*/  IADD3 R2, R0, 0x1, RZ ;  /* 0x0000000100027810 */ /* 0x000fc40007ffe0ff */
[----:B------:R-:W-:Y:S01]  /*8db0*/  @!PT LDS RZ, [RZ] ;  /* 0x00000000fffff984 */ /* 0x000fe20000000800 */
[----:B------:R-:W-:Y:S01]  /*8dc0*/  @!PT LDS RZ, [RZ] ;  /* 0x00000000fffff984 */ /* 0x000fe20000000800 */
[----:B------:R-:W-:Y:S01]  /*8dd0*/  @!PT LDS RZ, [RZ] ;  /* 0x00000000fffff984 */ /* 0x000fe20000000800 */
[----:B------:R1:W-:Y:S01]  /*8de0*/  @!P3 LDGSTS.E.BYPASS.LTC128B.128 [R204+0xd800], [R24.64] ;  /* 0x0d80000018ccbfae */ /* 0x0003e2000b901d46 */
[----:B------:R-:W-:Y:S01]  /*8df0*/  IMAD.IADD R233, R208, 0x1, -R228 ;  /* 0x00000001d0e97824 */ /* 0x000fe200078e0ae4 */
[C---:B------:R-:W-:Y:S01]  /*8e00*/  ISETP.GE.AND P4, PT, R0.reuse, R209, PT ;  /* 0x000000d10000720c */ /* 0x040fe20003f86270 */
[----:B------:R-:W-:Y:S01]  /*8e10*/  I2F R135, R135 ;  /* 0x0000008700877306 */ /* 0x000fe20000201400 */
[----:B------:R-:W-:Y:S01]  /*8e20*/  @P2 STS.128 [R204+0xf800], RZ ;  /* 0x00f800ffcc002388 */ /* 0x000fe20000000c00 */
[C---:B------:R-:W-:Y:S02]  /*8e30*/  ISETP.GE.AND P5, PT, R0.reuse, R206, PT ;  /* 0x000000ce0000720c */ /* 0x040fe40003fa6270 */
[----:B------:R-:W-:Y:S01]  /*8e40*/  IABS R233, R233 ;  /* 0x000000e900e97213 */ /* 0x000fe20000000000 */
[----:B------:R-:W-:Y:S01]  /*8e50*/  @!PT LDS RZ, [RZ] ;  /* 0x00000000fffff984 */ /* 0x000fe20000000800 */
[----:B------:R-:W-:Y:S01]  /*8e60*/  @!PT LDS RZ, [RZ] ;  /* 0x00000000fffff984 */ /* 0x000fe20000000800 */
[----:B------:R-:W-:Y:S01]  /*8e70*/  @!PT LDS RZ, [RZ] ;  /* 0x00000000fffff984 */ /* 0x000fe20000000800 */
[----:B------:R1:W-:Y:S01]  /*8e80*/  @!P2 LDGSTS.E.BYPASS.LTC128B.128 [R204+0xf800], [R32.64+0x80] ;  /* 0x0f80008020ccafae */ /* 0x0003e2000b901d46 */
[C---:B------:R-:W-:Y:S02]  /*8e90*/  IADD3 R222, R0.reuse, 0x21, RZ ;  /* 0x0000002100de7810 */ /* 0x040fe40007ffe0ff */
[C---:B------:R-:W-:Y:S01]  /*8ea0*/  ISETP.LT.OR P4, PT, R0.reuse, R210, P4 ;  /* 0x000000d20000720c */ /* 0x040fe20002781670 */
[----:B------:R-:W-:Y:S01]  /*8eb0*/  @P1 STS.128 [R204+0x11800], RZ ;  /* 0x011800ffcc001388 */ /* 0x000fe20000000c00 */
[----:B------:R-:W-:Y:S01]  /*8ec0*/  ISETP.LT.OR P5, PT, R0, R207, P5 ;  /* 0x000000cf0000720c */ /* 0x000fe20002fa1670 */
[--C-:B------:R-:W-:Y:S01]  /*8ed0*/  IMAD.IADD R227, R211, 0x1, -R222.reuse ;  /* 0x00000001d3e37824 */ /* 0x100fe200078e0ade */
[C---:B------:R-:W-:Y:S01]  /*8ee0*/  ISETP.GE.AND P6, PT, R2.reuse, R209, PT ;  /* 0x000000d10200720c */ /* 0x040fe20003fc6270 */
[----:B------:R-:W-:Y:S01]  /*8ef0*/  @!PT LDS RZ, [RZ] ;  /* 0x00000000fffff984 */ /* 0x000fe20000000800 */
[----:B------:R-:W-:Y:S01]  /*8f00*/  @!PT LDS RZ, [RZ] ;  /* 0x00000000fffff984 */ /* 0x000fe20000000800 */
[----:B------:R-:W-:Y:S01]  /*8f10*/  @!PT LDS RZ, [RZ] ;  /* 0x00000000fffff984 */ /* 0x000fe20000000800 */
[----:B------:R1:W-:Y:S01]  /*8f20*/  @!P1 LDGSTS.E.BYPASS.LTC128B.128 [R204+0x11800], [R4.64+0x100] ;  /* 0x1180010004cc9fae */ /* 0x0003e2000b901d46 */
[----:B------:R-:W-:Y:S01]  /*8f30*/  ISETP.GE.AND P0, PT, R2, R206, PT ;  /* 0x000000ce0200720c */ /* 0x000fe20003f06270 */
[----:B------:R-:W-:Y:S01]  /*8f40*/  IMAD.IADD R230, R208, 0x1, -R222 ;  /* 0x00000001d0e67824 */ /* 0x000fe200078e0ade */
[C---:B------:R-:W-:Y:S01]  /*8f50*/  ISETP.LT.OR P6, PT, R2.reuse, R210, P6 ;  /* 0x000000d20200720c */ /* 0x040fe200037c1670 */
[----:B------:R-:W-:Y:S01]  /*8f60*/  LDSM.16.M88.4 R164, [R202] ;  /* 0x00000000caa4783b */ /* 0x000fe20000000200 */
[----:B------:R-:W-:-:S02]  /*8f70*/  ISETP.LT.OR P0, PT, R2, R207, P0 ;  /* 0x000000cf0200720c */ /* 0x000fc40000701670 */
[----:B------:R-:W-:Y:S01]  /*8f80*/  IABS R225, R225 ;  /* 0x000000e100e17213 */ /* 0x000fe20000000000 */
[----:B------:R-:W1:Y:S01]  /*8f90*/  LDSM.16.M88.4 R28, [R201+0x6800] ;  /* 0x00680000c91c783b */ /* 0x000e620000000200 */
[----:B------:R-:W-:Y:S02]  /*8fa0*/  IABS R227, R227 ;  /* 0x000000e300e37213 */ /* 0x000fe40000000000 */
[----:B------:R-:W-:Y:S01]  /*8fb0*/  IABS R230, R230 ;  /* 0x000000e600e67213 */ /* 0x000fe20000000000 */
[----:B------:R-:W1:Y:S01]  /*8fc0*/  LDSM.16.M88.4 R136, [R201+0x6000] ;  /* 0x00600000c988783b */ /* 0x000e620000000200 */
[----:B------:R-:W-:Y:S03]  /*8fd0*/  I2F R225, R225 ;  /* 0x000000e100e17306 */ /* 0x000fe60000201400 */
[----:B-----5:R-:W5:Y:S04]  /*8fe0*/  LDSM.16.M88.4 R20, [R201+0x7000] ;  /* 0x00700000c914783b */ /* 0x020f680000000200 */
[----:B------:R-:W-:Y:S01]  /*8ff0*/  LDSM.16.M88.4 R176, [R200] ;  /* 0x00000000c8b0783b */ /* 0x000fe20000000200 */
[----:B------:R-:W-:Y:S03]  /*9000*/  I2F R227, R227 ;  /* 0x000000e300e37306 */ /* 0x000fe60000201400 */
[----:B----4-:R-:W4:Y:S04]  /*9010*/  LDSM.16.M88.4 R8, [R191] ;  /* 0x00000000bf08783b */ /* 0x010f280000000200 */
[----:B--2---:R-:W2:Y:S01]  /*9020*/  LDSM.16.M88.4 R16, [R201+0x7800] ;  /* 0x00780000c910783b */ /* 0x004ea20000000200 */
[----:B------:R-:W-:Y:S03]  /*9030*/  I2F R230, R230 ;  /* 0x000000e600e67306 */ /* 0x000fe60000201400 */
[----:B---3--:R-:W3:Y:S04]  /*9040*/  LDSM.16.M88.4 R12, [R199] ;  /* 0x00000000c70c783b */ /* 0x008ee80000000200 */
[----:B-1----:R-:W1:Y:S04]  /*9050*/  LDSM.16.M88.4 R4, [R190] ;  /* 0x00000000be04783b */ /* 0x002e680000000200 */
[----:B------:R-:W-:Y:S04]  /*9060*/  LDSM.16.M88.4 R160, [R198] ;  /* 0x00000000c6a0783b */ /* 0x000fe80000000200 */
[----:B------:R-:W1:Y:S01]  /*9070*/  LDSM.16.M88.4 R152, [R195+0x6800] ;  /* 0x00680000c398783b */ /* 0x000e620000000200 */
[C---:B------:R-:W-:Y:S03]  /*9080*/  HMMA.16816.F32.BF16 R32, R164.reuse, R28, RZ ;  /* 0x0000001ca420723c */ /* 0x040fe600000418ff */
[----:B------:R-:W1:Y:S04]  /*9090*/  LDSM.16.M88.4 R172, [R189] ;  /* 0x00000000bdac783b */ /* 0x000e680000000200 */
[----:B------:R-:W1:Y:S01]  /*90a0*/  LDSM.16.M88.4 R156, [R195+0x6000] ;  /* 0x00600000c39c783b */ /* 0x000e620000000200 */
[C---:B------:R-:W-:Y:S03]  /*90b0*/  HMMA.16816.F32.BF16 R28, R164.reuse, R30, RZ ;  /* 0x0000001ea41c723c */ /* 0x040fe600000418ff */
[----:B------:R-:W1:Y:S04]  /*90c0*/  LDSM.16.M88.4 R148, [R195+0x7000] ;  /* 0x00700000c394783b */ /* 0x000e680000000200 */
[----:B------:R-:W-:Y:S01]  /*90d0*/  LDSM.16.M88.4 R144, [R195+0x7800] ;  /* 0x00780000c390783b */ /* 0x000fe20000000200 */
[C---:B------:R-:W-:Y:S03]  /*90e0*/  HMMA.16816.F32.BF16 R140, R164.reuse, R136, RZ ;  /* 0x00000088a48c723c */ /* 0x040fe600000418ff */
[----:B------:R-:W0:Y:S05]  /*90f0*/  LDGDEPBAR ;  /* 0x00000000000079af */ /* 0x000e2a0000000000 */
[C---:B-----5:R-:W-:Y:S08]  /*9100*/  HMMA.16816.F32.BF16 R24, R164.reuse, R20, RZ ;  /* 0x00000014a418723c */ /* 0x060ff000000418ff */
[C---:B------:R-:W-:Y:S08]  /*9110*/  HMMA.16816.F32.BF16 R136, R164.reuse, R138, RZ ;  /* 0x0000008aa488723c */ /* 0x040ff000000418ff */
[----:B------:R-:W-:Y:S08]  /*9120*/  HMMA.16816.F32.BF16 R20, R164, R22, RZ ;  /* 0x00000016a414723c */ /* 0x000ff000000418ff */
[C---:B----4-:R-:W-:Y:S08]  /*9130*/  HMMA.16816.F32.BF16 R32, R176.reuse, R8, R32 ;  /* 0x00000008b020723c */ /* 0x050ff00000041820 */
[----:B------:R-:W-:Y:S01]  /*9140*/  HMMA.16816.F32.BF16 R28, R176, R10, R28 ;  /* 0x0000000ab01c723c */ /* 0x000fe2000004181c */
[----:B------:R-:W-:Y:S07]  /*9150*/  LDSM.16.M88.4 R8, [R188+0x800] ;  /* 0x00080000bc08783b */ /* 0x000fee0000000200 */
[C---:B--2---:R-:W-:Y:S08]  /*9160*/  HMMA.16816.F32.BF16 R168, R164.reuse, R16, RZ ;  /* 0x00000010a4a8723c */ /* 0x044ff000000418ff */
[----:B------:R-:W-:Y:S01]  /*9170*/  HMMA.16816.F32.BF16 R164, R164, R18, RZ ;  /* 0x00000012a4a4723c */ /* 0x000fe200000418ff */
[----:B------:R-:W2:Y:S07]  /*9180*/  LDSM.16.M88.4 R16, [R197] ;  /* 0x00000000c510783b */ /* 0x000eae0000000200 */
[C---:B---3--:R-:W-:Y:S08]  /*9190*/  HMMA.16816.F32.BF16 R140, R176.reuse, R12, R140 ;  /* 0x0000000cb08c723c */ /* 0x048ff0000004188c */
[C---:B------:R-:W-:Y:S01]  /*91a0*/  HMMA.16816.F32.BF16 R136, R176.reuse, R14, R136 ;  /* 0x0000000eb088723c */ /* 0x040fe20000041888 */
[----:B------:R-:W3:Y:S07]  /*91b0*/  LDSM.16.M88.4 R12, [R188] ;  /* 0x00000000bc0c783b */ /* 0x000eee0000000200 */
[C---:B-1----:R-:W-:Y:S08]  /*91c0*/  HMMA.16816.F32.BF16 R24, R176.reuse, R4, R24 ;  /* 0x00000004b018723c */ /* 0x042ff00000041818 */
[----:B------:R-:W-:Y:S01]  /*91d0*/  HMMA.16816.F32.BF16 R20, R176, R6, R20 ;  /* 0x00000006b014723c */ /* 0x000fe20000041814 */
[----:B------:R-:W1:Y:S07]  /*91e0*/  LDSM.16.M88.4 R4, [R188+0x1000] ;  /* 0x00100000bc04783b */ /* 0x000e6e0000000200 */
[C---:B------:R-:W-:Y:S08]  /*91f0*/  HMMA.16816.F32.BF16 R32, R160.reuse, R152, R32 ;  /* 0x00000098a020723c */ /* 0x040ff00000041820 */
[----:B------:R-:W-:Y:S01]  /*9200*/  HMMA.16816.F32.BF16 R28, R160, R154, R28 ;  /* 0x0000009aa01c723c */ /* 0x000fe2000004181c */
[----:B------:R-:W4:Y:S07]  /*9210*/  LDSM.16.M88.4 R152, [R188+0x1800] ;  /* 0x00180000bc98783b */ /* 0x000f2e0000000200 */
[C---:B------:R-:W-:Y:S08]  /*9220*/  HMMA.16816.F32.BF16 R168, R176.reuse, R172, R168 ;  /* 0x000000acb0a8723c */ /* 0x040ff000000418a8 */
[----:B------:R-:W-:Y:S01]  /*9230*/  HMMA.16816.F32.BF16 R164, R176, R174, R164 ;  /* 0x000000aeb0a4723c */ /* 0x000fe200000418a4 */
[----:B------:R-:W-:Y:S06]  /*9240*/  LDSM.16.M88.4 R172, [R184] ;  /* 0x00000000b8ac783b */ /* 0x000fec0000000200 */
[C---:B------:R-:W-:Y:S01]  /*9250*/  IADD3 R178, R0.reuse, 0x18, RZ ;  /* 0x0000001800b27810 */ /* 0x040fe20007ffe0ff */
[C---:B------:R-:W-:Y:S08]  /*9260*/  HMMA.16816.F32.BF16 R140, R160.reuse, R156, R140 ;  /* 0x0000009ca08c723c */ /* 0x040ff0000004188c */
[C---:B------:R-:W-:Y:S01]  /*9270*/  HMMA.16816.F32.BF16 R136, R160.reuse, R158, R136 ;  /* 0x0000009ea088723c */ /* 0x040fe20000041888 */
[----:B------:R-:W-:Y:S07]  /*9280*/  LDSM.16.M88.4 R156, [R202+0x2000] ;  /* 0x00200000ca9c783b */ /* 0x000fee0000000200 */
[C---:B------:R-:W-:Y:S08]  /*9290*/  HMMA.16816.F32.BF16 R24, R160.reuse, R148, R24 ;  /* 0x00000094a018723c */ /* 0x040ff00000041818 */
[----:B------:R-:W-:Y:S01]  /*92a0*/  HMMA.16816.F32.BF16 R20, R160, R150, R20 ;  /* 0x00000096a014723c */ /* 0x000fe20000041814 */
[----:B------:R-:W5:Y:S07]  /*92b0*/  LDSM.16.M88.4 R148, [R201+0x8000] ;  /* 0x00800000c994783b */ /* 0x000f6e0000000200 */
[C---:B--2---:R-:W-:Y:S08]  /*92c0*/  HMMA.16816.F32.BF16 R32, R16.reuse, R8, R32 ;  /* 0x000000081020723c */ /* 0x044ff00000041820 */
[----:B------:R-:W-:Y:S01]  /*92d0*/  HMMA.16816.F32.BF16 R28, R16, R10, R28 ;  /* 0x0000000a101c723c */ /* 0x000fe2000004181c */
[----:B------:R-:W2:Y:S07]  /*92e0*/  LDSM.16.M88.4 R8, [R201+0x8800] ;  /* 0x00880000c908783b */ /* 0x000eae0000000200 */
[C---:B------:R-:W-:Y:S08]  /*92f0*/  HMMA.16816.F32.BF16 R168, R160.reuse, R144, R168 ;  /* 0x00000090a0a8723c */ /* 0x040ff000000418a8 */
[----:B------:R-:W-:Y:S01]  /*9300*/  HMMA.16816.F32.BF16 R164, R160, R146, R164 ;  /* 0x00000092a0a4723c */ /* 0x000fe200000418a4 */
[----:B------:R-:W-:Y:S04]  /*9310*/  LDSM.16.M88.4 R144, [R200+0x2000] ;  /* 0x00200000c890783b */ /* 0x000fe80000000200 */
[----:B------:R-:W-:Y:S03]  /*9320*/  LDSM.16.M88.4 R160, [R201+0x9800] ;  /* 0x00980000c9a0783b */ /* 0x000fe60000000200 */
[C---:B---3--:R-:W-:Y:S08]  /*9330*/  HMMA.16816.F32.BF16 R140, R16.reuse, R12, R140 ;  /* 0x0000000c108c723c */ /* 0x048ff0000004188c */
[C---:B------:R-:W-:Y:S01]  /*9340*/  HMMA.16816.F32.BF16 R136, R16.reuse, R14, R136 ;  /* 0x0000000e1088723c */ /* 0x040fe20000041888 */
[----:B------:R-:W-:Y:S07]  /*9350*/  LDSM.16.M88.4 R12, [R187] ;  /* 0x00000000bb0c783b */ /* 0x000fee0000000200 */
[C---:B-1----:R-:W-:Y:S08]  /*9360*/  HMMA.16816.F32.BF16 R24, R16.reuse, R4, R24 ;  /* 0x000000041018723c */ /* 0x042ff00000041818 */
[C---:B------:R-:W-:Y:S01]  /*9370*/  HMMA.16816.F32.BF16 R20, R16.reuse, R6, R20 ;  /* 0x000000061014723c */ /* 0x040fe20000041814 */
[----:B------:R-:W1:Y:S07]  /*9380*/  LDSM.16.M88.4 R4, [R201+0x9000] ;  /* 0x00900000c904783b */ /* 0x000e6e0000000200 */
[C---:B----4-:R-:W-:Y:S08]  /*9390*/  HMMA.16816.F32.BF16 R168, R16.reuse, R152, R168 ;  /* 0x0000009810a8723c */ /* 0x050ff000000418a8 */
[----:B------:R-:W-:Y:S01]  /*93a0*/  HMMA.16816.F32.BF16 R164, R16, R154, R164 ;  /* 0x0000009a10a4723c */ /* 0x000fe200000418a4 */
[----:B------:R-:W3:Y:S04]  /*93b0*/  LDSM.16.M88.4 R16, [R185] ;  /* 0x00000000b910783b */ /* 0x000ee80000000200 */
[----:B------:R-:W4:Y:S03]  /*93c0*/  LDSM.16.M88.4 R152, [R186] ;  /* 0x00000000ba98783b */ /* 0x000f260000000200 */
[C---:B-----5:R-:W-:Y:S08]  /*93d0*/  HMMA.16816.F32.BF16 R140, R156.reuse, R148, R140 ;  /* 0x000000949c8c723c */ /* 0x060ff0000004188c */
[C---:B------:R-:W-:Y:S08]  /*93e0*/  HMMA.16816.F32.BF16 R136, R156.reuse, R150, R136 ;  /* 0x000000969c88723c */ /* 0x040ff00000041888 */
[C---:B--2---:R-:W-:Y:S08]  /*93f0*/  HMMA.16816.F32.BF16 R32, R156.reuse, R8, R32 ;  /* 0x000000089c20723c */ /* 0x044ff00000041820 */
[C---:B------:R-:W-:Y:S01]  /*9400*/  HMMA.16816.F32.BF16 R148, R156.reuse, R10, R28 ;  /* 0x0000000a9c94723c */ /* 0x040fe2000004181c */
[----:B------:R-:W-:Y:S04]  /*9410*/  LDSM.16.M88.4 R28, [R198+0x2000] ;  /* 0x00200000c61c783b */ /* 0x000fe80000000200 */
[----:B------:R-:W2:Y:S03]  /*9420*/  LDSM.16.M88.4 R8, [R195+0x8000] ;  /* 0x00800000c308783b */ /* 0x000ea60000000200 */
[----:B-1----:R-:W-:Y:S08]  /*9430*/  HMMA.16816.F32.BF16 R24, R156, R4, R24 ;  /* 0x000000049c18723c */ /* 0x002ff00000041818 */
[C---:B------:R-:W-:Y:S08]  /*9440*/  HMMA.16816.F32.BF16 R140, R144.reuse, R12, R140 ;  /* 0x0000000c908c723c */ /* 0x040ff0000004188c */
[----:B------:R-:W-:Y:S01]  /*9450*/  HMMA.16816.F32.BF16 R136, R144, R14, R136 ;  /* 0x0000000e9088723c */ /* 0x000fe20000041888 */
[----:B------:R-:W1:Y:S07]  /*9460*/  LDSM.16.M88.4 R12, [R195+0x9000] ;  /* 0x00900000c30c783b */ /* 0x000e6e0000000200 */
[C---:B------:R-:W-:Y:S01]  /*9470*/  HMMA.16816.F32.BF16 R20, R156.reuse, R6, R20 ;  /* 0x000000069c14723c */ /* 0x040fe20000041814 */
[----:B------:R-:W5:Y:S07]  /*9480*/  LDSM.16.M88.4 R4, [R195+0x8800] ;  /* 0x00880000c304783b */ /* 0x000f6e0000000200 */
[C---:B------:R-:W-:Y:S08]  /*9490*/  HMMA.16816.F32.BF16 R168, R156.reuse, R160, R168 ;  /* 0x000000a09ca8723c */ /* 0x040ff000000418a8 */
[----:B------:R-:W-:Y:S01]  /*94a0*/  HMMA.16816.F32.BF16 R164, R156, R162, R164 ;  /* 0x000000a29ca4723c */ /* 0x000fe200000418a4 */
[----:B------:R-:W1:Y:S07]  /*94b0*/  LDSM.16.M88.4 R160, [R195+0x9800] ;  /* 0x00980000c3a0783b */ /* 0x000e6e0000000200 */
[C---:B---3--:R-:W-:Y:S01]  /*94c0*/  HMMA.16816.F32.BF16 R156, R144.reuse, R16, R24 ;  /* 0x00000010909c723c */ /* 0x048fe20000041818 */
[----:B------:R-:W-:Y:S07]  /*94d0*/  LDSM.16.M88.4 R24, [R188+0x2000] ;  /* 0x00200000bc18783b */ /* 0x000fee0000000200 */
[C---:B----4-:R-:W-:Y:S08]  /*94e0*/  HMMA.16816.F32.BF16 R32, R144.reuse, R152, R32 ;  /* 0x000000989020723c */ /* 0x050ff00000041820 */
[----:B------:R-:W-:Y:S01]  /*94f0*/  HMMA.16816.F32.BF16 R148, R144, R154, R148 ;  /* 0x0000009a9094723c */ /* 0x000fe20000041894 */
[----:B------:R-:W-:Y:S07]  /*9500*/  LDSM.16.M88.4 R152, [R197+0x2000] ;  /* 0x00200000c598783b */ /* 0x000fee0000000200 */
[C---:B--2---:R-:W-:Y:S08]  /*9510*/  HMMA.16816.F32.BF16 R140, R28.reuse, R8, R140 ;  /* 0x000000081c8c723c */ /* 0x044ff0000004188c */
[----:B------:R-:W-:Y:S01]  /*9520*/  HMMA.16816.F32.BF16 R136, R28, R10, R136 ;  /* 0x0000000a1c88723c */ /* 0x000fe20000041888 */
[----:B------:R-:W2:Y:S07]  /*9530*/  LDSM.16.M88.4 R8, [R188+0x3000] ;  /* 0x00300000bc08783b */ /* 0x000eae0000000200 */
[C---:B------:R-:W-:Y:S01]  /*9540*/  HMMA.16816.F32.BF16 R20, R144.reuse, R18, R20 ;  /* 0x000000129014723c */ /* 0x040fe20000041814 */
[----:B------:R-:W3:Y:S07]  /*9550*/  LDSM.16.M88.4 R16, [R188+0x2800] ;  /* 0x00280000bc10783b */ /* 0x000eee0000000200 */
[C---:B------:R-:W-:Y:S07]  /*9560*/  HMMA.16816.F32.BF16 R168, R144.reuse, R172, R168 ;  /* 0x000000ac90a8723c */ /* 0x040fee00000418a8 */
[C---:B------:R-:W-:Y:S01]  /*9570*/  IADD3 R172, R0.reuse, 0x10, RZ ;  /* 0x0000001000ac7810 */ /* 0x040fe20007ffe0ff */
[----:B------:R-:W-:Y:S01]  /*9580*/  HMMA.16816.F32.BF16 R164, R144, R174, R164 ;  /* 0x000000ae90a4723c */ /* 0x000fe200000418a4 */
[----:B------:R-:W-:Y:S06]  /*9590*/  LDSM.16.M88.4 R144, [R197+0x4000] ;  /* 0x00400000c590783b */ /* 0x000fec0000000200 */
[----:B------:R-:W-:Y:S01]  /*95a0*/  IADD3 R174, R0, 0x11, RZ ;  /* 0x0000001100ae7810 */ /* 0x000fe20007ffe0ff */
[----:B-1----:R-:W-:Y:S01]  /*95b0*/  HMMA.16816.F32.BF16 R156, R28, R12, R156 ;  /* 0x0000000c1c9c723c */ /* 0x002fe2000004189c */
[----:B------:R-:W-:-:S05]  /*95c0*/  IMAD.IADD R175, R208, 0x1, -R172 ;  /* 0x00000001d0af7824 */ /* 0x000fca00078e0aac */
[----:B------:R-:W-:Y:S02]  /*95d0*/  IABS R175, R175 ;  /* 0x000000af00af7213 */ /* 0x000fe40000000000 */
[C---:B-----5:R-:W-:Y:S04]  /*95e0*/  HMMA.16816.F32.BF16 R32, R28.reuse, R4, R32 ;  /* 0x000000041c20723c */ /* 0x060fe80000041820 */
[----:B------:R-:W-:Y:S04]  /*95f0*/  I2F R175, R175 ;  /* 0x000000af00af7306 */ /* 0x000fe80000201400 */
[C---:B------:R-:W-:Y:S01]  /*9600*/  HMMA.16816.F32.BF16 R148, R28.reuse, R6, R148 ;  /* 0x000000061c94723c */ /* 0x040fe20000041894 */
[----:B------:R-:W1:Y:S07]  /*9610*/  LDSM.16.M88.4 R4, [R188+0x3800] ;  /* 0x00380000bc04783b */ /* 0x000e6e0000000200 */
[C---:B------:R-:W-:Y:S01]  /*9620*/  HMMA.16816.F32.BF16 R20, R28.reuse, R14, R20 ;  /* 0x0000000e1c14723c */ /* 0x040fe20000041814 */
[----:B------:R-:W-:Y:S07]  /*9630*/  LDSM.16.M88.4 R12, [R201+0xa000] ;  /* 0x00a00000c90c783b */ /* 0x000fee0000000200 */
[C---:B------:R-:W-:Y:S08]  /*9640*/  HMMA.16816.F32.BF16 R168, R28.reuse, R160, R168 ;  /* 0x000000a01ca8723c */ /* 0x040ff000000418a8 */
[----:B------:R-:W-:Y:S07]  /*9650*/  HMMA.16816.F32.BF16 R164, R28, R162, R164 ;  /* 0x000000a21ca4723c */ /* 0x000fee00000418a4 */
[----:B------:R-:W-:Y:S01]  /*9660*/  IADD3 R162, R0, 0x8, RZ ;  /* 0x0000000800a27810 */ /* 0x000fe20007ffe0ff */
[----:B--2---:R-:W-:Y:S01]  /*9670*/  HMMA.16816.F32.BF16 R156, R152, R8, R156 ;  /* 0x00000008989c723c */ /* 0x004fe2000004189c */
[----:B------:R-:W-:-:S02]  /*9680*/  IMAD.IADD R28, R211, 0x1, -R174 ;  /* 0x00000001d31c7824 */ /* 0x000fc400078e0aae */
[----:B------:R-:W-:-:S03]  /*9690*/  IMAD.IADD R29, R211, 0x1, -R178 ;  /* 0x00000001d31d7824 */ /* 0x000fc600078e0ab2 */
[----:B------:R-:W-:Y:S01]  /*96a0*/  IABS R28, R28 ;  /* 0x0000001c001c7213 */ /* 0x000fe20000000000 */
[--C-:B------:R-:W-:Y:S01]  /*96b0*/  IMAD.IADD R8, R211, 0x1, -R2.reuse ;  /* 0x00000001d3087824 */ /* 0x100fe200078e0a02 */
[----:B------:R-:W-:Y:S01]  /*96c0*/  HMMA.16816.F32.BF16 R140, R152, R24, R140 ;  /* 0x00000018988c723c */ /* 0x000fe2000004188c */
[----:B------:R-:W-:Y:S02]  /*96d0*/  IMAD.IADD R9, R208, 0x1, -R2 ;  /* 0x00000001d0097824 */ /* 0x000fe400078e0a02 */
[----:B------:R-:W-:Y:S01]  /*96e0*/  IMAD.MOV.U32 R176, RZ, RZ, R28 ;  /* 0x000000ffffb07224 */ /* 0x000fe200078e001c */
[----:B------:R-:W-:-:S04]  /*96f0*/  IABS R8, R8 ;  /* 0x0000000800087213 */ /* 0x000fc80000000000 */
[C---:B------:R-:W-:Y:S01]  /*9700*/  HMMA.16816.F32.BF16 R136, R152.reuse, R26, R136 ;  /* 0x0000001a9888723c */ /* 0x040fe20000041888 */
[----:B------:R-:W2:Y:S01]  /*9710*/  LDSM.16.M88.4 R24, [R202+0x4000] ;  /* 0x00400000ca18783b */ /* 0x000ea20000000200 */
[----:B------:R-:W-:Y:S01]  /*9720*/  IMAD.MOV.U32 R161, RZ, RZ, R8 ;  /* 0x000000ffffa17224 */ /* 0x000fe200078e0008 */
[----:B------:R-:W-:Y:S01]  /*9730*/  IABS R8, R9 ;  /* 0x0000000900087213 */ /* 0x000fe20000000000 */
[----:B------:R-:W-:Y:S04]  /*9740*/  I2F R176, R176 ;  /* 0x000000b000b07306 */ /* 0x000fe80000201400 */
[C---:B---3--:R-:W-:Y:S01]  /*9750*/  HMMA.16816.F32.BF16 R32, R152.reuse, R16, R32 ;  /* 0x000000109820723c */ /* 0x048fe20000041820 */
[----:B------:R-:W-:Y:S02]  /*9760*/  IMAD.MOV.U32 R163, RZ, RZ, R8 ;  /* 0x000000ffffa37224 */ /* 0x000fe400078e0008 */
[C---:B------:R-:W-:Y:S01]  /*9770*/  IMAD.IADD R8, R208.reuse, 0x1, -R162 ;  /* 0x00000001d0087824 */ /* 0x040fe200078e0aa2 */
[----:B------:R-:W-:Y:S03]  /*9780*/  I2F R161, R161 ;  /* 0x000000a100a17306 */ /* 0x000fe60000201400 */
[----:B------:R-:W-:Y:S01]  /*9790*/  IMAD.IADD R16, R208, 0x1, -R0 ;  /* 0x00000001d0107824 */ /* 0x000fe200078e0a00 */
[----:B------:R-:W-:Y:S01]  /*97a0*/  HMMA.16816.F32.BF16 R148, R152, R18, R148 ;  /* 0x000000129894723c */ /* 0x000fe20000041894 */
[----:B------:R-:W-:-:S03]  /*97b0*/  IABS R8, R8 ;  /* 0x0000000800087213 */ /* 0x000fc60000000000 */
[----:B------:R-:W-:Y:S01]  /*97c0*/  IABS R16, R16 ;  /* 0x0000001000107213 */ /* 0x000fe20000000000 */
[----:B------:R-:W-:Y:S03]  /*97d0*/  I2F R163, R163 ;  /* 0x000000a300a37306 */ /* 0x000fe60000201400 */
[C---:B------:R-:W-:Y:S01]  /*97e0*/  HMMA.16816.F32.BF16 R20, R152.reuse, R10, R20 ;  /* 0x0000000a9814723c */ /* 0x040fe20000041814 */
[----:B------:R-:W-:Y:S02]  /*97f0*/  IMAD.MOV.U32 R160, RZ, RZ, R16 ;  /* 0x000000ffffa07224 */ /* 0x000fe400078e0010 */
[----:B------:R-:W3:Y:S04]  /*9800*/  LDSM.16.M88.4 R16, [R201+0xa800] ;  /* 0x00a80000c910783b */ /* 0x000ee80000000200 */
[----:B------:R-:W-:Y:S01]  /*9810*/  I2F R160, R160 ;  /* 0x000000a000a07306 */ /* 0x000fe20000201400 */
[C---:B-1----:R-:W-:Y:S07]  /*9820*/  HMMA.16816.F32.BF16 R168, R152.reuse, R4, R168 ;  /* 0x0000000498a8723c */ /* 0x042fee00000418a8 */
[----:B------:R-:W-:Y:S01]  /*9830*/  IMAD.IADD R4, R211, 0x1, -R162 ;  /* 0x00000001d3047824 */ /* 0x000fe200078e0aa2 */
[----:B------:R-:W-:Y:S04]  /*9840*/  HMMA.16816.F32.BF16 R164, R152, R6, R164 ;  /* 0x0000000698a4723c */ /* 0x000fe800000418a4 */
[----:B------:R-:W-:-:S03]  /*9850*/  IABS R4, R4 ;  /* 0x0000000400047213 */ /* 0x000fc60000000000 */
[----:B------:R-:W-:Y:S01]  /*9860*/  IADD3 R152, R0, 0x9, RZ ;  /* 0x0000000900987810 */ /* 0x000fe20007ffe0ff */
[----:B------:R-:W-:Y:S01]  /*9870*/  IMAD.MOV.U32 R154, RZ, RZ, R8 ;  /* 0x000000ffff9a7224 */ /* 0x000fe200078e0008 */
[C---:B--2---:R-:W-:Y:S01]  /*9880*/  HMMA.16816.F32.BF16 R140, R24.reuse, R12, R140 ;  /* 0x0000000c188c723c */ /* 0x044fe2000004188c */
[----:B------:R-:W-:Y:S02]  /*9890*/  IMAD.MOV.U32 R153, RZ, RZ, R4 ;  /* 0x000000ffff997224 */ /* 0x000fe400078e0004 */
[C-C-:B------:R-:W-:Y:S01]  /*98a0*/  IMAD.IADD R9, R211.reuse, 0x1, -R152.reuse ;  /* 0x00000001d3097824 */ /* 0x140fe200078e0a98 */
[----:B------:R-:W1:Y:S01]  /*98b0*/  LDSM.16.M88.4 R4, [R201+0xb000] ;  /* 0x00b00000c904783b */ /* 0x000e620000000200 */
[----:B------:R-:W-:Y:S02]  /*98c0*/  I2F R154, R154 ;  /* 0x0000009a009a7306 */ /* 0x000fe40000201400 */
[C---:B------:R-:W-:Y:S01]  /*98d0*/  IMAD.IADD R12, R208.reuse, 0x1, -R152 ;  /* 0x00000001d00c7824 */ /* 0x040fe200078e0a98 */
[----:B------:R-:W-:Y:S01]  /*98e0*/  IABS R8, R9 ;  /* 0x0000000900087213 */ /* 0x000fe20000000000 */
[----:B------:R-:W-:Y:S01]  /*98f0*/  IMAD.IADD R13, R211, 0x1, -R172 ;  /* 0x00000001d30d7824 */ /* 0x000fe200078e0aac */
[C---:B------:R-:W-:Y:S02]  /*9900*/  HMMA.16816.F32.BF16 R136, R24.reuse, R14, R136 ;  /* 0x0000000e1888723c */ /* 0x040fe40000041888 */
[----:B------:R-:W-:Y:S01]  /*9910*/  IABS R12, R12 ;  /* 0x0000000c000c7213 */ /* 0x000fe20000000000 */
[----:B------:R-:W-:Y:S01]  /*9920*/  IMAD.MOV.U32 R155, RZ, RZ, R8 ;  /* 0x000000ffff9b7224 */ /* 0x000fe200078e0008 */
[----:B------:R-:W-:Y:S01]  /*9930*/  IABS R177, R13 ;  /* 0x0000000d00b17213 */ /* 0x000fe20000000000 */
[----:B------:R-:W2:Y:S01]  /*9940*/  LDSM.16.M88.4 R8, [R201+0xb800] ;  /* 0x00b80000c908783b */ /* 0x000ea20000000200 */
[----:B------:R4:W-:Y:S02]  /*9950*/  I2F R173, R12 ;  /* 0x0000000c00ad7306 */ /* 0x0009e40000201400 */
[C---:B---3--:R-:W-:Y:S06]  /*9960*/  HMMA.16816.F32.BF16 R32, R24.reuse, R16, R32 ;  /* 0x000000101820723c */ /* 0x048fec0000041820 */
[----:B------:R-:W-:Y:S02]  /*9970*/  I2F R153, R153 ;  /* 0x0000009900997306 */ /* 0x000fe40000201400 */
[C---:B------:R-:W-:Y:S01]  /*9980*/  HMMA.16816.F32.BF16 R148, R24.reuse, R18, R148 ;  /* 0x000000121894723c */ /* 0x040fe20000041894 */
[----:B------:R-:W-:Y:S04]  /*9990*/  LDSM.16.M88.4 R16, [R200+0x4000] ;  /* 0x00400000c810783b */ /* 0x000fe80000000200 */
[----:B----4-:R-:W3:Y:S01]  /*99a0*/  LDSM.16.M88.4 R12, [R183] ;  /* 0x00000000b70c783b */ /* 0x010ee20000000200 */
[----:B------:R-:W-:Y:S08]  /*99b0*/  I2F R177, R177 ;  /* 0x000000b100b17306 */ /* 0x000ff00000201400 */
[----:B------:R-:W-:Y:S01]  /*99c0*/  I2F R155, R155 ;  /* 0x0000009b009b7306 */ /* 0x000fe20000201400 */
[C---:B-1----:R-:W-:Y:S07]  /*99d0*/  HMMA.16816.F32.BF16 R156, R24.reuse, R4, R156 ;  /* 0x00000004189c723c */ /* 0x042fee000004189c */
[----:B------:R-:W-:Y:S01]  /*99e0*/  IMAD.IADD R4, R208, 0x1, -R174 ;  /* 0x00000001d0047824 */ /* 0x000fe200078e0aae */
[----:B------:R-:W-:Y:S04]  /*99f0*/  HMMA.16816.F32.BF16 R20, R24, R6, R20 ;  /* 0x000000061814723c */ /* 0x000fe80000041814 */
[----:B------:R-:W-:-:S02]  /*9a00*/  IABS R28, R4 ;  /* 0x00000004001c7213 */ /* 0x000fc40000000000 */
[----:B------:R-:W1:Y:S02]  /*9a10*/  LDSM.16.M88.4 R4, [R182] ;  /* 0x00000000b604783b */ /* 0x000e640000000200 */
[----:B--2---:R-:W-:Y:S01]  /*9a20*/  HMMA.16816.F32.BF16 R168, R24, R8, R168 ;  /* 0x0000000818a8723c */ /* 0x004fe200000418a8 */
[----:B------:R-:W-:Y:S01]  /*9a30*/  IMAD.MOV.U32 R179, RZ, RZ, R28 ;  /* 0x000000ffffb37224 */ /* 0x000fe200078e001c */
[----:B------:R-:W-:-:S04]  /*9a40*/  IABS R28, R29 ;  /* 0x0000001d001c7213 */ /* 0x000fc80000000000 */
[----:B------:R2:W-:Y:S01]  /*9a50*/  I2F R218, R28 ;  /* 0x0000001c00da7306 */ /* 0x0005e20000201400 */
[C---:B------:R-:W-:Y:S01]  /*9a60*/  IMAD.IADD R8, R208.reuse, 0x1, -R178 ;  /* 0x00000001d0087824 */ /* 0x040fe200078e0ab2 */
[----:B------:R-:W-:Y:S04]  /*9a70*/  HMMA.16816.F32.BF16 R164, R24, R10, R164 ;  /* 0x0000000a18a4723c */ /* 0x000fe800000418a4 */
[----:B------:R-:W-:Y:S02]  /*9a80*/  IABS R8, R8 ;  /* 0x0000000800087213 */ /* 0x000fe40000000000 */
[----:B------:R-:W-:Y:S01]  /*9a90*/  I2F R179, R179 ;  /* 0x000000b300b37306 */ /* 0x000fe20000201400 */
[--C-:B------:R-:W-:Y:S01]  /*9aa0*/  IMAD.IADD R24, R208, 0x1, -R216.reuse ;  /* 0x00000001d0187824 */ /* 0x100fe200078e0ad8 */
[----:B---3--:R-:W-:Y:S01]  /*9ab0*/  HMMA.16816.F32.BF16 R140, R16, R12, R140 ;  /* 0x0000000c108c723c */ /* 0x008fe2000004188c */
[----:B------:R-:W-:-:S03]  /*9ac0*/  IMAD.IADD R25, R211, 0x1, -R216 ;  /* 0x00000001d3197824 */ /* 0x000fc600078e0ad8 */
[----:B------:R-:W-:Y:S01]  /*9ad0*/  IABS R224, R24 ;  /* 0x0000001800e07213 */ /* 0x000fe20000000000 */
[----:B------:R-:W-:Y:S01]  /*9ae0*/  IMAD.IADD R24, R208, 0x1, -R223 ;  /* 0x00000001d0187824 */ /* 0x000fe200078e0adf */
[----:B------:R3:W-:Y:S01]  /*9af0*/  I2F R221, R8 ;  /* 0x0000000800dd7306 */ /* 0x0007e20000201400 */
[----:B------:R-:W-:Y:S01]  /*9b00*/  IABS R25, R25 ;  /* 0x0000001900197213 */ /* 0x000fe20000000000 */
[----:B------:R-:W-:Y:S01]  /*9b10*/  HMMA.16816.F32.BF16 R136, R16, R14, R136 ;  /* 0x0000000e1088723c */ /* 0x000fe20000041888 */
[----:B------:R-:W4:Y:S01]  /*9b20*/  LDSM.16.M88.4 R12, [R180] ;  /* 0x00000000b40c783b */ /* 0x000f220000000200 */
[----:B------:R-:W-:Y:S01]  /*9b30*/  IABS R229, R24 ;  /* 0x0000001800e57213 */ /* 0x000fe20000000000 */
[----:B--2---:R-:W-:-:S03]  /*9b40*/  IMAD.IADD R28, R211, 0x1, -R226 ;  /* 0x00000001d31c7824 */ /* 0x004fc600078e0ae2 */
[----:B------:R2:W-:Y:S02]  /*9b50*/  I2F R220, R25 ;  /* 0x0000001900dc7306 */ /* 0x0005e40000201400 */
[----:B------:R-:W-:Y:S02]  /*9b60*/  IABS R231, R28 ;  /* 0x0000001c00e77213 */ /* 0x000fe40000000000 */
[----:B------:R-:W-:Y:S04]  /*9b70*/  LDSM.16.M88.4 R28, [R195+0xa800] ;  /* 0x00a80000c31c783b */ /* 0x000fe80000000200 */
[----:B---3--:R-:W3:Y:S01]  /*9b80*/  LDSM.16.M88.4 R8, [R181] ;  /* 0x00000000b508783b */ /* 0x008ee20000000200 */
[C---:B-1----:R-:W-:Y:S01]  /*9b90*/  HMMA.16816.F32.BF16 R32, R16.reuse, R4, R32 ;  /* 0x000000041020723c */ /* 0x042fe20000041820 */
[----:B------:R-:W-:Y:S02]  /*9ba0*/  I2F R229, R229 ;  /* 0x000000e500e57306 */ /* 0x000fe40000201400 */
[----:B--2---:R-:W-:Y:S05]  /*9bb0*/  LDSM.16.M88.4 R24, [R198+0x4000] ;  /* 0x00400000c618783b */ /* 0x004fea0000000200 */
[C---:B------:R-:W-:Y:S01]  /*9bc0*/  HMMA.16816.F32.BF16 R148, R16.reuse, R6, R148 ;  /* 0x000000061094723c */ /* 0x040fe20000041894 */
[----:B------:R-:W-:Y:S01]  /*9bd0*/  I2F R231, R231 ;  /* 0x000000e700e77306 */ /* 0x000fe20000201400 */
[----:B------:R-:W1:Y:S07]  /*9be0*/  LDSM.16.M88.4 R4, [R195+0xa000] ;  /* 0x00a00000c304783b */ /* 0x000e6e0000000200 */
[----:B------:R-:W-:Y:S01]  /*9bf0*/  I2F R224, R224 ;  /* 0x000000e000e07306 */ /* 0x000fe20000201400 */
[C---:B----4-:R-:W-:Y:S07]  /*9c00*/  HMMA.16816.F32.BF16 R168, R16.reuse, R12, R168 ;  /* 0x0000000c10a8723c */ /* 0x050fee00000418a8 */
[----:B------:R-:W-:Y:S01]  /*9c10*/  IADD3 R12, R0, 0x30, RZ ;  /* 0x00000030000c7810 */ /* 0x000fe20007ffe0ff */
[C---:B------:R-:W-:Y:S01]  /*9c20*/  HMMA.16816.F32.BF16 R164, R16.reuse, R14, R164 ;  /* 0x0000000e10a4723c */ /* 0x040fe200000418a4 */
[----:B------:R-:W-:Y:S06]  /*9c30*/  I2F R14, R233 ;  /* 0x000000e9000e7306 */ /* 0x000fec0000201400 */
[----:B------:R-:W-:Y:S01]  /*9c40*/  IMAD.IADD R15, R211, 0x1, -R12 ;  /* 0x00000001d30f7824 */ /* 0x000fe200078e0a0c */
[----:B---3--:R-:W-:Y:S04]  /*9c50*/  HMMA.16816.F32.BF16 R156, R16, R8, R156 ;  /* 0x00000008109c723c */ /* 0x008fe8000004189c */
[----:B------:R-:W-:-:S03]  /*9c60*/  IABS R15, R15 ;  /* 0x0000000f000f7213 */ /* 0x000fc60000000000 */
[----:B------:R-:W-:Y:S01]  /*9c70*/  IMAD.IADD R8, R208, 0x1, -R226 ;  /* 0x00000001d0087824 */ /* 0x000fe200078e0ae2 */
[----:B------:R-:W-:Y:S04]  /*9c80*/  HMMA.16816.F32.BF16 R20, R16, R10, R20 ;  /* 0x0000000a1014723c */ /* 0x000fe80000041814 */
[----:B------:R-:W-:Y:S01]  /*9c90*/  IABS R232, R8 ;  /* 0x0000000800e87213 */ /* 0x000fe20000000000 */
[----:B------:R-:W-:Y:S02]  /*9ca0*/  IMAD.IADD R8, R211, 0x1, -R228 ;  /* 0x00000001d3087824 */ /* 0x000fe400078e0ae4 */
[----:B------:R-:W-:Y:S01]  /*9cb0*/  IMAD.MOV.U32 R16, RZ, RZ, R15 ;  /* 0x000000ffff107224 */ /* 0x000fe200078e000f */
[----:B-1----:R-:W-:Y:S01]  /*9cc0*/  HMMA.16816.F32.BF16 R140, R24, R4, R140 ;  /* 0x00000004188c723c */ /* 0x002fe2000004188c */
[----:B------:R-:W-:Y:S01]  /*9cd0*/  IADD3 R15, R0, 0x31, RZ ;  /* 0x00000031000f7810 */ /* 0x000fe20007ffe0ff */
[----:B------:R-:W-:Y:S01]  /*9ce0*/  I2F R232, R232 ;  /* 0x000000e800e87306 */ /* 0x000fe20000201400 */
[----:B------:R-:W-:-:S02]  /*9cf0*/  IABS R8, R8 ;  /* 0x0000000800087213 */ /* 0x000fc40000000000 */
[----:B------:R-:W-:Y:S02]  /*9d00*/  IADD3 R18, R0, 0x38, RZ ;  /* 0x0000003800127810 */ /* 0x000fe40007ffe0ff */
[----:B------:R-:W-:Y:S01]  /*9d10*/  IMAD.IADD R4, R208, 0x1, -R12 ;  /* 0x00000001d0047824 */ /* 0x000fe200078e0a0c */
[----:B------:R-:W-:Y:S01]  /*9d20*/  HMMA.16816.F32.BF16 R136, R24, R6, R136 ;  /* 0x000000061888723c */ /* 0x000fe20000041888 */
[----:B------:R-:W-:Y:S01]  /*9d30*/  IMAD.MOV.U32 R13, RZ, RZ, R8 ;  /* 0x000000ffff0d7224 */ /* 0x000fe200078e0008 */
[----:B------:R-:W-:Y:S01]  /*9d40*/  I2F R16, R16 ;  /* 0x0000001000107306 */ /* 0x000fe20000201400 */
[----:B------:R-:W1:Y:S01]  /*9d50*/  LDSM.16.M88.4 R8, [R188+0x4000] ;  /* 0x00400000bc08783b */ /* 0x000e620000000200 */
[----:B------:R-:W-:Y:S01]  /*9d60*/  IABS R4, R4 ;  /* 0x0000000400047213 */ /* 0x000fe20000000000 */
[----:B------:R-:W-:-:S03]  /*9d70*/  IMAD.IADD R5, R211, 0x1, -R15 ;  /* 0x00000001d3057824 */ /* 0x000fc600078e0a0f */
[C---:B------:R-:W-:Y:S01]  /*9d80*/  HMMA.16816.F32.BF16 R32, R24.reuse, R28, R32 ;  /* 0x0000001c1820723c */ /* 0x040fe20000041820 */
[----:B------:R-:W-:Y:S01]  /*9d90*/  IMAD.MOV.U32 R17, RZ, RZ, R4 ;  /* 0x000000ffff117224 */ /* 0x000fe200078e0004 */
[----:B------:R-:W-:Y:S01]  /*9da0*/  IABS R4, R5 ;  /* 0x0000000500047213 */ /* 0x000fe20000000000 */
[C---:B------:R-:W-:Y:S01]  /*9db0*/  IMAD.IADD R5, R208.reuse, 0x1, -R15 ;  /* 0x00000001d0057824 */ /* 0x040fe200078e0a0f */
[----:B------:R-:W-:Y:S03]  /*9dc0*/  I2F R13, R13 ;  /* 0x0000000d000d7306 */ /* 0x000fe60000201400 */
[----:B------:R-:W-:Y:S01]  /*9dd0*/  IMAD.MOV.U32 R19, RZ, RZ, R4 ;  /* 0x000000ffff137224 */ /* 0x000fe200078e0004 */
[----:B------:R-:W-:Y:S01]  /*9de0*/  IABS R4, R5 ;  /* 0x0000000500047213 */ /* 0x000fe20000000000 */
[--C-:B------:R-:W-:Y:S01]  /*9df0*/  IMAD.IADD R5, R211, 0x1, -R18.reuse ;  /* 0x00000001d3057824 */ /* 0x100fe200078e0a12 */
[----:B------:R-:W-:Y:S01]  /*9e00*/  HMMA.16816.F32.BF16 R148, R24, R30, R148 ;  /* 0x0000001e1894723c */ /* 0x000fe20000041894 */
[----:B------:R-:W-:Y:S01]  /*9e10*/  IMAD.IADD R28, R208, 0x1, -R18 ;  /* 0x00000001d01c7824 */ /* 0x000fe200078e0a12 */
[----:B------:R-:W-:Y:S01]  /*9e20*/  I2F R17, R17 ;  /* 0x0000001100117306 */ /* 0x000fe20000201400 */
[----:B------:R-:W-:Y:S01]  /*9e30*/  IMAD.MOV.U32 R29, RZ, RZ, R4 ;  /* 0x000000ffff1d7224 */ /* 0x000fe200078e0004 */
[----:B------:R-:W-:-:S02]  /*9e40*/  IABS R4, R5 ;  /* 0x0000000500047213 */ /* 0x000fc40000000000 */
[----:B------:R-:W-:Y:S02]  /*9e50*/  IABS R28, R28 ;  /* 0x0000001c001c7213 */ /* 0x000fe40000000000 */
[----:B------:R-:W-:Y:S01]  /*9e60*/  IADD3 R30, R0, 0x39, RZ ;  /* 0x00000039001e7810 */ /* 0x000fe20007ffe0ff */
[----:B------:R-:W-:Y:S01]  /*9e70*/  IMAD.MOV.U32 R31, RZ, RZ, R4 ;  /* 0x000000ffff1f7224 */ /* 0x000fe200078e0004 */
[----:B------:R-:W-:Y:S01]  /*9e80*/  I2F R19, R19 ;  /* 0x0000001300137306 */ /* 0x000fe20000201400 */
[----:B------:R-:W2:Y:S01]  /*9e90*/  LDSM.16.M88.4 R4, [R195+0xb000] ;  /* 0x00b00000c304783b */ /* 0x000ea20000000200 */
[----:B------:R-:W-:Y:S02]  /*9ea0*/  IMAD.MOV.U32 R234, RZ, RZ, R28 ;  /* 0x000000ffffea7224 */ /* 0x000fe400078e001c */
[--C-:B------:R-:W-:Y:S02]  /*9eb0*/  IMAD.IADD R28, R208, 0x1, -R30.reuse ;  /* 0x00000001d01c7824 */ /* 0x100fe400078e0a1e */
[----:B------:R-:W-:-:S02]  /*9ec0*/  IMAD.IADD R235, R211, 0x1, -R30 ;  /* 0x00000001d3eb7824 */ /* 0x000fc400078e0a1e */
[----:B------:R-:W-:Y:S01]  /*9ed0*/  I2F R31, R31 ;  /* 0x0000001f001f7306 */ /* 0x000fe20000201400 */
[----:B------:R-:W-:Y:S02]  /*9ee0*/  IABS R28, R28 ;  /* 0x0000001c001c7213 */ /* 0x000fe40000000000 */
[----:B------:R-:W-:Y:S01]  /*9ef0*/  IABS R235, R235 ;  /* 0x000000eb00eb7213 */ /* 0x000fe20000000000 */
[C---:B-1----:R-:W-:Y:S04]  /*9f00*/  HMMA.16816.F32.BF16 R140, R144.reuse, R8, R140 ;  /* 0x00000008908c723c */ /* 0x042fe8000004188c */
[----:B------:R-:W-:Y:S04]  /*9f10*/  I2F R233, R28 ;  /* 0x0000001c00e97306 */ /* 0x000fe80000201400 */
[----:B------:R-:W-:Y:S01]  /*9f20*/  HMMA.16816.F32.BF16 R136, R144, R10, R136 ;  /* 0x0000000a9088723c */ /* 0x000fe20000041888 */
[----:B------:R-:W1:Y:S03]  /*9f30*/  LDSM.16.M88.4 R8, [R188+0x4800] ;  /* 0x00480000bc08783b */ /* 0x000e660000000200 */
[----:B------:R-:W-:Y:S08]  /*9f40*/  I2F R29, R29 ;  /* 0x0000001d001d7306 */ /* 0x000ff00000201400 */
[----:B------:R-:W-:Y:S04]  /*9f50*/  I2F R234, R234 ;  /* 0x000000ea00ea7306 */ /* 0x000fe80000201400 */
[----:B------:R-:W-:Y:S01]  /*9f60*/  FMUL.FTZ R237, R141, c[0x0][0x2ec] ;  /* 0x0000bb008ded7a20 */ /* 0x000fe20000410000 */
[----:B--2---:R-:W-:Y:S01]  /*9f70*/  HMMA.16816.F32.BF16 R156, R24, R4, R156 ;  /* 0x00000004189c723c */ /* 0x004fe2000004189c */
[----:B------:R-:W-:-:S02]  /*9f80*/  FMUL.FTZ R140, R140, c[0x0][0x2ec] ;  /* 0x0000bb008c8c7a20 */ /* 0x000fc40000410000 */
[----:B------:R-:W2:Y:S01]  /*9f90*/  MUFU.TANH R28, R237 ;  /* 0x000000ed001c7308 */ /* 0x000ea20000002400 */
[----:B------:R-:W-:Y:S02]  /*9fa0*/  FMUL.FTZ R141, R142, c[0x0][0x2ec] ;  /* 0x0000bb008e8d7a20 */ /* 0x000fe40000410000 */
[----:B------:R-:W-:Y:S02]  /*9fb0*/  FMUL.FTZ R142, R143, c[0x0][0x2ec] ;  /* 0x0000bb008f8e7a20 */ /* 0x000fe40000410000 */
[----:B------:R-:W-:Y:S01]  /*9fc0*/  FMUL.FTZ R236, R136, c[0x0][0x2ec] ;  /* 0x0000bb0088ec7a20 */ /* 0x000fe20000410000 */
[----:B------:R-:W-:Y:S01]  /*9fd0*/  HMMA.16816.F32.BF16 R20, R24, R6, R20 ;  /* 0x000000061814723c */ /* 0x000fe20000041814 */
[----:B------:R-:W3:Y:S01]  /*9fe0*/  LDSM.16.M88.4 R4, [R195+0xb800] ;  /* 0x00b80000c304783b */ /* 0x000ee20000000200 */
[----:B------:R-:W-:Y:S01]  /*9ff0*/  MUFU.TANH R140, R140 ;  /* 0x0000008c008c7308 */ /* 0x000fe20000002400 */
[----:B------:R-:W-:Y:S02]  /*a000*/  FMUL.FTZ R143, R138, c[0x0][0x2ec] ;  /* 0x0000bb008a8f7a20 */ /* 0x000fe40000410000 */
[----:B------:R-:W-:-:S02]  /*a010*/  FMUL.FTZ R136, R137, c[0x0][0x2ec] ;  /* 0x0000bb0089887a20 */ /* 0x000fc40000410000 */
[----:B------:R-:W-:-:S03]  /*a020*/  FMUL.FTZ R138, R139, c[0x0][0x2ec] ;  /* 0x0000bb008b8a7a20 */ /* 0x000fc60000410000 */
[----:B------:R-:W4:Y:S01]  /*a030*/  MUFU.TANH R141, R141 ;  /* 0x0000008d008d7308 */ /* 0x000f220000002400 */
[----:B--2---:R-:W-:Y:S01]  /*a040*/  FFMA.FTZ R28, R161, -UR24, R28 ;  /* 0x80000018a11c7c23 */ /* 0x004fe2000801001c */
[C---:B-1----:R-:W-:Y:S06]  /*a050*/  HMMA.16816.F32.BF16 R32, R144.reuse, R8, R32 ;  /* 0x000000089020723c */ /* 0x042fec0000041820 */
[----:B------:R-:W1:Y:S02]  /*a060*/  MUFU.TANH R236, R236 ;  /* 0x000000ec00ec7308 */ /* 0x000e640000002400 */
[----:B------:R-:W-:Y:S01]  /*a070*/  HMMA.16816.F32.BF16 R148, R144, R10, R148 ;  /* 0x0000000a9094723c */ /* 0x000fe20000041894 */
[----:B------:R-:W2:Y:S05]  /*a080*/  LDSM.16.M88.4 R8, [R188+0x5000] ;  /* 0x00500000bc08783b */ /* 0x000eaa0000000200 */
[----:B------:R-:W5:Y:S01]  /*a090*/  MUFU.TANH R143, R143 ;  /* 0x0000008f008f7308 */ /* 0x000f620000002400 */
[----:B----4-:R-:W-:-:S05]  /*a0a0*/  FFMA.FTZ R0, R160, -UR24, R141 ;  /* 0x80000018a0007c23 */ /* 0x010fca000801008d */
[----:B------:R-:W-:Y:S02]  /*a0b0*/  FSEL R0, R0, -INF , !P5 ;  /* 0xff80000000007808 */ /* 0x000fe40006800000 */
[----:B------:R-:W4:Y:S01]  /*a0c0*/  MUFU.TANH R136, R136 ;  /* 0x0000008800887308 */ /* 0x000f220000002400 */
[----:B------:R-:W-:Y:S01]  /*a0d0*/  ISETP.GE.AND P5, PT, R162, R206, PT ;  /* 0x000000cea200720c */ /* 0x000fe20003fa6270 */
[----:B-1----:R-:W-:Y:S02]  /*a0e0*/  FFMA.FTZ R2, R153, -UR24, R236 ;  /* 0x8000001899027c23 */ /* 0x002fe400080100ec */
[----:B------:R-:W-:Y:S01]  /*a0f0*/  FMUL.FTZ R238, R32, c[0x0][0x2ec] ;  /* 0x0000bb0020ee7a20 */ /* 0x000fe20000410000 */
[----:B------:R-:W-:Y:S01]  /*a100*/  ISETP.LT.OR P5, PT, R162, R207, P5 ;  /* 0x000000cfa200720c */ /* 0x000fe20002fa1670 */
[----:B---3--:R-:W-:Y:S01]  /*a110*/  HMMA.16816.F32.BF16 R168, R24, R4, R168 ;  /* 0x0000000418a8723c */ /* 0x008fe200000418a8 */
[----:B------:R-:W-:Y:S01]  /*a120*/  FMUL.FTZ R34, R34, c[0x0][0x2ec] ;  /* 0x0000bb0022227a20 */ /* 0x000fe20000410000 */
[----:B------:R-:W1:Y:S01]  /*a130*/  MUFU.TANH R142, R142 ;  /* 0x0000008e008e7308 */ /* 0x000e620000002400 */
[----:B------:R-:W-:-:S02]  /*a140*/  FMUL.FTZ R32, R35, c[0x0][0x2ec] ;  /* 0x0000bb0023207a20 */ /* 0x000fc40000410000 */
[----:B------:R-:W-:Y:S02]  /*a150*/  FMUL.FTZ R33, R33, c[0x0][0x2ec] ;  /* 0x0000bb0021217a20 */ /* 0x000fe40000410000 */
[----:B------:R-:W-:Y:S01]  /*a160*/  FFMA.FTZ R4, R135, -UR24, R140 ;  /* 0x8000001887047c23 */ /* 0x000fe2000801008c */
[----:B------:R-:W-:Y:S01]  /*a170*/  HMMA.16816.F32.BF16 R164, R24, R6, R164 ;  /* 0x0000000618a4723c */ /* 0x000fe200000418a4 */
[----:B------:R-:W-:Y:S01]  /*a180*/  FMUL.FTZ R137, R148, c[0x0][0x2ec] ;  /* 0x0000bb0094897a20 */ /* 0x000fe20000410000 */
[----:B------:R-:W3:Y:S01]  /*a190*/  MUFU.TANH R238, R238 ;  /* 0x000000ee00ee7308 */ /* 0x000ee20000002400 */
[----:B------:R-:W-:Y:S01]  /*a1a0*/  FMUL.FTZ R140, R150, c[0x0][0x2ec] ;  /* 0x0000bb00968c7a20 */ /* 0x000fe20000410000 */
[----:B------:R-:W-:Y:S01]  /*a1b0*/  FSEL R4, R4, -INF , !P4 ;  /* 0xff80000004047808 */ /* 0x000fe20006000000 */
[----:B-----5:R-:W-:Y:S01]  /*a1c0*/  FFMA.FTZ R5, R154, -UR24, R143 ;  /* 0x800000189a057c23 */ /* 0x020fe2000801008f */
[----:B------:R-:W-:Y:S01]  /*a1d0*/  ISETP.GE.AND P4, PT, R162, R209, PT ;  /* 0x000000d1a200720c */ /* 0x000fe20003f86270 */
[----:B----4-:R-:W-:-:S02]  /*a1e0*/  FFMA.FTZ R6, R155, -UR24, R136 ;  /* 0x800000189b067c23 */ /* 0x010fc40008010088 */
[----:B------:R-:W-:Y:S01]  /*a1f0*/  FMUL.FTZ R135, R149, c[0x0][0x2ec] ;  /* 0x0000bb0095877a20 */ /* 0x000fe20000410000 */
[----:B------:R4:W5:Y:S01]  /*a200*/  MUFU.TANH R240, R34 ;  /* 0x0000002200f07308 */ /* 0x0009620000002400 */
[----:B------:R-:W-:Y:S01]  /*a210*/  ISETP.LT.OR P4, PT, R162, R210, P4 ;  /* 0x000000d2a200720c */ /* 0x000fe20002781670 */
[----:B-1----:R-:W-:Y:S01]  /*a220*/  FFMA.FTZ R35, R163, -UR24, R142 ;  /* 0x80000018a3237c23 */ /* 0x002fe2000801008e */
[----:B------:R-:W-:Y:S01]  /*a230*/  FSEL R5, R5, -INF , !P5 ;  /* 0xff80000005057808 */ /* 0x000fe20006800000 */
[----:B------:R-:W-:Y:S01]  /*a240*/  FMUL.FTZ R139, R151, c[0x0][0x2ec] ;  /* 0x0000bb00978b7a20 */ /* 0x000fe20000410000 */
[----:B--2---:R-:W-:Y:S01]  /*a250*/  HMMA.16816.F32.BF16 R156, R144, R8, R156 ;  /* 0x00000008909c723c */ /* 0x004fe2000004189c */
[----:B------:R-:W-:Y:S02]  /*a260*/  FSEL R2, R2, -INF , !P4 ;  /* 0xff80000002027808 */ /* 0x000fe40006000000 */
[----:B------:R-:W1:Y:S01]  /*a270*/  MUFU.TANH R32, R32 ;  /* 0x0000002000207308 */ /* 0x000e620000002400 */
[----:B------:R-:W-:-:S02]  /*a280*/  ISETP.GE.AND P4, PT, R172, R209, PT ;  /* 0x000000d1ac00720c */ /* 0x000fc40003f86270 */
[C---:B------:R-:W-:Y:S02]  /*a290*/  ISETP.GE.AND P5, PT, R172.reuse, R206, PT ;  /* 0x000000ceac00720c */ /* 0x040fe40003fa6270 */
[----:B------:R-:W-:Y:S01]  /*a2a0*/  HMMA.16816.F32.BF16 R20, R144, R10, R20 ;  /* 0x0000000a9014723c */ /* 0x000fe20000041814 */
[----:B------:R-:W2:Y:S01]  /*a2b0*/  LDSM.16.M88.4 R8, [R188+0x5800] ;  /* 0x00580000bc08783b */ /* 0x000ea20000000200 */
[----:B------:R-:W-:Y:S01]  /*a2c0*/  ISETP.LT.OR P4, PT, R172, R210, P4 ;  /* 0x000000d2ac00720c */ /* 0x000fe20002781670 */
[----:B------:R-:W1:Y:S01]  /*a2d0*/  MUFU.TANH R137, R137 ;  /* 0x0000008900897308 */ /* 0x000e620000002400 */
[----:B----4-:R-:W-:Y:S01]  /*a2e0*/  FSEL R34, R28, -INF , !P6 ;  /* 0xff8000001c227808 */ /* 0x010fe20007000000 */
[----:B---3--:R-:W-:Y:S01]  /*a2f0*/  FFMA.FTZ R28, R177, -UR24, R238 ;  /* 0x80000018b11c7c23 */ /* 0x008fe200080100ee */
[----:B------:R-:W-:Y:S01]  /*a300*/  ISETP.LT.OR P5, PT, R172, R207, P5 ;  /* 0x000000cfac00720c */ /* 0x000fe20002fa1670 */
[----:B-----5:R-:W-:Y:S01]  /*a310*/  FFMA.FTZ R25, R175, -UR24, R240 ;  /* 0x80000018af197c23 */ /* 0x020fe200080100f0 */
[----:B------:R-:W-:Y:S01]  /*a320*/  FSEL R35, R35, -INF , !P0 ;  /* 0xff80000023237808 */ /* 0x000fe20004000000 */
[----:B------:R-:W-:-:S04]  /*a330*/  DEPBAR.LE SB0, 0x0 ;  /* 0x000080000000791a */ /* 0x000fc80000000000 */
[----:B------:R-:W3:Y:S01]  /*a340*/  MUFU.TANH R140, R140 ;  /* 0x0000008c008c7308 */ /* 0x000ee20000002400 */
[----:B------:R-:W-:Y:S01]  /*a350*/  FSEL R28, R28, -INF , !P4 ;  /* 0xff8000001c1c7808 */ /* 0x000fe20006000000 */
[----:B-1----:R-:W-:Y:S01]  /*a360*/  FFMA.FTZ R27, R179, -UR24, R32 ;  /* 0x80000018b31b7c23 */ /* 0x002fe20008010020 */
[----:B------:R-:W-:Y:S01]  /*a370*/  FSEL R25, R25, -INF , !P5 ;  /* 0xff80000019197808 */ /* 0x000fe20006800000 */
[----:B------:R-:W-:Y:S01]  /*a380*/  FMUL.FTZ R148, R156, c[0x0][0x2ec] ;  /* 0x0000bb009c947a20 */ /* 0x000fe20000410000 */
[----:B------:R-:W-:Y:S01]  /*a390*/  ISETP.GE.AND P4, PT, R178, R209, PT ;  /* 0x000000d1b200720c */ /* 0x000fe20003f86270 */
[----:B------:R-:W-:Y:S01]  /*a3a0*/  FMUL.FTZ R158, R158, c[0x0][0x2ec] ;  /* 0x0000bb009e9e7a20 */ /* 0x000fe20000410000 */
[----:B------:R-:W-:Y:S01]  /*a3b0*/  ISETP.GE.AND P5, PT, R178, R206, PT ;  /* 0x000000ceb200720c */ /* 0x000fe20003fa6270 */
[----:B------:R-:W1:Y:S01]  /*a3c0*/  MUFU.TANH R138, R138 ;  /* 0x0000008a008a7308 */ /* 0x000e620000002400 */
[----:B------:R-:W-:Y:S01]  /*a3d0*/  FFMA.FTZ R24, R218, -UR24, R137 ;  /* 0x80000018da187c23 */ /* 0x000fe20008010089 */
[----:B------:R-:W-:Y:S01]  /*a3e0*/  ISETP.LT.OR P4, PT, R178, R210, P4 ;  /* 0x000000d2b200720c */ /* 0x000fe20002781670 */
[----:B------:R-:W-:Y:S01]  /*a3f0*/  FMUL.FTZ R20, R20, c[0x0][0x2ec] ;  /* 0x0000bb0014147a20 */ /* 0x000fe20000410000 */
[----:B------:R-:W-:Y:S01]  /*a400*/  ISETP.LT.OR P5, PT, R178, R207, P5 ;  /* 0x000000cfb200720c */ /* 0x000fe20002fa1670 */
[----:B------:R-:W-:Y:S01]  /*a410*/  FMUL.FTZ R32, R21, c[0x0][0x2ec] ;  /* 0x0000bb0015207a20 */ /* 0x000fe20000410000 */
[C---:B------:R-:W-:Y:S01]  /*a420*/  ISETP.GE.AND P6, PT, R152.reuse, R209, PT ;  /* 0x000000d19800720c */ /* 0x040fe20003fc6270 */
[----:B------:R-:W-:Y:S01]  /*a430*/  FMUL.FTZ R142, R157, c[0x0][0x2ec] ;  /* 0x0000bb009d8e7a20 */ /* 0x000fe20000410000 */
[----:B------:R-:W4:Y:S01]  /*a440*/  MUFU.TANH R148, R148 ;  /* 0x0000009400947308 */ /* 0x000f220000002400 */
[----:B---3--:R-:W-:Y:S01]  /*a450*/  FFMA.FTZ R21, R221, -UR24, R140 ;  /* 0x80000018dd157c23 */ /* 0x008fe2000801008c */
[----:B------:R-:W-:Y:S01]  /*a460*/  ISETP.GE.AND P0, PT, R152, R206, PT ;  /* 0x000000ce9800720c */ /* 0x000fe20003f06270 */
[----:B------:R-:W-:Y:S01]  /*a470*/  FMUL.FTZ R141, R159, c[0x0][0x2ec] ;  /* 0x0000bb009f8d7a20 */ /* 0x000fe20000410000 */
[----:B------:R-:W-:Y:S01]  /*a480*/  FSEL R24, R24, -INF , !P4 ;  /* 0xff80000018187808 */ /* 0x000fe20006000000 */
[----:B------:R-:W-:Y:S01]  /*a490*/  IMAD.MOV.U32 R221, RZ, RZ, R213 ;  /* 0x000000ffffdd7224 */ /* 0x000fe200078e00d5 */
[----:B------:R-:W-:-:S02]  /*a4a0*/  FSEL R21, R21, -INF , !P5 ;  /* 0xff80000015157808 */ /* 0x000fc40006800000 */
[----:B------:R-:W3:Y:S01]  /*a4b0*/  MUFU.TANH R136, R158 ;  /* 0x0000009e00887308 */ /* 0x000ee20000002400 */
[----:B------:R-:W-:Y:S01]  /*a4c0*/  ISETP.GE.AND P4, PT, R223, R209, PT ;  /* 0x000000d1df00720c */ /* 0x000fe20003f86270 */
[----:B-1----:R-:W-:Y:S01]  /*a4d0*/  FFMA.FTZ R7, R173, -UR24, R138 ;  /* 0x80000018ad077c23 */ /* 0x002fe2000801008a */
[----:B------:R-:W-:Y:S01]  /*a4e0*/  ISETP.GE.AND P5, PT, R223, R206, PT ;  /* 0x000000cedf00720c */ /* 0x000fe20003fa6270 */
[C---:B--2---:R-:W-:Y:S01]  /*a4f0*/  HMMA.16816.F32.BF16 R168, R144.reuse, R8, R168 ;  /* 0x0000000890a8723c */ /* 0x044fe200000418a8 */
[CC--:B------:R-:W-:Y:S02]  /*a500*/  ISETP.LT.OR P6, PT, R152.reuse, R210.reuse, P6 ;  /* 0x000000d29800720c */ /* 0x0c0fe400037c1670 */
[-C--:B------:R-:W-:Y:S01]  /*a510*/  ISETP.LT.OR P0, PT, R152, R207.reuse, P0 ;  /* 0x000000cf9800720c */ /* 0x080fe20000701670 */
[----:B------:R-:W1:Y:S01]  /*a520*/  MUFU.TANH R33, R33 ;  /* 0x0000002100217308 */ /* 0x000e620000002400 */
[----:B----4-:R-:W-:Y:S01]  /*a530*/  FFMA.FTZ R148, R225, -UR24, R148 ;  /* 0x80000018e1947c23 */ /* 0x010fe20008010094 */
[C---:B------:R-:W-:Y:S01]  /*a540*/  ISETP.LT.OR P4, PT, R223.reuse, R210, P4 ;  /* 0x000000d2df00720c */ /* 0x040fe20002781670 */
[----:B------:R-:W-:Y:S01]  /*a550*/  FMUL.FTZ R9, R22, c[0x0][0x2ec] ;  /* 0x0000bb0016097a20 */ /* 0x000fe20000410000 */
[----:B------:R-:W-:Y:S01]  /*a560*/  HMMA.16816.F32.BF16 R164, R144, R10, R164 ;  /* 0x0000000a90a4723c */ /* 0x000fe200000418a4 */
[----:B------:R-:W-:Y:S01]  /*a570*/  ISETP.LT.OR P5, PT, R223, R207, P5 ;  /* 0x000000cfdf00720c */ /* 0x000fe20002fa1670 */
[----:B------:R-:W-:Y:S01]  /*a580*/  FMUL.FTZ R22, R23, c[0x0][0x2ec] ;  /* 0x0000bb0017167a20 */ /* 0x000fe20000410000 */
[----:B------:R-:W-:Y:S01]  /*a590*/  FSEL R6, R6, -INF , !P6 ;  /* 0xff80000006067808 */ /* 0x000fe20007000000 */
[----:B------:R-:W2:Y:S01]  /*a5a0*/  MUFU.TANH R8, R20 ;  /* 0x0000001400087308 */ /* 0x000ea20000002400 */
[----:B---3--:R-:W-:Y:S01]  /*a5b0*/  FFMA.FTZ R136, R229, -UR24, R136 ;  /* 0x80000018e5887c23 */ /* 0x008fe20008010088 */
[----:B------:R-:W-:-:S02]  /*a5c0*/  FSEL R7, R7, -INF , !P0 ;  /* 0xff80000007077808 */ /* 0x000fc40004000000 */
[CC--:B------:R-:W-:Y:S02]  /*a5d0*/  ISETP.GE.AND P6, PT, R174.reuse, R209.reuse, PT ;  /* 0x000000d1ae00720c */ /* 0x0c0fe40003fc6270 */
[-C--:B------:R-:W-:Y:S02]  /*a5e0*/  ISETP.GE.AND P0, PT, R174, R206.reuse, PT ;  /* 0x000000ceae00720c */ /* 0x080fe40003f06270 */
[----:B------:R-:W3:Y:S01]  /*a5f0*/  MUFU.TANH R9, R9 ;  /* 0x0000000900097308 */ /* 0x000ee20000002400 */
[----:B-1----:R-:W-:Y:S01]  /*a600*/  FFMA.FTZ R26, R176, -UR24, R33 ;  /* 0x80000018b01a7c23 */ /* 0x002fe20008010021 */
[----:B------:R-:W-:Y:S02]  /*a610*/  FSEL R172, R148, -INF , !P4 ;  /* 0xff80000094ac7808 */ /* 0x000fe40006000000 */
[----:B------:R-:W-:Y:S01]  /*a620*/  FMUL.FTZ R33, R168, c[0x0][0x2ec] ;  /* 0x0000bb00a8217a20 */ /* 0x000fe20000410000 */
[----:B------:R-:W-:Y:S01]  /*a630*/  FSEL R173, R136, -INF , !P5 ;  /* 0xff80000088ad7808 */ /* 0x000fe20006800000 */
[----:B------:R-:W-:Y:S01]  /*a640*/  FMUL.FTZ R10, R169, c[0x0][0x2ec] ;  /* 0x0000bb00a90a7a20 */ /* 0x000fe20000410000 */
[C---:B------:R-:W-:Y:S01]  /*a650*/  ISETP.GE.AND P4, PT, R226.reuse, R209, PT ;  /* 0x000000d1e200720c */ /* 0x040fe20003f86270 */
[----:B------:R-:W1:Y:S01]  /*a660*/  MUFU.TANH R135, R135 ;  /* 0x0000008700877308 */ /* 0x000e620000002400 */
[----:B------:R-:W-:Y:S01]  /*a670*/  ISETP.GE.AND P5, PT, R226, R206, PT ;  /* 0x000000cee200720c */ /* 0x000fe20003fa6270 */
[----:B--2---:R-:W-:Y:S01]  /*a680*/  FFMA.FTZ R168, R231, -UR24, R8 ;  /* 0x80000018e7a87c23 */ /* 0x004fe20008010008 */
[CC--:B------:R-:W-:Y:S01]  /*a690*/  ISETP.LT.OR P6, PT, R174.reuse, R210.reuse, P6 ;  /* 0x000000d2ae00720c */ /* 0x0c0fe200037c1670 */
[----:B------:R-:W-:Y:S01]  /*a6a0*/  FMUL.FTZ R165, R165, c[0x0][0x2ec] ;  /* 0x0000bb00a5a57a20 */ /* 0x000fe20000410000 */
[-C--:B------:R-:W-:Y:S01]  /*a6b0*/  ISETP.LT.OR P0, PT, R174, R207.reuse, P0 ;  /* 0x000000cfae00720c */ /* 0x080fe20000701670 */
[----:B------:R-:W-:Y:S01]  /*a6c0*/  FMUL.FTZ R167, R167, c[0x0][0x2ec] ;  /* 0x0000bb00a7a77a20 */ /* 0x000fe20000410000 */
[----:B------:R-:W-:Y:S01]  /*a6d0*/  ISETP.LT.OR P4, PT, R226, R210, P4 ;  /* 0x000000d2e200720c */ /* 0x000fe20002781670 */
[----:B------:R-:W2:Y:S01]  /*a6e0*/  MUFU.TANH R139, R139 ;  /* 0x0000008b008b7308 */ /* 0x000ea20000002400 */
[----:B---3--:R-:W-:Y:S01]  /*a6f0*/  FFMA.FTZ R9, R232, -UR24, R9 ;  /* 0x80000018e8097c23 */ /* 0x008fe20008010009 */
[----:B------:R-:W-:-:S02]  /*a700*/  ISETP.LT.OR P5, PT, R226, R207, P5 ;  /* 0x000000cfe200720c */ /* 0x000fc40002fa1670 */
[----:B------:R-:W-:Y:S02]  /*a710*/  FSEL R26, R26, -INF , !P6 ;  /* 0xff8000001a1a7808 */ /* 0x000fe40007000000 */
[----:B------:R-:W-:Y:S02]  /*a720*/  FSEL R27, R27, -INF , !P0 ;  /* 0xff8000001b1b7808 */ /* 0x000fe40004000000 */
[----:B------:R-:W3:Y:S01]  /*a730*/  MUFU.TANH R142, R142 ;  /* 0x0000008e008e7308 */ /* 0x000ee20000002400 */
[-C--:B------:R-:W-:Y:S01]  /*a740*/  ISETP.GE.AND P6, PT, R216, R209.reuse, PT ;  /* 0x000000d1d800720c */ /* 0x080fe20003fc6270 */
[----:B-1----:R-:W-:Y:S01]  /*a750*/  FFMA.FTZ R20, R220, -UR24, R135 ;  /* 0x80000018dc147c23 */ /* 0x002fe20008010087 */
[-C--:B------:R-:W-:Y:S01]  /*a760*/  ISETP.GE.AND P0, PT, R216, R206.reuse, PT ;  /* 0x000000ced800720c */ /* 0x080fe20003f06270 */
[----:B------:R-:W-:Y:S01]  /*a770*/  FMUL.FTZ R135, R170, c[0x0][0x2ec] ;  /* 0x0000bb00aa877a20 */ /* 0x000fe20000410000 */
[----:B------:R-:W-:Y:S01]  /*a780*/  FSEL R168, R168, -INF , !P4 ;  /* 0xff800000a8a87808 */ /* 0x000fe20006000000 */
[----:B------:R-:W-:Y:S01]  /*a790*/  IMAD.MOV.U32 R220, RZ, RZ, R212 ;  /* 0x000000ffffdc7224 */ /* 0x000fe200078e00d4 */
[----:B------:R-:W-:Y:S01]  /*a7a0*/  FSEL R169, R9, -INF , !P5 ;  /* 0xff80000009a97808 */ /* 0x000fe20006800000 */
[----:B------:R-:W1:Y:S01]  /*a7b0*/  MUFU.TANH R141, R141 ;  /* 0x0000008d008d7308 */ /* 0x000e620000002400 */
[----:B------:R-:W-:Y:S01]  /*a7c0*/  ISETP.GE.AND P4, PT, R12, R209, PT ;  /* 0x000000d10c00720c */ /* 0x000fe20003f86270 */
[----:B--2---:R-:W-:Y:S01]  /*a7d0*/  FFMA.FTZ R23, R224, -UR24, R139 ;  /* 0x80000018e0177c23 */ /* 0x004fe2000801008b */
[----:B------:R-:W-:Y:S01]  /*a7e0*/  ISETP.GE.AND P5, PT, R12, R206, PT ;  /* 0x000000ce0c00720c */ /* 0x000fe20003fa6270 */
[----:B------:R-:W-:Y:S01]  /*a7f0*/  FMUL.FTZ R9, R164, c[0x0][0x2ec] ;  /* 0x0000bb00a4097a20 */ /* 0x000fe20000410000 */
[----:B------:R-:W-:-:S02]  /*a800*/  ISETP.LT.OR P6, PT, R216, R210, P6 ;  /* 0x000000d2d800720c */ /* 0x000fc400037c1670 */
[-C--:B------:R-:W-:Y:S01]  /*a810*/  ISETP.LT.OR P0, PT, R216, R207.reuse, P0 ;  /* 0x000000cfd800720c */ /* 0x080fe20000701670 */
[----:B------:R-:W2:Y:S01]  /*a820*/  MUFU.TANH R33, R33 ;  /* 0x0000002100217308 */ /* 0x000ea20000002400 */
[C---:B------:R-:W-:Y:S01]  /*a830*/  ISETP.LT.OR P4, PT, R12.reuse, R210, P4 ;  /* 0x000000d20c00720c */ /* 0x040fe20002781670 */
[----:B---3--:R-:W-:Y:S01]  /*a840*/  FFMA.FTZ R142, R227, -UR24, R142 ;  /* 0x80000018e38e7c23 */ /* 0x008fe2000801008e */
[----:B------:R-:W-:Y:S02]  /*a850*/  ISETP.LT.OR P5, PT, R12, R207, P5 ;  /* 0x000000cf0c00720c */ /* 0x000fe40002fa1670 */
[----:B------:R-:W-:Y:S02]  /*a860*/  FSEL R20, R20, -INF , !P6 ;  /* 0xff80000014147808 */ /* 0x000fe40007000000 */
[----:B------:R-:W-:Y:S01]  /*a870*/  FSEL R23, R23, -INF , !P0 ;  /* 0xff80000017177808 */ /* 0x000fe20004000000 */
[----:B------:R-:W3:Y:S01]  /*a880*/  MUFU.TANH R32, R32 ;  /* 0x0000002000207308 */ /* 0x000ee20000002400 */
[----:B------:R-:W-:Y:S01]  /*a890*/  ISETP.GE.AND P6, PT, R222, R209, PT ;  /* 0x000000d1de00720c */ /* 0x000fe20003fc6270 */
[----:B-1----:R-:W-:Y:S01]  /*a8a0*/  FFMA.FTZ R141, R230, -UR24, R141 ;  /* 0x80000018e68d7c23 */ /* 0x002fe2000801008d */
[----:B------:R-:W-:-:S02]  /*a8b0*/  ISETP.GE.AND P0, PT, R222, R206, PT ;  /* 0x000000cede00720c */ /* 0x000fc40003f06270 */
[CC--:B------:R-:W-:Y:S02]  /*a8c0*/  ISETP.LT.OR P6, PT, R222.reuse, R210.reuse, P6 ;  /* 0x000000d2de00720c */ /* 0x0c0fe400037c1670 */
[----:B------:R-:W-:Y:S01]  /*a8d0*/  ISETP.LT.OR P0, PT, R222, R207, P0 ;  /* 0x000000cfde00720c */ /* 0x000fe20000701670 */
[----:B------:R1:W4:Y:S01]  /*a8e0*/  MUFU.TANH R11, R22 ;  /* 0x00000016000b7308 */ /* 0x0003220000002400 */
[----:B--2---:R-:W-:Y:S01]  /*a8f0*/  FFMA.FTZ R16, R16, -UR24, R33 ;  /* 0x8000001810107c23 */ /* 0x004fe20008010021 */
[----:B------:R-:W-:Y:S02]  /*a900*/  FSEL R170, R142, -INF , !P6 ;  /* 0xff8000008eaa7808 */ /* 0x000fe40007000000 */
[-C--:B------:R-:W-:Y:S02]  /*a910*/  ISETP.GE.AND P6, PT, R228, R209.reuse, PT ;  /* 0x000000d1e400720c */ /* 0x080fe40003fc6270 */
[----:B------:R-:W-:Y:S02]  /*a920*/  FSEL R154, R16, -INF , !P4 ;  /* 0xff800000109a7808 */ /* 0x000fe40006000000 */
[----:B------:R-:W2:Y:S01]  /*a930*/  MUFU.TANH R8, R135 ;  /* 0x0000008700087308 */ /* 0x000ea20000002400 */
[----:B------:R-:W-:Y:S01]  /*a940*/  ISETP.GE.AND P4, PT, R18, R209, PT ;  /* 0x000000d11200720c */ /* 0x000fe20003f86270 */
[----:B---3--:R-:W-:Y:S01]  /*a950*/  FFMA.FTZ R13, R13, -UR24, R32 ;  /* 0x800000180d0d7c23 */ /* 0x008fe20008010020 */
[----:B------:R-:W-:-:S02]  /*a960*/  ISETP.LT.OR P6, PT, R228, R210, P6 ;  /* 0x000000d2e400720c */ /* 0x000fc400037c1670 */
[----:B------:R-:W-:Y:S02]  /*a970*/  ISETP.LT.OR P4, PT, R18, R210, P4 ;  /* 0x000000d21200720c */ /* 0x000fe40002781670 */
[----:B------:R-:W-:Y:S01]  /*a980*/  FSEL R164, R13, -INF , !P6 ;  /* 0xff8000000da47808 */ /* 0x000fe20007000000 */
[----:B------:R3:W5:Y:S01]  /*a990*/  MUFU.TANH R12, R9 ;  /* 0x00000009000c7308 */ /* 0x0007620000002400 */
[----:B-1----:R-:W-:Y:S01]  /*a9a0*/  FMUL.FTZ R22, R171, c[0x0][0x2ec] ;  /* 0x0000bb00ab167a20 */ /* 0x002fe20000410000 */
[----:B------:R-:W-:Y:S01]  /*a9b0*/  FSEL R171, R141, -INF , !P0 ;  /* 0xff8000008dab7808 */ /* 0x000fe20004000000 */
[----:B----4-:R-:W-:Y:S01]  /*a9c0*/  FFMA.FTZ R11, R14, -UR24, R11 ;  /* 0x800000180e0b7c23 */ /* 0x010fe2000801000b */
[C---:B------:R-:W-:Y:S02]  /*a9d0*/  ISETP.GE.AND P0, PT, R228.reuse, R206, PT ;  /* 0x000000cee400720c */ /* 0x040fe40003f06270 */
[----:B------:R-:W-:Y:S02]  /*a9e0*/  ISETP.GE.AND P6, PT, R15, R209, PT ;  /* 0x000000d10f00720c */ /* 0x000fe40003fc6270 */
[----:B------:R-:W1:Y:S01]  /*a9f0*/  MUFU.TANH R10, R10 ;  /* 0x0000000a000a7308 */ /* 0x000e620000002400 */
[----:B------:R-:W-:Y:S01]  /*aa00*/  ISETP.LT.OR P0, PT, R228, R207, P0 ;  /* 0x000000cfe400720c */ /* 0x000fe20000701670 */
[----:B--2---:R-:W-:Y:S01]  /*aa10*/  FFMA.FTZ R17, R17, -UR24, R8 ;  /* 0x8000001811117c23 */ /* 0x004fe20008010008 */
[----:B------:R-:W-:-:S02]  /*aa20*/  ISETP.LT.OR P6, PT, R15, R210, P6 ;  /* 0x000000d20f00720c */ /* 0x000fc400037c1670 */
[----:B------:R-:W-:Y:S02]  /*aa30*/  FSEL R163, R11, -INF , !P0 ;  /* 0xff8000000ba37808 */ /* 0x000fe40004000000 */
[-C--:B------:R-:W-:Y:S01]  /*aa40*/  ISETP.GE.AND P0, PT, R15, R206.reuse, PT ;  /* 0x000000ce0f00720c */ /* 0x080fe20003f06270 */
[----:B------:R-:W2:Y:S01]  /*aa50*/  MUFU.TANH R22, R22 ;  /* 0x0000001600167308 */ /* 0x000ea20000002400 */
[----:B---3--:R-:W-:Y:S01]  /*aa60*/  FMUL.FTZ R9, R166, c[0x0][0x2ec] ;  /* 0x0000bb00a6097a20 */ /* 0x008fe20000410000 */
[----:B------:R-:W-:Y:S01]  /*aa70*/  FSEL R151, R17, -INF , !P5 ;  /* 0xff80000011977808 */ /* 0x000fe20006800000 */
[----:B-----5:R-:W-:Y:S01]  /*aa80*/  FFMA.FTZ R12, R31, -UR24, R12 ;  /* 0x800000181f0c7c23 */ /* 0x020fe2000801000c */
[----:B------:R-:W-:Y:S02]  /*aa90*/  ISETP.LT.OR P0, PT, R15, R207, P0 ;  /* 0x000000cf0f00720c */ /* 0x000fe40000701670 */
[----:B------:R-:W-:Y:S02]  /*aaa0*/  ISETP.GE.AND P5, PT, R18, R206, PT ;  /* 0x000000ce1200720c */ /* 0x000fe40003fa6270 */
[----:B------:R-:W-:Y:S01]  /*aab0*/  I2F R235, R235 ;  /* 0x000000eb00eb7306 */ /* 0x000fe20000201400 */
[----:B------:R-:W-:Y:S01]  /*aac0*/  FSEL R138, R12, -INF , !P4 ;  /* 0xff8000000c8a7808 */ /* 0x000fe20006000000 */
[----:B-1----:R-:W-:Y:S01]  /*aad0*/  FFMA.FTZ R10, R19, -UR24, R10 ;  /* 0x80000018130a7c23 */ /* 0x002fe2000801000a */
[----:B------:R-:W-:Y:S01]  /*aae0*/  BAR.SYNC.DEFER_BLOCKING 0x0 ;  /* 0x0000000000007b1d */ /* 0x000fe20000010000 */
[----:B------:R-:W-:-:S02]  /*aaf0*/  PLOP3.LUT P4, PT, PT, PT, UP0, 0x80, 0x0 ;  /* 0x000000000000781c */ /* 0x000fc40003f8f008 */
[----:B------:R-:W-:Y:S01]  /*ab00*/  ISETP.LT.OR P5, PT, R18, R207, P5 ;  /* 0x000000cf1200720c */ /* 0x000fe20002fa1670 */
[----:B--2---:R-:W-:Y:S02]  /*ab10*/  FFMA.FTZ R22, R29, -UR24, R22 ;  /* 0x800000181d167c23 */ /* 0x004fe40008010016 */
[----:B------:R-:W1:Y:S01]  /*ab20*/  MUFU.TANH R8, R165 ;  /* 0x000000a500087308 */ /* 0x000e620000002400 */
[----:B------:R-:W-:Y:S02]  /*ab30*/  FSEL R152, R10, -INF , !P6 ;  /* 0xff8000000a987808 */ /* 0x000fe40007000000 */
[----:B------:R-:W-:Y:S02]  /*ab40*/  ISETP.GE.AND P6, PT, R30, R209, PT ;  /* 0x000000d11e00720c */ /* 0x000fe40003fc6270 */
[----:B------:R-:W-:Y:S02]  /*ab50*/  FSEL R137, R22, -INF , !P0 ;  /* 0xff80000016897808 */ /* 0x000fe40004000000 */
[C---:B------:R-:W-:Y:S01]  /*ab60*/  ISETP.GE.AND P0, PT, R30.reuse, R206, PT ;  /* 0x000000ce1e00720c */ /* 0x040fe20003f06270 */
[----:B------:R-:W2:Y:S01]  /*ab70*/  MUFU.TANH R9, R9 ;  /* 0x0000000900097308 */ /* 0x000ea20000002400 */
[----:B------:R-:W-:-:S02]  /*ab80*/  ISETP.LT.OR P6, PT, R30, R210, P6 ;  /* 0x000000d21e00720c */ /* 0x000fc400037c1670 */
[----:B------:R-:W-:-:S05]  /*ab90*/  ISETP.LT.OR P0, PT, R30, R207, P0 ;  /* 0x000000cf1e00720c */ /* 0x000fca0000701670 */
        /* <DEDUP_REMOVED lines=80> */
.L_x_6832:
[----:B------:R-:W-:Y:S02]  /*b0a0*/  ULDC UR10, c[0x0][0x198] ;  /* 0x00006600000a7ab9 */ /* 0x000fe40000000800 */
[----:B------:R-:W-:-:S04]  /*b0b0*/  ULEA UR10, -UR10, URZ, 0x6 ;  /* 0x0000003f0a0a7291 */ /* 0x000fc8000f8e313f */
[----:B------:R-:W-:Y:S02]  /*b0c0*/  USHF.R.S32.HI UR8, URZ, 0x1f, UR10 ;  /* 0x0000001f3f087899 */ /* 0x000fe4000801140a */
.L_x_6833:
        /* <DEDUP_REMOVED lines=123> */
.L_x_6835:
[----:B------:R-:W-:Y:S05]  /*b880*/  BSYNC B0 ;  /* 0x0000000000007941 */ /* 0x000fea0003800000 */
.L_x_6834:
[----:B------:R-:W0:Y:S01]  /*b890*/  LDGDEPBAR ;  /* 0x00000000000079af */ /* 0x000e220000000000 */
[----:B--2---:R-:W-:Y:S02]  /*b8a0*/  IMAD.U32 R9, RZ, RZ, UR10 ;  /* 0x0000000aff097e24 */ /* 0x004fe4000f8e00ff */
[----:B------:R-:W-:-:S03]  /*b8b0*/  IMAD.U32 R8, RZ, RZ, UR8 ;  /* 0x00000008ff087e24 */ /* 0x000fc6000f8e00ff */
[----:B------:R-:W-:-:S04]  /*b8c0*/  LEA R214, P0, R9, R214, 0x1 ;  /* 0x000000d609d67211 */ /* 0x000fc800078008ff */
[----:B------:R-:W-:Y:S02]  /*b8d0*/  LEA.HI.X R215, R9, R215, R8, 0x1, P0 ;  /* 0x000000d709d77211 */ /* 0x000fe400000f0c08 */
.L_x_6831:
        /* <DEDUP_REMOVED lines=43> */
[----:B------:R-:W-:Y:S01]  /*bb90*/  FSETP.NEU.FTZ.AND P0, PT, R145, -INF , PT ;  /* 0xff8000009100780b */ /* 0x000fe20003f1d000 */
[----:B------:R-:W1:Y:S01]  /*bba0*/  LDSM.16.MT88.4 R8, [R193+0xc000] ;  /* 0x00c00000c108783b */ /* 0x000e620000004200 */
[C---:B------:R-:W-:Y:S01]  /*bbb0*/  FSETP.NEU.FTZ.AND P1, PT, R146.reuse, -INF , PT ;  /* 0xff8000009200780b */ /* 0x040fe20003f3d000 */
[----:B------:R-:W-:Y:S01]  /*bbc0*/  FMUL.FTZ R153, R146, c[0x0][0x23c] ;  /* 0x00008f0092997a20 */ /* 0x000fe20000410000 */
[----:B------:R-:W-:-:S04]  /*bbd0*/  FSEL R150, R150, RZ, P0 ;  /* 0x000000ff96967208 */ /* 0x000fc80000000000 */
[----:B------:R-:W-:Y:S01]  /*bbe0*/  FSEL R153, R153, RZ, P1 ;  /* 0x000000ff99997208 */ /* 0x000fe20000800000 */
[--C-:B------:R-:W-:Y:S02]  /*bbf0*/  FFMA.FTZ R140, R0, c[0x0][0x23c], -R150.reuse ;  /* 0x00008f00008c7a23 */ /* 0x100fe40000010896 */
[----:B------:R-:W-:Y:S01]  /*bc00*/  FFMA.FTZ R0, R5, c[0x0][0x23c], -R150 ;  /* 0x00008f0005007a23 */ /* 0x000fe20000010896 */
[----:B------:R-:W-:Y:S01]  /*bc10*/  FSEL R5, R146, RZ, P1 ;  /* 0x000000ff92057208 */ /* 0x000fe20000800000 */
[--C-:B------:R-:W-:Y:S01]  /*bc20*/  FFMA.FTZ R141, R6, c[0x0][0x23c], -R153.reuse ;  /* 0x00008f00068d7a23 */ /* 0x100fe20000010899 */
[----:B------:R-:W-:Y:S01]  /*bc30*/  FSEL R6, R145, RZ, P0 ;  /* 0x000000ff91067208 */ /* 0x000fe20000000000 */
[----:B------:R-:W-:Y:S01]  /*bc40*/  FFMA.FTZ R144, R4, c[0x0][0x23c], -R153 ;  /* 0x00008f0004907a23 */ /* 0x000fe20000010899 */
[----:B------:R-:W-:Y:S01]  /*bc50*/  MUFU.EX2 R140, R140 ;  /* 0x0000008c008c7308 */ /* 0x000fe20000000800 */
[----:B------:R-:W-:Y:S02]  /*bc60*/  FADD.FTZ R4, R132, -R5 ;  /* 0x8000000584047221 */ /* 0x000fe40000010000 */
[----:B------:R-:W-:Y:S01]  /*bc70*/  FADD.FTZ R6, R3, -R6 ;  /* 0x8000000603067221 */ /* 0x000fe20000010000 */
[----:B------:R-:W-:Y:S01]  /*bc80*/  LDSM.16.MT88.4 R132, [R194+0xc800] ;  /* 0x00c80000c284783b */ /* 0x000fe20000004200 */
[----:B------:R-:W-:-:S02]  /*bc90*/  FFMA.FTZ R142, R2, c[0x0][0x23c], -R153 ;  /* 0x00008f00028e7a23 */ /* 0x000fc40000010899 */
[--C-:B------:R-:W-:Y:S01]  /*bca0*/  FFMA.FTZ R143, R34, c[0x0][0x23c], -R153.reuse ;  /* 0x00008f00228f7a23 */ /* 0x100fe20000010899 */
[----:B------:R-:W-:Y:S01]  /*bcb0*/  MUFU.EX2 R144, R144 ;  /* 0x0000009000907308 */ /* 0x000fe20000000800 */
[--C-:B------:R-:W-:Y:S02]  /*bcc0*/  FFMA.FTZ R2, R35, c[0x0][0x23c], -R150.reuse ;  /* 0x00008f0023027a23 */ /* 0x100fe40000010896 */
[----:B------:R-:W-:Y:S01]  /*bcd0*/  FFMA.FTZ R147, R7, c[0x0][0x23c], -R150 ;  /* 0x00008f0007937a23 */ /* 0x000fe20000010896 */
[----:B------:R-:W-:Y:S01]  /*bce0*/  LDSM.16.MT88.4 R32, [R193+0xc800] ;  /* 0x00c80000c120783b */ /* 0x000fe20000004200 */
[----:B------:R-:W-:Y:S02]  /*bcf0*/  FMUL.FTZ R148, R4, c[0x0][0x23c] ;  /* 0x00008f0004947a20 */ /* 0x000fe40000410000 */
[----:B------:R-:W-:Y:S01]  /*bd00*/  FMUL.FTZ R3, R6, c[0x0][0x23c] ;  /* 0x00008f0006037a20 */ /* 0x000fe20000410000 */
[----:B------:R-:W2:Y:S01]  /*bd10*/  MUFU.EX2 R143, R143 ;  /* 0x0000008f008f7308 */ /* 0x000ea20000000800 */
[----:B------:R-:W-:-:S02]  /*bd20*/  FFMA.FTZ R155, R28, c[0x0][0x23c], -R153 ;  /* 0x00008f001c9b7a23 */ /* 0x000fc40000010899 */
[--C-:B------:R-:W-:Y:S01]  /*bd30*/  FFMA.FTZ R156, R26, c[0x0][0x23c], -R153.reuse ;  /* 0x00008f001a9c7a23 */ /* 0x100fe20000010899 */
[----:B------:R-:W-:Y:S01]  /*bd40*/  LDSM.16.MT88.4 R28, [R192+0xc800] ;  /* 0x00c80000c01c783b */ /* 0x000fe20000004200 */
[--C-:B------:R-:W-:Y:S02]  /*bd50*/  FFMA.FTZ R157, R24, c[0x0][0x23c], -R153.reuse ;  /* 0x00008f00189d7a23 */ /* 0x100fe40000010899 */
[--C-:B------:R-:W-:Y:S01]  /*bd60*/  FFMA.FTZ R158, R20, c[0x0][0x23c], -R153.reuse ;  /* 0x00008f00149e7a23 */ /* 0x100fe20000010899 */
[----:B------:R-:W-:Y:S01]  /*bd70*/  MUFU.EX2 R142, R142 ;  /* 0x0000008e008e7308 */ /* 0x000fe20000000800 */
[--C-:B------:R-:W-:Y:S02]  /*bd80*/  FFMA.FTZ R159, R25, c[0x0][0x23c], -R150.reuse ;  /* 0x00008f00199f7a23 */ /* 0x100fe40000010896 */
[--C-:B------:R-:W-:Y:S02]  /*bd90*/  FFMA.FTZ R162, R27, c[0x0][0x23c], -R150.reuse ;  /* 0x00008f001ba27a23 */ /* 0x100fe40000010896 */
[--C-:B------:R-:W-:Y:S01]  /*bda0*/  FFMA.FTZ R160, R21, c[0x0][0x23c], -R150.reuse ;  /* 0x00008f0015a07a23 */ /* 0x100fe20000010896 */
[----:B------:R-:W-:Y:S01]  /*bdb0*/  LDSM.16.MT88.4 R24, [R196+0xe800] ;  /* 0x00e80000c418783b */ /* 0x000fe20000004200 */
[----:B------:R-:W-:Y:S01]  /*bdc0*/  FFMA.FTZ R161, R23, c[0x0][0x23c], -R150 ;  /* 0x00008f0017a17a23 */ /* 0x000fe20000010896 */
[----:B------:R-:W3:Y:S01]  /*bdd0*/  MUFU.EX2 R141, R141 ;  /* 0x0000008d008d7308 */ /* 0x000ee20000000800 */
[----:B--2---:R-:W-:Y:S01]  /*bde0*/  F2FP.BF16.PACK_AB R4, R143, R144 ;  /* 0x000000908f04723e */ /* 0x004fe200000010ff */
[----:B------:R-:W-:Y:S01]  /*bdf0*/  LDSM.16.MT88.4 R20, [R194+0xe800] ;  /* 0x00e80000c214783b */ /* 0x000fe20000004200 */
[----:B------:R-:W-:-:S02]  /*be00*/  FFMA.FTZ R166, R168, c[0x0][0x23c], -R153 ;  /* 0x00008f00a8a67a23 */ /* 0x000fc40000010899 */
[--C-:B------:R-:W-:Y:S02]  /*be10*/  FFMA.FTZ R167, R164, c[0x0][0x23c], -R153.reuse ;  /* 0x00008f00a4a77a23 */ /* 0x100fe40000010899 */
[--C-:B------:R-:W-:Y:S01]  /*be20*/  FFMA.FTZ R165, R172, c[0x0][0x23c], -R153.reuse ;  /* 0x00008f00aca57a23 */ /* 0x100fe20000010899 */
[----:B------:R-:W2:Y:S01]  /*be30*/  MUFU.EX2 R2, R2 ;  /* 0x0000000200027308 */ /* 0x000ea20000000800 */
[----:B------:R-:W-:Y:S02]  /*be40*/  FFMA.FTZ R170, R170, c[0x0][0x23c], -R153 ;  /* 0x00008f00aaaa7a23 */ /* 0x000fe40000010899 */
[--C-:B------:R-:W-:Y:S02]  /*be50*/  FFMA.FTZ R164, R173, c[0x0][0x23c], -R150.reuse ;  /* 0x00008f00ada47a23 */ /* 0x100fe40000010896 */
[--C-:B------:R-:W-:Y:S02]  /*be60*/  FFMA.FTZ R171, R171, c[0x0][0x23c], -R150.reuse ;  /* 0x00008f00abab7a23 */ /* 0x100fe40000010896 */
[--C-:B------:R-:W-:Y:S01]  /*be70*/  FFMA.FTZ R168, R169, c[0x0][0x23c], -R150.reuse ;  /* 0x00008f00a9a87a23 */ /* 0x100fe20000010896 */
[----:B------:R-:W-:Y:S01]  /*be80*/  MUFU.EX2 R0, R0 ;  /* 0x0000000000007308 */ /* 0x000fe20000000800 */
[----:B---3--:R-:W-:Y:S01]  /*be90*/  F2FP.BF16.PACK_AB R6, R141, R142 ;  /* 0x0000008e8d06723e */ /* 0x008fe200000010ff */
[----:B------:R-:W-:-:S02]  /*bea0*/  FFMA.FTZ R163, R163, c[0x0][0x23c], -R150 ;  /* 0x00008f00a3a37a23 */ /* 0x000fc40000010896 */
[--C-:B------:R-:W-:Y:S02]  /*beb0*/  FFMA.FTZ R169, R152, c[0x0][0x23c], -R153.reuse ;  /* 0x00008f0098a97a23 */ /* 0x100fe40000010899 */
[--C-:B------:R-:W-:Y:S02]  /*bec0*/  FFMA.FTZ R154, R154, c[0x0][0x23c], -R153.reuse ;  /* 0x00008f009a9a7a23 */ /* 0x100fe40000010899 */
        /* <DEDUP_REMOVED lines=65> */
[----:B------:R-:W3:Y:S01]  /*c2e0*/  MUFU.EX2 R165, R165 ;  /* 0x000000a500a57308 */ /* 0x000ee20000000800 */
[----:B------:R-:W-:Y:S01]  /*c2f0*/  FMUL.FTZ R107, R107, R3 ;  /* 0x000000036b6b7220 */ /* 0x000fe20000410000 */
[----:B------:R-:W-:Y:S01]  /*c300*/  HMMA.16816.F32.BF16 R40, R4, R14, R40 ;  /* 0x0000000e0428723c */ /* 0x000fe20000041828 */
[----:B------:R-:W2:Y:S01]  /*c310*/  LDSM.16.MT88.4 R12, [R192+0xe000] ;  /* 0x00e00000c00c783b */ /* 0x000ea20000004200 */
        /* <DEDUP_REMOVED lines=31> */
[C---:B--2---:R-:W-:Y:S01]  /*c510*/  HMMA.16816.F32.BF16 R60, R4.reuse, R12, R60 ;  /* 0x0000000c043c723c */ /* 0x044fe2000004183c */
[-C--:B------:R-:W-:Y:S02]  /*c520*/  FMUL.FTZ R52, R52, R148.reuse ;  /* 0x0000009434347220 */ /* 0x080fe40000410000 */
[-C--:B------:R-:W-:Y:S02]  /*c530*/  FMUL.FTZ R53, R53, R148.reuse ;  /* 0x0000009435357220 */ /* 0x080fe40000410000 */
[-C--:B------:R-:W-:Y:S01]  /*c540*/  FMUL.FTZ R54, R54, R3.reuse ;  /* 0x0000000336367220 */ /* 0x080fe20000410000 */
[----:B------:R-:W-:Y:S01]  /*c550*/  MUFU.EX2 R168, R168 ;  /* 0x000000a800a87308 */ /* 0x000fe20000000800 */
        /* <DEDUP_REMOVED lines=83> */
[----:B------:R-:W-:Y:S02]  /*ca90*/  FADD.FTZ R161, R161, R160 ;  /* 0x000000a0a1a17221 */ /* 0x000fe40000010000 */
[----:B---3--:R-:W-:-:S03]  /*caa0*/  FADD.FTZ R3, R165, R158 ;  /* 0x0000009ea5037221 */ /* 0x008fc60000010000 */
[----:B------:R-:W-:Y:S01]  /*cab0*/  HMMA.16816.F32.BF16 R124, R4, R14, R124 ;  /* 0x0000000e047c723c */ /* 0x000fe2000004187c */
[----:B------:R-:W1:Y:S01]  /*cac0*/  LDSM.16.MT88.4 R12, [R196+0x10800] ;  /* 0x01080000c40c783b */ /* 0x000e620000004200 */
[----:B------:R-:W-:-:S06]  /*cad0*/  FADD.FTZ R3, R170, R3 ;  /* 0x00000003aa037221 */ /* 0x000fcc0000010000 */
        /* <DEDUP_REMOVED lines=33> */
[----:B------:R-:W-:-:S02]  /*ccf0*/  F2FP.BF16.PACK_AB R4, R170, R165 ;  /* 0x000000a5aa04723e */ /* 0x000fc400000010ff */
[----:B------:R-:W-:Y:S01]  /*cd00*/  F2FP.BF16.PACK_AB R5, R171, R164 ;  /* 0x000000a4ab05723e */ /* 0x000fe200000010ff */
[----:B------:R-:W-:Y:S01]  /*cd10*/  FADD.FTZ R164, R164, R161 ;  /* 0x000000a1a4a47221 */ /* 0x000fe20000010000 */
[----:B------:R-:W-:Y:S01]  /*cd20*/  F2FP.BF16.PACK_AB R6, R167, R166 ;  /* 0x000000a6a706723e */ /* 0x000fe200000010ff */
[----:B------:R-:W-:Y:S01]  /*cd30*/  FADD.FTZ R166, R166, R3 ;  /* 0x00000003a6a67221 */ /* 0x000fe20000010000 */
[----:B------:R-:W-:Y:S01]  /*cd40*/  F2FP.BF16.PACK_AB R7, R163, R168 ;  /* 0x000000a8a307723e */ /* 0x000fe200000010ff */
[----:B------:R-:W-:Y:S01]  /*cd50*/  FADD.FTZ R171, R171, R164 ;  /* 0x000000a4abab7221 */ /* 0x000fe20000010000 */
[----:B------:R-:W-:Y:S01]  /*cd60*/  MOV R3, R145 ;  /* 0x0000009100037202 */ /* 0x000fe20000000f00 */
[----:B------:R-:W-:Y:S02]  /*cd70*/  FADD.FTZ R167, R167, R166 ;  /* 0x000000a6a7a77221 */ /* 0x000fe40000010000 */
        /* <DEDUP_REMOVED lines=79> */
.L_x_6828:
        /* <DEDUP_REMOVED lines=45> */
.L_x_6840:
        /* <DEDUP_REMOVED lines=76> */
.L_x_6837:
        /* <DEDUP_REMOVED lines=57> */
[----:B------:R-:W-:Y:S05]  /*dd90*/  PLOP3.LUT P0, PT, PT, PT, UP2, 0x80, 0x0 ;  /* 0x000000000000781c */ /* 0x000fea0003f0f028 */
        /* <DEDUP_REMOVED lines=308> */
[----:B--2---:R-:W-:Y:S02]  /*f0e0*/  MOV R14, UR4 ;  /* 0x00000004000e7c02 */ /* 0x004fe40008000f00 */
[----:B---3--:R-:W-:Y:S01]  /*f0f0*/  MOV R12, UR32 ;  /* 0x00000020000c7c02 */ /* 0x008fe20008000f00 */
[----:B------:R-:W-:Y:S04]  /*f100*/  UIADD3 UR32, UR37, -UR35, URZ ;  /* 0x8000002325207290 */ /* 0x000fe8000fffe03f */
[----:B------:R-:W-:Y:S01]  /*f110*/  UIMAD UR32, UR32, UR6, -UR9 ;  /* 0x00000006202072a4 */ /* 0x000fe2000f8e0a09 */
[----:B----4-:R-:W-:Y:S01]  /*f120*/  IMAD.U32 R15, RZ, RZ, UR5 ;  /* 0x00000005ff0f7e24 */ /* 0x010fe2000f8e00ff */
[----:B------:R-:W-:Y:S04]  /*f130*/  ULDC.64 UR4, c[0x0][0x198] ;  /* 0x0000660000047ab9 */ /* 0x000fe80000000a00 */
[----:B------:R-:W2:Y:S02]  /*f140*/  LDG.E R7, [R14.64] ;  /* 0x0000001c0e077981 */ /* 0x000ea4000c1e1900 */
[----:B------:R-:W-:Y:S01]  /*f150*/  USHF.R.S32.HI UR26, URZ, 0x1f, UR32 ;  /* 0x0000001f3f1a7899 */ /* 0x000fe20008011420 */
[----:B-----5:R-:W-:Y:S01]  /*f160*/  IMAD.U32 R13, RZ, RZ, UR33 ;  /* 0x00000021ff0d7e24 */ /* 0x020fe2000f8e00ff */
        /* <DEDUP_REMOVED lines=14> */
.L_x_6839:
        /* <DEDUP_REMOVED lines=89> */
.L_x_6838:
[----:B--234-:R-:W-:Y:S01]  /*f7e0*/  IMAD.U32 R16, RZ, RZ, UR25 ;  /* 0x00000019ff107e24 */ /* 0x01cfe2000f8e00ff */
[----:B------:R-:W-:Y:S03]  /*f7f0*/  UISETP.GT.AND UP2, UPT, UR25, UR19, UPT ;  /* 0x000000131900728c */ /* 0x000fe6000bf44270 */
[----:B------:R-:W-:Y:S05]  /*f800*/  IMAD R16, R16, 0x40, R203 ;  /* 0x0000004010107824 */ /* 0x000fea00078e02cb */
[C---:B------:R-:W-:Y:S02]  /*f810*/  IADD3 R4, R211.reuse, -R16, RZ ;  /* 0x80000010d3047210 */ /* 0x040fe40007ffe0ff */
[----:B------:R-:W-:Y:S02]  /*f820*/  IADD3 R14, R16, 0x1, RZ ;  /* 0x00000001100e7810 */ /* 0x000fe40007ffe0ff */
[----:B------:R-:W-:Y:S01]  /*f830*/  IABS R8, R4 ;  /* 0x0000000400087213 */ /* 0x000fe20000000000 */
[----:B------:R-:W-:Y:S01]  /*f840*/  IMAD.IADD R4, R208, 0x1, -R16 ;  /* 0x00000001d0047824 */ /* 0x000fe200078e0a10 */
[C---:B------:R-:W-:Y:S02]  /*f850*/  IADD3 R12, R16.reuse, 0x8, RZ ;  /* 0x00000008100c7810 */ /* 0x040fe40007ffe0ff */
        /* <DEDUP_REMOVED lines=13> */
[----:B------:R-:W-:Y:S02]  /*f930*/  IADD3 R19, R16, 0x20, RZ ;  /* 0x0000002010137810 */ /* 0x000fe40007ffe0ff */
[----:B------:R-:W-:Y:S02]  /*f940*/  IABS R23, R4 ;  /* 0x0000000400177213 */ /* 0x000fe40000000000 */
[C---:B------:R-:W-:Y:S02]  /*f950*/  IADD3 R4, R211.reuse, -R6, RZ ;  /* 0x80000006d3047210 */ /* 0x040fe40007ffe0ff */
[C---:B------:R-:W-:Y:S02]  /*f960*/  IADD3 R5, R211.reuse, -R24, RZ ;  /* 0x80000018d3057210 */ /* 0x040fe40007ffe0ff */
[----:B------:R-:W-:Y:S01]  /*f970*/  IABS R30, R4 ;  /* 0x00000004001e7213 */ /* 0x000fe20000000000 */
[C---:B------:R-:W-:Y:S01]  /*f980*/  IMAD.IADD R4, R211.reuse, 0x1, -R21 ;  /* 0x00000001d3047824 */ /* 0x040fe200078e0a15 */
[----:B------:R-:W-:Y:S01]  /*f990*/  IABS R25, R5 ;  /* 0x0000000500197213 */ /* 0x000fe20000000000 */
[----:B------:R-:W-:Y:S01]  /*f9a0*/  IMAD.IADD R5, R208, 0x1, -R12 ;  /* 0x00000001d0057824 */ /* 0x000fe200078e0a0c */
[----:B------:R-:W-:Y:S01]  /*f9b0*/  IADD3 R13, R16, 0x21, RZ ;  /* 0x00000021100d7810 */ /* 0x000fe20007ffe0ff */
[----:B------:R-:W-:Y:S01]  /*f9c0*/  I2F R23, R23 ;  /* 0x0000001700177306 */ /* 0x000fe20000201400 */
[----:B------:R-:W-:Y:S02]  /*f9d0*/  IABS R15, R4 ;  /* 0x00000004000f7213 */ /* 0x000fe40000000000 */
[C---:B------:R-:W-:Y:S02]  /*f9e0*/  IADD3 R4, R211.reuse, -R26, RZ ;  /* 0x8000001ad3047210 */ /* 0x040fe40007ffe0ff */
[----:B------:R-:W-:Y:S02]  /*f9f0*/  ISETP.GE.AND P4, PT, R14, R210, PT ;  /* 0x000000d20e00720c */ /* 0x000fe40003f86270 */
[----:B------:R-:W-:Y:S01]  /*fa00*/  IABS R28, R4 ;  /* 0x00000004001c7213 */ /* 0x000fe20000000000 */
[----:B------:R-:W-:Y:S01]  /*fa10*/  IMAD.IADD R4, R208, 0x1, -R14 ;  /* 0x00000001d0047824 */ /* 0x000fe200078e0a0e */
[C---:B------:R-:W-:Y:S01]  /*fa20*/  ISETP.GE.AND P0, PT, R14.reuse, R207, PT ;  /* 0x000000cf0e00720c */ /* 0x040fe20003f06270 */
[----:B------:R-:W-:Y:S01]  /*fa30*/  I2F R17, R17 ;  /* 0x0000001100117306 */ /* 0x000fe20000201400 */
[C---:B------:R-:W-:Y:S02]  /*fa40*/  ISETP.GE.OR P4, PT, R14.reuse, R209, !P4 ;  /* 0x000000d10e00720c */ /* 0x040fe40006786670 */
[----:B------:R-:W-:Y:S02]  /*fa50*/  IABS R7, R4 ;  /* 0x0000000400077213 */ /* 0x000fe40000000000 */
[----:B------:R-:W-:Y:S02]  /*fa60*/  IABS R4, R5 ;  /* 0x0000000500047213 */ /* 0x000fe40000000000 */
[C---:B------:R-:W-:Y:S02]  /*fa70*/  IADD3 R5, R211.reuse, -R19, RZ ;  /* 0x80000013d3057210 */ /* 0x040fe40007ffe0ff */
[----:B------:R-:W-:Y:S01]  /*fa80*/  ISETP.GE.OR P0, PT, R14, R206, !P0 ;  /* 0x000000ce0e00720c */ /* 0x000fe20004706670 */
[----:B------:R-:W-:Y:S01]  /*fa90*/  I2F R30, R30 ;  /* 0x0000001e001e7306 */ /* 0x000fe20000201400 */
[----:B------:R-:W-:Y:S01]  /*faa0*/  IABS R22, R5 ;  /* 0x0000000500167213 */ /* 0x000fe20000000000 */
[----:B------:R-:W-:Y:S01]  /*fab0*/  IMAD.IADD R5, R208, 0x1, -R10 ;  /* 0x00000001d0057824 */ /* 0x000fe200078e0a0a */
[C---:B------:R-:W-:Y:S02]  /*fac0*/  ISETP.GE.AND P5, PT, R16.reuse, R210, PT ;  /* 0x000000d21000720c */ /* 0x040fe40003fa6270 */
[C---:B------:R-:W-:Y:S02]  /*fad0*/  ISETP.GE.AND P1, PT, R16.reuse, R207, PT ;  /* 0x000000cf1000720c */ /* 0x040fe40003f26270 */
[----:B------:R-:W-:Y:S02]  /*fae0*/  IABS R9, R5 ;  /* 0x0000000500097213 */ /* 0x000fe40000000000 */
[C---:B------:R-:W-:Y:S01]  /*faf0*/  IADD3 R5, R211.reuse, -R13, RZ ;  /* 0x8000000dd3057210 */ /* 0x040fe20007ffe0ff */
[----:B------:R-:W-:Y:S01]  /*fb00*/  I2F R15, R15 ;  /* 0x0000000f000f7306 */ /* 0x000fe20000201400 */
[C---:B------:R-:W-:Y:S02]  /*fb10*/  ISETP.GE.OR P5, PT, R16.reuse, R209, !P5 ;  /* 0x000000d11000720c */ /* 0x040fe40006fa6670 */
        /* <DEDUP_REMOVED lines=8> */
[----:B------:R-:W-:Y:S02]  /*fba0*/  ISETP.GE.AND P3, PT, R10, R210, PT ;  /* 0x000000d20a00720c */ /* 0x000fe40003f66270 */
[----:B------:R-:W-:Y:S02]  /*fbb0*/  ISETP.GE.AND P6, PT, R12, R207, PT ;  /* 0x000000cf0c00720c */ /* 0x000fe40003fc6270 */
[----:B------:R-:W-:Y:S01]  /*fbc0*/  ISETP.GE.OR P3, PT, R10, R209, !P3 ;  /* 0x000000d10a00720c */ /* 0x000fe20005f66670 */
[----:B------:R-:W-:Y:S01]  /*fbd0*/  I2F R18, R5 ;  /* 0x0000000500127306 */ /* 0x000fe20000201400 */
[----:B------:R-:W-:Y:S02]  /*fbe0*/  ISETP.GE.OR P6, PT, R12, R206, !P6 ;  /* 0x000000ce0c00720c */ /* 0x000fe400077c6670 */
[----:B------:R-:W-:Y:S02]  /*fbf0*/  IADD3 R12, R16, 0x28, RZ ;  /* 0x00000028100c7810 */ /* 0x000fe40007ffe0ff */
[----:B------:R-:W-:Y:S03]  /*fc00*/  IADD3 R27, R208, -R26, RZ ;  /* 0x8000001ad01b7210 */ /* 0x000fe60007ffe0ff */
[----:B------:R-:W-:Y:S01]  /*fc10*/  IMAD.IADD R20, R211, 0x1, -R12 ;  /* 0x00000001d3147824 */ /* 0x000fe200078e0a0c */
[----:B------:R-:W-:Y:S01]  /*fc20*/  IABS R27, R27 ;  /* 0x0000001b001b7213 */ /* 0x000fe20000000000 */
[----:B------:R-:W-:Y:S03]  /*fc30*/  I2F R7, R7 ;  /* 0x0000000700077306 */ /* 0x000fe60000201400 */
        /* <DEDUP_REMOVED lines=9> */
[----:B------:R-:W-:Y:S01]  /*fcd0*/  FFMA.FTZ R3, R8, -UR24, R3 ;  /* 0x8000001808037c23 */ /* 0x000fe20008010003 */
[----:B------:R-:W-:Y:S01]  /*fce0*/  IADD3 R8, R16, 0x29, RZ ;  /* 0x0000002910087810 */ /* 0x000fe20007ffe0ff */
[----:B------:R-:W-:Y:S02]  /*fcf0*/  FFMA.FTZ R216, R11, -UR24, R216 ;  /* 0x800000180bd87c23 */ /* 0x000fe400080100d8 */
[----:B------:R-:W-:Y:S01]  /*fd00*/  FFMA.FTZ R228, R23, -UR24, R228 ;  /* 0x8000001817e47c23 */ /* 0x000fe200080100e4 */
[----:B------:R-:W-:Y:S01]  /*fd10*/  FSEL R11, R3, -INF , !P5 ;  /* 0xff800000030b7808 */ /* 0x000fe20006800000 */
[----:B------:R-:W-:Y:S01]  /*fd20*/  IMAD.IADD R3, R211, 0x1, -R8 ;  /* 0x00000001d3037824 */ /* 0x000fe200078e0a08 */
[----:B------:R-:W-:Y:S01]  /*fd30*/  ISETP.GE.AND P5, PT, R10, R207, PT ;  /* 0x000000cf0a00720c */ /* 0x000fe20003fa6270 */
[----:B------:R-:W-:Y:S01]  /*fd40*/  FFMA.FTZ R218, R17, -UR24, R218 ;  /* 0x8000001811da7c23 */ /* 0x000fe200080100da */
[----:B------:R-:W-:Y:S01]  /*fd50*/  IADD3 R17, R208, -R21, RZ ;  /* 0x80000015d0117210 */ /* 0x000fe20007ffe0ff */
[----:B------:R-:W-:Y:S01]  /*fd60*/  FFMA.FTZ R231, R30, -UR24, R231 ;  /* 0x800000181ee77c23 */ /* 0x000fe200080100e7 */
[----:B------:R-:W-:Y:S01]  /*fd70*/  IABS R3, R3 ;  /* 0x0000000300037213 */ /* 0x000fe20000000000 */
[----:B------:R-:W-:Y:S01]  /*fd80*/  FFMA.FTZ R232, R15, -UR24, R232 ;  /* 0x800000180fe87c23 */ /* 0x000fe200080100e8 */
[----:B------:R-:W-:Y:S01]  /*fd90*/  FSEL R5, R218, -INF , !P1 ;  /* 0xff800000da057808 */ /* 0x000fe20004800000 */
[----:B------:R-:W-:Y:S01]  /*fda0*/  FFMA.FTZ R233, R28, -UR24, R233 ;  /* 0x800000181ce97c23 */ /* 0x000fe200080100e9 */
[----:B------:R1:W2:Y:S01]  /*fdb0*/  I2F R23, R3 ;  /* 0x0000000300177306 */ /* 0x0002a20000201400 */
[-C--:B------:R-:W-:Y:S01]  /*fdc0*/  ISETP.GE.AND P1, PT, R6, R210.reuse, PT ;  /* 0x000000d20600720c */ /* 0x080fe20003f26270 */
[----:B------:R-:W-:Y:S01]  /*fdd0*/  FFMA.FTZ R224, R7, -UR24, R224 ;  /* 0x8000001807e07c23 */ /* 0x000fe200080100e0 */
[----:B------:R-:W-:Y:S01]  /*fde0*/  IADD3 R15, R16, 0x31, RZ ;  /* 0x00000031100f7810 */ /* 0x000fe20007ffe0ff */
[----:B------:R-:W-:Y:S01]  /*fdf0*/  FFMA.FTZ R225, R32, -UR24, R225 ;  /* 0x8000001820e17c23 */ /* 0x000fe200080100e1 */
[----:B------:R-:W-:Y:S01]  /*fe00*/  ISETP.GE.OR P1, PT, R6, R209, !P1 ;  /* 0x000000d10600720c */ /* 0x000fe20004f26670 */
[----:B------:R-:W-:Y:S01]  /*fe10*/  FFMA.FTZ R236, R25, -UR24, R236 ;  /* 0x8000001819ec7c23 */ /* 0x000fe200080100ec */
[----:B------:R-:W-:Y:S01]  /*fe20*/  FSEL R7, R224, -INF , !P0 ;  /* 0xff800000e0077808 */ /* 0x000fe20004000000 */
[----:B------:R-:W-:Y:S01]  /*fe30*/  FFMA.FTZ R227, R4, -UR24, R227 ;  /* 0x8000001804e37c23 */ /* 0x000fe200080100e3 */
[----:B------:R-:W-:Y:S01]  /*fe40*/  FSEL R164, R231, -INF , !P1 ;  /* 0xff800000e7a47808 */ /* 0x000fe20004800000 */
[----:B------:R-:W-:Y:S01]  /*fe50*/  FFMA.FTZ R237, R22, -UR24, R237 ;  /* 0x8000001816ed7c23 */ /* 0x000fe200080100ed */
[----:B------:R-:W-:Y:S01]  /*fe60*/  ISETP.GE.AND P1, PT, R26, R210, PT ;  /* 0x000000d21a00720c */ /* 0x000fe20003f26270 */
[----:B------:R-:W-:Y:S01]  /*fe70*/  FFMA.FTZ R226, R9, -UR24, R226 ;  /* 0x8000001809e27c23 */ /* 0x000fe200080100e2 */
[----:B------:R-:W-:Y:S01]  /*fe80*/  ISETP.GE.AND P0, PT, R24, R207, PT ;  /* 0x000000cf1800720c */ /* 0x000fe20003f06270 */
[----:B------:R-:W-:Y:S01]  /*fe90*/  FFMA.FTZ R241, R14, -UR24, R241 ;  /* 0x800000180ef17c23 */ /* 0x000fe200080100f1 */
[-C--:B------:R-:W-:Y:S01]  /*fea0*/  ISETP.GE.OR P1, PT, R26, R209.reuse, !P1 ;  /* 0x000000d11a00720c */ /* 0x080fe20004f26670 */
[----:B------:R-:W-:Y:S01]  /*feb0*/  FFMA.FTZ R229, R18, -UR24, R229 ;  /* 0x8000001812e57c23 */ /* 0x000fe200080100e5 */
[C---:B------:R-:W-:Y:S02]  /*fec0*/  ISETP.GE.OR P0, PT, R24.reuse, R206, !P0 ;  /* 0x000000ce1800720c */ /* 0x040fe40004706670 */
[----:B------:R-:W-:Y:S02]  /*fed0*/  FSEL R142, R233, -INF , !P1 ;  /* 0xff800000e98e7808 */ /* 0x000fe40004800000 */
[----:B------:R-:W-:Y:S02]  /*fee0*/  ISETP.GE.AND P1, PT, R24, R210, PT ;  /* 0x000000d21800720c */ /* 0x000fe40003f26270 */
[----:B------:R-:W-:Y:S01]  /*fef0*/  IADD3 R28, R208, -R24, RZ ;  /* 0x80000018d01c7210 */ /* 0x000fe20007ffe0ff */
[----:B-1----:R-:W-:Y:S01]  /*ff00*/  IMAD.IADD R3, R211, 0x1, -R15 ;  /* 0x00000001d3037824 */ /* 0x002fe200078e0a0f */
[----:B------:R-:W-:Y:S01]  /*ff10*/  ISETP.GE.OR P1, PT, R24, R209, !P1 ;  /* 0x000000d11800720c */ /* 0x000fe20004f26670 */
[----:B--2---:R-:W-:Y:S01]  /*ff20*/  FFMA.FTZ R244, R23, -UR24, R244 ;  /* 0x8000001817f47c23 */ /* 0x004fe200080100f4 */
[----:B------:R-:W-:Y:S02]  /*ff30*/  ISETP.GE.OR P5, PT, R10, R206, !P5 ;  /* 0x000000ce0a00720c */ /* 0x000fe40006fa6670 */
[----:B------:R-:W-:Y:S02]  /*ff40*/  IABS R3, R3 ;  /* 0x0000000300037213 */ /* 0x000fe40000000000 */
[----:B------:R-:W-:Y:S02]  /*ff50*/  FSEL R10, R225, -INF , !P2 ;  /* 0xff800000e10a7808 */ /* 0x000fe40005000000 */
[----:B------:R-:W1:Y:S01]  /*ff60*/  I2F R24, R3 ;  /* 0x0000000300187306 */ /* 0x000e620000201400 */
[C---:B------:R-:W-:Y:S02]  /*ff70*/  ISETP.GE.AND P2, PT, R21.reuse, R210, PT ;  /* 0x000000d21500720c */ /* 0x040fe40003f46270 */
[----:B------:R-:W-:Y:S02]  /*ff80*/  IABS R17, R17 ;  /* 0x0000001100117213 */ /* 0x000fe40000000000 */
[----:B------:R-:W-:Y:S02]  /*ff90*/  ISETP.GE.OR P2, PT, R21, R209, !P2 ;  /* 0x000000d11500720c */ /* 0x000fe40005746670 */
[----:B------:R-:W-:Y:S02]  /*ffa0*/  IADD3 R4, R16, 0x38, RZ ;  /* 0x0000003810047810 */ /* 0x000fe40007ffe0ff */
[----:B------:R-:W-:Y:S01]  /*ffb0*/  FSEL R162, R232, -INF , !P2 ;  /* 0xff800000e8a27808 */ /* 0x000fe20005000000 */
[----:B------:R-:W2:Y:S01]  /*ffc0*/  I2F R17, R17 ;  /* 0x0000001100117306 */ /* 0x000ea20000201400 */
[----:B------:R-:W-:Y:S02]  /*ffd0*/  ISETP.GE.AND P2, PT, R26, R207, PT ;  /* 0x000000cf1a00720c */ /* 0x000fe40003f46270 */
[----:B------:R-:W-:Y:S02]  /*ffe0*/  FSEL R140, R236, -INF , !P1 ;  /* 0xff800000ec8c7808 */ /* 0x000fe40004800000 */
[----:B------:R-:W-:Y:S02]  /*fff0*/  ISETP.GE.OR P2, PT, R26, R206, !P2 ;  /* 0x000000ce1a00720c */ /* 0x000fe40005746670 */
[----:B------:R-:W-:Y:S02]  /*10000*/  IADD3 R26, R208, -R19, RZ ;  /* 0x80000013d01a7210 */ /* 0x000fe40007ffe0ff */
[----:B------:R-:W-:Y:S02]  /*10010*/  ISETP.GE.AND P1, PT, R19, R210, PT ;  /* 0x000000d21300720c */ /* 0x000fe40003f26270 */
[----:B------:R-:W-:Y:S01]  /*10020*/  IABS R25, R26 ;  /* 0x0000001a00197213 */ /* 0x000fe20000000000 */
[----:B------:R-:W-:Y:S01]  /*10030*/  IMAD.IADD R26, R211, 0x1, -R4 ;  /* 0x00000001d31a7824 */ /* 0x000fe200078e0a04 */
[----:B------:R-:W-:Y:S01]  /*10040*/  ISETP.GE.OR P1, PT, R19, R209, !P1 ;  /* 0x000000d11300720c */ /* 0x000fe20004f26670 */
[----:B-1----:R-:W-:Y:S01]  /*10050*/  FFMA.FTZ R251, R24, -UR24, R251 ;  /* 0x8000001818fb7c23 */ /* 0x002fe200080100fb */
[----:B------:R-:W-:Y:S02]  /*10060*/  IADD3 R22, R208, -R13, RZ ;  /* 0x8000000dd0167210 */ /* 0x000fe40007ffe0ff */
[----:B------:R-:W-:Y:S01]  /*10070*/  IADD3 R3, R16, 0x39, RZ ;  /* 0x0000003910037810 */ /* 0x000fe20007ffe0ff */
[----:B------:R-:W1:Y:S01]  /*10080*/  I2F R25, R25 ;  /* 0x0000001900197306 */ /* 0x000e620000201400 */
[----:B------:R-:W-:Y:S02]  /*10090*/  FSEL R227, R227, -INF , !P6 ;  /* 0xff800000e3e37808 */ /* 0x000fe40007000000 */
[-C--:B------:R-:W-:Y:S01]  /*100a0*/  ISETP.GE.AND P6, PT, R19, R207.reuse, PT ;  /* 0x000000cf1300720c */ /* 0x080fe20003fc6270 */
[----:B------:R-:W-:Y:S01]  /*100b0*/  IMAD.IADD R14, R211, 0x1, -R3 ;  /* 0x00000001d30e7824 */ /* 0x000fe200078e0a03 */
[----:B------:R-:W-:Y:S01]  /*100c0*/  FSEL R160, R237, -INF , !P1 ;  /* 0xff800000eda07808 */ /* 0x000fe20004800000 */
[----:B--2---:R-:W-:Y:S01]  /*100d0*/  FFMA.FTZ R230, R17, -UR24, R230 ;  /* 0x8000001811e67c23 */ /* 0x004fe200080100e6 */
[C---:B------:R-:W-:Y:S02]  /*100e0*/  ISETP.GE.AND P1, PT, R13.reuse, R210, PT ;  /* 0x000000d20d00720c */ /* 0x040fe40003f26270 */
[----:B------:R-:W-:Y:S02]  /*100f0*/  FSEL R9, R226, -INF , !P5 ;  /* 0xff800000e2097808 */ /* 0x000fe40006800000 */
[----:B------:R-:W-:Y:S02]  /*10100*/  ISETP.GE.AND P5, PT, R13, R207, PT ;  /* 0x000000cf0d00720c */ /* 0x000fe40003fa6270 */
[----:B------:R-:W-:Y:S02]  /*10110*/  IABS R26, R26 ;  /* 0x0000001a001a7213 */ /* 0x000fe40000000000 */
[----:B------:R-:W-:Y:S02]  /*10120*/  IABS R22, R22 ;  /* 0x0000001600167213 */ /* 0x000fe40000000000 */
[-C--:B------:R-:W-:Y:S02]  /*10130*/  ISETP.GE.OR P6, PT, R19, R206.reuse, !P6 ;  /* 0x000000ce1300720c */ /* 0x080fe400077c6670 */
[----:B------:R-:W-:Y:S01]  /*10140*/  FSEL R216, R216, -INF , !P4 ;  /* 0xff800000d8d87808 */ /* 0x000fe20006000000 */
[----:B------:R-:W2:Y:S01]  /*10150*/  I2F R19, R26 ;  /* 0x0000001a00137306 */ /* 0x000ea20000201400 */
[C---:B------:R-:W-:Y:S02]  /*10160*/  ISETP.GE.OR P1, PT, R13.reuse, R209, !P1 ;  /* 0x000000d10d00720c */ /* 0x040fe40004f26670 */
[----:B------:R-:W-:Y:S01]  /*10170*/  ISETP.GE.OR P5, PT, R13, R206, !P5 ;  /* 0x000000ce0d00720c */ /* 0x000fe20006fa6670 */
[----:B-1----:R-:W-:Y:S01]  /*10180*/  FFMA.FTZ R240, R25, -UR24, R240 ;  /* 0x8000001819f07c23 */ /* 0x002fe200080100f0 */
[CC--:B------:R-:W-:Y:S02]  /*10190*/  ISETP.GE.AND P4, PT, R6.reuse, R207.reuse, PT ;  /* 0x000000cf0600720c */ /* 0x0c0fe40003f86270 */
[----:B------:R-:W-:Y:S02]  /*101a0*/  IABS R14, R14 ;  /* 0x0000000e000e7213 */ /* 0x000fe40000000000 */
[----:B------:R-:W-:Y:S01]  /*101b0*/  ISETP.GE.OR P4, PT, R6, R206, !P4 ;  /* 0x000000ce0600720c */ /* 0x000fe20006786670 */
[----:B------:R-:W1:Y:S01]  /*101c0*/  I2F R13, R22 ;  /* 0x00000016000d7306 */ /* 0x000e620000201400 */
[----:B------:R-:W-:Y:S02]  /*101d0*/  IADD3 R6, R16, 0x30, RZ ;  /* 0x0000003010067810 */ /* 0x000fe40007ffe0ff */
[----:B------:R-:W-:Y:S02]  /*101e0*/  FSEL R228, R228, -INF , !P3 ;  /* 0xff800000e4e47808 */ /* 0x000fe40005800000 */
[----:B------:R-:W-:Y:S01]  /*101f0*/  ISETP.GE.AND P3, PT, R21, R207, PT ;  /* 0x000000cf1500720c */ /* 0x000fe20003f66270 */
[----:B------:R-:W-:Y:S01]  /*10200*/  IMAD.IADD R29, R211, 0x1, -R6 ;  /* 0x00000001d31d7824 */ /* 0x000fe200078e0a06 */
[----:B------:R-:W-:Y:S02]  /*10210*/  IABS R28, R28 ;  /* 0x0000001c001c7213 */ /* 0x000fe40000000000 */
[----:B------:R-:W-:Y:S01]  /*10220*/  ISETP.GE.OR P3, PT, R21, R206, !P3 ;  /* 0x000000ce1500720c */ /* 0x000fe20005f66670 */
[----:B------:R-:W3:Y:S01]  /*10230*/  I2F R17, R14 ;  /* 0x0000000e00117306 */ /* 0x000ee20000201400 */
[----:B------:R-:W-:Y:S02]  /*10240*/  IABS R29, R29 ;  /* 0x0000001d001d7213 */ /* 0x000fe40000000000 */
[----:B------:R-:W-:Y:S01]  /*10250*/  FSEL R158, R241, -INF , !P1 ;  /* 0xff800000f19e7808 */ /* 0x000fe20004800000 */
[----:B--2---:R-:W-:Y:S01]  /*10260*/  FFMA.FTZ R252, R19, -UR24, R252 ;  /* 0x8000001813fc7c23 */ /* 0x004fe200080100fc */
[----:B------:R-:W-:Y:S02]  /*10270*/  FSEL R163, R229, -INF , !P4 ;  /* 0xff800000e5a37808 */ /* 0x000fe40006000000 */
[C---:B------:R-:W-:Y:S02]  /*10280*/  ISETP.GE.AND P1, PT, R12.reuse, R210, PT ;  /* 0x000000d20c00720c */ /* 0x040fe40003f26270 */
[C---:B------:R-:W-:Y:S01]  /*10290*/  ISETP.GE.AND P4, PT, R12.reuse, R207, PT ;  /* 0x000000cf0c00720c */ /* 0x040fe20003f86270 */
[----:B------:R-:W2:Y:S01]  /*102a0*/  I2F R21, R27 ;  /* 0x0000001b00157306 */ /* 0x000ea20000201400 */
[C---:B------:R-:W-:Y:S02]  /*102b0*/  ISETP.GE.OR P1, PT, R12.reuse, R209, !P1 ;  /* 0x000000d10c00720c */ /* 0x040fe40004f26670 */
[----:B------:R-:W-:Y:S01]  /*102c0*/  ISETP.GE.OR P4, PT, R12, R206, !P4 ;  /* 0x000000ce0c00720c */ /* 0x000fe20006786670 */
[----:B-1----:R-:W-:Y:S01]  /*102d0*/  FFMA.FTZ R238, R13, -UR24, R238 ;  /* 0x800000180dee7c23 */ /* 0x002fe200080100ee */
[----:B------:R-:W-:Y:S02]  /*102e0*/  IADD3 R12, R208, -R12, RZ ;  /* 0x8000000cd00c7210 */ /* 0x000fe40007ffe0ff */
[----:B------:R-:W-:Y:S02]  /*102f0*/  FSEL R156, R243, -INF , !P1 ;  /* 0xff800000f39c7808 */ /* 0x000fe40004800000 */
[----:B------:R-:W-:Y:S01]  /*10300*/  FSEL R161, R230, -INF , !P3 ;  /* 0xff800000e6a17808 */ /* 0x000fe20005800000 */
[----:B------:R-:W1:Y:S01]  /*10310*/  I2F R30, R29 ;  /* 0x0000001d001e7306 */ /* 0x000e620000201400 */
[C---:B------:R-:W-:Y:S02]  /*10320*/  ISETP.GE.AND P1, PT, R8.reuse, R210, PT ;  /* 0x000000d20800720c */ /* 0x040fe40003f26270 */
[C---:B------:R-:W-:Y:S01]  /*10330*/  ISETP.GE.AND P3, PT, R8.reuse, R207, PT ;  /* 0x000000cf0800720c */ /* 0x040fe20003f66270 */
[----:B---3--:R-:W-:Y:S01]  /*10340*/  FFMA.FTZ R250, R17, -UR24, R250 ;  /* 0x8000001811fa7c23 */ /* 0x008fe200080100fa */
[----:B------:R-:W-:Y:S02]  /*10350*/  IABS R12, R12 ;  /* 0x0000000c000c7213 */ /* 0x000fe40000000000 */
[----:B------:R-:W-:Y:S02]  /*10360*/  FMNMX.FTZ R13, R11, R2, !PT ;  /* 0x000000020b0d7209 */ /* 0x000fe40007810000 */
[C---:B------:R-:W-:Y:S01]  /*10370*/  ISETP.GE.OR P1, PT, R8.reuse, R209, !P1 ;  /* 0x000000d10800720c */ /* 0x040fe20004f26670 */
[----:B------:R-:W3:Y:S01]  /*10380*/  I2F R28, R28 ;  /* 0x0000001c001c7306 */ /* 0x000ee20000201400 */
[----:B------:R-:W-:Y:S01]  /*10390*/  ISETP.GE.OR P3, PT, R8, R206, !P3 ;  /* 0x000000ce0800720c */ /* 0x000fe20005f66670 */
[----:B------:R-:W-:Y:S01]  /*103a0*/  IMAD.IADD R8, R208, 0x1, -R8 ;  /* 0x00000001d0087824 */ /* 0x000fe200078e0a08 */
[----:B------:R-:W-:Y:S01]  /*103b0*/  FMNMX.FTZ R13, R216, R13, !PT ;  /* 0x0000000dd80d7209 */ /* 0x000fe20007810000 */
[----:B--2---:R-:W-:Y:S01]  /*103c0*/  FFMA.FTZ R234, R21, -UR24, R234 ;  /* 0x8000001815ea7c23 */ /* 0x004fe200080100ea */
[----:B------:R-:W-:Y:S01]  /*103d0*/  FSEL R154, R244, -INF , !P1 ;  /* 0xff800000f49a7808 */ /* 0x000fe20004800000 */
[----:B------:R-:W-:Y:S01]  /*103e0*/  LDSM.16.MT88.4 R20, [R194+0xc000] ;  /* 0x00c00000c214783b */ /* 0x000fe20000004200 */
[----:B------:R-:W-:Y:S02]  /*103f0*/  IABS R14, R8 ;  /* 0x00000008000e7213 */ /* 0x000fe40000000000 */
[----:B------:R-:W-:Y:S01]  /*10400*/  IADD3 R8, R208, -R6, RZ ;  /* 0x80000006d0087210 */ /* 0x000fe20007ffe0ff */
[----:B------:R-:W2:Y:S01]  /*10410*/  I2F R19, R12 ;  /* 0x0000000c00137306 */ /* 0x000ea20000201400 */
[----:B------:R-:W-:Y:S02]  /*10420*/  FMNMX.FTZ R13, R10, R13, !PT ;  /* 0x0000000d0a0d7209 */ /* 0x000fe40007810000 */
[----:B------:R-:W-:Y:S01]  /*10430*/  IABS R8, R8 ;  /* 0x0000000800087213 */ /* 0x000fe20000000000 */
[----:B-1----:R-:W-:Y:S01]  /*10440*/  FFMA.FTZ R249, R30, -UR24, R249 ;  /* 0x800000181ef97c23 */ /* 0x002fe200080100f9 */
[----:B------:R-:W-:Y:S02]  /*10450*/  FMNMX.FTZ R17, R228, R13, !PT ;  /* 0x0000000de4117209 */ /* 0x000fe40007810000 */
[----:B------:R-:W-:Y:S02]  /*10460*/  ISETP.GE.AND P1, PT, R6, R210, PT ;  /* 0x000000d20600720c */ /* 0x000fe40003f26270 */
[----:B------:R-:W-:Y:S01]  /*10470*/  FSEL R143, R234, -INF , !P2 ;  /* 0xff800000ea8f7808 */ /* 0x000fe20005000000 */
[----:B------:R-:W1:Y:S01]  /*10480*/  I2F R13, R8 ;  /* 0x00000008000d7306 */ /* 0x000e620000201400 */
[C---:B------:R-:W-:Y:S02]  /*10490*/  ISETP.GE.OR P1, PT, R6.reuse, R209, !P1 ;  /* 0x000000d10600720c */ /* 0x040fe40004f26670 */
[-C--:B------:R-:W-:Y:S01]  /*104a0*/  ISETP.GE.AND P2, PT, R6, R207.reuse, PT ;  /* 0x000000cf0600720c */ /* 0x080fe20003f46270 */
[----:B---3--:R-:W-:Y:S01]  /*104b0*/  FFMA.FTZ R235, R28, -UR24, R235 ;  /* 0x800000181ceb7c23 */ /* 0x008fe200080100eb */
[----:B------:R-:W-:Y:S01]  /*104c0*/  FSEL R152, R249, -INF , !P1 ;  /* 0xff800000f9987808 */ /* 0x000fe20004800000 */
[----:B------:R-:W-:Y:S01]  /*104d0*/  LDSM.16.MT88.4 R28, [R193+0xc000] ;  /* 0x00c00000c11c783b */ /* 0x000fe20000004200 */
[----:B------:R-:W-:Y:S01]  /*104e0*/  ISETP.GE.OR P2, PT, R6, R206, !P2 ;  /* 0x000000ce0600720c */ /* 0x000fe20005746670 */
[----:B------:R-:W-:Y:S01]  /*104f0*/  IMAD.MOV.U32 R6, RZ, RZ, R14 ;  /* 0x000000ffff067224 */ /* 0x000fe200078e000e */
[----:B------:R-:W-:Y:S02]  /*10500*/  FSEL R141, R235, -INF , !P0 ;  /* 0xff800000eb8d7808 */ /* 0x000fe40004000000 */
[C---:B------:R-:W-:Y:S02]  /*10510*/  ISETP.GE.AND P1, PT, R15.reuse, R210, PT ;  /* 0x000000d20f00720c */ /* 0x040fe40003f26270 */
[----:B------:R-:W-:Y:S01]  /*10520*/  ISETP.GE.AND P0, PT, R15, R207, PT ;  /* 0x000000cf0f00720c */ /* 0x000fe20003f06270 */
[----:B------:R-:W3:Y:S01]  /*10530*/  I2F R6, R6 ;  /* 0x0000000600067306 */ /* 0x000ee20000201400 */
[----:B------:R-:W-:Y:S01]  /*10540*/  FMNMX.FTZ R14, R5, R0, !PT ;  /* 0x00000000050e7209 */ /* 0x000fe20007810000 */
[----:B--2---:R-:W-:Y:S01]  /*10550*/  FFMA.FTZ R242, R19, -UR24, R242 ;  /* 0x8000001813f27c23 */ /* 0x004fe200080100f2 */
[C---:B------:R-:W-:Y:S02]  /*10560*/  ISETP.GE.OR P1, PT, R15.reuse, R209, !P1 ;  /* 0x000000d10f00720c */ /* 0x040fe40004f26670 */
[----:B------:R-:W-:Y:S02]  /*10570*/  ISETP.GE.OR P0, PT, R15, R206, !P0 ;  /* 0x000000ce0f00720c */ /* 0x000fe40004706670 */
[----:B------:R-:W-:Y:S02]  /*10580*/  IADD3 R12, R208, -R15, RZ ;  /* 0x8000000fd00c7210 */ /* 0x000fe40007ffe0ff */
[----:B------:R-:W-:Y:S01]  /*10590*/  FMNMX.FTZ R15, R164, R17, !PT ;  /* 0x00000011a40f7209 */ /* 0x000fe20007810000 */
[----:B-1----:R-:W-:Y:S01]  /*105a0*/  FFMA.FTZ R246, R13, -UR24, R246 ;  /* 0x800000180df67c23 */ /* 0x002fe200080100f6 */
[----:B------:R-:W-:Y:S02]  /*105b0*/  FMNMX.FTZ R14, R7, R14, !PT ;  /* 0x0000000e070e7209 */ /* 0x000fe40007810000 */
[----:B------:R-:W-:Y:S02]  /*105c0*/  FMNMX.FTZ R15, R162, R15, !PT ;  /* 0x0000000fa20f7209 */ /* 0x000fe40007810000 */
[----:B------:R-:W-:Y:S02]  /*105d0*/  FMNMX.FTZ R14, R227, R14, !PT ;  /* 0x0000000ee30e7209 */ /* 0x000fe40007810000 */
[----:B------:R-:W-:Y:S01]  /*105e0*/  FMNMX.FTZ R17, R142, R15, !PT ;  /* 0x0000000f8e117209 */ /* 0x000fe20007810000 */
[----:B------:R-:W-:Y:S01]  /*105f0*/  IMAD.IADD R15, R208, 0x1, -R4 ;  /* 0x00000001d00f7824 */ /* 0x000fe200078e0a04 */
[----:B------:R-:W-:Y:S02]  /*10600*/  FMNMX.FTZ R14, R9, R14, !PT ;  /* 0x0000000e090e7209 */ /* 0x000fe40007810000 */
[----:B------:R-:W-:Y:S02]  /*10610*/  IABS R12, R12 ;  /* 0x0000000c000c7213 */ /* 0x000fe40000000000 */
[----:B------:R-:W-:Y:S01]  /*10620*/  FMNMX.FTZ R14, R163, R14, !PT ;  /* 0x0000000ea30e7209 */ /* 0x000fe20007810000 */
[----:B---3--:R-:W-:Y:S01]  /*10630*/  FFMA.FTZ R239, R6, -UR24, R239 ;  /* 0x8000001806ef7c23 */ /* 0x008fe200080100ef */
[----:B------:R-:W-:Y:S02]  /*10640*/  IABS R15, R15 ;  /* 0x0000000f000f7213 */ /* 0x000fe40000000000 */
[----:B------:R-:W-:Y:S01]  /*10650*/  IADD3 R8, R208, -R3, RZ ;  /* 0x80000003d0087210 */ /* 0x000fe20007ffe0ff */
[----:B------:R-:W1:Y:S01]  /*10660*/  I2F R12, R12 ;  /* 0x0000000c000c7306 */ /* 0x000e620000201400 */
[----:B------:R-:W-:Y:S02]  /*10670*/  FMNMX.FTZ R14, R161, R14, !PT ;  /* 0x0000000ea10e7209 */ /* 0x000fe40007810000 */
[----:B------:R-:W-:Y:S02]  /*10680*/  IABS R8, R8 ;  /* 0x0000000800087213 */ /* 0x000fe40000000000 */
[----:B------:R-:W-:Y:S02]  /*10690*/  FMNMX.FTZ R14, R143, R14, !PT ;  /* 0x0000000e8f0e7209 */ /* 0x000fe40007810000 */
[----:B------:R-:W-:Y:S02]  /*106a0*/  FSEL R159, R240, -INF , !P6 ;  /* 0xff800000f09f7808 */ /* 0x000fe40007000000 */
[----:B------:R-:W-:Y:S01]  /*106b0*/  FMNMX.FTZ R14, R141, R14, !PT ;  /* 0x0000000e8d0e7209 */ /* 0x000fe20007810000 */
[----:B------:R-:W2:Y:S01]  /*106c0*/  I2F R15, R15 ;  /* 0x0000000f000f7306 */ /* 0x000ea20000201400 */
[----:B------:R-:W-:Y:S02]  /*106d0*/  FSEL R157, R238, -INF , !P5 ;  /* 0xff800000ee9d7808 */ /* 0x000fe40006800000 */
[----:B------:R-:W-:Y:S02]  /*106e0*/  FMNMX.FTZ R16, R159, R14, !PT ;  /* 0x0000000e9f107209 */ /* 0x000fe40007810000 */
[----:B------:R-:W-:Y:S02]  /*106f0*/  FMNMX.FTZ R17, R140, R17, !PT ;  /* 0x000000118c117209 */ /* 0x000fe40007810000 */
[----:B------:R-:W-:Y:S02]  /*10700*/  FSEL R150, R251, -INF , !P1 ;  /* 0xff800000fb967808 */ /* 0x000fe40004800000 */
[----:B------:R-:W-:Y:S01]  /*10710*/  FSEL R155, R242, -INF , !P4 ;  /* 0xff800000f29b7808 */ /* 0x000fe20006000000 */
[----:B------:R-:W3:Y:S01]  /*10720*/  I2F R8, R8 ;  /* 0x0000000800087306 */ /* 0x000ee20000201400 */
[----:B------:R-:W-:Y:S02]  /*10730*/  FMNMX.FTZ R16, R157, R16, !PT ;  /* 0x000000109d107209 */ /* 0x000fe40007810000 */
[----:B------:R-:W-:Y:S01]  /*10740*/  ISETP.GE.AND P1, PT, R4, R210, PT ;  /* 0x000000d20400720c */ /* 0x000fe20003f26270 */
[----:B-1----:R-:W-:Y:S01]  /*10750*/  FFMA.FTZ R245, R12, -UR24, R245 ;  /* 0x800000180cf57c23 */ /* 0x002fe200080100f5 */
[----:B------:R-:W-:Y:S02]  /*10760*/  FMNMX.FTZ R17, R160, R17, !PT ;  /* 0x00000011a0117209 */ /* 0x000fe40007810000 */
[----:B------:R-:W-:Y:S02]  /*10770*/  FSEL R153, R239, -INF , !P3 ;  /* 0xff800000ef997808 */ /* 0x000fe40005800000 */
[----:B------:R-:W-:Y:S02]  /*10780*/  FMNMX.FTZ R16, R155, R16, !PT ;  /* 0x000000109b107209 */ /* 0x000fe40007810000 */
[----:B------:R-:W-:Y:S02]  /*10790*/  ISETP.GE.OR P1, PT, R4, R209, !P1 ;  /* 0x000000d10400720c */ /* 0x000fe40004f26670 */
[----:B------:R-:W-:Y:S01]  /*107a0*/  FMNMX.FTZ R17, R158, R17, !PT ;  /* 0x000000119e117209 */ /* 0x000fe20007810000 */
[----:B--2---:R-:W-:Y:S01]  /*107b0*/  FFMA.FTZ R248, R15, -UR24, R248 ;  /* 0x800000180ff87c23 */ /* 0x004fe200080100f8 */
[----:B------:R-:W-:Y:S02]  /*107c0*/  FSEL R148, R252, -INF , !P1 ;  /* 0xff800000fc947808 */ /* 0x000fe40004800000 */
[----:B------:R-:W-:Y:S02]  /*107d0*/  FSEL R149, R246, -INF , !P2 ;  /* 0xff800000f6957808 */ /* 0x000fe40005000000 */
[----:B------:R-:W-:Y:S02]  /*107e0*/  FMNMX.FTZ R16, R153, R16, !PT ;  /* 0x0000001099107209 */ /* 0x000fe40007810000 */
[----:B------:R-:W-:Y:S02]  /*107f0*/  ISETP.GE.AND P1, PT, R4, R207, PT ;  /* 0x000000cf0400720c */ /* 0x000fe40003f26270 */
[----:B------:R-:W-:Y:S01]  /*10800*/  FMNMX.FTZ R17, R156, R17, !PT ;  /* 0x000000119c117209 */ /* 0x000fe20007810000 */
[----:B---3--:R-:W-:Y:S01]  /*10810*/  FFMA.FTZ R247, R8, -UR24, R247 ;  /* 0x8000001808f77c23 */ /* 0x008fe200080100f7 */
[----:B------:R-:W-:Y:S02]  /*10820*/  FSEL R147, R245, -INF , !P0 ;  /* 0xff800000f5937808 */ /* 0x000fe40004000000 */
[----:B------:R-:W-:Y:S02]  /*10830*/  FMNMX.FTZ R16, R149, R16, !PT ;  /* 0x0000001095107209 */ /* 0x000fe40007810000 */
        /* <DEDUP_REMOVED lines=21> */
[----:B------:R-:W2:Y:S01]  /*10990*/  SHFL.BFLY PT, R132, R13, 0x1, 0x1f ;  /* 0x0c201f000d847f89 */ /* 0x000ea200000e0000 */
[----:B-1----:R-:W-:Y:S04]  /*109a0*/  FMNMX.FTZ R3, R4, R3, !PT ;  /* 0x0000000304037209 */ /* 0x002fe80007810000 */
[C---:B------:R-:W-:Y:S01]  /*109b0*/  FSETP.NEU.FTZ.AND P0, PT, R3.reuse, -INF , PT ;  /* 0xff8000000300780b */ /* 0x040fe20003f1d000 */
[----:B------:R-:W-:Y:S01]  /*109c0*/  FMUL.FTZ R144, R3, c[0x0][0x23c] ;  /* 0x00008f0003907a20 */ /* 0x000fe20000410000 */
[----:B--2---:R-:W-:Y:S04]  /*109d0*/  FMNMX.FTZ R132, R13, R132, !PT ;  /* 0x000000840d847209 */ /* 0x004fe80007810000 */
[----:B------:R-:W-:Y:S01]  /*109e0*/  FSEL R144, R144, RZ, P0 ;  /* 0x000000ff90907208 */ /* 0x000fe20000000000 */
[----:B------:R-:W1:Y:S01]  /*109f0*/  LDSM.16.MT88.4 R12, [R196+0xc000] ;  /* 0x00c00000c40c783b */ /* 0x000e620000004200 */
        /* <DEDUP_REMOVED lines=23> */
[----:B------:R-:W2:Y:S01]  /*10b70*/  MUFU.EX2 R134, R134 ;  /* 0x0000008600867308 */ /* 0x000ea20000000800 */
        /* <DEDUP_REMOVED lines=11> */
[----:B------:R-:W3:Y:S01]  /*10c30*/  MUFU.EX2 R171, R171 ;  /* 0x000000ab00ab7308 */ /* 0x000ee20000000800 */
[----:B------:R-:W-:Y:S01]  /*10c40*/  LDSM.16.MT88.4 R160, [R192+0xf800] ;  /* 0x00f80000c0a0783b */ /* 0x000fe20000004200 */
[--C-:B------:R-:W-:Y:S01]  /*10c50*/  FFMA.FTZ R227, R154, c[0x0][0x23c], -R151.reuse ;  /* 0x00008f009ae37a23 */ /* 0x100fe20000010897 */
[----:B--2---:R-:W-:Y:S01]  /*10c60*/  F2FP.BF16.PACK_AB R136, R134, R173 ;  /* 0x000000ad8688723e */ /* 0x004fe200000010ff */
[--C-:B------:R-:W-:Y:S02]  /*10c70*/  FFMA.FTZ R224, R159, c[0x0][0x23c], -R144.reuse ;  /* 0x00008f009fe07a23 */ /* 0x100fe40000010890 */
[--C-:B------:R-:W-:Y:S03]  /*10c80*/  FFMA.FTZ R229, R157, c[0x0][0x23c], -R144.reuse ;  /* 0x00008f009de57a23 */ /* 0x100fe60000010890 */
[----:B------:R-:W-:Y:S01]  /*10c90*/  LDSM.16.MT88.4 R156, [R193+0xf800] ;  /* 0x00f80000c19c783b */ /* 0x000fe20000004200 */
[----:B------:R-:W2:Y:S01]  /*10ca0*/  MUFU.EX2 R169, R169 ;  /* 0x000000a900a97308 */ /* 0x000ea20000000800 */
        /* <DEDUP_REMOVED lines=8> */
[----:B---3--:R-:W-:Y:S01]  /*10d30*/  F2FP.BF16.PACK_AB R138, R171, R172 ;  /* 0x000000acab8a723e */ /* 0x008fe200000010ff */
[--C-:B------:R-:W-:Y:S02]  /*10d40*/  FFMA.FTZ R237, R147, c[0x0][0x23c], -R144.reuse ;  /* 0x00008f0093ed7a23 */ /* 0x100fe40000010890 */
[--C-:B------:R-:W-:Y:S02]  /*10d50*/  FFMA.FTZ R234, R145, c[0x0][0x23c], -R144.reuse ;  /* 0x00008f0091ea7a23 */ /* 0x100fe40000010890 */
[----:B------:R-:W-:Y:S01]  /*10d60*/  FFMA.FTZ R151, R146, c[0x0][0x23c], -R151 ;  /* 0x00008f0092977a23 */ /* 0x000fe20000010897 */
[----:B------:R-:W3:Y:S01]  /*10d70*/  MUFU.EX2 R135, R135 ;  /* 0x0000008700877308 */ /* 0x000ee20000000800 */
[----:B------:R-:W-:Y:S01]  /*10d80*/  FFMA.FTZ R144, R133, c[0x0][0x23c], -R144 ;  /* 0x00008f0085907a23 */ /* 0x000fe20000010890 */
[----:B--2---:R-:W-:Y:S08]  /*10d90*/  F2FP.BF16.PACK_AB R137, R169, R170 ;  /* 0x000000aaa989723e */ /* 0x004ff000000010ff */
[----:B------:R-:W2:Y:S10]  /*10da0*/  MUFU.EX2 R2, R2 ;  /* 0x0000000200027308 */ /* 0x000eb40000000800 */
[----:B------:R-:W4:Y:S01]  /*10db0*/  MUFU.EX2 R0, R0 ;  /* 0x0000000000007308 */ /* 0x000f220000000800 */
[----:B---3--:R-:W-:Y:S09]  /*10dc0*/  F2FP.BF16.PACK_AB R139, R135, R168 ;  /* 0x000000a8878b723e */ /* 0x008ff200000010ff */
[----:B------:R-:W-:Y:S01]  /*10dd0*/  MUFU.EX2 R235, R151 ;  /* 0x0000009700eb7308 */ /* 0x000fe20000000800 */
[C---:B--2---:R-:W-:Y:S02]  /*10de0*/  FMUL.FTZ R4, R2.reuse, R128 ;  /* 0x0000008002047220 */ /* 0x044fe40000410000 */
        /* <DEDUP_REMOVED lines=11> */
[C---:B-1----:R-:W-:Y:S01]  /*10ea0*/  HMMA.16816.F32.BF16 R4, R136.reuse, R12, R4 ;  /* 0x0000000c8804723c */ /* 0x042fe20000041804 */
[----:B------:R-:W-:Y:S02]  /*10eb0*/  FMUL.FTZ R17, R2, R117 ;  /* 0x0000007502117220 */ /* 0x000fe40000410000 */
[----:B------:R-:W-:Y:S01]  /*10ec0*/  LDSM.16.MT88.4 R124, [R196+0xe800] ;  /* 0x00e80000c47c783b */ /* 0x000fe20000004200 */
[C---:B------:R-:W-:Y:S02]  /*10ed0*/  FMUL.FTZ R18, R0.reuse, R118 ;  /* 0x0000007600127220 */ /* 0x040fe40000410000 */
[----:B------:R-:W-:Y:S02]  /*10ee0*/  FMUL.FTZ R19, R0, R119 ;  /* 0x0000007700137220 */ /* 0x000fe40000410000 */
[C---:B------:R-:W-:Y:S01]  /*10ef0*/  HMMA.16816.F32.BF16 R8, R136.reuse, R14, R8 ;  /* 0x0000000e8808723c */ /* 0x040fe20000041808 */
[C---:B------:R-:W-:Y:S01]  /*10f00*/  FMUL.FTZ R12, R2.reuse, R120 ;  /* 0x00000078020c7220 */ /* 0x040fe20000410000 */
[----:B------:R-:W1:Y:S01]  /*10f10*/  MUFU.EX2 R175, R175 ;  /* 0x000000af00af7308 */ /* 0x000e620000000800 */
[----:B------:R-:W-:Y:S01]  /*10f20*/  LDSM.16.MT88.4 R116, [R194+0xc800] ;  /* 0x00c80000c274783b */ /* 0x000fe20000004200 */
[C---:B------:R-:W-:Y:S02]  /*10f30*/  FMUL.FTZ R13, R2.reuse, R121 ;  /* 0x00000079020d7220 */ /* 0x040fe40000410000 */
[----:B------:R-:W-:Y:S02]  /*10f40*/  FMUL.FTZ R24, R2, R108 ;  /* 0x0000006c02187220 */ /* 0x000fe40000410000 */
[C---:B------:R-:W-:Y:S03]  /*10f50*/  FMUL.FTZ R14, R0.reuse, R122 ;  /* 0x0000007a000e7220 */ /* 0x040fe60000410000 */
[----:B--2---:R-:W-:Y:S01]  /*10f60*/  LDSM.16.MT88.4 R144, [R192+0xd800] ;  /* 0x00d80000c090783b */ /* 0x004fe20000004200 */
[----:B------:R-:W-:Y:S01]  /*10f70*/  FMUL.FTZ R15, R0, R123 ;  /* 0x0000007b000f7220 */ /* 0x000fe20000410000 */
[----:B------:R-:W-:Y:S01]  /*10f80*/  MUFU.EX2 R176, R176 ;  /* 0x000000b000b07308 */ /* 0x000fe20000000800 */
[----:B------:R-:W-:Y:S02]  /*10f90*/  FMUL.FTZ R25, R2, R109 ;  /* 0x0000006d02197220 */ /* 0x000fe40000410000 */
[C---:B------:R-:W-:Y:S02]  /*10fa0*/  FMUL.FTZ R26, R0.reuse, R110 ;  /* 0x0000006e001a7220 */ /* 0x040fe40000410000 */
[----:B------:R-:W-:Y:S01]  /*10fb0*/  FMUL.FTZ R27, R0, R111 ;  /* 0x0000006f001b7220 */ /* 0x000fe20000410000 */
[C---:B------:R-:W-:Y:S01]  /*10fc0*/  HMMA.16816.F32.BF16 R12, R136.reuse, R20, R12 ;  /* 0x00000014880c723c */ /* 0x040fe2000004180c */
[----:B------:R-:W2:Y:S01]  /*10fd0*/  LDSM.16.MT88.4 R120, [R192+0xc000] ;  /* 0x00c00000c078783b */ /* 0x000ea20000004200 */
        /* <DEDUP_REMOVED lines=30> */
[----:B------:R-:W1:Y:S01]  /*111c0*/  LDSM.16.MT88.4 R104, [R194+0xe000] ;  /* 0x00e00000c268783b */ /* 0x000e620000004200 */
[C---:B------:R-:W-:Y:S02]  /*111d0*/  FMUL.FTZ R42, R0.reuse, R42 ;  /* 0x0000002a002a7220 */ /* 0x040fe40000410000 */
[----:B------:R-:W-:Y:S02]  /*111e0*/  FMUL.FTZ R43, R0, R43 ;  /* 0x0000002b002b7220 */ /* 0x000fe40000410000 */
[C---:B--2---:R-:W-:Y:S01]  /*111f0*/  HMMA.16816.F32.BF16 R28, R136.reuse, R120, R28 ;  /* 0x00000078881c723c */ /* 0x044fe2000004181c */
        /* <DEDUP_REMOVED lines=9> */
[----:B------:R-:W2:Y:S01]  /*11290*/  MUFU.EX2 R225, R225 ;  /* 0x000000e100e17308 */ /* 0x000ea20000000800 */
        /* <DEDUP_REMOVED lines=10> */
[C---:B-1----:R-:W-:Y:S03]  /*11340*/  HMMA.16816.F32.BF16 R44, R136.reuse, R104, R44 ;  /* 0x00000068882c723c */ /* 0x042fe6000004182c */
[C---:B------:R-:W-:Y:S01]  /*11350*/  FMUL.FTZ R56, R2.reuse, R56 ;  /* 0x0000003802387220 */ /* 0x040fe20000410000 */
[----:B------:R-:W1:Y:S01]  /*11360*/  MUFU.EX2 R227, R227 ;  /* 0x000000e300e37308 */ /* 0x000e620000000800 */
        /* <DEDUP_REMOVED lines=213> */
.L_x_6836:
        /* <DEDUP_REMOVED lines=283> */
.L_x_6842:
[----:B--234-:R-:W-:Y:S05]  /*13270*/  BSYNC B0 ;  /* 0x0000000000007941 */ /* 0x01cfea0003800000 */
.L_x_6841:
        /* <DEDUP_REMOVED lines=20> */
.L_x_6844:
[----:B------:R-:W-:Y:S05]  /*133c0*/  BSYNC B0 ;  /* 0x0000000000007941 */ /* 0x000fea0003800000 */
.L_x_6843:
        /* <DEDUP_REMOVED lines=11> */
.L_x_6846:
[----:B------:R-:W-:Y:S05]  /*13480*/  BSYNC B0 ;  /* 0x0000000000007941 */ /* 0x000fea0003800000 */
.L_x_6845:
        /* <DEDUP_REMOVED lines=11> */
.L_x_6848:
[----:B------:R-:W-:Y:S05]  /*13540*/  BSYNC B0 ;  /* 0x0000000000007941 */ /* 0x000fea0003800000 */
.L_x_6847:
        /* <DEDUP_REMOVED lines=11> */
.L_x_6850:
[----:B------:R-:W-:Y:S05]  /*13600*/  BSYNC B0 ;  /* 0x0000000000007941 */ /* 0x000fea0003800000 */
.L_x_6849:
        /* <DEDUP_REMOVED lines=11> */
.L_x_6852:
[----:B------:R-:W-:Y:S05]  /*136c0*/  BSYNC B0 ;  /* 0x0000000000007941 */ /* 0x000fea0003800000 */
.L_x_6851:
        /* <DEDUP_REMOVED lines=11> */
.L_x_6854:
[----:B------:R-:W-:Y:S05]  /*13780*/  BSYNC B0 ;  /* 0x0000000000007941 */ /* 0x000fea0003800000 */
.L_x_6853:
        /* <DEDUP_REMOVED lines=11> */
.L_x_6856:
[----:B------:R-:W-:Y:S05]  /*13840*/  BSYNC B0 ;  /* 0x0000000000007941 */ /* 0x000fea0003800000 */
.L_x_6855:
        /* <DEDUP_REMOVED lines=12> */
.L_x_6857:
        /* <DEDUP_REMOVED lines=15> */
.L_x_7879:


//--------------------- .text._ZN5flash24flash_fwd_splitkv_kernelI23Flash_fwd_kernel_traitsILi192ELi64ELi64ELi4ELb0ELb0EN7cutlass10bfloat16_tE19Flash_kernel_traitsILi192ELi64ELi64ELi4ES3_EELb0ELb1ELb0ELb0ELb1ELb0ELb1ELb1EEEvNS_16Flash_fwd_paramsE --------------------------
	.section	.text._ZN5flash24flash_fwd_splitkv_kernelI23Flash_fwd_kernel_traitsILi192ELi64ELi64ELi4ELb0ELb0EN7cutlass10bfloat16_tE19Flash_kernel_traitsILi192ELi64ELi64ELi4ES3_EELb0ELb1ELb0ELb0ELb1ELb0ELb1ELb1EEEvNS_16Flash_fwd_paramsE,"ax",@progbits
	.sectioninfo	@"SHI_REGISTERS=243"
	.align	128
        .global         _ZN5flash24flash_fwd_splitkv_kernelI23Flash_fwd_kernel_traitsILi192ELi64ELi64ELi4ELb0ELb0EN7cutlass10bfloat16_tE19Flash_kernel_traitsILi192ELi64ELi64ELi4ES3_EELb0ELb1ELb0ELb0ELb1ELb0ELb1ELb1EEEvNS_16Flash_fwd_paramsE
        .type           _ZN5flash24flash_fwd_splitkv_kernelI23Flash_fwd_kernel_traitsILi192ELi64ELi64ELi4ELb0ELb0EN7cutlass10bfloat16_tE19Flash_kernel_traitsILi192ELi64ELi64ELi4ES3_EELb0ELb1ELb0ELb0ELb1ELb0ELb1ELb1EEEvNS_16Flash_fwd_paramsE,@function
        .size           _ZN5flash24flash_fwd_splitkv_kernelI23Flash_fwd_kernel_traitsILi192ELi64ELi64ELi4ELb0ELb0EN7cutlass10bfloat16_tE19Flash_kernel_traitsILi192ELi64ELi64ELi4ES3_EELb0ELb1ELb0ELb0ELb1ELb0ELb1ELb1EEEvNS_16Flash_fwd_paramsE,(.L_x_7815 - _ZN5flash24flash_fwd_splitkv_kernelI23Flash_fwd_kernel_traitsILi192ELi64ELi64ELi4ELb0ELb0EN7cutlass10bfloat16_tE19Flash_kernel_traitsILi192ELi64ELi64ELi4ES3_EELb0ELb1ELb0ELb0ELb1ELb0ELb1ELb1EEEvNS_16Flash_fwd_paramsE)
        .other          _ZN5flash24flash_fwd_splitkv_kernelI23Flash_fwd_kernel_traitsILi192ELi64ELi64ELi4ELb0ELb0EN7cutlass10bfloat16_tE19Flash_kernel_traitsILi192ELi64ELi64ELi4ES3_EELb0ELb1ELb0ELb0ELb1ELb0ELb1ELb1EEEvNS_16Flash_fwd_paramsE,@"STO_CUDA_ENTRY STV_DEFAULT"
_ZN5flash24flash_fwd_splitkv_kernelI23Flash_fwd_kernel_traitsILi192ELi64ELi64ELi4ELb0ELb0EN7cutlass10bfloat16_tE19Flash_kernel_traitsILi192ELi64ELi64ELi4ES3_EELb0ELb1ELb0ELb0ELb1ELb0ELb1ELb1EEEvNS_16Flash_fwd_paramsE:
.text._ZN5flash24flash_fwd_splitkv_kernelI23Flash_fwd_kernel_traitsILi192ELi64ELi64ELi4ELb0ELb0EN7cutlass10bfloat16_tE19Flash_kernel_traitsILi192ELi64ELi64ELi4ES3_EELb0ELb1ELb0ELb0ELb1ELb0ELb1ELb1EEEvNS_16Flash_fwd_paramsE:
        /* <DEDUP_REMOVED lines=29> */
[----:B---34-:R-:W-:Y:S05]  /*01d0*/  CALL.REL.NOINC `($_ZN5flash24flash_fwd_splitkv_kernelI23Flash_fwd_kernel_traitsILi192ELi64ELi64ELi4ELb0ELb0EN7cutlass10bfloat16_tE19Flash_kernel_traitsILi192ELi64ELi64ELi4ES3_EELb0ELb1ELb0ELb0ELb1ELb0ELb1ELb1EEEvNS_16Flash_fwd_paramsE$_ZN5flash30compute_attn_1rowblock_splitkvI23Flash_fwd_kernel_traitsILi192ELi64ELi64ELi4ELb0ELb0EN7cutlass10bfloat16_tE19Flash_kernel_traitsILi192ELi64ELi64ELi4ES3_EELb0ELb1ELb0ELb0ELb1ELb0ELb1ELb1ENS_16Flash_fwd_paramsEEEvRKT8_iiiii) ;  /* 0x0000002000007944 */ /* 0x018fea0003c00000 */
[----:B------:R-:W-:Y:S05]  /*01e0*/  BSYNC B3 ;  /* 0x0000000000037941 */ /* 0x000fea0003800000 */
.L_x_6858:
[----:B------:R-:W-:Y:S05]  /*01f0*/  EXIT ;  /* 0x000000000000794d */ /* 0x000fea0003800000 */
        .type           $_ZN5flash24flash_fwd_splitkv_kernelI23Flash_fwd_kernel_traitsILi192ELi64ELi64ELi4ELb0ELb0EN7cutlass10bfloat16_tE19Flash_kernel_traitsILi192ELi64ELi64ELi4ES3_EELb0ELb1ELb0ELb0ELb1ELb0ELb1ELb1EEEvNS_16Flash_fwd_paramsE$_ZN5flash30compute_attn_1rowblock_splitkvI23Flash_fwd_kernel_traitsILi192ELi64ELi64ELi4ELb0ELb0EN7cutlass10bfloat16_tE19Flash_kernel_traitsILi192ELi64ELi64ELi4ES3_EELb0ELb1ELb0ELb0ELb1ELb0ELb1ELb1ENS_16Flash_fwd_paramsEEEvRKT8_iiiii,@function
        .size           $_ZN5flash24flash_fwd_splitkv_kernelI23Flash_fwd_kernel_traitsILi192ELi64ELi64ELi4ELb0ELb0EN7cutlass10bfloat16_tE19Flash_kernel_traitsILi192ELi64ELi64ELi4ES3_EELb0ELb1ELb0ELb0ELb1ELb0ELb1ELb1EEEvNS_16Flash_fwd_paramsE$_ZN5flash30compute_attn_1rowblock_splitkvI23Flash_fwd_kernel_traitsILi192ELi64ELi64ELi4ELb0ELb0EN7cutlass10bfloat16_tE19Flash_kernel_traitsILi192ELi64ELi64ELi4ES3_EELb0ELb1ELb0ELb0ELb1ELb0ELb1ELb1ENS_16Flash_fwd_paramsEEEvRKT8_iiiii,($__internal_30_$__cuda_sm70_shflsync_bfly_p - $_ZN5flash24flash_fwd_splitkv_kernelI23Flash_fwd_kernel_traitsILi192ELi64ELi64ELi4ELb0ELb0EN7cutlass10bfloat16_tE19Flash_kernel_traitsILi192ELi64ELi64ELi4ES3_EELb0ELb1ELb0ELb0ELb1ELb0ELb1ELb1EEEvNS_16Flash_fwd_paramsE$_ZN5flash30compute_attn_1rowblock_splitkvI23Flash_fwd_kernel_traitsILi192ELi64ELi64ELi4ELb0ELb0EN7cutlass10bfloat16_tE19Flash_kernel_traitsILi192ELi64ELi64ELi4ES3_EELb0ELb1ELb0ELb0ELb1ELb0ELb1ELb1ENS_16Flash_fwd_paramsEEEvRKT8_iiiii)
$_ZN5flash24flash_fwd_splitkv_kernelI23Flash_fwd_kernel_traitsILi192ELi64ELi64ELi4ELb0ELb0EN7cutlass10bfloat16_tE19Flash_kernel_traitsILi192ELi64ELi64ELi4ES3_EELb0ELb1ELb0ELb0ELb1ELb0ELb1ELb1EEEvNS_16Flash_fwd_paramsE$_ZN5flash30compute_attn_1rowblock_splitkvI23Flash_fwd_kernel_traitsILi192ELi64ELi64ELi4ELb0ELb0EN7cutlass10bfloat16_tE19Flash_kernel_traitsILi192ELi64ELi64ELi4ES3_EELb0ELb1ELb0ELb0ELb1ELb0ELb1ELb1ENS_16Flash_fwd_paramsEEEvRKT8_iiiii:
        /* <DEDUP_REMOVED lines=20> */
.L_x_6860:
[----:B------:R-:W-:Y:S05]  /*0340*/  BSYNC B0 ;  /* 0x0000000000007941 */ /* 0x000fea0003800000 */
.L_x_6859:
        /* <DEDUP_REMOVED lines=17> */
.L_x_6862:
[----:B------:R4:W5:Y:S02]  /*0460*/  LD.E R0, [R22.64+0xb8] ;  /* 0x0000b80616007980 */ /* 0x000964000c101900 */
.L_x_6863:
[----:B------:R-:W-:Y:S05]  /*0470*/  BSYNC B0 ;  /* 0x0000000000007941 */ /* 0x000fea0003800000 */
.L_x_6861:
        /* <DEDUP_REMOVED lines=10> */
.L_x_6865:
[----:B------:R-:W2:Y:S01]  /*0520*/  LD.E.64 R2, [R22.64+0x108] ;  /* 0x0001080616027980 */ /* 0x000ea2000c101b00 */
[----:B------:R-:W-:Y:S01]  /*0530*/  BSSY B0, `(.L_x_6867) ;  /* 0x0000006000007945 */ /* 0x000fe20003800000 */
[----:B------:R-:W-:Y:S01]  /*0540*/  IMAD.MOV.U32 R0, RZ, RZ, RZ ;  /* 0x000000ffff007224 */ /* 0x000fe200078e00ff */
[----:B--2---:R-:W-:-:S04]  /*0550*/  ISETP.NE.U32.AND P0, PT, R2, RZ, PT ;  /* 0x000000ff0200720c */ /* 0x004fc80003f05070 */
[----:B------:R-:W-:-:S13]  /*0560*/  ISETP.NE.AND.EX P0, PT, R3, RZ, PT, P0 ;  /* 0x000000ff0300720c */ /* 0x000fda0003f05300 */
[----:B------:R-:W-:Y:S05]  /*0570*/  @!P0 BRA `(.L_x_6868) ;  /* 0x0000001000008947 */ /* 0x000fea0003800000 */
[----:B------:R1:W5:Y:S02]  /*0580*/  LD.E R0, [R22.64+0xbc] ;  /* 0x0000bc0616007980 */ /* 0x000364000c101900 */
.L_x_6868:
[----:B------:R-:W-:Y:S05]  /*0590*/  BSYNC B0 ;  /* 0x0000000000007941 */ /* 0x000fea0003800000 */
.L_x_6867:
[----:B-----5:R-:W-:Y:S02]  /*05a0*/  IADD3 R59, R75, R0, RZ ;  /* 0x000000004b3b7210 */ /* 0x020fe40007ffe0ff */
.L_x_6866:
[----:B------:R-:W-:Y:S05]  /*05b0*/  BSYNC B1 ;  /* 0x0000000000017941 */ /* 0x000fea0003800000 */
.L_x_6864:
[----:B------:R-:W-:Y:S01]  /*05c0*/  IMAD.SHL.U32 R67, R205, 0x40, RZ ;  /* 0x00000040cd437824 */ /* 0x000fe200078e00ff */
[----:B------:R-:W-:Y:S01]  /*05d0*/  MOV R2, R204 ;  /* 0x000000cc00027202 */ /* 0x000fe20000000f00 */
[----:B------:R-:W-:-:S03]  /*05e0*/  IMAD.MOV.U32 R3, RZ, RZ, 0x0 ;  /* 0x00000000ff037424 */ /* 0x000fc600078e00ff */
[----:B------:R-:W-:-:S13]  /*05f0*/  ISETP.GT.AND P0, PT, R206, R67, PT ;  /* 0x00000043ce00720c */ /* 0x000fda0003f04270 */
[----:B------:R-:W-:Y:S05]  /*0600*/  @!P0 RET.REL.NODEC R2 `(_ZN5flash24flash_fwd_splitkv_kernelI23Flash_fwd_kernel_traitsILi192ELi64ELi64ELi4ELb0ELb0EN7cutlass10bfloat16_tE19Flash_kernel_traitsILi192ELi64ELi64ELi4ES3_EELb0ELb1ELb0ELb0ELb1ELb0ELb1ELb1EEEvNS_16Flash_fwd_paramsE) ;  /* 0xfffff9f002008950 */ /* 0x000fea0003c3ffff */
        /* <DEDUP_REMOVED lines=57> */
[----:B------:R-:W5:Y:S04]  /*09a0*/  LD.E.64 R6, [R22.64+0x78] ;  /* 0x0000780616067980 */ /* 0x000f68000c101b00 */
[----:B------:R-:W5:Y:S01]  /*09b0*/  LD.E.64 R10, [R22.64+0xa8] ;  /* 0x0000a806160a7980 */ /* 0x000f62000c101b00 */
[----:B------:R-:W-:Y:S01]  /*09c0*/  SHF.R.S32.HI R5, RZ, 0x1f, R58 ;  /* 0x0000001fff057819 */ /* 0x000fe2000001143a */
[----:B------:R-:W-:Y:S01]  /*09d0*/  IMAD.MOV.U32 R205, RZ, RZ, 0x0 ;  /* 0x00000000ffcd7424 */ /* 0x000fe200078e00ff */
[----:B------:R-:W-:-:S02]  /*09e0*/  LOP3.LUT P6, RZ, R58, 0xf, RZ, 0xc0, !PT ;  /* 0x0000000f3aff7812 */ /* 0x000fc400078cc0ff */
[----:B------:R-:W-:-:S04]  /*09f0*/  LEA.HI R8, R5, R58, RZ, 0x4 ;  /* 0x0000003a05087211 */ /* 0x000fc800078f20ff */
[----:B------:R-:W-:Y:S02]  /*0a00*/  LOP3.LUT R5, R8, 0x3ffffff0, RZ, 0xc0, !PT ;  /* 0x3ffffff008057812 */ /* 0x000fe400078ec0ff */
[----:B------:R-:W-:-:S03]  /*0a10*/  SHF.R.S32.HI R8, RZ, 0x4, R8 ;  /* 0x00000004ff087819 */ /* 0x000fc60000011408 */
[----:B------:R-:W-:Y:S01]  /*0a20*/  IMAD.IADD R5, R58, 0x1, -R5 ;  /* 0x000000013a057824 */ /* 0x000fe200078e0a05 */
[----:B------:R-:W-:Y:S01]  /*0a30*/  IADD3 R14, R8, 0x18, RZ ;  /* 0x00000018080e7810 */ /* 0x000fe20007ffe0ff */
[----:B--2---:R-:W-:-:S04]  /*0a40*/  IMAD R2, R2, UR8, R209 ;  /* 0x0000000802027c24 */ /* 0x004fc8000f8e02d1 */
[----:B---3--:R-:W-:Y:S02]  /*0a50*/  IMAD R2, R2, R4, R207 ;  /* 0x0000000402027224 */ /* 0x008fe400078e02cf */
[----:B------:R-:W-:Y:S02]  /*0a60*/  IMAD.SHL.U32 R4, R5, 0x4, RZ ;  /* 0x0000000405047824 */ /* 0x000fe400078e00ff */
[--C-:B------:R-:W-:Y:S01]  /*0a70*/  IMAD R3, R3, R2, R67.reuse ;  /* 0x0000000203037224 */ /* 0x100fe200078e0243 */
[----:B------:R-:W-:Y:S01]  /*0a80*/  IADD3 R2, R8, 0x8, RZ ;  /* 0x0000000808027810 */ /* 0x000fe20007ffe0ff */
[----:B------:R-:W-:Y:S01]  /*0a90*/  IMAD.IADD R67, R206, 0x1, -R67 ;  /* 0x00000001ce437824 */ /* 0x000fe200078e0a43 */
[--C-:B------:R-:W-:Y:S01]  /*0aa0*/  SHF.R.S32.HI R5, RZ, 0x1f, R4.reuse ;  /* 0x0000001fff057819 */ /* 0x100fe20000011404 */
[----:B----4-:R-:W-:Y:S01]  /*0ab0*/  IMAD R0, R3, R0, RZ ;  /* 0x0000000003007224 */ /* 0x010fe200078e02ff */
[----:B------:R-:W-:Y:S02]  /*0ac0*/  SHF.R.S32.HI R9, RZ, 0x1f, R3 ;  /* 0x0000001fff097819 */ /* 0x000fe40000011403 */
[-C--:B------:R-:W-:Y:S01]  /*0ad0*/  ISETP.GE.AND P2, PT, R2, R67.reuse, PT ;  /* 0x000000430200720c */ /* 0x080fe20003f46270 */
[----:B------:R-:W-:Y:S01]  /*0ae0*/  IMAD.WIDE R12, R8, 0xc0, R4 ;  /* 0x000000c0080c7825 */ /* 0x000fe200078e0204 */
[----:B------:R-:W-:-:S02]  /*0af0*/  ISETP.GE.OR P5, PT, R2, R67, P6 ;  /* 0x000000430200720c */ /* 0x000fc400037a6670 */
[----:B------:R-:W-:Y:S02]  /*0b00*/  IADD3 R2, R8, 0x10, RZ ;  /* 0x0000001008027810 */ /* 0x000fe40007ffe0ff */
[----:B------:R-:W-:Y:S02]  /*0b10*/  IADD3 R5, P0, R0, R12, RZ ;  /* 0x0000000c00057210 */ /* 0x000fe40007f1e0ff */
[----:B------:R-:W-:Y:S02]  /*0b20*/  ISETP.GE.AND P3, PT, R8, R67, PT ;  /* 0x000000430800720c */ /* 0x000fe40003f66270 */
[----:B------:R-:W-:Y:S02]  /*0b30*/  LEA.HI.X.SX32 R0, R0, R13, 0x1, P0 ;  /* 0x0000000d00007211 */ /* 0x000fe400000f0eff */
[----:B------:R-:W-:Y:S02]  /*0b40*/  IADD3 R3, P0, R3, R8, RZ ;  /* 0x0000000803037210 */ /* 0x000fe40007f1e0ff */
[----:B-----5:R-:W-:-:S02]  /*0b50*/  LEA R4, P1, R5, R6, 0x2 ;  /* 0x0000000605047211 */ /* 0x020fc400078210ff */
[----:B------:R-:W-:Y:S02]  /*0b60*/  LEA.HI.X.SX32 R9, R8, R9, 0x1, P0 ;  /* 0x0000000908097211 */ /* 0x000fe400000f0eff */
[----:B------:R-:W-:Y:S02]  /*0b70*/  LEA R6, P0, R3, R10, 0x2 ;  /* 0x0000000a03067211 */ /* 0x000fe400078010ff */
[----:B------:R-:W-:Y:S02]  /*0b80*/  LEA.HI.X R5, R5, R7, R0, 0x2, P1 ;  /* 0x0000000705057211 */ /* 0x000fe400008f1400 */
[----:B------:R-:W-:Y:S01]  /*0b90*/  LEA.HI.X R7, R3, R11, R9, 0x2, P0 ;  /* 0x0000000b03077211 */ /* 0x000fe200000f1409 */
[----:B------:R-:W-:Y:S01]  /*0ba0*/  @!P5 IMAD.MOV.U32 R3, RZ, RZ, -0x800000 ;  /* 0xff800000ff03d424 */ /* 0x000fe200078e00ff */
[-C--:B------:R-:W-:Y:S01]  /*0bb0*/  ISETP.GE.AND P1, PT, R2, R67.reuse, PT ;  /* 0x000000430200720c */ /* 0x080fe20003f26270 */
[----:B------:R1:W-:Y:S01]  /*0bc0*/  @!P3 ST.E.128 [R4.64], RZ ;  /* 0x000000ff0400b985 */ /* 0x0003e2000c101d06 */
[----:B------:R-:W-:-:S02]  /*0bd0*/  ISETP.GE.AND P0, PT, R14, R67, PT ;  /* 0x000000430e00720c */ /* 0x000fc40003f06270 */
[-C--:B------:R-:W-:Y:S01]  /*0be0*/  ISETP.GE.OR P4, PT, R2, R67.reuse, P6 ;  /* 0x000000430200720c */ /* 0x080fe20003786670 */
[----:B------:R1:W-:Y:S01]  /*0bf0*/  @!P3 ST.E.128 [R4.64+0x100], RZ ;  /* 0x000100ff0400b985 */ /* 0x0003e2000c101d06 */
[C---:B------:R-:W-:Y:S02]  /*0c00*/  IADD3 R12, R8.reuse, 0x20, RZ ;  /* 0x00000020080c7810 */ /* 0x040fe40007ffe0ff */
[C---:B------:R-:W-:Y:S01]  /*0c10*/  IADD3 R10, R8.reuse, 0x28, RZ ;  /* 0x00000028080a7810 */ /* 0x040fe20007ffe0ff */
[----:B------:R1:W-:Y:S01]  /*0c20*/  @!P3 ST.E.128 [R4.64+0x200], RZ ;  /* 0x000200ff0400b985 */ /* 0x0003e2000c101d06 */
[C---:B------:R-:W-:Y:S02]  /*0c30*/  IADD3 R2, R8.reuse, 0x30, RZ ;  /* 0x0000003008027810 */ /* 0x040fe40007ffe0ff */
[----:B------:R-:W-:Y:S01]  /*0c40*/  IADD3 R0, R8, 0x38, RZ ;  /* 0x0000003808007810 */ /* 0x000fe20007ffe0ff */
[----:B------:R1:W-:Y:S01]  /*0c50*/  @!P2 ST.E.128 [R4.64+0x1800], RZ ;  /* 0x001800ff0400a985 */ /* 0x0003e2000c101d06 */
[----:B------:R-:W-:-:S03]  /*0c60*/  ISETP.GE.AND P3, PT, R12, R67, PT ;  /* 0x000000430c00720c */ /* 0x000fc60003f66270 */
[----:B------:R1:W-:Y:S01]  /*0c70*/  @!P2 ST.E.128 [R4.64+0x1900], RZ ;  /* 0x001900ff0400a985 */ /* 0x0003e2000c101d06 */
[----:B------:R-:W-:-:S03]  /*0c80*/  @!P4 IMAD.MOV.U32 R19, RZ, RZ, -0x800000 ;  /* 0xff800000ff13c424 */ /* 0x000fc600078e00ff */
[----:B------:R1:W-:Y:S01]  /*0c90*/  @!P2 ST.E.128 [R4.64+0x1a00], RZ ;  /* 0x001a00ff0400a985 */ /* 0x0003e2000c101d06 */
[----:B------:R-:W-:-:S03]  /*0ca0*/  ISETP.GE.AND P2, PT, R10, R67, PT ;  /* 0x000000430a00720c */ /* 0x000fc60003f46270 */
[----:B------:R1:W-:Y:S04]  /*0cb0*/  @!P1 ST.E.128 [R4.64+0x3000], RZ ;  /* 0x003000ff04009985 */ /* 0x0003e8000c101d06 */
[----:B------:R1:W-:Y:S04]  /*0cc0*/  @!P1 ST.E.128 [R4.64+0x3100], RZ ;  /* 0x003100ff04009985 */ /* 0x0003e8000c101d06 */
        /* <DEDUP_REMOVED lines=9> */
[----:B------:R-:W-:-:S03]  /*0d60*/  ISETP.GE.OR P3, PT, R14, R67, P6 ;  /* 0x000000430e00720c */ /* 0x000fc60003766670 */
[----:B------:R1:W-:Y:S04]  /*0d70*/  @!P2 ST.E.128 [R4.64+0x7800], RZ ;  /* 0x007800ff0400a985 */ /* 0x0003e8000c101d06 */
[----:B------:R1:W-:Y:S04]  /*0d80*/  @!P2 ST.E.128 [R4.64+0x7900], RZ ;  /* 0x007900ff0400a985 */ /* 0x0003e8000c101d06 */
[----:B------:R1:W-:Y:S01]  /*0d90*/  @!P2 ST.E.128 [R4.64+0x7a00], RZ ;  /* 0x007a00ff0400a985 */ /* 0x0003e2000c101d06 */
[----:B------:R-:W-:Y:S01]  /*0da0*/  ISETP.GE.OR P2, PT, R12, R67, P6 ;  /* 0x000000430c00720c */ /* 0x000fe20003746670 */
[----:B------:R-:W-:-:S02]  /*0db0*/  @!P3 IMAD.MOV.U32 R15, RZ, RZ, -0x800000 ;  /* 0xff800000ff0fb424 */ /* 0x000fc400078e00ff */
        /* <DEDUP_REMOVED lines=10> */
[----:B------:R1:W-:Y:S01]  /*0e60*/  @!P5 ST.E [R6.64+0x20], R3 ;  /* 0x000020030600d985 */ /* 0x0003e2000c101906 */
[-C--:B------:R-:W-:Y:S02]  /*0e70*/  ISETP.GE.OR P5, PT, R8, R67.reuse, P6 ;  /* 0x000000430800720c */ /* 0x080fe400037a6670 */
[----:B------:R-:W-:Y:S01]  /*0e80*/  ISETP.GE.OR P6, PT, R0, R67, P6 ;  /* 0x000000430000720c */ /* 0x000fe200037c6670 */
[----:B------:R1:W-:Y:S04]  /*0e90*/  @!P4 ST.E [R6.64+0x40], R19 ;  /* 0x000040130600c985 */ /* 0x0003e8000c101906 */
[----:B------:R1:W-:Y:S02]  /*0ea0*/  @!P3 ST.E [R6.64+0x60], R15 ;  /* 0x0000600f0600b985 */ /* 0x0003e4000c101906 */
[----:B------:R-:W-:-:S02]  /*0eb0*/  @!P0 IMAD.MOV.U32 R9, RZ, RZ, -0x800000 ;  /* 0xff800000ff098424 */ /* 0x000fc400078e00ff */
[----:B------:R1:W-:Y:S02]  /*0ec0*/  @!P2 ST.E [R6.64+0x80], R13 ;  /* 0x0000800d0600a985 */ /* 0x0003e4000c101906 */
[----:B------:R-:W-:Y:S02]  /*0ed0*/  @!P5 IMAD.MOV.U32 R17, RZ, RZ, -0x800000 ;  /* 0xff800000ff11d424 */ /* 0x000fe400078e00ff */
[----:B------:R1:W-:Y:S04]  /*0ee0*/  @!P1 ST.E [R6.64+0xa0], R11 ;  /* 0x0000a00b06009985 */ /* 0x0003e8000c101906 */
[----:B------:R1:W-:Y:S04]  /*0ef0*/  @!P0 ST.E [R6.64+0xc0], R9 ;  /* 0x0000c00906008985 */ /* 0x0003e8000c101906 */
[----:B------:R1:W-:Y:S01]  /*0f00*/  @!P5 ST.E [R6.64], R17 ;  /* 0x000000110600d985 */ /* 0x0003e2000c101906 */
[----:B------:R-:W-:Y:S05]  /*0f10*/  @P6 RET.REL.NODEC R204 `(_ZN5flash24flash_fwd_splitkv_kernelI23Flash_fwd_kernel_traitsILi192ELi64ELi64ELi4ELb0ELb0EN7cutlass10bfloat16_tE19Flash_kernel_traitsILi192ELi64ELi64ELi4ES3_EELb0ELb1ELb0ELb0ELb1ELb0ELb1ELb1EEEvNS_16Flash_fwd_paramsE) ;  /* 0xfffff0e0cc006950 */ /* 0x000fea0003c3ffff */
[----:B-1----:R-:W-:Y:S02]  /*0f20*/  MOV R3, 0xff800000 ;  /* 0xff80000000037802 */ /* 0x002fe40000000f00 */
[----:B------:R-:W-:-:S03]  /*0f30*/  MOV R205, 0x0 ;  /* 0x0000000000cd7802 */ /* 0x000fc60000000f00 */
[----:B------:R1:W-:Y:S01]  /*0f40*/  ST.E [R6.64+0xe0], R3 ;  /* 0x0000e00306007985 */ /* 0x0003e2000c101906 */
[----:B------:R-:W-:Y:S05]  /*0f50*/  RET.REL.NODEC R204 `(_ZN5flash24flash_fwd_splitkv_kernelI23Flash_fwd_kernel_traitsILi192ELi64ELi64ELi4ELb0ELb0EN7cutlass10bfloat16_tE19Flash_kernel_traitsILi192ELi64ELi64ELi4ES3_EELb0ELb1ELb0ELb0ELb1ELb0ELb1ELb1EEEvNS_16Flash_fwd_paramsE) ;  /* 0xfffff0a0cc007950 */ /* 0x000fea0003c3ffff */
.L_x_6869:
        /* <DEDUP_REMOVED lines=25> */
[----:B------:R-:W4:Y:S04]  /*10f0*/  LD.E.64 R18, [R22.64+0x20] ;  /* 0x0000200616127980 */ /* 0x000f28000c101b00 */
[----:B------:R-:W3:Y:S04]  /*1100*/  LD.E.64 R136, [R22.64+0x38] ;  /* 0x0000380616887980 */ /* 0x000ee8000c101b00 */
[----:B------:R-:W3:Y:S04]  /*1110*/  LD.E.64 R14, [R22.64+0x50] ;  /* 0x00005006160e7980 */ /* 0x000ee8000c101b00 */
[----:B------:R1:W5:Y:S04]  /*1120*/  LD.E.64 R20, [R22.64+0x58] ;  /* 0x0000580616147980 */ /* 0x000368000c101b00 */
[----:B------:R1:W5:Y:S01]  /*1130*/  LD.E.64 R138, [R22.64+0x40] ;  /* 0x00004006168a7980 */ /* 0x000362000c101b00 */
[----:B--2---:R-:W-:-:S04]  /*1140*/  IABS R4, R0 ;  /* 0x0000000000047213 */ /* 0x004fc80000000000 */
[----:B------:R-:W2:Y:S08]  /*1150*/  I2F.RP R7, R4 ;  /* 0x0000000400077306 */ /* 0x000eb00000209400 */
[----:B--2--5:R-:W2:Y:S02]  /*1160*/  MUFU.RCP R10, R7 ;  /* 0x00000007000a7308 */ /* 0x024ea40000001000 */
[----:B--2---:R-:W-:-:S06]  /*1170*/  IADD3 R10, R10, 0xffffffe, RZ ;  /* 0x0ffffffe0a0a7810 */ /* 0x004fcc0007ffe0ff */
[----:B------:R-:W2:Y:S01]  /*1180*/  F2I.FTZ.U32.TRUNC.NTZ R11, R10 ;  /* 0x0000000a000b7305 */ /* 0x000ea2000021f000 */
[----:B------:R-:W-:Y:S01]  /*1190*/  IABS R2, R0 ;  /* 0x0000000000027213 */ /* 0x000fe20000000000 */
        /* <DEDUP_REMOVED lines=19> */
[----:B------:R-:W-:-:S06]  /*12d0*/  IMAD.WIDE R2, R9, 0x4, R210 ;  /* 0x0000000409027825 */ /* 0x000fcc00078e02d2 */
[----:B------:R1:W2:Y:S01]  /*12e0*/  LD.E R3, [R2.64] ;  /* 0x0000000602037980 */ /* 0x0002a2000c101900 */
[----:B---3--:R-:W-:-:S04]  /*12f0*/  IABS R8, R6 ;  /* 0x0000000600087213 */ /* 0x008fc80000000000 */
[----:B------:R-:W3:Y:S08]  /*1300*/  I2F.RP R12, R8 ;  /* 0x00000008000c7306 */ /* 0x000ef00000209400 */
[----:B---3--:R-:W3:Y:S02]  /*1310*/  MUFU.RCP R4, R12 ;  /* 0x0000000c00047308 */ /* 0x008ee40000001000 */
[----:B---3--:R-:W-:-:S06]  /*1320*/  IADD3 R4, R4, 0xffffffe, RZ ;  /* 0x0ffffffe04047810 */ /* 0x008fcc0007ffe0ff */
[----:B------:R-:W1:Y:S01]  /*1330*/  F2I.FTZ.U32.TRUNC.NTZ R25, R4 ;  /* 0x0000000400197305 */ /* 0x000e62000021f000 */
        /* <DEDUP_REMOVED lines=19> */
[----:B------:R-:W-:Y:S01]  /*1470*/  IMAD R8, R137, R0, RZ ;  /* 0x0000000089087224 */ /* 0x000fe200078e02ff */
[----:B------:R-:W-:-:S04]  /*1480*/  SHF.R.S32.HI R13, RZ, 0x1f, R0 ;  /* 0x0000001fff0d7819 */ /* 0x000fc80000011400 */
[----:B------:R-:W-:Y:S02]  /*1490*/  @!P0 IMAD.MOV R4, RZ, RZ, -R4 ;  /* 0x000000ffff048224 */ /* 0x000fe400078e0a04 */
[----:B------:R-:W-:Y:S01]  /*14a0*/  IMAD R8, R136, R13, R8 ;  /* 0x0000000d88087224 */ /* 0x000fe200078e0208 */
[----:B------:R-:W-:-:S05]  /*14b0*/  @!P1 LOP3.LUT R4, RZ, R6, RZ, 0x33, !PT ;  /* 0x00000006ff049212 */ /* 0x000fca00078e33ff */
[----:B------:R-:W-:Y:S01]  /*14c0*/  IMAD R6, R15, R4, RZ ;  /* 0x000000040f067224 */ /* 0x000fe200078e02ff */
[----:B--2---:R-:W-:Y:S01]  /*14d0*/  SHF.R.S32.HI R2, RZ, 0x1f, R3 ;  /* 0x0000001fff027819 */ /* 0x004fe20000011403 */
[----:B----4-:R-:W-:-:S04]  /*14e0*/  IMAD R7, R19, R3, RZ ;  /* 0x0000000313077224 */ /* 0x010fc800078e02ff */
[C---:B------:R-:W-:Y:S02]  /*14f0*/  IMAD R7, R18.reuse, R2, R7 ;  /* 0x0000000212077224 */ /* 0x040fe400078e0207 */
[----:B------:R-:W-:-:S05]  /*1500*/  IMAD.WIDE.U32 R18, R18, R3, RZ ;  /* 0x0000000312127225 */ /* 0x000fca00078e00ff */
[----:B------:R-:W-:Y:S01]  /*1510*/  IADD3 R19, R19, R7, RZ ;  /* 0x0000000713137210 */ /* 0x000fe20007ffe0ff */
[----:B------:R-:W-:-:S04]  /*1520*/  IMAD R7, R11, R3, RZ ;  /* 0x000000030b077224 */ /* 0x000fc800078e02ff */
[----:B------:R-:W-:Y:S01]  /*1530*/  IMAD.WIDE.U32 R18, R0, R136, R18 ;  /* 0x0000008800127225 */ /* 0x000fe200078e0012 */
[----:B------:R-:W-:-:S04]  /*1540*/  SHF.R.S32.HI R11, RZ, 0x1f, R4 ;  /* 0x0000001fff0b7819 */ /* 0x000fc80000011404 */
[----:B------:R-:W-:Y:S01]  /*1550*/  IADD3 R19, R19, R8, RZ ;  /* 0x0000000813137210 */ /* 0x000fe20007ffe0ff */
[----:B------:R-:W-:-:S04]  /*1560*/  IMAD.WIDE.U32 R8, R10, R3, RZ ;  /* 0x000000030a087225 */ /* 0x000fc800078e00ff */
[----:B------:R-:W-:Y:S02]  /*1570*/  IMAD R3, R14, R11, R6 ;  /* 0x0000000b0e037224 */ /* 0x000fe400078e0206 */
[----:B------:R-:W-:Y:S02]  /*1580*/  IMAD R7, R10, R2, R7 ;  /* 0x000000020a077224 */ /* 0x000fe400078e0207 */
[----:B------:R-:W-:-:S03]  /*1590*/  IMAD.WIDE.U32 R14, R4, R14, R18 ;  /* 0x0000000e040e7225 */ /* 0x000fc600078e0012 */
[----:B------:R-:W-:Y:S01]  /*15a0*/  IADD3 R25, R9, R7, RZ ;  /* 0x0000000709197210 */ /* 0x000fe20007ffe0ff */
[----:B------:R-:W-:Y:S01]  /*15b0*/  IMAD.MOV.U32 R6, RZ, RZ, R8 ;  /* 0x000000ffff067224 */ /* 0x000fe200078e0008 */
[----:B------:R-:W-:Y:S01]  /*15c0*/  MOV R2, R14 ;  /* 0x0000000e00027202 */ /* 0x000fe20000000f00 */
[----:B------:R-:W-:Y:S01]  /*15d0*/  IMAD.IADD R3, R15, 0x1, R3 ;  /* 0x000000010f037824 */ /* 0x000fe200078e0203 */
[----:B------:R-:W-:Y:S05]  /*15e0*/  BRA `(.L_x_6872) ;  /* 0x000004f000007947 */ /* 0x000fea0003800000 */
.L_x_6871:
        /* <DEDUP_REMOVED lines=20> */
[----:B------:R-:W-:Y:S01]  /*1730*/  IMAD.HI.U32 R2, R5, R0, RZ ;  /* 0x0000000005027227 */ /* 0x000fe200078e00ff */
[----:B------:R-:W-:-:S03]  /*1740*/  @!P3 SHF.R.S32.HI R6, RZ, 0x1f, R11 ;  /* 0x0000001fff06b819 */ /* 0x000fc6000001140b */
[----:B------:R-:W-:Y:S02]  /*1750*/  IMAD R0, R2, R7, R0 ;  /* 0x0000000702007224 */ /* 0x000fe400078e0200 */
[----:B---3--:R-:W-:-:S03]  /*1760*/  @!P3 IMAD R5, R137, R11, RZ ;  /* 0x0000000b8905b224 */ /* 0x008fc600078e02ff */
[----:B------:R-:W-:Y:S01]  /*1770*/  ISETP.GT.U32.AND P0, PT, R3, R0, PT ;  /* 0x000000000300720c */ /* 0x000fe20003f04070 */
[----:B------:R-:W-:Y:S02]  /*1780*/  @!P3 IMAD R5, R6, R136, R5 ;  /* 0x000000880605b224 */ /* 0x000fe400078e0205 */
[----:B------:R-:W-:Y:S01]  /*1790*/  @!P3 IMAD.WIDE.U32 R26, R136, R11, RZ ;  /* 0x0000000b881ab225 */ /* 0x000fe200078e00ff */
[----:B-----5:R-:W-:-:S03]  /*17a0*/  @!P3 SHF.R.S32.HI R6, RZ, 0x1f, R10 ;  /* 0x0000001fff06b819 */ /* 0x020fc6000001140a */
[----:B------:R-:W-:Y:S01]  /*17b0*/  @P3 IMAD.IADD R7, R11, 0x1, R12 ;  /* 0x000000010b073824 */ /* 0x000fe200078e020c */
[----:B------:R-:W-:Y:S01]  /*17c0*/  @!P3 IADD3 R27, R27, R5, RZ ;  /* 0x000000051b1bb210 */ /* 0x000fe20007ffe0ff */
[----:B------:R-:W-:Y:S02]  /*17d0*/  @!P3 IMAD R5, R25, R10, RZ ;  /* 0x0000000a1905b224 */ /* 0x000fe400078e02ff */
[-C--:B------:R-:W-:Y:S02]  /*17e0*/  @P3 IMAD R9, R137, R7.reuse, RZ ;  /* 0x0000000789093224 */ /* 0x080fe400078e02ff */
[----:B------:R-:W-:Y:S01]  /*17f0*/  @P3 IMAD.WIDE.U32 R30, R136, R7, RZ ;  /* 0x00000007881e3225 */ /* 0x000fe200078e00ff */
[----:B------:R-:W-:-:S03]  /*1800*/  @!P0 IADD3 R0, R0, -R3, RZ ;  /* 0x8000000300008210 */ /* 0x000fc60007ffe0ff */
[C---:B------:R-:W-:Y:S02]  /*1810*/  @!P3 IMAD R5, R24.reuse, R6, R5 ;  /* 0x000000061805b224 */ /* 0x040fe400078e0205 */
[----:B------:R-:W-:Y:S01]  /*1820*/  @!P3 IMAD.WIDE.U32 R24, R24, R10, R26 ;  /* 0x0000000a1818b225 */ /* 0x000fe200078e001a */
[----:B------:R-:W-:-:S03]  /*1830*/  ISETP.GE.U32.AND P2, PT, R0, R3, PT ;  /* 0x000000030000720c */ /* 0x000fc60003f46070 */
[----:B------:R-:W-:Y:S02]  /*1840*/  @P3 IMAD.IADD R9, R31, 0x1, R9 ;  /* 0x000000011f093824 */ /* 0x000fe400078e0209 */
[----:B------:R-:W-:Y:S01]  /*1850*/  @!P3 IMAD.IADD R9, R25, 0x1, R5 ;  /* 0x000000011909b824 */ /* 0x000fe200078e0205 */
[----:B------:R-:W-:Y:S02]  /*1860*/  LEA R5, R133, 0xffffffc0, 0x6 ;  /* 0xffffffc085057811 */ /* 0x000fe400078e30ff */
[----:B------:R-:W-:Y:S02]  /*1870*/  @P3 MOV R8, R30 ;  /* 0x0000001e00083202 */ /* 0x000fe40000000f00 */
[----:B------:R-:W-:Y:S01]  /*1880*/  LOP3.LUT R0, R207, R4, RZ, 0x3c, !PT ;  /* 0x00000004cf007212 */ /* 0x000fe200078e3cff */
[----:B------:R-:W-:Y:S01]  /*1890*/  IMAD R7, R137, R5, RZ ;  /* 0x0000000589077224 */ /* 0x000fe200078e02ff */
[----:B------:R-:W-:Y:S02]  /*18a0*/  @!P3 MOV R8, R24 ;  /* 0x000000180008b202 */ /* 0x000fe40000000f00 */
[----:B------:R-:W-:-:S02]  /*18b0*/  SHF.R.S32.HI R13, RZ, 0x1f, R5 ;  /* 0x0000001fff0d7819 */ /* 0x000fc40000011405 */
[----:B------:R-:W-:Y:S02]  /*18c0*/  ISETP.GE.AND P1, PT, R0, RZ, PT ;  /* 0x000000ff0000720c */ /* 0x000fe40003f26270 */
[----:B------:R-:W-:Y:S01]  /*18d0*/  @!P0 IADD3 R2, R2, 0x1, RZ ;  /* 0x0000000102028810 */ /* 0x000fe20007ffe0ff */
[----:B------:R-:W-:Y:S01]  /*18e0*/  IMAD R7, R13, R136, R7 ;  /* 0x000000880d077224 */ /* 0x000fe200078e0207 */
[----:B------:R-:W-:Y:S01]  /*18f0*/  ISETP.NE.AND P0, PT, R4, RZ, PT ;  /* 0x000000ff0400720c */ /* 0x000fe20003f05270 */
[----:B------:R-:W-:Y:S01]  /*1900*/  IMAD.WIDE.U32 R8, R136, R5, R8 ;  /* 0x0000000588087225 */ /* 0x000fe200078e0008 */
[----:B------:R-:W-:Y:S02]  /*1910*/  @P2 IADD3 R2, R2, 0x1, RZ ;  /* 0x0000000102022810 */ /* 0x000fe40007ffe0ff */
[----:B------:R-:W-:Y:S01]  /*1920*/  @!P3 SHF.R.S32.HI R3, RZ, 0x1f, R11 ;  /* 0x0000001fff03b819 */ /* 0x000fe2000001140b */
[----:B----4-:R-:W-:Y:S01]  /*1930*/  @!P3 IMAD R6, R139, R11, RZ ;  /* 0x0000000b8b06b224 */ /* 0x010fe200078e02ff */
[----:B------:R-:W-:-:S02]  /*1940*/  IADD3 R9, R9, R7, RZ ;  /* 0x0000000709097210 */ /* 0x000fc40007ffe0ff */
[----:B------:R-:W-:Y:S01]  /*1950*/  MOV R7, R2 ;  /* 0x0000000200077202 */ /* 0x000fe20000000f00 */
[----:B------:R-:W-:Y:S02]  /*1960*/  @!P3 IMAD R3, R3, R138, R6 ;  /* 0x0000008a0303b224 */ /* 0x000fe400078e0206 */
[----:B------:R-:W-:Y:S01]  /*1970*/  @!P3 IMAD.WIDE.U32 R26, R138, R11, RZ ;  /* 0x0000000b8a1ab225 */ /* 0x000fe200078e00ff */
[----:B------:R-:W-:-:S03]  /*1980*/  @P3 IADD3 R11, R11, R12, RZ ;  /* 0x0000000c0b0b3210 */ /* 0x000fc60007ffe0ff */
[----:B------:R-:W-:Y:S01]  /*1990*/  @!P1 IMAD.MOV R7, RZ, RZ, -R7 ;  /* 0x000000ffff079224 */ /* 0x000fe200078e0a07 */
[----:B------:R-:W-:Y:S01]  /*19a0*/  @!P0 LOP3.LUT R7, RZ, R4, RZ, 0x33, !PT ;  /* 0x00000004ff078212 */ /* 0x000fe200078e33ff */
[----:B------:R-:W-:Y:S01]  /*19b0*/  @!P3 IMAD.IADD R27, R27, 0x1, R3 ;  /* 0x000000011b1bb824 */ /* 0x000fe200078e0203 */
[----:B------:R-:W-:Y:S01]  /*19c0*/  @!P3 SHF.R.S32.HI R3, RZ, 0x1f, R10 ;  /* 0x0000001fff03b819 */ /* 0x000fe2000001140a */
[----:B------:R-:W-:Y:S02]  /*19d0*/  @!P3 IMAD R0, R19, R10, RZ ;  /* 0x0000000a1300b224 */ /* 0x000fe400078e02ff */
[-C--:B------:R-:W-:Y:S02]  /*19e0*/  @P3 IMAD R25, R139, R11.reuse, RZ ;  /* 0x0000000b8b193224 */ /* 0x080fe400078e02ff */
[----:B------:R-:W-:Y:S01]  /*19f0*/  @P3 IMAD.WIDE.U32 R30, R138, R11, RZ ;  /* 0x0000000b8a1e3225 */ /* 0x000fe200078e00ff */
[----:B------:R-:W-:-:S03]  /*1a00*/  SHF.R.S32.HI R11, RZ, 0x1f, R7 ;  /* 0x0000001fff0b7819 */ /* 0x000fc60000011407 */
[----:B------:R-:W-:Y:S02]  /*1a10*/  IMAD R2, R15, R7, RZ ;  /* 0x000000070f027224 */ /* 0x000fe400078e02ff */
[C---:B------:R-:W-:Y:S02]  /*1a20*/  @!P3 IMAD R0, R18.reuse, R3, R0 ;  /* 0x000000031200b224 */ /* 0x040fe400078e0200 */
        /* <DEDUP_REMOVED lines=11> */
.L_x_6872:
[----:B-1----:R-:W-:Y:S05]  /*1ae0*/  BSYNC B0 ;  /* 0x0000000000007941 */ /* 0x002fea0003800000 */
.L_x_6870:
        /* <DEDUP_REMOVED lines=11> */
[----:B------:R-:W-:-:S04]  /*1ba0*/  IMAD.IADD R66, R58, 0x1, -R19 ;  /* 0x000000013a427824 */ /* 0x000fc800078e0a13 */
[----:B------:R-:W-:-:S05]  /*1bb0*/  IMAD.SHL.U32 R18, R66, 0x8, RZ ;  /* 0x0000000842127824 */ /* 0x000fca00078e00ff */
[----:B------:R-:W-:Y:S02]  /*1bc0*/  IADD3 R24, P0, R18, R6, RZ ;  /* 0x0000000612187210 */ /* 0x000fe40007f1e0ff */
[----:B------:R-:W-:Y:S01]  /*1bd0*/  SHF.R.S32.HI R19, RZ, 0x1f, R18 ;  /* 0x0000001fff137819 */ /* 0x000fe20000011412 */
[----:B------:R-:W-:-:S04]  /*1be0*/  IMAD R13, R13, R138, RZ ;  /* 0x0000008a0d0d7224 */ /* 0x000fc800078e02ff */
[----:B------:R-:W-:Y:S02]  /*1bf0*/  IMAD.X R25, R19, 0x1, R25, P0 ;  /* 0x0000000113197824 */ /* 0x000fe400000e0619 */
[C---:B------:R-:W-:Y:S02]  /*1c00*/  IMAD R13, R0.reuse, R139, R13 ;  /* 0x0000008b000d7224 */ /* 0x040fe400078e020d */
[----:B-1----:R-:W-:Y:S01]  /*1c10*/  IMAD.WIDE.U32 R28, R0, R138, R24 ;  /* 0x0000008a001c7225 */ /* 0x002fe200078e0018 */
[----:B------:R-:W-:-:S04]  /*1c20*/  SHF.R.S32.HI R74, RZ, 0x1f, R209 ;  /* 0x0000001fff4a7819 */ /* 0x000fc800000114d1 */
[----:B------:R-:W-:Y:S01]  /*1c30*/  IADD3 R29, R29, R13, RZ ;  /* 0x0000000d1d1d7210 */ /* 0x000fe20007ffe0ff */
[----:B------:R-:W-:Y:S01]  /*1c40*/  IMAD R6, R21, R4, RZ ;  /* 0x0000000415067224 */ /* 0x000fe200078e02ff */
[----:B------:R-:W-:-:S03]  /*1c50*/  SHF.R.S32.HI R156, RZ, 0x3, R156 ;  /* 0x00000003ff9c7819 */ /* 0x000fc6000001149c */
[-C--:B------:R-:W-:Y:S01]  /*1c60*/  IMAD R6, R11, R20.reuse, R6 ;  /* 0x000000140b067224 */ /* 0x080fe200078e0206 */
[----:B------:R-:W-:Y:S01]  /*1c70*/  SHF.R.S32.HI R157, RZ, 0x1f, R156 ;  /* 0x0000001fff9d7819 */ /* 0x000fe2000001149c */
[----:B------:R-:W-:-:S04]  /*1c80*/  IMAD.WIDE.U32 R28, R4, R20, R28 ;  /* 0x00000014041c7225 */ /* 0x000fc800078e001c */
[-C--:B------:R-:W-:Y:S02]  /*1c90*/  IMAD R199, R137, R156.reuse, RZ ;  /* 0x0000009c89c77224 */ /* 0x080fe400078e02ff */
[----:B------:R-:W-:Y:S02]  /*1ca0*/  IMAD.IADD R29, R29, 0x1, R6 ;  /* 0x000000011d1d7824 */ /* 0x000fe400078e0206 */
[----:B------:R-:W-:Y:S02]  /*1cb0*/  IMAD R203, R139, R156, RZ ;  /* 0x0000009c8bcb7224 */ /* 0x000fe400078e02ff */
[C---:B------:R-:W-:Y:S02]  /*1cc0*/  IMAD R199, R157.reuse, R136, R199 ;  /* 0x000000889dc77224 */ /* 0x040fe400078e02c7 */
[-C--:B------:R-:W-:Y:S02]  /*1cd0*/  IMAD R203, R157, R138.reuse, R203 ;  /* 0x0000008a9dcb7224 */ /* 0x080fe400078e02cb */
[----:B------:R-:W-:-:S05]  /*1ce0*/  IMAD.WIDE.U32 R28, R156, R138, R28 ;  /* 0x0000008a9c1c7225 */ /* 0x000fca00078e001c */
[----:B------:R-:W-:Y:S02]  /*1cf0*/  IADD3 R203, R29, R203, RZ ;  /* 0x000000cb1dcb7210 */ /* 0x000fe40007ffe0ff */
[CC--:B------:R-:W-:Y:S02]  /*1d00*/  LEA.HI R64, R7.reuse, R58.reuse, RZ, 0x5 ;  /* 0x0000003a07407211 */ /* 0x0c0fe400078f28ff */
[----:B------:R-:W-:Y:S02]  /*1d10*/  LEA.HI R68, R7, R58, RZ, 0x4 ;  /* 0x0000003a07447211 */ /* 0x000fe400078f20ff */
[----:B------:R-:W-:Y:S02]  /*1d20*/  LOP3.LUT R65, R64, 0xffffffe0, RZ, 0xc0, !PT ;  /* 0xffffffe040417812 */ /* 0x000fe400078ec0ff */
[----:B------:R-:W-:Y:S01]  /*1d30*/  LOP3.LUT R73, R68, 0xfffffff0, RZ, 0xc0, !PT ;  /* 0xfffffff044497812 */ /* 0x000fe200078ec0ff */
[C---:B------:R-:W-:Y:S01]  /*1d40*/  IMAD.SHL.U32 R71, R136.reuse, 0x10, RZ ;  /* 0x0000001088477824 */ /* 0x040fe200078e00ff */
[----:B------:R-:W-:Y:S01]  /*1d50*/  SHF.L.U64.HI R72, R136, 0x4, R137 ;  /* 0x0000000488487819 */ /* 0x000fe20000010289 */
[C---:B------:R-:W-:Y:S01]  /*1d60*/  IMAD.SHL.U32 R69, R138.reuse, 0x10, RZ ;  /* 0x000000108a457824 */ /* 0x040fe200078e00ff */
[----:B------:R-:W-:Y:S01]  /*1d70*/  SHF.L.U64.HI R70, R138, 0x4, R139 ;  /* 0x000000048a467819 */ /* 0x000fe2000001028b */
[C---:B------:R-:W-:Y:S01]  /*1d80*/  IMAD.IADD R65, R58.reuse, 0x1, -R65 ;  /* 0x000000013a417824 */ /* 0x040fe200078e0a41 */
[----:B------:R-:W-:Y:S01]  /*1d90*/  SHF.R.S32.HI R64, RZ, 0x5, R64 ;  /* 0x00000005ff407819 */ /* 0x000fe20000011440 */
[----:B------:R-:W-:Y:S01]  /*1da0*/  IMAD.IADD R73, R58, 0x1, -R73 ;  /* 0x000000013a497824 */ /* 0x000fe200078e0a49 */
[----:B------:R-:W-:-:S02]  /*1db0*/  SHF.R.S32.HI R68, RZ, 0x4, R68 ;  /* 0x00000004ff447819 */ /* 0x000fc40000011444 */
[----:B------:R-:W-:Y:S01]  /*1dc0*/  SHF.L.U32 R76, R66, 0x2, RZ ;  /* 0x00000002424c7819 */ /* 0x000fe200000006ff */
        /* <DEDUP_REMOVED lines=10> */
[----:B------:R-:W-:Y:S01]  /*1e70*/  IMAD R0, R27, R207, RZ ;  /* 0x000000cf1b007224 */ /* 0x000fe200078e02ff */
[----:B------:R-:W-:Y:S02]  /*1e80*/  SHF.R.S32.HI R13, RZ, 0x1f, R207 ;  /* 0x0000001fff0d7819 */ /* 0x000fe400000114cf */
[----:B------:R-:W-:-:S02]  /*1e90*/  IADD3.X R17, R19, R17, RZ, P0, !PT ;  /* 0x0000001113117210 */ /* 0x000fc400007fe4ff */
[----:B------:R-:W-:Y:S01]  /*1ea0*/  IADD3 R2, P0, R18, R2, RZ ;  /* 0x0000000212027210 */ /* 0x000fe20007f1e0ff */
[----:B------:R-:W-:Y:S02]  /*1eb0*/  IMAD R0, R26, R13, R0 ;  /* 0x0000000d1a007224 */ /* 0x000fe400078e0200 */
[----:B------:R-:W-:-:S04]  /*1ec0*/  IMAD.WIDE.U32 R158, R207, R26, R16 ;  /* 0x0000001acf9e7225 */ /* 0x000fc800078e0010 */
[----:B------:R-:W-:Y:S01]  /*1ed0*/  IMAD.X R3, R19, 0x1, R3, P0 ;  /* 0x0000000113037824 */ /* 0x000fe200000e0603 */
[----:B------:R-:W-:Y:S02]  /*1ee0*/  IADD3 R159, R159, R0, RZ ;  /* 0x000000009f9f7210 */ /* 0x000fe40007ffe0ff */
[----:B------:R-:W-:Y:S01]  /*1ef0*/  SHF.R.S32.HI R0, RZ, 0x1f, R75 ;  /* 0x0000001fff007819 */ /* 0x000fe2000001144b */
[----:B------:R-:W-:-:S03]  /*1f00*/  IMAD.WIDE.U32 R2, R156, R136, R2 ;  /* 0x000000889c027225 */ /* 0x000fc600078e0002 */
[----:B------:R-:W-:Y:S01]  /*1f10*/  LEA.HI R0, R0, R75, RZ, 0x6 ;  /* 0x0000004b00007211 */ /* 0x000fe200078f30ff */
[----:B------:R-:W-:-:S03]  /*1f20*/  IMAD.IADD R199, R3, 0x1, R199 ;  /* 0x0000000103c77824 */ /* 0x000fc600078e02c7 */
[----:B------:R-:W-:Y:S02]  /*1f30*/  SHF.R.S32.HI R3, RZ, 0x6, R0 ;  /* 0x00000006ff037819 */ /* 0x000fe40000011400 */
[----:B----4-:R-:W-:Y:S02]  /*1f40*/  LEA R202, P0, R28, R8, 0x1 ;  /* 0x000000081cca7211 */ /* 0x010fe400078008ff */
[----:B------:R-:W-:Y:S02]  /*1f50*/  IMNMX R94, R198, R3, !PT ;  /* 0x00000003c65e7217 */ /* 0x000fe40007800200 */
[----:B------:R-:W-:Y:S02]  /*1f60*/  SHF.L.U32 R25, R156, 0x6, RZ ;  /* 0x000000069c197819 */ /* 0x000fe400000006ff */
[----:B------:R-:W-:Y:S02]  /*1f70*/  LEA.HI.X R203, R28, R9, R203, 0x1, P0 ;  /* 0x000000091ccb7211 */ /* 0x000fe400000f0ccb */
[----:B------:R-:W-:Y:S01]  /*1f80*/  ISETP.GT.AND P0, PT, R133, R94, PT ;  /* 0x0000005e8500720c */ /* 0x000fe20003f04270 */
[----:B------:R-:W-:Y:S01]  /*1f90*/  IMAD.WIDE R16, R205, 0x40, R156 ;  /* 0x00000040cd107825 */ /* 0x000fe200078e029c */
[----:B------:R-:W-:-:S02]  /*1fa0*/  LOP3.LUT R25, R25, 0x1c0, RZ, 0xc0, !PT ;  /* 0x000001c019197812 */ /* 0x000fc400078ec0ff */
[----:B------:R-:W-:Y:S01]  /*1fb0*/  LEA.HI R10, R7, R58, RZ, 0x6 ;  /* 0x0000003a070a7211 */ /* 0x000fe200078f30ff */
[----:B------:R-:W-:Y:S01]  /*1fc0*/  IMAD R155, R17, R160, RZ ;  /* 0x000000a0119b7224 */ /* 0x000fe200078e02ff */
[----:B------:R-:W-:Y:S02]  /*1fd0*/  LOP3.LUT R21, R25, 0x38, R18, 0xf8, !PT ;  /* 0x0000003819157812 */ /* 0x000fe400078ef812 */
[----:B------:R-:W-:Y:S01]  /*1fe0*/  SHF.R.U32.HI R154, RZ, 0x3, R25 ;  /* 0x00000003ff9a7819 */ /* 0x000fe20000011619 */
[----:B------:R-:W-:Y:S01]  /*1ff0*/  IMAD.SHL.U32 R13, R10, 0x8, RZ ;  /* 0x000000080a0d7824 */ /* 0x000fe200078e00ff */
[----:B------:R-:W-:Y:S01]  /*2000*/  LEA R200, P1, R2, R14, 0x1 ;  /* 0x0000000e02c87211 */ /* 0x000fe200078208ff */
[C---:B------:R-:W-:Y:S01]  /*2010*/  IMAD R155, R16.reuse, R161, R155 ;  /* 0x000000a1109b7224 */ /* 0x040fe200078e029b */
[----:B------:R-:W-:Y:S01]  /*2020*/  LOP3.LUT R154, R21, R154, RZ, 0x3c, !PT ;  /* 0x0000009a159a7212 */ /* 0x000fe200078e3cff */
[----:B------:R-:W-:Y:S01]  /*2030*/  IMAD.WIDE.U32 R158, R16, R160, R158 ;  /* 0x000000a0109e7225 */ /* 0x000fe200078e009e */
[----:B------:R-:W-:-:S02]  /*2040*/  LEA.HI.X R199, R2, R15, R199, 0x1, P1 ;  /* 0x0000000f02c77211 */ /* 0x000fc400008f0cc7 */
[----:B------:R-:W-:Y:S01]  /*2050*/  LOP3.LUT R154, R154, 0xfffffe00, R13, 0xf8, !PT ;  /* 0xfffffe009a9a7812 */ /* 0x000fe200078ef80d */
[----:B------:R-:W-:Y:S01]  /*2060*/  IMAD.IADD R155, R159, 0x1, R155 ;  /* 0x000000019f9b7824 */ /* 0x000fe200078e029b */
[----:B------:R-:W-:Y:S01]  /*2070*/  @!P4 MOV R12, RZ ;  /* 0x000000ff000cc202 */ /* 0x000fe20000000f00 */
[----:B------:R-:W-:Y:S05]  /*2080*/  @!P0 BRA `(.L_x_6873) ;  /* 0x000083b000008947 */ /* 0x000fea0003800000 */
[----:B------:R-:W2:Y:S04]  /*2090*/  LD.E.64 R28, [R22.64+0x120] ;  /* 0x00012006161c7980 */ /* 0x000ea8000c101b00 */
[----:B------:R-:W3:Y:S04]  /*20a0*/  LD.E.64 R30, [R22.64+0x118] ;  /* 0x00011806161e7980 */ /* 0x000ee8000c101b00 */
[----:B------:R-:W4:Y:S04]  /*20b0*/  LD.E.64 R166, [R22.64+0x130] ;  /* 0x0001300616a67980 */ /* 0x000f28000c101b00 */
[----:B------:R-:W3:Y:S04]  /*20c0*/  LD.E.64 R168, [R22.64+0x128] ;  /* 0x0001280616a87980 */ /* 0x000ee8000c101b00 */
[----:B------:R-:W3:Y:S04]  /*20d0*/  LD.E.64 R24, [R22.64+0x140] ;  /* 0x0001400616187980 */ /* 0x000ee8000c101b00 */
[----:B------:R-:W3:Y:S04]  /*20e0*/  LD.E.64 R20, [R22.64+0x138] ;  /* 0x0001380616147980 */ /* 0x000ee8000c101b00 */
[----:B------:R-:W3:Y:S04]  /*20f0*/  LD.E R10, [R22.64+0xd0] ;  /* 0x0000d006160a7980 */ /* 0x000ee8000c101900 */
[----:B------:R-:W3:Y:S04]  /*2100*/  LD.E.64 R16, [R22.64+0x110] ;  /* 0x0001100616107980 */ /* 0x000ee8000c101b00 */
[----:B------:R-:W3:Y:S04]  /*2110*/  LD.E.64 R14, [R22.64+0x108] ;  /* 0x00010806160e7980 */ /* 0x000ee8000c101b00 */
[----:B------:R-:W3:Y:S04]  /*2120*/  LD.E.64 R8, [R22.64+0x150] ;  /* 0x0001500616087980 */ /* 0x000ee8000c101b00 */
[----:B------:R-:W3:Y:S01]  /*2130*/  LD.E.64 R6, [R22.64+0x148] ;  /* 0x0001480616067980 */ /* 0x000ee2000c101b00 */
[----:B------:R-:W-:Y:S01]  /*2140*/  SHF.R.S32.HI R13, RZ, 0x1f, R75 ;  /* 0x0000001fff0d7819 */ /* 0x000fe2000001144b */
[----:B------:R-:W-:Y:S01]  /*2150*/  IMAD.SHL.U32 R78, R138, 0x20, RZ ;  /* 0x000000208a4e7824 */ /* 0x000fe200078e00ff */
[C---:B------:R-:W-:Y:S01]  /*2160*/  SHF.L.U32 R92, R136.reuse, 0x5, RZ ;  /* 0x00000005885c7819 */ /* 0x040fe200000006ff */
[----:B------:R-:W-:Y:S01]  /*2170*/  IMAD R77, R139, 0x60, RZ ;  /* 0x000000608b4d7824 */ /* 0x000fe200078e02ff */
[----:B------:R-:W-:Y:S01]  /*2180*/  SHF.L.U64.HI R93, R136, 0x5, R137 ;  /* 0x00000005885d7819 */ /* 0x000fe20000010289 */
[C---:B------:R-:W-:Y:S01]  /*2190*/  IMAD.WIDE.U32 R164, R138.reuse, 0x60, RZ ;  /* 0x000000608aa47825 */ /* 0x040fe200078e00ff */
[----:B------:R-:W-:-:S02]  /*21a0*/  SHF.L.U64.HI R79, R138, 0x5, R139 ;  /* 0x000000058a4f7819 */ /* 0x000fc4000001028b */
[----:B------:R-:W-:Y:S01]  /*21b0*/  IADD3 R152, R156, 0x10, RZ ;  /* 0x000000109c987810 */ /* 0x000fe20007ffe0ff */
[----:B------:R-:W-:Y:S01]  /*21c0*/  IMAD.MOV.U32 R124, RZ, RZ, R200 ;  /* 0x000000ffff7c7224 */ /* 0x000fe200078e00c8 */
[----:B------:R-:W-:Y:S01]  /*21d0*/  SHF.L.U64.HI R79, R78, 0x1, R79 ;  /* 0x000000014e4f7819 */ /* 0x000fe2000001024f */
[----:B------:R-:W-:Y:S01]  /*21e0*/  IMAD.MOV.U32 R125, RZ, RZ, R199 ;  /* 0x000000ffff7d7224 */ /* 0x000fe200078e00c7 */
[C---:B------:R-:W-:Y:S01]  /*21f0*/  IADD3 R151, R156.reuse, 0x20, RZ ;  /* 0x000000209c977810 */ /* 0x040fe20007ffe0ff */
[----:B------:R-:W-:Y:S01]  /*2200*/  IMAD.MOV.U32 R127, RZ, RZ, R202 ;  /* 0x000000ffff7f7224 */ /* 0x000fe200078e00ca */
[----:B------:R-:W-:Y:S01]  /*2210*/  IADD3 R150, R156, 0x30, RZ ;  /* 0x000000309c967810 */ /* 0x000fe20007ffe0ff */
[----:B------:R-:W-:Y:S01]  /*2220*/  IMAD.SHL.U32 R78, R78, 0x2, RZ ;  /* 0x000000024e4e7824 */ /* 0x000fe200078e00ff */
[----:B------:R-:W-:Y:S01]  /*2230*/  MOV R126, R203 ;  /* 0x000000cb007e7202 */ /* 0x000fe20000000f00 */
[----:B------:R-:W-:Y:S02]  /*2240*/  IMAD.IADD R77, R165, 0x1, R77 ;  /* 0x00000001a54d7824 */ /* 0x000fe400078e024d */
[----:B--2---:R-:W-:-:S04]  /*2250*/  IMAD R3, R29, R209, RZ ;  /* 0x000000d11d037224 */ /* 0x004fc800078e02ff */
[----:B------:R-:W-:Y:S02]  /*2260*/  IMAD R0, R28, R74, R3 ;  /* 0x0000004a1c007224 */ /* 0x000fe400078e0203 */
[----:B------:R-:W-:Y:S01]  /*2270*/  IMAD.WIDE.U32 R28, R209, R28, R18 ;  /* 0x0000001cd11c7225 */ /* 0x000fe200078e0012 */
[----:B----4-:R-:W-:-:S03]  /*2280*/  SHF.L.U64.HI R111, R166, 0x4, R167 ;  /* 0x00000004a66f7819 */ /* 0x010fc600000102a7 */
[----:B---3--:R-:W-:Y:S01]  /*2290*/  IMAD R3, R31, R209, RZ ;  /* 0x000000d11f037224 */ /* 0x008fe200078e02ff */
[----:B------:R-:W-:Y:S01]  /*22a0*/  SHF.L.U64.HI R113, R166, 0x5, R167 ;  /* 0x00000005a6717819 */ /* 0x000fe200000102a7 */
[----:B------:R-:W-:Y:S01]  /*22b0*/  IMAD.IADD R29, R29, 0x1, R0 ;  /* 0x000000011d1d7824 */ /* 0x000fe200078e0200 */
[C---:B------:R-:W-:Y:S01]  /*22c0*/  SHF.L.U32 R96, R168.reuse, 0x4, RZ ;  /* 0x00000004a8607819 */ /* 0x040fe200000006ff */
[----:B------:R-:W-:Y:S01]  /*22d0*/  IMAD.WIDE.U32 R26, R209, R30, R18 ;  /* 0x0000001ed11a7225 */ /* 0x000fe200078e0012 */
[C-C-:B------:R-:W-:Y:S02]  /*22e0*/  SHF.L.U64.HI R95, R168.reuse, 0x4, R169.reuse ;  /* 0x00000004a85f7819 */ /* 0x140fe400000102a9 */
[----:B------:R-:W-:Y:S01]  /*22f0*/  SHF.L.U64.HI R97, R168, 0x5, R169 ;  /* 0x00000005a8617819 */ /* 0x000fe200000102a9 */
[----:B------:R-:W-:Y:S01]  /*2300*/  IMAD R0, R30, R74, R3 ;  /* 0x0000004a1e007224 */ /* 0x000fe200078e0203 */
[----:B------:R-:W-:Y:S01]  /*2310*/  SHF.R.S32.HI R3, RZ, 0x1f, R5 ;  /* 0x0000001fff037819 */ /* 0x000fe20000011405 */
[----:B------:R-:W-:-:S02]  /*2320*/  IMAD R2, R167, R5, RZ ;  /* 0x00000005a7027224 */ /* 0x000fc400078e02ff */
[----:B------:R-:W-:Y:S02]  /*2330*/  IMAD.IADD R27, R27, 0x1, R0 ;  /* 0x000000011b1b7824 */ /* 0x000fe400078e0200 */
[----:B------:R-:W-:Y:S01]  /*2340*/  IMAD R0, R169, R5, RZ ;  /* 0x00000005a9007224 */ /* 0x000fe200078e02ff */
[----:B------:R-:W-:Y:S01]  /*2350*/  LEA.HI R147, R10, R10, RZ, 0x1 ;  /* 0x0000000a0a937211 */ /* 0x000fe200078f08ff */
[C---:B------:R-:W-:Y:S02]  /*2360*/  IMAD R2, R166.reuse, R3, R2 ;  /* 0x00000003a6027224 */ /* 0x040fe400078e0202 */
[----:B------:R-:W-:Y:S01]  /*2370*/  IMAD.WIDE.U32 R28, R166, R5, R28 ;  /* 0x00000005a61c7225 */ /* 0x000fe200078e001c */
[----:B------:R-:W-:-:S03]  /*2380*/  SHF.R.S32.HI R147, RZ, 0x1, R147 ;  /* 0x00000001ff937819 */ /* 0x000fc60000011493 */
[C---:B------:R-:W-:Y:S01]  /*2390*/  IMAD R0, R168.reuse, R3, R0 ;  /* 0x00000003a8007224 */ /* 0x040fe200078e0200 */
        /* <DEDUP_REMOVED lines=12> */
[----:B------:R-:W-:Y:S02]  /*2460*/  IMAD.IADD R21, R21, 0x1, R0 ;  /* 0x0000000115157824 */ /* 0x000fe400078e0200 */
[----:B-----5:R-:W-:Y:S02]  /*2470*/  IMAD.IADD R4, R12, 0x1, R5 ;  /* 0x000000010c047824 */ /* 0x020fe400078e0205 */
[C---:B------:R-:W-:Y:S02]  /*2480*/  IMAD R117, R13.reuse, R166, RZ ;  /* 0x000000a60d757224 */ /* 0x040fe400078e02ff */
[----:B------:R-:W-:Y:S02]  /*2490*/  IMAD R119, R13, R168, RZ ;  /* 0x000000a80d777224 */ /* 0x000fe400078e02ff */
[----:B------:R-:W-:-:S02]  /*24a0*/  IMAD R5, R156, R147, R76 ;  /* 0x000000939c057224 */ /* 0x000fc400078e024c */
[-C--:B------:R-:W-:Y:S02]  /*24b0*/  IMAD R117, R167, R3.reuse, R117 ;  /* 0x00000003a7757224 */ /* 0x080fe400078e0275 */
[----:B------:R-:W-:-:S04]  /*24c0*/  IMAD.WIDE.U32 R10, R166, R3, R24 ;  /* 0x00000003a60a7225 */ /* 0x000fc800078e0018 */
[-C--:B------:R-:W-:Y:S01]  /*24d0*/  IMAD R119, R169, R3.reuse, R119 ;  /* 0x00000003a9777224 */ /* 0x080fe200078e0277 */
[----:B------:R-:W-:Y:S01]  /*24e0*/  LEA R116, P1, R10, R16, 0x1 ;  /* 0x000000100a747211 */ /* 0x000fe200078208ff */
[----:B------:R-:W-:-:S04]  /*24f0*/  IMAD.WIDE.U32 R12, R168, R3, R20 ;  /* 0x00000003a80c7225 */ /* 0x000fc800078e0014 */
[----:B------:R-:W-:Y:S01]  /*2500*/  IMAD R4, R147, R4, RZ ;  /* 0x0000000493047224 */ /* 0x000fe200078e02ff */
[----:B------:R-:W-:Y:S01]  /*2510*/  LEA R118, P0, R12, R14, 0x1 ;  /* 0x0000000e0c767211 */ /* 0x000fe200078008ff */
[----:B------:R-:W-:Y:S01]  /*2520*/  IMAD.IADD R3, R76, 0x1, R5 ;  /* 0x000000014c037824 */ /* 0x000fe200078e0205 */
[----:B------:R-:W-:Y:S01]  /*2530*/  IADD3 R14, R18, 0x80, RZ ;  /* 0x00000080120e7810 */ /* 0x000fe20007ffe0ff */
[----:B------:R-:W-:Y:S01]  /*2540*/  IMAD.IADD R117, R11, 0x1, R117 ;  /* 0x000000010b757824 */ /* 0x000fe200078e0275 */
[C---:B------:R-:W-:Y:S01]  /*2550*/  IADD3 R0, P3, R4.reuse, R5, RZ ;  /* 0x0000000504007210 */ /* 0x040fe20007f7e0ff */
[----:B------:R-:W-:Y:S01]  /*2560*/  IMAD.IADD R119, R13, 0x1, R119 ;  /* 0x000000010d777824 */ /* 0x000fe200078e0277 */
[----:B------:R-:W-:Y:S01]  /*2570*/  IADD3 R123, P2, R4, R3, RZ ;  /* 0x00000003047b7210 */ /* 0x000fe20007f5e0ff */
[----:B------:R-:W-:Y:S01]  /*2580*/  IMAD.SHL.U32 R98, R168, 0x20, RZ ;  /* 0x00000020a8627824 */ /* 0x000fe200078e00ff */
[----:B------:R-:W-:Y:S01]  /*2590*/  SHF.R.S32.HI R2, RZ, 0x1f, R4 ;  /* 0x0000001fff027819 */ /* 0x000fe20000011404 */
[----:B------:R-:W-:Y:S01]  /*25a0*/  IMAD.SHL.U32 R153, R147, 0x10, RZ ;  /* 0x0000001093997824 */ /* 0x000fe200078e00ff */
[----:B------:R-:W-:Y:S01]  /*25b0*/  SHF.L.U32 R20, R0, 0x1, RZ ;  /* 0x0000000100147819 */ /* 0x000fe200000006ff */
[----:B------:R-:W-:Y:S01]  /*25c0*/  IMAD.SHL.U32 R122, R123, 0x2, RZ ;  /* 0x000000027b7a7824 */ /* 0x000fe200078e00ff */
[-C--:B------:R-:W-:Y:S01]  /*25d0*/  LEA.HI.X.SX32 R5, R5, R2.reuse, 0x1, P3 ;  /* 0x0000000205057211 */ /* 0x080fe200018f0eff */
[C---:B------:R-:W-:Y:S01]  /*25e0*/  IMAD.SHL.U32 R112, R166.reuse, 0x10, RZ ;  /* 0x00000010a6707824 */ /* 0x040fe200078e00ff */
[----:B------:R-:W-:Y:S01]  /*25f0*/  LEA.HI.X.SX32 R2, R3, R2, 0x1, P2 ;  /* 0x0000000203027211 */ /* 0x000fe200010f0eff */
[----:B------:R-:W-:Y:S01]  /*2600*/  IMAD.SHL.U32 R114, R166, 0x20, RZ ;  /* 0x00000020a6727824 */ /* 0x000fe200078e00ff */
[----:B------:R-:W-:Y:S01]  /*2610*/  LEA.HI.X R117, R10, R17, R117, 0x1, P1 ;  /* 0x000000110a757211 */ /* 0x000fe200008f0c75 */
[----:B------:R-:W-:Y:S01]  /*2620*/  IMAD.SHL.U32 R149, R147, 0x20, RZ ;  /* 0x0000002093957824 */ /* 0x000fe200078e00ff */
[----:B------:R-:W-:Y:S01]  /*2630*/  LEA.HI.X R119, R12, R15, R119, 0x1, P0 ;  /* 0x0000000f0c777211 */ /* 0x000fe200000f0c77 */
[----:B------:R-:W-:Y:S01]  /*2640*/  IMAD R115, R167, 0x60, RZ ;  /* 0x00000060a7737824 */ /* 0x000fe200078e02ff */
[-C--:B------:R-:W-:Y:S01]  /*2650*/  IADD3 R56, P1, R8, R20.reuse, RZ ;  /* 0x0000001408387210 */ /* 0x080fe20007f3e0ff */
[----:B------:R-:W-:Y:S01]  /*2660*/  IMAD R147, R147, 0x30, RZ ;  /* 0x0000003093937824 */ /* 0x000fe200078e02ff */
[----:B------:R-:W-:Y:S01]  /*2670*/  SHF.L.U64.HI R0, R0, 0x1, R5 ;  /* 0x0000000100007819 */ /* 0x000fe20000010205 */
[----:B------:R-:W-:Y:S01]  /*2680*/  IMAD.WIDE.U32 R166, R166, 0x60, RZ ;  /* 0x00000060a6a67825 */ /* 0x000fe200078e00ff */
[----:B------:R-:W-:-:S02]  /*2690*/  IADD3 R20, P0, R6, R20, RZ ;  /* 0x0000001406147210 */ /* 0x000fc40007f1e0ff */
[----:B------:R-:W-:Y:S01]  /*26a0*/  SHF.L.U64.HI R123, R123, 0x1, R2 ;  /* 0x000000017b7b7819 */ /* 0x000fe20000010202 */
[--C-:B------:R-:W-:Y:S01]  /*26b0*/  IMAD.X R57, R9, 0x1, R0.reuse, P1 ;  /* 0x0000000109397824 */ /* 0x100fe200008e0600 */
[-C--:B------:R-:W-:Y:S01]  /*26c0*/  IADD3 R120, P3, R8, R122.reuse, RZ ;  /* 0x0000007a08787210 */ /* 0x080fe20007f7e0ff */
[----:B------:R-:W-:Y:S01]  /*26d0*/  IMAD.X R21, R7, 0x1, R0, P0 ;  /* 0x0000000107157824 */ /* 0x000fe200000e0600 */
[----:B------:R-:W-:Y:S01]  /*26e0*/  IADD3 R122, P2, R6, R122, RZ ;  /* 0x0000007a067a7210 */ /* 0x000fe20007f5e0ff */
[----:B------:R-:W-:Y:S01]  /*26f0*/  IMAD.MOV.U32 R13, RZ, RZ, R133 ;  /* 0x000000ffff0d7224 */ /* 0x000fe200078e0085 */
        /* <DEDUP_REMOVED lines=8> */
[----:B------:R-:W-:-:S02]  /*2780*/  IADD3 R90, P3, P2, -R92, 0x40, R3 ;  /* 0x000000405c5a7810 */ /* 0x000fc40007a7e103 */
[--C-:B------:R-:W-:Y:S01]  /*2790*/  IADD3.X R89, ~R93, RZ, R0.reuse, P1, P0 ;  /* 0x000000ff5d597210 */ /* 0x100fe20000fe0500 */
[----:B------:R-:W-:Y:S01]  /*27a0*/  IMAD.IADD R143, R153, 0x1, R145 ;  /* 0x00000001998f7824 */ /* 0x000fe200078e0291 */
[----:B------:R-:W-:Y:S02]  /*27b0*/  IADD3 R84, P0, R71, R88, RZ ;  /* 0x0000005847547210 */ /* 0x000fe40007f1e0ff */
[----:B------:R-:W-:Y:S02]  /*27c0*/  IADD3.X R91, ~R93, RZ, R0, P3, P2 ;  /* 0x000000ff5d5b7210 */ /* 0x000fe40001fe4500 */
[----:B------:R-:W-:Y:S01]  /*27d0*/  IADD3 R86, P1, R71, R90, RZ ;  /* 0x0000005a47567210 */ /* 0x000fe20007f3e0ff */
[----:B------:R-:W-:Y:S01]  /*27e0*/  IMAD.X R85, R72, 0x1, R89, P0 ;  /* 0x0000000148557824 */ /* 0x000fe200000e0659 */
[----:B------:R-:W-:Y:S02]  /*27f0*/  IADD3 R101, P3, P2, R96, R96, R96 ;  /* 0x0000006060657210 */ /* 0x000fe40007a7e060 */
[----:B------:R-:W-:-:S02]  /*2800*/  IADD3.X R87, R72, R91, RZ, P1, !PT ;  /* 0x0000005b48577210 */ /* 0x000fc40000ffe4ff */
[C---:B------:R-:W-:Y:S02]  /*2810*/  IADD3 R83, P1, R71.reuse, R86, RZ ;  /* 0x0000005647537210 */ /* 0x040fe40007f3e0ff */
[----:B------:R-:W-:Y:S02]  /*2820*/  IADD3 R81, P0, R71, R84, RZ ;  /* 0x0000005447517210 */ /* 0x000fe40007f1e0ff */
[----:B------:R-:W-:Y:S01]  /*2830*/  IADD3.X R102, R95, R95, R95, P3, P2 ;  /* 0x0000005f5f667210 */ /* 0x000fe20001fe445f */
[----:B------:R-:W-:Y:S01]  /*2840*/  IMAD.X R82, R72, 0x1, R87, P1 ;  /* 0x0000000148527824 */ /* 0x000fe200008e0657 */
[C-C-:B------:R-:W-:Y:S02]  /*2850*/  IADD3 R99, P5, P4, -R98.reuse, 0x40, R101.reuse ;  /* 0x0000004062637810 */ /* 0x140fe40007cbe165 */
[----:B------:R-:W-:Y:S02]  /*2860*/  IADD3 R101, P3, P2, -R98, 0x80, R101 ;  /* 0x0000008062657810 */ /* 0x000fe40007a7e165 */
[----:B------:R-:W-:-:S02]  /*2870*/  IADD3 R146, R153, 0x80, RZ ;  /* 0x0000008099927810 */ /* 0x000fc40007ffe0ff */
[----:B------:R-:W-:Y:S02]  /*2880*/  IADD3.X R80, R72, R85, RZ, P0, !PT ;  /* 0x0000005548507210 */ /* 0x000fe400007fe4ff */
[----:B------:R-:W-:Y:S01]  /*2890*/  IADD3.X R100, ~R97, RZ, R102, P5, P4 ;  /* 0x000000ff61647210 */ /* 0x000fe20002fe8566 */
[----:B------:R-:W-:Y:S01]  /*28a0*/  IMAD.IADD R144, R153, 0x1, R146 ;  /* 0x0000000199907824 */ /* 0x000fe200078e0292 */
[----:B------:R-:W-:Y:S02]  /*28b0*/  IADD3.X R102, ~R97, RZ, R102, P3, P2 ;  /* 0x000000ff61667210 */ /* 0x000fe40001fe4566 */
[-C--:B------:R-:W-:Y:S01]  /*28c0*/  IADD3 R105, P0, R101, R96.reuse, RZ ;  /* 0x0000006065697210 */ /* 0x080fe20007f1e0ff */
[----:B------:R-:W-:Y:S01]  /*28d0*/  IMAD.IADD R142, R153, 0x1, R144 ;  /* 0x00000001998e7824 */ /* 0x000fe200078e0290 */
[-C--:B------:R-:W-:Y:S02]  /*28e0*/  IADD3 R103, P1, R99, R96.reuse, RZ ;  /* 0x0000006063677210 */ /* 0x080fe40007f3e0ff */
[----:B------:R-:W-:Y:S01]  /*28f0*/  SHF.L.U64.HI R111, R112, 0x1, R111 ;  /* 0x00000001706f7819 */ /* 0x000fe2000001026f */
[--C-:B------:R-:W-:Y:S01]  /*2900*/  IMAD.X R106, R102, 0x1, R95.reuse, P0 ;  /* 0x00000001666a7824 */ /* 0x100fe200000e065f */
[-C--:B------:R-:W-:Y:S01]  /*2910*/  IADD3 R110, P0, R105, R96.reuse, RZ ;  /* 0x00000060696e7210 */ /* 0x080fe20007f1e0ff */
[----:B------:R-:W-:Y:S01]  /*2920*/  IMAD.X R104, R100, 0x1, R95, P1 ;  /* 0x0000000164687824 */ /* 0x000fe200008e065f */
[----:B------:R-:W-:Y:S01]  /*2930*/  IADD3 R108, P1, R103, R96, RZ ;  /* 0x00000060676c7210 */ /* 0x000fe20007f3e0ff */
[----:B------:R-:W-:Y:S01]  /*2940*/  IMAD.SHL.U32 R112, R112, 0x2, RZ ;  /* 0x0000000270707824 */ /* 0x000fe200078e00ff */
[C---:B------:R-:W-:Y:S01]  /*2950*/  SHF.L.U64.HI R113, R114.reuse, 0x1, R113 ;  /* 0x0000000172717819 */ /* 0x040fe20000010271 */
[----:B------:R-:W-:Y:S01]  /*2960*/  IMAD.SHL.U32 R114, R114, 0x2, RZ ;  /* 0x0000000272727824 */ /* 0x000fe200078e00ff */
[----:B------:R-:W-:Y:S01]  /*2970*/  IADD3 R15, R18, 0x40, RZ ;  /* 0x00000040120f7810 */ /* 0x000fe20007ffe0ff */
[----:B------:R-:W-:Y:S01]  /*2980*/  IMAD.X R109, R106, 0x1, R95, P0 ;  /* 0x000000016a6d7824 */ /* 0x000fe200000e065f */
[----:B------:R-:W-:-:S02]  /*2990*/  SHF.R.S32.HI R141, RZ, 0x1f, R153 ;  /* 0x0000001fff8d7819 */ /* 0x000fc40000011499 */
[----:B------:R-:W-:Y:S02]  /*29a0*/  SHF.R.S32.HI R140, RZ, 0x1f, R149 ;  /* 0x0000001fff8c7819 */ /* 0x000fe40000011495 */
[----:B------:R-:W-:Y:S02]  /*29b0*/  SHF.R.S32.HI R134, RZ, 0x1f, R147 ;  /* 0x0000001fff867819 */ /* 0x000fe40000011493 */
[----:B------:R-:W-:Y:S02]  /*29c0*/  SHF.R.S32.HI R135, RZ, 0x1f, R148 ;  /* 0x0000001fff877819 */ /* 0x000fe40000011494 */
[----:B------:R-:W-:Y:S02]  /*29d0*/  SHF.R.S32.HI R132, RZ, 0x1f, R146 ;  /* 0x0000001fff847819 */ /* 0x000fe40000011492 */
[----:B------:R-:W-:Y:S02]  /*29e0*/  IADD3.X R107, R104, R95, RZ, P1, !PT ;  /* 0x0000005f686b7210 */ /* 0x000fe40000ffe4ff */
[----:B------:R-:W-:-:S02]  /*29f0*/  SHF.R.S32.HI R131, RZ, 0x1f, R145 ;  /* 0x0000001fff837819 */ /* 0x000fc40000011491 */
[----:B------:R-:W-:Y:S02]  /*2a00*/  SHF.R.S32.HI R130, RZ, 0x1f, R144 ;  /* 0x0000001fff827819 */ /* 0x000fe40000011490 */
[----:B------:R-:W-:Y:S02]  /*2a10*/  SHF.R.S32.HI R129, RZ, 0x1f, R143 ;  /* 0x0000001fff817819 */ /* 0x000fe4000001148f */
[----:B------:R-:W-:Y:S02]  /*2a20*/  SHF.R.S32.HI R128, RZ, 0x1f, R142 ;  /* 0x0000001fff807819 */ /* 0x000fe4000001148e */
.L_x_6921:
[----:B------:R-:W-:Y:S01]  /*2a30*/  IMAD.SHL.U32 R17, R13, 0x40, RZ ;  /* 0x000000400d117824 */ /* 0x000fe200078e00ff */
[----:B------:R-:W-:Y:S04]  /*2a40*/  BSSY B2, `(.L_x_6874) ;  /* 0x0000738000027945 */ /* 0x000fe80003800000 */
[----:B------:R-:W-:Y:S05]  /*2a50*/  IADD3 R16, R17, -0x40, RZ ;  /* 0xffffffc011107810 */ /* 0x000fea0007ffe0ff */
[--C-:B------:R-:W-:Y:S02]  /*2a60*/  IMAD.IADD R173, R59, 0x1, -R16.reuse ;  /* 0x000000013bad7824 */ /* 0x100fe400078e0a10 */
[----:B------:R-:W-:Y:S03]  /*2a70*/  IMAD.IADD R171, R75, 0x1, -R16 ;  /* 0x000000014bab7824 */ /* 0x000fe600078e0a10 */
[-C--:B------:R-:W-:Y:S02]  /*2a80*/  ISETP.GE.AND P2, PT, R156, R173.reuse, PT ;  /* 0x000000ad9c00720c */ /* 0x080fe40003f46270 */
[----:B------:R-:W-:Y:S02]  /*2a90*/  ISETP.GE.AND P0, PT, R152, R173, PT ;  /* 0x000000ad9800720c */ /* 0x000fe40003f06270 */
[-C--:B------:R-:W-:Y:S02]  /*2aa0*/  ISETP.GE.AND P2, PT, R156, R171.reuse, !P2 ;  /* 0x000000ab9c00720c */ /* 0x080fe40005746270 */
[----:B------:R-:W-:Y:S11]  /*2ab0*/  ISETP.GE.AND P0, PT, R152, R171, !P0 ;  /* 0x000000ab9800720c */ /* 0x000ff60004706270 */
[----:B------:R-:W2:Y:S01]  /*2ac0*/  @P2 LD.E.128 R28, [R116.64] ;  /* 0x00000006741c2980 */ /* 0x000ea2000c101d00 */
[----:B------:R-:W-:Y:S01]  /*2ad0*/  @P2 IMAD.MOV.U32 R3, RZ, RZ, R126 ;  /* 0x000000ffff032224 */ /* 0x000fe200078e007e */
[C---:B------:R-:W-:Y:S01]  /*2ae0*/  @P0 IADD3 R26, P1, R116.reuse, R112, RZ ;  /* 0x00000070741a0210 */ /* 0x040fe20007f3e0ff */
[----:B------:R-:W-:Y:S04]  /*2af0*/  @P2 IMAD.MOV.U32 R2, RZ, RZ, R127 ;  /* 0x000000ffff022224 */ /* 0x000fe800078e007f */
        /* <DEDUP_REMOVED lines=188> */
.L_x_6878:
[----:B------:R-:W-:Y:S05]  /*36c0*/  BSYNC B0 ;  /* 0x0000000000007941 */ /* 0x000fea0003800000 */
.L_x_6877:
        /* <DEDUP_REMOVED lines=13> */
[----:B------:R-:W-:Y:S01]  /*37a0*/  LEA R60, P3, R71, R124, 0x1 ;  /* 0x0000007c473c7211 */ /* 0x000fe200078608ff */
[----:B-1----:R-:W2:Y:S01]  /*37b0*/  LD.E.128 R28, [R52.64] ;  /* 0x00000006341c7980 */ /* 0x002ea2000c101d00 */
        /* <DEDUP_REMOVED lines=143> */
.L_x_6880:
[----:B------:R-:W-:Y:S05]  /*40b0*/  BSYNC B0 ;  /* 0x0000000000007941 */ /* 0x000fea0003800000 */
.L_x_6879:
        /* <DEDUP_REMOVED lines=13> */
[C---:B------:R-:W-:Y:S01]  /*4190*/  LEA R60, P3, R92.reuse, R124, 0x1 ;  /* 0x0000007c5c3c7211 */ /* 0x040fe200078608ff */
[----:B------:R-:W2:Y:S01]  /*41a0*/  LD.E.128 R28, [R52.64] ;  /* 0x00000006341c7980 */ /* 0x000ea2000c101d00 */
        /* <DEDUP_REMOVED lines=143> */
.L_x_6882:
[----:B------:R-:W-:Y:S05]  /*4aa0*/  BSYNC B0 ;  /* 0x0000000000007941 */ /* 0x000fea0003800000 */
.L_x_6881:
        /* <DEDUP_REMOVED lines=63> */
[C---:B------:R-:W-:Y:S01]  /*4ea0*/  LEA R54, P3, R83.reuse, R124, 0x1 ;  /* 0x0000007c53367211 */ /* 0x040fe200078608ff */
        /* <DEDUP_REMOVED lines=97> */
.L_x_6884:
[----:B------:R-:W-:Y:S05]  /*54c0*/  BSYNC B0 ;  /* 0x0000000000007941 */ /* 0x000fea0003800000 */
.L_x_6883:
[----:B------:R-:W2:Y:S02]  /*54d0*/  LD.E R3, [R22.64+0xd0] ;  /* 0x0000d00616037980 */ /* 0x000ea4000c101900 */
[----:B--2---:R-:W-:Y:S05]  /*54e0*/  IMAD.U32 R3, R3, -0x20, RZ ;  /* 0xffffffe003037824 */ /* 0x004fea00078e00ff */
[C---:B------:R-:W-:Y:S02]  /*54f0*/  LEA R20, P1, R3.reuse, R20, 0x1 ;  /* 0x0000001403147211 */ /* 0x040fe400078208ff */
[C---:B------:R-:W-:Y:S02]  /*5500*/  LEA R56, P0, R3.reuse, R56, 0x1 ;  /* 0x0000003803387211 */ /* 0x040fe400078008ff */
[C---:B------:R-:W-:Y:S02]  /*5510*/  LEA.HI.X.SX32 R21, R3.reuse, R21, 0x1, P1 ;  /* 0x0000001503157211 */ /* 0x040fe400008f0eff */
[----:B------:R-:W-:Y:S01]  /*5520*/  LEA.HI.X.SX32 R57, R3, R57, 0x1, P0 ;  /* 0x0000003903397211 */ /* 0x000fe200000f0eff */
[----:B------:R-:W-:-:S05]  /*5530*/  BRA `(.L_x_6885) ;  /* 0x0000488000007947 */ /* 0x000fca0003800000 */
.L_x_6876:
        /* <DEDUP_REMOVED lines=85> */
.L_x_6889:
[----:B------:R-:W-:Y:S05]  /*5a90*/  BSYNC B0 ;  /* 0x0000000000007941 */ /* 0x000fea0003800000 */
.L_x_6888:
        /* <DEDUP_REMOVED lines=83> */
.L_x_6891:
[----:B------:R-:W-:Y:S05]  /*5fd0*/  BSYNC B0 ;  /* 0x0000000000007941 */ /* 0x000fea0003800000 */
.L_x_6890:
        /* <DEDUP_REMOVED lines=83> */
.L_x_6893:
[----:B------:R-:W-:Y:S05]  /*6510*/  BSYNC B0 ;  /* 0x0000000000007941 */ /* 0x000fea0003800000 */
.L_x_6892:
[----:B-----5:R4:W-:Y:S02]  /*6520*/  ST.E.128 [R124.64+0x100], R44 ;  /* 0x0001002c7c007985 */ /* 0x0209e4000c101d06 */
.L_x_6887:
[----:B------:R-:W-:Y:S05]  /*6530*/  BSYNC B1 ;  /* 0x0000000000017941 */ /* 0x000fea0003800000 */
.L_x_6886:
        /* <DEDUP_REMOVED lines=21> */
[C---:B----4-:R-:W-:Y:S02]  /*6690*/  SHF.L.U32 R46, R50.reuse, 0x10, RZ ;  /* 0x00000010322e7819 */ /* 0x050fe400000006ff */
        /* <DEDUP_REMOVED lines=10> */
[C---:B---3--:R-:W-:Y:S01]  /*6740*/  LEA R176, P0, R61.reuse, R120, 0x1 ;  /* 0x000000783db07211 */ /* 0x048fe200078008ff */
[----:B------:R-:W2:Y:S03]  /*6750*/  LD.E.128 R28, [R10.64] ;  /* 0x000000060a1c7980 */ /* 0x000ea6000c101d00 */
        /* <DEDUP_REMOVED lines=59> */
.L_x_6897:
[----:B------:R-:W-:Y:S05]  /*6b10*/  BSYNC B0 ;  /* 0x0000000000007941 */ /* 0x000fea0003800000 */
.L_x_6896:
[----:B------:R-:W-:Y:S01]  /*6b20*/  LEA R2, P1, R71, R124, 0x1 ;  /* 0x0000007c47027211 */ /* 0x000fe200078208ff */
[----:B------:R-:W-:Y:S01]  /*6b30*/  BSSY B0, `(.L_x_6898) ;  /* 0x000005a000007945 */ /* 0x000fe20003800000 */
[----:B---3--:R-:W-:Y:S02]  /*6b40*/  LEA R176, P0, R99, R118, 0x1 ;  /* 0x0000007663b07211 */ /* 0x008fe400078008ff */
[----:B------:R-:W-:Y:S02]  /*6b50*/  LEA.HI.X R3, R71, R125, R72, 0x1, P1 ;  /* 0x0000007d47037211 */ /* 0x000fe400008f0c48 */
[----:B------:R-:W-:Y:S02]  /*6b60*/  LEA.HI.X R177, R99, R119, R100, 0x1, P0 ;  /* 0x0000007763b17211 */ /* 0x000fe400000f0c64 */
[----:B------:R-:W-:Y:S01]  /*6b70*/  ISETP.GE.AND P0, PT, R15, R25, PT ;  /* 0x000000190f00720c */ /* 0x000fe20003f06270 */
[----:B-----5:R3:W-:Y:S04]  /*6b80*/  ST.E.128 [R2.64], R48 ;  /* 0x0000003002007985 */ /* 0x0207e8000c101d06 */
[----:B--2---:R3:W5:Y:S08]  /*6b90*/  LD.E.128 R60, [R176.64] ;  /* 0x00000006b03c7980 */ /* 0x004770000c101d00 */
        /* <DEDUP_REMOVED lines=8> */
[----:B---3--:R-:W-:Y:S01]  /*6c20*/  IMAD.U32 R50, R63, 0x10000, RZ ;  /* 0x000100003f327824 */ /* 0x008fe200078e00ff */
[----:B------:R-:W-:Y:S01]  /*6c30*/  ISETP.GE.AND P1, PT, R15, R170, PT ;  /* 0x000000aa0f00720c */ /* 0x000fe20003f26270 */
[--C-:B------:R-:W-:Y:S01]  /*6c40*/  IMAD.MOV.U32 R174, RZ, RZ, R170.reuse ;  /* 0x000000ffffae7224 */ /* 0x100fe200078e00aa */
[C---:B----4-:R-:W-:Y:S02]  /*6c50*/  SHF.L.U32 R46, R62.reuse, 0x10, RZ ;  /* 0x000000103e2e7819 */ /* 0x050fe400000006ff */
[----:B------:R-:W-:Y:S02]  /*6c60*/  LOP3.LUT R47, R62, 0xffff0000, RZ, 0xc0, !PT ;  /* 0xffff00003e2f7812 */ /* 0x000fe400078ec0ff */
        /* <DEDUP_REMOVED lines=70> */
.L_x_6899:
[----:B------:R-:W-:Y:S05]  /*70d0*/  BSYNC B0 ;  /* 0x0000000000007941 */ /* 0x000fea0003800000 */
.L_x_6898:
[C---:B---3--:R-:W-:Y:S01]  /*70e0*/  LEA R2, P1, R90.reuse, R124, 0x1 ;  /* 0x0000007c5a027211 */ /* 0x048fe200078208ff */
[----:B------:R-:W-:Y:S01]  /*70f0*/  BSSY B0, `(.L_x_6900) ;  /* 0x000005a000007945 */ /* 0x000fe20003800000 */
[C---:B------:R-:W-:Y:S02]  /*7100*/  LEA R176, P0, R101.reuse, R118, 0x1 ;  /* 0x0000007665b07211 */ /* 0x040fe400078008ff */
[----:B------:R-:W-:Y:S02]  /*7110*/  LEA.HI.X R3, R90, R125, R91, 0x1, P1 ;  /* 0x0000007d5a037211 */ /* 0x000fe400008f0c5b */
[----:B------:R-:W-:Y:S02]  /*7120*/  LEA.HI.X R177, R101, R119, R102, 0x1, P0 ;  /* 0x0000007765b17211 */ /* 0x000fe400000f0c66 */
[----:B------:R-:W-:Y:S01]  /*7130*/  ISETP.GE.AND P0, PT, R14, R25, PT ;  /* 0x000000190e00720c */ /* 0x000fe20003f06270 */
[----:B-----5:R2:W-:Y:S04]  /*7140*/  ST.E.128 [R2.64], R60 ;  /* 0x0000003c02007985 */ /* 0x0205e8000c101d06 */
[----:B------:R2:W5:Y:S08]  /*7150*/  LD.E.128 R48, [R176.64] ;  /* 0x00000006b0307980 */ /* 0x000570000c101d00 */
        /* <DEDUP_REMOVED lines=83> */
.L_x_6901:
[----:B------:R-:W-:Y:S05]  /*7690*/  BSYNC B0 ;  /* 0x0000000000007941 */ /* 0x000fea0003800000 */
.L_x_6900:
[C---:B--2---:R-:W-:Y:S04]  /*76a0*/  LEA R2, P0, R88.reuse, R124, 0x1 ;  /* 0x0000007c58027211 */ /* 0x044fe800078008ff */
[----:B------:R-:W-:Y:S05]  /*76b0*/  LEA.HI.X R3, R88, R125, R89, 0x1, P0 ;  /* 0x0000007d58037211 */ /* 0x000fea00000f0c59 */
[----:B-----5:R2:W-:Y:S04]  /*76c0*/  ST.E.128 [R2.64], R48 ;  /* 0x0000003002007985 */ /* 0x0205e8000c101d06 */
.L_x_6895:
[----:B------:R-:W-:Y:S05]  /*76d0*/  BSYNC B1 ;  /* 0x0000000000017941 */ /* 0x000fea0003800000 */
.L_x_6894:
        /* <DEDUP_REMOVED lines=93> */
.L_x_6905:
[----:B------:R-:W-:Y:S05]  /*7cb0*/  BSYNC B0 ;  /* 0x0000000000007941 */ /* 0x000fea0003800000 */
.L_x_6904:
[C---:B------:R-:W-:Y:S01]  /*7cc0*/  LEA R2, P1, R92.reuse, R124, 0x1 ;  /* 0x0000007c5c027211 */ /* 0x040fe200078208ff */
[----:B------:R-:W-:Y:S01]  /*7cd0*/  BSSY B0, `(.L_x_6906) ;  /* 0x000005a000007945 */ /* 0x000fe20003800000 */
[C---:B------:R-:W-:Y:S02]  /*7ce0*/  LEA R6, P0, R103.reuse, R118, 0x1 ;  /* 0x0000007667067211 */ /* 0x040fe400078008ff */
        /* <DEDUP_REMOVED lines=88> */
.L_x_6907:
[----:B------:R-:W-:Y:S05]  /*8270*/  BSYNC B0 ;  /* 0x0000000000007941 */ /* 0x000fea0003800000 */
.L_x_6906:
[C---:B------:R-:W-:Y:S01]  /*8280*/  LEA R4, P1, R86.reuse, R124, 0x1 ;  /* 0x0000007c56047211 */ /* 0x040fe200078208ff */
[----:B------:R-:W-:Y:S01]  /*8290*/  BSSY B0, `(.L_x_6908) ;  /* 0x000005b000007945 */ /* 0x000fe20003800000 */
[C---:B---3--:R-:W-:Y:S02]  /*82a0*/  LEA R2, P0, R105.reuse, R118, 0x1 ;  /* 0x0000007669027211 */ /* 0x048fe400078008ff */
[----:B------:R-:W-:Y:S02]  /*82b0*/  LEA.HI.X R5, R86, R125, R87, 0x1, P1 ;  /* 0x0000007d56057211 */ /* 0x000fe400008f0c57 */
[----:B------:R-:W-:Y:S02]  /*82c0*/  LEA.HI.X R3, R105, R119, R106, 0x1, P0 ;  /* 0x0000007769037211 */ /* 0x000fe400000f0c6a */
[----:B------:R-:W-:Y:S01]  /*82d0*/  ISETP.GE.AND P0, PT, R14, R25, PT ;  /* 0x000000190e00720c */ /* 0x000fe20003f06270 */
[----:B-----5:R3:W-:Y:S04]  /*82e0*/  ST.E.128 [R4.64], R44 ;  /* 0x0000002c04007985 */ /* 0x0207e8000c101d06 */
[----:B------:R3:W5:Y:S08]  /*82f0*/  LD.E.128 R8, [R2.64] ;  /* 0x0000000602087980 */ /* 0x000770000c101d00 */
        /* <DEDUP_REMOVED lines=20> */
[C---:B------:R-:W-:Y:S01]  /*8440*/  LEA R48, P0, R29.reuse, R120, 0x1 ;  /* 0x000000781d307211 */ /* 0x040fe200078008ff */
        /* <DEDUP_REMOVED lines=63> */
.L_x_6909:
[----:B------:R-:W-:Y:S05]  /*8840*/  BSYNC B0 ;  /* 0x0000000000007941 */ /* 0x000fea0003800000 */
.L_x_6908:
[C---:B---3--:R-:W-:Y:S04]  /*8850*/  LEA R2, P0, R84.reuse, R124, 0x1 ;  /* 0x0000007c54027211 */ /* 0x048fe800078008ff */
[----:B------:R-:W-:Y:S05]  /*8860*/  LEA.HI.X R3, R84, R125, R85, 0x1, P0 ;  /* 0x0000007d54037211 */ /* 0x000fea00000f0c55 */
[----:B-----5:R3:W-:Y:S04]  /*8870*/  ST.E.128 [R2.64], R8 ;  /* 0x0000000802007985 */ /* 0x0207e8000c101d06 */
.L_x_6903:
[----:B------:R-:W-:Y:S05]  /*8880*/  BSYNC B1 ;  /* 0x0000000000017941 */ /* 0x000fea0003800000 */
.L_x_6902:
[C---:B------:R-:W-:Y:S01]  /*8890*/  ISETP.GE.AND P0, PT, R150.reuse, R173, PT ;  /* 0x000000ad9600720c */ /* 0x040fe20003f06270 */
[----:B------:R-:W-:Y:S03]  /*88a0*/  BSSY B1, `(.L_x_6910) ;  /* 0x000011c000017945 */ /* 0x000fe60003800000 */
[----:B------:R-:W-:Y:S11]  /*88b0*/  ISETP.GE.AND P0, PT, R150, R171, !P0 ;  /* 0x000000ab9600720c */ /* 0x000ff60004706270 */
[----:B------:R-:W-:Y:S02]  /*88c0*/  @!UPT UIADD3 URZ, URZ, URZ, URZ ;  /* 0x0000003f3f3ff290 */ /* 0x000fe4000fffe03f */
[----:B------:R-:W-:-:S05]  /*88d0*/  @!P0 BRA `(.L_x_6911) ;  /* 0x0000118000008947 */ /* 0x000fca0003800000 */
[----:B--23--:R-:W-:Y:S01]  /*88e0*/  IMAD.WIDE.U32 R2, R168, 0x60, R118 ;  /* 0x00000060a8027825 */ /* 0x00cfe200078e0076 */
        /* <DEDUP_REMOVED lines=21> */
[C---:B--2---:R-:W-:Y:S02]  /*8a40*/  LEA R2, P0, R4.reuse, R2, 0x1 ;  /* 0x0000000204027211 */ /* 0x044fe400078008ff */
        /* <DEDUP_REMOVED lines=13> */
[----:B----4-:R-:W4:Y:S01]  /*8b20*/  LD.E.128 R44, [R42.64] ;  /* 0x000000062a2c7980 */ /* 0x010f22000c101d00 */
[C---:B--2---:R-:W-:Y:S01]  /*8b30*/  IMAD.U32 R8, R7.reuse, 0x10000, RZ ;  /* 0x0001000007087824 */ /* 0x044fe200078e00ff */
[----:B------:R-:W-:Y:S01]  /*8b40*/  LOP3.LUT R10, R7, 0xffff0000, RZ, 0xc0, !PT ;  /* 0xffff0000070a7812 */ /* 0x000fe200078ec0ff */
[C---:B------:R-:W-:Y:S01]  /*8b50*/  IMAD.U32 R0, R4.reuse, 0x10000, RZ ;  /* 0x0001000004007824 */ /* 0x040fe200078e00ff */
[----:B------:R-:W-:Y:S02]  /*8b60*/  LOP3.LUT R2, R4, 0xffff0000, RZ, 0xc0, !PT ;  /* 0xffff000004027812 */ /* 0x000fe400078ec0ff */
[C---:B------:R-:W-:Y:S02]  /*8b70*/  SHF.L.U32 R3, R5.reuse, 0x10, RZ ;  /* 0x0000001005037819 */ /* 0x040fe400000006ff */
[----:B------:R-:W-:Y:S01]  /*8b80*/  LOP3.LUT R4, R5, 0xffff0000, RZ, 0xc0, !PT ;  /* 0xffff000005047812 */ /* 0x000fe200078ec0ff */
[C---:B------:R-:W-:Y:S01]  /*8b90*/  IMAD.U32 R5, R6.reuse, 0x10000, RZ ;  /* 0x0001000006057824 */ /* 0x040fe200078e00ff */
[----:B------:R-:W-:Y:S01]  /*8ba0*/  LOP3.LUT R6, R6, 0xffff0000, RZ, 0xc0, !PT ;  /* 0xffff000006067812 */ /* 0x000fe200078ec0ff */
[----:B---3--:R-:W-:Y:S01]  /*8bb0*/  IMAD.U32 R24, R49, 0x10000, RZ ;  /* 0x0001000031187824 */ /* 0x008fe200078e00ff */
        /* <DEDUP_REMOVED lines=44> */
.L_x_6913:
[----:B------:R-:W-:Y:S05]  /*8e80*/  BSYNC B0 ;  /* 0x0000000000007941 */ /* 0x000fea0003800000 */
.L_x_6912:
[----:B------:R-:W-:Y:S01]  /*8e90*/  IMAD.WIDE.U32 R4, R136, 0x60, R124 ;  /* 0x0000006088047825 */ /* 0x000fe200078e007c */
[C---:B--2---:R-:W-:Y:S01]  /*8ea0*/  LEA R2, P0, R108.reuse, R118, 0x1 ;  /* 0x000000766c027211 */ /* 0x044fe200078008ff */
        /* <DEDUP_REMOVED lines=9> */
[----:B--2---:R-:W-:Y:S01]  /*8f40*/  IMAD.MOV.U32 R8, RZ, RZ, RZ ;  /* 0x000000ffff087224 */ /* 0x004fe200078e00ff */
        /* <DEDUP_REMOVED lines=20> */
[----:B------:R-:W2:Y:S03]  /*9090*/  LD.E.128 R4, [R2.64] ;  /* 0x0000000602047980 */ /* 0x000ea6000c101d00 */
[----:B------:R-:W-:Y:S02]  /*90a0*/  LEA.HI.X R49, R9, R121, R8, 0x1, P0 ;  /* 0x0000007909317211 */ /* 0x000fe400000f0c08 */
[----:B------:R-:W-:Y:S04]  /*90b0*/  IADD3 R11, P0, R143, R10, RZ ;  /* 0x0000000a8f0b7210 */ /* 0x000fe80007f1e0ff */
[----:B------:R-:W3:Y:S01]  /*90c0*/  LD.E.128 R48, [R48.64] ;  /* 0x0000000630307980 */ /* 0x000ee2000c101d00 */
[----:B------:R-:W-:Y:S02]  /*90d0*/  LEA.HI.X.SX32 R0, R10, R129, 0x1, P0 ;  /* 0x000000810a007211 */ /* 0x000fe400000f0eff */
[C---:B------:R-:W-:Y:S04]  /*90e0*/  LEA R8, P0, R11.reuse, R122, 0x1 ;  /* 0x0000007a0b087211 */ /* 0x040fe800078008ff */
[----:B------:R-:W-:Y:S05]  /*90f0*/  LEA.HI.X R9, R11, R123, R0, 0x1, P0 ;  /* 0x0000007b0b097211 */ /* 0x000fea00000f0c00 */
[----:B----4-:R2:W4:Y:S02]  /*9100*/  LD.E.128 R44, [R8.64] ;  /* 0x00000006082c7980 */ /* 0x010524000c101d00 */
[C---:B--2---:R-:W-:Y:S01]  /*9110*/  IMAD.U32 R8, R7.reuse, 0x10000, RZ ;  /* 0x0001000007087824 */ /* 0x044fe200078e00ff */
[----:B------:R-:W-:Y:S01]  /*9120*/  LOP3.LUT R10, R7, 0xffff0000, RZ, 0xc0, !PT ;  /* 0xffff0000070a7812 */ /* 0x000fe200078ec0ff */
[C---:B------:R-:W-:Y:S01]  /*9130*/  IMAD.U32 R0, R4.reuse, 0x10000, RZ ;  /* 0x0001000004007824 */ /* 0x040fe200078e00ff */
[----:B------:R-:W-:Y:S02]  /*9140*/  LOP3.LUT R2, R4, 0xffff0000, RZ, 0xc0, !PT ;  /* 0xffff000004027812 */ /* 0x000fe400078ec0ff */
[C---:B------:R-:W-:Y:S02]  /*9150*/  SHF.L.U32 R3, R5.reuse, 0x10, RZ ;  /* 0x0000001005037819 */ /* 0x040fe400000006ff */
[----:B------:R-:W-:Y:S01]  /*9160*/  LOP3.LUT R4, R5, 0xffff0000, RZ, 0xc0, !PT ;  /* 0xffff000005047812 */ /* 0x000fe200078ec0ff */
[----:B------:R-:W-:Y:S01]  /*9170*/  IMAD.U32 R5, R6, 0x10000, RZ ;  /* 0x0001000006057824 */ /* 0x000fe200078e00ff */
[----:B---3--:R-:W-:Y:S01]  /*9180*/  SHF.L.U32 R31, R48, 0x10, RZ ;  /* 0x00000010301f7819 */ /* 0x008fe200000006ff */
        /* <DEDUP_REMOVED lines=44> */
.L_x_6915:
[----:B------:R-:W-:Y:S05]  /*9450*/  BSYNC B0 ;  /* 0x0000000000007941 */ /* 0x000fea0003800000 */
.L_x_6914:
[C---:B--2---:R-:W-:Y:S01]  /*9460*/  LEA R4, P1, R83.reuse, R124, 0x1 ;  /* 0x0000007c53047211 */ /* 0x044fe200078208ff */
        /* <DEDUP_REMOVED lines=36> */
[----:B------:R-:W-:Y:S06]  /*96b0*/  LEA.HI.X R41, R27, R123, R0, 0x1, P0 ;  /* 0x0000007b1b297211 */ /* 0x000fec00000f0c00 */
[----:B------:R-:W4:Y:S01]  /*96c0*/  LD.E.128 R40, [R40.64] ;  /* 0x0000000628287980 */ /* 0x000f22000c101d00 */
        /* <DEDUP_REMOVED lines=53> */
.L_x_6917:
[----:B------:R-:W-:Y:S05]  /*9a20*/  BSYNC B0 ;  /* 0x0000000000007941 */ /* 0x000fea0003800000 */
.L_x_6916:
[C---:B--2---:R-:W-:Y:S04]  /*9a30*/  LEA R2, P0, R81.reuse, R124, 0x1 ;  /* 0x0000007c51027211 */ /* 0x044fe800078008ff */
[----:B------:R-:W-:Y:S05]  /*9a40*/  LEA.HI.X R3, R81, R125, R80, 0x1, P0 ;  /* 0x0000007d51037211 */ /* 0x000fea00000f0c50 */
[----:B-----5:R2:W-:Y:S04]  /*9a50*/  ST.E.128 [R2.64], R8 ;  /* 0x0000000802007985 */ /* 0x0205e8000c101d06 */
.L_x_6911:
[----:B------:R-:W-:Y:S05]  /*9a60*/  BSYNC B1 ;  /* 0x0000000000017941 */ /* 0x000fea0003800000 */
.L_x_6910:
[----:B--23--:R-:W2:Y:S02]  /*9a70*/  LD.E R3, [R22.64+0xd0] ;  /* 0x0000d00616037980 */ /* 0x00cea4000c101900 */
[----:B--2---:R-:W-:Y:S05]  /*9a80*/  IMAD.U32 R3, R3, -0x20, RZ ;  /* 0xffffffe003037824 */ /* 0x004fea00078e00ff */
[C---:B------:R-:W-:Y:S02]  /*9a90*/  LEA R122, P1, R3.reuse, R122, 0x1 ;  /* 0x0000007a037a7211 */ /* 0x040fe400078208ff */
[C---:B------:R-:W-:Y:S02]  /*9aa0*/  LEA R120, P0, R3.reuse, R120, 0x1 ;  /* 0x0000007803787211 */ /* 0x040fe400078008ff */
[C---:B------:R-:W-:Y:S02]  /*9ab0*/  LEA.HI.X.SX32 R123, R3.reuse, R123, 0x1, P1 ;  /* 0x0000007b037b7211 */ /* 0x040fe400008f0eff */
[----:B------:R-:W-:Y:S01]  /*9ac0*/  LEA.HI.X.SX32 R121, R3, R121, 0x1, P0 ;  /* 0x0000007903797211 */ /* 0x000fe200000f0eff */
[----:B------:R-:W-:-:S05]  /*9ad0*/  BRA `(.L_x_6885) ;  /* 0x000002e000007947 */ /* 0x000fca0003800000 */
.L_x_6875:
        /* <DEDUP_REMOVED lines=46> */
.L_x_6885:
[----:B------:R-:W-:Y:S05]  /*9dc0*/  BSYNC B2 ;  /* 0x0000000000027941 */ /* 0x000fea0003800000 */
.L_x_6874:
[----:B------:R-:W-:Y:S01]  /*9dd0*/  ISETP.NE.U32.AND P1, PT, R210, RZ, PT ;  /* 0x000000ffd200720c */ /* 0x000fe20003f25070 */
[----:B---3--:R-:W2:Y:S01]  /*9de0*/  LD.E R3, [R22.64+0x128] ;  /* 0x0001280616037980 */ /* 0x008ea2000c101900 */
[----:B------:R-:W-:Y:S02]  /*9df0*/  BSSY B0, `(.L_x_6918) ;  /* 0x0000060000007945 */ /* 0x000fe40003800000 */
[----:B------:R-:W-:Y:S01]  /*9e00*/  ISETP.NE.AND.EX P1, PT, R211, RZ, PT, P1 ;  /* 0x000000ffd300720c */ /* 0x000fe20003f25310 */
[----:B--2---:R-:W-:Y:S05]  /*9e10*/  IMAD.U32 R3, R3, -0x40, RZ ;  /* 0xffffffc003037824 */ /* 0x004fea00078e00ff */
[C---:B-1----:R-:W-:Y:S04]  /*9e20*/  LEA R118, P0, R3.reuse, R118, 0x1 ;  /* 0x0000007603767211 */ /* 0x042fe800078008ff */
        /* <DEDUP_REMOVED lines=15> */
[----:B------:R-:W1:Y:S03]  /*9f20*/  I2F.RP R8, R3 ;  /* 0x0000000300087306 */ /* 0x000e660000209400 */
[----:B------:R-:W-:Y:S07]  /*9f30*/  IMAD.MOV R7, RZ, RZ, -R7 ;  /* 0x000000ffff077224 */ /* 0x000fee00078e0a07 */
[----:B-1----:R-:W1:Y:S02]  /*9f40*/  MUFU.RCP R0, R8 ;  /* 0x0000000800007308 */ /* 0x002e640000001000 */
[----:B-1----:R-:W-:Y:S01]  /*9f50*/  IADD3 R4, R0, 0xffffffe, RZ ;  /* 0x0ffffffe00047810 */ /* 0x002fe20007ffe0ff */
        /* <DEDUP_REMOVED lines=47> */
[C---:B------:R-:W-:Y:S02]  /*a250*/  IMAD R4, R24.reuse, R7, R4 ;  /* 0x0000000718047224 */ /* 0x040fe400078e0204 */
        /* <DEDUP_REMOVED lines=15> */
.L_x_6919:
[----:B------:R-:W2:Y:S01]  /*a350*/  LD.E R0, [R22.64+0x40] ;  /* 0x0000400616007980 */ /* 0x000ea2000c101900 */
[----:B------:R-:W-:Y:S02]  /*a360*/  IMAD.MOV.U32 R4, RZ, RZ, R127 ;  /* 0x000000ffff047224 */ /* 0x000fe400078e007f */
[----:B------:R-:W-:Y:S01]  /*a370*/  IMAD.MOV.U32 R5, RZ, RZ, R126 ;  /* 0x000000ffff057224 */ /* 0x000fe200078e007e */
[----:B------:R-:W3:Y:S02]  /*a380*/  LD.E R3, [R22.64+0x38] ;  /* 0x0000380616037980 */ /* 0x000ee4000c101900 */
[----:B---3--:R-:W-:Y:S02]  /*a390*/  IMAD.U32 R3, R3, -0x40, RZ ;  /* 0xffffffc003037824 */ /* 0x008fe400078e00ff */
[----:B--2---:R-:W-:Y:S03]  /*a3a0*/  IMAD.U32 R0, R0, -0x40, RZ ;  /* 0xffffffc000007824 */ /* 0x004fe600078e00ff */
[C---:B----4-:R-:W-:Y:S02]  /*a3b0*/  LEA R124, P0, R3.reuse, R124, 0x1 ;  /* 0x0000007c037c7211 */ /* 0x050fe400078008ff */
[C---:B------:R-:W-:Y:S02]  /*a3c0*/  LEA R127, P1, R0.reuse, R4, 0x1 ;  /* 0x00000004007f7211 */ /* 0x040fe400078208ff */
[----:B------:R-:W-:Y:S02]  /*a3d0*/  LEA.HI.X.SX32 R125, R3, R125, 0x1, P0 ;  /* 0x0000007d037d7211 */ /* 0x000fe400000f0eff */
[----:B------:R-:W-:Y:S04]  /*a3e0*/  LEA.HI.X.SX32 R126, R0, R5, 0x1, P1 ;  /* 0x00000005007e7211 */ /* 0x000fe800008f0eff */
.L_x_6920:
[----:B------:R-:W-:Y:S05]  /*a3f0*/  BSYNC B0 ;  /* 0x0000000000007941 */ /* 0x000fea0003800000 */
.L_x_6918:
[----:B------:R-:W-:Y:S04]  /*a400*/  IADD3 R13, R13, -0x1, RZ ;  /* 0xffffffff0d0d7810 */ /* 0x000fe80007ffe0ff */
[----:B------:R-:W-:Y:S11]  /*a410*/  ISETP.GT.AND P0, PT, R13, R94, PT ;  /* 0x0000005e0d00720c */ /* 0x000ff60003f04270 */
[----:B------:R-:W-:Y:S02]  /*a420*/  @!UPT UIADD3 URZ, URZ, URZ, URZ ;  /* 0x0000003f3f3ff290 */ /* 0x000fe4000fffe03f */
[----:B------:R-:W-:-:S05]  /*a430*/  @P0 BRA `(.L_x_6921) ;  /* 0xffff85f000000947 */ /* 0x000fca000383ffff */
.L_x_6873:
        /* <DEDUP_REMOVED lines=18> */
[----:B------:R-:W2:Y:S01]  /*a560*/  @P1 LD.E R2, [R10.64] ;  /* 0x000000060a021980 */ /* 0x000ea2000c101900 */
[----:B------:R-:W-:Y:S02]  /*a570*/  IADD3 R5, P1, R5, R158, RZ ;  /* 0x0000009e05057210 */ /* 0x000fe40007f3e0ff */
[----:B------:R-:W-:-:S03]  /*a580*/  LEA.HI R17, R3, R3, RZ, 0x1 ;  /* 0x0000000303117211 */ /* 0x000fc600078f08ff */
[----:B------:R-:W-:Y:S01]  /*a590*/  IMAD.X R9, R9, 0x1, R155, P1 ;  /* 0x0000000109097824 */ /* 0x000fe200008e069b */
[C---:B----45:R-:W-:Y:S02]  /*a5a0*/  LEA R44, P1, R5.reuse, R162, 0x1 ;  /* 0x000000a2052c7211 */ /* 0x070fe400078208ff */
[----:B------:R-:W-:Y:S02]  /*a5b0*/  SHF.R.S32.HI R17, RZ, 0x1, R17 ;  /* 0x00000001ff117819 */ /* 0x000fe40000011411 */
[----:B------:R-:W-:Y:S02]  /*a5c0*/  LEA R7, P0, R160, R158, 0x5 ;  /* 0x0000009ea0077211 */ /* 0x000fe400078028ff */
[----:B---3--:R-:W-:Y:S01]  /*a5d0*/  ISETP.NE.AND P4, PT, R0, RZ, PT ;  /* 0x000000ff0000720c */ /* 0x008fe20003f85270 */
[----:B------:R-:W-:Y:S01]  /*a5e0*/  IMAD.MOV.U32 R154, RZ, RZ, R158 ;  /* 0x000000ffff9a7224 */ /* 0x000fe200078e009e */
[-C--:B------:R-:W-:Y:S02]  /*a5f0*/  LEA R46, P2, R158, R162.reuse, 0x1 ;  /* 0x000000a29e2e7211 */ /* 0x080fe400078408ff */
[----:B------:R-:W-:Y:S01]  /*a600*/  LEA.HI.X R45, R5, R163, R9, 0x1, P1 ;  /* 0x000000a3052d7211 */ /* 0x000fe200008f0c09 */
[----:B------:R-:W-:Y:S01]  /*a610*/  IMAD R5, R156, R17, R76 ;  /* 0x000000119c057224 */ /* 0x000fe200078e024c */
[----:B------:R-:W-:Y:S01]  /*a620*/  LEA.HI.X R6, R160, R155, R161, 0x5, P0 ;  /* 0x0000009ba0067211 */ /* 0x000fe200000f2ca1 */
[----:B------:R-:W-:Y:S01]  /*a630*/  IMAD R4, R161, 0x30, RZ ;  /* 0x00000030a1047824 */ /* 0x000fe200078e02ff */
[--C-:B------:R-:W-:Y:S01]  /*a640*/  LEA.HI.X R47, R158, R163, R155.reuse, 0x1, P2 ;  /* 0x000000a39e2f7211 */ /* 0x100fe200010f0c9b */
[----:B------:R-:W-:Y:S01]  /*a650*/  IMAD.WIDE.U32 R154, R160, 0x30, R154 ;  /* 0x00000030a09a7825 */ /* 0x000fe200078e009a */
[----:B------:R-:W-:-:S03]  /*a660*/  LEA R36, P0, R7, R162, 0x1 ;  /* 0x000000a207247211 */ /* 0x000fc600078008ff */
[----:B------:R-:W-:Y:S02]  /*a670*/  IMAD.IADD R21, R206, 0x1, -R67 ;  /* 0x00000001ce157824 */ /* 0x000fe400078e0a43 */
[----:B------:R-:W-:Y:S01]  /*a680*/  IMAD.IADD R43, R76, 0x1, R5 ;  /* 0x000000014c2b7824 */ /* 0x000fe200078e0205 */
[----:B------:R-:W-:Y:S01]  /*a690*/  LEA.HI.X R37, R7, R163, R6, 0x1, P0 ;  /* 0x000000a307257211 */ /* 0x000fe200000f0c06 */
[----:B------:R-:W-:Y:S01]  /*a6a0*/  IMAD.IADD R7, R155, 0x1, R4 ;  /* 0x000000019b077824 */ /* 0x000fe200078e0204 */
[----:B------:R-:W-:Y:S02]  /*a6b0*/  ISETP.GE.AND P0, PT, R156, R21, PT ;  /* 0x000000159c00720c */ /* 0x000fe40003f06270 */
[----:B------:R-:W-:Y:S02]  /*a6c0*/  LEA R38, P1, R154, R162, 0x1 ;  /* 0x000000a29a267211 */ /* 0x000fe400078208ff */
[----:B------:R-:W-:Y:S02]  /*a6d0*/  ISETP.GT.AND P0, PT, R58, -0x8, !P0 ;  /* 0xfffffff83a00780c */ /* 0x000fe40004704270 */
[----:B------:R-:W-:-:S02]  /*a6e0*/  LEA.HI.X R39, R154, R163, R7, 0x1, P1 ;  /* 0x000000a39a277211 */ /* 0x000fc400008f0c07 */
[----:B--2---:R-:W-:-:S05]  /*a6f0*/  IADD3 R2, R2, R75, R67 ;  /* 0x0000004b02027210 */ /* 0x004fca0007ffe043 */
[----:B------:R-:W-:-:S05]  /*a700*/  IMAD R2, R2, R17, RZ ;  /* 0x0000001102027224 */ /* 0x000fca00078e02ff */
[----:B------:R-:W-:Y:S02]  /*a710*/  SHF.R.S32.HI R0, RZ, 0x1f, R2 ;  /* 0x0000001fff007819 */ /* 0x000fe40000011402 */
[C---:B------:R-:W-:Y:S02]  /*a720*/  IADD3 R13, P3, R2.reuse, R5, RZ ;  /* 0x00000005020d7210 */ /* 0x040fe40007f7e0ff */
[----:B------:R-:W-:Y:S01]  /*a730*/  IADD3 R41, P2, R2, R43, RZ ;  /* 0x0000002b02297210 */ /* 0x000fe20007f5e0ff */
[----:B------:R-:W-:Y:S01]  /*a740*/  IMAD.SHL.U32 R2, R17, 0x10, RZ ;  /* 0x0000001011027824 */ /* 0x000fe200078e00ff */
        /* <DEDUP_REMOVED lines=54> */
.L_x_6928:
[----:B------:R-:W-:Y:S05]  /*aab0*/  BSYNC B0 ;  /* 0x0000000000007941 */ /* 0x000fea0003800000 */
.L_x_6927:
        /* <DEDUP_REMOVED lines=8> */
[----:B-----5:R-:W-:Y:S01]  /*ab40*/  SHF.L.U32 R29, R27, 0x10, RZ ;  /* 0x000000101b1d7819 */ /* 0x020fe200000006ff */
[----:B------:R-:W-:Y:S01]  /*ab50*/  IMAD.U32 R16, R26, 0x10000, RZ ;  /* 0x000100001a107824 */ /* 0x000fe200078e00ff */
[C---:B--2---:R-:W-:Y:S02]  /*ab60*/  SHF.L.U32 R8, R25.reuse, 0x10, RZ ;  /* 0x0000001019087819 */ /* 0x044fe400000006ff */
[----:B------:R-:W-:Y:S02]  /*ab70*/  LOP3.LUT R0, R25, 0xffff0000, RZ, 0xc0, !PT ;  /* 0xffff000019007812 */ /* 0x000fe400078ec0ff */
        /* <DEDUP_REMOVED lines=32> */
.L_x_6930:
[----:B------:R-:W-:Y:S05]  /*ad80*/  BSYNC B0 ;  /* 0x0000000000007941 */ /* 0x000fea0003800000 */
.L_x_6929:
        /* <DEDUP_REMOVED lines=8> */
[C---:B-----5:R-:W-:Y:S01]  /*ae10*/  SHF.L.U32 R14, R9.reuse, 0x10, RZ ;  /* 0x00000010090e7819 */ /* 0x060fe200000006ff */
[----:B------:R-:W-:Y:S01]  /*ae20*/  IMAD.U32 R20, R10, 0x10000, RZ ;  /* 0x000100000a147824 */ /* 0x000fe200078e00ff */
[----:B------:R-:W-:Y:S02]  /*ae30*/  LOP3.LUT R0, R9, 0xffff0000, RZ, 0xc0, !PT ;  /* 0xffff000009007812 */ /* 0x000fe400078ec0ff */
[C---:B------:R-:W-:Y:S02]  /*ae40*/  SHF.L.U32 R9, R8.reuse, 0x10, RZ ;  /* 0x0000001008097819 */ /* 0x040fe400000006ff */
[----:B---3--:R-:W-:-:S02]  /*ae50*/  LOP3.LUT R24, R8, 0xffff0000, RZ, 0xc0, !PT ;  /* 0xffff000008187812 */ /* 0x008fc400078ec0ff */
        /* <DEDUP_REMOVED lines=32> */
.L_x_6932:
[----:B------:R-:W-:Y:S05]  /*b060*/  BSYNC B0 ;  /* 0x0000000000007941 */ /* 0x000fea0003800000 */
.L_x_6931:
[----:B-----5:R2:W-:Y:S02]  /*b070*/  STS.128 [R213+0x4000], R8 ;  /* 0x00400008d5007388 */ /* 0x0205e40000000c00 */
.L_x_6926:
[----:B------:R-:W-:Y:S05]  /*b080*/  BSYNC B1 ;  /* 0x0000000000017941 */ /* 0x000fea0003800000 */
.L_x_6925:
        /* <DEDUP_REMOVED lines=19> */
[C---:B-----5:R-:W-:Y:S01]  /*b1c0*/  SHF.L.U32 R16, R9.reuse, 0x10, RZ ;  /* 0x0000001009107819 */ /* 0x060fe200000006ff */
[----:B---3--:R-:W-:Y:S01]  /*b1d0*/  IMAD.U32 R24, R10, 0x10000, RZ ;  /* 0x000100000a187824 */ /* 0x008fe200078e00ff */
[----:B------:R-:W-:-:S02]  /*b1e0*/  LOP3.LUT R2, R9, 0xffff0000, RZ, 0xc0, !PT ;  /* 0xffff000009027812 */ /* 0x000fc400078ec0ff */
[C---:B------:R-:W-:Y:S02]  /*b1f0*/  SHF.L.U32 R9, R8.reuse, 0x10, RZ ;  /* 0x0000001008097819 */ /* 0x040fe400000006ff */
[----:B------:R-:W-:Y:S02]  /*b200*/  LOP3.LUT R26, R8, 0xffff0000, RZ, 0xc0, !PT ;  /* 0xffff0000081a7812 */ /* 0x000fe400078ec0ff */
[C---:B------:R-:W-:Y:S02]  /*b210*/  LOP3.LUT R29, R11.reuse, 0xffff0000, RZ, 0xc0, !PT ;  /* 0xffff00000b1d7812 */ /* 0x040fe400078ec0ff */
[----:B------:R-:W-:Y:S02]  /*b220*/  LOP3.LUT R28, R10, 0xffff0000, RZ, 0xc0, !PT ;  /* 0xffff00000a1c7812 */ /* 0x000fe400078ec0ff */
[----:B------:R-:W-:Y:S02]  /*b230*/  SHF.L.U32 R31, R11, 0x10, RZ ;  /* 0x000000100b1f7819 */ /* 0x000fe400000006ff */
[C---:B----4-:R-:W-:Y:S01]  /*b240*/  LOP3.LUT R8, R5.reuse, 0xffff0000, RZ, 0xc0, !PT ;  /* 0xffff000005087812 */ /* 0x050fe200078ec0ff */
[----:B------:R-:W-:Y:S01]  /*b250*/  IMAD.U32 R5, R5, 0x10000, RZ ;  /* 0x0001000005057824 */ /* 0x000fe200078e00ff */
[----:B------:R-:W-:-:S02]  /*b260*/  LOP3.LUT R25, R4, 0xffff0000, RZ, 0xc0, !PT ;  /* 0xffff000004197812 */ /* 0x000fc400078ec0ff */
[----:B--2---:R-:W-:Y:S01]  /*b270*/  LOP3.LUT R20, R7, 0xffff0000, RZ, 0xc0, !PT ;  /* 0xffff000007147812 */ /* 0x004fe200078ec0ff */
        /* <DEDUP_REMOVED lines=25> */
.L_x_6936:
[----:B------:R-:W-:Y:S05]  /*b410*/  BSYNC B0 ;  /* 0x0000000000007941 */ /* 0x000fea0003800000 */
.L_x_6935:
        /* <DEDUP_REMOVED lines=11> */
[C---:B------:R-:W-:Y:S02]  /*b4d0*/  SHF.L.U32 R31, R27.reuse, 0x10, RZ ;  /* 0x000000101b1f7819 */ /* 0x040fe400000006ff */
[----:B------:R-:W-:-:S02]  /*b4e0*/  LOP3.LUT R29, R27, 0xffff0000, RZ, 0xc0, !PT ;  /* 0xffff00001b1d7812 */ /* 0x000fc400078ec0ff */
[----:B------:R-:W-:Y:S02]  /*b4f0*/  LOP3.LUT R28, R26, 0xffff0000, RZ, 0xc0, !PT ;  /* 0xffff00001a1c7812 */ /* 0x000fe400078ec0ff */
[C---:B------:R-:W-:Y:S02]  /*b500*/  SHF.L.U32 R9, R24.reuse, 0x10, RZ ;  /* 0x0000001018097819 */ /* 0x040fe400000006ff */
        /* <DEDUP_REMOVED lines=29> */
.L_x_6938:
[----:B------:R-:W-:Y:S05]  /*b6e0*/  BSYNC B0 ;  /* 0x0000000000007941 */ /* 0x000fea0003800000 */
.L_x_6937:
        /* <DEDUP_REMOVED lines=35> */
[-C--:B------:R-:W-:Y:S02]  /*b920*/  FMUL.FTZ R46, R46, R7.reuse ;  /* 0x000000072e2e7220 */ /* 0x080fe40000410000 */
[----:B------:R-:W-:Y:S02]  /*b930*/  FFMA.FTZ R8, R9, R6, -R8 ;  /* 0x0000000609087223 */ /* 0x000fe40000010808 */
[----:B------:R-:W-:Y:S02]  /*b940*/  FFMA.FTZ R10, R31, R10, R29 ;  /* 0x0000000a1f0a7223 */ /* 0x000fe4000001001d */
[----:B------:R-:W-:Y:S02]  /*b950*/  FFMA.FTZ R9, R9, R4, R44 ;  /* 0x0000000409097223 */ /* 0x000fe4000001002c */
[----:B------:R-:W-:Y:S01]  /*b960*/  FFMA.FTZ R14, R16, R7, -R14 ;  /* 0x00000007100e7223 */ /* 0x000fe2000001080e */
[----:B------:R-:W-:Y:S01]  /*b970*/  F2FP.BF16.PACK_AB R47, R10, R15 ;  /* 0x0000000f0a2f723e */ /* 0x000fe200000010ff */
[----:B------:R-:W-:Y:S01]  /*b980*/  FFMA.FTZ R5, R16, R5, R46 ;  /* 0x0000000510057223 */ /* 0x000fe2000001002e */
[----:B------:R-:W-:-:S04]  /*b990*/  F2FP.BF16.PACK_AB R44, R9, R8 ;  /* 0x00000008092c723e */ /* 0x000fc800000010ff */
[----:B------:R-:W-:Y:S02]  /*b9a0*/  F2FP.BF16.PACK_AB R46, R5, R14 ;  /* 0x0000000e052e723e */ /* 0x000fe400000010ff */
.L_x_6940:
[----:B------:R-:W-:Y:S05]  /*b9b0*/  BSYNC B0 ;  /* 0x0000000000007941 */ /* 0x000fea0003800000 */
.L_x_6939:
[----:B-----5:R1:W-:Y:S02]  /*b9c0*/  STS.128 [R213+0x4800], R44 ;  /* 0x0048002cd5007388 */ /* 0x0203e40000000c00 */
.L_x_6934:
[----:B------:R-:W-:Y:S05]  /*b9d0*/  BSYNC B1 ;  /* 0x0000000000017941 */ /* 0x000fea0003800000 */
.L_x_6933:
        /* <DEDUP_REMOVED lines=20> */
[C---:B--2--5:R-:W-:Y:S02]  /*bb20*/  SHF.L.U32 R9, R25.reuse, 0x10, RZ ;  /* 0x0000001019097819 */ /* 0x064fe400000006ff */
[----:B------:R-:W-:-:S02]  /*bb30*/  LOP3.LUT R8, R25, 0xffff0000, RZ, 0xc0, !PT ;  /* 0xffff000019087812 */ /* 0x000fc400078ec0ff */
[C---:B------:R-:W-:Y:S02]  /*bb40*/  SHF.L.U32 R10, R24.reuse, 0x10, RZ ;  /* 0x00000010180a7819 */ /* 0x040fe400000006ff */
[----:B------:R-:W-:Y:S02]  /*bb50*/  LOP3.LUT R30, R24, 0xffff0000, RZ, 0xc0, !PT ;  /* 0xffff0000181e7812 */ /* 0x000fe400078ec0ff */
[C---:B------:R-:W-:Y:S02]  /*bb60*/  SHF.L.U32 R24, R27.reuse, 0x10, RZ ;  /* 0x000000101b187819 */ /* 0x040fe400000006ff */
[----:B------:R-:W-:Y:S01]  /*bb70*/  LOP3.LUT R20, R27, 0xffff0000, RZ, 0xc0, !PT ;  /* 0xffff00001b147812 */ /* 0x000fe200078ec0ff */
[C---:B------:R-:W-:Y:S01]  /*bb80*/  IMAD.U32 R27, R26.reuse, 0x10000, RZ ;  /* 0x000100001a1b7824 */ /* 0x040fe200078e00ff */
[----:B------:R-:W-:Y:S02]  /*bb90*/  LOP3.LUT R26, R26, 0xffff0000, RZ, 0xc0, !PT ;  /* 0xffff00001a1a7812 */ /* 0x000fe400078ec0ff */
[----:B---3--:R-:W-:-:S02]  /*bba0*/  LOP3.LUT R15, R4, 0xffff0000, RZ, 0xc0, !PT ;  /* 0xffff0000040f7812 */ /* 0x008fc400078ec0ff */
        /* <DEDUP_REMOVED lines=8> */
[C---:B------:R-:W-:Y:S02]  /*bc30*/  FFMA.FTZ R14, R9.reuse, R25, -R14 ;  /* 0x00000019090e7223 */ /* 0x040fe4000001080e */
[----:B------:R-:W-:Y:S01]  /*bc40*/  FFMA.FTZ R9, R9, R15, R8 ;  /* 0x0000000f09097223 */ /* 0x000fe20000010008 */
[----:B------:R-:W-:Y:S01]  /*bc50*/  SHF.L.U32 R15, R4, 0x10, RZ ;  /* 0x00000010040f7819 */ /* 0x000fe200000006ff */
[----:B------:R-:W-:-:S02]  /*bc60*/  IMAD.U32 R25, R6, 0x10000, RZ ;  /* 0x0001000006197824 */ /* 0x000fc400078e00ff */
[----:B------:R-:W-:Y:S02]  /*bc70*/  FMUL.FTZ R6, R26, R5 ;  /* 0x000000051a067220 */ /* 0x000fe40000410000 */
[----:B------:R-:W-:Y:S02]  /*bc80*/  FMUL.FTZ R4, R30, R15 ;  /* 0x0000000f1e047220 */ /* 0x000fe40000410000 */
[-C--:B------:R-:W-:Y:S02]  /*bc90*/  FMUL.FTZ R20, R20, R16.reuse ;  /* 0x0000001014147220 */ /* 0x080fe40000410000 */
[----:B------:R-:W-:Y:S02]  /*bca0*/  FMUL.FTZ R30, R30, R25 ;  /* 0x000000191e1e7220 */ /* 0x000fe40000410000 */
[----:B------:R-:W-:Y:S02]  /*bcb0*/  FMUL.FTZ R26, R26, R7 ;  /* 0x000000071a1a7220 */ /* 0x000fe40000410000 */
[----:B------:R-:W-:-:S02]  /*bcc0*/  FFMA.FTZ R31, R24, R16, -R31 ;  /* 0x00000010181f7223 */ /* 0x000fc4000001081f */
[----:B------:R-:W-:Y:S02]  /*bcd0*/  FFMA.FTZ R20, R24, R11, R20 ;  /* 0x0000000b18147223 */ /* 0x000fe40000010014 */
[C---:B------:R-:W-:Y:S01]  /*bce0*/  FFMA.FTZ R4, R10.reuse, R25, -R4 ;  /* 0x000000190a047223 */ /* 0x040fe20000010804 */
[----:B------:R-:W-:Y:S01]  /*bcf0*/  F2FP.BF16.PACK_AB R25, R9, R14 ;  /* 0x0000000e0919723e */ /* 0x000fe200000010ff */
[----:B------:R-:W-:Y:S02]  /*bd00*/  FFMA.FTZ R15, R10, R15, R30 ;  /* 0x0000000f0a0f7223 */ /* 0x000fe4000001001e */
[C---:B------:R-:W-:Y:S02]  /*bd10*/  FFMA.FTZ R6, R27.reuse, R7, -R6 ;  /* 0x000000071b067223 */ /* 0x040fe40000010806 */
[----:B------:R-:W-:Y:S01]  /*bd20*/  FFMA.FTZ R5, R27, R5, R26 ;  /* 0x000000051b057223 */ /* 0x000fe2000001001a */
[----:B------:R-:W-:Y:S02]  /*bd30*/  F2FP.BF16.PACK_AB R27, R20, R31 ;  /* 0x0000001f141b723e */ /* 0x000fe400000010ff */
[----:B------:R-:W-:-:S02]  /*bd40*/  F2FP.BF16.PACK_AB R24, R15, R4 ;  /* 0x000000040f18723e */ /* 0x000fc400000010ff */
[----:B------:R-:W-:Y:S02]  /*bd50*/  F2FP.BF16.PACK_AB R26, R5, R6 ;  /* 0x00000006051a723e */ /* 0x000fe400000010ff */
.L_x_6944:
[----:B---3--:R-:W-:Y:S05]  /*bd60*/  BSYNC B0 ;  /* 0x0000000000007941 */ /* 0x008fea0003800000 */
.L_x_6943:
        /* <DEDUP_REMOVED lines=9> */
[----:B---3--:R-:W-:Y:S01]  /*be00*/  IMAD.U32 R26, R10, 0x10000, RZ ;  /* 0x000100000a1a7824 */ /* 0x008fe200078e00ff */
        /* <DEDUP_REMOVED lines=23> */
[C---:B------:R-:W-:Y:S02]  /*bf80*/  FMUL.FTZ R8, R30.reuse, R4 ;  /* 0x000000041e087220 */ /* 0x040fe40000410000 */
[----:B------:R-:W-:Y:S02]  /*bf90*/  FMUL.FTZ R31, R31, R7 ;  /* 0x000000071f1f7220 */ /* 0x000fe40000410000 */
[----:B------:R-:W-:-:S02]  /*bfa0*/  FMUL.FTZ R30, R30, R6 ;  /* 0x000000061e1e7220 */ /* 0x000fc40000410000 */
[----:B------:R-:W-:Y:S02]  /*bfb0*/  FFMA.FTZ R10, R27, R20, -R10 ;  /* 0x000000141b0a7223 */ /* 0x000fe4000001080a */
[C---:B------:R-:W-:Y:S02]  /*bfc0*/  FFMA.FTZ R9, R26.reuse, R7, -R9 ;  /* 0x000000071a097223 */ /* 0x040fe40000010809 */
[----:B------:R-:W-:Y:S01]  /*bfd0*/  FFMA.FTZ R8, R15, R6, -R8 ;  /* 0x000000060f087223 */ /* 0x000fe20000010808 */
[----:B------:R-:W-:Y:S01]  /*bfe0*/  F2FP.BF16.PACK_AB R11, R25, R10 ;  /* 0x0000000a190b723e */ /* 0x000fe200000010ff */
[----:B------:R-:W-:Y:S02]  /*bff0*/  FFMA.FTZ R26, R26, R5, R31 ;  /* 0x000000051a1a7223 */ /* 0x000fe4000001001f */
[----:B------:R-:W-:-:S03]  /*c000*/  FFMA.FTZ R15, R15, R4, R30 ;  /* 0x000000040f0f7223 */ /* 0x000fc6000001001e */
[----:B------:R-:W-:Y:S02]  /*c010*/  F2FP.BF16.PACK_AB R10, R26, R9 ;  /* 0x000000091a0a723e */ /* 0x000fe400000010ff */
[----:B------:R-:W-:Y:S02]  /*c020*/  F2FP.BF16.PACK_AB R8, R15, R8 ;  /* 0x000000080f08723e */ /* 0x000fe400000010ff */
[----:B------:R-:W-:Y:S02]  /*c030*/  MOV R9, R14 ;  /* 0x0000000e00097202 */ /* 0x000fe40000000f00 */
.L_x_6946:
[----:B------:R-:W-:Y:S05]  /*c040*/  BSYNC B0 ;  /* 0x0000000000007941 */ /* 0x000fea0003800000 */
.L_x_6945:
        /* <DEDUP_REMOVED lines=8> */
[C---:B--2--5:R-:W-:Y:S02]  /*c0d0*/  SHF.L.U32 R9, R25.reuse, 0x10, RZ ;  /* 0x0000001019097819 */ /* 0x064fe400000006ff */
[----:B------:R-:W-:Y:S02]  /*c0e0*/  LOP3.LUT R8, R25, 0xffff0000, RZ, 0xc0, !PT ;  /* 0xffff000019087812 */ /* 0x000fe400078ec0ff */
[C---:B------:R-:W-:Y:S02]  /*c0f0*/  SHF.L.U32 R10, R24.reuse, 0x10, RZ ;  /* 0x00000010180a7819 */ /* 0x040fe400000006ff */
[----:B------:R-:W-:-:S02]  /*c100*/  LOP3.LUT R30, R24, 0xffff0000, RZ, 0xc0, !PT ;  /* 0xffff0000181e7812 */ /* 0x000fc400078ec0ff */
[C---:B------:R-:W-:Y:S02]  /*c110*/  SHF.L.U32 R24, R27.reuse, 0x10, RZ ;  /* 0x000000101b187819 */ /* 0x040fe400000006ff */
[----:B------:R-:W-:Y:S01]  /*c120*/  LOP3.LUT R20, R27, 0xffff0000, RZ, 0xc0, !PT ;  /* 0xffff00001b147812 */ /* 0x000fe200078ec0ff */
[C---:B------:R-:W-:Y:S01]  /*c130*/  IMAD.U32 R27, R26.reuse, 0x10000, RZ ;  /* 0x000100001a1b7824 */ /* 0x040fe200078e00ff */
        /* <DEDUP_REMOVED lines=15> */
[----:B------:R-:W-:Y:S02]  /*c230*/  FMUL.FTZ R4, R30, R15 ;  /* 0x0000000f1e047220 */ /* 0x000fe40000410000 */
[----:B------:R-:W-:Y:S02]  /*c240*/  FMUL.FTZ R20, R20, R16 ;  /* 0x0000001014147220 */ /* 0x000fe40000410000 */
[----:B------:R-:W-:-:S02]  /*c250*/  FMUL.FTZ R30, R30, R25 ;  /* 0x000000191e1e7220 */ /* 0x000fc40000410000 */
[----:B------:R-:W-:Y:S02]  /*c260*/  FMUL.FTZ R26, R26, R7 ;  /* 0x000000071a1a7220 */ /* 0x000fe40000410000 */
[C---:B------:R-:W-:Y:S02]  /*c270*/  FFMA.FTZ R29, R24.reuse, R16, -R29 ;  /* 0x00000010181d7223 */ /* 0x040fe4000001081d */
[----:B------:R-:W-:Y:S02]  /*c280*/  FFMA.FTZ R20, R24, R11, R20 ;  /* 0x0000000b18147223 */ /* 0x000fe40000010014 */
[C---:B------:R-:W-:Y:S01]  /*c290*/  FFMA.FTZ R4, R10.reuse, R25, -R4 ;  /* 0x000000190a047223 */ /* 0x040fe20000010804 */
[----:B------:R-:W-:Y:S01]  /*c2a0*/  F2FP.BF16.PACK_AB R25, R9, R14 ;  /* 0x0000000e0919723e */ /* 0x000fe200000010ff */
[----:B------:R-:W-:Y:S02]  /*c2b0*/  FFMA.FTZ R15, R10, R15, R30 ;  /* 0x0000000f0a0f7223 */ /* 0x000fe4000001001e */
[----:B------:R-:W-:-:S02]  /*c2c0*/  FFMA.FTZ R6, R27, R7, -R6 ;  /* 0x000000071b067223 */ /* 0x000fc40000010806 */
[----:B------:R-:W-:Y:S01]  /*c2d0*/  FFMA.FTZ R5, R27, R5, R26 ;  /* 0x000000051b057223 */ /* 0x000fe2000001001a */
[----:B------:R-:W-:Y:S02]  /*c2e0*/  F2FP.BF16.PACK_AB R27, R20, R29 ;  /* 0x0000001d141b723e */ /* 0x000fe400000010ff */
[----:B------:R-:W-:Y:S02]  /*c2f0*/  F2FP.BF16.PACK_AB R24, R15, R4 ;  /* 0x000000040f18723e */ /* 0x000fe400000010ff */
[----:B------:R-:W-:Y:S02]  /*c300*/  F2FP.BF16.PACK_AB R26, R5, R6 ;  /* 0x00000006051a723e */ /* 0x000fe400000010ff */
.L_x_6948:
[----:B------:R-:W-:Y:S05]  /*c310*/  BSYNC B0 ;  /* 0x0000000000007941 */ /* 0x000fea0003800000 */
.L_x_6947:
[----:B-----5:R3:W-:Y:S02]  /*c320*/  STS.128 [R213+0x5000], R24 ;  /* 0x00500018d5007388 */ /* 0x0207e40000000c00 */
.L_x_6942:
[----:B------:R-:W-:Y:S05]  /*c330*/  BSYNC B1 ;  /* 0x0000000000017941 */ /* 0x000fea0003800000 */
.L_x_6941:
        /* <DEDUP_REMOVED lines=9> */
[C---:B---3--:R-:W-:Y:S01]  /*c3d0*/  IMAD.SHL.U32 R25, R5.reuse, 0x2, RZ ;  /* 0x0000000205197824 */ /* 0x048fe200078e00ff */
        /* <DEDUP_REMOVED lines=8> */
[----:B------:R-:W3:Y:S01]  /*c460*/  LD.E.64 R6, [R20.64] ;  /* 0x0000000614067980 */ /* 0x000ee2000c101b00 */
[C---:B-----5:R-:W-:Y:S01]  /*c470*/  SHF.L.U32 R12, R9.reuse, 0x10, RZ ;  /* 0x00000010090c7819 */ /* 0x060fe200000006ff */
[----:B------:R-:W-:Y:S01]  /*c480*/  IMAD.U32 R28, R10, 0x10000, RZ ;  /* 0x000100000a1c7824 */ /* 0x000fe200078e00ff */
[----:B------:R-:W-:-:S02]  /*c490*/  LOP3.LUT R9, R9, 0xffff0000, RZ, 0xc0, !PT ;  /* 0xffff000009097812 */ /* 0x000fc400078ec0ff */
        /* <DEDUP_REMOVED lines=20> */
[----:B------:R-:W-:Y:S01]  /*c5e0*/  FMUL.FTZ R9, R30, R5 ;  /* 0x000000051e097220 */ /* 0x000fe20000410000 */
[----:B------:R-:W-:Y:S01]  /*c5f0*/  F2FP.BF16.PACK_AB R12, R12, R11 ;  /* 0x0000000b0c0c723e */ /* 0x000fe200000010ff */
[C---:B------:R-:W-:Y:S02]  /*c600*/  FMUL.FTZ R8, R29.reuse, R4 ;  /* 0x000000041d087220 */ /* 0x040fe40000410000 */
[----:B------:R-:W-:Y:S02]  /*c610*/  FMUL.FTZ R30, R30, R7 ;  /* 0x000000071e1e7220 */ /* 0x000fe40000410000 */
[----:B------:R-:W-:-:S02]  /*c620*/  FMUL.FTZ R29, R29, R6 ;  /* 0x000000061d1d7220 */ /* 0x000fc40000410000 */
[----:B------:R-:W-:Y:S02]  /*c630*/  FFMA.FTZ R10, R27, R15, -R10 ;  /* 0x0000000f1b0a7223 */ /* 0x000fe4000001080a */
        /* <DEDUP_REMOVED lines=8> */
.L_x_6951:
[----:B--2---:R-:W-:Y:S05]  /*c6c0*/  BSYNC B0 ;  /* 0x0000000000007941 */ /* 0x004fea0003800000 */
.L_x_6950:
[----:B-----5:R2:W-:Y:S04]  /*c6d0*/  STS.128 [R213+0x1800], R8 ;  /* 0x00180008d5007388 */ /* 0x0205e80000000c00 */
        /* <DEDUP_REMOVED lines=44> */
.L_x_6953:
[----:B------:R-:W-:Y:S05]  /*c9a0*/  BSYNC B0 ;  /* 0x0000000000007941 */ /* 0x000fea0003800000 */
.L_x_6952:
        /* <DEDUP_REMOVED lines=44> */
.L_x_6955:
[----:B------:R-:W-:Y:S05]  /*cc70*/  BSYNC B0 ;  /* 0x0000000000007941 */ /* 0x000fea0003800000 */
.L_x_6954:
[----:B-----5:R2:W-:Y:S01]  /*cc80*/  STS.128 [R213+0x5800], R36 ;  /* 0x00580024d5007388 */ /* 0x0205e20000000c00 */
[----:B------:R-:W-:Y:S05]  /*cc90*/  BRA `(.L_x_6949) ;  /* 0x000045f000007947 */ /* 0x000fea0003800000 */
.L_x_6924:
        /* <DEDUP_REMOVED lines=85> */
.L_x_6959:
[----:B------:R-:W-:Y:S05]  /*d1f0*/  BSYNC B0 ;  /* 0x0000000000007941 */ /* 0x000fea0003800000 */
.L_x_6958:
        /* <DEDUP_REMOVED lines=85> */
.L_x_6961:
[----:B------:R-:W-:Y:S05]  /*d750*/  BSYNC B0 ;  /* 0x0000000000007941 */ /* 0x000fea0003800000 */
.L_x_6960:
        /* <DEDUP_REMOVED lines=85> */
.L_x_6963:
[----:B------:R-:W-:Y:S05]  /*dcb0*/  BSYNC B0 ;  /* 0x0000000000007941 */ /* 0x000fea0003800000 */
.L_x_6962:
[----:B-----5:R2:W-:Y:S02]  /*dcc0*/  STS.128 [R213+0x4000], R24 ;  /* 0x00400018d5007388 */ /* 0x0205e40000000c00 */
.L_x_6957:
[----:B------:R-:W-:Y:S05]  /*dcd0*/  BSYNC B1 ;  /* 0x0000000000017941 */ /* 0x000fea0003800000 */
.L_x_6956:
        /* <DEDUP_REMOVED lines=90> */
.L_x_6967:
[----:B------:R-:W-:Y:S05]  /*e280*/  BSYNC B0 ;  /* 0x0000000000007941 */ /* 0x000fea0003800000 */
.L_x_6966:
        /* <DEDUP_REMOVED lines=88> */
.L_x_6969:
[----:B------:R-:W-:Y:S05]  /*e810*/  BSYNC B0 ;  /* 0x0000000000007941 */ /* 0x000fea0003800000 */
.L_x_6968:
        /* <DEDUP_REMOVED lines=88> */
.L_x_6971:
[----:B------:R-:W-:Y:S05]  /*eda0*/  BSYNC B0 ;  /* 0x0000000000007941 */ /* 0x000fea0003800000 */
.L_x_6970:
[----:B-----5:R1:W-:Y:S02]  /*edb0*/  STS.128 [R213+0x4800], R4 ;  /* 0x00480004d5007388 */ /* 0x0203e40000000c00 */
.L_x_6965:
[----:B------:R-:W-:Y:S05]  /*edc0*/  BSYNC B1 ;  /* 0x0000000000017941 */ /* 0x000fea0003800000 */
.L_x_6964:
        /* <DEDUP_REMOVED lines=91> */
.L_x_6975:
[----:B------:R-:W-:Y:S05]  /*f380*/  BSYNC B0 ;  /* 0x0000000000007941 */ /* 0x000fea0003800000 */
.L_x_6974:
[----:B-----5:R4:W-:Y:S04]  /*f390*/  STS.128 [R213+0x1000], R28 ;  /* 0x0010001cd5007388 */ /* 0x0209e80000000c00 */
[----:B--2---:R4:W5:Y:S01]  /*f3a0*/  LD.E.128 R24, [R36.64+0x80] ;  /* 0x0000800624187980 */ /* 0x004962000c101d00 */
[----:B-1----:R-:W-:Y:S01]  /*f3b0*/  IADD3 R4, R18, 0x40, RZ ;  /* 0x0000004012047810 */ /* 0x002fe20007ffe0ff */
[----:B------:R-:W-:Y:S03]  /*f3c0*/  BSSY B0, `(.L_x_6976) ;  /* 0x0000055000007945 */ /* 0x000fe60003800000 */
[----:B------:R-:W-:-:S13]  /*f3d0*/  ISETP.GE.AND P0, PT, R4, R3, PT ;  /* 0x000000030400720c */ /* 0x000fda0003f06270 */
        /* <DEDUP_REMOVED lines=83> */
.L_x_6977:
[----:B------:R-:W-:Y:S05]  /*f910*/  BSYNC B0 ;  /* 0x0000000000007941 */ /* 0x000fea0003800000 */
.L_x_6976:
[----:B-----5:R1:W-:Y:S04]  /*f920*/  STS.128 [R213+0x3000], R24 ;  /* 0x00300018d5007388 */ /* 0x0203e80000000c00 */
[----:B------:R1:W5:Y:S01]  /*f930*/  LD.E.128 R8, [R36.64+0x100] ;  /* 0x0001000624087980 */ /* 0x000362000c101d00 */
[----:B------:R-:W-:Y:S01]  /*f940*/  IADD3 R4, R18, 0x80, RZ ;  /* 0x0000008012047810 */ /* 0x000fe20007ffe0ff */
        /* <DEDUP_REMOVED lines=10> */
[----:B-1----:R-:W-:Y:S02]  /*f9f0*/  IMAD.MOV.U32 R25, RZ, RZ, RZ ;  /* 0x000000ffff197224 */ /* 0x002fe400078e00ff */
        /* <DEDUP_REMOVED lines=75> */
.L_x_6979:
[----:B------:R-:W-:Y:S05]  /*feb0*/  BSYNC B0 ;  /* 0x0000000000007941 */ /* 0x000fea0003800000 */
.L_x_6978:
[----:B-----5:R2:W-:Y:S02]  /*fec0*/  STS.128 [R213+0x5000], R8 ;  /* 0x00500008d5007388 */ /* 0x0205e40000000c00 */
.L_x_6973:
[----:B------:R-:W-:Y:S05]  /*fed0*/  BSYNC B1 ;  /* 0x0000000000017941 */ /* 0x000fea0003800000 */
.L_x_6972:
        /* <DEDUP_REMOVED lines=17> */
[----:B--2---:R-:W-:-:S04]  /*fff0*/  IADD3 R9, P1, R7, R13, RZ ;  /* 0x0000000d07097210 */ /* 0x004fc80007f3e0ff */
        /* <DEDUP_REMOVED lines=9> */
[----:B------:R-:W4:Y:S03]  /*10090*/  LD.E.128 R4, [R4.64] ;  /* 0x0000000604047980 */ /* 0x000f26000c101d00 */
        /* <DEDUP_REMOVED lines=13> */
[C---:B------:R-:W-:Y:S01]  /*10170*/  SHF.L.U32 R8, R9.reuse, 0x10, RZ ;  /* 0x0000001009087819 */ /* 0x040fe200000006ff */
[----:B----4-:R-:W-:Y:S01]  /*10180*/  IMAD.U32 R49, R6, 0x10000, RZ ;  /* 0x0001000006317824 */ /* 0x010fe200078e00ff */
        /* <DEDUP_REMOVED lines=17> */
[----:B------:R-:W-:Y:S01]  /*102a0*/  FMUL.FTZ R45, R45, R8 ;  /* 0x000000082d2d7220 */ /* 0x000fe20000410000 */
[----:B------:R-:W-:Y:S01]  /*102b0*/  LOP3.LUT R4, R4, 0xffff0000, RZ, 0xc0, !PT ;  /* 0xffff000004047812 */ /* 0x000fe200078ec0ff */
[----:B------:R-:W-:Y:S01]  /*102c0*/  @!P0 FADD.FTZ R36, -R36, -RZ ;  /* 0x800000ff24248221 */ /* 0x000fe20000010100 */
[----:B---3--:R-:W-:Y:S01]  /*102d0*/  LOP3.LUT R8, R12, 0xffff0000, RZ, 0xc0, !PT ;  /* 0xffff00000c087812 */ /* 0x008fe200078ec0ff */
[----:B------:R-:W-:Y:S01]  /*102e0*/  FMUL.FTZ R6, R6, R9 ;  /* 0x0000000906067220 */ /* 0x000fe20000410000 */
[C---:B------:R-:W-:Y:S01]  /*102f0*/  SHF.L.U32 R7, R13.reuse, 0x10, RZ ;  /* 0x000000100d077819 */ /* 0x040fe200000006ff */
        /* <DEDUP_REMOVED lines=24> */
.L_x_6981:
[----:B------:R-:W-:Y:S05]  /*10480*/  BSYNC B0 ;  /* 0x0000000000007941 */ /* 0x000fea0003800000 */
.L_x_6980:
[----:B-----5:R4:W-:Y:S04]  /*10490*/  STS.128 [R213+0x1800], R28 ;  /* 0x0018001cd5007388 */ /* 0x0209e80000000c00 */
[----:B-12---:R4:W5:Y:S01]  /*104a0*/  LD.E.128 R24, [R38.64+0x80] ;  /* 0x0000800626187980 */ /* 0x006962000c101d00 */
[----:B------:R-:W-:Y:S01]  /*104b0*/  IADD3 R4, R18, 0x40, RZ ;  /* 0x0000004012047810 */ /* 0x000fe20007ffe0ff */
        /* <DEDUP_REMOVED lines=20> */
[----:B------:R-:W2:Y:S02]  /*10600*/  LD.E.128 R8, [R8.64] ;  /* 0x0000000608087980 */ /* 0x000ea4000c101d00 */
        /* <DEDUP_REMOVED lines=16> */
[----:B------:R-:W-:Y:S01]  /*10710*/  SHF.L.U32 R8, R9, 0x10, RZ ;  /* 0x0000001009087819 */ /* 0x000fe200000006ff */
[----:B------:R-:W-:Y:S01]  /*10720*/  @!P0 FADD.FTZ R27, -R27, -RZ ;  /* 0x800000ff1b1b8221 */ /* 0x000fe20000010100 */
[----:B------:R-:W-:Y:S01]  /*10730*/  LOP3.LUT R37, R9, 0xffff0000, RZ, 0xc0, !PT ;  /* 0xffff000009257812 */ /* 0x000fe200078ec0ff */
[----:B---3--:R-:W-:Y:S01]  /*10740*/  IMAD.U32 R49, R6, 0x10000, RZ ;  /* 0x0001000006317824 */ /* 0x008fe200078e00ff */
        /* <DEDUP_REMOVED lines=45> */
.L_x_6983:
[----:B------:R-:W-:Y:S05]  /*10a20*/  BSYNC B0 ;  /* 0x0000000000007941 */ /* 0x000fea0003800000 */
.L_x_6982:
        /* <DEDUP_REMOVED lines=91> */
.L_x_6985:
[----:B------:R-:W-:Y:S05]  /*10fe0*/  BSYNC B0 ;  /* 0x0000000000007941 */ /* 0x000fea0003800000 */
.L_x_6984:
[----:B-----5:R2:W-:Y:S01]  /*10ff0*/  STS.128 [R213+0x5800], R4 ;  /* 0x00580004d5007388 */ /* 0x0205e20000000c00 */
[----:B------:R-:W-:Y:S05]  /*11000*/  BRA `(.L_x_6949) ;  /* 0x0000028000007947 */ /* 0x000fea0003800000 */
.L_x_6923:
        /* <DEDUP_REMOVED lines=40> */
.L_x_6949:
[----:B------:R-:W-:Y:S05]  /*11290*/  BSYNC B2 ;  /* 0x0000000000027941 */ /* 0x000fea0003800000 */
.L_x_6922:
[----:B------:R-:W-:Y:S01]  /*112a0*/  IADD3 R215, R133, -0x1, RZ ;  /* 0xffffffff85d77810 */ /* 0x000fe20007ffe0ff */
[----:B-12---:R-:W-:-:S02]  /*112b0*/  IMAD.SHL.U32 R4, R66, 0x40, RZ ;  /* 0x0000004042047824 */ /* 0x006fc400078e00ff */
[----:B------:R-:W-:Y:S02]  /*112c0*/  IMAD.SHL.U32 R157, R156, 0x8, RZ ;  /* 0x000000089c9d7824 */ /* 0x000fe400078e00ff */
[----:B------:R-:W-:-:S04]  /*112d0*/  IMAD.SHL.U32 R20, R215, 0x40, RZ ;  /* 0x00000040d7147824 */ /* 0x000fc800078e00ff */
[----:B------:R-:W-:-:S05]  /*112e0*/  IMAD.IADD R5, R59, 0x1, -R20 ;  /* 0x000000013b057824 */ /* 0x000fca00078e0a14 */
[-C--:B------:R-:W-:Y:S02]  /*112f0*/  ISETP.GE.AND P2, PT, R16, R5.reuse, PT ;  /* 0x000000051000720c */ /* 0x080fe40003f46270 */
[-C--:B------:R-:W-:Y:S02]  /*11300*/  ISETP.GE.AND P5, PT, R0, R5.reuse, PT ;  /* 0x000000050000720c */ /* 0x080fe40003fa6270 */
[-C--:B------:R-:W-:Y:S02]  /*11310*/  ISETP.GE.AND P0, PT, R156, R5.reuse, PT ;  /* 0x000000059c00720c */ /* 0x080fe40003f06270 */
[-C--:B------:R-:W-:Y:S02]  /*11320*/  ISETP.GE.AND P4, PT, R2, R5.reuse, PT ;  /* 0x000000050200720c */ /* 0x080fe40003f86270 */
[----:B------:R-:W-:Y:S02]  /*11330*/  ISETP.GE.AND P3, PT, R0, R5, PT ;  /* 0x000000050000720c */ /* 0x000fe40003f66270 */
[----:B------:R-:W-:-:S03]  /*11340*/  SHF.R.S32.HI R0, RZ, 0x1f, R73 ;  /* 0x0000001fff007819 */ /* 0x000fc60000011449 */
[----:B------:R-:W-:Y:S01]  /*11350*/  @!P2 IMAD.MOV.U32 R201, RZ, RZ, R199 ;  /* 0x000000ffffc9a224 */ /* 0x000fe200078e00c7 */
[----:B------:R-:W-:Y:S01]  /*11360*/  LEA.HI R0, R0, R73, RZ, 0x3 ;  /* 0x0000004900007211 */ /* 0x000fe200078f18ff */
[----:B------:R-:W-:Y:S01]  /*11370*/  @!P2 IMAD R3, R137, 0x60, RZ ;  /* 0x000000608903a824 */ /* 0x000fe200078e02ff */
[----:B------:R-:W-:Y:S01]  /*11380*/  @!P5 LEA R6, P1, R71, R200, 0x1 ;  /* 0x000000c84706d211 */ /* 0x000fe200078208ff */
[----:B------:R-:W-:-:S03]  /*11390*/  @!P2 IMAD.WIDE.U32 R8, R136, 0x60, R200 ;  /* 0x000000608808a825 */ /* 0x000fc600078e00c8 */
[-C--:B------:R-:W-:Y:S01]  /*113a0*/  @!P5 LEA.HI.X R7, R71, R199.reuse, R72, 0x1, P1 ;  /* 0x000000c74707d211 */ /* 0x080fe200008f0c48 */
[----:B------:R-:W-:Y:S01]  /*113b0*/  @!P0 IMAD.MOV.U32 R201, RZ, RZ, R199 ;  /* 0x000000ffffc98224 */ /* 0x000fe200078e00c7 */
[----:B------:R-:W-:Y:S01]  /*113c0*/  @!P4 LEA R10, P1, R136, R200, 0x6 ;  /* 0x000000c8880ac211 */ /* 0x000fe200078230ff */
[----:B------:R-:W-:Y:S01]  /*113d0*/  @!P2 IMAD.IADD R9, R3, 0x1, R9 ;  /* 0x000000010309a824 */ /* 0x000fe200078e0209 */
[----:B------:R-:W-:Y:S02]  /*113e0*/  LEA.HI R3, R68, R68, RZ, 0x1 ;  /* 0x0000004444037211 */ /* 0x000fe400078f08ff */
[----:B------:R-:W-:Y:S01]  /*113f0*/  @!PT LDS RZ, [RZ] ;  /* 0x00000000fffff984 */ /* 0x000fe20000000800 */
[----:B------:R-:W-:Y:S01]  /*11400*/  @!PT LDS RZ, [RZ] ;  /* 0x00000000fffff984 */ /* 0x000fe20000000800 */
[----:B------:R-:W-:Y:S01]  /*11410*/  @!PT LDS RZ, [RZ] ;  /* 0x00000000fffff984 */ /* 0x000fe20000000800 */
[----:B------:R1:W-:Y:S01]  /*11420*/  @!P0 LDGSTS.E.BYPASS.LTC128B.128 [R213+0x6000], [R200.64] ;  /* 0x06000000c8d58fae */ /* 0x0003e2000b901d46 */
[----:B------:R-:W-:-:S03]  /*11430*/  @!P4 LEA.HI.X R11, R136, R199, R137, 0x6, P1 ;  /* 0x000000c7880bc211 */ /* 0x000fc600008f3489 */
[----:B------:R1:W-:Y:S04]  /*11440*/  @!P0 LDGSTS.E.BYPASS.LTC128B.128 [R213+0x8000], [R200.64+0x80] ;  /* 0x08000080c8d58fae */ /* 0x0003e8000b901d46 */
[----:B------:R1:W-:Y:S01]  /*11450*/  @!P0 LDGSTS.E.BYPASS.LTC128B.128 [R213+0xa000], [R200.64+0x100] ;  /* 0x0a000100c8d58fae */ /* 0x0003e2000b901d46 */
[----:B------:R-:W-:-:S03]  /*11460*/  ISETP.GE.AND P0, PT, R16, R5, PT ;  /* 0x000000051000720c */ /* 0x000fc60003f06270 */
[----:B------:R2:W-:Y:S04]  /*11470*/  @!P5 LDGSTS.E.BYPASS.LTC128B.128 [R213+0x6800], [R6.64] ;  /* 0x0680000006d5dfae */ /* 0x0005e8000b901d46 */
        /* <DEDUP_REMOVED lines=10> */
[----:B--2---:R-:W-:-:S03]  /*11520*/  LOP3.LUT R7, R3, 0xfffffffe, RZ, 0xc0, !PT ;  /* 0xfffffffe03077812 */ /* 0x004fc600078ec0ff */
[----:B------:R-:W0:Y:S01]  /*11530*/  LDGDEPBAR ;  /* 0x00000000000079af */ /* 0x000e220000000000 */
[----:B------:R-:W-:Y:S02]  /*11540*/  LOP3.LUT R6, R4, 0x1c0, RZ, 0xc0, !PT ;  /* 0x000001c004067812 */ /* 0x000fe400078ec0ff */
[C---:B------:R-:W-:Y:S01]  /*11550*/  @!P3 LEA R4, P1, R69.reuse, R202, 0x1 ;  /* 0x000000ca4504b211 */ /* 0x040fe200078208ff */
[----:B------:R-:W2:Y:S01]  /*11560*/  LD.E R88, [R22.64+0x184] ;  /* 0x0001840616587980 */ /* 0x000ea2000c101900 */
[----:B------:R-:W-:Y:S01]  /*11570*/  IMAD.IADD R68, R68, 0x1, -R7 ;  /* 0x0000000144447824 */ /* 0x000fe200078e0a07 */
[----:B------:R-:W-:Y:S01]  /*11580*/  LOP3.LUT R3, R6, 0x8, R157, 0xf8, !PT ;  /* 0x0000000806037812 */ /* 0x000fe200078ef89d */
[----:B------:R-:W-:Y:S01]  /*11590*/  IMAD.SHL.U32 R56, R0, 0x40, RZ ;  /* 0x0000004000387824 */ /* 0x000fe200078e00ff */
[----:B----4-:R-:W4:Y:S01]  /*115a0*/  LD.E R57, [R22.64+0x188] ;  /* 0x0001880616397980 */ /* 0x010f22000c101900 */
[----:B------:R-:W-:Y:S01]  /*115b0*/  IMAD.SHL.U32 R21, R68, 0x8, RZ ;  /* 0x0000000844157824 */ /* 0x000fe200078e00ff */
[----:B------:R-:W-:Y:S01]  /*115c0*/  SHF.R.U32.HI R6, RZ, 0x3, R6 ;  /* 0x00000003ff067819 */ /* 0x000fe20000011606 */
[----:B------:R-:W-:Y:S01]  /*115d0*/  @!P0 IMAD.MOV.U32 R7, RZ, RZ, R203 ;  /* 0x000000ffff078224 */ /* 0x000fe200078e00cb */
[----:B------:R-:W-:-:S02]  /*115e0*/  @!P3 LEA.HI.X R5, R69, R203, R70, 0x1, P1 ;  /* 0x000000cb4505b211 */ /* 0x000fc400008f0c46 */
[----:B------:R-:W-:Y:S01]  /*115f0*/  LOP3.LUT R3, R3, R6, RZ, 0x3c, !PT ;  /* 0x0000000603037212 */ /* 0x000fe200078e3cff */
[----:B------:R-:W-:Y:S01]  /*11600*/  @!P0 IMAD.MOV.U32 R6, RZ, RZ, R202 ;  /* 0x000000ffff068224 */ /* 0x000fe200078e00ca */
[----:B---3--:R-:W-:Y:S01]  /*11610*/  LOP3.LUT R8, R0, 0xfffffff8, RZ, 0xc0, !PT ;  /* 0xfffffff800087812 */ /* 0x008fe200078ec0ff */
[----:B------:R-:W-:-:S04]  /*11620*/  DEPBAR.LE SB0, 0x0 ;  /* 0x000080000000791a */ /* 0x000fc80000000000 */
[----:B------:R-:W-:Y:S01]  /*11630*/  BAR.SYNC.DEFER_BLOCKING 0x0 ;  /* 0x0000000000007b1d */ /* 0x000fe20000010000 */
[----:B------:R-:W-:Y:S01]  /*11640*/  IMAD.IADD R8, R73, 0x1, -R8 ;  /* 0x0000000149087824 */ /* 0x000fe200078e0a08 */
[----:B------:R-:W-:Y:S01]  /*11650*/  LOP3.LUT R56, R56, 0xfffffe00, RZ, 0xc0, !PT ;  /* 0xfffffe0038387812 */ /* 0x000fe200078ec0ff */
[----:B------:R-:W-:-:S03]  /*11660*/  @!P0 IMAD.WIDE.U32 R6, R138, 0x60, R6 ;  /* 0x000000608a068825 */ /* 0x000fc600078e0006 */
[C---:B------:R-:W-:Y:S01]  /*11670*/  R2P PR, R8.reuse, 0x6 ;  /* 0x0000000608007804 */ /* 0x040fe20000000000 */
[----:B------:R-:W-:Y:S02]  /*11680*/  IMAD.SHL.U32 R2, R8, 0x40, RZ ;  /* 0x0000004008027824 */ /* 0x000fe400078e00ff */
[----:B------:R-:W-:Y:S02]  /*11690*/  @!P0 IMAD R8, R139, 0x60, RZ ;  /* 0x000000608b088824 */ /* 0x000fe400078e02ff */
[----:B------:R-:W-:Y:S01]  /*116a0*/  IMAD R192, R68, 0x200, R3 ;  /* 0x0000020044c07824 */ /* 0x000fe200078e0203 */
[----:B------:R-:W-:-:S04]  /*116b0*/  LOP3.LUT R2, R2, 0x1c0, RZ, 0xc0, !PT ;  /* 0x000001c002027812 */ /* 0x000fc800078ec0ff */
[----:B------:R-:W-:Y:S02]  /*116c0*/  LOP3.LUT R21, R2, 0x8, R21, 0xf8, !PT ;  /* 0x0000000802157812 */ /* 0x000fe400078ef815 */
[----:B------:R-:W-:Y:S01]  /*116d0*/  SHF.R.U32.HI R2, RZ, 0x3, R2 ;  /* 0x00000003ff027819 */ /* 0x000fe20000011602 */
[----:B------:R-:W-:Y:S04]  /*116e0*/  @P4 STS.128 [R213+0xc000], RZ ;  /* 0x00c000ffd5004388 */ /* 0x000fe80000000c00 */
[----:B------:R-:W-:Y:S04]  /*116f0*/  @P4 STS.128 [R213+0xe000], RZ ;  /* 0x00e000ffd5004388 */ /* 0x000fe80000000c00 */
[----:B------:R-:W-:Y:S04]  /*11700*/  @P4 STS.128 [R213+0x10000], RZ ;  /* 0x010000ffd5004388 */ /* 0x000fe80000000c00 */
[----:B------:R-:W-:Y:S01]  /*11710*/  @!PT LDS RZ, [RZ] ;  /* 0x00000000fffff984 */ /* 0x000fe20000000800 */
[----:B------:R-:W-:Y:S01]  /*11720*/  @!PT LDS RZ, [RZ] ;  /* 0x00000000fffff984 */ /* 0x000fe20000000800 */
[----:B------:R-:W-:Y:S01]  /*11730*/  @!PT LDS RZ, [RZ] ;  /* 0x00000000fffff984 */ /* 0x000fe20000000800 */
[----:B------:R3:W-:Y:S04]  /*11740*/  @!P4 LDGSTS.E.BYPASS.LTC128B.128 [R213+0xc000], [R202.64] ;  /* 0x0c000000cad5cfae */ /* 0x0007e8000b901d46 */
[----:B------:R3:W-:Y:S01]  /*11750*/  @!P4 LDGSTS.E.BYPASS.LTC128B.128 [R213+0xe000], [R202.64+0x80] ;  /* 0x0e000080cad5cfae */ /* 0x0007e2000b901d46 */
[----:B------:R-:W-:-:S03]  /*11760*/  LOP3.LUT R21, R21, R2, RZ, 0x3c, !PT ;  /* 0x0000000215157212 */ /* 0x000fc600078e3cff */
[----:B------:R3:W-:Y:S01]  /*11770*/  @!P4 LDGSTS.E.BYPASS.LTC128B.128 [R213+0x10000], [R202.64+0x100] ;  /* 0x10000100cad5cfae */ /* 0x0007e2000b901d46 */
[----:B-----5:R-:W-:Y:S01]  /*11780*/  @!P5 LEA R10, P4, R138, R202, 0x6 ;  /* 0x000000ca8a0ad211 */ /* 0x020fe200078830ff */
[----:B------:R-:W-:Y:S02]  /*11790*/  IMAD R0, R64, 0x400, R56 ;  /* 0x0000040040007824 */ /* 0x000fe400078e0238 */
[----:B------:R-:W-:Y:S01]  /*117a0*/  @P3 STS.128 [R213+0xc800], RZ ;  /* 0x00c800ffd5003388 */ /* 0x000fe20000000c00 */
[----:B------:R-:W-:-:S03]  /*117b0*/  @!P5 LEA.HI.X R11, R138, R203, R139, 0x6, P4 ;  /* 0x000000cb8a0bd211 */ /* 0x000fc600020f348b */
[----:B------:R-:W-:Y:S01]  /*117c0*/  @P3 STS.128 [R213+0xe800], RZ ;  /* 0x00e800ffd5003388 */ /* 0x000fe20000000c00 */
[----:B------:R-:W-:-:S03]  /*117d0*/  @!P0 IMAD.IADD R9, R8, 0x1, R7 ;  /* 0x0000000108098824 */ /* 0x000fc600078e0207 */
[----:B------:R-:W-:Y:S01]  /*117e0*/  @P3 STS.128 [R213+0x10800], RZ ;  /* 0x010800ffd5003388 */ /* 0x000fe20000000c00 */
[----:B------:R-:W-:-:S03]  /*117f0*/  IMAD.IADD R193, R21, 0x1, R0 ;  /* 0x0000000115c17824 */ /* 0x000fc600078e0200 */
[----:B------:R-:W-:Y:S01]  /*11800*/  @!PT LDS RZ, [RZ] ;  /* 0x00000000fffff984 */ /* 0x000fe20000000800 */
[----:B------:R-:W-:Y:S01]  /*11810*/  @!PT LDS RZ, [RZ] ;  /* 0x00000000fffff984 */ /* 0x000fe20000000800 */
[----:B------:R-:W-:Y:S01]  /*11820*/  @!PT LDS RZ, [RZ] ;  /* 0x00000000fffff984 */ /* 0x000fe20000000800 */
[----:B------:R5:W-:Y:S01]  /*11830*/  @!P3 LDGSTS.E.BYPASS.LTC128B.128 [R213+0xc800], [R4.64] ;  /* 0x0c80000004d5bfae */ /* 0x000be2000b901d46 */
[----:B------:R-:W-:-:S03]  /*11840*/  @!P0 IMAD.MOV.U32 R8, RZ, RZ, R6 ;  /* 0x000000ffff088224 */ /* 0x000fc600078e0006 */
[----:B------:R5:W-:Y:S04]  /*11850*/  @!P3 LDGSTS.E.BYPASS.LTC128B.128 [R213+0xe800], [R4.64+0x80] ;  /* 0x0e80008004d5bfae */ /* 0x000be8000b901d46 */
[----:B------:R5:W-:Y:S01]  /*11860*/  @!P3 LDGSTS.E.BYPASS.LTC128B.128 [R213+0x10800], [R4.64+0x100] ;  /* 0x1080010004d5bfae */ /* 0x000be2000b901d46 */
[----:B------:R-:W-:-:S03]  /*11870*/  IMAD.SHL.U32 R192, R192, 0x2, RZ ;  /* 0x00000002c0c07824 */ /* 0x000fc600078e00ff */
[----:B------:R-:W-:Y:S01]  /*11880*/  @P5 STS.128 [R213+0xd000], RZ ;  /* 0x00d000ffd5005388 */ /* 0x000fe20000000c00 */
[----:B------:R-:W-:-:S03]  /*11890*/  IMAD.SHL.U32 R193, R193, 0x2, RZ ;  /* 0x00000002c1c17824 */ /* 0x000fc600078e00ff */
        /* <DEDUP_REMOVED lines=14> */
[----:B------:R1:W-:Y:S01]  /*11980*/  @!P0 LDGSTS.E.BYPASS.LTC128B.128 [R213+0xd800], [R8.64] ;  /* 0x0d80000008d58fae */ /* 0x0003e2000b901d46 */
[----:B------:R-:W-:-:S03]  /*11990*/  IMAD.MOV.U32 R2, RZ, RZ, 0x10 ;  /* 0x00000010ff027424 */ /* 0x000fc600078e00ff */
[----:B------:R1:W-:Y:S01]  /*119a0*/  @!P0 LDGSTS.E.BYPASS.LTC128B.128 [R213+0xf800], [R8.64+0x80] ;  /* 0x0f80008008d58fae */ /* 0x0003e2000b901d46 */
[----:B------:R-:W-:-:S03]  /*119b0*/  IMAD.MOV.U32 R0, RZ, RZ, 0x20 ;  /* 0x00000020ff007424 */ /* 0x000fc600078e00ff */
[----:B------:R1:W-:Y:S04]  /*119c0*/  @!P0 LDGSTS.E.BYPASS.LTC128B.128 [R213+0x11800], [R8.64+0x100] ;  /* 0x1180010008d58fae */ /* 0x0003e8000b901d46 */
[----:B------:R-:W-:Y:S04]  /*119d0*/  LDSM.16.M88.4 R76, [R193] ;  /* 0x00000000c14c783b */ /* 0x000fe80000000200 */
[----:B------:R-:W1:Y:S01]  /*119e0*/  LDSM.16.M88.4 R32, [R192+0x6800] ;  /* 0x00680000c020783b */ /* 0x000e620000000200 */
[----:B------:R-:W-:Y:S02]  /*119f0*/  SEL R2, R2, 0xfffffff0, !P1 ;  /* 0xfffffff002027807 */ /* 0x000fe40004800000 */
[----:B------:R-:W-:Y:S01]  /*11a00*/  SEL R0, R0, 0xffffffe0, !P2 ;  /* 0xffffffe000007807 */ /* 0x000fe20005000000 */
[----:B-----5:R-:W5:Y:S01]  /*11a10*/  LDSM.16.M88.4 R4, [R192+0x7000] ;  /* 0x00700000c004783b */ /* 0x020f620000000200 */
[----:B------:R-:W-:-:S03]  /*11a20*/  R2P PR, R66, 0x6 ;  /* 0x0000000642007804 */ /* 0x000fc60000000000 */
[----:B------:R-:W3:Y:S01]  /*11a30*/  LDSM.16.M88.4 R40, [R192+0x6000] ;  /* 0x00600000c028783b */ /* 0x000ee20000000200 */
[----:B------:R-:W-:-:S03]  /*11a40*/  IADD3 R3, R192, 0x6000, RZ ;  /* 0x00006000c0037810 */ /* 0x000fc60007ffe0ff */
[----:B------:R-:W3:Y:S01]  /*11a50*/  LDSM.16.M88.4 R16, [R192+0x7800] ;  /* 0x00780000c010783b */ /* 0x000ee20000000200 */
[----:B------:R-:W-:Y:S01]  /*11a60*/  IADD3 R190, R192, 0x6020, RZ ;  /* 0x00006020c0be7810 */ /* 0x000fe20007ffe0ff */
[----:B------:R-:W-:Y:S02]  /*11a70*/  IMAD R191, R2, 0x2, R193 ;  /* 0x0000000202bf7824 */ /* 0x000fe400078e02c1 */
[----:B------:R-:W-:Y:S01]  /*11a80*/  IMAD.SHL.U32 R134, R58, 0x2, RZ ;  /* 0x000000023a867824 */ /* 0x000fe200078e00ff */
[----:B------:R-:W0:Y:S01]  /*11a90*/  LDGDEPBAR ;  /* 0x00000000000079af */ /* 0x000e220000000000 */
[----:B------:R-:W-:-:S03]  /*11aa0*/  @P1 IADD3 R190, R3, -0x20, RZ ;  /* 0xffffffe003be1810 */ /* 0x000fc60007ffe0ff */
[----:B------:R-:W-:Y:S04]  /*11ab0*/  LDSM.16.M88.4 R48, [R191] ;  /* 0x00000000bf30783b */ /* 0x000fe80000000200 */
[----:B------:R-:W3:Y:S04]  /*11ac0*/  LDSM.16.M88.4 R24, [R190+0x800] ;  /* 0x00080000be18783b */ /* 0x000ee80000000200 */
[----:B------:R-:W3:Y:S04]  /*11ad0*/  LDSM.16.M88.4 R12, [R190+0x1000] ;  /* 0x00100000be0c783b */ /* 0x000ee80000000200 */
[----:B------:R-:W3:Y:S01]  /*11ae0*/  LDSM.16.M88.4 R60, [R190] ;  /* 0x00000000be3c783b */ /* 0x000ee20000000200 */
[----:B------:R-:W-:-:S03]  /*11af0*/  IMAD.MOV.U32 R3, RZ, RZ, 0x40 ;  /* 0x00000040ff037424 */ /* 0x000fc600078e00ff */
[----:B------:R-:W2:Y:S01]  /*11b00*/  LDSM.16.M88.4 R52, [R190+0x1800] ;  /* 0x00180000be34783b */ /* 0x000ea20000000200 */
[C---:B-1----:R-:W-:Y:S08]  /*11b10*/  HMMA.16816.F32.BF16 R36, R76.reuse, R32, RZ ;  /* 0x000000204c24723c */ /* 0x042ff000000418ff */
[----:B------:R-:W-:Y:S01]  /*11b20*/  HMMA.16816.F32.BF16 R32, R76, R34, RZ ;  /* 0x000000224c20723c */ /* 0x000fe200000418ff */
[----:B------:R-:W-:-:S07]  /*11b30*/  SEL R3, R3, 0xffffffc0, !P2 ;  /* 0xffffffc003037807 */ /* 0x000fce0005000000 */
[----:B-----5:R-:W-:Y:S01]  /*11b40*/  HMMA.16816.F32.BF16 R8, R76, R4, RZ ;  /* 0x000000044c08723c */ /* 0x020fe200000418ff */
[----:B------:R-:W-:-:S07]  /*11b50*/  IMAD R189, R0, 0x2, R193 ;  /* 0x0000000200bd7824 */ /* 0x000fce00078e02c1 */
[----:B------:R-:W-:Y:S01]  /*11b60*/  HMMA.16816.F32.BF16 R4, R76, R6, RZ ;  /* 0x000000064c04723c */ /* 0x000fe200000418ff */
[----:B------:R-:W-:-:S05]  /*11b70*/  IMAD.IADD R187, R192, 0x1, R3 ;  /* 0x00000001c0bb7824 */ /* 0x000fca00078e0203 */
[----:B------:R-:W-:Y:S02]  /*11b80*/  LDSM.16.M88.4 R28, [R187+0x6000] ;  /* 0x00600000bb1c783b */ /* 0x000fe40000000200 */
[C---:B---3--:R-:W-:Y:S02]  /*11b90*/  HMMA.16816.F32.BF16 R44, R76.reuse, R40, RZ ;  /* 0x000000284c2c723c */ /* 0x048fe400000418ff */
[----:B------:R-:W-:Y:S06]  /*11ba0*/  LDSM.16.M88.4 R84, [R187+0x7800] ;  /* 0x00780000bb54783b */ /* 0x000fec0000000200 */
[C---:B------:R-:W-:Y:S08]  /*11bb0*/  HMMA.16816.F32.BF16 R40, R76.reuse, R42, RZ ;  /* 0x0000002a4c28723c */ /* 0x040ff000000418ff */
[C---:B------:R-:W-:Y:S08]  /*11bc0*/  HMMA.16816.F32.BF16 R80, R76.reuse, R16, RZ ;  /* 0x000000104c50723c */ /* 0x040ff000000418ff */
[----:B------:R-:W-:Y:S01]  /*11bd0*/  HMMA.16816.F32.BF16 R76, R76, R18, RZ ;  /* 0x000000124c4c723c */ /* 0x000fe200000418ff */
[----:B------:R-:W1:Y:S07]  /*11be0*/  LDSM.16.M88.4 R16, [R189] ;  /* 0x00000000bd10783b */ /* 0x000e6e0000000200 */
[C---:B------:R-:W-:Y:S08]  /*11bf0*/  HMMA.16816.F32.BF16 R36, R48.reuse, R24, R36 ;  /* 0x000000183024723c */ /* 0x040ff00000041824 */
[----:B------:R-:W-:Y:S01]  /*11c00*/  HMMA.16816.F32.BF16 R32, R48, R26, R32 ;  /* 0x0000001a3020723c */ /* 0x000fe20000041820 */
[----:B------:R-:W3:Y:S01]  /*11c10*/  LDSM.16.M88.4 R24, [R187+0x6800] ;  /* 0x00680000bb18783b */ /* 0x000ee20000000200 */
[----:B------:R-:W-:-:S02]  /*11c20*/  IMAD R188, R0, 0x2, R191 ;  /* 0x0000000200bc7824 */ /* 0x000fc400078e02bf */
[----:B------:R-:W-:-:S03]  /*11c30*/  IMAD.IADD R183, R3, 0x1, R190 ;  /* 0x0000000103b77824 */ /* 0x000fc600078e02be */
[----:B------:R-:W-:Y:S01]  /*11c40*/  LDSM.16.M88.4 R72, [R188] ;  /* 0x00000000bc48783b */ /* 0x000fe20000000200 */
[C---:B------:R-:W-:Y:S03]  /*11c50*/  HMMA.16816.F32.BF16 R8, R48.reuse, R12, R8 ;  /* 0x0000000c3008723c */ /* 0x040fe60000041808 */
[----:B------:R-:W-:Y:S05]  /*11c60*/  LDSM.16.M88.4 R68, [R183] ;  /* 0x00000000b744783b */ /* 0x000fea0000000200 */
        /* <DEDUP_REMOVED lines=8> */
[----:B------:R-:W2:Y:S03]  /*11cf0*/  LDSM.16.M88.4 R48, [R183+0x1800] ;  /* 0x00180000b730783b */ /* 0x000ea60000000200 */
[C---:B-1----:R-:W-:Y:S08]  /*11d00*/  HMMA.16816.F32.BF16 R44, R16.reuse, R28, R44 ;  /* 0x0000001c102c723c */ /* 0x042ff0000004182c */
[C---:B------:R-:W-:Y:S01]  /*11d10*/  HMMA.16816.F32.BF16 R40, R16.reuse, R30, R40 ;  /* 0x0000001e1028723c */ /* 0x040fe20000041828 */
        /* <DEDUP_REMOVED lines=9> */
[----:B------:R-:W5:Y:S07]  /*11db0*/  LDSM.16.M88.4 R16, [R192+0x9000] ;  /* 0x00900000c010783b */ /* 0x000f6e0000000200 */
[C---:B------:R-:W-:Y:S08]  /*11dc0*/  HMMA.16816.F32.BF16 R44, R72.reuse, R68, R44 ;  /* 0x00000044482c723c */ /* 0x040ff0000004182c */
[C---:B------:R-:W-:Y:S01]  /*11dd0*/  HMMA.16816.F32.BF16 R40, R72.reuse, R70, R40 ;  /* 0x000000464828723c */ /* 0x040fe20000041828 */
[----:B------:R-:W-:Y:S07]  /*11de0*/  LDSM.16.M88.4 R68, [R190+0x3000] ;  /* 0x00300000be44783b */ /* 0x000fee0000000200 */
[C---:B----4-:R-:W-:Y:S08]  /*11df0*/  HMMA.16816.F32.BF16 R36, R72.reuse, R60, R36 ;  /* 0x0000003c4824723c */ /* 0x050ff00000041824 */
[C---:B------:R-:W-:Y:S01]  /*11e00*/  HMMA.16816.F32.BF16 R32, R72.reuse, R62, R32 ;  /* 0x0000003e4820723c */ /* 0x040fe20000041820 */
[----:B------:R-:W4:Y:S07]  /*11e10*/  LDSM.16.M88.4 R60, [R192+0x9800] ;  /* 0x00980000c03c783b */ /* 0x000f2e0000000200 */
        /* <DEDUP_REMOVED lines=8> */
[C---:B------:R-:W-:Y:S01]  /*11ea0*/  HMMA.16816.F32.BF16 R40, R28.reuse, R26, R40 ;  /* 0x0000001a1c28723c */ /* 0x040fe20000041828 */
[----:B------:R-:W1:Y:S07]  /*11eb0*/  LDSM.16.M88.4 R24, [R190+0x2800] ;  /* 0x00280000be18783b */ /* 0x000e6e0000000200 */
[C---:B---3--:R-:W-:Y:S08]  /*11ec0*/  HMMA.16816.F32.BF16 R36, R28.reuse, R12, R36 ;  /* 0x0000000c1c24723c */ /* 0x048ff00000041824 */
[C---:B------:R-:W-:Y:S01]  /*11ed0*/  HMMA.16816.F32.BF16 R32, R28.reuse, R14, R32 ;  /* 0x0000000e1c20723c */ /* 0x040fe20000041820 */
[----:B------:R-:W-:Y:S07]  /*11ee0*/  LDSM.16.M88.4 R12, [R187+0x8000] ;  /* 0x00800000bb0c783b */ /* 0x000fee0000000200 */
[C---:B-----5:R-:W-:Y:S08]  /*11ef0*/  HMMA.16816.F32.BF16 R8, R28.reuse, R16, R8 ;  /* 0x000000101c08723c */ /* 0x060ff00000041808 */
[C---:B------:R-:W-:Y:S01]  /*11f00*/  HMMA.16816.F32.BF16 R4, R28.reuse, R18, R4 ;  /* 0x000000121c04723c */ /* 0x040fe20000041804 */
[----:B------:R-:W3:Y:S07]  /*11f10*/  LDSM.16.M88.4 R16, [R189+0x2000] ;  /* 0x00200000bd10783b */ /* 0x000eee0000000200 */
[C---:B----4-:R-:W-:Y:S08]  /*11f20*/  HMMA.16816.F32.BF16 R80, R28.reuse, R60, R80 ;  /* 0x0000003c1c50723c */ /* 0x050ff00000041850 */
[----:B------:R-:W-:Y:S01]  /*11f30*/  HMMA.16816.F32.BF16 R76, R28, R62, R76 ;  /* 0x0000003e1c4c723c */ /* 0x000fe2000004184c */
[----:B------:R-:W4:Y:S04]  /*11f40*/  LDSM.16.M88.4 R28, [R187+0x8800] ;  /* 0x00880000bb1c783b */ /* 0x000f280000000200 */
[----:B------:R-:W-:Y:S03]  /*11f50*/  LDSM.16.M88.4 R60, [R187+0x9800] ;  /* 0x00980000bb3c783b */ /* 0x000fe60000000200 */
[C---:B--2---:R-:W-:Y:S08]  /*11f60*/  HMMA.16816.F32.BF16 R44, R52.reuse, R48, R44 ;  /* 0x00000030342c723c */ /* 0x044ff0000004182c */
[C---:B------:R-:W-:Y:S01]  /*11f70*/  HMMA.16816.F32.BF16 R40, R52.reuse, R50, R40 ;  /* 0x000000323428723c */ /* 0x040fe20000041828 */
[----:B------:R-:W2:Y:S07]  /*11f80*/  LDSM.16.M88.4 R48, [R187+0x9000] ;  /* 0x00900000bb30783b */ /* 0x000eae0000000200 */
[C---:B-1----:R-:W-:Y:S08]  /*11f90*/  HMMA.16816.F32.BF16 R36, R52.reuse, R24, R36 ;  /* 0x000000183424723c */ /* 0x042ff00000041824 */
[C---:B------:R-:W-:Y:S01]  /*11fa0*/  HMMA.16816.F32.BF16 R32, R52.reuse, R26, R32 ;  /* 0x0000001a3420723c */ /* 0x040fe20000041820 */
[----:B------:R-:W-:Y:S07]  /*11fb0*/  LDSM.16.M88.4 R24, [R188+0x2000] ;  /* 0x00200000bc18783b */ /* 0x000fee0000000200 */
[C---:B------:R-:W-:Y:S08]  /*11fc0*/  HMMA.16816.F32.BF16 R8, R52.reuse, R68, R8 ;  /* 0x000000443408723c */ /* 0x040ff00000041808 */
        /* <DEDUP_REMOVED lines=8> */
[----:B------:R-:W3:Y:S07]  /*12050*/  LDSM.16.M88.4 R12, [R183+0x2800] ;  /* 0x00280000b70c783b */ /* 0x000eee0000000200 */
[C---:B----4-:R-:W-:Y:S08]  /*12060*/  HMMA.16816.F32.BF16 R36, R16.reuse, R28, R36 ;  /* 0x0000001c1024723c */ /* 0x050ff00000041824 */
        /* <DEDUP_REMOVED lines=11> */
[----:B------:R-:W1:Y:S07]  /*12120*/  LDSM.16.M88.4 R4, [R192+0xb000] ;  /* 0x00b00000c004783b */ /* 0x000e6e0000000200 */
[C---:B---3--:R-:W-:Y:S08]  /*12130*/  HMMA.16816.F32.BF16 R36, R24.reuse, R12, R36 ;  /* 0x0000000c1824723c */ /* 0x048ff00000041824 */
[C---:B------:R-:W-:Y:S01]  /*12140*/  HMMA.16816.F32.BF16 R32, R24.reuse, R14, R32 ;  /* 0x0000000e1820723c */ /* 0x040fe20000041820 */
[----:B------:R-:W-:Y:S07]  /*12150*/  LDSM.16.M88.4 R12, [R190+0x4000] ;  /* 0x00400000be0c783b */ /* 0x000fee0000000200 */
[C---:B----4-:R-:W-:Y:S08]  /*12160*/  HMMA.16816.F32.BF16 R8, R24.reuse, R28, R8 ;  /* 0x0000001c1808723c */ /* 0x050ff00000041808 */
[C---:B------:R-:W-:Y:S01]  /*12170*/  HMMA.16816.F32.BF16 R68, R24.reuse, R30, R68 ;  /* 0x0000001e1844723c */ /* 0x040fe20000041844 */
[----:B------:R-:W3:Y:S07]  /*12180*/  LDSM.16.M88.4 R28, [R191+0x4000] ;  /* 0x00400000bf1c783b */ /* 0x000eee0000000200 */
[C---:B--2---:R-:W-:Y:S08]  /*12190*/  HMMA.16816.F32.BF16 R80, R24.reuse, R48, R80 ;  /* 0x000000301850723c */ /* 0x044ff00000041850 */
[----:B------:R-:W-:Y:S01]  /*121a0*/  HMMA.16816.F32.BF16 R76, R24, R50, R76 ;  /* 0x00000032184c723c */ /* 0x000fe2000004184c */
[----:B------:R-:W2:Y:S04]  /*121b0*/  LDSM.16.M88.4 R24, [R190+0x5000] ;  /* 0x00500000be18783b */ /* 0x000ea80000000200 */
[----:B------:R-:W-:Y:S03]  /*121c0*/  LDSM.16.M88.4 R48, [R190+0x4800] ;  /* 0x00480000be30783b */ /* 0x000fe60000000200 */
[C---:B-----5:R-:W-:Y:S08]  /*121d0*/  HMMA.16816.F32.BF16 R44, R52.reuse, R16, R44 ;  /* 0x00000010342c723c */ /* 0x060ff0000004182c */
[C---:B------:R-:W-:Y:S01]  /*121e0*/  HMMA.16816.F32.BF16 R40, R52.reuse, R18, R40 ;  /* 0x000000123428723c */ /* 0x040fe20000041828 */
[----:B------:R-:W-:Y:S07]  /*121f0*/  LDSM.16.M88.4 R16, [R189+0x4000] ;  /* 0x00400000bd10783b */ /* 0x000fee0000000200 */
[C---:B------:R-:W-:Y:S08]  /*12200*/  HMMA.16816.F32.BF16 R36, R52.reuse, R60, R36 ;  /* 0x0000003c3424723c */ /* 0x040ff00000041824 */
[C---:B------:R-:W-:Y:S01]  /*12210*/  HMMA.16816.F32.BF16 R32, R52.reuse, R62, R32 ;  /* 0x0000003e3420723c */ /* 0x040fe20000041820 */
[----:B------:R-:W4:Y:S07]  /*12220*/  LDSM.16.M88.4 R60, [R187+0xa000] ;  /* 0x00a00000bb3c783b */ /* 0x000f2e0000000200 */
[C---:B-1----:R-:W-:Y:S08]  /*12230*/  HMMA.16816.F32.BF16 R8, R52.reuse, R4, R8 ;  /* 0x000000043408723c */ /* 0x042ff00000041808 */
[----:B------:R-:W-:Y:S01]  /*12240*/  HMMA.16816.F32.BF16 R68, R52, R6, R68 ;  /* 0x000000063444723c */ /* 0x000fe20000041844 */
[----:B------:R-:W1:Y:S07]  /*12250*/  LDSM.16.M88.4 R4, [R190+0x5800] ;  /* 0x00580000be04783b */ /* 0x000e6e0000000200 */
[C---:B---3--:R-:W-:Y:S08]  /*12260*/  HMMA.16816.F32.BF16 R44, R28.reuse, R12, R44 ;  /* 0x0000000c1c2c723c */ /* 0x048ff0000004182c */
[C---:B------:R-:W-:Y:S01]  /*12270*/  HMMA.16816.F32.BF16 R40, R28.reuse, R14, R40 ;  /* 0x0000000e1c28723c */ /* 0x040fe20000041828 */
[----:B------:R-:W-:Y:S07]  /*12280*/  LDSM.16.M88.4 R12, [R183+0x4000] ;  /* 0x00400000b70c783b */ /* 0x000fee0000000200 */
[----:B--2---:R-:W-:Y:S01]  /*12290*/  HMMA.16816.F32.BF16 R84, R28, R24, R8 ;  /* 0x000000181c54723c */ /* 0x004fe20000041808 */
[----:B------:R-:W2:Y:S07]  /*122a0*/  LDSM.16.M88.4 R8, [R188+0x4000] ;  /* 0x00400000bc08783b */ /* 0x000eae0000000200 */
[C---:B------:R-:W-:Y:S08]  /*122b0*/  HMMA.16816.F32.BF16 R80, R52.reuse, R72, R80 ;  /* 0x000000483450723c */ /* 0x040ff00000041850 */
[----:B------:R-:W-:Y:S01]  /*122c0*/  HMMA.16816.F32.BF16 R76, R52, R74, R76 ;  /* 0x0000004a344c723c */ /* 0x000fe2000004184c */
[----:B------:R-:W3:Y:S04]  /*122d0*/  LDSM.16.M88.4 R52, [R187+0xa800] ;  /* 0x00a80000bb34783b */ /* 0x000ee80000000200 */
[----:B------:R-:W5:Y:S03]  /*122e0*/  LDSM.16.M88.4 R72, [R187+0xb000] ;  /* 0x00b00000bb48783b */ /* 0x000f660000000200 */
[C---:B----4-:R-:W-:Y:S08]  /*122f0*/  HMMA.16816.F32.BF16 R44, R16.reuse, R60, R44 ;  /* 0x0000003c102c723c */ /* 0x050ff0000004182c */
[----:B------:R-:W-:Y:S08]  /*12300*/  HMMA.16816.F32.BF16 R40, R16, R62, R40 ;  /* 0x0000003e1028723c */ /* 0x000ff00000041828 */
[C---:B------:R-:W-:Y:S08]  /*12310*/  HMMA.16816.F32.BF16 R36, R28.reuse, R48, R36 ;  /* 0x000000301c24723c */ /* 0x040ff00000041824 */
[C---:B------:R-:W-:Y:S01]  /*12320*/  HMMA.16816.F32.BF16 R32, R28.reuse, R50, R32 ;  /* 0x000000321c20723c */ /* 0x040fe20000041820 */
[----:B------:R-:W-:Y:S07]  /*12330*/  LDSM.16.M88.4 R48, [R187+0xb800] ;  /* 0x00b80000bb30783b */ /* 0x000fee0000000200 */
[C---:B------:R-:W-:Y:S01]  /*12340*/  HMMA.16816.F32.BF16 R68, R28.reuse, R26, R68 ;  /* 0x0000001a1c44723c */ /* 0x040fe20000041844 */
[----:B------:R-:W4:Y:S07]  /*12350*/  LDSM.16.M88.4 R24, [R183+0x4800] ;  /* 0x00480000b718783b */ /* 0x000f2e0000000200 */
[----:B-1----:R-:W-:Y:S07]  /*12360*/  HMMA.16816.F32.BF16 R80, R28, R4, R80 ;  /* 0x000000041c50723c */ /* 0x002fee0000041850 */
[----:B------:R-:W-:-:S04]  /*12370*/  SHF.R.S32.HI R4, RZ, 0x1f, R65 ;  /* 0x0000001fff047819 */ /* 0x000fc80000011441 */
[----:B------:R-:W-:Y:S01]  /*12380*/  LEA.HI R3, R4, R65, RZ, 0x2 ;  /* 0x0000004104037211 */ /* 0x000fe200078f10ff */
[----:B--2---:R-:W-:Y:S03]  /*12390*/  HMMA.16816.F32.BF16 R44, R8, R12, R44 ;  /* 0x0000000c082c723c */ /* 0x004fe6000004182c */
[----:B------:R-:W-:-:S05]  /*123a0*/  SHF.R.S32.HI R3, RZ, 0x2, R3 ;  /* 0x00000002ff037819 */ /* 0x000fca0000011403 */
[----:B------:R-:W-:Y:S01]  /*123b0*/  HMMA.16816.F32.BF16 R40, R8, R14, R40 ;  /* 0x0000000e0828723c */ /* 0x000fe20000041828 */
[----:B------:R-:W1:Y:S01]  /*123c0*/  LDSM.16.M88.4 R12, [R183+0x5000] ;  /* 0x00500000b70c783b */ /* 0x000e620000000200 */
[----:B------:R-:W-:-:S06]  /*123d0*/  IMAD R64, R64, 0x10, R3 ;  /* 0x0000001040407824 */ /* 0x000fcc00078e0203 */
[----:B---3--:R-:W-:Y:S01]  /*123e0*/  HMMA.16816.F32.BF16 R36, R16, R52, R36 ;  /* 0x000000341024723c */ /* 0x008fe20000041824 */
[----:B------:R-:W-:-:S07]  /*123f0*/  IMAD.IADD R67, R67, 0x1, R64 ;  /* 0x0000000143437824 */ /* 0x000fce00078e0240 */
[----:B------:R-:W-:Y:S01]  /*12400*/  HMMA.16816.F32.BF16 R76, R28, R6, R76 ;  /* 0x000000061c4c723c */ /* 0x000fe2000004184c */
[----:B------:R-:W-:Y:S02]  /*12410*/  IADD3 R4, R59, 0x1, -R206 ;  /* 0x000000013b047810 */ /* 0x000fe40007ffe8ce */
[----:B------:R-:W-:-:S05]  /*12420*/  LOP3.LUT R134, R134, 0x6, RZ, 0xc0, !PT ;  /* 0x0000000686867812 */ /* 0x000fca00078ec0ff */
[C---:B------:R-:W-:Y:S01]  /*12430*/  HMMA.16816.F32.BF16 R32, R16.reuse, R54, R32 ;  /* 0x000000361020723c */ /* 0x040fe20000041820 */
[----:B------:R-:W-:Y:S02]  /*12440*/  IADD3 R88, -R88, R59, -R206 ;  /* 0x0000003b58587210 */ /* 0x000fe40007ffe9ce */
[----:B------:R-:W-:Y:S01]  /*12450*/  IADD3 R208, R67, 0x8, RZ ;  /* 0x0000000843d07810 */ /* 0x000fe20007ffe0ff */
[----:B------:R-:W-:Y:S02]  /*12460*/  IMAD.IADD R57, R57, 0x1, R4 ;  /* 0x0000000139397824 */ /* 0x000fe400078e0204 */
[----:B------:R-:W-:Y:S02]  /*12470*/  IMAD.IADD R3, R20, 0x1, R134 ;  /* 0x0000000114037824 */ /* 0x000fe400078e0286 */
[C---:B-----5:R-:W-:Y:S01]  /*12480*/  HMMA.16816.F32.BF16 R84, R16.reuse, R72, R84 ;  /* 0x000000481054723c */ /* 0x060fe20000041854 */
[----:B------:R-:W-:Y:S02]  /*12490*/  IMAD.IADD R216, R67, 0x1, R88 ;  /* 0x0000000143d87824 */ /* 0x000fe400078e0258 */
[--C-:B------:R-:W-:Y:S01]  /*124a0*/  IMAD.IADD R212, R88, 0x1, R208.reuse ;  /* 0x0000000158d47824 */ /* 0x100fe200078e02d0 */
[----:B------:R-:W-:Y:S01]  /*124b0*/  IADD3 R5, R3, 0x1, RZ ;  /* 0x0000000103057810 */ /* 0x000fe20007ffe0ff */
[----:B------:R-:W-:Y:S01]  /*124c0*/  IMAD.IADD R214, R67, 0x1, R57 ;  /* 0x0000000143d67824 */ /* 0x000fe200078e0239 */
[----:B------:R-:W-:Y:S01]  /*124d0*/  IMNMX R216, RZ, R216, !PT ;  /* 0x000000d8ffd87217 */ /* 0x000fe20007800200 */
[----:B------:R-:W-:Y:S01]  /*124e0*/  IMAD.IADD R208, R57, 0x1, R208 ;  /* 0x0000000139d07824 */ /* 0x000fe200078e02d0 */
[----:B------:R-:W-:Y:S01]  /*124f0*/  IMNMX R212, RZ, R212, !PT ;  /* 0x000000d4ffd47217 */ /* 0x000fe20007800200 */
[----:B------:R-:W-:Y:S01]  /*12500*/  HMMA.16816.F32.BF16 R68, R16, R74, R68 ;  /* 0x0000004a1044723c */ /* 0x000fe20000041844 */
[----:B------:R-:W-:-:S02]  /*12510*/  IADD3 R7, R3, 0x8, RZ ;  /* 0x0000000803077810 */ /* 0x000fc40007ffe0ff */
[-C--:B------:R-:W-:Y:S02]  /*12520*/  IMNMX R214, R214, R59.reuse, PT ;  /* 0x0000003bd6d67217 */ /* 0x080fe40003800200 */
[----:B------:R-:W-:Y:S02]  /*12530*/  IMNMX R208, R208, R59, PT ;  /* 0x0000003bd0d07217 */ /* 0x000fe40003800200 */
[C---:B------:R-:W-:Y:S01]  /*12540*/  ISETP.GE.AND P6, PT, R5.reuse, R216, PT ;  /* 0x000000d80500720c */ /* 0x040fe20003fc6270 */
[----:B----4-:R-:W-:Y:S01]  /*12550*/  HMMA.16816.F32.BF16 R36, R8, R24, R36 ;  /* 0x000000180824723c */ /* 0x010fe20000041824 */
[----:B------:R-:W-:Y:S02]  /*12560*/  ISETP.GE.AND P5, PT, R5, R212, PT ;  /* 0x000000d40500720c */ /* 0x000fe40003fa6270 */
[C---:B------:R-:W-:Y:S02]  /*12570*/  ISETP.GE.AND P0, PT, R3.reuse, R216, PT ;  /* 0x000000d80300720c */ /* 0x040fe40003f06270 */
[----:B------:R-:W-:-:S03]  /*12580*/  ISETP.GE.AND P2, PT, R3, R212, PT ;  /* 0x000000d40300720c */ /* 0x000fc60003f46270 */
[----:B------:R-:W-:Y:S01]  /*12590*/  HMMA.16816.F32.BF16 R80, R16, R48, R80 ;  /* 0x000000301050723c */ /* 0x000fe20000041850 */
[C---:B------:R-:W-:Y:S02]  /*125a0*/  ISETP.GE.AND P1, PT, R7.reuse, R216, PT ;  /* 0x000000d80700720c */ /* 0x040fe40003f26270 */
[----:B------:R-:W-:-:S05]  /*125b0*/  ISETP.GE.AND P3, PT, R7, R212, PT ;  /* 0x000000d40700720c */ /* 0x000fca0003f66270 */
[----:B------:R-:W-:Y:S01]  /*125c0*/  HMMA.16816.F32.BF16 R76, R16, R50, R76 ;  /* 0x00000032104c723c */ /* 0x000fe2000004184c */
[----:B------:R-:W2:Y:S01]  /*125d0*/  LDSM.16.M88.4 R16, [R183+0x5800] ;  /* 0x00580000b710783b */ /* 0x000ea20000000200 */
[----:B------:R-:W-:Y:S01]  /*125e0*/  ISETP.GE.OR P6, PT, R5, R214, !P6 ;  /* 0x000000d60500720c */ /* 0x000fe200077c6670 */
[----:B------:R-:W-:-:S04]  /*125f0*/  DEPBAR.LE SB0, 0x0 ;  /* 0x000080000000791a */ /* 0x000fc80000000000 */
[----:B------:R-:W-:Y:S01]  /*12600*/  ISETP.GE.OR P5, PT, R5, R208, !P5 ;  /* 0x000000d00500720c */ /* 0x000fe20006fa6670 */
[----:B------:R-:W-:Y:S01]  /*12610*/  HMMA.16816.F32.BF16 R32, R8, R26, R32 ;  /* 0x0000001a0820723c */ /* 0x000fe20000041820 */
[CC--:B------:R-:W-:Y:S02]  /*12620*/  ISETP.GE.OR P0, PT, R3.reuse, R214.reuse, !P0 ;  /* 0x000000d60300720c */ /* 0x0c0fe40004706670 */
[----:B------:R-:W-:Y:S02]  /*12630*/  IADD3 R5, R3, 0x9, RZ ;  /* 0x0000000903057810 */ /* 0x000fe40007ffe0ff */
[C---:B------:R-:W-:Y:S02]  /*12640*/  ISETP.GE.OR P1, PT, R7.reuse, R214, !P1 ;  /* 0x000000d60700720c */ /* 0x040fe40004f26670 */
[-C--:B------:R-:W-:Y:S02]  /*12650*/  ISETP.GE.OR P3, PT, R7, R208.reuse, !P3 ;  /* 0x000000d00700720c */ /* 0x080fe40005f66670 */
[----:B------:R-:W-:-:S02]  /*12660*/  ISETP.GE.OR P2, PT, R3, R208, !P2 ;  /* 0x000000d00300720c */ /* 0x000fc40005746670 */
[----:B------:R-:W-:Y:S02]  /*12670*/  FSEL R44, R44, -INF , !P0 ;  /* 0xff8000002c2c7808 */ /* 0x000fe40004000000 */
[----:B------:R-:W-:Y:S02]  /*12680*/  IADD3 R7, R3, 0x10, RZ ;  /* 0x0000001003077810 */ /* 0x000fe40007ffe0ff */
[C---:B------:R-:W-:Y:S02]  /*12690*/  ISETP.GE.AND P4, PT, R5.reuse, R216, PT ;  /* 0x000000d80500720c */ /* 0x040fe40003f86270 */
[----:B------:R-:W-:Y:S02]  /*126a0*/  ISETP.GE.AND P0, PT, R5, R212, PT ;  /* 0x000000d40500720c */ /* 0x000fe40003f06270 */
[----:B------:R-:W-:Y:S02]  /*126b0*/  FSEL R46, R46, -INF , !P2 ;  /* 0xff8000002e2e7808 */ /* 0x000fe40005000000 */
[----:B------:R-:W-:-:S02]  /*126c0*/  FSEL R47, R47, -INF , !P5 ;  /* 0xff8000002f2f7808 */ /* 0x000fc40006800000 */
[C---:B------:R-:W-:Y:S02]  /*126d0*/  ISETP.GE.AND P2, PT, R7.reuse, R216, PT ;  /* 0x000000d80700720c */ /* 0x040fe40003f46270 */
[----:B------:R-:W-:Y:S01]  /*126e0*/  ISETP.GE.AND P5, PT, R7, R212, PT ;  /* 0x000000d40700720c */ /* 0x000fe20003fa6270 */
[----:B-1----:R-:W-:Y:S01]  /*126f0*/  HMMA.16816.F32.BF16 R84, R8, R12, R84 ;  /* 0x0000000c0854723c */ /* 0x002fe20000041854 */
[C---:B------:R-:W-:Y:S02]  /*12700*/  ISETP.GE.OR P4, PT, R5.reuse, R214, !P4 ;  /* 0x000000d60500720c */ /* 0x040fe40006786670 */
[----:B------:R-:W-:Y:S02]  /*12710*/  ISETP.GE.OR P0, PT, R5, R208, !P0 ;  /* 0x000000d00500720c */ /* 0x000fe40004706670 */
[----:B------:R-:W-:Y:S02]  /*12720*/  IADD3 R5, R3, 0x11, RZ ;  /* 0x0000001103057810 */ /* 0x000fe40007ffe0ff */
[----:B------:R-:W-:-:S02]  /*12730*/  ISETP.GE.OR P2, PT, R7, R214, !P2 ;  /* 0x000000d60700720c */ /* 0x000fc40005746670 */
[----:B------:R-:W-:Y:S02]  /*12740*/  ISETP.GE.OR P5, PT, R7, R208, !P5 ;  /* 0x000000d00700720c */ /* 0x000fe40006fa6670 */
[----:B------:R-:W-:Y:S02]  /*12750*/  FSEL R45, R45, -INF , !P6 ;  /* 0xff8000002d2d7808 */ /* 0x000fe40007000000 */
[----:B------:R-:W-:Y:S02]  /*12760*/  FSEL R40, R40, -INF , !P1 ;  /* 0xff80000028287808 */ /* 0x000fe40004800000 */
[----:B------:R-:W-:Y:S02]  /*12770*/  IADD3 R7, R3, 0x18, RZ ;  /* 0x0000001803077810 */ /* 0x000fe40007ffe0ff */
[C---:B------:R-:W-:Y:S02]  /*12780*/  ISETP.GE.AND P6, PT, R5.reuse, R216, PT ;  /* 0x000000d80500720c */ /* 0x040fe40003fc6270 */
[----:B------:R-:W-:-:S02]  /*12790*/  ISETP.GE.AND P1, PT, R5, R212, PT ;  /* 0x000000d40500720c */ /* 0x000fc40003f26270 */
[----:B------:R-:W-:Y:S02]  /*127a0*/  LOP3.LUT R4, R21, R56, RZ, 0xfc, !PT ;  /* 0x0000003815047212 */ /* 0x000fe400078efcff */
[----:B------:R-:W-:Y:S02]  /*127b0*/  FSEL R42, R42, -INF , !P3 ;  /* 0xff8000002a2a7808 */ /* 0x000fe40005800000 */
[----:B------:R-:W-:Y:S02]  /*127c0*/  FSEL R43, R43, -INF , !P0 ;  /* 0xff8000002b2b7808 */ /* 0x000fe40004000000 */
[----:B------:R-:W-:Y:S02]  /*127d0*/  IADD3 R21, R3, 0x19, RZ ;  /* 0x0000001903157810 */ /* 0x000fe40007ffe0ff */
[C---:B------:R-:W-:Y:S02]  /*127e0*/  ISETP.GE.AND P0, PT, R7.reuse, R216, PT ;  /* 0x000000d80700720c */ /* 0x040fe40003f06270 */
[----:B------:R-:W-:Y:S01]  /*127f0*/  ISETP.GE.AND P3, PT, R7, R212, PT ;  /* 0x000000d40700720c */ /* 0x000fe20003f66270 */
[----:B------:R-:W-:Y:S01]  /*12800*/  HMMA.16816.F32.BF16 R68, R8, R14, R68 ;  /* 0x0000000e0844723c */ /* 0x000fe20000041844 */
[----:B------:R-:W-:-:S02]  /*12810*/  ISETP.GE.OR P6, PT, R5, R214, !P6 ;  /* 0x000000d60500720c */ /* 0x000fc400077c6670 */
[----:B------:R-:W-:Y:S02]  /*12820*/  ISETP.GE.OR P1, PT, R5, R208, !P1 ;  /* 0x000000d00500720c */ /* 0x000fe40004f26670 */
[----:B------:R-:W-:Y:S02]  /*12830*/  FSEL R41, R41, -INF , !P4 ;  /* 0xff80000029297808 */ /* 0x000fe40006000000 */
[----:B------:R-:W-:Y:S02]  /*12840*/  FSEL R5, R36, -INF , !P2 ;  /* 0xff80000024057808 */ /* 0x000fe40005000000 */
[C---:B------:R-:W-:Y:S02]  /*12850*/  ISETP.GE.AND P4, PT, R21.reuse, R216, PT ;  /* 0x000000d81500720c */ /* 0x040fe40003f86270 */
[----:B------:R-:W-:Y:S02]  /*12860*/  ISETP.GE.AND P2, PT, R21, R212, PT ;  /* 0x000000d41500720c */ /* 0x000fe40003f46270 */
[----:B------:R-:W-:-:S02]  /*12870*/  ISETP.GE.OR P0, PT, R7, R214, !P0 ;  /* 0x000000d60700720c */ /* 0x000fc40004706670 */
[----:B------:R-:W-:Y:S02]  /*12880*/  ISETP.GE.OR P3, PT, R7, R208, !P3 ;  /* 0x000000d00700720c */ /* 0x000fe40005f66670 */
[C---:B------:R-:W-:Y:S02]  /*12890*/  IADD3 R13, R3.reuse, 0x20, RZ ;  /* 0x00000020030d7810 */ /* 0x040fe40007ffe0ff */
[----:B------:R-:W-:Y:S02]  /*128a0*/  IADD3 R7, R3, 0x21, RZ ;  /* 0x0000002103077810 */ /* 0x000fe40007ffe0ff */
[C---:B------:R-:W-:Y:S02]  /*128b0*/  ISETP.GE.OR P4, PT, R21.reuse, R214, !P4 ;  /* 0x000000d61500720c */ /* 0x040fe40006786670 */
[----:B------:R-:W-:Y:S02]  /*128c0*/  ISETP.GE.OR P2, PT, R21, R208, !P2 ;  /* 0x000000d01500720c */ /* 0x000fe40005746670 */
[----:B------:R-:W-:-:S02]  /*128d0*/  FSEL R6, R37, -INF , !P6 ;  /* 0xff80000025067808 */ /* 0x000fc40007000000 */
[----:B------:R-:W-:Y:S02]  /*128e0*/  FSEL R21, R39, -INF , !P1 ;  /* 0xff80000027157808 */ /* 0x000fe40004800000 */
[----:B------:R-:W-:Y:S02]  /*128f0*/  FSEL R32, R32, -INF , !P0 ;  /* 0xff80000020207808 */ /* 0x000fe40004000000 */
[-C--:B------:R-:W-:Y:S02]  /*12900*/  ISETP.GE.AND P1, PT, R13, R216.reuse, PT ;  /* 0x000000d80d00720c */ /* 0x080fe40003f26270 */
[C---:B------:R-:W-:Y:S02]  /*12910*/  ISETP.GE.AND P6, PT, R7.reuse, R216, PT ;  /* 0x000000d80700720c */ /* 0x040fe40003fc6270 */
[----:B------:R-:W-:Y:S02]  /*12920*/  ISETP.GE.AND P0, PT, R7, R212, PT ;  /* 0x000000d40700720c */ /* 0x000fe40003f06270 */
[----:B------:R-:W-:-:S02]  /*12930*/  FSEL R24, R38, -INF , !P5 ;  /* 0xff80000026187808 */ /* 0x000fc40006800000 */
[C---:B------:R-:W-:Y:S02]  /*12940*/  ISETP.GE.AND P5, PT, R13.reuse, R212, PT ;  /* 0x000000d40d00720c */ /* 0x040fe40003fa6270 */
[-C--:B------:R-:W-:Y:S02]  /*12950*/  ISETP.GE.OR P1, PT, R13, R214.reuse, !P1 ;  /* 0x000000d60d00720c */ /* 0x080fe40004f26670 */
[C---:B------:R-:W-:Y:S02]  /*12960*/  ISETP.GE.OR P6, PT, R7.reuse, R214, !P6 ;  /* 0x000000d60700720c */ /* 0x040fe400077c6670 */
[----:B------:R-:W-:Y:S02]  /*12970*/  ISETP.GE.OR P0, PT, R7, R208, !P0 ;  /* 0x000000d00700720c */ /* 0x000fe40004706670 */
[C---:B------:R-:W-:Y:S02]  /*12980*/  IADD3 R15, R3.reuse, 0x28, RZ ;  /* 0x00000028030f7810 */ /* 0x040fe40007ffe0ff */
[----:B------:R-:W-:-:S02]  /*12990*/  IADD3 R7, R3, 0x29, RZ ;  /* 0x0000002903077810 */ /* 0x000fc40007ffe0ff */
[----:B------:R-:W-:Y:S02]  /*129a0*/  ISETP.GE.OR P5, PT, R13, R208, !P5 ;  /* 0x000000d00d00720c */ /* 0x000fe40006fa6670 */
[----:B------:R-:W-:Y:S02]  /*129b0*/  FSEL R13, R34, -INF , !P3 ;  /* 0xff800000220d7808 */ /* 0x000fe40005800000 */
[----:B------:R-:W-:Y:S02]  /*129c0*/  FSEL R33, R33, -INF , !P4 ;  /* 0xff80000021217808 */ /* 0x000fe40006000000 */
[----:B------:R-:W-:Y:S02]  /*129d0*/  FSEL R160, R84, -INF , !P1 ;  /* 0xff80000054a07808 */ /* 0x000fe40004800000 */
[-C--:B------:R-:W-:Y:S02]  /*129e0*/  ISETP.GE.AND P4, PT, R15, R216.reuse, PT ;  /* 0x000000d80f00720c */ /* 0x080fe40003f86270 */
[----:B------:R-:W-:-:S02]  /*129f0*/  ISETP.GE.AND P3, PT, R7, R216, PT ;  /* 0x000000d80700720c */ /* 0x000fc40003f66270 */
[----:B------:R-:W-:Y:S01]  /*12a00*/  ISETP.GE.AND P1, PT, R7, R212, PT ;  /* 0x000000d40700720c */ /* 0x000fe20003f26270 */
[C---:B--2---:R-:W-:Y:S01]  /*12a10*/  HMMA.16816.F32.BF16 R76, R8.reuse, R18, R76 ;  /* 0x00000012084c723c */ /* 0x044fe2000004184c */
[-C--:B------:R-:W-:Y:S02]  /*12a20*/  ISETP.GE.OR P4, PT, R15, R214.reuse, !P4 ;  /* 0x000000d60f00720c */ /* 0x080fe40006786670 */
[C---:B------:R-:W-:Y:S02]  /*12a30*/  ISETP.GE.OR P3, PT, R7.reuse, R214, !P3 ;  /* 0x000000d60700720c */ /* 0x040fe40005f66670 */
[----:B------:R-:W-:Y:S02]  /*12a40*/  ISETP.GE.OR P1, PT, R7, R208, !P1 ;  /* 0x000000d00700720c */ /* 0x000fe40004f26670 */
[----:B------:R-:W-:Y:S01]  /*12a50*/  IADD3 R7, R3, 0x31, RZ ;  /* 0x0000003103077810 */ /* 0x000fe20007ffe0ff */
[----:B------:R-:W-:Y:S01]  /*12a60*/  HMMA.16816.F32.BF16 R80, R8, R16, R80 ;  /* 0x000000100850723c */ /* 0x000fe20000041850 */
[----:B------:R-:W-:-:S02]  /*12a70*/  FSEL R165, R85, -INF , !P6 ;  /* 0xff80000055a57808 */ /* 0x000fc40007000000 */
[----:B------:R-:W-:Y:S02]  /*12a80*/  FSEL R162, R68, -INF , !P4 ;  /* 0xff80000044a27808 */ /* 0x000fe40006000000 */
[C---:B------:R-:W-:Y:S02]  /*12a90*/  ISETP.GE.AND P6, PT, R7.reuse, R216, PT ;  /* 0x000000d80700720c */ /* 0x040fe40003fc6270 */
[C---:B------:R-:W-:Y:S02]  /*12aa0*/  ISETP.GE.AND P4, PT, R7.reuse, R212, PT ;  /* 0x000000d40700720c */ /* 0x040fe40003f86270 */
[C---:B------:R-:W-:Y:S02]  /*12ab0*/  ISETP.GE.OR P6, PT, R7.reuse, R214, !P6 ;  /* 0x000000d60700720c */ /* 0x040fe400077c6670 */
[----:B------:R-:W-:Y:S02]  /*12ac0*/  ISETP.GE.OR P4, PT, R7, R208, !P4 ;  /* 0x000000d00700720c */ /* 0x000fe40006786670 */
[----:B------:R-:W-:-:S02]  /*12ad0*/  FSEL R12, R35, -INF , !P2 ;  /* 0xff800000230c7808 */ /* 0x000fc40005000000 */
[----:B------:R-:W-:Y:S02]  /*12ae0*/  IADD3 R7, R3, 0x38, RZ ;  /* 0x0000003803077810 */ /* 0x000fe40007ffe0ff */
[-C--:B------:R-:W-:Y:S02]  /*12af0*/  ISETP.GE.AND P2, PT, R15, R212.reuse, PT ;  /* 0x000000d40f00720c */ /* 0x080fe40003f46270 */
[----:B------:R-:W-:Y:S02]  /*12b00*/  FSEL R175, R71, -INF , !P1 ;  /* 0xff80000047af7808 */ /* 0x000fe40004800000 */
[----:B------:R-:W-:Y:S02]  /*12b10*/  ISETP.GE.AND P1, PT, R7, R212, PT ;  /* 0x000000d40700720c */ /* 0x000fe40003f26270 */
[----:B------:R-:W-:Y:S02]  /*12b20*/  ISETP.GE.OR P2, PT, R15, R208, !P2 ;  /* 0x000000d00f00720c */ /* 0x000fe40005746670 */
[----:B------:R-:W-:-:S02]  /*12b30*/  IADD3 R15, R3, 0x30, RZ ;  /* 0x00000030030f7810 */ /* 0x000fc40007ffe0ff */
[----:B------:R-:W-:Y:S02]  /*12b40*/  ISETP.GE.OR P1, PT, R7, R208, !P1 ;  /* 0x000000d00700720c */ /* 0x000fe40004f26670 */
[----:B------:R-:W-:Y:S02]  /*12b50*/  FSEL R171, R87, -INF , !P0 ;  /* 0xff80000057ab7808 */ /* 0x000fe40004000000 */
[----:B------:R-:W-:Y:S02]  /*12b60*/  ISETP.GE.AND P0, PT, R15, R216, PT ;  /* 0x000000d80f00720c */ /* 0x000fe40003f06270 */
[----:B------:R-:W-:Y:S02]  /*12b70*/  FSEL R144, R78, -INF , !P1 ;  /* 0xff8000004e907808 */ /* 0x000fe40004800000 */
[----:B------:R-:W-:Y:S02]  /*12b80*/  ISETP.GT.AND P1, PT, R215, R198, PT ;  /* 0x000000c6d700720c */ /* 0x000fe40003f24270 */
[----:B------:R-:W-:-:S02]  /*12b90*/  ISETP.GE.OR P0, PT, R15, R214, !P0 ;  /* 0x000000d60f00720c */ /* 0x000fc40004706670 */
[----:B------:R-:W-:Y:S02]  /*12ba0*/  IADD3 R3, R3, 0x39, RZ ;  /* 0x0000003903037810 */ /* 0x000fe40007ffe0ff */
[----:B------:R-:W-:Y:S02]  /*12bb0*/  FSEL R201, R80, -INF , !P0 ;  /* 0xff80000050c97808 */ /* 0x000fe40004000000 */
[----:B------:R-:W-:Y:S02]  /*12bc0*/  FSEL R168, R86, -INF , !P5 ;  /* 0xff80000056a87808 */ /* 0x000fe40006800000 */
[----:B------:R-:W-:Y:S02]  /*12bd0*/  FSEL R170, R70, -INF , !P2 ;  /* 0xff80000046aa7808 */ /* 0x000fe40005000000 */
[----:B------:R-:W-:Y:S02]  /*12be0*/  FSEL R167, R69, -INF , !P3 ;  /* 0xff80000045a77808 */ /* 0x000fe40005800000 */
[----:B------:R-:W-:-:S02]  /*12bf0*/  ISETP.GE.AND P0, PT, R3, R212, PT ;  /* 0x000000d40300720c */ /* 0x000fc40003f06270 */
[----:B------:R-:W-:Y:S02]  /*12c00*/  ISETP.GE.AND P5, PT, R15, R212, PT ;  /* 0x000000d40f00720c */ /* 0x000fe40003fa6270 */
[-C--:B------:R-:W-:Y:S02]  /*12c10*/  ISETP.GE.AND P3, PT, R7, R216.reuse, PT ;  /* 0x000000d80700720c */ /* 0x080fe40003f66270 */
[C---:B------:R-:W-:Y:S02]  /*12c20*/  ISETP.GE.AND P2, PT, R3.reuse, R216, PT ;  /* 0x000000d80300720c */ /* 0x040fe40003f46270 */
[-C--:B------:R-:W-:Y:S02]  /*12c30*/  ISETP.GE.OR P0, PT, R3, R208.reuse, !P0 ;  /* 0x000000d00300720c */ /* 0x080fe40004706670 */
[----:B------:R-:W-:Y:S01]  /*12c40*/  FSEL R145, R83, -INF , !P4 ;  /* 0xff80000053917808 */ /* 0x000fe20006000000 */
[----:B------:R-:W-:Y:S01]  /*12c50*/  BSSY B1, `(.L_x_6986) ;  /* 0x0000076000017945 */ /* 0x000fe20003800000 */
[----:B------:R-:W-:-:S02]  /*12c60*/  ISETP.GE.OR P5, PT, R15, R208, !P5 ;  /* 0x000000d00f00720c */ /* 0x000fc40006fa6670 */
[-C--:B------:R-:W-:Y:S02]  /*12c70*/  ISETP.GE.OR P3, PT, R7, R214.reuse, !P3 ;  /* 0x000000d60700720c */ /* 0x080fe40005f66670 */
[----:B------:R-:W-:Y:S02]  /*12c80*/  ISETP.GE.OR P2, PT, R3, R214, !P2 ;  /* 0x000000d60300720c */ /* 0x000fe40005746670 */
[----:B------:R-:W-:Y:S02]  /*12c90*/  ISETP.NE.U32.AND P4, PT, R210, RZ, PT ;  /* 0x000000ffd200720c */ /* 0x000fe40003f85070 */
[----:B------:R-:W-:Y:S02]  /*12ca0*/  FSEL R164, R79, -INF , !P0 ;  /* 0xff8000004fa47808 */ /* 0x000fe40004000000 */
[----:B------:R-:W-:Y:S02]  /*12cb0*/  FSEL R146, R82, -INF , !P5 ;  /* 0xff80000052927808 */ /* 0x000fe40006800000 */
[----:B------:R-:W-:-:S02]  /*12cc0*/  FSEL R174, R81, -INF , !P6 ;  /* 0xff80000051ae7808 */ /* 0x000fc40007000000 */
[----:B------:R-:W-:Y:S02]  /*12cd0*/  FSEL R172, R76, -INF , !P3 ;  /* 0xff8000004cac7808 */ /* 0x000fe40005800000 */
[----:B------:R-:W-:Y:S02]  /*12ce0*/  FSEL R147, R77, -INF , !P2 ;  /* 0xff8000004d937808 */ /* 0x000fe40005000000 */
[----:B------:R-:W-:Y:S02]  /*12cf0*/  ISETP.NE.AND.EX P0, PT, R211, RZ, PT, P4 ;  /* 0x000000ffd300720c */ /* 0x000fe40003f05340 */
        /* <DEDUP_REMOVED lines=23> */
[-C--:B------:R-:W-:Y:S02]  /*12e70*/  LOP3.LUT R20, R20, R15.reuse, RZ, 0x3c, !PT ;  /* 0x0000000f14147212 */ /* 0x080fe400078e3cff */
[----:B------:R-:W-:Y:S01]  /*12e80*/  IMAD.MOV R8, RZ, RZ, -R8 ;  /* 0x000000ffff087224 */ /* 0x000fe200078e0a08 */
[----:B------:R-:W-:-:S02]  /*12e90*/  LOP3.LUT R11, R11, R15, RZ, 0x3c, !PT ;  /* 0x0000000f0b0b7212 */ /* 0x000fc400078e3cff */
[----:B------:R-:W-:Y:S02]  /*12ea0*/  ISETP.GE.AND P4, PT, R20, RZ, PT ;  /* 0x000000ff1400720c */ /* 0x000fe40003f86270 */
        /* <DEDUP_REMOVED lines=48> */
.L_x_6989:
[----:B------:R-:W2:Y:S02]  /*131b0*/  LD.E R7, [R22.64+0x38] ;  /* 0x0000380616077980 */ /* 0x000ea4000c101900 */
[----:B--2---:R-:W-:-:S04]  /*131c0*/  LEA R7, -R7, RZ, 0x6 ;  /* 0x000000ff07077211 */ /* 0x004fc800078e31ff */
[----:B------:R-:W-:Y:S02]  /*131d0*/  SHF.R.S32.HI R10, RZ, 0x1f, R7 ;  /* 0x0000001fff0a7819 */ /* 0x000fe40000011407 */
.L_x_6990:
[----:B------:R-:W-:Y:S05]  /*131e0*/  BSYNC B0 ;  /* 0x0000000000007941 */ /* 0x000fea0003800000 */
.L_x_6988:
        /* <DEDUP_REMOVED lines=28> */
.L_x_6987:
[----:B------:R-:W-:Y:S05]  /*133b0*/  BSYNC B1 ;  /* 0x0000000000017941 */ /* 0x000fea0003800000 */
.L_x_6986:
[----:B------:R-:W2:Y:S01]  /*133c0*/  LD.E R166, [R22.64+0xdc] ;  /* 0x0000dc0616a67980 */ /* 0x000ea2000c101900 */
        /* <DEDUP_REMOVED lines=56> */
[----:B------:R-:W-:Y:S01]  /*13750*/  LDSM.16.MT88.4 R8, [R197+0xe800] ;  /* 0x00e80000c508783b */ /* 0x000fe20000004200 */
[C---:B--2---:R-:W-:Y:S02]  /*13760*/  FMUL.FTZ R173, R166.reuse, R132 ;  /* 0x00000084a6ad7220 */ /* 0x044fe40000410000 */
[----:B------:R-:W-:-:S03]  /*13770*/  FMUL.FTZ R169, R166, R3 ;  /* 0x00000003a6a97220 */ /* 0x000fc60000410000 */
        /* <DEDUP_REMOVED lines=12> */
[-C--:B------:R-:W-:Y:S01]  /*13840*/  FFMA.FTZ R161, R47, R166.reuse, -R169 ;  /* 0x000000a62fa17223 */ /* 0x080fe200000108a9 */
[----:B------:R-:W-:Y:S01]  /*13850*/  MUFU.EX2 R159, R159 ;  /* 0x0000009f009f7308 */ /* 0x000fe20000000800 */
[-CC-:B------:R-:W-:Y:S02]  /*13860*/  FFMA.FTZ R157, R5, R166.reuse, -R173.reuse ;  /* 0x000000a6059d7223 */ /* 0x180fe400000108ad */
[-CC-:B------:R-:W-:Y:S02]  /*13870*/  FFMA.FTZ R150, R6, R166.reuse, -R173.reuse ;  /* 0x000000a606967223 */ /* 0x180fe400000108ad */
[----:B------:R-:W2:Y:S01]  /*13880*/  LDSM.16.MT88.4 R4, [R194+0x10000] ;  /* 0x01000000c204783b */ /* 0x000ea20000004200 */
[-CC-:B------:R-:W-:Y:S02]  /*13890*/  FFMA.FTZ R149, R32, R166.reuse, -R173.reuse ;  /* 0x000000a620957223 */ /* 0x180fe400000108ad */
[----:B------:R-:W3:Y:S01]  /*138a0*/  MUFU.EX2 R156, R156 ;  /* 0x0000009c009c7308 */ /* 0x000ee20000000800 */
[----:B------:R-:W-:-:S02]  /*138b0*/  FFMA.FTZ R2, R33, R166, -R173 ;  /* 0x000000a621027223 */ /* 0x000fc400000108ad */
[-CC-:B------:R-:W-:Y:S01]  /*138c0*/  FFMA.FTZ R155, R24, R166.reuse, -R169.reuse ;  /* 0x000000a6189b7223 */ /* 0x180fe200000108a9 */
[----:B------:R-:W-:Y:S01]  /*138d0*/  LDSM.16.MT88.4 R32, [R195+0xc800] ;  /* 0x00c80000c320783b */ /* 0x000fe20000004200 */
[-CC-:B------:R-:W-:Y:S02]  /*138e0*/  FFMA.FTZ R148, R21, R166.reuse, -R169.reuse ;  /* 0x000000a615947223 */ /* 0x180fe400000108a9 */
[-CC-:B------:R-:W-:Y:S01]  /*138f0*/  FFMA.FTZ R153, R13, R166.reuse, -R169.reuse ;  /* 0x000000a60d997223 */ /* 0x180fe200000108a9 */
[----:B------:R-:W4:Y:S01]  /*13900*/  MUFU.EX2 R151, R151 ;  /* 0x0000009700977308 */ /* 0x000f220000000800 */
[-C--:B------:R-:W-:Y:S01]  /*13910*/  FFMA.FTZ R0, R12, R166.reuse, -R169 ;  /* 0x000000a60c007223 */ /* 0x080fe200000108a9 */
[----:B------:R-:W5:Y:S01]  /*13920*/  LDSM.16.MT88.4 R20, [R197+0xc800] ;  /* 0x00c80000c514783b */ /* 0x000f620000004200 */
[-CC-:B------:R-:W-:Y:S02]  /*13930*/  FFMA.FTZ R160, R160, R166.reuse, -R173.reuse ;  /* 0x000000a6a0a07223 */ /* 0x180fe400000108ad */
[-CC-:B------:R-:W-:Y:S01]  /*13940*/  FFMA.FTZ R165, R165, R166.reuse, -R173.reuse ;  /* 0x000000a6a5a57223 */ /* 0x180fe200000108ad */
[----:B------:R-:W1:Y:S01]  /*13950*/  LDSM.16.MT88.4 R12, [R194+0xe800] ;  /* 0x00e80000c20c783b */ /* 0x000e620000004200 */
[-CC-:B------:R-:W-:Y:S01]  /*13960*/  FFMA.FTZ R162, R162, R166.reuse, -R173.reuse ;  /* 0x000000a6a2a27223 */ /* 0x180fe200000108ad */
[----:B------:R-:W-:Y:S01]  /*13970*/  MUFU.EX2 R158, R158 ;  /* 0x0000009e009e7308 */ /* 0x000fe20000000800 */
[----:B---3--:R-:W-:Y:S01]  /*13980*/  F2FP.BF16.PACK_AB R96, R156, R159 ;  /* 0x0000009f9c60723e */ /* 0x008fe200000010ff */
[----:B------:R-:W-:Y:S01]  /*13990*/  LDSM.16.MT88.4 R24, [R196+0xe800] ;  /* 0x00e80000c418783b */ /* 0x000fe20000004200 */
[----:B------:R-:W-:-:S02]  /*139a0*/  FFMA.FTZ R167, R167, R166, -R173 ;  /* 0x000000a6a7a77223 */ /* 0x000fc400000108ad */
[-CC-:B------:R-:W-:Y:S02]  /*139b0*/  FFMA.FTZ R168, R168, R166.reuse, -R169.reuse ;  /* 0x000000a6a8a87223 */ /* 0x180fe400000108a9 */
[--C-:B------:R-:W-:Y:S01]  /*139c0*/  FFMA.FTZ R171, R171, R166, -R169.reuse ;  /* 0x000000a6abab7223 */ /* 0x100fe200000108a9 */
[----:B------:R-:W3:Y:S01]  /*139d0*/  MUFU.EX2 R161, R161 ;  /* 0x000000a100a17308 */ /* 0x000ee20000000800 */
[----:B----4-:R-:W-:Y:S01]  /*139e0*/  F2FP.BF16.PACK_AB R98, R151, R154 ;  /* 0x0000009a9762723e */ /* 0x010fe200000010ff */
[-CC-:B------:R-:W-:Y:S02]  /*139f0*/  FFMA.FTZ R170, R170, R166.reuse, -R169.reuse ;  /* 0x000000a6aaaa7223 */ /* 0x180fe400000108a9 */
[-C--:B------:R-:W-:Y:S02]  /*13a00*/  FFMA.FTZ R175, R175, R166.reuse, -R169 ;  /* 0x000000a6afaf7223 */ /* 0x080fe400000108a9 */
[-CC-:B------:R-:W-:Y:S02]  /*13a10*/  FFMA.FTZ R201, R201, R166.reuse, -R173.reuse ;  /* 0x000000a6c9c97223 */ /* 0x180fe400000108ad */
[----:B------:R-:W-:Y:S01]  /*13a20*/  MUFU.EX2 R163, R163 ;  /* 0x000000a300a37308 */ /* 0x000fe20000000800 */
[----:B------:R-:W-:-:S02]  /*13a30*/  FFMA.FTZ R174, R174, R166, -R173 ;  /* 0x000000a6aeae7223 */ /* 0x000fc400000108ad */
[-CC-:B------:R-:W-:Y:S02]  /*13a40*/  FFMA.FTZ R172, R172, R166.reuse, -R173.reuse ;  /* 0x000000a6acac7223 */ /* 0x180fe400000108ad */
[-C--:B------:R-:W-:Y:S02]  /*13a50*/  FFMA.FTZ R219, R147, R166.reuse, -R173 ;  /* 0x000000a693db7223 */ /* 0x080fe400000108ad */
[--C-:B------:R-:W-:Y:S01]  /*13a60*/  FFMA.FTZ R173, R146, R166, -R169.reuse ;  /* 0x000000a692ad7223 */ /* 0x100fe200000108a9 */
[----:B------:R-:W4:Y:S01]  /*13a70*/  MUFU.EX2 R152, R152 ;  /* 0x0000009800987308 */ /* 0x000f220000000800 */
[----:B---3--:R-:W-:Y:S01]  /*13a80*/  F2FP.BF16.PACK_AB R97, R161, R158 ;  /* 0x0000009ea161723e */ /* 0x008fe200000010ff */
[-CC-:B------:R-:W-:Y:S02]  /*13a90*/  FFMA.FTZ R218, R145, R166.reuse, -R169.reuse ;  /* 0x000000a691da7223 */ /* 0x180fe400000108a9 */
[-CC-:B------:R-:W-:Y:S02]  /*13aa0*/  FFMA.FTZ R217, R144, R166.reuse, -R169.reuse ;  /* 0x000000a690d97223 */ /* 0x180fe400000108a9 */
[----:B------:R-:W-:Y:S01]  /*13ab0*/  FFMA.FTZ R164, R164, R166, -R169 ;  /* 0x000000a6a4a47223 */ /* 0x000fe200000108a9 */
[----:B------:R-:W-:Y:S01]  /*13ac0*/  LDSM.16.MT88.4 R144, [R196+0xd800] ;  /* 0x00d80000c490783b */ /* 0x000fe20000004200 */
[----:B------:R-:W-:Y:S01]  /*13ad0*/  MUFU.EX2 R157, R157 ;  /* 0x0000009d009d7308 */ /* 0x000fe20000000800 */
[----:B------:R-:W-:-:S02]  /*13ae0*/  FADD.FTZ R159, R159, R156 ;  /* 0x0000009c9f9f7221 */ /* 0x000fc40000010000 */
[----:B------:R-:W-:Y:S02]  /*13af0*/  FADD.FTZ R158, R158, R161 ;  /* 0x000000a19e9e7221 */ /* 0x000fe40000010000 */
[----:B------:R-:W-:Y:S01]  /*13b00*/  FADD.FTZ R154, R154, R159 ;  /* 0x0000009f9a9a7221 */ /* 0x000fe20000010000 */
[C---:B----4-:R-:W-:Y:S02]  /*13b10*/  F2FP.BF16.PACK_AB R99, R152.reuse, R163 ;  /* 0x000000a39863723e */ /* 0x050fe400000010ff */
[----:B------:R-:W3:Y:S01]  /*13b20*/  MUFU.EX2 R150, R150 ;  /* 0x0000009600967308 */ /* 0x000ee20000000800 */
        /* <DEDUP_REMOVED lines=67> */
[C---:B-----5:R-:W-:Y:S08]  /*13f60*/  HMMA.16816.F32.BF16 R128, R4.reuse, R20, R128 ;  /* 0x000000140480723c */ /* 0x060ff00000041880 */
        /* <DEDUP_REMOVED lines=163> */
[----:B------:R-:W3:Y:S01]  /*149a0*/  LD.E.64 R10, [R228.64+0x40] ;  /* 0x00004004e40a7980 */ /* 0x000ee2000c101b00 */
[----:B------:R-:W-:Y:S02]  /*149b0*/  @!P4 IADD3 R8, R8, 0x1, RZ ;  /* 0x000000010808c810 */ /* 0x000fe40007ffe0ff */
[----:B------:R-:W-:-:S07]  /*149c0*/  ISETP.NE.AND P2, PT, R9, RZ, PT ;  /* 0x000000ff0900720c */ /* 0x000fce0003f45270 */
[----:B------:R-:W-:Y:S02]  /*149d0*/  @P5 IADD3 R7, R7, 0x1, RZ ;  /* 0x0000000107075810 */ /* 0x000fe40007ffe0ff */
[----:B------:R-:W-:-:S03]  /*149e0*/  @P6 IADD3 R8, R8, 0x1, RZ ;  /* 0x0000000108086810 */ /* 0x000fc60007ffe0ff */
[----:B------:R-:W-:Y:S01]  /*149f0*/  @!P1 IMAD.MOV R7, RZ, RZ, -R7 ;  /* 0x000000ffff079224 */ /* 0x000fe200078e0a07 */
[----:B------:R-:W-:-:S04]  /*14a00*/  @!P3 IADD3 R8, -R8, RZ, RZ ;  /* 0x000000ff0808b210 */ /* 0x000fc80007ffe1ff */
[C---:B------:R-:W-:Y:S02]  /*14a10*/  SEL R2, R0.reuse, R7, !P2 ;  /* 0x0000000700027207 */ /* 0x040fe40005000000 */
[----:B------:R-:W-:-:S03]  /*14a20*/  SEL R7, R0, R8, !P2 ;  /* 0x0000000800077207 */ /* 0x000fc60005000000 */
        /* <DEDUP_REMOVED lines=9> */
[----:B------:R-:W-:-:S05]  /*14ac0*/  IMAD R2, R10, R7, R2 ;  /* 0x000000070a027224 */ /* 0x000fca00078e0202 */
[----:B------:R-:W-:Y:S01]  /*14ad0*/  IADD3 R9, R9, R2, RZ ;  /* 0x0000000209097210 */ /* 0x000fe20007ffe0ff */
[----:B----4-:R-:W-:-:S04]  /*14ae0*/  IMAD.IADD R5, R0, 0x1, -R5 ;  /* 0x0000000100057824 */ /* 0x010fc800078e0a05 */
[----:B--2---:R-:W-:Y:S01]  /*14af0*/  IMAD R7, R13, R5, RZ ;  /* 0x000000050d077224 */ /* 0x004fe200078e02ff */
[----:B------:R-:W-:Y:S01]  /*14b00*/  SHF.R.S32.HI R0, RZ, 0x1f, R5 ;  /* 0x0000001fff007819 */ /* 0x000fe20000011405 */
[----:B------:R-:W-:-:S04]  /*14b10*/  IMAD.WIDE.U32 R4, R5, R12, R8 ;  /* 0x0000000c05047225 */ /* 0x000fc800078e0008 */
[----:B------:R-:W-:-:S04]  /*14b20*/  IMAD R0, R12, R0, R7 ;  /* 0x000000000c007224 */ /* 0x000fc800078e0207 */
[----:B------:R-:W-:Y:S01]  /*14b30*/  IMAD.IADD R2, R5, 0x1, R0 ;  /* 0x0000000105027824 */ /* 0x000fe200078e0200 */
[----:B------:R-:W-:Y:S05]  /*14b40*/  BRA `(.L_x_6994) ;  /* 0x0000004000007947 */ /* 0x000fea0003800000 */
.L_x_6993:
[----:B------:R-:W-:Y:S02]  /*14b50*/  ULDC.64 UR4, c[0x0][0x118] ;  /* 0x0000460000047ab9 */ /* 0x000fe40000000a00 */
[----:B------:R-:W2:Y:S02]  /*14b60*/  LD.E R4, [R228.64+0x40] ;  /* 0x00004004e4047980 */ /* 0x000ea4000c101900 */
[----:B--2---:R-:W-:-:S04]  /*14b70*/  LEA R4, -R4, RZ, 0x6 ;  /* 0x000000ff04047211 */ /* 0x004fc800078e31ff */
[----:B------:R-:W-:Y:S02]  /*14b80*/  SHF.R.S32.HI R2, RZ, 0x1f, R4 ;  /* 0x0000001fff027819 */ /* 0x000fe40000011404 */
.L_x_6994:
[----:B------:R-:W-:Y:S05]  /*14b90*/  BSYNC B0 ;  /* 0x0000000000007941 */ /* 0x000fea0003800000 */
.L_x_6992:
[----:B------:R-:W-:Y:S01]  /*14ba0*/  IMAD.SHL.U32 R5, R138, 0x20, RZ ;  /* 0x000000208a057824 */ /* 0x000fe200078e00ff */
[----:B------:R-:W-:Y:S01]  /*14bb0*/  LEA R202, P2, R4, R202, 0x1 ;  /* 0x000000ca04ca7211 */ /* 0x000fe200078408ff */
[----:B------:R-:W-:Y:S01]  /*14bc0*/  ULDC.64 UR4, c[0x0][0x118] ;  /* 0x0000460000047ab9 */ /* 0x000fe20000000a00 */
[----:B------:R-:W-:Y:S01]  /*14bd0*/  SHF.L.U64.HI R0, R138, 0x5, R139 ;  /* 0x000000058a007819 */ /* 0x000fe2000001028b */
[----:B------:R-:W-:Y:S01]  /*14be0*/  BSSY B1, `(.L_x_6995) ;  /* 0x000018a000017945 */ /* 0x000fe20003800000 */
        /* <DEDUP_REMOVED lines=27> */
[----:B------:R-:W5:Y:S04]  /*14da0*/  LDSM.16.M88.4 R152, [R192+0x7000] ;  /* 0x00700000c098783b */ /* 0x000f680000000200 */
[----:B------:R-:W1:Y:S04]  /*14db0*/  LDSM.16.M88.4 R20, [R192+0x7800] ;  /* 0x00780000c014783b */ /* 0x000e680000000200 */
[----:B------:R-:W-:Y:S04]  /*14dc0*/  LDSM.16.M88.4 R28, [R189] ;  /* 0x00000000bd1c783b */ /* 0x000fe80000000200 */
[----:B---3--:R-:W3:Y:S04]  /*14dd0*/  LDSM.16.M88.4 R8, [R187+0x6000] ;  /* 0x00600000bb08783b */ /* 0x008ee80000000200 */
[----:B------:R-:W1:Y:S04]  /*14de0*/  LDSM.16.M88.4 R220, [R186] ;  /* 0x00000000badc783b */ /* 0x000e680000000200 */
        /* <DEDUP_REMOVED lines=9> */
[----:B------:R-:W-:Y:S08]  /*14e80*/  HMMA.16816.F32.BF16 R16, R24, R4, R16 ;  /* 0x000000041810723c */ /* 0x000ff00000041810 */
[C---:B-----5:R-:W-:Y:S08]  /*14e90*/  HMMA.16816.F32.BF16 R156, R144.reuse, R152, RZ ;  /* 0x00000098909c723c */ /* 0x060ff000000418ff */
[C---:B------:R-:W-:Y:S08]  /*14ea0*/  HMMA.16816.F32.BF16 R160, R144.reuse, R162, RZ ;  /* 0x000000a290a0723c */ /* 0x040ff000000418ff */
[C---:B------:R-:W-:Y:S08]  /*14eb0*/  HMMA.16816.F32.BF16 R152, R144.reuse, R154, RZ ;  /* 0x0000009a9098723c */ /* 0x040ff000000418ff */
[C---:B-1----:R-:W-:Y:S08]  /*14ec0*/  HMMA.16816.F32.BF16 R148, R144.reuse, R20, RZ ;  /* 0x000000149094723c */ /* 0x042ff000000418ff */
[----:B------:R-:W-:Y:S01]  /*14ed0*/  HMMA.16816.F32.BF16 R144, R144, R22, RZ ;  /* 0x000000169090723c */ /* 0x000fe200000418ff */
[----:B------:R-:W-:Y:S07]  /*14ee0*/  LDSM.16.M88.4 R20, [R188] ;  /* 0x00000000bc14783b */ /* 0x000fee0000000200 */
[----:B------:R-:W-:Y:S01]  /*14ef0*/  HMMA.16816.F32.BF16 R12, R24, R6, R12 ;  /* 0x00000006180c723c */ /* 0x000fe2000004180c */
[----:B------:R-:W1:Y:S07]  /*14f00*/  LDSM.16.M88.4 R4, [R183] ;  /* 0x00000000b704783b */ /* 0x000e6e0000000200 */
[----:B---3--:R-:W-:Y:S08]  /*14f10*/  HMMA.16816.F32.BF16 R16, R28, R8, R16 ;  /* 0x000000081c10723c */ /* 0x008ff00000041810 */
        /* <DEDUP_REMOVED lines=108> */
[----:B------:R-:W-:Y:S08]  /*155e0*/  HMMA.16816.F32.BF16 R152, R224, R174, R152 ;  /* 0x000000aee098723c */ /* 0x000ff00000041898 */
[----:B-1----:R-:W-:Y:S08]  /*155f0*/  HMMA.16816.F32.BF16 R16, R8, R4, R16 ;  /* 0x000000040810723c */ /* 0x002ff00000041810 */
[C---:B------:R-:W-:Y:S08]  /*15600*/  HMMA.16816.F32.BF16 R148, R224.reuse, R168, R148 ;  /* 0x000000a8e094723c */ /* 0x040ff00000041894 */
[----:B------:R-:W-:Y:S01]  /*15610*/  HMMA.16816.F32.BF16 R144, R224, R170, R144 ;  /* 0x000000aae090723c */ /* 0x000fe20000041890 */
[----:B------:R-:W1:Y:S07]  /*15620*/  LDSM.16.M88.4 R168, [R183+0x4800] ;  /* 0x00480000b7a8783b */ /* 0x000e6e0000000200 */
[----:B------:R-:W-:Y:S07]  /*15630*/  HMMA.16816.F32.BF16 R164, R140, R28, R164 ;  /* 0x0000001c8ca4723c */ /* 0x000fee00000418a4 */
[----:B------:R-:W-:Y:S01]  /*15640*/  IMAD R29, R215, 0x40, R134 ;  /* 0x00000040d71d7824 */ /* 0x000fe200078e0286 */
[----:B------:R-:W-:Y:S04]  /*15650*/  HMMA.16816.F32.BF16 R12, R8, R6, R12 ;  /* 0x00000006080c723c */ /* 0x000fe8000004180c */
[----:B------:R-:W-:-:S02]  /*15660*/  IADD3 R5, R29, 0x1, RZ ;  /* 0x000000011d057810 */ /* 0x000fc40007ffe0ff */
[-C--:B------:R-:W-:Y:S02]  /*15670*/  ISETP.GE.AND P1, PT, R29, R216.reuse, PT ;  /* 0x000000d81d00720c */ /* 0x080fe40003f26270 */
[C---:B------:R-:W-:Y:S01]  /*15680*/  ISETP.GE.AND P4, PT, R5.reuse, R216, PT ;  /* 0x000000d80500720c */ /* 0x040fe20003f86270 */
[C---:B------:R-:W-:Y:S01]  /*15690*/  HMMA.16816.F32.BF16 R160, R140.reuse, R30, R160 ;  /* 0x0000001e8ca0723c */ /* 0x040fe200000418a0 */
[C---:B------:R-:W-:Y:S02]  /*156a0*/  ISETP.GE.AND P3, PT, R5.reuse, R212, PT ;  /* 0x000000d40500720c */ /* 0x040fe40003f66270 */
[C---:B------:R-:W-:Y:S02]  /*156b0*/  ISETP.GE.OR P4, PT, R5.reuse, R214, !P4 ;  /* 0x000000d60500720c */ /* 0x040fe40006786670 */
[----:B------:R-:W-:Y:S02]  /*156c0*/  ISETP.GE.OR P3, PT, R5, R208, !P3 ;  /* 0x000000d00500720c */ /* 0x000fe40005f66670 */
[C---:B------:R-:W-:Y:S01]  /*156d0*/  ISETP.GE.OR P1, PT, R29.reuse, R214, !P1 ;  /* 0x000000d61d00720c */ /* 0x040fe20004f26670 */
[----:B------:R-:W-:Y:S01]  /*156e0*/  HMMA.16816.F32.BF16 R156, R140, R24, R156 ;  /* 0x000000188c9c723c */ /* 0x000fe2000004189c */
[----:B------:R-:W-:-:S02]  /*156f0*/  IADD3 R7, R29, 0x8, RZ ;  /* 0x000000081d077810 */ /* 0x000fc40007ffe0ff */
[----:B------:R-:W-:Y:S02]  /*15700*/  IADD3 R5, R29, 0x9, RZ ;  /* 0x000000091d057810 */ /* 0x000fe40007ffe0ff */
[----:B------:R-:W-:Y:S02]  /*15710*/  FSEL R31, R16, -INF , !P1 ;  /* 0xff800000101f7808 */ /* 0x000fe40004800000 */
[----:B------:R-:W-:Y:S01]  /*15720*/  FSEL R17, R17, -INF , !P4 ;  /* 0xff80000011117808 */ /* 0x000fe20006000000 */
[----:B------:R-:W-:Y:S01]  /*15730*/  HMMA.16816.F32.BF16 R152, R140, R26, R152 ;  /* 0x0000001a8c98723c */ /* 0x000fe20000041898 */
[----:B------:R-:W2:Y:S01]  /*15740*/  LDSM.16.M88.4 R24, [R183+0x5000] ;  /* 0x00500000b718783b */ /* 0x000ea20000000200 */
[----:B------:R-:W-:Y:S02]  /*15750*/  ISETP.GE.AND P5, PT, R29, R212, PT ;  /* 0x000000d41d00720c */ /* 0x000fe40003fa6270 */
[C---:B------:R-:W-:Y:S02]  /*15760*/  ISETP.GE.AND P2, PT, R7.reuse, R216, PT ;  /* 0x000000d80700720c */ /* 0x040fe40003f46270 */
[----:B------:R-:W-:-:S02]  /*15770*/  ISETP.GE.AND P6, PT, R7, R212, PT ;  /* 0x000000d40700720c */ /* 0x000fc40003fc6270 */
[C---:B------:R-:W-:Y:S01]  /*15780*/  ISETP.GE.AND P1, PT, R5.reuse, R216, PT ;  /* 0x000000d80500720c */ /* 0x040fe20003f26270 */
[----:B-1----:R-:W-:Y:S01]  /*15790*/  HMMA.16816.F32.BF16 R164, R8, R168, R164 ;  /* 0x000000a808a4723c */ /* 0x002fe200000418a4 */
[----:B------:R-:W-:Y:S02]  /*157a0*/  ISETP.GE.AND P4, PT, R5, R212, PT ;  /* 0x000000d40500720c */ /* 0x000fe40003f86270 */
[C---:B------:R-:W-:Y:S02]  /*157b0*/  ISETP.GE.OR P2, PT, R7.reuse, R214, !P2 ;  /* 0x000000d60700720c */ /* 0x040fe40005746670 */
[-C--:B------:R-:W-:Y:S02]  /*157c0*/  ISETP.GE.OR P6, PT, R7, R208.reuse, !P6 ;  /* 0x000000d00700720c */ /* 0x080fe400077c6670 */
[----:B------:R-:W-:Y:S01]  /*157d0*/  ISETP.GE.OR P5, PT, R29, R208, !P5 ;  /* 0x000000d01d00720c */ /* 0x000fe20006fa6670 */
[----:B------:R-:W-:Y:S01]  /*157e0*/  HMMA.16816.F32.BF16 R148, R140, R20, R148 ;  /* 0x000000148c94723c */ /* 0x000fe20000041894 */
[----:B------:R-:W-:-:S02]  /*157f0*/  ISETP.GE.OR P1, PT, R5, R214, !P1 ;  /* 0x000000d60500720c */ /* 0x000fc40004f26670 */
[----:B------:R-:W-:Y:S02]  /*15800*/  ISETP.GE.OR P4, PT, R5, R208, !P4 ;  /* 0x000000d00500720c */ /* 0x000fe40006786670 */
[C---:B------:R-:W-:Y:S02]  /*15810*/  IADD3 R5, R29.reuse, 0x10, RZ ;  /* 0x000000101d057810 */ /* 0x040fe40007ffe0ff */
[----:B------:R-:W-:Y:S01]  /*15820*/  IADD3 R7, R29, 0x11, RZ ;  /* 0x000000111d077810 */ /* 0x000fe20007ffe0ff */
[----:B------:R-:W-:Y:S01]  /*15830*/  HMMA.16816.F32.BF16 R160, R8, R170, R160 ;  /* 0x000000aa08a0723c */ /* 0x000fe200000418a0 */
        /* <DEDUP_REMOVED lines=9> */
[----:B--2---:R-:W-:Y:S01]  /*158d0*/  HMMA.16816.F32.BF16 R156, R8, R24, R156 ;  /* 0x00000018089c723c */ /* 0x004fe2000004189c */
[----:B------:R-:W-:-:S02]  /*158e0*/  ISETP.GE.OR P3, PT, R5, R214, !P3 ;  /* 0x000000d60500720c */ /* 0x000fc40005f66670 */
[----:B------:R-:W-:Y:S02]  /*158f0*/  ISETP.GE.OR P5, PT, R5, R208, !P5 ;  /* 0x000000d00500720c */ /* 0x000fe40006fa6670 */
[C---:B------:R-:W-:Y:S02]  /*15900*/  ISETP.GE.OR P1, PT, R7.reuse, R214, !P1 ;  /* 0x000000d60700720c */ /* 0x040fe40004f26670 */
[----:B------:R-:W-:Y:S01]  /*15910*/  ISETP.GE.OR P2, PT, R7, R208, !P2 ;  /* 0x000000d00700720c */ /* 0x000fe20005746670 */
[----:B------:R-:W-:Y:S01]  /*15920*/  HMMA.16816.F32.BF16 R152, R8, R26, R152 ;  /* 0x0000001a0898723c */ /* 0x000fe20000041898 */
[----:B------:R-:W1:Y:S01]  /*15930*/  LDSM.16.M88.4 R4, [R183+0x5800] ;  /* 0x00580000b704783b */ /* 0x000e620000000200 */
[----:B------:R-:W-:Y:S01]  /*15940*/  IADD3 R21, R29, 0x18, RZ ;  /* 0x000000181d157810 */ /* 0x000fe20007ffe0ff */
[----:B------:R-:W-:-:S04]  /*15950*/  DEPBAR.LE SB0, 0x0 ;  /* 0x000080000000791a */ /* 0x000fc80000000000 */
[----:B------:R-:W-:Y:S02]  /*15960*/  IADD3 R25, R29, 0x19, RZ ;  /* 0x000000191d197810 */ /* 0x000fe40007ffe0ff */
[----:B------:R-:W-:Y:S02]  /*15970*/  FSEL R14, R14, -INF , !P6 ;  /* 0xff8000000e0e7808 */ /* 0x000fe40007000000 */
[----:B------:R-:W-:Y:S02]  /*15980*/  FSEL R15, R15, -INF , !P4 ;  /* 0xff8000000f0f7808 */ /* 0x000fe40006000000 */
[----:B------:R-:W-:Y:S02]  /*15990*/  FSEL R165, R165, -INF , !P1 ;  /* 0xff800000a5a57808 */ /* 0x000fe40004800000 */
[C---:B------:R-:W-:Y:S02]  /*159a0*/  ISETP.GE.AND P4, PT, R21.reuse, R216, PT ;  /* 0x000000d81500720c */ /* 0x040fe40003f86270 */
[----:B------:R-:W-:-:S02]  /*159b0*/  ISETP.GE.AND P6, PT, R21, R212, PT ;  /* 0x000000d41500720c */ /* 0x000fc40003fc6270 */
[C---:B------:R-:W-:Y:S02]  /*159c0*/  ISETP.GE.AND P1, PT, R25.reuse, R212, PT ;  /* 0x000000d41900720c */ /* 0x040fe40003f26270 */
[----:B------:R-:W-:Y:S02]  /*159d0*/  FSEL R164, R164, -INF , !P3 ;  /* 0xff800000a4a47808 */ /* 0x000fe40005800000 */
[----:B------:R-:W-:Y:S02]  /*159e0*/  ISETP.GE.AND P3, PT, R25, R216, PT ;  /* 0x000000d81900720c */ /* 0x000fe40003f66270 */
[C---:B------:R-:W-:Y:S02]  /*159f0*/  ISETP.GE.OR P4, PT, R21.reuse, R214, !P4 ;  /* 0x000000d61500720c */ /* 0x040fe40006786670 */
[-C--:B------:R-:W-:Y:S02]  /*15a00*/  ISETP.GE.OR P6, PT, R21, R208.reuse, !P6 ;  /* 0x000000d01500720c */ /* 0x080fe400077c6670 */
[----:B------:R-:W-:-:S02]  /*15a10*/  ISETP.GE.OR P1, PT, R25, R208, !P1 ;  /* 0x000000d01900720c */ /* 0x000fc40004f26670 */
[C---:B------:R-:W-:Y:S02]  /*15a20*/  IADD3 R21, R29.reuse, 0x20, RZ ;  /* 0x000000201d157810 */ /* 0x040fe40007ffe0ff */
[----:B------:R-:W-:Y:S01]  /*15a30*/  IADD3 R23, R29, 0x28, RZ ;  /* 0x000000281d177810 */ /* 0x000fe20007ffe0ff */
[----:B------:R-:W-:Y:S01]  /*15a40*/  BAR.SYNC.DEFER_BLOCKING 0x0 ;  /* 0x0000000000007b1d */ /* 0x000fe20000010000 */
[----:B------:R-:W-:Y:S02]  /*15a50*/  ISETP.GE.OR P3, PT, R25, R214, !P3 ;  /* 0x000000d61900720c */ /* 0x000fe40005f66670 */
[----:B------:R-:W-:Y:S02]  /*15a60*/  FSEL R166, R166, -INF , !P5 ;  /* 0xff800000a6a67808 */ /* 0x000fe40006800000 */
[----:B------:R-:W-:Y:S01]  /*15a70*/  IADD3 R27, R29, 0x21, RZ ;  /* 0x000000211d1b7810 */ /* 0x000fe20007ffe0ff */
[----:B-1----:R-:W-:Y:S01]  /*15a80*/  HMMA.16816.F32.BF16 R148, R8, R4, R148 ;  /* 0x000000040894723c */ /* 0x002fe20000041894 */
[----:B------:R-:W-:-:S02]  /*15a90*/  FSEL R20, R163, -INF , !P1 ;  /* 0xff800000a3147808 */ /* 0x000fc40004800000 */
[----:B------:R-:W-:Y:S02]  /*15aa0*/  ISETP.GE.AND P5, PT, R21, R212, PT ;  /* 0x000000d41500720c */ /* 0x000fe40003fa6270 */
[-C--:B------:R-:W-:Y:S02]  /*15ab0*/  ISETP.GE.AND P1, PT, R23, R216.reuse, PT ;  /* 0x000000d81700720c */ /* 0x080fe40003f26270 */
[----:B------:R-:W-:Y:S02]  /*15ac0*/  FSEL R167, R167, -INF , !P2 ;  /* 0xff800000a7a77808 */ /* 0x000fe40005000000 */
[----:B------:R-:W-:Y:S02]  /*15ad0*/  FSEL R25, R160, -INF , !P4 ;  /* 0xff800000a0197808 */ /* 0x000fe40006000000 */
[----:B------:R-:W-:Y:S02]  /*15ae0*/  FSEL R24, R161, -INF , !P3 ;  /* 0xff800000a1187808 */ /* 0x000fe40005800000 */
[----:B------:R-:W-:-:S02]  /*15af0*/  ISETP.GE.AND P2, PT, R21, R216, PT ;  /* 0x000000d81500720c */ /* 0x000fc40003f46270 */
[C---:B------:R-:W-:Y:S02]  /*15b00*/  ISETP.GE.AND P3, PT, R27.reuse, R216, PT ;  /* 0x000000d81b00720c */ /* 0x040fe40003f66270 */
[----:B------:R-:W-:Y:S02]  /*15b10*/  ISETP.GE.AND P4, PT, R27, R212, PT ;  /* 0x000000d41b00720c */ /* 0x000fe40003f86270 */
[----:B------:R-:W-:Y:S02]  /*15b20*/  ISETP.GE.OR P5, PT, R21, R208, !P5 ;  /* 0x000000d01500720c */ /* 0x000fe40006fa6670 */
[-C--:B------:R-:W-:Y:S02]  /*15b30*/  ISETP.GE.OR P1, PT, R23, R214.reuse, !P1 ;  /* 0x000000d61700720c */ /* 0x080fe40004f26670 */
[----:B------:R-:W-:Y:S02]  /*15b40*/  IADD3 R5, R29, 0x30, RZ ;  /* 0x000000301d057810 */ /* 0x000fe40007ffe0ff */
[----:B------:R-:W-:-:S02]  /*15b50*/  ISETP.GE.OR P2, PT, R21, R214, !P2 ;  /* 0x000000d61500720c */ /* 0x000fc40005746670 */
[C---:B------:R-:W-:Y:S02]  /*15b60*/  ISETP.GE.OR P3, PT, R27.reuse, R214, !P3 ;  /* 0x000000d61b00720c */ /* 0x040fe40005f66670 */
[----:B------:R-:W-:Y:S02]  /*15b70*/  ISETP.GE.OR P4, PT, R27, R208, !P4 ;  /* 0x000000d01b00720c */ /* 0x000fe40006786670 */
[----:B------:R-:W-:Y:S02]  /*15b80*/  IADD3 R27, R29, 0x29, RZ ;  /* 0x000000291d1b7810 */ /* 0x000fe40007ffe0ff */
[----:B------:R-:W-:Y:S02]  /*15b90*/  FSEL R171, R158, -INF , !P5 ;  /* 0xff8000009eab7808 */ /* 0x000fe40006800000 */
[----:B------:R-:W-:Y:S02]  /*15ba0*/  FSEL R201, R152, -INF , !P1 ;  /* 0xff80000098c97808 */ /* 0x000fe40004800000 */
[----:B------:R-:W-:-:S02]  /*15bb0*/  ISETP.GE.AND P5, PT, R5, R216, PT ;  /* 0x000000d80500720c */ /* 0x000fc40003fa6270 */
[-C--:B------:R-:W-:Y:S02]  /*15bc0*/  ISETP.GE.AND P1, PT, R5, R212.reuse, PT ;  /* 0x000000d40500720c */ /* 0x080fe40003f26270 */
[----:B------:R-:W-:Y:S02]  /*15bd0*/  FSEL R21, R162, -INF , !P6 ;  /* 0xff800000a2157808 */ /* 0x000fe40007000000 */
[----:B------:R-:W-:Y:S02]  /*15be0*/  FSEL R174, R156, -INF , !P2 ;  /* 0xff8000009cae7808 */ /* 0x000fe40005000000 */
[----:B------:R-:W-:Y:S02]  /*15bf0*/  ISETP.GE.AND P6, PT, R23, R212, PT ;  /* 0x000000d41700720c */ /* 0x000fe40003fc6270 */
[----:B------:R-:W-:Y:S02]  /*15c00*/  ISETP.GE.AND P2, PT, R27, R216, PT ;  /* 0x000000d81b00720c */ /* 0x000fe40003f46270 */
[----:B------:R-:W-:-:S02]  /*15c10*/  ISETP.GE.OR P5, PT, R5, R214, !P5 ;  /* 0x000000d60500720c */ /* 0x000fc40006fa6670 */
[-C--:B------:R-:W-:Y:S02]  /*15c20*/  ISETP.GE.OR P1, PT, R5, R208.reuse, !P1 ;  /* 0x000000d00500720c */ /* 0x080fe40004f26670 */
[----:B------:R-:W-:Y:S01]  /*15c30*/  HMMA.16816.F32.BF16 R4, R8, R6, R144 ;  /* 0x000000060804723c */ /* 0x000fe20000041890 */
[----:B------:R-:W-:Y:S02]  /*15c40*/  ISETP.GE.OR P6, PT, R23, R208, !P6 ;  /* 0x000000d01700720c */ /* 0x000fe400077c6670 */
[----:B------:R-:W-:Y:S02]  /*15c50*/  ISETP.GE.OR P2, PT, R27, R214, !P2 ;  /* 0x000000d61b00720c */ /* 0x000fe40005746670 */
[----:B------:R-:W-:Y:S02]  /*15c60*/  IADD3 R23, R29, 0x31, RZ ;  /* 0x000000311d177810 */ /* 0x000fe40007ffe0ff */
[----:B------:R-:W-:Y:S02]  /*15c70*/  FSEL R175, R157, -INF , !P3 ;  /* 0xff8000009daf7808 */ /* 0x000fe40005800000 */
[----:B------:R-:W-:-:S02]  /*15c80*/  FSEL R173, R153, -INF , !P2 ;  /* 0xff80000099ad7808 */ /* 0x000fc40005000000 */
[----:B------:R-:W-:Y:S02]  /*15c90*/  ISETP.GE.AND P3, PT, R27, R212, PT ;  /* 0x000000d41b00720c */ /* 0x000fe40003f66270 */
[----:B------:R-:W-:Y:S02]  /*15ca0*/  ISETP.GE.AND P2, PT, R23, R216, PT ;  /* 0x000000d81700720c */ /* 0x000fe40003f46270 */
[----:B------:R-:W-:Y:S02]  /*15cb0*/  FSEL R146, R150, -INF , !P1 ;  /* 0xff80000096927808 */ /* 0x000fe40004800000 */
[----:B------:R-:W-:Y:S02]  /*15cc0*/  ISETP.GT.AND P1, PT, R215, R198, PT ;  /* 0x000000c6d700720c */ /* 0x000fe40003f24270 */
[----:B------:R-:W-:Y:S02]  /*15cd0*/  ISETP.GE.OR P3, PT, R27, R208, !P3 ;  /* 0x000000d01b00720c */ /* 0x000fe40005f66670 */
[----:B------:R-:W-:-:S02]  /*15ce0*/  ISETP.GE.OR P2, PT, R23, R214, !P2 ;  /* 0x000000d61700720c */ /* 0x000fc40005746670 */
[C---:B------:R-:W-:Y:S02]  /*15cf0*/  IADD3 R9, R29.reuse, 0x38, RZ ;  /* 0x000000381d097810 */ /* 0x040fe40007ffe0ff */
[----:B------:R-:W-:Y:S02]  /*15d00*/  IADD3 R29, R29, 0x39, RZ ;  /* 0x000000391d1d7810 */ /* 0x000fe40007ffe0ff */
[----:B------:R-:W-:Y:S02]  /*15d10*/  FSEL R170, R159, -INF , !P4 ;  /* 0xff8000009faa7808 */ /* 0x000fe40006000000 */
[----:B------:R-:W-:Y:S02]  /*15d20*/  FSEL R172, R154, -INF , !P6 ;  /* 0xff8000009aac7808 */ /* 0x000fe40007000000 */
[----:B------:R-:W-:Y:S02]  /*15d30*/  FSEL R169, R155, -INF , !P3 ;  /* 0xff8000009ba97808 */ /* 0x000fe40005800000 */
[----:B------:R-:W-:-:S02]  /*15d40*/  FSEL R160, R148, -INF , !P5 ;  /* 0xff80000094a07808 */ /* 0x000fc40006800000 */
[----:B------:R-:W-:Y:S02]  /*15d50*/  FSEL R159, R149, -INF , !P2 ;  /* 0xff800000959f7808 */ /* 0x000fe40005000000 */
[----:B------:R-:W-:Y:S02]  /*15d60*/  ISETP.GE.AND P4, PT, R23, R212, PT ;  /* 0x000000d41700720c */ /* 0x000fe40003f86270 */
[C---:B------:R-:W-:Y:S02]  /*15d70*/  ISETP.GE.AND P6, PT, R9.reuse, R216, PT ;  /* 0x000000d80900720c */ /* 0x040fe40003fc6270 */
[----:B------:R-:W-:Y:S02]  /*15d80*/  ISETP.GE.AND P3, PT, R9, R212, PT ;  /* 0x000000d40900720c */ /* 0x000fe40003f66270 */
[C---:B------:R-:W-:Y:S02]  /*15d90*/  ISETP.GE.AND P5, PT, R29.reuse, R216, PT ;  /* 0x000000d81d00720c */ /* 0x040fe40003fa6270 */
[----:B------:R-:W-:-:S02]  /*15da0*/  ISETP.GE.AND P2, PT, R29, R212, PT ;  /* 0x000000d41d00720c */ /* 0x000fc40003f46270 */
[----:B------:R-:W-:Y:S02]  /*15db0*/  ISETP.GE.OR P4, PT, R23, R208, !P4 ;  /* 0x000000d01700720c */ /* 0x000fe40006786670 */
[C---:B------:R-:W-:Y:S02]  /*15dc0*/  ISETP.GE.OR P6, PT, R9.reuse, R214, !P6 ;  /* 0x000000d60900720c */ /* 0x040fe400077c6670 */
[----:B------:R-:W-:Y:S02]  /*15dd0*/  ISETP.GE.OR P3, PT, R9, R208, !P3 ;  /* 0x000000d00900720c */ /* 0x000fe40005f66670 */
[C---:B------:R-:W-:Y:S02]  /*15de0*/  ISETP.GE.OR P5, PT, R29.reuse, R214, !P5 ;  /* 0x000000d61d00720c */ /* 0x040fe40006fa6670 */
[----:B------:R-:W-:Y:S02]  /*15df0*/  ISETP.GE.OR P2, PT, R29, R208, !P2 ;  /* 0x000000d01d00720c */ /* 0x000fe40005746670 */
[----:B------:R-:W-:-:S02]  /*15e00*/  FSEL R145, R151, -INF , !P4 ;  /* 0xff80000097917808 */ /* 0x000fc40006000000 */
        /* <DEDUP_REMOVED lines=69> */
.L_x_6998:
[----:B------:R-:W-:Y:S02]  /*16260*/  ULDC.64 UR4, c[0x0][0x118] ;  /* 0x0000460000047ab9 */ /* 0x000fe40000000a00 */
[----:B------:R-:W2:Y:S02]  /*16270*/  LD.E R4, [R228.64+0x38] ;  /* 0x00003804e4047980 */ /* 0x000ea4000c101900 */
[----:B--2---:R-:W-:-:S04]  /*16280*/  LEA R4, -R4, RZ, 0x6 ;  /* 0x000000ff04047211 */ /* 0x004fc800078e31ff */
[----:B------:R-:W-:Y:S02]  /*16290*/  SHF.R.S32.HI R2, RZ, 0x1f, R4 ;  /* 0x0000001fff027819 */ /* 0x000fe40000011404 */
.L_x_6999:
[----:B------:R-:W-:Y:S05]  /*162a0*/  BSYNC B0 ;  /* 0x0000000000007941 */ /* 0x000fea0003800000 */
.L_x_6997:
        /* <DEDUP_REMOVED lines=29> */
.L_x_6996:
[----:B------:R-:W-:Y:S05]  /*16480*/  BSYNC B1 ;  /* 0x0000000000017941 */ /* 0x000fea0003800000 */
.L_x_6995:
        /* <DEDUP_REMOVED lines=411> */
.L_x_6991:
[----:B------:R-:W-:Y:S05]  /*17e40*/  @!P1 BRA `(.L_x_7000) ;  /* 0x0000385000009947 */ /* 0x000fea0003800000 */
[C---:B------:R-:W-:Y:S01]  /*17e50*/  SHF.L.U64.HI R218, R138.reuse, 0x5, R139 ;  /* 0x000000058ada7819 */ /* 0x040fe2000001028b */
[----:B------:R-:W-:Y:S01]  /*17e60*/  IMAD.SHL.U32 R221, R138, 0x20, RZ ;  /* 0x000000208add7824 */ /* 0x000fe200078e00ff */
[C---:B------:R-:W-:Y:S01]  /*17e70*/  SHF.L.U64.HI R220, R136.reuse, 0x5, R137 ;  /* 0x0000000588dc7819 */ /* 0x040fe20000010289 */
[----:B------:R-:W-:Y:S01]  /*17e80*/  IMAD.SHL.U32 R223, R136, 0x20, RZ ;  /* 0x0000002088df7824 */ /* 0x000fe200078e00ff */
[----:B------:R-:W-:Y:S01]  /*17e90*/  MOV R0, R3 ;  /* 0x0000000300007202 */ /* 0x000fe20000000f00 */
[----:B------:R-:W-:-:S02]  /*17ea0*/  IMAD.MOV.U32 R2, RZ, RZ, R132 ;  /* 0x000000ffff027224 */ /* 0x000fc400078e0084 */
.L_x_7009:
        /* <DEDUP_REMOVED lines=76> */
.L_x_7002:
[----:B------:R-:W-:Y:S02]  /*18370*/  ULDC.64 UR4, c[0x0][0x118] ;  /* 0x0000460000047ab9 */ /* 0x000fe40000000a00 */
[----:B------:R-:W2:Y:S02]  /*18380*/  LD.E R10, [R132.64+0x40] ;  /* 0x00004004840a7980 */ /* 0x000ea4000c101900 */
[----:B--2---:R-:W-:Y:S04]  /*18390*/  LEA R10, -R10, RZ, 0x6 ;  /* 0x000000ff0a0a7211 */ /* 0x004fe800078e31ff */
[----:B------:R-:W-:Y:S02]  /*183a0*/  SHF.R.S32.HI R5, RZ, 0x1f, R10 ;  /* 0x0000001fff057819 */ /* 0x000fe4000001140a */
.L_x_7003:
[----:B------:R-:W-:Y:S05]  /*183b0*/  BSYNC B0 ;  /* 0x0000000000007941 */ /* 0x000fea0003800000 */
.L_x_7001:
        /* <DEDUP_REMOVED lines=255> */
.L_x_7007:
[----:B------:R-:W-:Y:S02]  /*193b0*/  ULDC.64 UR4, c[0x0][0x118] ;  /* 0x0000460000047ab9 */ /* 0x000fe40000000a00 */
[----:B------:R-:W2:Y:S02]  /*193c0*/  LD.E R142, [R132.64+0x38] ;  /* 0x00003804848e7980 */ /* 0x000ea4000c101900 */
[----:B--2---:R-:W-:Y:S04]  /*193d0*/  LEA R142, -R142, RZ, 0x6 ;  /* 0x000000ff8e8e7211 */ /* 0x004fe800078e31ff */
[----:B------:R-:W-:Y:S02]  /*193e0*/  SHF.R.S32.HI R137, RZ, 0x1f, R142 ;  /* 0x0000001fff897819 */ /* 0x000fe4000001148e */
.L_x_7008:
[----:B------:R-:W-:Y:S05]  /*193f0*/  BSYNC B0 ;  /* 0x0000000000007941 */ /* 0x000fea0003800000 */
.L_x_7006:
        /* <DEDUP_REMOVED lines=26> */
.L_x_7005:
[----:B------:R-:W-:Y:S05]  /*195a0*/  BSYNC B1 ;  /* 0x0000000000017941 */ /* 0x000fea0003800000 */
.L_x_7004:
[----:B------:R-:W-:Y:S01]  /*195b0*/  ULDC.64 UR4, c[0x0][0x118] ;  /* 0x0000460000047ab9 */ /* 0x000fe20000000a00 */
[----:B------:R-:W2:Y:S08]  /*195c0*/  S2R R134, SR_TID.X ;  /* 0x0000000000867919 */ /* 0x000eb00000002100 */
[----:B------:R3:W4:Y:S01]  /*195d0*/  LD.E R133, [R132.64+0xdc] ;  /* 0x0000dc0484857980 */ /* 0x000722000c101900 */
[----:B--2---:R-:W-:Y:S05]  /*195e0*/  IMAD.SHL.U32 R134, R134, 0x2, RZ ;  /* 0x0000000286867824 */ /* 0x004fea00078e00ff */
[----:B------:R-:W-:Y:S05]  /*195f0*/  LOP3.LUT R134, R134, 0x6, RZ, 0xc0, !PT ;  /* 0x0000000686867812 */ /* 0x000fea00078ec0ff */
[----:B------:R-:W-:Y:S05]  /*19600*/  IMAD R3, R215, 0x40, R134 ;  /* 0x00000040d7037824 */ /* 0x000fea00078e0286 */
[C---:B-1----:R-:W-:Y:S02]  /*19610*/  IADD3 R137, R3.reuse, 0x1, RZ ;  /* 0x0000000103897810 */ /* 0x042fe40007ffe0ff */
[----:B------:R-:W-:Y:S02]  /*19620*/  IADD3 R141, R3, 0x8, RZ ;  /* 0x00000008038d7810 */ /* 0x000fe40007ffe0ff */
[C---:B------:R-:W-:Y:S02]  /*19630*/  ISETP.GE.AND P6, PT, R137.reuse, R216, PT ;  /* 0x000000d88900720c */ /* 0x040fe40003fc6270 */
[----:B------:R-:W-:Y:S02]  /*19640*/  ISETP.GE.AND P1, PT, R137, R212, PT ;  /* 0x000000d48900720c */ /* 0x000fe40003f26270 */
[C---:B------:R-:W-:Y:S02]  /*19650*/  ISETP.GE.AND P0, PT, R141.reuse, R216, PT ;  /* 0x000000d88d00720c */ /* 0x040fe40003f06270 */
[----:B------:R-:W-:Y:S02]  /*19660*/  ISETP.GE.AND P4, PT, R141, R212, PT ;  /* 0x000000d48d00720c */ /* 0x000fe40003f86270 */
[----:B------:R-:W-:Y:S02]  /*19670*/  ISETP.GE.OR P1, PT, R137, R208, !P1 ;  /* 0x000000d08900720c */ /* 0x000fe40004f26670 */
[C---:B------:R-:W-:Y:S02]  /*19680*/  ISETP.GE.OR P0, PT, R141.reuse, R214, !P0 ;  /* 0x000000d68d00720c */ /* 0x040fe40004706670 */
[----:B------:R-:W-:Y:S02]  /*19690*/  ISETP.GE.OR P4, PT, R141, R208, !P4 ;  /* 0x000000d08d00720c */ /* 0x000fe40006786670 */
[----:B------:R-:W-:Y:S02]  /*196a0*/  IADD3 R141, R3, 0x11, RZ ;  /* 0x00000011038d7810 */ /* 0x000fe40007ffe0ff */
[----:B------:R-:W-:Y:S02]  /*196b0*/  ISETP.GE.OR P6, PT, R137, R214, !P6 ;  /* 0x000000d68900720c */ /* 0x000fe400077c6670 */
[C---:B------:R-:W-:Y:S02]  /*196c0*/  IADD3 R137, R3.reuse, 0x9, RZ ;  /* 0x0000000903897810 */ /* 0x040fe40007ffe0ff */
[----:B------:R-:W-:Y:S02]  /*196d0*/  FSEL R8, R8, -INF , !P0 ;  /* 0xff80000008087808 */ /* 0x000fe40004000000 */
[-C--:B------:R-:W-:Y:S02]  /*196e0*/  ISETP.GE.AND P2, PT, R3, R216.reuse, PT ;  /* 0x000000d80300720c */ /* 0x080fe40003f46270 */
[-C--:B------:R-:W-:Y:S02]  /*196f0*/  ISETP.GE.AND P5, PT, R137, R216.reuse, PT ;  /* 0x000000d88900720c */ /* 0x080fe40003fa6270 */
[----:B------:R-:W-:Y:S02]  /*19700*/  FSEL R5, R5, -INF , !P6 ;  /* 0xff80000005057808 */ /* 0x000fe40007000000 */
[C---:B------:R-:W-:Y:S02]  /*19710*/  ISETP.GE.AND P6, PT, R141.reuse, R216, PT ;  /* 0x000000d88d00720c */ /* 0x040fe40003fc6270 */
[C---:B------:R-:W-:Y:S02]  /*19720*/  ISETP.GE.AND P0, PT, R141.reuse, R212, PT ;  /* 0x000000d48d00720c */ /* 0x040fe40003f06270 */
[C---:B------:R-:W-:Y:S02]  /*19730*/  ISETP.GE.OR P6, PT, R141.reuse, R214, !P6 ;  /* 0x000000d68d00720c */ /* 0x040fe400077c6670 */
[----:B------:R-:W-:Y:S02]  /*19740*/  ISETP.GE.OR P0, PT, R141, R208, !P0 ;  /* 0x000000d08d00720c */ /* 0x000fe40004706670 */
[-C--:B------:R-:W-:Y:S02]  /*19750*/  ISETP.GE.OR P2, PT, R3, R214.reuse, !P2 ;  /* 0x000000d60300720c */ /* 0x080fe40005746670 */
[----:B------:R-:W-:Y:S02]  /*19760*/  ISETP.GE.OR P5, PT, R137, R214, !P5 ;  /* 0x000000d68900720c */ /* 0x000fe40006fa6670 */
[----:B------:R-:W-:Y:S02]  /*19770*/  IADD3 R141, R3, 0x19, RZ ;  /* 0x00000019038d7810 */ /* 0x000fe40007ffe0ff */
[----:B------:R-:W-:Y:S02]  /*19780*/  FSEL R9, R9, -INF , !P5 ;  /* 0xff80000009097808 */ /* 0x000fe40006800000 */
[----:B------:R-:W-:Y:S02]  /*19790*/  ISETP.GE.AND P3, PT, R3, R212, PT ;  /* 0x000000d40300720c */ /* 0x000fe40003f66270 */
[----:B------:R-:W-:Y:S02]  /*197a0*/  FSEL R139, R4, -INF , !P2 ;  /* 0xff800000048b7808 */ /* 0x000fe40005000000 */
[----:B------:R-:W-:Y:S02]  /*197b0*/  ISETP.GE.AND P5, PT, R141, R216, PT ;  /* 0x000000d88d00720c */ /* 0x000fe40003fa6270 */
[----:B------:R-:W-:Y:S02]  /*197c0*/  ISETP.GE.AND P2, PT, R137, R212, PT ;  /* 0x000000d48900720c */ /* 0x000fe40003f46270 */
[----:B------:R-:W-:Y:S02]  /*197d0*/  ISETP.GE.OR P5, PT, R141, R214, !P5 ;  /* 0x000000d68d00720c */ /* 0x000fe40006fa6670 */
[C---:B------:R-:W-:Y:S02]  /*197e0*/  ISETP.GE.OR P3, PT, R3.reuse, R208, !P3 ;  /* 0x000000d00300720c */ /* 0x040fe40005f66670 */
[----:B------:R-:W-:Y:S02]  /*197f0*/  IADD3 R143, R3, 0x10, RZ ;  /* 0x00000010038f7810 */ /* 0x000fe40007ffe0ff */
[----:B------:R-:W-:Y:S02]  /*19800*/  FMNMX.FTZ R4, R139, R2, !PT ;  /* 0x000000028b047209 */ /* 0x000fe40007810000 */
[----:B------:R-:W-:Y:S02]  /*19810*/  FSEL R161, R17, -INF , !P5 ;  /* 0xff80000011a17808 */ /* 0x000fe40006800000 */
[----:B------:R-:W-:Y:S02]  /*19820*/  FSEL R7, R7, -INF , !P1 ;  /* 0xff80000007077808 */ /* 0x000fe40004800000 */
[----:B------:R-:W-:Y:S02]  /*19830*/  ISETP.GE.OR P2, PT, R137, R208, !P2 ;  /* 0x000000d08900720c */ /* 0x000fe40005746670 */
[----:B------:R-:W-:Y:S02]  /*19840*/  FSEL R137, R6, -INF , !P3 ;  /* 0xff80000006897808 */ /* 0x000fe40005800000 */
[C---:B------:R-:W-:Y:S02]  /*19850*/  ISETP.GE.AND P1, PT, R143.reuse, R216, PT ;  /* 0x000000d88f00720c */ /* 0x040fe40003f26270 */
[----:B------:R-:W-:Y:S02]  /*19860*/  ISETP.GE.AND P3, PT, R143, R212, PT ;  /* 0x000000d48f00720c */ /* 0x000fe40003f66270 */
[----:B------:R-:W-:Y:S02]  /*19870*/  FMNMX.FTZ R17, R5, R4, !PT ;  /* 0x0000000405117209 */ /* 0x000fe40007810000 */
[C---:B------:R-:W-:Y:S02]  /*19880*/  ISETP.GE.OR P3, PT, R143.reuse, R208, !P3 ;  /* 0x000000d08f00720c */ /* 0x040fe40005f66670 */
[----:B------:R-:W-:Y:S02]  /*19890*/  FMNMX.FTZ R4, R8, R17, !PT ;  /* 0x0000001108047209 */ /* 0x000fe40007810000 */
[----:B------:R-:W-:Y:S02]  /*198a0*/  ISETP.GE.OR P1, PT, R143, R214, !P1 ;  /* 0x000000d68f00720c */ /* 0x000fe40004f26670 */
[----:B------:R-:W-:Y:S02]  /*198b0*/  IADD3 R143, R3, 0x18, RZ ;  /* 0x00000018038f7810 */ /* 0x000fe40007ffe0ff */
[----:B------:R-:W-:Y:S02]  /*198c0*/  FSEL R11, R11, -INF , !P2 ;  /* 0xff8000000b0b7808 */ /* 0x000fe40005000000 */
[----:B------:R-:W-:Y:S02]  /*198d0*/  ISETP.GE.AND P2, PT, R143, R216, PT ;  /* 0x000000d88f00720c */ /* 0x000fe40003f46270 */
[----:B------:R-:W-:Y:S02]  /*198e0*/  FSEL R172, R12, -INF , !P1 ;  /* 0xff8000000cac7808 */ /* 0x000fe40004800000 */
[----:B------:R-:W-:Y:S02]  /*198f0*/  FMNMX.FTZ R17, R9, R4, !PT ;  /* 0x0000000409117209 */ /* 0x000fe40007810000 */
[----:B------:R-:W-:Y:S02]  /*19900*/  ISETP.GE.AND P1, PT, R141, R212, PT ;  /* 0x000000d48d00720c */ /* 0x000fe40003f26270 */
[----:B------:R-:W-:Y:S02]  /*19910*/  FSEL R163, R13, -INF , !P6 ;  /* 0xff8000000da37808 */ /* 0x000fe40007000000 */
[----:B------:R-:W-:Y:S02]  /*19920*/  ISETP.GE.OR P2, PT, R143, R214, !P2 ;  /* 0x000000d68f00720c */ /* 0x000fe40005746670 */
[----:B------:R-:W-:Y:S02]  /*19930*/  ISETP.GE.OR P1, PT, R141, R208, !P1 ;  /* 0x000000d08d00720c */ /* 0x000fe40004f26670 */
[----:B------:R-:W-:Y:S02]  /*19940*/  FMNMX.FTZ R4, R172, R17, !PT ;  /* 0x00000011ac047209 */ /* 0x000fe40007810000 */
[----:B------:R-:W-:Y:S02]  /*19950*/  FSEL R162, R16, -INF , !P2 ;  /* 0xff80000010a27808 */ /* 0x000fe40005000000 */
[----:B------:R-:W-:Y:S02]  /*19960*/  FSEL R140, R19, -INF , !P1 ;  /* 0xff800000138c7808 */ /* 0x000fe40004800000 */
[----:B------:R-:W-:Y:S02]  /*19970*/  FMNMX.FTZ R19, R163, R4, !PT ;  /* 0x00000004a3137209 */ /* 0x000fe40007810000 */
[C---:B------:R-:W-:Y:S02]  /*19980*/  IADD3 R145, R3.reuse, 0x20, RZ ;  /* 0x0000002003917810 */ /* 0x040fe40007ffe0ff */
[----:B------:R-:W-:Y:S02]  /*19990*/  IADD3 R141, R3, 0x21, RZ ;  /* 0x00000021038d7810 */ /* 0x000fe40007ffe0ff */
[----:B------:R-:W-:Y:S02]  /*199a0*/  FMNMX.FTZ R4, R137, R0, !PT ;  /* 0x0000000089047209 */ /* 0x000fe40007810000 */
[----:B------:R-:W-:Y:S02]  /*199b0*/  FSEL R142, R15, -INF , !P0 ;  /* 0xff8000000f8e7808 */ /* 0x000fe40004000000 */
[----:B------:R-:W-:Y:S02]  /*199c0*/  FMNMX.FTZ R6, R162, R19, !PT ;  /* 0x00000013a2067209 */ /* 0x000fe40007810000 */
[----:B------:R-:W-:Y:S02]  /*199d0*/  FSEL R10, R10, -INF , !P4 ;  /* 0xff8000000a0a7808 */ /* 0x000fe40006000000 */
[-C--:B------:R-:W-:Y:S02]  /*199e0*/  ISETP.GE.AND P0, PT, R145, R216.reuse, PT ;  /* 0x000000d89100720c */ /* 0x080fe40003f06270 */
[----:B------:R-:W-:Y:S02]  /*199f0*/  ISETP.GE.AND P6, PT, R141, R216, PT ;  /* 0x000000d88d00720c */ /* 0x000fe40003fc6270 */
[----:B------:R-:W-:Y:S02]  /*19a00*/  FMNMX.FTZ R19, R7, R4, !PT ;  /* 0x0000000407137209 */ /* 0x000fe40007810000 */
[----:B------:R-:W-:Y:S02]  /*19a10*/  ISETP.GE.AND P4, PT, R143, R212, PT ;  /* 0x000000d48f00720c */ /* 0x000fe40003f86270 */
[-C--:B------:R-:W-:Y:S02]  /*19a20*/  ISETP.GE.OR P0, PT, R145, R214.reuse, !P0 ;  /* 0x000000d69100720c */ /* 0x080fe40004706670 */
[----:B------:R-:W-:Y:S02]  /*19a30*/  ISETP.GE.OR P6, PT, R141, R214, !P6 ;  /* 0x000000d68d00720c */ /* 0x000fe400077c6670 */
[----:B------:R-:W-:Y:S02]  /*19a40*/  FMNMX.FTZ R4, R10, R19, !PT ;  /* 0x000000130a047209 */ /* 0x000fe40007810000 */
[----:B------:R-:W-:Y:S02]  /*19a50*/  IADD3 R13, R3, 0x28, RZ ;  /* 0x00000028030d7810 */ /* 0x000fe40007ffe0ff */
[----:B------:R-:W-:Y:S02]  /*19a60*/  FSEL R160, R20, -INF , !P0 ;  /* 0xff80000014a07808 */ /* 0x000fe40004000000 */
[----:B------:R-:W-:Y:S02]  /*19a70*/  FSEL R159, R21, -INF , !P6 ;  /* 0xff800000159f7808 */ /* 0x000fe40007000000 */
[----:B------:R-:W-:Y:S02]  /*19a80*/  FMNMX.FTZ R21, R161, R6, !PT ;  /* 0x00000006a1157209 */ /* 0x000fe40007810000 */
[----:B------:R-:W-:Y:S02]  /*19a90*/  ISETP.GE.OR P4, PT, R143, R208, !P4 ;  /* 0x000000d08f00720c */ /* 0x000fe40006786670 */
[----:B------:R-:W-:Y:S02]  /*19aa0*/  FSEL R143, R14, -INF , !P3 ;  /* 0xff8000000e8f7808 */ /* 0x000fe40005800000 */
[----:B------:R-:W-:Y:S02]  /*19ab0*/  FMNMX.FTZ R4, R11, R4, !PT ;  /* 0x000000040b047209 */ /* 0x000fe40007810000 */
[----:B------:R-:W-:Y:S02]  /*19ac0*/  ISETP.GE.AND P5, PT, R13, R216, PT ;  /* 0x000000d80d00720c */ /* 0x000fe40003fa6270 */
[----:B------:R-:W-:Y:S02]  /*19ad0*/  FMNMX.FTZ R6, R160, R21, !PT ;  /* 0x00000015a0067209 */ /* 0x000fe40007810000 */
[----:B------:R-:W-:Y:S02]  /*19ae0*/  FMNMX.FTZ R21, R143, R4, !PT ;  /* 0x000000048f157209 */ /* 0x000fe40007810000 */
[----:B------:R-:W-:Y:S02]  /*19af0*/  ISETP.GE.AND P2, PT, R141, R212, PT ;  /* 0x000000d48d00720c */ /* 0x000fe40003f46270 */
[----:B------:R-:W-:Y:S02]  /*19b00*/  IADD3 R15, R3, 0x29, RZ ;  /* 0x00000029030f7810 */ /* 0x000fe40007ffe0ff */
[----:B------:R-:W-:Y:S02]  /*19b10*/  ISETP.GE.OR P5, PT, R13, R214, !P5 ;  /* 0x000000d60d00720c */ /* 0x000fe40006fa6670 */
[----:B------:R-:W-:Y:S02]  /*19b20*/  FMNMX.FTZ R19, R159, R6, !PT ;  /* 0x000000069f137209 */ /* 0x000fe40007810000 */
[----:B------:R-:W-:Y:S02]  /*19b30*/  FSEL R158, R24, -INF , !P5 ;  /* 0xff800000189e7808 */ /* 0x000fe40006800000 */
[----:B------:R-:W-:Y:S02]  /*19b40*/  FMNMX.FTZ R4, R142, R21, !PT ;  /* 0x000000158e047209 */ /* 0x000fe40007810000 */
[----:B------:R-:W-:Y:S02]  /*19b50*/  ISETP.GE.AND P3, PT, R145, R212, PT ;  /* 0x000000d49100720c */ /* 0x000fe40003f66270 */
[----:B------:R-:W-:Y:S02]  /*19b60*/  ISETP.GE.OR P2, PT, R141, R208, !P2 ;  /* 0x000000d08d00720c */ /* 0x000fe40005746670 */
[----:B------:R-:W-:Y:S02]  /*19b70*/  FSEL R141, R18, -INF , !P4 ;  /* 0xff800000128d7808 */ /* 0x000fe40006000000 */
[C---:B------:R-:W-:Y:S02]  /*19b80*/  ISETP.GE.AND P4, PT, R15.reuse, R216, PT ;  /* 0x000000d80f00720c */ /* 0x040fe40003f86270 */
[----:B------:R-:W-:Y:S02]  /*19b90*/  ISETP.GE.AND P0, PT, R15, R212, PT ;  /* 0x000000d40f00720c */ /* 0x000fe40003f06270 */
[----:B------:R-:W-:Y:S02]  /*19ba0*/  IADD3 R17, R3, 0x30, RZ ;  /* 0x0000003003117810 */ /* 0x000fe40007ffe0ff */
[----:B------:R-:W-:Y:S02]  /*19bb0*/  FMNMX.FTZ R6, R158, R19, !PT ;  /* 0x000000139e067209 */ /* 0x000fe40007810000 */
[----:B------:R-:W-:Y:S02]  /*19bc0*/  FMNMX.FTZ R19, R141, R4, !PT ;  /* 0x000000048d137209 */ /* 0x000fe40007810000 */
[----:B------:R-:W-:Y:S02]  /*19bd0*/  ISETP.GE.OR P3, PT, R145, R208, !P3 ;  /* 0x000000d09100720c */ /* 0x000fe40005f66670 */
[C---:B------:R-:W-:Y:S02]  /*19be0*/  ISETP.GE.OR P4, PT, R15.reuse, R214, !P4 ;  /* 0x000000d60f00720c */ /* 0x040fe40006786670 */
[----:B------:R-:W-:Y:S02]  /*19bf0*/  ISETP.GE.OR P0, PT, R15, R208, !P0 ;  /* 0x000000d00f00720c */ /* 0x000fe40004706670 */
[----:B------:R-:W-:Y:S02]  /*19c00*/  IADD3 R15, R3, 0x31, RZ ;  /* 0x00000031030f7810 */ /* 0x000fe40007ffe0ff */
[----:B------:R-:W-:Y:S02]  /*19c10*/  ISETP.GE.AND P1, PT, R13, R212, PT ;  /* 0x000000d40d00720c */ /* 0x000fe40003f26270 */
[-C--:B------:R-:W-:Y:S02]  /*19c20*/  ISETP.GE.AND P6, PT, R17, R216.reuse, PT ;  /* 0x000000d81100720c */ /* 0x080fe40003fc6270 */
[----:B------:R-:W-:Y:S02]  /*19c30*/  ISETP.GE.AND P5, PT, R15, R216, PT ;  /* 0x000000d80f00720c */ /* 0x000fe40003fa6270 */
[----:B------:R-:W-:Y:S02]  /*19c40*/  FSEL R157, R25, -INF , !P4 ;  /* 0xff800000199d7808 */ /* 0x000fe40006000000 */
[----:B------:R-:W-:Y:S02]  /*19c50*/  FSEL R156, R22, -INF , !P3 ;  /* 0xff800000169c7808 */ /* 0x000fe40005800000 */
[----:B------:R-:W-:Y:S02]  /*19c60*/  FMNMX.FTZ R19, R140, R19, !PT ;  /* 0x000000138c137209 */ /* 0x000fe40007810000 */
[----:B------:R-:W-:Y:S02]  /*19c70*/  ISETP.GE.OR P1, PT, R13, R208, !P1 ;  /* 0x000000d00d00720c */ /* 0x000fe40004f26670 */
[----:B------:R-:W-:Y:S02]  /*19c80*/  IADD3 R13, R3, 0x38, RZ ;  /* 0x00000038030d7810 */ /* 0x000fe40007ffe0ff */
[-C--:B------:R-:W-:Y:S02]  /*19c90*/  ISETP.GE.OR P6, PT, R17, R214.reuse, !P6 ;  /* 0x000000d61100720c */ /* 0x080fe400077c6670 */
[----:B------:R-:W-:Y:S02]  /*19ca0*/  ISETP.GE.OR P5, PT, R15, R214, !P5 ;  /* 0x000000d60f00720c */ /* 0x000fe40006fa6670 */
[----:B------:R-:W-:Y:S02]  /*19cb0*/  FSEL R152, R28, -INF , !P6 ;  /* 0xff8000001c987808 */ /* 0x000fe40007000000 */
[----:B------:R-:W-:Y:S02]  /*19cc0*/  FMNMX.FTZ R21, R157, R6, !PT ;  /* 0x000000069d157209 */ /* 0x000fe40007810000 */
[----:B------:R-:W-:Y:S02]  /*19cd0*/  FSEL R155, R23, -INF , !P2 ;  /* 0xff800000179b7808 */ /* 0x000fe40005000000 */
[----:B------:R-:W-:Y:S02]  /*19ce0*/  FMNMX.FTZ R6, R156, R19, !PT ;  /* 0x000000139c067209 */ /* 0x000fe40007810000 */
[----:B------:R-:W-:Y:S02]  /*19cf0*/  IADD3 R3, R3, 0x39, RZ ;  /* 0x0000003903037810 */ /* 0x000fe40007ffe0ff */
[----:B------:R-:W-:Y:S02]  /*19d00*/  ISETP.GE.AND P4, PT, R13, R216, PT ;  /* 0x000000d80d00720c */ /* 0x000fe40003f86270 */
[----:B------:R-:W-:Y:S02]  /*19d10*/  FSEL R151, R29, -INF , !P5 ;  /* 0xff8000001d977808 */ /* 0x000fe40006800000 */
[----:B------:R-:W-:Y:S02]  /*19d20*/  FMNMX.FTZ R4, R152, R21, !PT ;  /* 0x0000001598047209 */ /* 0x000fe40007810000 */
[----:B------:R-:W-:Y:S02]  /*19d30*/  FSEL R154, R26, -INF , !P1 ;  /* 0xff8000001a9a7808 */ /* 0x000fe40004800000 */
[----:B------:R-:W-:Y:S02]  /*19d40*/  FMNMX.FTZ R19, R155, R6, !PT ;  /* 0x000000069b137209 */ /* 0x000fe40007810000 */
[----:B------:R-:W-:Y:S02]  /*19d50*/  ISETP.GE.AND P6, PT, R3, R216, PT ;  /* 0x000000d80300720c */ /* 0x000fe40003fc6270 */
[----:B------:R-:W-:Y:S02]  /*19d60*/  ISETP.GE.OR P4, PT, R13, R214, !P4 ;  /* 0x000000d60d00720c */ /* 0x000fe40006786670 */
[----:B------:R-:W-:Y:S02]  /*19d70*/  ISETP.GE.AND P2, PT, R17, R212, PT ;  /* 0x000000d41100720c */ /* 0x000fe40003f46270 */
[----:B------:R-:W-:Y:S02]  /*19d80*/  FSEL R149, R32, -INF , !P4 ;  /* 0xff80000020957808 */ /* 0x000fe40006000000 */
[----:B------:R-:W-:Y:S02]  /*19d90*/  FMNMX.FTZ R4, R151, R4, !PT ;  /* 0x0000000497047209 */ /* 0x000fe40007810000 */
[----:B------:R-:W-:Y:S02]  /*19da0*/  FSEL R153, R27, -INF , !P0 ;  /* 0xff8000001b997808 */ /* 0x000fe40004000000 */
[----:B------:R-:W-:Y:S02]  /*19db0*/  FMNMX.FTZ R6, R154, R19, !PT ;  /* 0x000000139a067209 */ /* 0x000fe40007810000 */
[----:B------:R-:W-:Y:S02]  /*19dc0*/  ISETP.GE.OR P6, PT, R3, R214, !P6 ;  /* 0x000000d60300720c */ /* 0x000fe400077c6670 */
[----:B------:R-:W-:Y:S02]  /*19dd0*/  ISETP.GE.OR P1, PT, R17, R208, !P2 ;  /* 0x000000d01100720c */ /* 0x000fe40005726670 */
[----:B------:R-:W-:Y:S02]  /*19de0*/  ISETP.GE.AND P2, PT, R15, R212, PT ;  /* 0x000000d40f00720c */ /* 0x000fe40003f46270 */
[----:B------:R-:W-:Y:S02]  /*19df0*/  FSEL R148, R33, -INF , !P6 ;  /* 0xff80000021947808 */ /* 0x000fe40007000000 */
[----:B------:R-:W-:Y:S02]  /*19e00*/  FMNMX.FTZ R21, R149, R4, !PT ;  /* 0x0000000495157209 */ /* 0x000fe40007810000 */
[----:B------:R-:W-:Y:S02]  /*19e10*/  ISETP.GE.OR P2, PT, R15, R208, !P2 ;  /* 0x000000d00f00720c */ /* 0x000fe40005746670 */
[----:B------:R-:W-:Y:S02]  /*19e20*/  FSEL R147, R30, -INF , !P1 ;  /* 0xff8000001e937808 */ /* 0x000fe40004800000 */
[----:B------:R-:W-:Y:S02]  /*19e30*/  FMNMX.FTZ R6, R153, R6, !PT ;  /* 0x0000000699067209 */ /* 0x000fe40007810000 */
[----:B------:R-:W-:Y:S02]  /*19e40*/  ISETP.GE.AND P0, PT, R13, R212, PT ;  /* 0x000000d40d00720c */ /* 0x000fe40003f06270 */
[----:B------:R-:W-:Y:S02]  /*19e50*/  FMNMX.FTZ R4, R148, R21, !PT ;  /* 0x0000001594047209 */ /* 0x000fe40007810000 */
[----:B------:R-:W-:Y:S01]  /*19e60*/  FSEL R146, R31, -INF , !P2 ;  /* 0xff8000001f927808 */ /* 0x000fe20005000000 */
[----:B------:R-:W-:Y:S01]  /*19e70*/  LDSM.16.MT88.4 R20, [R196+0xc000] ;  /* 0x00c00000c414783b */ /* 0x000fe20000004200 */
[----:B------:R-:W-:Y:S02]  /*19e80*/  ISETP.GE.OR P1, PT, R13, R208, !P0 ;  /* 0x000000d00d00720c */ /* 0x000fe40004726670 */
[----:B------:R-:W-:Y:S02]  /*19e90*/  FMNMX.FTZ R13, R147, R6, !PT ;  /* 0x00000006930d7209 */ /* 0x000fe40007810000 */
[C---:B------:R-:W-:Y:S02]  /*19ea0*/  ISETP.GE.AND P0, PT, R3.reuse, R212, PT ;  /* 0x000000d40300720c */ /* 0x040fe40003f06270 */
[----:B------:R-:W-:Y:S01]  /*19eb0*/  FSEL R145, R34, -INF , !P1 ;  /* 0xff80000022917808 */ /* 0x000fe20004800000 */
[----:B------:R-:W1:Y:S01]  /*19ec0*/  SHFL.BFLY PT, R17, R4, 0x2, 0x1f ;  /* 0x0c401f0004117f89 */ /* 0x000e6200000e0000 */
[----:B------:R-:W-:Y:S02]  /*19ed0*/  FMNMX.FTZ R12, R146, R13, !PT ;  /* 0x0000000d920c7209 */ /* 0x000fe40007810000 */
[----:B------:R-:W-:Y:S02]  /*19ee0*/  ISETP.GE.OR P0, PT, R3, R208, !P0 ;  /* 0x000000d00300720c */ /* 0x000fe40004706670 */
[----:B------:R-:W-:Y:S02]  /*19ef0*/  FMNMX.FTZ R3, R145, R12, !PT ;  /* 0x0000000c91037209 */ /* 0x000fe40007810000 */
[----:B------:R-:W-:Y:S01]  /*19f00*/  FSEL R134, R35, -INF , !P0 ;  /* 0xff80000023867808 */ /* 0x000fe20004000000 */
[----:B------:R-:W-:Y:S03]  /*19f10*/  LDSM.16.MT88.4 R12, [R197+0xc000] ;  /* 0x00c00000c50c783b */ /* 0x000fe60000004200 */
[----:B------:R-:W-:Y:S05]  /*19f20*/  FMNMX.FTZ R6, R134, R3, !PT ;  /* 0x0000000386067209 */ /* 0x000fea0007810000 */
[----:B------:R-:W2:Y:S01]  /*19f30*/  SHFL.BFLY PT, R3, R6, 0x2, 0x1f ;  /* 0x0c401f0006037f89 */ /* 0x000ea200000e0000 */
[----:B-1----:R-:W-:Y:S07]  /*19f40*/  FMNMX.FTZ R17, R4, R17, !PT ;  /* 0x0000001104117209 */ /* 0x002fee0007810000 */
[----:B------:R-:W-:Y:S08]  /*19f50*/  LDSM.16.MT88.4 R28, [R195+0xc000] ;  /* 0x00c00000c31c783b */ /* 0x000ff00000004200 */
[----:B---3--:R-:W1:Y:S01]  /*19f60*/  SHFL.BFLY PT, R132, R17, 0x1, 0x1f ;  /* 0x0c201f0011847f89 */ /* 0x008e6200000e0000 */
[----:B--2---:R-:W-:Y:S07]  /*19f70*/  FMNMX.FTZ R4, R6, R3, !PT ;  /* 0x0000000306047209 */ /* 0x004fee0007810000 */
[----:B------:R-:W2:Y:S01]  /*19f80*/  SHFL.BFLY PT, R3, R4, 0x1, 0x1f ;  /* 0x0c201f0004037f89 */ /* 0x000ea200000e0000 */
[----:B-1----:R-:W-:Y:S04]  /*19f90*/  FMNMX.FTZ R132, R17, R132, !PT ;  /* 0x0000008411847209 */ /* 0x002fe80007810000 */
[----:B------:R-:W-:Y:S01]  /*19fa0*/  FSETP.NEU.FTZ.AND P1, PT, R132, -INF , PT ;  /* 0xff8000008400780b */ /* 0x000fe20003f3d000 */
[----:B----4-:R-:W-:Y:S05]  /*19fb0*/  FMUL.FTZ R150, R133, R132 ;  /* 0x0000008485967220 */ /* 0x010fea0000410000 */
[----:B------:R-:W-:Y:S02]  /*19fc0*/  FSEL R150, R150, RZ, P1 ;  /* 0x000000ff96967208 */ /* 0x000fe40000800000 */
[----:B--2---:R-:W-:Y:S03]  /*19fd0*/  FMNMX.FTZ R3, R4, R3, !PT ;  /* 0x0000000304037209 */ /* 0x004fe60007810000 */
[--C-:B------:R-:W-:Y:S01]  /*19fe0*/  FFMA.FTZ R164, R5, R133, -R150.reuse ;  /* 0x0000008505a47223 */ /* 0x100fe20000010896 */
[----:B------:R-:W-:Y:S01]  /*19ff0*/  FSEL R5, R132, RZ, P1 ;  /* 0x000000ff84057208 */ /* 0x000fe20000800000 */
[----:B------:R-:W-:Y:S01]  /*1a000*/  FMUL.FTZ R144, R133, R3 ;  /* 0x0000000385907220 */ /* 0x000fe20000410000 */
[----:B------:R-:W-:Y:S01]  /*1a010*/  FSETP.NEU.FTZ.AND P0, PT, R3, -INF , PT ;  /* 0xff8000000300780b */ /* 0x000fe20003f1d000 */
[-C--:B------:R-:W-:Y:S02]  /*1a020*/  FFMA.FTZ R165, R139, R133.reuse, -R150 ;  /* 0x000000858ba57223 */ /* 0x080fe40000010896 */
[----:B------:R-:W-:Y:S01]  /*1a030*/  FADD.FTZ R4, -R5, R2 ;  /* 0x0000000205047221 */ /* 0x000fe20000010100 */
[----:B------:R-:W-:Y:S01]  /*1a040*/  FSEL R5, R3, RZ, P0 ;  /* 0x000000ff03057208 */ /* 0x000fe20000000000 */
[-C--:B------:R-:W-:Y:S01]  /*1a050*/  FFMA.FTZ R171, R8, R133.reuse, -R150 ;  /* 0x0000008508ab7223 */ /* 0x080fe20000010896 */
[----:B------:R-:W-:Y:S01]  /*1a060*/  FSEL R144, R144, RZ, P0 ;  /* 0x000000ff90907208 */ /* 0x000fe20000000000 */
[----:B------:R-:W-:Y:S01]  /*1a070*/  FMUL.FTZ R2, R133, R4 ;  /* 0x0000000485027220 */ /* 0x000fe20000410000 */
[----:B------:R-:W-:Y:S01]  /*1a080*/  MUFU.EX2 R165, R165 ;  /* 0x000000a500a57308 */ /* 0x000fe20000000800 */
[----:B------:R-:W-:Y:S01]  /*1a090*/  FADD.FTZ R4, -R5, R0 ;  /* 0x0000000005047221 */ /* 0x000fe20000010100 */
[----:B------:R-:W-:Y:S01]  /*1a0a0*/  ISETP.GT.AND P0, PT, R215, R198, PT ;  /* 0x000000c6d700720c */ /* 0x000fe20003f04270 */
[-C--:B------:R-:W-:Y:S02]  /*1a0b0*/  FFMA.FTZ R170, R9, R133.reuse, -R150 ;  /* 0x0000008509aa7223 */ /* 0x080fe40000010896 */
[-CC-:B------:R-:W-:Y:S02]  /*1a0c0*/  FFMA.FTZ R169, R137, R133.reuse, -R144.reuse ;  /* 0x0000008589a97223 */ /* 0x180fe40000010890 */
[-CC-:B------:R-:W-:Y:S02]  /*1a0d0*/  FFMA.FTZ R168, R7, R133.reuse, -R144.reuse ;  /* 0x0000008507a87223 */ /* 0x180fe40000010890 */
[-CC-:B------:R-:W-:Y:S01]  /*1a0e0*/  FFMA.FTZ R167, R10, R133.reuse, -R144.reuse ;  /* 0x000000850aa77223 */ /* 0x180fe20000010890 */
[----:B------:R-:W1:Y:S01]  /*1a0f0*/  MUFU.EX2 R2, R2 ;  /* 0x0000000200027308 */ /* 0x000e620000000800 */
[-C--:B------:R-:W-:Y:S02]  /*1a100*/  FFMA.FTZ R166, R11, R133.reuse, -R144 ;  /* 0x000000850ba67223 */ /* 0x080fe40000010890 */
[----:B------:R-:W-:Y:S02]  /*1a110*/  FMUL.FTZ R0, R133, R4 ;  /* 0x0000000485007220 */ /* 0x000fe40000410000 */
[-CC-:B------:R-:W-:Y:S02]  /*1a120*/  FFMA.FTZ R173, R163, R133.reuse, -R150.reuse ;  /* 0x00000085a3ad7223 */ /* 0x180fe40000010896 */
[-CC-:B------:R-:W-:Y:S02]  /*1a130*/  FFMA.FTZ R174, R162, R133.reuse, -R150.reuse ;  /* 0x00000085a2ae7223 */ /* 0x180fe40000010896 */
[-C--:B------:R-:W-:Y:S01]  /*1a140*/  FFMA.FTZ R175, R161, R133.reuse, -R150 ;  /* 0x00000085a1af7223 */ /* 0x080fe20000010896 */
[----:B------:R-:W2:Y:S01]  /*1a150*/  MUFU.EX2 R0, R0 ;  /* 0x0000000000007308 */ /* 0x000ea20000000800 */
[-CC-:B------:R-:W-:Y:S02]  /*1a160*/  FFMA.FTZ R201, R143, R133.reuse, -R144.reuse ;  /* 0x000000858fc97223 */ /* 0x180fe40000010890 */
[-CC-:B------:R-:W-:Y:S02]  /*1a170*/  FFMA.FTZ R222, R142, R133.reuse, -R144.reuse ;  /* 0x000000858ede7223 */ /* 0x180fe40000010890 */
[-CC-:B------:R-:W-:Y:S02]  /*1a180*/  FFMA.FTZ R224, R141, R133.reuse, -R144.reuse ;  /* 0x000000858de07223 */ /* 0x180fe40000010890 */
[-C--:B------:R-:W-:Y:S02]  /*1a190*/  FFMA.FTZ R225, R140, R133.reuse, -R144 ;  /* 0x000000858ce17223 */ /* 0x080fe40000010890 */
[----:B------:R-:W-:Y:S01]  /*1a1a0*/  LDSM.16.MT88.4 R140, [R195+0xe800] ;  /* 0x00e80000c38c783b */ /* 0x000fe20000004200 */
[----:B------:R-:W3:Y:S01]  /*1a1b0*/  MUFU.EX2 R164, R164 ;  /* 0x000000a400a47308 */ /* 0x000ee20000000800 */
[-CC-:B------:R-:W-:Y:S02]  /*1a1c0*/  FFMA.FTZ R226, R160, R133.reuse, -R150.reuse ;  /* 0x00000085a0e27223 */ /* 0x180fe40000010896 */
[--C-:B------:R-:W-:Y:S02]  /*1a1d0*/  FFMA.FTZ R227, R159, R133, -R150.reuse ;  /* 0x000000859fe37223 */ /* 0x100fe40000010896 */
[C---:B-1----:R-:W-:Y:S02]  /*1a1e0*/  FMUL.FTZ R4, R2.reuse, R128 ;  /* 0x0000008002047220 */ /* 0x042fe40000410000 */
        /* <DEDUP_REMOVED lines=30> */
[-CC-:B------:R-:W-:Y:S02]  /*1a3d0*/  FFMA.FTZ R228, R158, R133.reuse, -R150.reuse ;  /* 0x000000859ee47223 */ /* 0x180fe40000010896 */
[----:B------:R-:W-:Y:S01]  /*1a3e0*/  MUFU.EX2 R167, R167 ;  /* 0x000000a700a77308 */ /* 0x000fe20000000800 */
[-C--:B------:R-:W-:Y:S02]  /*1a3f0*/  FFMA.FTZ R229, R157, R133.reuse, -R150 ;  /* 0x000000859de57223 */ /* 0x080fe40000010896 */
[-CC-:B------:R-:W-:Y:S02]  /*1a400*/  FFMA.FTZ R230, R156, R133.reuse, -R144.reuse ;  /* 0x000000859ce67223 */ /* 0x180fe40000010890 */
[----:B------:R-:W-:Y:S01]  /*1a410*/  LDSM.16.MT88.4 R124, [R197+0xe800] ;  /* 0x00e80000c57c783b */ /* 0x000fe20000004200 */
[-CC-:B------:R-:W-:Y:S02]  /*1a420*/  FFMA.FTZ R231, R155, R133.reuse, -R144.reuse ;  /* 0x000000859be77223 */ /* 0x180fe40000010890 */
[-CC-:B------:R-:W-:Y:S02]  /*1a430*/  FFMA.FTZ R232, R154, R133.reuse, -R144.reuse ;  /* 0x000000859ae87223 */ /* 0x180fe40000010890 */
[----:B------:R-:W1:Y:S01]  /*1a440*/  MUFU.EX2 R166, R166 ;  /* 0x000000a600a67308 */ /* 0x000e620000000800 */
[----:B------:R-:W-:Y:S02]  /*1a450*/  FFMA.FTZ R233, R153, R133, -R144 ;  /* 0x0000008599e97223 */ /* 0x000fe40000010890 */
[----:B------:R-:W-:Y:S01]  /*1a460*/  LDSM.16.MT88.4 R156, [R194+0xf800] ;  /* 0x00f80000c29c783b */ /* 0x000fe20000004200 */
[----:B--2---:R-:W-:Y:S01]  /*1a470*/  F2FP.BF16.PACK_AB R137, R168, R169 ;  /* 0x000000a9a889723e */ /* 0x004fe200000010ff */
[-CC-:B------:R-:W-:Y:S02]  /*1a480*/  FFMA.FTZ R234, R152, R133.reuse, -R150.reuse ;  /* 0x0000008598ea7223 */ /* 0x180fe40000010896 */
[-CC-:B------:R-:W-:Y:S02]  /*1a490*/  FFMA.FTZ R235, R151, R133.reuse, -R150.reuse ;  /* 0x0000008597eb7223 */ /* 0x180fe40000010896 */
[-C--:B------:R-:W-:Y:S01]  /*1a4a0*/  FFMA.FTZ R236, R149, R133.reuse, -R150 ;  /* 0x0000008595ec7223 */ /* 0x080fe20000010896 */
[----:B------:R-:W-:Y:S01]  /*1a4b0*/  MUFU.EX2 R173, R173 ;  /* 0x000000ad00ad7308 */ /* 0x000fe20000000800 */
[----:B------:R-:W-:Y:S01]  /*1a4c0*/  LDSM.16.MT88.4 R152, [R195+0xf800] ;  /* 0x00f80000c398783b */ /* 0x000fe20000004200 */
[-CC-:B------:R-:W-:Y:S02]  /*1a4d0*/  FFMA.FTZ R238, R147, R133.reuse, -R144.reuse ;  /* 0x0000008593ee7223 */ /* 0x180fe40000010890 */
[-CC-:B------:R-:W-:Y:S02]  /*1a4e0*/  FFMA.FTZ R239, R146, R133.reuse, -R144.reuse ;  /* 0x0000008592ef7223 */ /* 0x180fe40000010890 */
[-CC-:B------:R-:W-:Y:S02]  /*1a4f0*/  FFMA.FTZ R240, R145, R133.reuse, -R144.reuse ;  /* 0x0000008591f07223 */ /* 0x180fe40000010890 */
[----:B------:R-:W-:Y:S02]  /*1a500*/  FFMA.FTZ R144, R134, R133, -R144 ;  /* 0x0000008586907223 */ /* 0x000fe40000010890 */
[C---:B------:R-:W-:Y:S01]  /*1a510*/  FMUL.FTZ R36, R2.reuse, R36 ;  /* 0x0000002402247220 */ /* 0x040fe20000410000 */
[----:B------:R-:W-:Y:S01]  /*1a520*/  MUFU.EX2 R174, R174 ;  /* 0x000000ae00ae7308 */ /* 0x000fe20000000800 */
[----:B------:R-:W-:Y:S01]  /*1a530*/  FMUL.FTZ R37, R2, R37 ;  /* 0x0000002502257220 */ /* 0x000fe20000410000 */
[----:B-1----:R-:W-:Y:S01]  /*1a540*/  F2FP.BF16.PACK_AB R139, R166, R167 ;  /* 0x000000a7a68b723e */ /* 0x002fe200000010ff */
[C---:B------:R-:W-:Y:S02]  /*1a550*/  FMUL.FTZ R38, R0.reuse, R38 ;  /* 0x0000002600267220 */ /* 0x040fe40000410000 */
[----:B------:R-:W-:Y:S02]  /*1a560*/  FMUL.FTZ R39, R0, R39 ;  /* 0x0000002700277220 */ /* 0x000fe40000410000 */
[C---:B------:R-:W-:Y:S02]  /*1a570*/  FMUL.FTZ R40, R2.reuse, R40 ;  /* 0x0000002802287220 */ /* 0x040fe40000410000 */
[C---:B------:R-:W-:Y:S01]  /*1a580*/  HMMA.16816.F32.BF16 R4, R136.reuse, R12, R4 ;  /* 0x0000000c8804723c */ /* 0x040fe20000041804 */
[----:B------:R-:W-:Y:S04]  /*1a590*/  MUFU.EX2 R175, R175 ;  /* 0x000000af00af7308 */ /* 0x000fe80000000800 */
        /* <DEDUP_REMOVED lines=9> */
[----:B------:R-:W1:Y:S01]  /*1a630*/  LDSM.16.MT88.4 R120, [R194+0xc000] ;  /* 0x00c00000c278783b */ /* 0x000e620000004200 */
[----:B------:R-:W-:Y:S02]  /*1a640*/  FMUL.FTZ R43, R0, R43 ;  /* 0x0000002b002b7220 */ /* 0x000fe40000410000 */
[C---:B------:R-:W-:Y:S02]  /*1a650*/  FMUL.FTZ R44, R2.reuse, R44 ;  /* 0x0000002c022c7220 */ /* 0x040fe40000410000 */
[C---:B------:R-:W-:Y:S03]  /*1a660*/  HMMA.16816.F32.BF16 R12, R136.reuse, R20, R12 ;  /* 0x00000014880c723c */ /* 0x040fe6000004180c */
[----:B------:R-:W-:Y:S01]  /*1a670*/  FMUL.FTZ R45, R2, R45 ;  /* 0x0000002d022d7220 */ /* 0x000fe20000410000 */
[----:B------:R-:W-:Y:S01]  /*1a680*/  MUFU.EX2 R224, R224 ;  /* 0x000000e000e07308 */ /* 0x000fe20000000800 */
        /* <DEDUP_REMOVED lines=8> */
[----:B------:R-:W2:Y:S01]  /*1a710*/  LDSM.16.MT88.4 R112, [R197+0xe000] ;  /* 0x00e00000c570783b */ /* 0x000ea20000004200 */
        /* <DEDUP_REMOVED lines=14> */
[----:B------:R-:W3:Y:S01]  /*1a800*/  LDSM.16.MT88.4 R104, [R196+0xe000] ;  /* 0x00e00000c468783b */ /* 0x000ee20000004200 */
[----:B------:R-:W-:Y:S02]  /*1a810*/  FMUL.FTZ R53, R2, R53 ;  /* 0x0000003502357220 */ /* 0x000fe40000410000 */
[C---:B------:R-:W-:Y:S02]  /*1a820*/  FMUL.FTZ R54, R0.reuse, R54 ;  /* 0x0000003600367220 */ /* 0x040fe40000410000 */
[C---:B-1----:R-:W-:Y:S02]  /*1a830*/  HMMA.16816.F32.BF16 R28, R136.reuse, R120, R28 ;  /* 0x00000078881c723c */ /* 0x042fe4000004181c */
        /* <DEDUP_REMOVED lines=9> */
[C---:B--2---:R-:W-:Y:S04]  /*1a8d0*/  HMMA.16816.F32.BF16 R36, R136.reuse, R112, R36 ;  /* 0x000000708824723c */ /* 0x044fe80000041824 */
        /* <DEDUP_REMOVED lines=9> */
[C---:B---3--:R-:W-:Y:S03]  /*1a970*/  HMMA.16816.F32.BF16 R44, R136.reuse, R104, R44 ;  /* 0x00000068882c723c */ /* 0x048fe6000004182c */
        /* <DEDUP_REMOVED lines=16> */
[----:B------:R-:W-:Y:S01]  /*1aa80*/  MUFU.EX2 R235, R235 ;  /* 0x000000eb00eb7308 */ /* 0x000fe20000000800 */
        /* <DEDUP_REMOVED lines=11> */
[----:B------:R-:W-:Y:S01]  /*1ab40*/  MUFU.EX2 R238, R238 ;  /* 0x000000ee00ee7308 */ /* 0x000fe20000000800 */
[-CC-:B------:R-:W-:Y:S02]  /*1ab50*/  FFMA.FTZ R172, R172, R133.reuse, -R150.reuse ;  /* 0x00000085acac7223 */ /* 0x180fe40000010896 */
[----:B------:R-:W-:Y:S01]  /*1ab60*/  FFMA.FTZ R150, R148, R133, -R150 ;  /* 0x0000008594967223 */ /* 0x000fe20000010896 */
[C---:B------:R-:W-:Y:S01]  /*1ab70*/  HMMA.16816.F32.BF16 R72, R136.reuse, R106, R72 ;  /* 0x0000006a8848723c */ /* 0x040fe20000041848 */
[----:B------:R-:W1:Y:S03]  /*1ab80*/  LDSM.16.MT88.4 R104, [R194+0x10000] ;  /* 0x01000000c268783b */ /* 0x000e660000004200 */
[C---:B------:R-:W-:Y:S02]  /*1ab90*/  FMUL.FTZ R76, R2.reuse, R76 ;  /* 0x0000004c024c7220 */ /* 0x040fe40000410000 */
[----:B------:R-:W-:Y:S01]  /*1aba0*/  FMUL.FTZ R77, R2, R77 ;  /* 0x0000004d024d7220 */ /* 0x000fe20000410000 */
[----:B------:R-:W4:Y:S01]  /*1abb0*/  MUFU.EX2 R172, R172 ;  /* 0x000000ac00ac7308 */ /* 0x000f220000000800 */
[C---:B------:R-:W-:Y:S04]  /*1abc0*/  FMUL.FTZ R78, R0.reuse, R78 ;  /* 0x0000004e004e7220 */ /* 0x040fe80000410000 */
[----:B------:R-:W-:Y:S02]  /*1abd0*/  FMUL.FTZ R79, R0, R79 ;  /* 0x0000004f004f7220 */ /* 0x000fe40000410000 */
[C---:B------:R-:W-:Y:S02]  /*1abe0*/  FMUL.FTZ R88, R2.reuse, R88 ;  /* 0x0000005802587220 */ /* 0x040fe40000410000 */
[----:B------:R-:W-:Y:S01]  /*1abf0*/  FMUL.FTZ R89, R2, R89 ;  /* 0x0000005902597220 */ /* 0x000fe20000410000 */
[----:B------:R5:W1:Y:S01]  /*1ac00*/  MUFU.EX2 R237, R150 ;  /* 0x0000009600ed7308 */ /* 0x000a620000000800 */
[----:B------:R-:W-:Y:S01]  /*1ac10*/  FMUL.FTZ R90, R0, R90 ;  /* 0x0000005a005a7220 */ /* 0x000fe20000410000 */
[C---:B--2---:R-:W-:Y:S03]  /*1ac20*/  HMMA.16816.F32.BF16 R76, R136.reuse, R100, R76 ;  /* 0x00000064884c723c */ /* 0x044fe6000004184c */
[C---:B------:R-:W-:Y:S02]  /*1ac30*/  FMUL.FTZ R80, R2.reuse, R80 ;  /* 0x0000005002507220 */ /* 0x040fe40000410000 */
[----:B------:R-:W-:Y:S02]  /*1ac40*/  FMUL.FTZ R81, R2, R81 ;  /* 0x0000005102517220 */ /* 0x000fe40000410000 */
[C---:B------:R-:W-:Y:S01]  /*1ac50*/  FMUL.FTZ R82, R0.reuse, R82 ;  /* 0x0000005200527220 */ /* 0x040fe20000410000 */
[----:B------:R2:W-:Y:S01]  /*1ac60*/  MUFU.EX2 R133, R144 ;  /* 0x0000009000857308 */ /* 0x0005e20000000800 */
[C---:B------:R-:W-:Y:S03]  /*1ac70*/  FMUL.FTZ R83, R0.reuse, R83 ;  /* 0x0000005300537220 */ /* 0x040fe60000410000 */
[----:B------:R-:W-:Y:S01]  /*1ac80*/  FMUL.FTZ R91, R0, R91 ;  /* 0x0000005b005b7220 */ /* 0x000fe20000410000 */
[----:B----4-:R-:W-:Y:S01]  /*1ac90*/  F2FP.BF16.PACK_AB R100, R173, R172 ;  /* 0x000000acad64723e */ /* 0x010fe200000010ff */
[----:B------:R-:W-:Y:S01]  /*1aca0*/  FMUL.FTZ R92, R2, R92 ;  /* 0x0000005c025c7220 */ /* 0x000fe20000410000 */
[----:B------:R-:W-:Y:S01]  /*1acb0*/  F2FP.BF16.PACK_AB R101, R222, R201 ;  /* 0x000000c9de65723e */ /* 0x000fe200000010ff */
[C---:B------:R-:W-:Y:S02]  /*1acc0*/  HMMA.16816.F32.BF16 R80, R136.reuse, R102, R80 ;  /* 0x000000668850723c */ /* 0x040fe40000041850 */
[----:B------:R-:W4:Y:S01]  /*1acd0*/  MUFU.EX2 R239, R239 ;  /* 0x000000ef00ef7308 */ /* 0x000f220000000800 */
[----:B------:R-:W-:Y:S02]  /*1ace0*/  FMUL.FTZ R93, R2, R93 ;  /* 0x0000005d025d7220 */ /* 0x000fe40000410000 */
[C---:B------:R-:W-:Y:S01]  /*1acf0*/  FMUL.FTZ R94, R0.reuse, R94 ;  /* 0x0000005e005e7220 */ /* 0x040fe20000410000 */
[----:B-----5:R-:W-:Y:S01]  /*1ad00*/  LDSM.16.MT88.4 R148, [R196+0xf800] ;  /* 0x00f80000c494783b */ /* 0x020fe20000004200 */
[----:B------:R-:W-:Y:S01]  /*1ad10*/  FMUL.FTZ R95, R0, R95 ;  /* 0x0000005f005f7220 */ /* 0x000fe20000410000 */
[C---:B---3--:R-:W-:Y:S04]  /*1ad20*/  HMMA.16816.F32.BF16 R84, R136.reuse, R108, R84 ;  /* 0x0000006c8854723c */ /* 0x048fe80000041854 */
[C---:B------:R-:W-:Y:S01]  /*1ad30*/  FMUL.FTZ R96, R2.reuse, R96 ;  /* 0x0000006002607220 */ /* 0x040fe20000410000 */
[----:B------:R-:W-:Y:S01]  /*1ad40*/  F2FP.BF16.PACK_AB R102, R175, R174 ;  /* 0x000000aeaf66723e */ /* 0x000fe200000010ff */
[----:B------:R-:W-:Y:S01]  /*1ad50*/  FMUL.FTZ R97, R2, R97 ;  /* 0x0000006102617220 */ /* 0x000fe20000410000 */
[----:B------:R-:W-:Y:S01]  /*1ad60*/  F2FP.BF16.PACK_AB R103, R225, R224 ;  /* 0x000000e0e167723e */ /* 0x000fe200000010ff */
[C---:B------:R-:W-:Y:S01]  /*1ad70*/  HMMA.16816.F32.BF16 R88, R136.reuse, R110, R88 ;  /* 0x0000006e8858723c */ /* 0x040fe20000041858 */
[----:B------:R-:W3:Y:S01]  /*1ad80*/  LDSM.16.MT88.4 R108, [R196+0xc800] ;  /* 0x00c80000c46c783b */ /* 0x000ee20000004200 */
[----:B------:R-:W5:Y:S02]  /*1ad90*/  MUFU.EX2 R240, R240 ;  /* 0x000000f000f07308 */ /* 0x000f640000000800 */
[C---:B------:R-:W-:Y:S02]  /*1ada0*/  FMUL.FTZ R98, R0.reuse, R98 ;  /* 0x0000006200627220 */ /* 0x040fe40000410000 */
[----:B------:R-:W-:Y:S02]  /*1adb0*/  FMUL.FTZ R99, R0, R99 ;  /* 0x0000006300637220 */ /* 0x000fe40000410000 */
[C---:B-1----:R-:W-:Y:S01]  /*1adc0*/  HMMA.16816.F32.BF16 R92, R136.reuse, R104, R92 ;  /* 0x00000068885c723c */ /* 0x042fe2000004185c */
[----:B--2---:R-:W-:Y:S03]  /*1add0*/  LDSM.16.MT88.4 R144, [R197+0xf800] ;  /* 0x00f80000c590783b */ /* 0x004fe60000004200 */
        /* <DEDUP_REMOVED lines=9> */
[----:B------:R-:W-:Y:S01]  /*1ae70*/  FADD.FTZ R167, R167, R168 ;  /* 0x000000a8a7a77221 */ /* 0x000fe20000010000 */
[----:B----4-:R-:W-:Y:S01]  /*1ae80*/  F2FP.BF16.PACK_AB R137, R239, R238 ;  /* 0x000000eeef89723e */ /* 0x010fe200000010ff */
[C---:B------:R-:W-:Y:S01]  /*1ae90*/  HMMA.16816.F32.BF16 R8, R100.reuse, R114, R8 ;  /* 0x000000726408723c */ /* 0x040fe20000041808 */
[----:B------:R-:W-:Y:S03]  /*1aea0*/  LDSM.16.MT88.4 R112, [R196+0x10800] ;  /* 0x01080000c470783b */ /* 0x000fe60000004200 */
[----:B-----5:R-:W-:Y:S01]  /*1aeb0*/  F2FP.BF16.PACK_AB R139, R133, R240 ;  /* 0x000000f0858b723e */ /* 0x020fe200000010ff */
[----:B------:R-:W-:Y:S02]  /*1aec0*/  FADD.FTZ R166, R166, R167 ;  /* 0x000000a7a6a67221 */ /* 0x000fe40000010000 */
[----:B------:R-:W-:Y:S01]  /*1aed0*/  IMAD.MOV.U32 R0, RZ, RZ, R3 ;  /* 0x000000ffff007224 */ /* 0x000fe200078e0003 */
[C---:B---3--:R-:W-:Y:S04]  /*1aee0*/  HMMA.16816.F32.BF16 R12, R100.reuse, R108, R12 ;  /* 0x0000006c640c723c */ /* 0x048fe8000004180c */
        /* <DEDUP_REMOVED lines=123> */
.L_x_7000:
        /* <DEDUP_REMOVED lines=11> */
.L_x_7014:
[----:B--23--:R-:W-:Y:S01]  /*1b750*/  FADD.FTZ R219, R10, R219 ;  /* 0x000000db0adb7221 */ /* 0x00cfe20000010000 */
[----:B------:R-:W-:Y:S05]  /*1b760*/  BRA.DIV ~URZ, `(.L_x_7011) ;  /* 0x000015127f007947 */ /* 0x000fea000b800000 */
[----:B------:R-:W2:Y:S04]  /*1b770*/  SHFL.BFLY PT, R6, R217, 0x2, 0x1f ;  /* 0x0c401f00d9067f89 */ /* 0x000ea800000e0000 */
[----:B------:R-:W3:Y:S01]  /*1b780*/  SHFL.BFLY PT, R2, R219, 0x1, 0x1f ;  /* 0x0c201f00db027f89 */ /* 0x000ee200000e0000 */
[----:B--2---:R-:W-:Y:S02]  /*1b790*/  FADD.FTZ R11, R6, R217 ;  /* 0x000000d9060b7221 */ /* 0x004fe40000010000 */
[----:B---3--:R-:W-:-:S03]  /*1b7a0*/  FADD.FTZ R2, R219, R2 ;  /* 0x00000002db027221 */ /* 0x008fc60000010000 */
[----:B------:R2:W3:Y:S04]  /*1b7b0*/  SHFL.BFLY PT, R10, R11, 0x1, 0x1f ;  /* 0x0c201f000b0a7f89 */ /* 0x0004e800000e0000 */
.L_x_7015:
        /* <DEDUP_REMOVED lines=11> */
[CC--:B--2---:R-:W-:Y:S02]  /*1b870*/  LEA.HI R11, R10.reuse, R9.reuse, RZ, 0x2 ;  /* 0x000000090a0b7211 */ /* 0x0c4fe400078f10ff */
[----:B------:R-:W-:Y:S02]  /*1b880*/  LEA.HI R10, R10, R9, RZ, 0x5 ;  /* 0x000000090a0a7211 */ /* 0x000fe400078f28ff */
[--C-:B------:R-:W-:Y:S02]  /*1b890*/  SHF.R.S32.HI R12, RZ, 0x2, R11.reuse ;  /* 0x00000002ff0c7819 */ /* 0x100fe4000001140b */
[----:B------:R-:W-:Y:S01]  /*1b8a0*/  SHF.R.S32.HI R13, RZ, 0x1f, R11 ;  /* 0x0000001fff0d7819 */ /* 0x000fe2000001140b */
[C---:B---3--:R-:W-:Y:S01]  /*1b8b0*/  FMUL.FTZ R128, R8.reuse, R128 ;  /* 0x0000008008807220 */ /* 0x048fe20000410000 */
[----:B------:R-:W-:Y:S01]  /*1b8c0*/  LOP3.LUT R16, R11, 0x1ffffffc, RZ, 0xc0, !PT ;  /* 0x1ffffffc0b107812 */ /* 0x000fe200078ec0ff */
[C---:B------:R-:W-:Y:S01]  /*1b8d0*/  FMUL.FTZ R129, R8.reuse, R129 ;  /* 0x0000008108817220 */ /* 0x040fe20000410000 */
[----:B------:R-:W-:Y:S01]  /*1b8e0*/  LEA.HI R13, R13, R12, RZ, 0x3 ;  /* 0x0000000c0d0d7211 */ /* 0x000fe200078f18ff */
[C---:B------:R-:W-:Y:S01]  /*1b8f0*/  FMUL.FTZ R124, R8.reuse, R124 ;  /* 0x0000007c087c7220 */ /* 0x040fe20000410000 */
[----:B------:R-:W-:Y:S01]  /*1b900*/  SHF.R.S32.HI R11, RZ, 0x5, R10 ;  /* 0x00000005ff0b7819 */ /* 0x000fe2000001140a */
[C---:B------:R-:W-:Y:S01]  /*1b910*/  FMUL.FTZ R125, R8.reuse, R125 ;  /* 0x0000007d087d7220 */ /* 0x040fe20000410000 */
[----:B------:R-:W-:Y:S01]  /*1b920*/  LOP3.LUT R13, R13, 0xfffffff8, RZ, 0xc0, !PT ;  /* 0xfffffff80d0d7812 */ /* 0x000fe200078ec0ff */
[----:B------:R-:W-:Y:S01]  /*1b930*/  FMUL.FTZ R120, R8, R120 ;  /* 0x0000007808787220 */ /* 0x000fe20000410000 */
[----:B------:R-:W-:Y:S01]  /*1b940*/  IADD3 R16, -R16, R9, RZ ;  /* 0x0000000910107210 */ /* 0x000fe20007ffe1ff */
[----:B------:R-:W-:Y:S01]  /*1b950*/  FMUL.FTZ R121, R8, R121 ;  /* 0x0000007908797220 */ /* 0x000fe20000410000 */
[----:B------:R-:W-:Y:S01]  /*1b960*/  IADD3 R12, R12, -R13, RZ ;  /* 0x8000000d0c0c7210 */ /* 0x000fe20007ffe0ff */
[C---:B------:R-:W-:Y:S01]  /*1b970*/  FMUL.FTZ R116, R8.reuse, R116 ;  /* 0x0000007408747220 */ /* 0x040fe20000410000 */
[----:B------:R-:W-:Y:S01]  /*1b980*/  LEA R13, R11, R16, 0x9 ;  /* 0x000000100b0d7211 */ /* 0x000fe200078e48ff */
[----:B------:R-:W-:Y:S01]  /*1b990*/  FMUL.FTZ R117, R8, R117 ;  /* 0x0000007508757220 */ /* 0x000fe20000410000 */
[----:B------:R-:W-:Y:S01]  /*1b9a0*/  SHF.L.U32 R14, R12, 0x6, RZ ;  /* 0x000000060c0e7819 */ /* 0x000fe200000006ff */
[----:B------:R-:W-:Y:S01]  /*1b9b0*/  FMUL.FTZ R112, R8, R112 ;  /* 0x0000007008707220 */ /* 0x000fe20000410000 */
[----:B------:R-:W-:Y:S01]  /*1b9c0*/  LOP3.LUT R15, R12, 0x1, RZ, 0xc0, !PT ;  /* 0x000000010c0f7812 */ /* 0x000fe200078ec0ff */
[----:B------:R-:W-:Y:S01]  /*1b9d0*/  FMUL.FTZ R113, R8, R113 ;  /* 0x0000007108717220 */ /* 0x000fe20000410000 */
[----:B------:R-:W-:Y:S01]  /*1b9e0*/  LOP3.LUT R14, R14, 0x1c0, RZ, 0xc0, !PT ;  /* 0x000001c00e0e7812 */ /* 0x000fe200078ec0ff */
[C---:B------:R-:W-:Y:S01]  /*1b9f0*/  FMUL.FTZ R108, R8.reuse, R108 ;  /* 0x0000006c086c7220 */ /* 0x040fe20000410000 */
[----:B------:R-:W-:Y:S01]  /*1ba00*/  ISETP.NE.U32.AND P0, PT, R15, 0x1, PT ;  /* 0x000000010f00780c */ /* 0x000fe20003f05070 */
[----:B------:R-:W-:Y:S01]  /*1ba10*/  FMUL.FTZ R109, R8, R109 ;  /* 0x0000006d086d7220 */ /* 0x000fe20000410000 */
[----:B------:R-:W-:Y:S01]  /*1ba20*/  LEA.HI R14, R14, R14, RZ, 0x1d ;  /* 0x0000000e0e0e7211 */ /* 0x000fe200078fe8ff */
[----:B------:R-:W-:Y:S01]  /*1ba30*/  FMUL.FTZ R104, R8, R104 ;  /* 0x0000006808687220 */ /* 0x000fe20000410000 */
[----:B------:R-:W-:Y:S01]  /*1ba40*/  R2P PR, R12, 0x6 ;  /* 0x000000060c007804 */ /* 0x000fe20000000000 */
[C---:B------:R-:W-:Y:S01]  /*1ba50*/  FMUL.FTZ R105, R8.reuse, R105 ;  /* 0x0000006908697220 */ /* 0x040fe20000410000 */
[----:B------:R-:W-:Y:S01]  /*1ba60*/  LEA R13, R13, R14, 0x1 ;  /* 0x0000000e0d0d7211 */ /* 0x000fe200078e08ff */
[----:B------:R-:W-:-:S02]  /*1ba70*/  FMUL.FTZ R100, R8, R100 ;  /* 0x0000006408647220 */ /* 0x000fc40000410000 */
[C---:B------:R-:W-:Y:S01]  /*1ba80*/  FMUL.FTZ R101, R8.reuse, R101 ;  /* 0x0000006508657220 */ /* 0x040fe20000410000 */
[----:B------:R-:W-:Y:S01]  /*1ba90*/  SHF.L.U32 R12, R13, 0x2, RZ ;  /* 0x000000020d0c7819 */ /* 0x000fe200000006ff */
[C---:B------:R-:W-:Y:S01]  /*1baa0*/  FMUL.FTZ R36, R8.reuse, R36 ;  /* 0x0000002408247220 */ /* 0x040fe20000410000 */
[----:B------:R-:W-:Y:S01]  /*1bab0*/  STS.64 [R13.X4], R128 ;  /* 0x000000800d007388 */ /* 0x000fe20000004a00 */
[----:B------:R-:W-:Y:S01]  /*1bac0*/  FMUL.FTZ R37, R8, R37 ;  /* 0x0000002508257220 */ /* 0x000fe20000410000 */
[----:B------:R-:W-:Y:S01]  /*1bad0*/  IADD3 R14, R12, -0x20, RZ ;  /* 0xffffffe00c0e7810 */ /* 0x000fe20007ffe0ff */
[----:B------:R-:W-:Y:S01]  /*1bae0*/  FMUL.FTZ R40, R8, R40 ;  /* 0x0000002808287220 */ /* 0x000fe20000410000 */
[----:B------:R-:W-:Y:S01]  /*1baf0*/  @P0 IADD3 R14, R12, 0x20, RZ ;  /* 0x000000200c0e0810 */ /* 0x000fe20007ffe0ff */
        /* <DEDUP_REMOVED lines=30> */
[C---:B----4-:R-:W-:Y:S02]  /*1bce0*/  FMUL.FTZ R131, R7.reuse, R131 ;  /* 0x0000008307837220 */ /* 0x050fe40000410000 */
[C---:B------:R-:W-:Y:S02]  /*1bcf0*/  FMUL.FTZ R130, R7.reuse, R130 ;  /* 0x0000008207827220 */ /* 0x040fe40000410000 */
[----:B------:R-:W-:-:S02]  /*1bd00*/  FMUL.FTZ R127, R7, R127 ;  /* 0x0000007f077f7220 */ /* 0x000fc40000410000 */
        /* <DEDUP_REMOVED lines=48> */
[----:B------:R-:W-:Y:S02]  /*1c010*/  SEL R7, R8, 0xffffffc0, !P1 ;  /* 0xffffffc008077807 */ /* 0x000fe40004800000 */
[----:B------:R-:W-:Y:S02]  /*1c020*/  MOV R8, 0x80 ;  /* 0x0000008000087802 */ /* 0x000fe40000000f00 */
[----:B------:R-:W-:Y:S02]  /*1c030*/  IADD3 R15, R12, R7, RZ ;  /* 0x000000070c0f7210 */ /* 0x000fe40007ffe0ff */
[----:B------:R-:W-:-:S02]  /*1c040*/  SEL R17, R8, 0xffffff80, !P2 ;  /* 0xffffff8008117807 */ /* 0x000fc40005000000 */
[-C--:B------:R-:W-:Y:S01]  /*1c050*/  IADD3 R8, R7, R14.reuse, RZ ;  /* 0x0000000e07087210 */ /* 0x080fe20007ffe0ff */
[----:B------:R-:W-:Y:S01]  /*1c060*/  STS.64 [R15], R120 ;  /* 0x000000780f007388 */ /* 0x000fe20000000a00 */
[-C--:B------:R-:W-:Y:S02]  /*1c070*/  IADD3 R16, R12, R17.reuse, RZ ;  /* 0x000000110c107210 */ /* 0x080fe40007ffe0ff */
[----:B------:R-:W-:Y:S01]  /*1c080*/  IADD3 R18, R17, R14, RZ ;  /* 0x0000000e11127210 */ /* 0x000fe20007ffe0ff */
[----:B------:R-:W-:Y:S01]  /*1c090*/  STS.64 [R15+0x800], R122 ;  /* 0x0008007a0f007388 */ /* 0x000fe20000000a00 */
[-C--:B------:R-:W-:Y:S02]  /*1c0a0*/  IADD3 R19, R15, R17.reuse, RZ ;  /* 0x000000110f137210 */ /* 0x080fe40007ffe0ff */
[----:B------:R-:W-:Y:S01]  /*1c0b0*/  IADD3 R17, R8, R17, RZ ;  /* 0x0000001108117210 */ /* 0x000fe20007ffe0ff */
        /* <DEDUP_REMOVED lines=42> */
[----:B--2---:R4:W2:Y:S04]  /*1c360*/  LD.E.64 R12, [R4.64+0xb0] ;  /* 0x0000b004040c7980 */ /* 0x0048a8000c101b00 */
[----:B---3--:R3:W2:Y:S04]  /*1c370*/  LD.E R8, [R4.64+0x60] ;  /* 0x0000600404087980 */ /* 0x0086a8000c101900 */
[----:B------:R-:W1:Y:S04]  /*1c380*/  S2R R113, SR_TID.X ;  /* 0x0000000000717919 */ /* 0x000e680000002100 */
[----:B------:R3:W5:Y:S04]  /*1c390*/  LD.E R7, [R4.64+0xcc] ;  /* 0x0000cc0404077980 */ /* 0x000768000c101900 */
[----:B------:R3:W5:Y:S04]  /*1c3a0*/  LD.E.64 R116, [R4.64+0x78] ;  /* 0x0000780404747980 */ /* 0x000768000c101b00 */
[----:B------:R3:W5:Y:S01]  /*1c3b0*/  LD.E.64 R118, [R4.64+0xa8] ;  /* 0x0000a80404767980 */ /* 0x000762000c101b00 */
[----:B------:R-:W-:Y:S01]  /*1c3c0*/  LOP3.LUT R10, R10, 0xffffffe0, RZ, 0xc0, !PT ;  /* 0xffffffe00a0a7812 */ /* 0x000fe200078ec0ff */
[----:B------:R-:W-:Y:S01]  /*1c3d0*/  @P4 MUFU.LG2 R2, R2 ;  /* 0x0000000200024308 */ /* 0x000fe20000000c00 */
[----:B------:R-:W-:Y:S02]  /*1c3e0*/  BSSY B0, `(.L_x_7012) ;  /* 0x000004e000007945 */ /* 0x000fe40003800000 */
[----:B------:R-:W-:-:S02]  /*1c3f0*/  IADD3 R10, -R10, R9, RZ ;  /* 0x000000090a0a7210 */ /* 0x000fc40007ffe1ff */
[----:B------:R-:W-:Y:S01]  /*1c400*/  MOV R9, 0xff800000 ;  /* 0xff80000000097802 */ /* 0x000fe20000000f00 */
[----:B------:R-:W-:Y:S01]  /*1c410*/  BAR.SYNC.DEFER_BLOCKING 0x0 ;  /* 0x0000000000007b1d */ /* 0x000fe20000010000 */
[----:B------:R-:W-:Y:S02]  /*1c420*/  LOP3.LUT P0, RZ, R10, 0x3, RZ, 0xc0, !PT ;  /* 0x000000030aff7812 */ /* 0x000fe4000780c0ff */
[----:B------:R-:W-:Y:S02]  /*1c430*/  MOV R10, 0xff800000 ;  /* 0xff800000000a7802 */ /* 0x000fe40000000f00 */
[----:B-1----:R-:W-:Y:S01]  /*1c440*/  SHF.R.S32.HI R112, RZ, 0x1f, R113 ;  /* 0x0000001fff707819 */ /* 0x002fe20000011471 */
[----:B------:R-:W1:Y:S03]  /*1c450*/  @P3 MUFU.LG2 R6, R6 ;  /* 0x0000000600063308 */ /* 0x000e660000000c00 */
[----:B------:R-:W-:-:S04]  /*1c460*/  LEA.HI R15, R112, R113, RZ, 0x4 ;  /* 0x00000071700f7211 */ /* 0x000fc800078f20ff */
[----:B------:R-:W-:Y:S02]  /*1c470*/  LOP3.LUT R14, R15, 0xfffffff0, RZ, 0xc0, !PT ;  /* 0xfffffff00f0e7812 */ /* 0x000fe400078ec0ff */
[----:B------:R-:W-:Y:S02]  /*1c480*/  SHF.R.S32.HI R15, RZ, 0x4, R15 ;  /* 0x00000004ff0f7819 */ /* 0x000fe4000001140f */
[----:B------:R-:W-:Y:S02]  /*1c490*/  IADD3 R14, -R14, R113, RZ ;  /* 0x000000710e0e7210 */ /* 0x000fe40007ffe1ff */
[----:B----4-:R-:W-:Y:S02]  /*1c4a0*/  SHF.L.U32 R18, R15, 0x6, RZ ;  /* 0x000000060f127819 */ /* 0x010fe400000006ff */
[----:B------:R-:W-:Y:S01]  /*1c4b0*/  LEA.HI R16, R14, R14, RZ, 0x1 ;  /* 0x0000000e0e107211 */ /* 0x000fe200078f08ff */
[----:B-1----:R-:W-:Y:S01]  /*1c4c0*/  @P3 FMUL.FTZ R6, R6, 0.69314718246459960938 ;  /* 0x3f31721806063820 */ /* 0x002fe20000410000 */
[----:B------:R-:W-:-:S02]  /*1c4d0*/  LOP3.LUT R18, R18, 0x1c0, RZ, 0xc0, !PT ;  /* 0x000001c012127812 */ /* 0x000fc400078ec0ff */
[----:B------:R-:W-:Y:S01]  /*1c4e0*/  SHF.L.U32 R17, R16, 0x2, RZ ;  /* 0x0000000210117819 */ /* 0x000fe200000006ff */
[----:B-----5:R-:W-:Y:S01]  /*1c4f0*/  @P3 FFMA.FTZ R10, R3, R0, R6 ;  /* 0x00000000030a3223 */ /* 0x020fe20000010006 */
[----:B---3--:R-:W-:Y:S02]  /*1c500*/  SHF.R.U32.HI R4, RZ, 0x3, R18 ;  /* 0x00000003ff047819 */ /* 0x008fe40000011612 */
[----:B------:R-:W-:Y:S02]  /*1c510*/  LOP3.LUT R17, R18, 0x38, R17, 0xf8, !PT ;  /* 0x0000003812117812 */ /* 0x000fe400078ef811 */
[----:B------:R-:W-:Y:S02]  /*1c520*/  LOP3.LUT R5, R16, 0xffffffe, RZ, 0xc0, !PT ;  /* 0x0ffffffe10057812 */ /* 0x000fe400078ec0ff */
[----:B------:R-:W-:Y:S02]  /*1c530*/  LOP3.LUT R4, R17, R4, RZ, 0x3c, !PT ;  /* 0x0000000411047212 */ /* 0x000fe400078e3cff */
[----:B------:R-:W-:-:S04]  /*1c540*/  IADD3 R5, R14, -R5, RZ ;  /* 0x800000050e057210 */ /* 0x000fc80007ffe0ff */
[----:B------:R-:W-:Y:S02]  /*1c550*/  LEA R114, R5, R4, 0x2 ;  /* 0x0000000405727211 */ /* 0x000fe400078e10ff */
[----:B------:R-:W-:Y:S02]  /*1c560*/  LEA.HI R4, R112, R113, RZ, 0x5 ;  /* 0x0000007170047211 */ /* 0x000fe400078f28ff */
[----:B------:R-:W-:Y:S01]  /*1c570*/  SHF.R.S32.HI R112, RZ, 0x1f, R11 ;  /* 0x0000001fff707819 */ /* 0x000fe2000001140b */
[----:B------:R1:W3:Y:S01]  /*1c580*/  LDS.128 R108, [R114.X4] ;  /* 0x00000000726c7984 */ /* 0x0002e20000004c00 */
[----:B------:R-:W-:Y:S02]  /*1c590*/  LOP3.LUT R4, R4, 0xffffffe0, RZ, 0xc0, !PT ;  /* 0xffffffe004047812 */ /* 0x000fe400078ec0ff */
[----:B------:R-:W-:Y:S01]  /*1c5a0*/  LEA.HI R112, R112, R11, RZ, 0x2 ;  /* 0x0000000b70707211 */ /* 0x000fe200078f10ff */
[----:B------:R1:W4:Y:S01]  /*1c5b0*/  LDS.128 R104, [R114.X4+0x800] ;  /* 0x0008000072687984 */ /* 0x0003220000004c00 */
[----:B------:R-:W-:-:S02]  /*1c5c0*/  IADD3 R4, -R4, R113, RZ ;  /* 0x0000007104047210 */ /* 0x000fc40007ffe1ff */
[----:B------:R-:W-:Y:S01]  /*1c5d0*/  LOP3.LUT R112, R112, 0xffffffc, RZ, 0xc0, !PT ;  /* 0x0ffffffc70707812 */ /* 0x000fe200078ec0ff */
[----:B------:R1:W1:Y:S01]  /*1c5e0*/  LDS.128 R100, [R114.X4+0x1000] ;  /* 0x0010000072647984 */ /* 0x0002620000004c00 */
[----:B------:R-:W-:Y:S02]  /*1c5f0*/  SHF.R.S32.HI R5, RZ, 0x1f, R4 ;  /* 0x0000001fff057819 */ /* 0x000fe40000011404 */
[----:B------:R-:W-:Y:S01]  /*1c600*/  IADD3 R112, R11, -R112, RZ ;  /* 0x800000700b707210 */ /* 0x000fe20007ffe0ff */
[----:B------:R1:W1:Y:S01]  /*1c610*/  LDS.128 R96, [R114.X4+0x1800] ;  /* 0x0018000072607984 */ /* 0x0002620000004c00 */
[----:B------:R-:W-:Y:S01]  /*1c620*/  LEA.HI R5, R5, R4, RZ, 0x2 ;  /* 0x0000000405057211 */ /* 0x000fe200078f10ff */
[----:B------:R-:W-:Y:S01]  /*1c630*/  @P4 FMUL.FTZ R11, R2, 0.69314718246459960938 ;  /* 0x3f317218020b4820 */ /* 0x000fe20000410000 */
[----:B------:R-:W-:Y:S01]  /*1c640*/  SHF.L.U32 R4, R205, 0x6, RZ ;  /* 0x00000006cd047819 */ /* 0x000fe200000006ff */
[----:B------:R1:W1:Y:S01]  /*1c650*/  LDS.128 R92, [R114.X4+0x2000] ;  /* 0x00200000725c7984 */ /* 0x0002620000004c00 */
[----:B------:R-:W-:Y:S01]  /*1c660*/  SHF.R.S32.HI R5, RZ, 0x2, R5 ;  /* 0x00000002ff057819 */ /* 0x000fe20000011405 */
[----:B------:R-:W-:-:S02]  /*1c670*/  @P4 FFMA.FTZ R9, R132, R0, R11 ;  /* 0x0000000084094223 */ /* 0x000fc4000001000b */
[----:B------:R1:W1:Y:S01]  /*1c680*/  LDS.128 R88, [R114.X4+0x2800] ;  /* 0x0028000072587984 */ /* 0x0002620000004c00 */
[----:B------:R-:W-:-:S03]  /*1c690*/  LEA R5, R112, R5, 0x4 ;  /* 0x0000000570057211 */ /* 0x000fc600078e20ff */
[----:B------:R1:W1:Y:S04]  /*1c6a0*/  LDS.128 R84, [R114.X4+0x3000] ;  /* 0x0030000072547984 */ /* 0x0002680000004c00 */
        /* <DEDUP_REMOVED lines=16> */
[----:B------:R1:W1:Y:S01]  /*1c7b0*/  LDS.128 R16, [R114.X4+0xb800] ;  /* 0x00b8000072107984 */ /* 0x0002620000004c00 */
[----:B--2---:R-:W-:-:S04]  /*1c7c0*/  IMAD R12, R12, UR8, R209 ;  /* 0x000000080c0c7c24 */ /* 0x004fc8000f8e02d1 */
[----:B------:R-:W-:-:S04]  /*1c7d0*/  IMAD R8, R12, R8, R207 ;  /* 0x000000080c087224 */ /* 0x000fc800078e02cf */
[----:B------:R-:W-:Y:S01]  /*1c7e0*/  IMAD R8, R13, R8, R4 ;  /* 0x000000080d087224 */ /* 0x000fe200078e0204 */
[----:B------:R-:W-:Y:S05]  /*1c7f0*/  @P0 BRA `(.L_x_7013) ;  /* 0x000000c000000947 */ /* 0x000fea0003800000 */
[----:B-1-34-:R-:W-:Y:S01]  /*1c800*/  IMAD R0, R205, -0x40, R206 ;  /* 0xffffffc0cd007824 */ /* 0x01afe200078e02ce */
        /* <DEDUP_REMOVED lines=11> */
.L_x_7013:
[----:B-1-34-:R-:W-:Y:S05]  /*1c8c0*/  BSYNC B0 ;  /* 0x0000000000007941 */ /* 0x01afea0003800000 */
.L_x_7012:
[----:B------:R-:W-:Y:S01]  /*1c8d0*/  IMAD.SHL.U32 R4, R14, 0x4, RZ ;  /* 0x000000040e047824 */ /* 0x000fe200078e00ff */
[----:B------:R-:W-:Y:S01]  /*1c8e0*/  IADD3 R3, R15, 0x8, RZ ;  /* 0x000000080f037810 */ /* 0x000fe20007ffe0ff */
[----:B------:R-:W-:Y:S01]  /*1c8f0*/  IMAD R206, R205, -0x40, R206 ;  /* 0xffffffc0cdce7824 */ /* 0x000fe200078e02ce */
[----:B------:R-:W-:Y:S01]  /*1c900*/  ULDC.64 UR4, c[0x0][0x118] ;  /* 0x0000460000047ab9 */ /* 0x000fe20000000a00 */
[----:B------:R-:W-:Y:S01]  /*1c910*/  IMAD R7, R8, R7, RZ ;  /* 0x0000000708077224 */ /* 0x000fe200078e02ff */
[----:B------:R-:W-:Y:S01]  /*1c920*/  SHF.R.S32.HI R5, RZ, 0x1f, R4 ;  /* 0x0000001fff057819 */ /* 0x000fe20000011404 */
[----:B------:R-:W-:Y:S01]  /*1c930*/  IMAD.MOV.U32 R205, RZ, RZ, 0x0 ;  /* 0x00000000ffcd7424 */ /* 0x000fe200078e00ff */
[----:B------:R-:W-:-:S02]  /*1c940*/  ISETP.GE.AND P5, PT, R3, R206, PT ;  /* 0x000000ce0300720c */ /* 0x000fc40003fa6270 */
[C---:B------:R-:W-:Y:S01]  /*1c950*/  IADD3 R3, R15.reuse, 0x18, RZ ;  /* 0x000000180f037810 */ /* 0x040fe20007ffe0ff */
[C---:B------:R-:W-:Y:S01]  /*1c960*/  IMAD.WIDE R10, R15.reuse, 0xc0, R4 ;  /* 0x000000c00f0a7825 */ /* 0x040fe200078e0204 */
[----:B------:R-:W-:Y:S02]  /*1c970*/  IADD3 R5, R15, 0x10, RZ ;  /* 0x000000100f057810 */ /* 0x000fe40007ffe0ff */
[----:B------:R-:W-:Y:S02]  /*1c980*/  ISETP.GE.AND P3, PT, R3, R206, PT ;  /* 0x000000ce0300720c */ /* 0x000fe40003f66270 */
[----:B------:R-:W-:Y:S02]  /*1c990*/  IADD3 R9, P0, R10, R7, RZ ;  /* 0x000000070a097210 */ /* 0x000fe40007f1e0ff */
[----:B------:R-:W-:Y:S02]  /*1c9a0*/  IADD3 R3, R15, 0x30, RZ ;  /* 0x000000300f037810 */ /* 0x000fe40007ffe0ff */
[----:B------:R-:W-:-:S02]  /*1c9b0*/  LEA.HI.X.SX32 R0, R7, R11, 0x1, P0 ;  /* 0x0000000b07007211 */ /* 0x000fc400000f0eff */
[----:B------:R-:W-:Y:S02]  /*1c9c0*/  LEA R8, P0, R9, R116, 0x2 ;  /* 0x0000007409087211 */ /* 0x000fe400078010ff */
[-C--:B------:R-:W-:Y:S02]  /*1c9d0*/  ISETP.GE.AND P4, PT, R5, R206.reuse, PT ;  /* 0x000000ce0500720c */ /* 0x080fe40003f86270 */
[----:B------:R-:W-:Y:S02]  /*1c9e0*/  LEA.HI.X R9, R9, R117, R0, 0x2, P0 ;  /* 0x0000007509097211 */ /* 0x000fe400000f1400 */
[-C--:B------:R-:W-:Y:S02]  /*1c9f0*/  ISETP.GE.AND P0, PT, R3, R206.reuse, PT ;  /* 0x000000ce0300720c */ /* 0x080fe40003f06270 */
[C---:B------:R-:W-:Y:S01]  /*1ca00*/  ISETP.GE.AND P6, PT, R15.reuse, R206, PT ;  /* 0x000000ce0f00720c */ /* 0x040fe20003fc6270 */
[----:B------:R1:W-:Y:S01]  /*1ca10*/  @!P5 ST.E.128 [R8.64+0x1800], R104 ;  /* 0x001800680800d985 */ /* 0x0003e2000c101d04 */
[----:B------:R-:W-:-:S02]  /*1ca20*/  IADD3 R7, R15, 0x20, RZ ;  /* 0x000000200f077810 */ /* 0x000fc40007ffe0ff */
[C---:B------:R-:W-:Y:S01]  /*1ca30*/  IADD3 R5, R15.reuse, 0x28, RZ ;  /* 0x000000280f057810 */ /* 0x040fe20007ffe0ff */
[----:B------:R1:W-:Y:S01]  /*1ca40*/  @!P5 ST.E.128 [R8.64+0x1900], R72 ;  /* 0x001900480800d985 */ /* 0x0003e2000c101d04 */
[----:B------:R-:W-:Y:S02]  /*1ca50*/  IADD3 R15, R15, 0x38, RZ ;  /* 0x000000380f0f7810 */ /* 0x000fe40007ffe0ff */
[-C--:B------:R-:W-:Y:S01]  /*1ca60*/  ISETP.GE.AND P2, PT, R7, R206.reuse, PT ;  /* 0x000000ce0700720c */ /* 0x080fe20003f46270 */
[----:B------:R1:W-:Y:S01]  /*1ca70*/  @!P5 ST.E.128 [R8.64+0x1a00], R40 ;  /* 0x001a00280800d985 */ /* 0x0003e2000c101d04 */
[----:B------:R-:W-:-:S03]  /*1ca80*/  ISETP.GE.AND P1, PT, R5, R206, PT ;  /* 0x000000ce0500720c */ /* 0x000fc60003f26270 */
[----:B------:R1:W-:Y:S04]  /*1ca90*/  @!P0 ST.E.128 [R8.64+0x9000], R84 ;  /* 0x0090005408008985 */ /* 0x0003e8000c101d04 */
[----:B------:R1:W-:Y:S04]  /*1caa0*/  @!P0 ST.E.128 [R8.64+0x9100], R52 ;  /* 0x0091003408008985 */ /* 0x0003e8000c101d04 */
[----:B------:R1:W-:Y:S01]  /*1cab0*/  @!P0 ST.E.128 [R8.64+0x9200], R20 ;  /* 0x0092001408008985 */ /* 0x0003e2000c101d04 */
[----:B------:R-:W-:-:S03]  /*1cac0*/  ISETP.GE.AND P0, PT, R15, R206, PT ;  /* 0x000000ce0f00720c */ /* 0x000fc60003f06270 */
[----:B------:R1:W-:Y:S04]  /*1cad0*/  @!P6 ST.E.128 [R8.64+0x100], R76 ;  /* 0x0001004c0800e985 */ /* 0x0003e8000c101d04 */
        /* <DEDUP_REMOVED lines=13> */
[----:B------:R1:W-:Y:S04]  /*1cbb0*/  @!P6 ST.E.64 [R8.64], R108 ;  /* 0x0000006c0800e985 */ /* 0x0003e8000c101b04 */
[----:B------:R1:W-:Y:S01]  /*1cbc0*/  @!P6 ST.E.64 [R8.64+0x8], R110 ;  /* 0x0000086e0800e985 */ /* 0x0003e2000c101b04 */
[----:B------:R-:W-:Y:S05]  /*1cbd0*/  @P0 RET.REL.NODEC R204 `(_ZN5flash24flash_fwd_splitkv_kernelI23Flash_fwd_kernel_traitsILi192ELi64ELi64ELi4ELb0ELb0EN7cutlass10bfloat16_tE19Flash_kernel_traitsILi192ELi64ELi64ELi4ES3_EELb0ELb1ELb0ELb0ELb1ELb0ELb1ELb1EEEvNS_16Flash_fwd_paramsE) ;  /* 0xfffe3420cc000950 */ /* 0x000fea0003c3ffff */
[----:B------:R-:W-:Y:S01]  /*1cbe0*/  MOV R205, 0x0 ;  /* 0x0000000000cd7802 */ /* 0x000fe20000000f00 */
[----:B------:R-:W-:-:S02]  /*1cbf0*/  ULDC.64 UR4, c[0x0][0x118] ;  /* 0x0000460000047ab9 */ /* 0x000fc40000000a00 */
[----:B------:R2:W-:Y:S04]  /*1cc00*/  ST.E.128 [R8.64+0xa800], R80 ;  /* 0x00a8005008007985 */ /* 0x0005e8000c101d04 */
[----:B------:R2:W-:Y:S04]  /*1cc10*/  ST.E.128 [R8.64+0xa900], R48 ;  /* 0x00a9003008007985 */ /* 0x0005e8000c101d04 */
[----:B------:R2:W-:Y:S01]  /*1cc20*/  ST.E.128 [R8.64+0xaa00], R16 ;  /* 0x00aa001008007985 */ /* 0x0005e2000c101d04 */
[----:B------:R-:W-:Y:S05]  /*1cc30*/  RET.REL.NODEC R204 `(_ZN5flash24flash_fwd_splitkv_kernelI23Flash_fwd_kernel_traitsILi192ELi64ELi64ELi4ELb0ELb0EN7cutlass10bfloat16_tE19Flash_kernel_traitsILi192ELi64ELi64ELi4ES3_EELb0ELb1ELb0ELb0ELb1ELb0ELb1ELb1EEEvNS_16Flash_fwd_paramsE) ;  /* 0xfffe33c0cc007950 */ /* 0x000fea0003c3ffff */
.L_x_7010:
[----:B------:R-:W-:Y:S02]  /*1cc40*/  MOV R9, 0x2 ;  /* 0x0000000200097802 */ /* 0x000fe40000000f00 */
[----:B------:R-:W-:-:S02]  /*1cc50*/  MOV R8, 0x1cc70 ;  /* 0x0001cc7000087802 */ /* 0x000fc40000000f00 */
[----:B-1---5:R-:W-:Y:S05]  /*1cc60*/  CALL.REL.NOINC `($__internal_30_$__cuda_sm70_shflsync_bfly_p) ;  /* 0x000000f000007944 */ /* 0x022fea0003c00000 */
[----:B-12---:R-:W-:Y:S05]  /*1cc70*/  BRA `(.L_x_7014) ;  /* 0xffffead000007947 */ /* 0x006fea000383ffff */
.L_x_7011:
[----:B------:R-:W-:Y:S02]  /*1cc80*/  MOV R9, 0x1 ;  /* 0x0000000100097802 */ /* 0x000fe40000000f00 */
[----:B------:R-:W-:-:S02]  /*1cc90*/  MOV R8, 0x1ccb0 ;  /* 0x0001ccb000087802 */ /* 0x000fc40000000f00 */
[----:B-1---5:R-:W-:Y:S05]  /*1cca0*/  CALL.REL.NOINC `($__internal_30_$__cuda_sm70_shflsync_bfly_p) ;  /* 0x000000b000007944 */ /* 0x022fea0003c00000 */
[----:B--2---:R-:W-:Y:S01]  /*1ccb0*/  FADD.FTZ R2, R219, R10 ;  /* 0x0000000adb027221 */ /* 0x004fe20000010000 */
[----:B-1----:R-:W-:-:S02]  /*1ccc0*/  MOV R219, R217 ;  /* 0x000000d900db7202 */ /* 0x002fc40000000f00 */
[----:B------:R-:W-:Y:S02]  /*1ccd0*/  MOV R9, 0x2 ;  /* 0x0000000200097802 */ /* 0x000fe40000000f00 */
[----:B------:R-:W-:Y:S02]  /*1cce0*/  MOV R8, 0x1cd00 ;  /* 0x0001cd0000087802 */ /* 0x000fe40000000f00 */
[----:B------:R-:W-:Y:S05]  /*1ccf0*/  CALL.REL.NOINC `($__internal_30_$__cuda_sm70_shflsync_bfly_p) ;  /* 0x0000006000007944 */ /* 0x000fea0003c00000 */
[----:B--2---:R-:W-:Y:S01]  /*1cd00*/  FADD.FTZ R11, R217, R10 ;  /* 0x0000000ad90b7221 */ /* 0x004fe20000010000 */
[----:B-1----:R-:W-:Y:S02]  /*1cd10*/  MOV R9, 0x1 ;  /* 0x0000000100097802 */ /* 0x002fe40000000f00 */
[----:B------:R-:W-:Y:S02]  /*1cd20*/  MOV R8, 0x1cd50 ;  /* 0x0001cd5000087802 */ /* 0x000fe40000000f00 */
[----:B------:R-:W-:Y:S02]  /*1cd30*/  MOV R219, R11 ;  /* 0x0000000b00db7202 */ /* 0x000fe40000000f00 */
[----:B------:R-:W-:Y:S05]  /*1cd40*/  CALL.REL.NOINC `($__internal_30_$__cuda_sm70_shflsync_bfly_p) ;  /* 0x0000001000007944 */ /* 0x000fea0003c00000 */
[----:B-12---:R-:W-:Y:S05]  /*1cd50*/  BRA `(.L_x_7015) ;  /* 0xffffea6000007947 */ /* 0x006fea000383ffff */
        .weak           $__internal_30_$__cuda_sm70_shflsync_bfly_p
        .type           $__internal_30_$__cuda_sm70_shflsync_bfly_p,@function
        .size           $__internal_30_$__cuda_sm70_shflsync_bfly_p,(.L_x_7815 - $__internal_30_$__cuda_sm70_shflsync_bfly_p)
$__internal_30_$__cuda_sm70_shflsync_bfly_p:
[----:B------:R-:W-:Y:S01]  /*1cd60*/  MOV R12, R8 ;  /* 0x00000008000c7202 */ /* 0x000fe20000000f00 */
[----:B------:R-:W-:Y:S04]  /*1cd70*/  WARPSYNC R6 ;  /* 0x0000000600007348 */ /* 0x000fe80003800000 */
[----:B------:R-:W-:Y:S01]  /*1cd80*/  MOV R13, 0x0 ;  /* 0x00000000000d7802 */ /* 0x000fe20000000f00 */
[----:B------:R1:W2:Y:S03]  /*1cd90*/  SHFL.BFLY PT, R10, R219, R9, R7 ;  /* 0x0c000009db0a7389 */ /* 0x0002a600000e0007 */
[----:B------:R-:W-:Y:S05]  /*1cda0*/  RET.REL.NODEC R12 `(_ZN5flash24flash_fwd_splitkv_kernelI23Flash_fwd_kernel_traitsILi192ELi64ELi64ELi4ELb0ELb0EN7cutlass10bfloat16_tE19Flash_kernel_traitsILi192ELi64ELi64ELi4ES3_EELb0ELb1ELb0ELb0ELb1ELb0ELb1ELb1EEEvNS_16Flash_fwd_paramsE) ;  /* 0xfffe32500c007950 */ /* 0x000fea0003c3ffff */
.L_x_7016:
        /* <DEDUP_REMOVED lines=13> */
.L_x_7815:


//--------------------- .text._ZN5flash24flash_fwd_splitkv_kernelI23Flash_fwd_kernel_traitsILi192ELi64ELi64ELi4ELb0ELb0EN7cutlass10bfloat16_tE19Flash_kernel_traitsILi192ELi64ELi64ELi4ES3_EELb0ELb1ELb0ELb0ELb1ELb1ELb1ELb1EEEvNS_16Flash_fwd_paramsE --------------------------
	.section	.text._ZN5flash24flash_fwd_splitkv_kernelI23Flash_fwd_kernel_traitsILi192ELi64ELi64ELi4ELb0ELb0EN7cutlass10bfloat16_tE19Flash_kernel_traitsILi192ELi64ELi64ELi4ES3_EELb0ELb1ELb0ELb0ELb1ELb1ELb1ELb1EEEvNS_16Flash_fwd_paramsE,"ax",@progbits
	.sectioninfo	@"SHI_REGISTERS=244"
	.align	128
        .global         _ZN5flash24flash_fwd_splitkv_kernelI23Flash_fwd_kernel_traitsILi192ELi64ELi64ELi4ELb0ELb0EN7cutlass10bfloat16_tE19Flash_kernel_traitsILi192ELi64ELi64ELi4ES3_EELb0ELb1ELb0ELb0ELb1ELb1ELb1ELb1EEEvNS_16Flash_fwd_paramsE
        .type           _ZN5flash24flash_fwd_splitkv_kernelI23Flash_fwd_kernel_traitsILi192ELi64ELi64ELi4ELb0ELb0EN7cutlass10bfloat16_tE19Flash_kernel_traitsILi192ELi64ELi64ELi4ES3_EELb0ELb1ELb0ELb0ELb1ELb1ELb1ELb1EEEvNS_16Flash_fwd_paramsE,@function
        .size           _ZN5flash24flash_fwd_splitkv_kernelI23Flash_fwd_kernel_traitsILi192ELi64ELi64ELi4ELb0ELb0EN7cutlass10bfloat16_tE19Flash_kernel_traitsILi192ELi64ELi64ELi4ES3_EELb0ELb1ELb0ELb0ELb1ELb1ELb1ELb1EEEvNS_16Flash_fwd_paramsE,(.L_x_7817 - _ZN5flash24flash_fwd_splitkv_kernelI23Flash_fwd_kernel_traitsILi192ELi64ELi64ELi4ELb0ELb0EN7cutlass10bfloat16_tE19Flash_kernel_traitsILi192ELi64ELi64ELi4ES3_EELb0ELb1ELb0ELb0ELb1ELb1ELb1ELb1EEEvNS_16Flash_fwd_paramsE)
        .other          _ZN5flash24flash_fwd_splitkv_kernelI23Flash_fwd_kernel_traitsILi192ELi64ELi64ELi4ELb0ELb0EN7cutlass10bfloat16_tE19Flash_kernel_traitsILi192ELi64ELi64ELi4ES3_EELb0ELb1ELb0ELb0ELb1ELb1ELb1ELb1EEEvNS_16Flash_fwd_paramsE,@"STO_CUDA_ENTRY STV_DEFAULT"
_ZN5flash24flash_fwd_splitkv_kernelI23Flash_fwd_kernel_traitsILi192ELi64ELi64ELi4ELb0ELb0EN7cutlass10bfloat16_tE19Flash_kernel_traitsILi192ELi64ELi64ELi4ES3_EELb0ELb1ELb0ELb0ELb1ELb1ELb1ELb1EEEvNS_16Flash_fwd_paramsE:
.text._ZN5flash24flash_fwd_splitkv_kernelI23Flash_fwd_kernel_traitsILi192ELi64ELi64ELi4ELb0ELb0EN7cutlass10bfloat16_tE19Flash_kernel_traitsILi192ELi64ELi64ELi4ES3_EELb0ELb1ELb0ELb0ELb1ELb1ELb1ELb1EEEvNS_16Flash_fwd_paramsE:
        /* <DEDUP_REMOVED lines=29> */
[----:B---34-:R-:W-:Y:S05]  /*01d0*/  CALL.REL.NOINC `($_ZN5flash24flash_fwd_splitkv_kernelI23Flash_fwd_kernel_traitsILi192ELi64ELi64ELi4ELb0ELb0EN7cutlass10bfloat16_tE19Flash_kernel_traitsILi192ELi64ELi64ELi4ES3_EELb0ELb1ELb0ELb0ELb1ELb1ELb1ELb1EEEvNS_16Flash_fwd_paramsE$_ZN5flash30compute_attn_1rowblock_splitkvI23Flash_fwd_kernel_traitsILi192ELi64ELi64ELi4ELb0ELb0EN7cutlass10bfloat16_tE19Flash_kernel_traitsILi192ELi64ELi64ELi4ES3_EELb0ELb1ELb0ELb0ELb1ELb1ELb1ELb1ENS_16Flash_fwd_paramsEEEvRKT8_iiiii) ;  /* 0x0000002000007944 */ /* 0x018fea0003c00000 */
[----:B------:R-:W-:Y:S05]  /*01e0*/  BSYNC B3 ;  /* 0x0000000000037941 */ /* 0x000fea0003800000 */
.L_x_7017:
[----:B------:R-:W-:Y:S05]  /*01f0*/  EXIT ;  /* 0x000000000000794d */ /* 0x000fea0003800000 */
        .type           $_ZN5flash24flash_fwd_splitkv_kernelI23Flash_fwd_kernel_traitsILi192ELi64ELi64ELi4ELb0ELb0EN7cutlass10bfloat16_tE19Flash_kernel_traitsILi192ELi64ELi64ELi4ES3_EELb0ELb1ELb0ELb0ELb1ELb1ELb1ELb1EEEvNS_16Flash_fwd_paramsE$_ZN5flash30compute_attn_1rowblock_splitkvI23Flash_fwd_kernel_traitsILi192ELi64ELi64ELi4ELb0ELb0EN7cutlass10bfloat16_tE19Flash_kernel_traitsILi192ELi64ELi64ELi4ES3_EELb0ELb1ELb0ELb0ELb1ELb1ELb1ELb1ENS_16Flash_fwd_paramsEEEvRKT8_iiiii,@function
        .size           $_ZN5flash24flash_fwd_splitkv_kernelI23Flash_fwd_kernel_traitsILi192ELi64ELi64ELi4ELb0ELb0EN7cutlass10bfloat16_tE19Flash_kernel_traitsILi192ELi64ELi64ELi4ES3_EELb0ELb1ELb0ELb0ELb1ELb1ELb1ELb1EEEvNS_16Flash_fwd_paramsE$_ZN5flash30compute_attn_1rowblock_splitkvI23Flash_fwd_kernel_traitsILi192ELi64ELi64ELi4ELb0ELb0EN7cutlass10bfloat16_tE19Flash_kernel_traitsILi192ELi64ELi64ELi4ES3_EELb0ELb1ELb0ELb0ELb1ELb1ELb1ELb1ENS_16Flash_fwd_paramsEEEvRKT8_iiiii,($__internal_31_$__cuda_sm70_shflsync_bfly_p - $_ZN5flash24flash_fwd_splitkv_kernelI23Flash_fwd_kernel_traitsILi192ELi64ELi64ELi4ELb0ELb0EN7cutlass10bfloat16_tE19Flash_kernel_traitsILi192ELi64ELi64ELi4ES3_EELb0ELb1ELb0ELb0ELb1ELb1ELb1ELb1EEEvNS_16Flash_fwd_paramsE$_ZN5flash30compute_attn_1rowblock_splitkvI23Flash_fwd_kernel_traitsILi192ELi64ELi64ELi4ELb0ELb0EN7cutlass10bfloat16_tE19Flash_kernel_traitsILi192ELi64ELi64ELi4ES3_EELb0ELb1ELb0ELb0ELb1ELb1ELb1ELb1ENS_16Flash_fwd_paramsEEEvRKT8_iiiii)
$_ZN5flash24flash_fwd_splitkv_kernelI23Flash_fwd_kernel_traitsILi192ELi64ELi64ELi4ELb0ELb0EN7cutlass10bfloat16_tE19Flash_kernel_traitsILi192ELi64ELi64ELi4ES3_EELb0ELb1ELb0ELb0ELb1ELb1ELb1ELb1EEEvNS_16Flash_fwd_paramsE$_ZN5flash30compute_attn_1rowblock_splitkvI23Flash_fwd_kernel_traitsILi192ELi64ELi64ELi4ELb0ELb0EN7cutlass10bfloat16_tE19Flash_kernel_traitsILi192ELi64ELi64ELi4ES3_EELb0ELb1ELb0ELb0ELb1ELb1ELb1ELb1ENS_16Flash_fwd_paramsEEEvRKT8_iiiii:
        /* <DEDUP_REMOVED lines=20> */
.L_x_7019:
[----:B------:R-:W-:Y:S05]  /*0340*/  BSYNC B0 ;  /* 0x0000000000007941 */ /* 0x000fea0003800000 */
.L_x_7018:
        /* <DEDUP_REMOVED lines=17> */
.L_x_7021:
[----:B------:R4:W5:Y:S02]  /*0460*/  LD.E R0, [R22.64+0xb8] ;  /* 0x0000b80616007980 */ /* 0x000964000c101900 */
.L_x_7022:
[----:B------:R-:W-:Y:S05]  /*0470*/  BSYNC B0 ;  /* 0x0000000000007941 */ /* 0x000fea0003800000 */
.L_x_7020:
        /* <DEDUP_REMOVED lines=10> */
.L_x_7024:
[----:B------:R-:W2:Y:S01]  /*0520*/  LD.E.64 R2, [R22.64+0x108] ;  /* 0x0001080616027980 */ /* 0x000ea2000c101b00 */
[----:B------:R-:W-:Y:S01]  /*0530*/  BSSY B0, `(.L_x_7026) ;  /* 0x0000006000007945 */ /* 0x000fe20003800000 */
[----:B------:R-:W-:Y:S01]  /*0540*/  IMAD.MOV.U32 R0, RZ, RZ, RZ ;  /* 0x000000ffff007224 */ /* 0x000fe200078e00ff */
[----:B--2---:R-:W-:-:S04]  /*0550*/  ISETP.NE.U32.AND P0, PT, R2, RZ, PT ;  /* 0x000000ff0200720c */ /* 0x004fc80003f05070 */
[----:B------:R-:W-:-:S13]  /*0560*/  ISETP.NE.AND.EX P0, PT, R3, RZ, PT, P0 ;  /* 0x000000ff0300720c */ /* 0x000fda0003f05300 */
[----:B------:R-:W-:Y:S05]  /*0570*/  @!P0 BRA `(.L_x_7027) ;  /* 0x0000001000008947 */ /* 0x000fea0003800000 */
[----:B------:R1:W5:Y:S02]  /*0580*/  LD.E R0, [R22.64+0xbc] ;  /* 0x0000bc0616007980 */ /* 0x000364000c101900 */
.L_x_7027:
[----:B------:R-:W-:Y:S05]  /*0590*/  BSYNC B0 ;  /* 0x0000000000007941 */ /* 0x000fea0003800000 */
.L_x_7026:
[----:B-----5:R-:W-:Y:S02]  /*05a0*/  IADD3 R59, R75, R0, RZ ;  /* 0x000000004b3b7210 */ /* 0x020fe40007ffe0ff */
.L_x_7025:
[----:B------:R-:W-:Y:S05]  /*05b0*/  BSYNC B1 ;  /* 0x0000000000017941 */ /* 0x000fea0003800000 */
.L_x_7023:
[----:B------:R-:W-:Y:S01]  /*05c0*/  IMAD.SHL.U32 R67, R213, 0x40, RZ ;  /* 0x00000040d5437824 */ /* 0x000fe200078e00ff */
[----:B------:R-:W-:Y:S01]  /*05d0*/  MOV R2, R212 ;  /* 0x000000d400027202 */ /* 0x000fe20000000f00 */
[----:B------:R-:W-:-:S03]  /*05e0*/  IMAD.MOV.U32 R3, RZ, RZ, 0x0 ;  /* 0x00000000ff037424 */ /* 0x000fc600078e00ff */
[----:B------:R-:W-:-:S13]  /*05f0*/  ISETP.GT.AND P0, PT, R214, R67, PT ;  /* 0x00000043d600720c */ /* 0x000fda0003f04270 */
[----:B------:R-:W-:Y:S05]  /*0600*/  @!P0 RET.REL.NODEC R2 `(_ZN5flash24flash_fwd_splitkv_kernelI23Flash_fwd_kernel_traitsILi192ELi64ELi64ELi4ELb0ELb0EN7cutlass10bfloat16_tE19Flash_kernel_traitsILi192ELi64ELi64ELi4ES3_EELb0ELb1ELb0ELb0ELb1ELb1ELb1ELb1EEEvNS_16Flash_fwd_paramsE) ;  /* 0xfffff9f002008950 */ /* 0x000fea0003c3ffff */
        /* <DEDUP_REMOVED lines=144> */
[----:B------:R-:W-:Y:S05]  /*0f10*/  @P6 RET.REL.NODEC R212 `(_ZN5flash24flash_fwd_splitkv_kernelI23Flash_fwd_kernel_traitsILi192ELi64ELi64ELi4ELb0ELb0EN7cutlass10bfloat16_tE19Flash_kernel_traitsILi192ELi64ELi64ELi4ES3_EELb0ELb1ELb0ELb0ELb1ELb1ELb1ELb1EEEvNS_16Flash_fwd_paramsE) ;  /* 0xfffff0e0d4006950 */ /* 0x000fea0003c3ffff */
[----:B-1----:R-:W-:Y:S02]  /*0f20*/  MOV R3, 0xff800000 ;  /* 0xff80000000037802 */ /* 0x002fe40000000f00 */
[----:B------:R-:W-:-:S03]  /*0f30*/  MOV R213, 0x0 ;  /* 0x0000000000d57802 */ /* 0x000fc60000000f00 */
[----:B------:R1:W-:Y:S01]  /*0f40*/  ST.E [R6.64+0xe0], R3 ;  /* 0x0000e00306007985 */ /* 0x0003e2000c101906 */
[----:B------:R-:W-:Y:S05]  /*0f50*/  RET.REL.NODEC R212 `(_ZN5flash24flash_fwd_splitkv_kernelI23Flash_fwd_kernel_traitsILi192ELi64ELi64ELi4ELb0ELb0EN7cutlass10bfloat16_tE19Flash_kernel_traitsILi192ELi64ELi64ELi4ES3_EELb0ELb1ELb0ELb0ELb1ELb1ELb1ELb1EEEvNS_16Flash_fwd_paramsE) ;  /* 0xfffff0a0d4007950 */ /* 0x000fea0003c3ffff */
.L_x_7028:
        /* <DEDUP_REMOVED lines=105> */
.L_x_7030:
        /* <DEDUP_REMOVED lines=79> */
.L_x_7031:
[----:B-1----:R-:W-:Y:S05]  /*1ae0*/  BSYNC B0 ;  /* 0x0000000000007941 */ /* 0x002fea0003800000 */
.L_x_7029:
        /* <DEDUP_REMOVED lines=244> */
.L_x_7080:
        /* <DEDUP_REMOVED lines=11> */
[----:B------:R-:W-:Y:S01]  /*2ae0*/  @P0 IADD3 R26, P1, R116, R112, RZ ;  /* 0x00000070741a0210 */ /* 0x000fe20007f3e0ff */
        /* <DEDUP_REMOVED lines=189> */
.L_x_7037:
[----:B------:R-:W-:Y:S05]  /*36c0*/  BSYNC B0 ;  /* 0x0000000000007941 */ /* 0x000fea0003800000 */
.L_x_7036:
        /* <DEDUP_REMOVED lines=158> */
.L_x_7039:
[----:B------:R-:W-:Y:S05]  /*40b0*/  BSYNC B0 ;  /* 0x0000000000007941 */ /* 0x000fea0003800000 */
.L_x_7038:
        /* <DEDUP_REMOVED lines=158> */
.L_x_7041:
[----:B------:R-:W-:Y:S05]  /*4aa0*/  BSYNC B0 ;  /* 0x0000000000007941 */ /* 0x000fea0003800000 */
.L_x_7040:
        /* <DEDUP_REMOVED lines=161> */
.L_x_7043:
[----:B------:R-:W-:Y:S05]  /*54c0*/  BSYNC B0 ;  /* 0x0000000000007941 */ /* 0x000fea0003800000 */
.L_x_7042:
[----:B------:R-:W2:Y:S02]  /*54d0*/  LD.E R3, [R22.64+0xd0] ;  /* 0x0000d00616037980 */ /* 0x000ea4000c101900 */
[----:B--2---:R-:W-:Y:S05]  /*54e0*/  IMAD.U32 R3, R3, -0x20, RZ ;  /* 0xffffffe003037824 */ /* 0x004fea00078e00ff */
[C---:B------:R-:W-:Y:S02]  /*54f0*/  LEA R20, P1, R3.reuse, R20, 0x1 ;  /* 0x0000001403147211 */ /* 0x040fe400078208ff */
[C---:B------:R-:W-:Y:S02]  /*5500*/  LEA R56, P0, R3.reuse, R56, 0x1 ;  /* 0x0000003803387211 */ /* 0x040fe400078008ff */
[C---:B------:R-:W-:Y:S02]  /*5510*/  LEA.HI.X.SX32 R21, R3.reuse, R21, 0x1, P1 ;  /* 0x0000001503157211 */ /* 0x040fe400008f0eff */
[----:B------:R-:W-:Y:S01]  /*5520*/  LEA.HI.X.SX32 R57, R3, R57, 0x1, P0 ;  /* 0x0000003903397211 */ /* 0x000fe200000f0eff */
[----:B------:R-:W-:-:S05]  /*5530*/  BRA `(.L_x_7044) ;  /* 0x0000488000007947 */ /* 0x000fca0003800000 */
.L_x_7035:
        /* <DEDUP_REMOVED lines=85> */
.L_x_7048:
[----:B------:R-:W-:Y:S05]  /*5a90*/  BSYNC B0 ;  /* 0x0000000000007941 */ /* 0x000fea0003800000 */
.L_x_7047:
        /* <DEDUP_REMOVED lines=83> */
.L_x_7050:
[----:B------:R-:W-:Y:S05]  /*5fd0*/  BSYNC B0 ;  /* 0x0000000000007941 */ /* 0x000fea0003800000 */
.L_x_7049:
        /* <DEDUP_REMOVED lines=83> */
.L_x_7052:
[----:B------:R-:W-:Y:S05]  /*6510*/  BSYNC B0 ;  /* 0x0000000000007941 */ /* 0x000fea0003800000 */
.L_x_7051:
[----:B-----5:R4:W-:Y:S02]  /*6520*/  ST.E.128 [R124.64+0x100], R44 ;  /* 0x0001002c7c007985 */ /* 0x0209e4000c101d06 */
.L_x_7046:
[----:B------:R-:W-:Y:S05]  /*6530*/  BSYNC B1 ;  /* 0x0000000000017941 */ /* 0x000fea0003800000 */
.L_x_7045:
        /* <DEDUP_REMOVED lines=93> */
.L_x_7056:
[----:B------:R-:W-:Y:S05]  /*6b10*/  BSYNC B0 ;  /* 0x0000000000007941 */ /* 0x000fea0003800000 */
.L_x_7055:
        /* <DEDUP_REMOVED lines=91> */
.L_x_7058:
[----:B------:R-:W-:Y:S05]  /*70d0*/  BSYNC B0 ;  /* 0x0000000000007941 */ /* 0x000fea0003800000 */
.L_x_7057:
        /* <DEDUP_REMOVED lines=91> */
.L_x_7060:
[----:B------:R-:W-:Y:S05]  /*7690*/  BSYNC B0 ;  /* 0x0000000000007941 */ /* 0x000fea0003800000 */
.L_x_7059:
[C---:B--2---:R-:W-:Y:S04]  /*76a0*/  LEA R2, P0, R88.reuse, R124, 0x1 ;  /* 0x0000007c58027211 */ /* 0x044fe800078008ff */
[----:B------:R-:W-:Y:S05]  /*76b0*/  LEA.HI.X R3, R88, R125, R89, 0x1, P0 ;  /* 0x0000007d58037211 */ /* 0x000fea00000f0c59 */
[----:B-----5:R2:W-:Y:S04]  /*76c0*/  ST.E.128 [R2.64], R48 ;  /* 0x0000003002007985 */ /* 0x0205e8000c101d06 */
.L_x_7054:
[----:B------:R-:W-:Y:S05]  /*76d0*/  BSYNC B1 ;  /* 0x0000000000017941 */ /* 0x000fea0003800000 */
.L_x_7053:
        /* <DEDUP_REMOVED lines=93> */
.L_x_7064:
[----:B------:R-:W-:Y:S05]  /*7cb0*/  BSYNC B0 ;  /* 0x0000000000007941 */ /* 0x000fea0003800000 */
.L_x_7063:
        /* <DEDUP_REMOVED lines=91> */
.L_x_7066:
[----:B------:R-:W-:Y:S05]  /*8270*/  BSYNC B0 ;  /* 0x0000000000007941 */ /* 0x000fea0003800000 */
.L_x_7065:
        /* <DEDUP_REMOVED lines=92> */
.L_x_7068:
[----:B------:R-:W-:Y:S05]  /*8840*/  BSYNC B0 ;  /* 0x0000000000007941 */ /* 0x000fea0003800000 */
.L_x_7067:
[C---:B---3--:R-:W-:Y:S04]  /*8850*/  LEA R2, P0, R84.reuse, R124, 0x1 ;  /* 0x0000007c54027211 */ /* 0x048fe800078008ff */
[----:B------:R-:W-:Y:S05]  /*8860*/  LEA.HI.X R3, R84, R125, R85, 0x1, P0 ;  /* 0x0000007d54037211 */ /* 0x000fea00000f0c55 */
[----:B-----5:R3:W-:Y:S04]  /*8870*/  ST.E.128 [R2.64], R8 ;  /* 0x0000000802007985 */ /* 0x0207e8000c101d06 */
.L_x_7062:
[----:B------:R-:W-:Y:S05]  /*8880*/  BSYNC B1 ;  /* 0x0000000000017941 */ /* 0x000fea0003800000 */
.L_x_7061:
        /* <DEDUP_REMOVED lines=95> */
.L_x_7072:
[----:B------:R-:W-:Y:S05]  /*8e80*/  BSYNC B0 ;  /* 0x0000000000007941 */ /* 0x000fea0003800000 */
.L_x_7071:
        /* <DEDUP_REMOVED lines=92> */
.L_x_7074:
[----:B------:R-:W-:Y:S05]  /*9450*/  BSYNC B0 ;  /* 0x0000000000007941 */ /* 0x000fea0003800000 */
.L_x_7073:
        /* <DEDUP_REMOVED lines=92> */
.L_x_7076:
[----:B------:R-:W-:Y:S05]  /*9a20*/  BSYNC B0 ;  /* 0x0000000000007941 */ /* 0x000fea0003800000 */
.L_x_7075:
[C---:B--2---:R-:W-:Y:S04]  /*9a30*/  LEA R2, P0, R81.reuse, R124, 0x1 ;  /* 0x0000007c51027211 */ /* 0x044fe800078008ff */
[----:B------:R-:W-:Y:S05]  /*9a40*/  LEA.HI.X R3, R81, R125, R80, 0x1, P0 ;  /* 0x0000007d51037211 */ /* 0x000fea00000f0c50 */
[----:B-----5:R2:W-:Y:S04]  /*9a50*/  ST.E.128 [R2.64], R8 ;  /* 0x0000000802007985 */ /* 0x0205e8000c101d06 */
.L_x_7070:
[----:B------:R-:W-:Y:S05]  /*9a60*/  BSYNC B1 ;  /* 0x0000000000017941 */ /* 0x000fea0003800000 */
.L_x_7069:
[----:B--23--:R-:W2:Y:S02]  /*9a70*/  LD.E R3, [R22.64+0xd0] ;  /* 0x0000d00616037980 */ /* 0x00cea4000c101900 */
[----:B--2---:R-:W-:Y:S05]  /*9a80*/  IMAD.U32 R3, R3, -0x20, RZ ;  /* 0xffffffe003037824 */ /* 0x004fea00078e00ff */
[C---:B------:R-:W-:Y:S02]  /*9a90*/  LEA R122, P1, R3.reuse, R122, 0x1 ;  /* 0x0000007a037a7211 */ /* 0x040fe400078208ff */
[C---:B------:R-:W-:Y:S02]  /*9aa0*/  LEA R120, P0, R3.reuse, R120, 0x1 ;  /* 0x0000007803787211 */ /* 0x040fe400078008ff */
[C---:B------:R-:W-:Y:S02]  /*9ab0*/  LEA.HI.X.SX32 R123, R3.reuse, R123, 0x1, P1 ;  /* 0x0000007b037b7211 */ /* 0x040fe400008f0eff */
[----:B------:R-:W-:Y:S01]  /*9ac0*/  LEA.HI.X.SX32 R121, R3, R121, 0x1, P0 ;  /* 0x0000007903797211 */ /* 0x000fe200000f0eff */
[----:B------:R-:W-:-:S05]  /*9ad0*/  BRA `(.L_x_7044) ;  /* 0x000002e000007947 */ /* 0x000fca0003800000 */
.L_x_7034:
        /* <DEDUP_REMOVED lines=46> */
.L_x_7044:
[----:B------:R-:W-:Y:S05]  /*9dc0*/  BSYNC B2 ;  /* 0x0000000000027941 */ /* 0x000fea0003800000 */
.L_x_7033:
        /* <DEDUP_REMOVED lines=88> */
.L_x_7078:
        /* <DEDUP_REMOVED lines=10> */
.L_x_7079:
[----:B------:R-:W-:Y:S05]  /*a3f0*/  BSYNC B0 ;  /* 0x0000000000007941 */ /* 0x000fea0003800000 */
.L_x_7077:
[----:B------:R-:W-:Y:S04]  /*a400*/  IADD3 R13, R13, -0x1, RZ ;  /* 0xffffffff0d0d7810 */ /* 0x000fe80007ffe0ff */
[----:B------:R-:W-:Y:S11]  /*a410*/  ISETP.GT.AND P0, PT, R13, R94, PT ;  /* 0x0000005e0d00720c */ /* 0x000ff60003f04270 */
[----:B------:R-:W-:Y:S02]  /*a420*/  @!UPT UIADD3 URZ, URZ, URZ, URZ ;  /* 0x0000003f3f3ff290 */ /* 0x000fe4000fffe03f */
[----:B------:R-:W-:-:S05]  /*a430*/  @P0 BRA `(.L_x_7080) ;  /* 0xffff85f000000947 */ /* 0x000fca000383ffff */
.L_x_7032:
        /* <DEDUP_REMOVED lines=103> */
.L_x_7087:
[----:B------:R-:W-:Y:S05]  /*aab0*/  BSYNC B0 ;  /* 0x0000000000007941 */ /* 0x000fea0003800000 */
.L_x_7086:
        /* <DEDUP_REMOVED lines=44> */
.L_x_7089:
[----:B------:R-:W-:Y:S05]  /*ad80*/  BSYNC B0 ;  /* 0x0000000000007941 */ /* 0x000fea0003800000 */
.L_x_7088:
        /* <DEDUP_REMOVED lines=45> */
.L_x_7091:
[----:B------:R-:W-:Y:S05]  /*b060*/  BSYNC B0 ;  /* 0x0000000000007941 */ /* 0x000fea0003800000 */
.L_x_7090:
[----:B-----5:R2:W-:Y:S02]  /*b070*/  STS.128 [R221+0x4000], R8 ;  /* 0x00400008dd007388 */ /* 0x0205e40000000c00 */
.L_x_7085:
[----:B------:R-:W-:Y:S05]  /*b080*/  BSYNC B1 ;  /* 0x0000000000017941 */ /* 0x000fea0003800000 */
.L_x_7084:
        /* <DEDUP_REMOVED lines=56> */
.L_x_7095:
[----:B------:R-:W-:Y:S05]  /*b410*/  BSYNC B0 ;  /* 0x0000000000007941 */ /* 0x000fea0003800000 */
.L_x_7094:
        /* <DEDUP_REMOVED lines=44> */
.L_x_7097:
[----:B------:R-:W-:Y:S05]  /*b6e0*/  BSYNC B0 ;  /* 0x0000000000007941 */ /* 0x000fea0003800000 */
.L_x_7096:
        /* <DEDUP_REMOVED lines=44> */
.L_x_7099:
[----:B------:R-:W-:Y:S05]  /*b9b0*/  BSYNC B0 ;  /* 0x0000000000007941 */ /* 0x000fea0003800000 */
.L_x_7098:
[----:B-----5:R1:W-:Y:S02]  /*b9c0*/  STS.128 [R221+0x4800], R44 ;  /* 0x0048002cdd007388 */ /* 0x0203e40000000c00 */
.L_x_7093:
[----:B------:R-:W-:Y:S05]  /*b9d0*/  BSYNC B1 ;  /* 0x0000000000017941 */ /* 0x000fea0003800000 */
.L_x_7092:
        /* <DEDUP_REMOVED lines=56> */
.L_x_7103:
[----:B---3--:R-:W-:Y:S05]  /*bd60*/  BSYNC B0 ;  /* 0x0000000000007941 */ /* 0x008fea0003800000 */
.L_x_7102:
        /* <DEDUP_REMOVED lines=45> */
.L_x_7105:
[----:B------:R-:W-:Y:S05]  /*c040*/  BSYNC B0 ;  /* 0x0000000000007941 */ /* 0x000fea0003800000 */
.L_x_7104:
        /* <DEDUP_REMOVED lines=44> */
.L_x_7107:
[----:B------:R-:W-:Y:S05]  /*c310*/  BSYNC B0 ;  /* 0x0000000000007941 */ /* 0x000fea0003800000 */
.L_x_7106:
[----:B-----5:R3:W-:Y:S02]  /*c320*/  STS.128 [R221+0x5000], R24 ;  /* 0x00500018dd007388 */ /* 0x0207e40000000c00 */
.L_x_7101:
[----:B------:R-:W-:Y:S05]  /*c330*/  BSYNC B1 ;  /* 0x0000000000017941 */ /* 0x000fea0003800000 */
.L_x_7100:
        /* <DEDUP_REMOVED lines=56> */
.L_x_7110:
[----:B--2---:R-:W-:Y:S05]  /*c6c0*/  BSYNC B0 ;  /* 0x0000000000007941 */ /* 0x004fea0003800000 */
.L_x_7109:
        /* <DEDUP_REMOVED lines=45> */
.L_x_7112:
[----:B------:R-:W-:Y:S05]  /*c9a0*/  BSYNC B0 ;  /* 0x0000000000007941 */ /* 0x000fea0003800000 */
.L_x_7111:
        /* <DEDUP_REMOVED lines=44> */
.L_x_7114:
[----:B------:R-:W-:Y:S05]  /*cc70*/  BSYNC B0 ;  /* 0x0000000000007941 */ /* 0x000fea0003800000 */
.L_x_7113:
[----:B-----5:R2:W-:Y:S01]  /*cc80*/  STS.128 [R221+0x5800], R36 ;  /* 0x00580024dd007388 */ /* 0x0205e20000000c00 */
[----:B------:R-:W-:Y:S05]  /*cc90*/  BRA `(.L_x_7108) ;  /* 0x000045f000007947 */ /* 0x000fea0003800000 */
.L_x_7083:
        /* <DEDUP_REMOVED lines=85> */
.L_x_7118:
[----:B------:R-:W-:Y:S05]  /*d1f0*/  BSYNC B0 ;  /* 0x0000000000007941 */ /* 0x000fea0003800000 */
.L_x_7117:
        /* <DEDUP_REMOVED lines=85> */
.L_x_7120:
[----:B------:R-:W-:Y:S05]  /*d750*/  BSYNC B0 ;  /* 0x0000000000007941 */ /* 0x000fea0003800000 */
.L_x_7119:
        /* <DEDUP_REMOVED lines=85> */
.L_x_7122:
[----:B------:R-:W-:Y:S05]  /*dcb0*/  BSYNC B0 ;  /* 0x0000000000007941 */ /* 0x000fea0003800000 */
.L_x_7121:
[----:B-----5:R2:W-:Y:S02]  /*dcc0*/  STS.128 [R221+0x4000], R24 ;  /* 0x00400018dd007388 */ /* 0x0205e40000000c00 */
.L_x_7116:
[----:B------:R-:W-:Y:S05]  /*dcd0*/  BSYNC B1 ;  /* 0x0000000000017941 */ /* 0x000fea0003800000 */
.L_x_7115:
        /* <DEDUP_REMOVED lines=90> */
.L_x_7126:
[----:B------:R-:W-:Y:S05]  /*e280*/  BSYNC B0 ;  /* 0x0000000000007941 */ /* 0x000fea0003800000 */
.L_x_7125:
        /* <DEDUP_REMOVED lines=88> */
.L_x_7128:
[----:B------:R-:W-:Y:S05]  /*e810*/  BSYNC B0 ;  /* 0x0000000000007941 */ /* 0x000fea0003800000 */
.L_x_7127:
        /* <DEDUP_REMOVED lines=88> */
.L_x_7130:
[----:B------:R-:W-:Y:S05]  /*eda0*/  BSYNC B0 ;  /* 0x0000000000007941 */ /* 0x000fea0003800000 */
.L_x_7129:
[----:B-----5:R1:W-:Y:S02]  /*edb0*/  STS.128 [R221+0x4800], R4 ;  /* 0x00480004dd007388 */ /* 0x0203e40000000c00 */
.L_x_7124:
[----:B------:R-:W-:Y:S05]  /*edc0*/  BSYNC B1 ;  /* 0x0000000000017941 */ /* 0x000fea0003800000 */
.L_x_7123:
        /* <DEDUP_REMOVED lines=91> */
.L_x_7134:
[----:B------:R-:W-:Y:S05]  /*f380*/  BSYNC B0 ;  /* 0x0000000000007941 */ /* 0x000fea0003800000 */
.L_x_7133:
        /* <DEDUP_REMOVED lines=88> */
.L_x_7136:
[----:B------:R-:W-:Y:S05]  /*f910*/  BSYNC B0 ;  /* 0x0000000000007941 */ /* 0x000fea0003800000 */
.L_x_7135:
        /* <DEDUP_REMOVED lines=89> */
.L_x_7138:
[----:B------:R-:W-:Y:S05]  /*feb0*/  BSYNC B0 ;  /* 0x0000000000007941 */ /* 0x000fea0003800000 */
.L_x_7137:
[----:B-----5:R2:W-:Y:S02]  /*fec0*/  STS.128 [R221+0x5000], R8 ;  /* 0x00500008dd007388 */ /* 0x0205e40000000c00 */
.L_x_7132:
[----:B------:R-:W-:Y:S05]  /*fed0*/  BSYNC B1 ;  /* 0x0000000000017941 */ /* 0x000fea0003800000 */
.L_x_7131:
        /* <DEDUP_REMOVED lines=90> */
.L_x_7140:
[----:B------:R-:W-:Y:S05]  /*10480*/  BSYNC B0 ;  /* 0x0000000000007941 */ /* 0x000fea0003800000 */
.L_x_7139:
        /* <DEDUP_REMOVED lines=89> */
.L_x_7142:
[----:B------:R-:W-:Y:S05]  /*10a20*/  BSYNC B0 ;  /* 0x0000000000007941 */ /* 0x000fea0003800000 */
.L_x_7141:
        /* <DEDUP_REMOVED lines=91> */
.L_x_7144:
[----:B------:R-:W-:Y:S05]  /*10fe0*/  BSYNC B0 ;  /* 0x0000000000007941 */ /* 0x000fea0003800000 */
.L_x_7143:
[----:B-----5:R2:W-:Y:S01]  /*10ff0*/  STS.128 [R221+0x5800], R4 ;  /* 0x00580004dd007388 */ /* 0x0205e20000000c00 */
[----:B------:R-:W-:Y:S05]  /*11000*/  BRA `(.L_x_7108) ;  /* 0x0000028000007947 */ /* 0x000fea0003800000 */
.L_x_7082:
        /* <DEDUP_REMOVED lines=40> */
.L_x_7108:
[----:B------:R-:W-:Y:S05]  /*11290*/  BSYNC B2 ;  /* 0x0000000000027941 */ /* 0x000fea0003800000 */
.L_x_7081:
[----:B------:R-:W-:Y:S02]  /*112a0*/  IADD3 R223, R133, -0x1, RZ ;  /* 0xffffffff85df7810 */ /* 0x000fe40007ffe0ff */
[----:B-12---:R-:W-:-:S03]  /*112b0*/  LEA.HI R5, R70, R70, RZ, 0x1 ;  /* 0x0000004646057211 */ /* 0x006fc600078f08ff */
[----:B------:R-:W-:Y:S01]  /*112c0*/  IMAD.SHL.U32 R20, R223, 0x40, RZ ;  /* 0x00000040df147824 */ /* 0x000fe200078e00ff */
[----:B------:R-:W-:-:S03]  /*112d0*/  LOP3.LUT R5, R5, 0xfffffffe, RZ, 0xc0, !PT ;  /* 0xfffffffe05057812 */ /* 0x000fc600078ec0ff */
[----:B------:R-:W-:Y:S02]  /*112e0*/  IMAD.IADD R3, R59, 0x1, -R20 ;  /* 0x000000013b037824 */ /* 0x000fe400078e0a14 */
[----:B------:R-:W-:Y:S02]  /*112f0*/  IMAD.IADD R70, R70, 0x1, -R5 ;  /* 0x0000000146467824 */ /* 0x000fe400078e0a05 */
[----:B------:R-:W-:Y:S01]  /*11300*/  IMAD.SHL.U32 R5, R66, 0x40, RZ ;  /* 0x0000004042057824 */ /* 0x000fe200078e00ff */
[-C--:B------:R-:W-:Y:S02]  /*11310*/  ISETP.GE.AND P0, PT, R0, R3.reuse, PT ;  /* 0x000000030000720c */ /* 0x080fe40003f06270 */
[-C--:B------:R-:W-:Y:S02]  /*11320*/  ISETP.GE.AND P1, PT, R156, R3.reuse, PT ;  /* 0x000000039c00720c */ /* 0x080fe40003f26270 */
[-C--:B------:R-:W-:Y:S02]  /*11330*/  ISETP.GE.AND P5, PT, R2, R3.reuse, PT ;  /* 0x000000030200720c */ /* 0x080fe40003fa6270 */
[----:B------:R-:W-:-:S02]  /*11340*/  ISETP.GE.AND P3, PT, R0, R3, PT ;  /* 0x000000030000720c */ /* 0x000fc40003f66270 */
[----:B------:R-:W-:Y:S02]  /*11350*/  SHF.R.S32.HI R0, RZ, 0x1f, R73 ;  /* 0x0000001fff007819 */ /* 0x000fe40000011449 */
[----:B------:R-:W-:Y:S01]  /*11360*/  ISETP.GE.AND P2, PT, R2, R3, PT ;  /* 0x000000030200720c */ /* 0x000fe20003f46270 */
[----:B------:R-:W-:Y:S01]  /*11370*/  IMAD.SHL.U32 R2, R156, 0x8, RZ ;  /* 0x000000089c027824 */ /* 0x000fe200078e00ff */
[----:B------:R-:W-:Y:S02]  /*11380*/  LEA.HI R0, R0, R73, RZ, 0x3 ;  /* 0x0000004900007211 */ /* 0x000fe400078f18ff */
[C---:B---3--:R-:W-:Y:S01]  /*11390*/  @!P0 LEA R12, P4, R71.reuse, R208, 0x1 ;  /* 0x000000d0470c8211 */ /* 0x048fe200078808ff */
[----:B------:R-:W-:Y:S01]  /*113a0*/  @!P1 IMAD.MOV.U32 R209, RZ, RZ, R207 ;  /* 0x000000ffffd19224 */ /* 0x000fe200078e00cf */
[C---:B------:R-:W-:Y:S01]  /*113b0*/  LOP3.LUT R4, R0.reuse, 0xfffffff8, RZ, 0xc0, !PT ;  /* 0xfffffff800047812 */ /* 0x040fe200078ec0ff */
[----:B------:R-:W-:Y:S01]  /*113c0*/  IMAD.SHL.U32 R93, R0, 0x40, RZ ;  /* 0x00000040005d7824 */ /* 0x000fe200078e00ff */
[----:B------:R-:W-:-:S02]  /*113d0*/  @!P0 LEA.HI.X R13, R71, R207, R72, 0x1, P4 ;  /* 0x000000cf470d8211 */ /* 0x000fc400020f0c48 */
[CC--:B------:R-:W-:Y:S01]  /*113e0*/  ISETP.GE.AND P4, PT, R16.reuse, R3.reuse, PT ;  /* 0x000000031000720c */ /* 0x0c0fe20003f86270 */
[----:B------:R-:W-:Y:S01]  /*113f0*/  @!PT LDS RZ, [RZ] ;  /* 0x00000000fffff984 */ /* 0x000fe20000000800 */
[----:B------:R-:W-:Y:S01]  /*11400*/  @!PT LDS RZ, [RZ] ;  /* 0x00000000fffff984 */ /* 0x000fe20000000800 */
[----:B------:R-:W-:Y:S01]  /*11410*/  @!PT LDS RZ, [RZ] ;  /* 0x00000000fffff984 */ /* 0x000fe20000000800 */
[----:B------:R1:W-:Y:S01]  /*11420*/  @!P1 LDGSTS.E.BYPASS.LTC128B.128 [R221+0x6000], [R208.64] ;  /* 0x06000000d0dd9fae */ /* 0x0003e2000b901d46 */
[----:B------:R-:W-:Y:S01]  /*11430*/  LOP3.LUT R5, R5, 0x1c0, RZ, 0xc0, !PT ;  /* 0x000001c005057812 */ /* 0x000fe200078ec0ff */
[----:B------:R-:W-:Y:S01]  /*11440*/  IMAD.IADD R73, R73, 0x1, -R4 ;  /* 0x0000000149497824 */ /* 0x000fe200078e0a04 */
[----:B------:R-:W-:Y:S01]  /*11450*/  LOP3.LUT R93, R93, 0xfffffe00, RZ, 0xc0, !PT ;  /* 0xfffffe005d5d7812 */ /* 0x000fe200078ec0ff */
[----:B------:R1:W-:Y:S01]  /*11460*/  @!P1 LDGSTS.E.BYPASS.LTC128B.128 [R221+0x8000], [R208.64+0x80] ;  /* 0x08000080d0dd9fae */ /* 0x0003e2000b901d46 */
[----:B------:R-:W-:Y:S02]  /*11470*/  LOP3.LUT R2, R5, 0x8, R2, 0xf8, !PT ;  /* 0x0000000805027812 */ /* 0x000fe400078ef802 */
[----:B------:R-:W-:Y:S01]  /*11480*/  SHF.R.U32.HI R5, RZ, 0x3, R5 ;  /* 0x00000003ff057819 */ /* 0x000fe20000011605 */
[----:B------:R1:W-:Y:S01]  /*11490*/  @!P1 LDGSTS.E.BYPASS.LTC128B.128 [R221+0xa000], [R208.64+0x100] ;  /* 0x0a000100d0dd9fae */ /* 0x0003e2000b901d46 */
[----:B------:R-:W-:-:S02]  /*114a0*/  ISETP.GE.AND P1, PT, R16, R3, PT ;  /* 0x000000031000720c */ /* 0x000fc40003f26270 */
[----:B------:R-:W-:Y:S01]  /*114b0*/  LOP3.LUT R5, R2, R5, RZ, 0x3c, !PT ;  /* 0x0000000502057212 */ /* 0x000fe200078e3cff */
[----:B------:R2:W-:Y:S01]  /*114c0*/  @!P0 LDGSTS.E.BYPASS.LTC128B.128 [R221+0x6800], [R12.64] ;  /* 0x068000000cdd8fae */ /* 0x0005e2000b901d46 */
[----:B------:R-:W-:Y:S02]  /*114d0*/  @!P4 IMAD R6, R137, 0x60, RZ ;  /* 0x000000608906c824 */ /* 0x000fe400078e02ff */
[----:B------:R-:W-:Y:S01]  /*114e0*/  IMAD.SHL.U32 R2, R70, 0x8, RZ ;  /* 0x0000000846027824 */ /* 0x000fe200078e00ff */
[----:B------:R2:W-:Y:S01]  /*114f0*/  @!P0 LDGSTS.E.BYPASS.LTC128B.128 [R221+0x8800], [R12.64+0x80] ;  /* 0x088000800cdd8fae */ /* 0x0005e2000b901d46 */
[----:B------:R-:W-:Y:S02]  /*11500*/  IMAD R201, R64, 0x400, R93 ;  /* 0x0000040040c97824 */ /* 0x000fe400078e025d */
[----:B------:R-:W-:Y:S01]  /*11510*/  IMAD R200, R70, 0x200, R5 ;  /* 0x0000020046c87824 */ /* 0x000fe200078e0205 */
[----:B------:R2:W-:Y:S01]  /*11520*/  @!P0 LDGSTS.E.BYPASS.LTC128B.128 [R221+0xa800], [R12.64+0x100] ;  /* 0x0a8001000cdd8fae */ /* 0x0005e2000b901d46 */
[----:B------:R-:W-:Y:S01]  /*11530*/  @!P5 LEA R10, P0, R136, R208, 0x6 ;  /* 0x000000d0880ad211 */ /* 0x000fe200078030ff */
[----:B------:R-:W-:-:S03]  /*11540*/  @!P1 IMAD R4, R139, 0x60, RZ ;  /* 0x000000608b049824 */ /* 0x000fc600078e02ff */
[----:B------:R-:W-:Y:S02]  /*11550*/  @!P5 LEA.HI.X R11, R136, R207, R137, 0x6, P0 ;  /* 0x000000cf880bd211 */ /* 0x000fe400000f3489 */
[----:B------:R-:W-:Y:S01]  /*11560*/  ISETP.GE.AND P0, PT, R156, R3, PT ;  /* 0x000000039c00720c */ /* 0x000fe20003f06270 */
[----:B------:R-:W-:Y:S02]  /*11570*/  IMAD.SHL.U32 R3, R73, 0x40, RZ ;  /* 0x0000004049037824 */ /* 0x000fe400078e00ff */
[----:B------:R3:W-:Y:S03]  /*11580*/  @!P5 LDGSTS.E.BYPASS.LTC128B.128 [R221+0x7000], [R10.64] ;  /* 0x070000000adddfae */ /* 0x0007e6000b901d46 */
[----:B------:R-:W-:Y:S01]  /*11590*/  LOP3.LUT R3, R3, 0x1c0, RZ, 0xc0, !PT ;  /* 0x000001c003037812 */ /* 0x000fe200078ec0ff */
[----:B------:R3:W-:Y:S01]  /*115a0*/  @!P5 LDGSTS.E.BYPASS.LTC128B.128 [R221+0x9000], [R10.64+0x80] ;  /* 0x090000800adddfae */ /* 0x0007e2000b901d46 */
[----:B-1----:R-:W-:-:S02]  /*115b0*/  @!P4 IMAD.MOV.U32 R209, RZ, RZ, R207 ;  /* 0x000000ffffd1c224 */ /* 0x002fc400078e00cf */
[----:B------:R-:W-:Y:S01]  /*115c0*/  LOP3.LUT R2, R3, 0x8, R2, 0xf8, !PT ;  /* 0x0000000803027812 */ /* 0x000fe200078ef802 */
[----:B------:R3:W-:Y:S01]  /*115d0*/  @!P5 LDGSTS.E.BYPASS.LTC128B.128 [R221+0xb000], [R10.64+0x100] ;  /* 0x0b0001000adddfae */ /* 0x0007e2000b901d46 */
[----:B------:R-:W-:Y:S01]  /*115e0*/  @!P4 IMAD.WIDE.U32 R8, R136, 0x60, R208 ;  /* 0x000000608808c825 */ /* 0x000fe200078e00d0 */
[----:B------:R-:W-:-:S04]  /*115f0*/  SHF.R.U32.HI R3, RZ, 0x3, R3 ;  /* 0x00000003ff037819 */ /* 0x000fc80000011603 */
[----:B------:R-:W-:Y:S01]  /*11600*/  LOP3.LUT R92, R2, R3, RZ, 0x3c, !PT ;  /* 0x00000003025c7212 */ /* 0x000fe200078e3cff */
[----:B--2---:R-:W-:Y:S02]  /*11610*/  @!P4 IMAD.IADD R13, R6, 0x1, R9 ;  /* 0x00000001060dc824 */ /* 0x004fe400078e0209 */
[----:B------:R-:W-:Y:S02]  /*11620*/  @!P4 IMAD.MOV.U32 R12, RZ, RZ, R8 ;  /* 0x000000ffff0cc224 */ /* 0x000fe400078e0008 */
[----:B------:R-:W-:-:S03]  /*11630*/  @!P1 IMAD.WIDE.U32 R8, R138, 0x60, R210 ;  /* 0x000000608a089825 */ /* 0x000fc600078e00d2 */
[----:B------:R1:W-:Y:S01]  /*11640*/  @!P4 LDGSTS.E.BYPASS.LTC128B.128 [R221+0x7800], [R12.64] ;  /* 0x078000000cddcfae */ /* 0x0003e2000b901d46 */
[----:B------:R-:W-:Y:S02]  /*11650*/  @!P1 IMAD.IADD R5, R4, 0x1, R9 ;  /* 0x0000000104059824 */ /* 0x000fe400078e0209 */
[----:B------:R-:W-:Y:S01]  /*11660*/  IMAD.IADD R201, R92, 0x1, R201 ;  /* 0x000000015cc97824 */ /* 0x000fe200078e02c9 */
[----:B------:R1:W-:Y:S01]  /*11670*/  @!P4 LDGSTS.E.BYPASS.LTC128B.128 [R221+0x9800], [R12.64+0x80] ;  /* 0x098000800cddcfae */ /* 0x0003e2000b901d46 */
[----:B------:R-:W-:-:S03]  /*11680*/  @!P1 IMAD.MOV.U32 R4, RZ, RZ, R8 ;  /* 0x000000ffff049224 */ /* 0x000fc600078e0008 */
[----:B------:R1:W-:Y:S01]  /*11690*/  @!P4 LDGSTS.E.BYPASS.LTC128B.128 [R221+0xb800], [R12.64+0x100] ;  /* 0x0b8001000cddcfae */ /* 0x0003e2000b901d46 */
[----:B------:R-:W-:-:S03]  /*116a0*/  @!P3 LEA R6, P4, R68, R210, 0x1 ;  /* 0x000000d24406b211 */ /* 0x000fc600078808ff */
[----:B------:R-:W0:Y:S01]  /*116b0*/  LDGDEPBAR ;  /* 0x00000000000079af */ /* 0x000e220000000000 */
[-C--:B------:R-:W-:Y:S02]  /*116c0*/  @!P3 LEA.HI.X R7, R68, R211.reuse, R69, 0x1, P4 ;  /* 0x000000d34407b211 */ /* 0x080fe400020f0c45 */
[C---:B------:R-:W-:Y:S01]  /*116d0*/  @!P2 LEA R2, P4, R138.reuse, R210, 0x6 ;  /* 0x000000d28a02a211 */ /* 0x040fe200078830ff */
[----:B------:R-:W2:Y:S04]  /*116e0*/  LD.E R57, [R22.64+0x184] ;  /* 0x0001840616397980 */ /* 0x000ea8000c101900 */
[----:B------:R-:W5:Y:S01]  /*116f0*/  LD.E R56, [R22.64+0x188] ;  /* 0x0001880616387980 */ /* 0x000f62000c101900 */
[----:B------:R-:W-:Y:S01]  /*11700*/  @!P2 LEA.HI.X R3, R138, R211, R139, 0x6, P4 ;  /* 0x000000d38a03a211 */ /* 0x000fe200020f348b */
[----:B------:R-:W-:-:S02]  /*11710*/  IMAD.SHL.U32 R200, R200, 0x2, RZ ;  /* 0x00000002c8c87824 */ /* 0x000fc400078e00ff */
[----:B------:R-:W-:Y:S02]  /*11720*/  IMAD.SHL.U32 R201, R201, 0x2, RZ ;  /* 0x00000002c9c97824 */ /* 0x000fe400078e00ff */
[----:B------:R-:W-:Y:S01]  /*11730*/  IMAD.MOV.U32 R0, RZ, RZ, 0x20 ;  /* 0x00000020ff007424 */ /* 0x000fe200078e00ff */
[----:B------:R-:W-:Y:S01]  /*11740*/  IADD3 R198, R200, 0x6020, RZ ;  /* 0x00006020c8c67810 */ /* 0x000fe20007ffe0ff */
        /* <DEDUP_REMOVED lines=39> */
[----:B-1----:R-:W-:-:S02]  /*119c0*/  IMAD.MOV.U32 R2, RZ, RZ, 0x10 ;  /* 0x00000010ff027424 */ /* 0x002fc400078e00ff */
[----:B------:R-:W-:Y:S01]  /*119d0*/  LDSM.16.M88.4 R16, [R201] ;  /* 0x00000000c910783b */ /* 0x000fe20000000200 */
[----:B------:R-:W-:Y:S02]  /*119e0*/  IADD3 R3, R200, 0x6000, RZ ;  /* 0x00006000c8037810 */ /* 0x000fe40007ffe0ff */
[----:B------:R-:W-:Y:S01]  /*119f0*/  SEL R0, R0, 0xffffffe0, !P2 ;  /* 0xffffffe000007807 */ /* 0x000fe20005000000 */
[----:B------:R-:W1:Y:S01]  /*11a00*/  LDSM.16.M88.4 R24, [R200+0x6000] ;  /* 0x00600000c818783b */ /* 0x000e620000000200 */
[----:B------:R-:W-:Y:S02]  /*11a10*/  SEL R2, R2, 0xfffffff0, !P1 ;  /* 0xfffffff002027807 */ /* 0x000fe40004800000 */
[----:B------:R-:W-:Y:S01]  /*11a20*/  R2P PR, R66, 0x6 ;  /* 0x0000000642007804 */ /* 0x000fe20000000000 */
[----:B------:R-:W4:Y:S01]  /*11a30*/  LDSM.16.M88.4 R60, [R200+0x6800] ;  /* 0x00680000c83c783b */ /* 0x000f220000000200 */
[--C-:B------:R-:W-:Y:S02]  /*11a40*/  IMAD R197, R0, 0x2, R201.reuse ;  /* 0x0000000200c57824 */ /* 0x100fe400078e02c9 */
[----:B------:R-:W-:Y:S01]  /*11a50*/  IMAD R199, R2, 0x2, R201 ;  /* 0x0000000202c77824 */ /* 0x000fe200078e02c9 */
[----:B------:R-:W4:Y:S04]  /*11a60*/  LDSM.16.M88.4 R48, [R200+0x7000] ;  /* 0x00700000c830783b */ /* 0x000f280000000200 */
[----:B------:R-:W4:Y:S04]  /*11a70*/  LDSM.16.M88.4 R40, [R200+0x7800] ;  /* 0x00780000c828783b */ /* 0x000f280000000200 */
[----:B------:R-:W-:Y:S01]  /*11a80*/  @P1 IADD3 R198, R3, -0x20, RZ ;  /* 0xffffffe003c61810 */ /* 0x000fe20007ffe0ff */
[----:B------:R-:W-:Y:S01]  /*11a90*/  LDSM.16.M88.4 R32, [R199] ;  /* 0x00000000c720783b */ /* 0x000fe20000000200 */
[----:B------:R-:W-:-:S03]  /*11aa0*/  IMAD.MOV.U32 R3, RZ, RZ, 0x40 ;  /* 0x00000040ff037424 */ /* 0x000fc600078e00ff */
[----:B----4-:R-:W4:Y:S02]  /*11ab0*/  LDSM.16.M88.4 R28, [R198] ;  /* 0x00000000c61c783b */ /* 0x010f240000000200 */
[----:B------:R-:W-:Y:S02]  /*11ac0*/  SEL R3, R3, 0xffffffc0, !P2 ;  /* 0xffffffc003037807 */ /* 0x000fe40005000000 */
[----:B------:R-:W4:Y:S03]  /*11ad0*/  LDSM.16.M88.4 R12, [R198+0x800] ;  /* 0x00080000c60c783b */ /* 0x000f260000000200 */
[----:B------:R-:W-:Y:S01]  /*11ae0*/  IMAD.IADD R195, R200, 0x1, R3 ;  /* 0x00000001c8c37824 */ /* 0x000fe200078e0203 */
[----:B------:R-:W2:Y:S04]  /*11af0*/  LD.E R21, [R22.64+0x18c] ;  /* 0x00018c0616157980 */ /* 0x000ea8000c101900 */
[----:B---3--:R-:W3:Y:S04]  /*11b00*/  LDSM.16.M88.4 R8, [R198+0x1000] ;  /* 0x00100000c608783b */ /* 0x008ee80000000200 */
[----:B------:R-:W3:Y:S01]  /*11b10*/  LDSM.16.M88.4 R36, [R198+0x1800] ;  /* 0x00180000c624783b */ /* 0x000ee20000000200 */
[C---:B-1----:R-:W-:Y:S03]  /*11b20*/  HMMA.16816.F32.BF16 R4, R16.reuse, R24, RZ ;  /* 0x000000181004723c */ /* 0x042fe600000418ff */
[----:B------:R-:W-:Y:S04]  /*11b30*/  LDSM.16.M88.4 R76, [R195+0x6000] ;  /* 0x00600000c34c783b */ /* 0x000fe80000000200 */
[----:B------:R-:W-:Y:S01]  /*11b40*/  LDSM.16.M88.4 R72, [R195+0x6800] ;  /* 0x00680000c348783b */ /* 0x000fe20000000200 */
[----:B------:R-:W-:Y:S01]  /*11b50*/  HMMA.16816.F32.BF16 R68, R16, R60, RZ ;  /* 0x0000003c1044723c */ /* 0x000fe200000418ff */
[----:B------:R-:W-:-:S02]  /*11b60*/  IMAD.SHL.U32 R134, R58, 0x2, RZ ;  /* 0x000000023a867824 */ /* 0x000fc400078e00ff */
[----:B------:R-:W-:Y:S04]  /*11b70*/  LDSM.16.M88.4 R88, [R195+0xa000] ;  /* 0x00a00000c358783b */ /* 0x000fe80000000200 */
[----:B------:R-:W0:Y:S01]  /*11b80*/  LDGDEPBAR ;  /* 0x00000000000079af */ /* 0x000e220000000000 */
[C---:B------:R-:W-:Y:S08]  /*11b90*/  HMMA.16816.F32.BF16 R24, R16.reuse, R26, RZ ;  /* 0x0000001a1018723c */ /* 0x040ff000000418ff */
[C---:B------:R-:W-:Y:S08]  /*11ba0*/  HMMA.16816.F32.BF16 R60, R16.reuse, R62, RZ ;  /* 0x0000003e103c723c */ /* 0x040ff000000418ff */
[C---:B------:R-:W-:Y:S08]  /*11bb0*/  HMMA.16816.F32.BF16 R52, R16.reuse, R48, RZ ;  /* 0x000000301034723c */ /* 0x040ff000000418ff */
[C---:B------:R-:W-:Y:S08]  /*11bc0*/  HMMA.16816.F32.BF16 R48, R16.reuse, R50, RZ ;  /* 0x000000321030723c */ /* 0x040ff000000418ff */
[C---:B------:R-:W-:Y:S08]  /*11bd0*/  HMMA.16816.F32.BF16 R44, R16.reuse, R40, RZ ;  /* 0x00000028102c723c */ /* 0x040ff000000418ff */
[----:B------:R-:W-:Y:S01]  /*11be0*/  HMMA.16816.F32.BF16 R16, R16, R42, RZ ;  /* 0x0000002a1010723c */ /* 0x000fe200000418ff */
[----:B------:R-:W1:Y:S07]  /*11bf0*/  LDSM.16.M88.4 R40, [R197] ;  /* 0x00000000c528783b */ /* 0x000e6e0000000200 */
[C---:B----4-:R-:W-:Y:S08]  /*11c00*/  HMMA.16816.F32.BF16 R4, R32.reuse, R28, R4 ;  /* 0x0000001c2004723c */ /* 0x050ff00000041804 */
[C---:B------:R-:W-:Y:S01]  /*11c10*/  HMMA.16816.F32.BF16 R24, R32.reuse, R30, R24 ;  /* 0x0000001e2018723c */ /* 0x040fe20000041818 */
[----:B------:R-:W-:Y:S07]  /*11c20*/  LDSM.16.M88.4 R28, [R195+0x7800] ;  /* 0x00780000c31c783b */ /* 0x000fee0000000200 */
[C---:B------:R-:W-:Y:S08]  /*11c30*/  HMMA.16816.F32.BF16 R68, R32.reuse, R12, R68 ;  /* 0x0000000c2044723c */ /* 0x040ff00000041844 */
[----:B------:R-:W-:Y:S01]  /*11c40*/  HMMA.16816.F32.BF16 R60, R32, R14, R60 ;  /* 0x0000000e203c723c */ /* 0x000fe2000004183c */
[----:B------:R-:W4:Y:S01]  /*11c50*/  LDSM.16.M88.4 R12, [R195+0x7000] ;  /* 0x00700000c30c783b */ /* 0x000f220000000200 */
[----:B------:R-:W-:-:S02]  /*11c60*/  IMAD R196, R0, 0x2, R199 ;  /* 0x0000000200c47824 */ /* 0x000fc400078e02c7 */
[----:B------:R-:W-:-:S04]  /*11c70*/  IMAD.IADD R191, R3, 0x1, R198 ;  /* 0x0000000103bf7824 */ /* 0x000fc800078e02c6 */
[C---:B---3--:R-:W-:Y:S01]  /*11c80*/  HMMA.16816.F32.BF16 R52, R32.reuse, R8, R52 ;  /* 0x000000082034723c */ /* 0x048fe20000041834 */
[----:B------:R-:W-:Y:S04]  /*11c90*/  LDSM.16.M88.4 R84, [R191] ;  /* 0x00000000bf54783b */ /* 0x000fe80000000200 */
[----:B------:R-:W-:Y:S03]  /*11ca0*/  LDSM.16.M88.4 R80, [R191+0x1800] ;  /* 0x00180000bf50783b */ /* 0x000fe60000000200 */
[C---:B------:R-:W-:Y:S01]  /*11cb0*/  HMMA.16816.F32.BF16 R48, R32.reuse, R10, R48 ;  /* 0x0000000a2030723c */ /* 0x040fe20000041830 */
[----:B------:R-:W3:Y:S07]  /*11cc0*/  LDSM.16.M88.4 R8, [R196] ;  /* 0x00000000c408783b */ /* 0x000eee0000000200 */
[C---:B------:R-:W-:Y:S08]  /*11cd0*/  HMMA.16816.F32.BF16 R44, R32.reuse, R36, R44 ;  /* 0x00000024202c723c */ /* 0x040ff0000004182c */
[----:B------:R-:W-:Y:S01]  /*11ce0*/  HMMA.16816.F32.BF16 R16, R32, R38, R16 ;  /* 0x000000262010723c */ /* 0x000fe20000041810 */
[----:B------:R-:W3:Y:S04]  /*11cf0*/  LDSM.16.M88.4 R36, [R191+0x800] ;  /* 0x00080000bf24783b */ /* 0x000ee80000000200 */
[----:B------:R-:W3:Y:S03]  /*11d00*/  LDSM.16.M88.4 R32, [R191+0x1000] ;  /* 0x00100000bf20783b */ /* 0x000ee60000000200 */
        /* <DEDUP_REMOVED lines=19> */
[C---:B------:R-:W-:Y:S08]  /*11e40*/  HMMA.16816.F32.BF16 R52, R8.reuse, R32, R52 ;  /* 0x000000200834723c */ /* 0x040ff00000041834 */
[C---:B------:R-:W-:Y:S01]  /*11e50*/  HMMA.16816.F32.BF16 R48, R8.reuse, R34, R48 ;  /* 0x000000220830723c */ /* 0x040fe20000041830 */
[----:B------:R-:W3:Y:S07]  /*11e60*/  LDSM.16.M88.4 R32, [R199+0x2000] ;  /* 0x00200000c720783b */ /* 0x000eee0000000200 */
[C---:B------:R-:W-:Y:S08]  /*11e70*/  HMMA.16816.F32.BF16 R44, R8.reuse, R80, R44 ;  /* 0x00000050082c723c */ /* 0x040ff0000004182c */
[----:B------:R-:W-:Y:S01]  /*11e80*/  HMMA.16816.F32.BF16 R40, R8, R82, R40 ;  /* 0x000000520828723c */ /* 0x000fe20000041828 */
[----:B------:R-:W2:Y:S04]  /*11e90*/  LDSM.16.M88.4 R8, [R198+0x2800] ;  /* 0x00280000c608783b */ /* 0x000ea80000000200 */
        /* <DEDUP_REMOVED lines=9> */
[----:B------:R-:W-:Y:S07]  /*11f30*/  LDSM.16.M88.4 R28, [R197+0x2000] ;  /* 0x00200000c51c783b */ /* 0x000fee0000000200 */
[C---:B------:R-:W-:Y:S08]  /*11f40*/  HMMA.16816.F32.BF16 R44, R12.reuse, R16, R44 ;  /* 0x000000100c2c723c */ /* 0x040ff0000004182c */
[----:B------:R-:W-:Y:S01]  /*11f50*/  HMMA.16816.F32.BF16 R40, R12, R18, R40 ;  /* 0x000000120c28723c */ /* 0x000fe20000041828 */
[----:B------:R-:W1:Y:S04]  /*11f60*/  LDSM.16.M88.4 R16, [R195+0x8000] ;  /* 0x00800000c310783b */ /* 0x000e680000000200 */
[----:B------:R-:W4:Y:S03]  /*11f70*/  LDSM.16.M88.4 R12, [R195+0x8800] ;  /* 0x00880000c30c783b */ /* 0x000f260000000200 */
[C---:B---3--:R-:W-:Y:S08]  /*11f80*/  HMMA.16816.F32.BF16 R4, R32.reuse, R36, R4 ;  /* 0x000000242004723c */ /* 0x048ff00000041804 */
[C---:B------:R-:W-:Y:S01]  /*11f90*/  HMMA.16816.F32.BF16 R24, R32.reuse, R38, R24 ;  /* 0x000000262018723c */ /* 0x040fe20000041818 */
[----:B------:R-:W-:Y:S07]  /*11fa0*/  LDSM.16.M88.4 R36, [R195+0x9800] ;  /* 0x00980000c324783b */ /* 0x000fee0000000200 */
[C---:B--2---:R-:W-:Y:S08]  /*11fb0*/  HMMA.16816.F32.BF16 R68, R32.reuse, R8, R68 ;  /* 0x000000082044723c */ /* 0x044ff00000041844 */
        /* <DEDUP_REMOVED lines=24> */
[----:B------:R-:W2:Y:S03]  /*12140*/  LDSM.16.M88.4 R28, [R198+0x4000] ;  /* 0x00400000c61c783b */ /* 0x000ea60000000200 */
[C---:B-1----:R-:W-:Y:S08]  /*12150*/  HMMA.16816.F32.BF16 R4, R84.reuse, R32, R4 ;  /* 0x000000205404723c */ /* 0x042ff00000041804 */
[----:B------:R-:W-:Y:S01]  /*12160*/  HMMA.16816.F32.BF16 R24, R84, R34, R24 ;  /* 0x000000225418723c */ /* 0x000fe20000041818 */
[----:B------:R-:W-:Y:S07]  /*12170*/  LDSM.16.M88.4 R32, [R198+0x4800] ;  /* 0x00480000c620783b */ /* 0x000fee0000000200 */
[C---:B---3--:R-:W-:Y:S08]  /*12180*/  HMMA.16816.F32.BF16 R52, R8.reuse, R12, R52 ;  /* 0x0000000c0834723c */ /* 0x048ff00000041834 */
[C---:B------:R-:W-:Y:S01]  /*12190*/  HMMA.16816.F32.BF16 R48, R8.reuse, R14, R48 ;  /* 0x0000000e0830723c */ /* 0x040fe20000041830 */
[----:B------:R-:W1:Y:S07]  /*121a0*/  LDSM.16.M88.4 R12, [R197+0x4000] ;  /* 0x00400000c50c783b */ /* 0x000e6e0000000200 */
[C---:B------:R-:W-:Y:S08]  /*121b0*/  HMMA.16816.F32.BF16 R68, R8.reuse, R72, R68 ;  /* 0x000000480844723c */ /* 0x040ff00000041844 */
        /* <DEDUP_REMOVED lines=10> */
[----:B------:R-:W-:Y:S08]  /*12260*/  HMMA.16816.F32.BF16 R24, R12, R90, R24 ;  /* 0x0000005a0c18723c */ /* 0x000ff00000041818 */
[C---:B------:R-:W-:Y:S08]  /*12270*/  HMMA.16816.F32.BF16 R52, R84.reuse, R76, R52 ;  /* 0x0000004c5434723c */ /* 0x040ff00000041834 */
[C---:B------:R-:W-:Y:S01]  /*12280*/  HMMA.16816.F32.BF16 R76, R84.reuse, R78, R48 ;  /* 0x0000004e544c723c */ /* 0x040fe20000041830 */
[----:B------:R-:W-:Y:S07]  /*12290*/  LDSM.16.M88.4 R48, [R195+0xa800] ;  /* 0x00a80000c330783b */ /* 0x000fee0000000200 */
[C---:B---3--:R-:W-:Y:S08]  /*122a0*/  HMMA.16816.F32.BF16 R44, R84.reuse, R72, R44 ;  /* 0x00000048542c723c */ /* 0x048ff0000004182c */
[----:B------:R-:W-:Y:S01]  /*122b0*/  HMMA.16816.F32.BF16 R40, R84, R74, R40 ;  /* 0x0000004a5428723c */ /* 0x000fe20000041828 */
[----:B------:R-:W1:Y:S07]  /*122c0*/  LDSM.16.M88.4 R72, [R198+0x5800] ;  /* 0x00580000c648783b */ /* 0x000e6e0000000200 */
[C---:B--2---:R-:W-:Y:S08]  /*122d0*/  HMMA.16816.F32.BF16 R4, R8.reuse, R16, R4 ;  /* 0x000000100804723c */ /* 0x044ff00000041804 */
[----:B------:R-:W-:Y:S01]  /*122e0*/  HMMA.16816.F32.BF16 R24, R8, R18, R24 ;  /* 0x000000120818723c */ /* 0x000fe20000041818 */
[----:B------:R-:W2:Y:S07]  /*122f0*/  LDSM.16.M88.4 R16, [R195+0xb000] ;  /* 0x00b00000c310783b */ /* 0x000eae0000000200 */
[----:B------:R-:W-:Y:S08]  /*12300*/  HMMA.16816.F32.BF16 R68, R84, R80, R68 ;  /* 0x000000505444723c */ /* 0x000ff00000041844 */
[C---:B------:R-:W-:Y:S08]  /*12310*/  HMMA.16816.F32.BF16 R52, R36.reuse, R28, R52 ;  /* 0x0000001c2434723c */ /* 0x040ff00000041834 */
[----:B------:R-:W-:Y:S01]  /*12320*/  HMMA.16816.F32.BF16 R76, R36, R30, R76 ;  /* 0x0000001e244c723c */ /* 0x000fe2000004184c */
[----:B------:R-:W3:Y:S07]  /*12330*/  LDSM.16.M88.4 R28, [R195+0xb800] ;  /* 0x00b80000c31c783b */ /* 0x000eee0000000200 */
[----:B------:R-:W-:Y:S01]  /*12340*/  HMMA.16816.F32.BF16 R60, R84, R82, R60 ;  /* 0x00000052543c723c */ /* 0x000fe2000004183c */
[----:B------:R-:W-:Y:S01]  /*12350*/  FMUL.FTZ R3, R4, R21 ;  /* 0x0000001504037220 */ /* 0x000fe20000410000 */
[----:B------:R-:W-:-:S04]  /*12360*/  SHF.R.S32.HI R4, RZ, 0x1f, R65 ;  /* 0x0000001fff047819 */ /* 0x000fc80000011441 */
[----:B------:R-:W-:Y:S02]  /*12370*/  LEA.HI R65, R4, R65, RZ, 0x2 ;  /* 0x0000004104417211 */ /* 0x000fe400078f10ff */
[----:B-1----:R-:W-:Y:S02]  /*12380*/  HMMA.16816.F32.BF16 R44, R36, R72, R44 ;  /* 0x00000048242c723c */ /* 0x002fe4000004182c */
[----:B------:R-:W-:-:S06]  /*12390*/  SHF.R.S32.HI R65, RZ, 0x2, R65 ;  /* 0x00000002ff417819 */ /* 0x000fcc0000011441 */
[----:B------:R-:W-:Y:S01]  /*123a0*/  HMMA.16816.F32.BF16 R68, R36, R32, R68 ;  /* 0x000000202444723c */ /* 0x000fe20000041844 */
[----:B------:R-:W-:-:S07]  /*123b0*/  IMAD R64, R64, 0x10, R65 ;  /* 0x0000001040407824 */ /* 0x000fce00078e0241 */
[----:B------:R-:W-:Y:S01]  /*123c0*/  HMMA.16816.F32.BF16 R60, R36, R34, R60 ;  /* 0x00000022243c723c */ /* 0x000fe2000004183c */
[----:B------:R-:W1:Y:S01]  /*123d0*/  LDSM.16.M88.4 R32, [R191+0x4800] ;  /* 0x00480000bf20783b */ /* 0x000e620000000200 */
[----:B------:R-:W-:-:S06]  /*123e0*/  IMAD.IADD R67, R67, 0x1, R64 ;  /* 0x0000000143437824 */ /* 0x000fcc00078e0240 */
[----:B--2---:R-:W-:Y:S01]  /*123f0*/  HMMA.16816.F32.BF16 R52, R12, R16, R52 ;  /* 0x000000100c34723c */ /* 0x004fe20000041834 */
[----:B------:R-:W-:-:S06]  /*12400*/  IADD3 R220, -R57, R59, -R214 ;  /* 0x0000003b39dc7210 */ /* 0x000fcc0007ffe9d6 */
[----:B------:R-:W-:Y:S02]  /*12410*/  IADD3 R17, R59, 0x1, -R214 ;  /* 0x000000013b117810 */ /* 0x000fe40007ffe8d6 */
[----:B------:R-:W-:-:S03]  /*12420*/  LOP3.LUT R134, R134, 0x6, RZ, 0xc0, !PT ;  /* 0x0000000686867812 */ /* 0x000fc600078ec0ff */
[----:B-----5:R-:W-:Y:S01]  /*12430*/  IMAD.IADD R56, R56, 0x1, R17 ;  /* 0x0000000138387824 */ /* 0x020fe200078e0211 */
[C---:B------:R-:W-:Y:S01]  /*12440*/  IADD3 R17, R67.reuse, 0x8, RZ ;  /* 0x0000000843117810 */ /* 0x040fe20007ffe0ff */
[----:B---3--:R-:W-:Y:S01]  /*12450*/  HMMA.16816.F32.BF16 R44, R12, R28, R44 ;  /* 0x0000001c0c2c723c */ /* 0x008fe2000004182c */
[----:B------:R-:W-:-:S03]  /*12460*/  IMAD.IADD R224, R67, 0x1, R220 ;  /* 0x0000000143e07824 */ /* 0x000fc600078e02dc */
[----:B------:R-:W-:-:S03]  /*12470*/  IMAD.IADD R220, R220, 0x1, R17 ;  /* 0x00000001dcdc7824 */ /* 0x000fc600078e0211 */
[----:B------:R-:W-:Y:S01]  /*12480*/  IMAD.IADD R29, R20, 0x1, R134 ;  /* 0x00000001141d7824 */ /* 0x000fe200078e0286 */
[----:B------:R-:W-:Y:S01]  /*12490*/  HMMA.16816.F32.BF16 R40, R36, R74, R40 ;  /* 0x0000004a2428723c */ /* 0x000fe20000041828 */
[----:B------:R-:W-:Y:S01]  /*124a0*/  IMAD.IADD R222, R67, 0x1, R56 ;  /* 0x0000000143de7824 */ /* 0x000fe200078e0238 */
[----:B------:R-:W2:Y:S01]  /*124b0*/  LDSM.16.M88.4 R36, [R191+0x5000] ;  /* 0x00500000bf24783b */ /* 0x000ea20000000200 */
[----:B------:R-:W-:Y:S01]  /*124c0*/  IMAD.IADD R216, R56, 0x1, R17 ;  /* 0x0000000138d87824 */ /* 0x000fe200078e0211 */
[----:B------:R-:W-:Y:S02]  /*124d0*/  IADD3 R17, R29, 0x1, RZ ;  /* 0x000000011d117810 */ /* 0x000fe40007ffe0ff */
[----:B------:R-:W-:Y:S02]  /*124e0*/  IMNMX R224, RZ, R224, !PT ;  /* 0x000000e0ffe07217 */ /* 0x000fe40007800200 */
[----:B------:R-:W-:Y:S01]  /*124f0*/  HMMA.16816.F32.BF16 R76, R12, R18, R76 ;  /* 0x000000120c4c723c */ /* 0x000fe2000004184c */
[----:B------:R-:W-:-:S02]  /*12500*/  IMNMX R220, RZ, R220, !PT ;  /* 0x000000dcffdc7217 */ /* 0x000fc40007800200 */
[----:B------:R-:W-:-:S04]  /*12510*/  IMNMX R222, R222, R59, PT ;  /* 0x0000003bdede7217 */ /* 0x000fc80003800200 */
[----:B------:R-:W-:Y:S01]  /*12520*/  IADD3 R19, R29, 0x8, RZ ;  /* 0x000000081d137810 */ /* 0x000fe20007ffe0ff */
[C---:B------:R-:W-:Y:S01]  /*12530*/  HMMA.16816.F32.BF16 R68, R12.reuse, R48, R68 ;  /* 0x000000300c44723c */ /* 0x040fe20000041844 */
[----:B------:R-:W-:Y:S02]  /*12540*/  IMNMX R216, R216, R59, PT ;  /* 0x0000003bd8d87217 */ /* 0x000fe40003800200 */
[C---:B------:R-:W-:Y:S02]  /*12550*/  ISETP.GE.AND P4, PT, R17.reuse, R224, PT ;  /* 0x000000e01100720c */ /* 0x040fe40003f86270 */
[----:B------:R-:W-:Y:S02]  /*12560*/  ISETP.GE.AND P1, PT, R17, R220, PT ;  /* 0x000000dc1100720c */ /* 0x000fe40003f26270 */
[C---:B------:R-:W-:Y:S01]  /*12570*/  ISETP.GE.AND P0, PT, R19.reuse, R224, PT ;  /* 0x000000e01300720c */ /* 0x040fe20003f06270 */
[----:B------:R-:W-:Y:S01]  /*12580*/  HMMA.16816.F32.BF16 R60, R12, R50, R60 ;  /* 0x000000320c3c723c */ /* 0x000fe2000004183c */
[----:B------:R-:W-:-:S02]  /*12590*/  ISETP.GE.AND P6, PT, R19, R220, PT ;  /* 0x000000dc1300720c */ /* 0x000fc40003fc6270 */
[C---:B------:R-:W-:Y:S02]  /*125a0*/  ISETP.GE.OR P4, PT, R17.reuse, R222, !P4 ;  /* 0x000000de1100720c */ /* 0x040fe40006786670 */
[----:B------:R-:W-:Y:S02]  /*125b0*/  ISETP.GE.OR P1, PT, R17, R216, !P1 ;  /* 0x000000d81100720c */ /* 0x000fe40004f26670 */
[C---:B------:R-:W-:Y:S02]  /*125c0*/  ISETP.GE.OR P0, PT, R19.reuse, R222, !P0 ;  /* 0x000000de1300720c */ /* 0x040fe40004706670 */
[----:B------:R-:W-:Y:S02]  /*125d0*/  ISETP.GE.OR P6, PT, R19, R216, !P6 ;  /* 0x000000d81300720c */ /* 0x000fe400077c6670 */
[----:B------:R-:W3:Y:S05]  /*125e0*/  LDSM.16.M88.4 R16, [R191+0x5800] ;  /* 0x00580000bf10783b */ /* 0x000eea0000000200 */
[----:B-1----:R-:W-:Y:S01]  /*125f0*/  HMMA.16816.F32.BF16 R68, R8, R32, R68 ;  /* 0x000000200844723c */ /* 0x002fe20000041844 */
[----:B------:R-:W-:-:S02]  /*12600*/  FMUL.FTZ R5, R5, R21 ;  /* 0x0000001505057220 */ /* 0x000fc40000410000 */
[-C--:B------:R-:W-:Y:S02]  /*12610*/  FMUL.FTZ R6, R6, R21.reuse ;  /* 0x0000001506067220 */ /* 0x080fe40000410000 */
[----:B------:R-:W-:-:S03]  /*12620*/  FMUL.FTZ R7, R7, R21 ;  /* 0x0000001507077220 */ /* 0x000fc60000410000 */
[C---:B--2---:R-:W-:Y:S08]  /*12630*/  HMMA.16816.F32.BF16 R52, R8.reuse, R36, R52 ;  /* 0x000000240834723c */ /* 0x044ff00000041834 */
[----:B------:R-:W-:Y:S01]  /*12640*/  HMMA.16816.F32.BF16 R60, R8, R34, R60 ;  /* 0x00000022083c723c */ /* 0x000fe2000004183c */
[-C--:B------:R-:W-:Y:S01]  /*12650*/  FMUL.FTZ R24, R24, R21.reuse ;  /* 0x0000001518187220 */ /* 0x080fe20000410000 */
[----:B------:R-:W1:Y:S01]  /*12660*/  MUFU.TANH R5, R5 ;  /* 0x0000000500057308 */ /* 0x000e620000002400 */
[----:B------:R-:W-:-:S02]  /*12670*/  FMUL.FTZ R25, R25, R21 ;  /* 0x0000001519197220 */ /* 0x000fc40000410000 */
[----:B------:R-:W-:-:S03]  /*12680*/  FMUL.FTZ R26, R26, R21 ;  /* 0x000000151a1a7220 */ /* 0x000fc60000410000 */
[----:B------:R-:W-:Y:S02]  /*12690*/  HMMA.16816.F32.BF16 R40, R12, R30, R40 ;  /* 0x0000001e0c28723c */ /* 0x000fe40000041828 */
[----:B------:R-:W-:Y:S01]  /*126a0*/  MUFU.TANH R3, R3 ;  /* 0x0000000300037308 */ /* 0x000fe20000002400 */
[-C--:B------:R-:W-:Y:S02]  /*126b0*/  FMUL.FTZ R33, R68, R21.reuse ;  /* 0x0000001544217220 */ /* 0x080fe40000410000 */
[----:B------:R-:W-:Y:S01]  /*126c0*/  FMUL.FTZ R27, R27, R21 ;  /* 0x000000151b1b7220 */ /* 0x000fe20000410000 */
[----:B------:R-:W-:Y:S01]  /*126d0*/  IADD3 R51, R29, 0x9, RZ ;  /* 0x000000091d337810 */ /* 0x000fe20007ffe0ff */
[----:B------:R-:W-:-:S04]  /*126e0*/  DEPBAR.LE SB0, 0x0 ;  /* 0x000080000000791a */ /* 0x000fc80000000000 */
[----:B------:R-:W2:Y:S01]  /*126f0*/  MUFU.TANH R6, R6 ;  /* 0x0000000600067308 */ /* 0x000ea20000002400 */
[----:B---3--:R-:W-:Y:S01]  /*12700*/  HMMA.16816.F32.BF16 R44, R8, R16, R44 ;  /* 0x00000010082c723c */ /* 0x008fe2000004182c */
[----:B------:R-:W-:-:S06]  /*12710*/  FMUL.FTZ R34, R69, R21 ;  /* 0x0000001545227220 */ /* 0x000fcc0000410000 */
[----:B------:R-:W3:Y:S01]  /*12720*/  MUFU.TANH R7, R7 ;  /* 0x0000000700077308 */ /* 0x000ee20000002400 */
[-C--:B------:R-:W-:Y:S01]  /*12730*/  FMUL.FTZ R48, R70, R21.reuse ;  /* 0x0000001546307220 */ /* 0x080fe20000410000 */
[----:B------:R-:W-:Y:S01]  /*12740*/  ISETP.GE.AND P2, PT, R29, R220, PT ;  /* 0x000000dc1d00720c */ /* 0x000fe20003f46270 */
[----:B------:R-:W-:-:S05]  /*12750*/  FMUL.FTZ R37, R60, R21 ;  /* 0x000000153c257220 */ /* 0x000fca0000410000 */
[----:B------:R-:W4:Y:S01]  /*12760*/  MUFU.TANH R24, R24 ;  /* 0x0000001800187308 */ /* 0x000f220000002400 */
[----:B------:R-:W-:Y:S01]  /*12770*/  HMMA.16816.F32.BF16 R76, R8, R38, R76 ;  /* 0x00000026084c723c */ /* 0x000fe2000004184c */
[----:B------:R-:W-:-:S06]  /*12780*/  ISETP.GE.AND P5, PT, R29, R224, PT ;  /* 0x000000e01d00720c */ /* 0x000fcc0003fa6270 */
[----:B------:R-:W-:Y:S08]  /*12790*/  MUFU.TANH R25, R25 ;  /* 0x0000001900197308 */ /* 0x000ff00000002400 */
[----:B------:R-:W5:Y:S01]  /*127a0*/  MUFU.TANH R26, R26 ;  /* 0x0000001a001a7308 */ /* 0x000f620000002400 */
[----:B------:R-:W-:Y:S01]  /*127b0*/  ISETP.GE.AND P3, PT, R51, R224, PT ;  /* 0x000000e03300720c */ /* 0x000fe20003f66270 */
[----:B------:R-:W-:Y:S01]  /*127c0*/  FMUL.FTZ R35, R71, R21 ;  /* 0x0000001547237220 */ /* 0x000fe20000410000 */
[----:B------:R-:W-:-:S05]  /*127d0*/  ISETP.GE.OR P2, PT, R29, R216, !P2 ;  /* 0x000000d81d00720c */ /* 0x000fca0005746670 */
[----:B------:R-:W3:Y:S01]  /*127e0*/  MUFU.TANH R33, R33 ;  /* 0x0000002100217308 */ /* 0x000ee20000002400 */
[----:B------:R-:W-:Y:S01]  /*127f0*/  IADD3 R49, R29, 0x10, RZ ;  /* 0x000000101d317810 */ /* 0x000fe20007ffe0ff */
[----:B------:R-:W-:Y:S01]  /*12800*/  FMUL.FTZ R36, R61, R21 ;  /* 0x000000153d247220 */ /* 0x000fe20000410000 */
[----:B------:R-:W-:Y:S02]  /*12810*/  ISETP.GE.OR P5, PT, R29, R222, !P5 ;  /* 0x000000de1d00720c */ /* 0x000fe40006fa6670 */
[----:B-1----:R-:W-:-:S03]  /*12820*/  FSEL R32, R5, -INF , !P4 ;  /* 0xff80000005207808 */ /* 0x002fc60006000000 */
[----:B------:R-:W1:Y:S01]  /*12830*/  MUFU.TANH R27, R27 ;  /* 0x0000001b001b7308 */ /* 0x000e620000002400 */
[----:B------:R-:W-:Y:S01]  /*12840*/  IADD3 R5, R29, 0x11, RZ ;  /* 0x000000111d057810 */ /* 0x000fe20007ffe0ff */
[----:B------:R-:W-:Y:S01]  /*12850*/  FMUL.FTZ R62, R62, R21 ;  /* 0x000000153e3e7220 */ /* 0x000fe20000410000 */
[----:B--2---:R-:W-:Y:S02]  /*12860*/  FSEL R28, R6, -INF , !P2 ;  /* 0xff800000061c7808 */ /* 0x004fe40005000000 */
[----:B------:R-:W-:-:S03]  /*12870*/  ISETP.GE.OR P3, PT, R51, R222, !P3 ;  /* 0x000000de3300720c */ /* 0x000fc60005f66670 */
[----:B------:R-:W-:Y:S01]  /*12880*/  MUFU.TANH R34, R34 ;  /* 0x0000002200227308 */ /* 0x000fe20000002400 */
[----:B------:R-:W-:Y:S01]  /*12890*/  ISETP.GE.AND P2, PT, R49, R224, PT ;  /* 0x000000e03100720c */ /* 0x000fe20003f46270 */
[----:B------:R-:W-:Y:S01]  /*128a0*/  FMUL.FTZ R55, R55, R21 ;  /* 0x0000001537377220 */ /* 0x000fe20000410000 */
[----:B------:R-:W-:-:S05]  /*128b0*/  IADD3 R13, R29, 0x18, RZ ;  /* 0x000000181d0d7810 */ /* 0x000fca0007ffe0ff */
[----:B------:R-:W2:Y:S01]  /*128c0*/  MUFU.TANH R48, R48 ;  /* 0x0000003000307308 */ /* 0x000ea20000002400 */
[----:B------:R-:W-:Y:S01]  /*128d0*/  FSEL R3, R3, -INF , !P5 ;  /* 0xff80000003037808 */ /* 0x000fe20006800000 */
[----:B------:R-:W-:Y:S01]  /*128e0*/  HMMA.16816.F32.BF16 R40, R8, R18, R40 ;  /* 0x000000120828723c */ /* 0x000fe20000041828 */
[----:B---3--:R-:W-:-:S05]  /*128f0*/  FSEL R31, R7, -INF , !P1 ;  /* 0xff800000071f7808 */ /* 0x008fca0004800000 */
[----:B------:R-:W3:Y:S01]  /*12900*/  MUFU.TANH R37, R37 ;  /* 0x0000002500257308 */ /* 0x000ee20000002400 */
[----:B----4-:R-:W-:Y:S02]  /*12910*/  FSEL R24, R24, -INF , !P0 ;  /* 0xff80000018187808 */ /* 0x010fe40004000000 */
[----:B------:R-:W-:Y:S02]  /*12920*/  ISETP.GE.AND P5, PT, R51, R220, PT ;  /* 0x000000dc3300720c */ /* 0x000fe40003fa6270 */
[C---:B------:R-:W-:Y:S02]  /*12930*/  ISETP.GE.AND P1, PT, R5.reuse, R224, PT ;  /* 0x000000e00500720c */ /* 0x040fe40003f26270 */
[----:B------:R-:W-:Y:S01]  /*12940*/  ISETP.GE.AND P0, PT, R5, R220, PT ;  /* 0x000000dc0500720c */ /* 0x000fe20003f06270 */
[----:B------:R-:W4:Y:S01]  /*12950*/  MUFU.TANH R35, R35 ;  /* 0x0000002300237308 */ /* 0x000f220000002400 */
[----:B-----5:R-:W-:Y:S02]  /*12960*/  FSEL R26, R26, -INF , !P6 ;  /* 0xff8000001a1a7808 */ /* 0x020fe40007000000 */
[----:B------:R-:W-:-:S02]  /*12970*/  FSEL R25, R25, -INF , !P3 ;  /* 0xff80000019197808 */ /* 0x000fc40005800000 */
[C---:B------:R-:W-:Y:S02]  /*12980*/  ISETP.GE.AND P4, PT, R49.reuse, R220, PT ;  /* 0x000000dc3100720c */ /* 0x040fe40003f86270 */
[----:B------:R-:W-:Y:S01]  /*12990*/  ISETP.GE.OR P2, PT, R49, R222, !P2 ;  /* 0x000000de3100720c */ /* 0x000fe20005746670 */
[----:B------:R-:W-:Y:S01]  /*129a0*/  MUFU.TANH R36, R36 ;  /* 0x0000002400247308 */ /* 0x000fe20000002400 */
[C---:B------:R-:W-:Y:S02]  /*129b0*/  ISETP.GE.AND P6, PT, R13.reuse, R224, PT ;  /* 0x000000e00d00720c */ /* 0x040fe40003fc6270 */
[----:B------:R-:W-:Y:S01]  /*129c0*/  ISETP.GE.AND P3, PT, R13, R220, PT ;  /* 0x000000dc0d00720c */ /* 0x000fe20003f66270 */
[----:B------:R-:W-:Y:S01]  /*129d0*/  FMUL.FTZ R38, R63, R21 ;  /* 0x000000153f267220 */ /* 0x000fe20000410000 */
[----:B------:R-:W-:-:S03]  /*129e0*/  ISETP.GE.OR P5, PT, R51, R216, !P5 ;  /* 0x000000d83300720c */ /* 0x000fc60006fa6670 */
[----:B------:R-:W5:Y:S01]  /*129f0*/  MUFU.TANH R39, R62 ;  /* 0x0000003e00277308 */ /* 0x000f620000002400 */
[----:B------:R-:W-:Y:S01]  /*12a00*/  ISETP.GE.OR P1, PT, R5, R222, !P1 ;  /* 0x000000de0500720c */ /* 0x000fe20004f26670 */
[-C--:B------:R-:W-:Y:S01]  /*12a10*/  FMUL.FTZ R53, R53, R21.reuse ;  /* 0x0000001535357220 */ /* 0x080fe20000410000 */
[----:B------:R-:W-:Y:S01]  /*12a20*/  ISETP.GE.OR P0, PT, R5, R216, !P0 ;  /* 0x000000d80500720c */ /* 0x000fe20004706670 */
[----:B------:R-:W-:Y:S01]  /*12a30*/  FMUL.FTZ R54, R54, R21 ;  /* 0x0000001536367220 */ /* 0x000fe20000410000 */
[----:B------:R-:W-:-:S03]  /*12a40*/  IADD3 R5, R29, 0x19, RZ ;  /* 0x000000191d057810 */ /* 0x000fc60007ffe0ff */
[----:B------:R-:W2:Y:S01]  /*12a50*/  MUFU.TANH R171, R55 ;  /* 0x0000003700ab7308 */ /* 0x000ea20000002400 */
[-C--:B------:R-:W-:Y:S01]  /*12a60*/  FMUL.FTZ R52, R52, R21.reuse ;  /* 0x0000001534347220 */ /* 0x080fe20000410000 */
[----:B------:R-:W-:Y:S02]  /*12a70*/  ISETP.GE.OR P4, PT, R49, R216, !P4 ;  /* 0x000000d83100720c */ /* 0x000fe40006786670 */
[C---:B------:R-:W-:Y:S02]  /*12a80*/  ISETP.GE.OR P6, PT, R13.reuse, R222, !P6 ;  /* 0x000000de0d00720c */ /* 0x040fe400077c6670 */
[----:B------:R-:W-:Y:S02]  /*12a90*/  ISETP.GE.OR P3, PT, R13, R216, !P3 ;  /* 0x000000d80d00720c */ /* 0x000fe40005f66670 */
[----:B------:R-:W-:Y:S01]  /*12aa0*/  FSEL R15, R33, -INF , !P2 ;  /* 0xff800000210f7808 */ /* 0x000fe20005000000 */
[----:B------:R-:W-:Y:S01]  /*12ab0*/  FMUL.FTZ R45, R45, R21 ;  /* 0x000000152d2d7220 */ /* 0x000fe20000410000 */
[----:B------:R-:W-:-:S02]  /*12ac0*/  IADD3 R13, R29, 0x20, RZ ;  /* 0x000000201d0d7810 */ /* 0x000fc40007ffe0ff */
[----:B------:R-:W-:Y:S01]  /*12ad0*/  IADD3 R33, R29, 0x21, RZ ;  /* 0x000000211d217810 */ /* 0x000fe20007ffe0ff */
[----:B------:R-:W-:Y:S01]  /*12ae0*/  MUFU.TANH R165, R53 ;  /* 0x0000003500a57308 */ /* 0x000fe20000002400 */
[----:B-1----:R-:W-:Y:S02]  /*12af0*/  FSEL R27, R27, -INF , !P5 ;  /* 0xff8000001b1b7808 */ /* 0x002fe40006800000 */
[----:B------:R-:W-:Y:S02]  /*12b00*/  ISETP.GE.AND P5, PT, R5, R224, PT ;  /* 0x000000e00500720c */ /* 0x000fe40003fa6270 */
[----:B--2---:R-:W-:Y:S02]  /*12b10*/  FSEL R14, R48, -INF , !P4 ;  /* 0xff800000300e7808 */ /* 0x004fe40006000000 */
[----:B------:R-:W-:Y:S01]  /*12b20*/  FSEL R7, R34, -INF , !P1 ;  /* 0xff80000022077808 */ /* 0x000fe20004800000 */
[----:B------:R-:W1:Y:S01]  /*12b30*/  MUFU.TANH R168, R54 ;  /* 0x0000003600a87308 */ /* 0x000e620000002400 */
[----:B---3--:R-:W-:-:S02]  /*12b40*/  FSEL R6, R37, -INF , !P6 ;  /* 0xff80000025067808 */ /* 0x008fc40007000000 */
[C---:B------:R-:W-:Y:S02]  /*12b50*/  ISETP.GE.AND P4, PT, R13.reuse, R224, PT ;  /* 0x000000e00d00720c */ /* 0x040fe40003f86270 */
[-C--:B------:R-:W-:Y:S02]  /*12b60*/  ISETP.GE.AND P1, PT, R13, R220.reuse, PT ;  /* 0x000000dc0d00720c */ /* 0x080fe40003f26270 */
[-C--:B------:R-:W-:Y:S01]  /*12b70*/  ISETP.GE.AND P6, PT, R33, R220.reuse, PT ;  /* 0x000000dc2100720c */ /* 0x080fe20003fc6270 */
[----:B------:R-:W2:Y:S01]  /*12b80*/  MUFU.TANH R38, R38 ;  /* 0x0000002600267308 */ /* 0x000ea20000002400 */
[C---:B------:R-:W-:Y:S02]  /*12b90*/  ISETP.GE.AND P2, PT, R5.reuse, R220, PT ;  /* 0x000000dc0500720c */ /* 0x040fe40003f46270 */
[----:B------:R-:W-:-:S05]  /*12ba0*/  ISETP.GE.OR P5, PT, R5, R222, !P5 ;  /* 0x000000de0500720c */ /* 0x000fca0006fa6670 */
[----:B------:R-:W3:Y:S01]  /*12bb0*/  MUFU.TANH R160, R52 ;  /* 0x0000003400a07308 */ /* 0x000ee20000002400 */
[----:B------:R-:W-:Y:S01]  /*12bc0*/  IADD3 R17, R29, 0x28, RZ ;  /* 0x000000281d117810 */ /* 0x000fe20007ffe0ff */
[-C--:B------:R-:W-:Y:S01]  /*12bd0*/  FMUL.FTZ R76, R76, R21.reuse ;  /* 0x000000154c4c7220 */ /* 0x080fe20000410000 */
[----:B------:R-:W-:Y:S01]  /*12be0*/  ISETP.GE.OR P4, PT, R13, R222, !P4 ;  /* 0x000000de0d00720c */ /* 0x000fe20006786670 */
[----:B------:R-:W-:Y:S01]  /*12bf0*/  FMUL.FTZ R77, R77, R21 ;  /* 0x000000154d4d7220 */ /* 0x000fe20000410000 */
[----:B------:R-:W-:-:S03]  /*12c00*/  ISETP.GE.OR P1, PT, R13, R216, !P1 ;  /* 0x000000d80d00720c */ /* 0x000fc60004f26670 */
[----:B------:R-:W1:Y:S01]  /*12c10*/  MUFU.TANH R174, R45 ;  /* 0x0000002d00ae7308 */ /* 0x000e620000002400 */
[-C--:B------:R-:W-:Y:S01]  /*12c20*/  FMUL.FTZ R78, R78, R21.reuse ;  /* 0x000000154e4e7220 */ /* 0x080fe20000410000 */
[-C--:B------:R-:W-:Y:S01]  /*12c30*/  ISETP.GE.OR P6, PT, R33, R216.reuse, !P6 ;  /* 0x000000d82100720c */ /* 0x080fe200077c6670 */
[-C--:B------:R-:W-:Y:S01]  /*12c40*/  FMUL.FTZ R79, R79, R21.reuse ;  /* 0x000000154f4f7220 */ /* 0x080fe20000410000 */
[----:B------:R-:W-:Y:S01]  /*12c50*/  ISETP.GE.OR P2, PT, R5, R216, !P2 ;  /* 0x000000d80500720c */ /* 0x000fe20005746670 */
[----:B------:R-:W-:Y:S01]  /*12c60*/  FMUL.FTZ R44, R44, R21 ;  /* 0x000000152c2c7220 */ /* 0x000fe20000410000 */
[----:B----4-:R-:W-:Y:S02]  /*12c70*/  FSEL R13, R35, -INF , !P0 ;  /* 0xff800000230d7808 */ /* 0x010fe40004000000 */
[----:B------:R-:W-:Y:S02]  /*12c80*/  IADD3 R11, R29, 0x31, RZ ;  /* 0x000000311d0b7810 */ /* 0x000fe40007ffe0ff */
[----:B------:R-:W-:-:S02]  /*12c90*/  ISETP.GE.AND P0, PT, R33, R224, PT ;  /* 0x000000e02100720c */ /* 0x000fc40003f06270 */
[----:B-----5:R-:W-:Y:S02]  /*12ca0*/  FSEL R12, R39, -INF , !P3 ;  /* 0xff800000270c7808 */ /* 0x020fe40005800000 */
[----:B------:R-:W-:Y:S01]  /*12cb0*/  FSEL R5, R36, -INF , !P5 ;  /* 0xff80000024057808 */ /* 0x000fe20006800000 */
[----:B------:R-:W4:Y:S01]  /*12cc0*/  MUFU.TANH R162, R76 ;  /* 0x0000004c00a27308 */ /* 0x000f220000002400 */
[C---:B------:R-:W-:Y:S01]  /*12cd0*/  ISETP.GE.AND P3, PT, R17.reuse, R224, PT ;  /* 0x000000e01100720c */ /* 0x040fe20003f66270 */
[----:B------:R-:W-:Y:S01]  /*12ce0*/  FMUL.FTZ R46, R46, R21 ;  /* 0x000000152e2e7220 */ /* 0x000fe20000410000 */
[----:B------:R-:W-:Y:S02]  /*12cf0*/  ISETP.GE.AND P5, PT, R17, R220, PT ;  /* 0x000000dc1100720c */ /* 0x000fe40003fa6270 */
[----:B------:R-:W-:Y:S02]  /*12d00*/  FSEL R171, R171, -INF , !P6 ;  /* 0xff800000abab7808 */ /* 0x000fe40007000000 */
[----:B------:R-:W-:Y:S01]  /*12d10*/  ISETP.GE.AND P6, PT, R11, R224, PT ;  /* 0x000000e00b00720c */ /* 0x000fe20003fc6270 */
[----:B------:R-:W-:Y:S01]  /*12d20*/  MUFU.TANH R167, R77 ;  /* 0x0000004d00a77308 */ /* 0x000fe20000002400 */
[----:B------:R-:W-:-:S02]  /*12d30*/  ISETP.GE.OR P0, PT, R33, R222, !P0 ;  /* 0x000000de2100720c */ /* 0x000fc40004706670 */
[C---:B------:R-:W-:Y:S02]  /*12d40*/  ISETP.GE.OR P3, PT, R17.reuse, R222, !P3 ;  /* 0x000000de1100720c */ /* 0x040fe40005f66670 */
[----:B------:R-:W-:-:S03]  /*12d50*/  ISETP.GE.OR P5, PT, R17, R216, !P5 ;  /* 0x000000d81100720c */ /* 0x000fc60006fa6670 */
[----:B------:R-:W5:Y:S01]  /*12d60*/  MUFU.TANH R170, R78 ;  /* 0x0000004e00aa7308 */ /* 0x000f620000002400 */
[----:B------:R-:W-:Y:S01]  /*12d70*/  IADD3 R9, R29, 0x30, RZ ;  /* 0x000000301d097810 */ /* 0x000fe20007ffe0ff */
[----:B------:R-:W-:Y:S01]  /*12d80*/  FMUL.FTZ R47, R47, R21 ;  /* 0x000000152f2f7220 */ /* 0x000fe20000410000 */
[----:B------:R-:W-:-:S05]  /*12d90*/  IADD3 R17, R29, 0x29, RZ ;  /* 0x000000291d117810 */ /* 0x000fca0007ffe0ff */
[----:B------:R-:W2:Y:S01]  /*12da0*/  MUFU.TANH R175, R79 ;  /* 0x0000004f00af7308 */ /* 0x000ea20000002400 */
[----:B------:R-:W-:Y:S01]  /*12db0*/  ISETP.GE.OR P6, PT, R11, R222, !P6 ;  /* 0x000000de0b00720c */ /* 0x000fe200077c6670 */
[----:B------:R-:W-:-:S06]  /*12dc0*/  FMUL.FTZ R40, R40, R21 ;  /* 0x0000001528287220 */ /* 0x000fcc0000410000 */
[----:B------:R-:W4:Y:S01]  /*12dd0*/  MUFU.TANH R176, R44 ;  /* 0x0000002c00b07308 */ /* 0x000f220000002400 */
[-C--:B------:R-:W-:Y:S01]  /*12de0*/  FMUL.FTZ R41, R41, R21.reuse ;  /* 0x0000001529297220 */ /* 0x080fe20000410000 */
[----:B-1----:R-:W-:Y:S01]  /*12df0*/  FSEL R168, R168, -INF , !P1 ;  /* 0xff800000a8a87808 */ /* 0x002fe20004800000 */
[-C--:B------:R-:W-:Y:S01]  /*12e00*/  FMUL.FTZ R42, R42, R21.reuse ;  /* 0x000000152a2a7220 */ /* 0x080fe20000410000 */
[----:B------:R-:W-:Y:S01]  /*12e10*/  FSEL R165, R165, -INF , !P0 ;  /* 0xff800000a5a57808 */ /* 0x000fe20004000000 */
[----:B------:R-:W-:-:S03]  /*12e20*/  FMUL.FTZ R43, R43, R21 ;  /* 0x000000152b2b7220 */ /* 0x000fc60000410000 */
[----:B------:R-:W1:Y:S01]  /*12e30*/  MUFU.TANH R146, R46 ;  /* 0x0000002e00927308 */ /* 0x000e620000002400 */
[----:B--2---:R-:W-:Y:S02]  /*12e40*/  FSEL R8, R38, -INF , !P2 ;  /* 0xff80000026087808 */ /* 0x004fe40005000000 */
[----:B---3--:R-:W-:Y:S02]  /*12e50*/  FSEL R160, R160, -INF , !P4 ;  /* 0xff800000a0a07808 */ /* 0x008fe40006000000 */
[C---:B------:R-:W-:Y:S02]  /*12e60*/  ISETP.GE.AND P1, PT, R9.reuse, R224, PT ;  /* 0x000000e00900720c */ /* 0x040fe40003f26270 */
[----:B------:R-:W-:Y:S01]  /*12e70*/  ISETP.GE.AND P0, PT, R9, R220, PT ;  /* 0x000000dc0900720c */ /* 0x000fe20003f06270 */
[----:B------:R-:W2:Y:S01]  /*12e80*/  MUFU.TANH R145, R47 ;  /* 0x0000002f00917308 */ /* 0x000ea20000002400 */
[C---:B------:R-:W-:Y:S02]  /*12e90*/  ISETP.GE.AND P2, PT, R17.reuse, R224, PT ;  /* 0x000000e01100720c */ /* 0x040fe40003f46270 */
[----:B------:R-:W-:-:S02]  /*12ea0*/  ISETP.GE.AND P4, PT, R17, R220, PT ;  /* 0x000000dc1100720c */ /* 0x000fc40003f86270 */
[----:B------:R-:W-:Y:S02]  /*12eb0*/  FSEL R174, R174, -INF , !P6 ;  /* 0xff800000aeae7808 */ /* 0x000fe40007000000 */
[----:B------:R-:W-:Y:S01]  /*12ec0*/  ISETP.GT.AND P6, PT, R223, R206, PT ;  /* 0x000000cedf00720c */ /* 0x000fe20003fc4270 */
[----:B------:R-:W3:Y:S01]  /*12ed0*/  MUFU.TANH R172, R40 ;  /* 0x0000002800ac7308 */ /* 0x000ee20000002400 */
        /* <DEDUP_REMOVED lines=9> */
[----:B----4-:R-:W-:Y:S02]  /*12f70*/  FSEL R162, R162, -INF , !P3 ;  /* 0xff800000a2a27808 */ /* 0x010fe40005800000 */
[----:B-----5:R-:W-:Y:S02]  /*12f80*/  FSEL R170, R170, -INF , !P5 ;  /* 0xff800000aaaa7808 */ /* 0x020fe40006800000 */
[----:B------:R-:W-:Y:S02]  /*12f90*/  FSEL R167, R167, -INF , !P2 ;  /* 0xff800000a7a77808 */ /* 0x000fe40005000000 */
[----:B------:R-:W-:Y:S02]  /*12fa0*/  FSEL R175, R175, -INF , !P4 ;  /* 0xff800000afaf7808 */ /* 0x000fe40006000000 */
[----:B------:R-:W-:Y:S02]  /*12fb0*/  FSEL R176, R176, -INF , !P1 ;  /* 0xff800000b0b07808 */ /* 0x000fe40004800000 */
[----:B------:R-:W-:-:S02]  /*12fc0*/  ISETP.GE.AND P3, PT, R11, R220, PT ;  /* 0x000000dc0b00720c */ /* 0x000fc40003f66270 */
[C---:B------:R-:W-:Y:S02]  /*12fd0*/  ISETP.GE.AND P5, PT, R9.reuse, R224, PT ;  /* 0x000000e00900720c */ /* 0x040fe40003fa6270 */
[----:B------:R-:W-:Y:S02]  /*12fe0*/  ISETP.GE.AND P2, PT, R9, R220, PT ;  /* 0x000000dc0900720c */ /* 0x000fe40003f46270 */
[C---:B------:R-:W-:Y:S02]  /*12ff0*/  ISETP.GE.AND P4, PT, R29.reuse, R224, PT ;  /* 0x000000e01d00720c */ /* 0x040fe40003f86270 */
[----:B------:R-:W-:Y:S02]  /*13000*/  ISETP.GE.AND P1, PT, R29, R220, PT ;  /* 0x000000dc1d00720c */ /* 0x000fe40003f26270 */
[----:B-1----:R-:W-:Y:S01]  /*13010*/  FSEL R146, R146, -INF , !P0 ;  /* 0xff80000092927808 */ /* 0x002fe20004000000 */
        /* <DEDUP_REMOVED lines=20> */
[----:B--2---:R-:W-:Y:S02]  /*13160*/  FSEL R145, R145, -INF , !P3 ;  /* 0xff80000091917808 */ /* 0x004fe40005800000 */
[----:B---3--:R-:W-:Y:S02]  /*13170*/  FSEL R172, R172, -INF , !P5 ;  /* 0xff800000acac7808 */ /* 0x008fe40006800000 */
        /* <DEDUP_REMOVED lines=67> */
.L_x_7148:
[----:B------:R-:W2:Y:S02]  /*135b0*/  LD.E R11, [R22.64+0x38] ;  /* 0x00003806160b7980 */ /* 0x000ea4000c101900 */
[----:B--2---:R-:W-:-:S04]  /*135c0*/  LEA R11, -R11, RZ, 0x6 ;  /* 0x000000ff0b0b7211 */ /* 0x004fc800078e31ff */
[----:B------:R-:W-:Y:S02]  /*135d0*/  SHF.R.S32.HI R16, RZ, 0x1f, R11 ;  /* 0x0000001fff107819 */ /* 0x000fe4000001140b */
.L_x_7149:
[----:B------:R-:W-:Y:S05]  /*135e0*/  BSYNC B0 ;  /* 0x0000000000007941 */ /* 0x000fea0003800000 */
.L_x_7147:
        /* <DEDUP_REMOVED lines=27> */
.L_x_7146:
[----:B------:R-:W-:Y:S05]  /*137a0*/  BSYNC B1 ;  /* 0x0000000000017941 */ /* 0x000fea0003800000 */
.L_x_7145:
        /* <DEDUP_REMOVED lines=48> */
[----:B------:R-:W-:-:S05]  /*13ab0*/  FMNMX.FTZ R17, R164, R17, !PT ;  /* 0x00000011a4117209 */ /* 0x000fca0007810000 */
[----:B------:R-:W2:Y:S01]  /*13ac0*/  SHFL.BFLY PT, R10, R17, 0x2, 0x1f ;  /* 0x0c401f00110a7f89 */ /* 0x000ea200000e0000 */
[----:B-1----:R-:W-:-:S05]  /*13ad0*/  FMNMX.FTZ R11, R16, R11, !PT ;  /* 0x0000000b100b7209 */ /* 0x002fca0007810000 */
[----:B------:R-:W1:Y:S01]  /*13ae0*/  SHFL.BFLY PT, R132, R11, 0x1, 0x1f ;  /* 0x0c201f000b847f89 */ /* 0x000e6200000e0000 */
[----:B--2---:R-:W-:-:S03]  /*13af0*/  FMNMX.FTZ R10, R17, R10, !PT ;  /* 0x0000000a110a7209 */ /* 0x004fc60007810000 */
[----:B------:R-:W-:Y:S04]  /*13b00*/  LDSM.16.MT88.4 R16, [R203+0xe800] ;  /* 0x00e80000cb10783b */ /* 0x000fe80000004200 */
[----:B------:R-:W2:Y:S01]  /*13b10*/  SHFL.BFLY PT, R9, R10, 0x1, 0x1f ;  /* 0x0c201f000a097f89 */ /* 0x000ea200000e0000 */
[----:B-1----:R-:W-:-:S04]  /*13b20*/  FMNMX.FTZ R132, R11, R132, !PT ;  /* 0x000000840b847209 */ /* 0x002fc80007810000 */
[----:B------:R-:W-:Y:S01]  /*13b30*/  FSETP.NEU.FTZ.AND P1, PT, R132, -INF , PT ;  /* 0xff8000008400780b */ /* 0x000fe20003f3d000 */
[----:B---3--:R-:W-:-:S05]  /*13b40*/  FMUL.FTZ R173, R166, R132 ;  /* 0x00000084a6ad7220 */ /* 0x008fca0000410000 */
[----:B------:R-:W-:-:S05]  /*13b50*/  FSEL R173, R173, RZ, P1 ;  /* 0x000000ffadad7208 */ /* 0x000fca0000800000 */
[-CC-:B------:R-:W-:Y:S01]  /*13b60*/  FFMA.FTZ R159, R3, R166.reuse, -R173.reuse ;  /* 0x000000a6039f7223 */ /* 0x180fe200000108ad */
[----:B--2---:R-:W-:Y:S01]  /*13b70*/  FMNMX.FTZ R3, R10, R9, !PT ;  /* 0x000000090a037209 */ /* 0x004fe20007810000 */
[-CC-:B------:R-:W-:Y:S02]  /*13b80*/  FFMA.FTZ R156, R32, R166.reuse, -R173.reuse ;  /* 0x000000a6209c7223 */ /* 0x180fe400000108ad */
[-CC-:B------:R-:W-:Y:S01]  /*13b90*/  FFMA.FTZ R154, R24, R166.reuse, -R173.reuse ;  /* 0x000000a6189a7223 */ /* 0x180fe200000108ad */
[----:B------:R-:W-:Y:S01]  /*13ba0*/  FSETP.NEU.FTZ.AND P1, PT, R3, -INF , PT ;  /* 0xff8000000300780b */ /* 0x000fe20003f3d000 */
[----:B------:R-:W-:Y:S01]  /*13bb0*/  FMUL.FTZ R169, R166, R3 ;  /* 0x00000003a6a97220 */ /* 0x000fe20000410000 */
[----:B------:R-:W-:Y:S01]  /*13bc0*/  MUFU.EX2 R159, R159 ;  /* 0x0000009f009f7308 */ /* 0x000fe20000000800 */
[-CC-:B------:R-:W-:Y:S01]  /*13bd0*/  FFMA.FTZ R151, R25, R166.reuse, -R173.reuse ;  /* 0x000000a619977223 */ /* 0x180fe200000108ad */
[----:B------:R-:W-:Y:S01]  /*13be0*/  LDSM.16.MT88.4 R32, [R203+0xc800] ;  /* 0x00c80000cb20783b */ /* 0x000fe20000004200 */
[-CC-:B------:R-:W-:Y:S01]  /*13bf0*/  FFMA.FTZ R150, R7, R166.reuse, -R173.reuse ;  /* 0x000000a607967223 */ /* 0x180fe200000108ad */
[----:B------:R-:W-:Y:S01]  /*13c00*/  FSEL R169, R169, RZ, P1 ;  /* 0x000000ffa9a97208 */ /* 0x000fe20000800000 */
[----:B------:R-:W-:-:S02]  /*13c10*/  FFMA.FTZ R149, R6, R166, -R173 ;  /* 0x000000a606957223 */ /* 0x000fc400000108ad */
[-C--:B------:R-:W-:Y:S01]  /*13c20*/  FFMA.FTZ R2, R5, R166.reuse, -R173 ;  /* 0x000000a605027223 */ /* 0x080fe200000108ad */
[----:B------:R-:W1:Y:S01]  /*13c30*/  MUFU.EX2 R156, R156 ;  /* 0x0000009c009c7308 */ /* 0x000e620000000800 */
[-CC-:B------:R-:W-:Y:S01]  /*13c40*/  FFMA.FTZ R158, R28, R166.reuse, -R169.reuse ;  /* 0x000000a61c9e7223 */ /* 0x180fe200000108a9 */
[----:B------:R-:W2:Y:S01]  /*13c50*/  LDSM.16.MT88.4 R4, [R202+0x10000] ;  /* 0x01000000ca04783b */ /* 0x000ea20000004200 */
[-CC-:B------:R-:W-:Y:S02]  /*13c60*/  FFMA.FTZ R161, R31, R166.reuse, -R169.reuse ;  /* 0x000000a61fa17223 */ /* 0x180fe400000108a9 */
[-CC-:B------:R-:W-:Y:S01]  /*13c70*/  FFMA.FTZ R163, R26, R166.reuse, -R169.reuse ;  /* 0x000000a61aa37223 */ /* 0x180fe200000108a9 */
[----:B------:R-:W-:Y:S01]  /*13c80*/  LDSM.16.MT88.4 R28, [R202+0xc800] ;  /* 0x00c80000ca1c783b */ /* 0x000fe20000004200 */
[-CC-:B------:R-:W-:Y:S01]  /*13c90*/  FFMA.FTZ R152, R27, R166.reuse, -R169.reuse ;  /* 0x000000a61b987223 */ /* 0x180fe200000108a9 */
[----:B------:R-:W-:Y:S01]  /*13ca0*/  MUFU.EX2 R154, R154 ;  /* 0x0000009a009a7308 */ /* 0x000fe20000000800 */
[-C--:B------:R-:W-:Y:S01]  /*13cb0*/  FFMA.FTZ R0, R8, R166.reuse, -R169 ;  /* 0x000000a608007223 */ /* 0x080fe200000108a9 */
[----:B------:R-:W-:Y:S01]  /*13cc0*/  LDSM.16.MT88.4 R24, [R204+0xe800] ;  /* 0x00e80000cc18783b */ /* 0x000fe20000004200 */
[----:B------:R-:W-:-:S02]  /*13cd0*/  FFMA.FTZ R157, R15, R166, -R173 ;  /* 0x000000a60f9d7223 */ /* 0x000fc400000108ad */
[-CC-:B------:R-:W-:Y:S01]  /*13ce0*/  FFMA.FTZ R155, R14, R166.reuse, -R169.reuse ;  /* 0x000000a60e9b7223 */ /* 0x180fe200000108a9 */
[----:B------:R-:W3:Y:S01]  /*13cf0*/  LDSM.16.MT88.4 R8, [R205+0xe800] ;  /* 0x00e80000cd08783b */ /* 0x000ee20000004200 */
[-CC-:B------:R-:W-:Y:S01]  /*13d00*/  FFMA.FTZ R148, R13, R166.reuse, -R169.reuse ;  /* 0x000000a60d947223 */ /* 0x180fe200000108a9 */
[----:B------:R-:W4:Y:S01]  /*13d10*/  MUFU.EX2 R151, R151 ;  /* 0x0000009700977308 */ /* 0x000f220000000800 */
[----:B-1----:R-:W-:Y:S01]  /*13d20*/  F2FP.BF16.PACK_AB R96, R156, R159 ;  /* 0x0000009f9c60723e */ /* 0x002fe200000010ff */
[-C--:B------:R-:W-:Y:S02]  /*13d30*/  FFMA.FTZ R153, R12, R166.reuse, -R169 ;  /* 0x000000a60c997223 */ /* 0x080fe400000108a9 */
[----:B------:R-:W1:Y:S01]  /*13d40*/  LDSM.16.MT88.4 R12, [R202+0xe800] ;  /* 0x00e80000ca0c783b */ /* 0x000e620000004200 */
[-CC-:B------:R-:W-:Y:S02]  /*13d50*/  FFMA.FTZ R160, R160, R166.reuse, -R173.reuse ;  /* 0x000000a6a0a07223 */ /* 0x180fe400000108ad */
[-CC-:B------:R-:W-:Y:S01]  /*13d60*/  FFMA.FTZ R165, R165, R166.reuse, -R173.reuse ;  /* 0x000000a6a5a57223 */ /* 0x180fe200000108ad */
[----:B------:R-:W-:Y:S01]  /*13d70*/  MUFU.EX2 R158, R158 ;  /* 0x0000009e009e7308 */ /* 0x000fe20000000800 */
[----:B------:R-:W-:-:S02]  /*13d80*/  FFMA.FTZ R162, R162, R166, -R173 ;  /* 0x000000a6a2a27223 */ /* 0x000fc400000108ad */
[-C--:B------:R-:W-:Y:S02]  /*13d90*/  FFMA.FTZ R167, R167, R166.reuse, -R173 ;  /* 0x000000a6a7a77223 */ /* 0x080fe400000108ad */
[-CC-:B------:R-:W-:Y:S02]  /*13da0*/  FFMA.FTZ R168, R168, R166.reuse, -R169.reuse ;  /* 0x000000a6a8a87223 */ /* 0x180fe400000108a9 */
[--C-:B------:R-:W-:Y:S01]  /*13db0*/  FFMA.FTZ R171, R171, R166, -R169.reuse ;  /* 0x000000a6abab7223 */ /* 0x100fe200000108a9 */
        /* <DEDUP_REMOVED lines=69> */
[C---:B--2---:R-:W-:Y:S07]  /*14210*/  HMMA.16816.F32.BF16 R92, R96.reuse, R4, RZ ;  /* 0x00000004605c723c */ /* 0x044fee00000418ff */
        /* <DEDUP_REMOVED lines=210> */
.L_x_7152:
[----:B------:R-:W-:Y:S02]  /*14f40*/  ULDC.64 UR4, c[0x0][0x118] ;  /* 0x0000460000047ab9 */ /* 0x000fe40000000a00 */
[----:B------:R-:W2:Y:S02]  /*14f50*/  LD.E R4, [R240.64+0x40] ;  /* 0x00004004f0047980 */ /* 0x000ea4000c101900 */
[----:B--2---:R-:W-:-:S04]  /*14f60*/  LEA R4, -R4, RZ, 0x6 ;  /* 0x000000ff04047211 */ /* 0x004fc800078e31ff */
[----:B------:R-:W-:Y:S02]  /*14f70*/  SHF.R.S32.HI R2, RZ, 0x1f, R4 ;  /* 0x0000001fff027819 */ /* 0x000fe40000011404 */
.L_x_7153:
[----:B------:R-:W-:Y:S05]  /*14f80*/  BSYNC B0 ;  /* 0x0000000000007941 */ /* 0x000fea0003800000 */
.L_x_7151:
        /* <DEDUP_REMOVED lines=30> */
[----:B------:R-:W5:Y:S01]  /*15170*/  LD.E R0, [R240.64+0x18c] ;  /* 0x00018c04f0007980 */ /* 0x000f62000c101900 */
[----:B------:R-:W-:Y:S03]  /*15180*/  BSSY B1, `(.L_x_7154) ;  /* 0x00001ae000017945 */ /* 0x000fe60003800000 */
[----:B------:R-:W1:Y:S04]  /*15190*/  LDSM.16.M88.4 R140, [R200+0x6800] ;  /* 0x00680000c88c783b */ /* 0x000e680000000200 */
[----:B------:R-:W1:Y:S04]  /*151a0*/  LDSM.16.M88.4 R156, [R200+0x7000] ;  /* 0x00700000c89c783b */ /* 0x000e680000000200 */
[----:B--2---:R-:W2:Y:S04]  /*151b0*/  LDSM.16.M88.4 R8, [R200+0x7800] ;  /* 0x00780000c808783b */ /* 0x004ea80000000200 */
[----:B------:R-:W-:Y:S04]  /*151c0*/  LDSM.16.M88.4 R168, [R197] ;  /* 0x00000000c5a8783b */ /* 0x000fe80000000200 */
[----:B------:R-:W2:Y:S04]  /*151d0*/  LDSM.16.M88.4 R172, [R195+0x6000] ;  /* 0x00600000c3ac783b */ /* 0x000ea80000000200 */
[----:B------:R-:W2:Y:S01]  /*151e0*/  LDSM.16.M88.4 R164, [R194] ;  /* 0x00000000c2a4783b */ /* 0x000ea20000000200 */
[C---:B----4-:R-:W-:Y:S03]  /*151f0*/  HMMA.16816.F32.BF16 R16, R176.reuse, R12, RZ ;  /* 0x0000000cb010723c */ /* 0x050fe600000418ff */
[----:B------:R-:W4:Y:S04]  /*15200*/  LDSM.16.M88.4 R32, [R193] ;  /* 0x00000000c120783b */ /* 0x000f280000000200 */
[----:B---3--:R-:W3:Y:S01]  /*15210*/  LDSM.16.M88.4 R24, [R192] ;  /* 0x00000000c018783b */ /* 0x008ee20000000200 */
[C---:B------:R-:W-:Y:S03]  /*15220*/  HMMA.16816.F32.BF16 R12, R176.reuse, R14, RZ ;  /* 0x0000000eb00c723c */ /* 0x040fe600000418ff */
[----:B------:R-:W-:Y:S04]  /*15230*/  LDSM.16.M88.4 R148, [R196] ;  /* 0x00000000c494783b */ /* 0x000fe80000000200 */
[----:B------:R-:W2:Y:S01]  /*15240*/  LDSM.16.M88.4 R152, [R191] ;  /* 0x00000000bf98783b */ /* 0x000ea20000000200 */
[----:B-1----:R-:W-:Y:S03]  /*15250*/  HMMA.16816.F32.BF16 R144, R176, R140, RZ ;  /* 0x0000008cb090723c */ /* 0x002fe600000418ff */
[----:B------:R-:W1:Y:S04]  /*15260*/  LDSM.16.M88.4 R28, [R195+0x6800] ;  /* 0x00680000c31c783b */ /* 0x000e680000000200 */
[----:B------:R-:W-:Y:S01]  /*15270*/  LDSM.16.M88.4 R236, [R200+0x8000] ;  /* 0x00800000c8ec783b */ /* 0x000fe20000000200 */
[C---:B------:R-:W-:Y:S03]  /*15280*/  HMMA.16816.F32.BF16 R16, R4.reuse, R20, R16 ;  /* 0x000000140410723c */ /* 0x040fe60000041810 */
[----:B------:R-:W-:Y:S04]  /*15290*/  LDSM.16.M88.4 R232, [R197+0x2000] ;  /* 0x00200000c5e8783b */ /* 0x000fe80000000200 */
[----:B------:R-:W-:Y:S01]  /*152a0*/  LDSM.16.M88.4 R228, [R195+0x8000] ;  /* 0x00800000c3e4783b */ /* 0x000fe20000000200 */
[----:B------:R-:W-:Y:S03]  /*152b0*/  HMMA.16816.F32.BF16 R12, R4, R22, R12 ;  /* 0x00000016040c723c */ /* 0x000fe6000004180c */
[----:B------:R-:W1:Y:S04]  /*152c0*/  LDSM.16.M88.4 R20, [R195+0x7000] ;  /* 0x00700000c314783b */ /* 0x000e680000000200 */
[----:B------:R-:W0:Y:S01]  /*152d0*/  LDGDEPBAR ;  /* 0x00000000000079af */ /* 0x000e220000000000 */
[C---:B------:R-:W-:Y:S08]  /*152e0*/  HMMA.16816.F32.BF16 R140, R176.reuse, R142, RZ ;  /* 0x0000008eb08c723c */ /* 0x040ff000000418ff */
[C---:B------:R-:W-:Y:S08]  /*152f0*/  HMMA.16816.F32.BF16 R160, R176.reuse, R156, RZ ;  /* 0x0000009cb0a0723c */ /* 0x040ff000000418ff */
[C---:B------:R-:W-:Y:S08]  /*15300*/  HMMA.16816.F32.BF16 R156, R176.reuse, R158, RZ ;  /* 0x0000009eb09c723c */ /* 0x040ff000000418ff */
[C---:B--2---:R-:W-:Y:S08]  /*15310*/  HMMA.16816.F32.BF16 R180, R176.reuse, R8, RZ ;  /* 0x00000008b0b4723c */ /* 0x044ff000000418ff */
[----:B------:R-:W-:Y:S01]  /*15320*/  HMMA.16816.F32.BF16 R176, R176, R10, RZ ;  /* 0x0000000ab0b0723c */ /* 0x000fe200000418ff */
[----:B------:R-:W2:Y:S07]  /*15330*/  LDSM.16.M88.4 R8, [R201+0x2000] ;  /* 0x00200000c908783b */ /* 0x000eae0000000200 */
[----:B------:R-:W-:Y:S08]  /*15340*/  HMMA.16816.F32.BF16 R16, R168, R172, R16 ;  /* 0x000000aca810723c */ /* 0x000ff00000041810 */
[----:B------:R-:W-:Y:S08]  /*15350*/  HMMA.16816.F32.BF16 R144, R4, R164, R144 ;  /* 0x000000a40490723c */ /* 0x000ff00000041890 */
[----:B------:R-:W-:Y:S01]  /*15360*/  HMMA.16816.F32.BF16 R12, R168, R174, R12 ;  /* 0x000000aea80c723c */ /* 0x000fe2000004180c */
[----:B------:R-:W-:Y:S07]  /*15370*/  LDSM.16.M88.4 R172, [R195+0x7800] ;  /* 0x00780000c3ac783b */ /* 0x000fee0000000200 */
[C---:B------:R-:W-:Y:S01]  /*15380*/  HMMA.16816.F32.BF16 R140, R4.reuse, R166, R140 ;  /* 0x000000a6048c723c */ /* 0x040fe2000004188c */
[----:B------:R-:W-:Y:S07]  /*15390*/  LDSM.16.M88.4 R164, [R190] ;  /* 0x00000000bea4783b */ /* 0x000fee0000000200 */
[C---:B----4-:R-:W-:Y:S08]  /*153a0*/  HMMA.16816.F32.BF16 R160, R4.reuse, R32, R160 ;  /* 0x0000002004a0723c */ /* 0x050ff000000418a0 */
[C---:B------:R-:W-:Y:S01]  /*153b0*/  HMMA.16816.F32.BF16 R156, R4.reuse, R34, R156 ;  /* 0x00000022049c723c */ /* 0x040fe2000004189c */
[----:B------:R-:W4:Y:S07]  /*153c0*/  LDSM.16.M88.4 R32, [R191+0x800] ;  /* 0x00080000bf20783b */ /* 0x000f2e0000000200 */
[C---:B---3--:R-:W-:Y:S08]  /*153d0*/  HMMA.16816.F32.BF16 R180, R4.reuse, R24, R180 ;  /* 0x0000001804b4723c */ /* 0x048ff000000418b4 */
[----:B------:R-:W-:Y:S01]  /*153e0*/  HMMA.16816.F32.BF16 R176, R4, R26, R176 ;  /* 0x0000001a04b0723c */ /* 0x000fe200000418b0 */
[----:B------:R-:W3:Y:S04]  /*153f0*/  LDSM.16.M88.4 R4, [R191+0x1000] ;  /* 0x00100000bf04783b */ /* 0x000ee80000000200 */
[----:B------:R-:W2:Y:S03]  /*15400*/  LDSM.16.M88.4 R24, [R199+0x2000] ;  /* 0x00200000c718783b */ /* 0x000ea60000000200 */
[----:B------:R-:W-:Y:S08]  /*15410*/  HMMA.16816.F32.BF16 R16, R148, R152, R16 ;  /* 0x000000989410723c */ /* 0x000ff00000041810 */
[----:B-1----:R-:W-:Y:S08]  /*15420*/  HMMA.16816.F32.BF16 R144, R168, R28, R144 ;  /* 0x0000001ca890723c */ /* 0x002ff00000041890 */
[----:B------:R-:W-:Y:S01]  /*15430*/  HMMA.16816.F32.BF16 R12, R148, R154, R12 ;  /* 0x0000009a940c723c */ /* 0x000fe2000004180c */
[----:B------:R-:W-:Y:S07]  /*15440*/  LDSM.16.M88.4 R152, [R191+0x1800] ;  /* 0x00180000bf98783b */ /* 0x000fee0000000200 */
[C---:B------:R-:W-:Y:S01]  /*15450*/  HMMA.16816.F32.BF16 R140, R168.reuse, R30, R140 ;  /* 0x0000001ea88c723c */ /* 0x040fe2000004188c */
[----:B------:R-:W1:Y:S07]  /*15460*/  LDSM.16.M88.4 R28, [R200+0x8800] ;  /* 0x00880000c81c783b */ /* 0x000e6e0000000200 */
[C---:B------:R-:W-:Y:S08]  /*15470*/  HMMA.16816.F32.BF16 R160, R168.reuse, R20, R160 ;  /* 0x00000014a8a0723c */ /* 0x040ff000000418a0 */
[----:B------:R-:W-:Y:S01]  /*15480*/  HMMA.16816.F32.BF16 R156, R168, R22, R156 ;  /* 0x00000016a89c723c */ /* 0x000fe2000004189c */
[----:B------:R-:W1:Y:S07]  /*15490*/  LDSM.16.M88.4 R20, [R200+0x9000] ;  /* 0x00900000c814783b */ /* 0x000e6e0000000200 */
[----:B--2---:R-:W-:Y:S08]  /*154a0*/  HMMA.16816.F32.BF16 R16, R8, R236, R16 ;  /* 0x000000ec0810723c */ /* 0x004ff00000041810 */
[----:B----4-:R-:W-:Y:S08]  /*154b0*/  HMMA.16816.F32.BF16 R144, R148, R32, R144 ;  /* 0x000000209490723c */ /* 0x010ff00000041890 */
[----:B------:R-:W-:Y:S01]  /*154c0*/  HMMA.16816.F32.BF16 R12, R8, R238, R12 ;  /* 0x000000ee080c723c */ /* 0x000fe2000004180c */
[----:B------:R-:W-:Y:S07]  /*154d0*/  LDSM.16.M88.4 R236, [R186] ;  /* 0x00000000baec783b */ /* 0x000fee0000000200 */
        /* <DEDUP_REMOVED lines=8> */
[----:B------:R-:W2:Y:S07]  /*15560*/  LDSM.16.M88.4 R4, [R189] ;  /* 0x00000000bd04783b */ /* 0x000eae0000000200 */
[----:B------:R-:W-:Y:S08]  /*15570*/  HMMA.16816.F32.BF16 R16, R24, R164, R16 ;  /* 0x000000a41810723c */ /* 0x000ff00000041810 */
[----:B-1----:R-:W-:Y:S08]  /*15580*/  HMMA.16816.F32.BF16 R144, R8, R28, R144 ;  /* 0x0000001c0890723c */ /* 0x002ff00000041890 */
[----:B------:R-:W-:Y:S01]  /*15590*/  HMMA.16816.F32.BF16 R12, R24, R166, R12 ;  /* 0x000000a6180c723c */ /* 0x000fe2000004180c */
[----:B------:R-:W-:Y:S07]  /*155a0*/  LDSM.16.M88.4 R164, [R188] ;  /* 0x00000000bca4783b */ /* 0x000fee0000000200 */
[----:B------:R-:W-:Y:S01]  /*155b0*/  HMMA.16816.F32.BF16 R140, R8, R30, R140 ;  /* 0x0000001e088c723c */ /* 0x000fe2000004188c */
[----:B------:R-:W-:Y:S07]  /*155c0*/  LDSM.16.M88.4 R28, [R200+0xa000] ;  /* 0x00a00000c81c783b */ /* 0x000fee0000000200 */
[C---:B------:R-:W-:Y:S08]  /*155d0*/  HMMA.16816.F32.BF16 R180, R148.reuse, R152, R180 ;  /* 0x0000009894b4723c */ /* 0x040ff000000418b4 */
[----:B------:R-:W-:Y:S01]  /*155e0*/  HMMA.16816.F32.BF16 R176, R148, R154, R176 ;  /* 0x0000009a94b0723c */ /* 0x000fe200000418b0 */
[----:B------:R-:W-:Y:S04]  /*155f0*/  LDSM.16.M88.4 R148, [R187] ;  /* 0x00000000bb94783b */ /* 0x000fe80000000200 */
[----:B------:R-:W-:Y:S03]  /*15600*/  LDSM.16.M88.4 R152, [R201+0x4000] ;  /* 0x00400000c998783b */ /* 0x000fe60000000200 */
[C---:B------:R-:W-:Y:S08]  /*15610*/  HMMA.16816.F32.BF16 R160, R8.reuse, R20, R160 ;  /* 0x0000001408a0723c */ /* 0x040ff000000418a0 */
[----:B------:R-:W-:Y:S01]  /*15620*/  HMMA.16816.F32.BF16 R156, R8, R22, R156 ;  /* 0x00000016089c723c */ /* 0x000fe2000004189c */
[----:B------:R-:W1:Y:S07]  /*15630*/  LDSM.16.M88.4 R20, [R195+0x8800] ;  /* 0x00880000c314783b */ /* 0x000e6e0000000200 */
[----:B------:R-:W-:Y:S08]  /*15640*/  HMMA.16816.F32.BF16 R16, R232, R228, R16 ;  /* 0x000000e4e810723c */ /* 0x000ff00000041810 */
[----:B--2---:R-:W-:Y:S08]  /*15650*/  HMMA.16816.F32.BF16 R144, R24, R4, R144 ;  /* 0x000000041890723c */ /* 0x004ff00000041890 */
[----:B------:R-:W-:Y:S01]  /*15660*/  HMMA.16816.F32.BF16 R12, R232, R230, R12 ;  /* 0x000000e6e80c723c */ /* 0x000fe2000004180c */
[----:B------:R-:W-:Y:S07]  /*15670*/  LDSM.16.M88.4 R228, [R195+0x9800] ;  /* 0x00980000c3e4783b */ /* 0x000fee0000000200 */
[----:B------:R-:W-:Y:S01]  /*15680*/  HMMA.16816.F32.BF16 R140, R24, R6, R140 ;  /* 0x00000006188c723c */ /* 0x000fe2000004188c */
[----:B------:R-:W2:Y:S07]  /*15690*/  LDSM.16.M88.4 R4, [R191+0x2800] ;  /* 0x00280000bf04783b */ /* 0x000eae0000000200 */
[C---:B------:R-:W-:Y:S08]  /*156a0*/  HMMA.16816.F32.BF16 R180, R8.reuse, R32, R180 ;  /* 0x0000002008b4723c */ /* 0x040ff000000418b4 */
[----:B------:R-:W-:Y:S01]  /*156b0*/  HMMA.16816.F32.BF16 R176, R8, R34, R176 ;  /* 0x0000002208b0723c */ /* 0x000fe200000418b0 */
[----:B------:R-:W3:Y:S04]  /*156c0*/  LDSM.16.M88.4 R8, [R195+0x9000] ;  /* 0x00900000c308783b */ /* 0x000ee80000000200 */
[----:B------:R-:W4:Y:S03]  /*156d0*/  LDSM.16.M88.4 R32, [R199+0x4000] ;  /* 0x00400000c720783b */ /* 0x000f260000000200 */
[----:B------:R-:W-:Y:S08]  /*156e0*/  HMMA.16816.F32.BF16 R16, R172, R168, R16 ;  /* 0x000000a8ac10723c */ /* 0x000ff00000041810 */
[----:B-1----:R-:W-:Y:S08]  /*156f0*/  HMMA.16816.F32.BF16 R144, R232, R20, R144 ;  /* 0x00000014e890723c */ /* 0x002ff00000041890 */
[----:B------:R-:W-:Y:S01]  /*15700*/  HMMA.16816.F32.BF16 R12, R172, R170, R12 ;  /* 0x000000aaac0c723c */ /* 0x000fe2000004180c */
[----:B------:R-:W-:Y:S07]  /*15710*/  LDSM.16.M88.4 R168, [R191+0x3000] ;  /* 0x00300000bfa8783b */ /* 0x000fee0000000200 */
[----:B------:R-:W-:Y:S01]  /*15720*/  HMMA.16816.F32.BF16 R140, R232, R22, R140 ;  /* 0x00000016e88c723c */ /* 0x000fe2000004188c */
[----:B------:R-:W-:Y:S07]  /*15730*/  LDSM.16.M88.4 R20, [R195+0xa000] ;  /* 0x00a00000c314783b */ /* 0x000fee0000000200 */
[C---:B------:R-:W-:Y:S08]  /*15740*/  HMMA.16816.F32.BF16 R180, R24.reuse, R148, R180 ;  /* 0x0000009418b4723c */ /* 0x040ff000000418b4 */
[C---:B------:R-:W-:Y:S01]  /*15750*/  HMMA.16816.F32.BF16 R176, R24.reuse, R150, R176 ;  /* 0x0000009618b0723c */ /* 0x040fe200000418b0 */
[----:B------:R-:W1:Y:S07]  /*15760*/  LDSM.16.M88.4 R148, [R200+0xa800] ;  /* 0x00a80000c894783b */ /* 0x000e6e0000000200 */
[----:B------:R-:W-:Y:S08]  /*15770*/  HMMA.16816.F32.BF16 R160, R24, R164, R160 ;  /* 0x000000a418a0723c */ /* 0x000ff000000418a0 */
[----:B------:R-:W-:Y:S08]  /*15780*/  HMMA.16816.F32.BF16 R16, R152, R28, R16 ;  /* 0x0000001c9810723c */ /* 0x000ff00000041810 */
[----:B------:R-:W-:Y:S01]  /*15790*/  HMMA.16816.F32.BF16 R156, R24, R166, R156 ;  /* 0x000000a6189c723c */ /* 0x000fe2000004189c */
[----:B------:R-:W1:Y:S04]  /*157a0*/  LDSM.16.M88.4 R24, [R197+0x4000] ;  /* 0x00400000c518783b */ /* 0x000e680000000200 */
[----:B------:R-:W-:Y:S03]  /*157b0*/  LDSM.16.M88.4 R164, [R191+0x3800] ;  /* 0x00380000bfa4783b */ /* 0x000fe60000000200 */
[----:B--2---:R-:W-:Y:S08]  /*157c0*/  HMMA.16816.F32.BF16 R144, R172, R4, R144 ;  /* 0x00000004ac90723c */ /* 0x004ff00000041890 */
[----:B------:R-:W-:Y:S01]  /*157d0*/  HMMA.16816.F32.BF16 R12, R152, R30, R12 ;  /* 0x0000001e980c723c */ /* 0x000fe2000004180c */
[----:B------:R-:W2:Y:S07]  /*157e0*/  LDSM.16.M88.4 R28, [R185] ;  /* 0x00000000b91c783b */ /* 0x000eae0000000200 */
[----:B------:R-:W-:Y:S01]  /*157f0*/  HMMA.16816.F32.BF16 R140, R172, R6, R140 ;  /* 0x00000006ac8c723c */ /* 0x000fe2000004188c */
[----:B------:R-:W-:Y:S07]  /*15800*/  LDSM.16.M88.4 R4, [R191+0x4000] ;  /* 0x00400000bf04783b */ /* 0x000fee0000000200 */
[----:B---3--:R-:W-:Y:S08]  /*15810*/  HMMA.16816.F32.BF16 R160, R232, R8, R160 ;  /* 0x00000008e8a0723c */ /* 0x008ff000000418a0 */
[----:B----4-:R-:W-:Y:S08]  /*15820*/  HMMA.16816.F32.BF16 R16, R32, R236, R16 ;  /* 0x000000ec2010723c */ /* 0x010ff00000041810 */
[----:B------:R-:W-:Y:S01]  /*15830*/  HMMA.16816.F32.BF16 R156, R232, R10, R156 ;  /* 0x0000000ae89c723c */ /* 0x000fe2000004189c */
[----:B------:R-:W-:Y:S07]  /*15840*/  LDSM.16.M88.4 R8, [R196+0x4000] ;  /* 0x00400000c408783b */ /* 0x000fee0000000200 */
[----:B-1----:R-:W-:Y:S08]  /*15850*/  HMMA.16816.F32.BF16 R144, R152, R148, R144 ;  /* 0x000000949890723c */ /* 0x002ff00000041890 */
[----:B------:R-:W-:Y:S08]  /*15860*/  HMMA.16816.F32.BF16 R12, R32, R238, R12 ;  /* 0x000000ee200c723c */ /* 0x000ff0000004180c */
[C---:B------:R-:W-:Y:S08]  /*15870*/  HMMA.16816.F32.BF16 R180, R232.reuse, R228, R180 ;  /* 0x000000e4e8b4723c */ /* 0x040ff000000418b4 */
[----:B------:R-:W-:Y:S01]  /*15880*/  HMMA.16816.F32.BF16 R176, R232, R230, R176 ;  /* 0x000000e6e8b0723c */ /* 0x000fe200000418b0 */
[----:B------:R-:W1:Y:S07]  /*15890*/  LDSM.16.M88.4 R228, [R200+0xb000] ;  /* 0x00b00000c8e4783b */ /* 0x000e6e0000000200 */
[----:B------:R-:W-:Y:S01]  /*158a0*/  HMMA.16816.F32.BF16 R148, R152, R150, R140 ;  /* 0x000000969894723c */ /* 0x000fe2000004188c */
[----:B------:R-:W3:Y:S07]  /*158b0*/  LDSM.16.M88.4 R140, [R195+0xa800] ;  /* 0x00a80000c38c783b */ /* 0x000eee0000000200 */
[----:B------:R-:W-:Y:S08]  /*158c0*/  HMMA.16816.F32.BF16 R160, R172, R168, R160 ;  /* 0x000000a8aca0723c */ /* 0x000ff000000418a0 */
[----:B------:R-:W-:Y:S08]  /*158d0*/  HMMA.16816.F32.BF16 R16, R24, R20, R16 ;  /* 0x000000141810723c */ /* 0x000ff00000041810 */
[----:B------:R-:W-:Y:S08]  /*158e0*/  HMMA.16816.F32.BF16 R156, R172, R170, R156 ;  /* 0x000000aaac9c723c */ /* 0x000ff0000004189c */
[----:B------:R-:W-:Y:S01]  /*158f0*/  HMMA.16816.F32.BF16 R12, R24, R22, R12 ;  /* 0x00000016180c723c */ /* 0x000fe2000004180c */
[----:B------:R-:W4:Y:S07]  /*15900*/  LDSM.16.M88.4 R20, [R184] ;  /* 0x00000000b814783b */ /* 0x000f2e0000000200 */
[C---:B--2---:R-:W-:Y:S08]  /*15910*/  HMMA.16816.F32.BF16 R144, R32.reuse, R28, R144 ;  /* 0x0000001c2090723c */ /* 0x044ff00000041890 */
[----:B------:R-:W-:Y:S01]  /*15920*/  HMMA.16816.F32.BF16 R148, R32, R30, R148 ;  /* 0x0000001e2094723c */ /* 0x000fe20000041894 */
[----:B------:R-:W-:Y:S07]  /*15930*/  LDSM.16.M88.4 R28, [R191+0x4800] ;  /* 0x00480000bf1c783b */ /* 0x000fee0000000200 */
[----:B-1----:R-:W-:Y:S08]  /*15940*/  HMMA.16816.F32.BF16 R160, R152, R228, R160 ;  /* 0x000000e498a0723c */ /* 0x002ff000000418a0 */
[----:B------:R-:W-:Y:S08]  /*15950*/  HMMA.16816.F32.BF16 R16, R8, R4, R16 ;  /* 0x000000040810723c */ /* 0x000ff00000041810 */
[----:B------:R-:W-:Y:S08]  /*15960*/  HMMA.16816.F32.BF16 R156, R152, R230, R156 ;  /* 0x000000e6989c723c */ /* 0x000ff0000004189c */
[C---:B---3--:R-:W-:Y:S08]  /*15970*/  HMMA.16816.F32.BF16 R144, R24.reuse, R140, R144 ;  /* 0x0000008c1890723c */ /* 0x048ff00000041890 */
[----:B------:R-:W-:Y:S01]  /*15980*/  HMMA.16816.F32.BF16 R148, R24, R142, R148 ;  /* 0x0000008e1894723c */ /* 0x000fe20000041894 */
[----:B------:R-:W1:Y:S01]  /*15990*/  LDSM.16.M88.4 R140, [R195+0xb000] ;  /* 0x00b00000c38c783b */ /* 0x000e620000000200 */
[----:B-----5:R-:W-:-:S02]  /*159a0*/  FMUL.FTZ R17, R17, R0 ;  /* 0x0000000011117220 */ /* 0x020fc40000410000 */
[-C--:B------:R-:W-:Y:S02]  /*159b0*/  FMUL.FTZ R2, R16, R0.reuse ;  /* 0x0000000010027220 */ /* 0x080fe40000410000 */
[----:B------:R2:W3:Y:S02]  /*159c0*/  MUFU.TANH R133, R17 ;  /* 0x0000001100857308 */ /* 0x0004e40000002400 */
[----:B------:R-:W-:Y:S01]  /*159d0*/  HMMA.16816.F32.BF16 R12, R8, R6, R12 ;  /* 0x00000006080c723c */ /* 0x000fe2000004180c */
[----:B------:R-:W5:Y:S05]  /*159e0*/  LDSM.16.M88.4 R4, [R200+0xb800] ;  /* 0x00b80000c804783b */ /* 0x000f6a0000000200 */
[----:B------:R-:W-:Y:S02]  /*159f0*/  MUFU.TANH R2, R2 ;  /* 0x0000000200027308 */ /* 0x000fe40000002400 */
[C---:B----4-:R-:W-:Y:S07]  /*15a00*/  HMMA.16816.F32.BF16 R160, R32.reuse, R20, R160 ;  /* 0x0000001420a0723c */ /* 0x050fee00000418a0 */
[-C--:B------:R-:W-:Y:S01]  /*15a10*/  FMUL.FTZ R21, R18, R0.reuse ;  /* 0x0000000012157220 */ /* 0x080fe20000410000 */
[----:B------:R-:W-:Y:S05]  /*15a20*/  HMMA.16816.F32.BF16 R156, R32, R22, R156 ;  /* 0x00000016209c723c */ /* 0x000fea000004189c */
[----:B------:R-:W-:Y:S02]  /*15a30*/  MUFU.TANH R21, R21 ;  /* 0x0000001500157308 */ /* 0x000fe40000002400 */
[-C--:B------:R-:W-:Y:S01]  /*15a40*/  FMUL.FTZ R22, R19, R0.reuse ;  /* 0x0000000013167220 */ /* 0x080fe20000410000 */
[----:B------:R-:W-:Y:S01]  /*15a50*/  HMMA.16816.F32.BF16 R180, R172, R164, R180 ;  /* 0x000000a4acb4723c */ /* 0x000fe200000418b4 */
[----:B--2---:R-:W2:Y:S01]  /*15a60*/  LDSM.16.M88.4 R16, [R191+0x5000] ;  /* 0x00500000bf10783b */ /* 0x004ea20000000200 */
[----:B------:R-:W-:-:S02]  /*15a70*/  FMUL.FTZ R13, R13, R0 ;  /* 0x000000000d0d7220 */ /* 0x000fc40000410000 */
[-C--:B------:R-:W-:Y:S01]  /*15a80*/  FMUL.FTZ R12, R12, R0.reuse ;  /* 0x000000000c0c7220 */ /* 0x080fe20000410000 */
[----:B------:R-:W-:Y:S01]  /*15a90*/  MUFU.TANH R22, R22 ;  /* 0x0000001600167308 */ /* 0x000fe20000002400 */
[-C--:B------:R-:W-:Y:S02]  /*15aa0*/  FMUL.FTZ R14, R14, R0.reuse ;  /* 0x000000000e0e7220 */ /* 0x080fe40000410000 */
[----:B------:R-:W-:Y:S01]  /*15ab0*/  HMMA.16816.F32.BF16 R176, R172, R166, R176 ;  /* 0x000000a6acb0723c */ /* 0x000fe200000418b0 */
[----:B------:R-:W4:Y:S01]  /*15ac0*/  LDSM.16.M88.4 R164, [R135] ;  /* 0x0000000087a4783b */ /* 0x000f220000000200 */
[----:B------:R-:W-:-:S03]  /*15ad0*/  FMUL.FTZ R15, R15, R0 ;  /* 0x000000000f0f7220 */ /* 0x000fc60000410000 */
[----:B------:R2:W-:Y:S03]  /*15ae0*/  MUFU.TANH R20, R13 ;  /* 0x0000000d00147308 */ /* 0x0005e60000002400 */
[----:B-1----:R-:W-:Y:S05]  /*15af0*/  HMMA.16816.F32.BF16 R160, R24, R140, R160 ;  /* 0x0000008c18a0723c */ /* 0x002fea00000418a0 */
[----:B------:R-:W1:Y:S03]  /*15b00*/  MUFU.TANH R168, R12 ;  /* 0x0000000c00a87308 */ /* 0x000e660000002400 */
[C---:B-----5:R-:W-:Y:S05]  /*15b10*/  HMMA.16816.F32.BF16 R180, R152.reuse, R4, R180 ;  /* 0x0000000498b4723c */ /* 0x060fea00000418b4 */
[----:B------:R-:W5:Y:S03]  /*15b20*/  MUFU.TANH R23, R14 ;  /* 0x0000000e00177308 */ /* 0x000f660000002400 */
[----:B------:R-:W-:Y:S01]  /*15b30*/  HMMA.16816.F32.BF16 R176, R152, R6, R176 ;  /* 0x0000000698b0723c */ /* 0x000fe200000418b0 */
[----:B------:R-:W1:Y:S07]  /*15b40*/  LDSM.16.M88.4 R4, [R195+0xb800] ;  /* 0x00b80000c304783b */ /* 0x000e6e0000000200 */
[C---:B------:R-:W-:Y:S01]  /*15b50*/  HMMA.16816.F32.BF16 R144, R8.reuse, R28, R144 ;  /* 0x0000001c0890723c */ /* 0x040fe20000041890 */
[----:B------:R3:W-:Y:S07]  /*15b60*/  MUFU.TANH R28, R15 ;  /* 0x0000000f001c7308 */ /* 0x0007ee0000002400 */
[----:B--2---:R-:W-:Y:S07]  /*15b70*/  HMMA.16816.F32.BF16 R160, R8, R16, R160 ;  /* 0x0000001008a0723c */ /* 0x004fee00000418a0 */
[----:B------:R-:W-:Y:S01]  /*15b80*/  IMAD R17, R223, 0x40, R134 ;  /* 0x00000040df117824 */ /* 0x000fe200078e0286 */
[----:B----4-:R-:W-:Y:S04]  /*15b90*/  HMMA.16816.F32.BF16 R180, R32, R164, R180 ;  /* 0x000000a420b4723c */ /* 0x010fe800000418b4 */
[----:B------:R-:W-:-:S02]  /*15ba0*/  IADD3 R13, R17, 0x1, RZ ;  /* 0x00000001110d7810 */ /* 0x000fc40007ffe0ff */
[----:B------:R-:W-:Y:S02]  /*15bb0*/  IADD3 R141, R17, 0x8, RZ ;  /* 0x00000008118d7810 */ /* 0x000fe40007ffe0ff */
[C---:B------:R-:W-:Y:S01]  /*15bc0*/  ISETP.GE.AND P5, PT, R13.reuse, R224, PT ;  /* 0x000000e00d00720c */ /* 0x040fe20003fa6270 */
[----:B------:R-:W-:Y:S01]  /*15bd0*/  HMMA.16816.F32.BF16 R176, R32, R166, R176 ;  /* 0x000000a620b0723c */ /* 0x000fe200000418b0 */
[C---:B------:R-:W-:Y:S01]  /*15be0*/  ISETP.GE.AND P3, PT, R13.reuse, R220, PT ;  /* 0x000000dc0d00720c */ /* 0x040fe20003f66270 */
[----:B------:R-:W-:Y:S01]  /*15bf0*/  FMUL.FTZ R29, R144, R0 ;  /* 0x00000000901d7220 */ /* 0x000fe20000410000 */
[----:B------:R-:W-:Y:S01]  /*15c00*/  ISETP.GE.OR P5, PT, R13, R222, !P5 ;  /* 0x000000de0d00720c */ /* 0x000fe20006fa6670 */
[----:B------:R-:W-:Y:S01]  /*15c10*/  FMUL.FTZ R16, R147, R0 ;  /* 0x0000000093107220 */ /* 0x000fe20000410000 */
[----:B------:R-:W-:Y:S02]  /*15c20*/  ISETP.GE.OR P3, PT, R13, R216, !P3 ;  /* 0x000000d80d00720c */ /* 0x000fe40005f66670 */
[----:B---3--:R-:W2:Y:S01]  /*15c30*/  LDSM.16.M88.4 R12, [R191+0x5800] ;  /* 0x00580000bf0c783b */ /* 0x008ea20000000200 */
[----:B------:R-:W-:Y:S01]  /*15c40*/  HMMA.16816.F32.BF16 R156, R24, R142, R156 ;  /* 0x0000008e189c723c */ /* 0x000fe2000004189c */
[----:B------:R-:W-:Y:S01]  /*15c50*/  FSEL R133, R133, -INF , !P5 ;  /* 0xff80000085857808 */ /* 0x000fe20006800000 */
[----:B------:R-:W3:Y:S01]  /*15c60*/  MUFU.TANH R29, R29 ;  /* 0x0000001d001d7308 */ /* 0x000ee20000002400 */
[----:B------:R-:W-:Y:S01]  /*15c70*/  ISETP.GE.AND P1, PT, R141, R224, PT ;  /* 0x000000e08d00720c */ /* 0x000fe20003f26270 */
[----:B------:R-:W-:Y:S01]  /*15c80*/  FMUL.FTZ R32, R146, R0 ;  /* 0x0000000092207220 */ /* 0x000fe20000410000 */
[----:B------:R-:W-:Y:S01]  /*15c90*/  ISETP.GE.AND P5, PT, R17, R220, PT ;  /* 0x000000dc1100720c */ /* 0x000fe20003fa6270 */
[----:B------:R-:W-:Y:S01]  /*15ca0*/  FMUL.FTZ R161, R161, R0 ;  /* 0x00000000a1a17220 */ /* 0x000fe20000410000 */
[----:B------:R-:W-:Y:S01]  /*15cb0*/  ISETP.GE.AND P4, PT, R17, R224, PT ;  /* 0x000000e01100720c */ /* 0x000fe20003f86270 */
[----:B------:R-:W-:Y:S01]  /*15cc0*/  HMMA.16816.F32.BF16 R148, R8, R30, R148 ;  /* 0x0000001e0894723c */ /* 0x000fe20000041894 */
[----:B------:R-:W-:Y:S01]  /*15cd0*/  ISETP.GE.OR P1, PT, R141, R222, !P1 ;  /* 0x000000de8d00720c */ /* 0x000fe20004f26670 */
[----:B------:R-:W-:Y:S01]  /*15ce0*/  MUFU.TANH R32, R32 ;  /* 0x0000002000207308 */ /* 0x000fe20000002400 */
[C---:B------:R-:W-:Y:S01]  /*15cf0*/  ISETP.GE.OR P5, PT, R17.reuse, R216, !P5 ;  /* 0x000000d81100720c */ /* 0x040fe20006fa6670 */
[----:B------:R-:W-:Y:S01]  /*15d00*/  FMUL.FTZ R162, R162, R0 ;  /* 0x00000000a2a27220 */ /* 0x000fe20000410000 */
[----:B------:R-:W-:Y:S01]  /*15d10*/  ISETP.GE.OR P4, PT, R17, R222, !P4 ;  /* 0x000000de1100720c */ /* 0x000fe20006786670 */
[-C--:B------:R-:W-:Y:S01]  /*15d20*/  FMUL.FTZ R163, R163, R0.reuse ;  /* 0x00000000a3a37220 */ /* 0x080fe20000410000 */
[----:B------:R-:W-:Y:S01]  /*15d30*/  IADD3 R35, R17, 0x9, RZ ;  /* 0x0000000911237810 */ /* 0x000fe20007ffe0ff */
[----:B-1----:R-:W-:Y:S01]  /*15d40*/  HMMA.16816.F32.BF16 R180, R24, R4, R180 ;  /* 0x0000000418b4723c */ /* 0x002fe200000418b4 */
[----:B------:R-:W-:Y:S01]  /*15d50*/  FMUL.FTZ R30, R145, R0 ;  /* 0x00000000911e7220 */ /* 0x000fe20000410000 */
[----:B------:R-:W-:Y:S01]  /*15d60*/  FSEL R168, R168, -INF , !P1 ;  /* 0xff800000a8a87808 */ /* 0x000fe20004800000 */
[----:B------:R-:W-:Y:S01]  /*15d70*/  MUFU.TANH R16, R16 ;  /* 0x0000001000107308 */ /* 0x000fe20000002400 */
[----:B------:R-:W-:Y:S01]  /*15d80*/  ISETP.GE.AND P6, PT, R141, R220, PT ;  /* 0x000000dc8d00720c */ /* 0x000fe20003fc6270 */
[----:B------:R-:W-:-:S04]  /*15d90*/  DEPBAR.LE SB0, 0x0 ;  /* 0x000080000000791a */ /* 0x000fc80000000000 */
[----:B------:R-:W-:Y:S01]  /*15da0*/  HMMA.16816.F32.BF16 R176, R24, R6, R176 ;  /* 0x0000000618b0723c */ /* 0x000fe200000418b0 */
[----:B------:R-:W-:Y:S01]  /*15db0*/  FSEL R4, R21, -INF , !P5 ;  /* 0xff80000015047808 */ /* 0x000fe20006800000 */
[----:B------:R-:W1:Y:S01]  /*15dc0*/  MUFU.TANH R30, R30 ;  /* 0x0000001e001e7308 */ /* 0x000e620000002400 */
[----:B------:R-:W-:Y:S02]  /*15dd0*/  FSEL R5, R2, -INF , !P4 ;  /* 0xff80000002057808 */ /* 0x000fe40006000000 */
[----:B------:R-:W-:Y:S02]  /*15de0*/  FSEL R2, R22, -INF , !P3 ;  /* 0xff80000016027808 */ /* 0x000fe40005800000 */
[-C--:B------:R-:W-:Y:S01]  /*15df0*/  FMUL.FTZ R31, R148, R0.reuse ;  /* 0x00000000941f7220 */ /* 0x080fe20000410000 */
[C---:B------:R-:W-:Y:S01]  /*15e00*/  HMMA.16816.F32.BF16 R156, R8.reuse, R18, R156 ;  /* 0x00000012089c723c */ /* 0x040fe2000004189c */
[----:B------:R-:W-:Y:S01]  /*15e10*/  IADD3 R25, R17, 0x10, RZ ;  /* 0x0000001011197810 */ /* 0x000fe20007ffe0ff */
[-C--:B------:R-:W-:Y:S01]  /*15e20*/  FMUL.FTZ R33, R151, R0.reuse ;  /* 0x0000000097217220 */ /* 0x080fe20000410000 */
[----:B------:R-:W-:Y:S01]  /*15e30*/  IADD3 R7, R17, 0x11, RZ ;  /* 0x0000001111077810 */ /* 0x000fe20007ffe0ff */
[----:B------:R-:W-:Y:S01]  /*15e40*/  FMUL.FTZ R140, R149, R0 ;  /* 0x00000000958c7220 */ /* 0x000fe20000410000 */
[-C--:B------:R-:W-:Y:S01]  /*15e50*/  ISETP.GE.AND P1, PT, R25, R224.reuse, PT ;  /* 0x000000e01900720c */ /* 0x080fe20003f26270 */
[----:B------:R-:W4:Y:S01]  /*15e60*/  MUFU.TANH R31, R31 ;  /* 0x0000001f001f7308 */ /* 0x000f220000002400 */
[-C--:B------:R-:W-:Y:S01]  /*15e70*/  ISETP.GE.AND P5, PT, R7, R224.reuse, PT ;  /* 0x000000e00700720c */ /* 0x080fe20003fa6270 */
[C---:B--2---:R-:W-:Y:S01]  /*15e80*/  HMMA.16816.F32.BF16 R180, R8.reuse, R12, R180 ;  /* 0x0000000c08b4723c */ /* 0x044fe200000418b4 */
[C---:B------:R-:W-:Y:S01]  /*15e90*/  ISETP.GE.AND P2, PT, R35.reuse, R224, PT ;  /* 0x000000e02300720c */ /* 0x040fe20003f46270 */
[----:B------:R-:W-:Y:S01]  /*15ea0*/  FMUL.FTZ R18, R150, R0 ;  /* 0x0000000096127220 */ /* 0x000fe20000410000 */
[----:B------:R-:W-:Y:S01]  /*15eb0*/  ISETP.GE.AND P4, PT, R35, R220, PT ;  /* 0x000000dc2300720c */ /* 0x000fe20003f86270 */
[----:B------:R-:W-:Y:S01]  /*15ec0*/  FMUL.FTZ R19, R160, R0 ;  /* 0x00000000a0137220 */ /* 0x000fe20000410000 */
[----:B------:R-:W-:Y:S01]  /*15ed0*/  ISETP.GE.AND P3, PT, R7, R220, PT ;  /* 0x000000dc0700720c */ /* 0x000fe20003f66270 */
[----:B------:R-:W-:Y:S01]  /*15ee0*/  MUFU.TANH R33, R33 ;  /* 0x0000002100217308 */ /* 0x000fe20000002400 */
[----:B------:R-:W-:Y:S01]  /*15ef0*/  ISETP.GE.OR P6, PT, R141, R216, !P6 ;  /* 0x000000d88d00720c */ /* 0x000fe200077c6670 */
[----:B------:R-:W-:Y:S01]  /*15f00*/  HMMA.16816.F32.BF16 R176, R8, R14, R176 ;  /* 0x0000000e08b0723c */ /* 0x000fe200000418b0 */
[----:B------:R-:W-:-:S02]  /*15f10*/  ISETP.GE.OR P1, PT, R25, R222, !P1 ;  /* 0x000000de1900720c */ /* 0x000fc40004f26670 */
[----:B------:R-:W-:Y:S02]  /*15f20*/  ISETP.GE.OR P5, PT, R7, R222, !P5 ;  /* 0x000000de0700720c */ /* 0x000fe40006fa6670 */
[C---:B------:R-:W-:Y:S01]  /*15f30*/  IADD3 R21, R17.reuse, 0x18, RZ ;  /* 0x0000001811157810 */ /* 0x040fe20007ffe0ff */
[----:B------:R-:W2:Y:S01]  /*15f40*/  MUFU.TANH R18, R18 ;  /* 0x0000001200127308 */ /* 0x000ea20000002400 */
[----:B------:R-:W-:Y:S01]  /*15f50*/  IADD3 R13, R17, 0x19, RZ ;  /* 0x00000019110d7810 */ /* 0x000fe20007ffe0ff */
[----:B------:R-:W-:Y:S01]  /*15f60*/  FMUL.FTZ R157, R157, R0 ;  /* 0x000000009d9d7220 */ /* 0x000fe20000410000 */
[C---:B------:R-:W-:Y:S01]  /*15f70*/  ISETP.GE.OR P2, PT, R35.reuse, R222, !P2 ;  /* 0x000000de2300720c */ /* 0x040fe20005746670 */
[----:B------:R-:W-:Y:S01]  /*15f80*/  FMUL.FTZ R156, R156, R0 ;  /* 0x000000009c9c7220 */ /* 0x000fe20000410000 */
[----:B------:R-:W-:Y:S01]  /*15f90*/  ISETP.GE.OR P4, PT, R35, R216, !P4 ;  /* 0x000000d82300720c */ /* 0x000fe20006786670 */
[----:B------:R-:W-:Y:S01]  /*15fa0*/  FMUL.FTZ R159, R159, R0 ;  /* 0x000000009f9f7220 */ /* 0x000fe20000410000 */
[----:B------:R-:W-:Y:S01]  /*15fb0*/  ISETP.GE.OR P3, PT, R7, R216, !P3 ;  /* 0x000000d80700720c */ /* 0x000fe20005f66670 */
[----:B------:R-:W2:Y:S01]  /*15fc0*/  MUFU.TANH R19, R19 ;  /* 0x0000001300137308 */ /* 0x000ea20000002400 */
[----:B-----5:R-:W-:Y:S01]  /*15fd0*/  FSEL R7, R23, -INF , !P6 ;  /* 0xff80000017077808 */ /* 0x020fe20007000000 */
[-C--:B------:R-:W-:Y:S01]  /*15fe0*/  FMUL.FTZ R146, R182, R0.reuse ;  /* 0x00000000b6927220 */ /* 0x080fe20000410000 */
[----:B---3--:R-:W-:Y:S01]  /*15ff0*/  FSEL R27, R29, -INF , !P1 ;  /* 0xff8000001d1b7808 */ /* 0x008fe20004800000 */
[-C--:B------:R-:W-:Y:S01]  /*16000*/  FMUL.FTZ R160, R180, R0.reuse ;  /* 0x00000000b4a07220 */ /* 0x080fe20000410000 */
[----:B-1----:R-:W-:Y:S01]  /*16010*/  FSEL R26, R30, -INF , !P5 ;  /* 0xff8000001e1a7808 */ /* 0x002fe20006800000 */
[----:B------:R-:W-:Y:S01]  /*16020*/  FMUL.FTZ R158, R158, R0 ;  /* 0x000000009e9e7220 */ /* 0x000fe20000410000 */
[-C--:B------:R-:W-:Y:S01]  /*16030*/  ISETP.GE.AND P6, PT, R21, R224.reuse, PT ;  /* 0x000000e01500720c */ /* 0x080fe20003fc6270 */
[----:B------:R-:W1:Y:S01]  /*16040*/  MUFU.TANH R140, R140 ;  /* 0x0000008c008c7308 */ /* 0x000e620000002400 */
[----:B------:R-:W-:Y:S01]  /*16050*/  ISETP.GE.AND P1, PT, R13, R224, PT ;  /* 0x000000e00d00720c */ /* 0x000fe20003f26270 */
[----:B------:R-:W-:Y:S01]  /*16060*/  FMUL.FTZ R145, R183, R0 ;  /* 0x00000000b7917220 */ /* 0x000fe20000410000 */
[----:B------:R-:W-:Y:S01]  /*16070*/  ISETP.GE.AND P5, PT, R13, R220, PT ;  /* 0x000000dc0d00720c */ /* 0x000fe20003fa6270 */
[-C--:B------:R-:W-:Y:S01]  /*16080*/  FMUL.FTZ R147, R177, R0.reuse ;  /* 0x00000000b1937220 */ /* 0x080fe20000410000 */
[----:B------:R-:W-:Y:S01]  /*16090*/  FSEL R6, R20, -INF , !P2 ;  /* 0xff80000014067808 */ /* 0x000fe20005000000 */
[----:B------:R-:W-:Y:S01]  /*160a0*/  FMUL.FTZ R144, R178, R0 ;  /* 0x00000000b2907220 */ /* 0x000fe20000410000 */
[----:B------:R-:W-:Y:S01]  /*160b0*/  FSEL R28, R28, -INF , !P4 ;  /* 0xff8000001c1c7808 */ /* 0x000fe20006000000 */
[----:B------:R-:W3:Y:S01]  /*160c0*/  MUFU.TANH R175, R161 ;  /* 0x000000a100af7308 */ /* 0x000ee20000002400 */
[----:B------:R-:W-:Y:S01]  /*160d0*/  ISETP.GE.AND P2, PT, R25, R220, PT ;  /* 0x000000dc1900720c */ /* 0x000fe20003f46270 */
[----:B------:R-:W-:Y:S01]  /*160e0*/  FMUL.FTZ R154, R179, R0 ;  /* 0x00000000b39a7220 */ /* 0x000fe20000410000 */
[----:B------:R-:W-:-:S02]  /*160f0*/  ISETP.GE.AND P4, PT, R21, R220, PT ;  /* 0x000000dc1500720c */ /* 0x000fc40003f86270 */
[-C--:B------:R-:W-:Y:S02]  /*16100*/  ISETP.GE.OR P6, PT, R21, R222.reuse, !P6 ;  /* 0x000000de1500720c */ /* 0x080fe400077c6670 */
[C---:B------:R-:W-:Y:S01]  /*16110*/  ISETP.GE.OR P1, PT, R13.reuse, R222, !P1 ;  /* 0x000000de0d00720c */ /* 0x040fe20004f26670 */
[----:B------:R-:W5:Y:S01]  /*16120*/  MUFU.TANH R173, R157 ;  /* 0x0000009d00ad7308 */ /* 0x000f620000002400 */
[-C--:B------:R-:W-:Y:S02]  /*16130*/  ISETP.GE.OR P5, PT, R13, R216.reuse, !P5 ;  /* 0x000000d80d00720c */ /* 0x080fe40006fa6670 */
[----:B------:R-:W-:Y:S02]  /*16140*/  IADD3 R13, R17, 0x20, RZ ;  /* 0x00000020110d7810 */ /* 0x000fe40007ffe0ff */
[-C--:B------:R-:W-:Y:S02]  /*16150*/  ISETP.GE.OR P2, PT, R25, R216.reuse, !P2 ;  /* 0x000000d81900720c */ /* 0x080fe40005746670 */
[----:B------:R-:W-:Y:S01]  /*16160*/  ISETP.GE.OR P4, PT, R21, R216, !P4 ;  /* 0x000000d81500720c */ /* 0x000fe20006786670 */
[----:B------:R-:W1:Y:S01]  /*16170*/  MUFU.TANH R172, R162 ;  /* 0x000000a200ac7308 */ /* 0x000e620000002400 */
[----:B------:R-:W-:-:S02]  /*16180*/  IADD3 R21, R17, 0x21, RZ ;  /* 0x0000002111157810 */ /* 0x000fc40007ffe0ff */
[----:B----4-:R-:W-:Y:S02]  /*16190*/  FSEL R25, R31, -INF , !P6 ;  /* 0xff8000001f197808 */ /* 0x010fe40007000000 */
[-C--:B------:R-:W-:Y:S02]  /*161a0*/  ISETP.GE.AND P6, PT, R13, R224.reuse, PT ;  /* 0x000000e00d00720c */ /* 0x080fe40003fc6270 */
[----:B------:R-:W-:Y:S01]  /*161b0*/  FSEL R23, R32, -INF , !P2 ;  /* 0xff80000020177808 */ /* 0x000fe20005000000 */
[----:B------:R-:W4:Y:S01]  /*161c0*/  MUFU.TANH R171, R163 ;  /* 0x000000a300ab7308 */ /* 0x000f220000002400 */
[----:B------:R-:W-:Y:S02]  /*161d0*/  FSEL R22, R16, -INF , !P3 ;  /* 0xff80000010167808 */ /* 0x000fe40005800000 */
[C---:B------:R-:W-:Y:S02]  /*161e0*/  ISETP.GE.AND P2, PT, R21.reuse, R224, PT ;  /* 0x000000e01500720c */ /* 0x040fe40003f46270 */
[----:B------:R-:W-:-:S02]  /*161f0*/  ISETP.GE.AND P3, PT, R21, R220, PT ;  /* 0x000000dc1500720c */ /* 0x000fc40003f66270 */
[-C--:B------:R-:W-:Y:S01]  /*16200*/  ISETP.GE.OR P6, PT, R13, R222.reuse, !P6 ;  /* 0x000000de0d00720c */ /* 0x080fe200077c6670 */
[----:B------:R-:W1:Y:S01]  /*16210*/  MUFU.TANH R174, R156 ;  /* 0x0000009c00ae7308 */ /* 0x000e620000002400 */
[C---:B------:R-:W-:Y:S02]  /*16220*/  IADD3 R11, R17.reuse, 0x28, RZ ;  /* 0x00000028110b7810 */ /* 0x040fe40007ffe0ff */
[----:B------:R-:W-:Y:S02]  /*16230*/  IADD3 R9, R17, 0x29, RZ ;  /* 0x0000002911097810 */ /* 0x000fe40007ffe0ff */
[C---:B------:R-:W-:Y:S02]  /*16240*/  ISETP.GE.OR P2, PT, R21.reuse, R222, !P2 ;  /* 0x000000de1500720c */ /* 0x040fe40005746670 */
[----:B------:R-:W-:Y:S01]  /*16250*/  ISETP.GE.OR P3, PT, R21, R216, !P3 ;  /* 0x000000d81500720c */ /* 0x000fe20005f66670 */
[----:B------:R1:W-:Y:S01]  /*16260*/  MUFU.TANH R169, R159 ;  /* 0x0000009f00a97308 */ /* 0x0003e20000002400 */
[----:B--2---:R-:W-:-:S02]  /*16270*/  FSEL R21, R18, -INF , !P4 ;  /* 0xff80000012157808 */ /* 0x004fc40006000000 */
[----:B------:R-:W-:Y:S02]  /*16280*/  FSEL R20, R33, -INF , !P5 ;  /* 0xff80000021147808 */ /* 0x000fe40006800000 */
[----:B------:R-:W-:Y:S02]  /*16290*/  FSEL R180, R19, -INF , !P6 ;  /* 0xff80000013b47808 */ /* 0x000fe40007000000 */
[C---:B------:R-:W-:Y:S01]  /*162a0*/  ISETP.GE.AND P4, PT, R11.reuse, R224, PT ;  /* 0x000000e00b00720c */ /* 0x040fe20003f86270 */
[----:B------:R-:W2:Y:S01]  /*162b0*/  MUFU.TANH R146, R146 ;  /* 0x0000009200927308 */ /* 0x000ea20000002400 */
[----:B------:R-:W-:Y:S02]  /*162c0*/  ISETP.GE.AND P5, PT, R11, R220, PT ;  /* 0x000000dc0b00720c */ /* 0x000fe40003fa6270 */
[----:B------:R-:W-:Y:S02]  /*162d0*/  ISETP.GE.AND P6, PT, R9, R224, PT ;  /* 0x000000e00900720c */ /* 0x000fe40003fc6270 */
[----:B------:R-:W-:-:S02]  /*162e0*/  ISETP.GE.OR P4, PT, R11, R222, !P4 ;  /* 0x000000de0b00720c */ /* 0x000fc40006786670 */
[----:B------:R-:W-:Y:S01]  /*162f0*/  ISETP.GE.OR P5, PT, R11, R216, !P5 ;  /* 0x000000d80b00720c */ /* 0x000fe20006fa6670 */
[----:B-1----:R-:W-:Y:S01]  /*16300*/  FMUL.FTZ R159, R181, R0 ;  /* 0x00000000b59f7220 */ /* 0x002fe20000410000 */
[----:B------:R-:W-:Y:S01]  /*16310*/  ISETP.GE.OR P6, PT, R9, R222, !P6 ;  /* 0x000000de0900720c */ /* 0x000fe200077c6670 */
[----:B------:R1:W1:Y:S01]  /*16320*/  MUFU.TANH R170, R158 ;  /* 0x0000009e00aa7308 */ /* 0x0002620000002400 */
[----:B------:R-:W-:Y:S02]  /*16330*/  FSEL R24, R140, -INF , !P1 ;  /* 0xff8000008c187808 */ /* 0x000fe40004800000 */
[----:B---3--:R-:W-:Y:S02]  /*16340*/  FSEL R175, R175, -INF , !P2 ;  /* 0xff800000afaf7808 */ /* 0x008fe40005000000 */
[----:B------:R-:W-:Y:S02]  /*16350*/  IADD3 R11, R17, 0x30, RZ ;  /* 0x00000030110b7810 */ /* 0x000fe40007ffe0ff */
[-C--:B------:R-:W-:Y:S01]  /*16360*/  ISETP.GE.AND P1, PT, R13, R220.reuse, PT ;  /* 0x000000dc0d00720c */ /* 0x080fe20003f26270 */
[----:B------:R-:W3:Y:S01]  /*16370*/  MUFU.TANH R160, R160 ;  /* 0x000000a000a07308 */ /* 0x000ee20000002400 */
[----:B------:R-:W-:-:S02]  /*16380*/  ISETP.GE.AND P2, PT, R9, R220, PT ;  /* 0x000000dc0900720c */ /* 0x000fc40003f46270 */
[----:B-----5:R-:W-:Y:S02]  /*16390*/  FSEL R173, R173, -INF , !P6 ;  /* 0xff800000adad7808 */ /* 0x020fe40007000000 */
[----:B------:R-:W-:Y:S02]  /*163a0*/  ISETP.GE.AND P6, PT, R11, R220, PT ;  /* 0x000000dc0b00720c */ /* 0x000fe40003fc6270 */
[-C--:B------:R-:W-:Y:S01]  /*163b0*/  ISETP.GE.OR P1, PT, R13, R216.reuse, !P1 ;  /* 0x000000d80d00720c */ /* 0x080fe20004f26670 */
[----:B------:R-:W5:Y:S01]  /*163c0*/  MUFU.TANH R159, R159 ;  /* 0x0000009f009f7308 */ /* 0x000f620000002400 */
[----:B------:R-:W-:Y:S01]  /*163d0*/  ISETP.GE.OR P2, PT, R9, R216, !P2 ;  /* 0x000000d80900720c */ /* 0x000fe20005746670 */
[----:B-1----:R-:W-:Y:S01]  /*163e0*/  FMUL.FTZ R158, R176, R0 ;  /* 0x00000000b09e7220 */ /* 0x002fe20000410000 */
[----:B------:R-:W-:Y:S02]  /*163f0*/  IADD3 R9, R17, 0x31, RZ ;  /* 0x0000003111097810 */ /* 0x000fe40007ffe0ff */
[----:B------:R-:W-:-:S02]  /*16400*/  ISETP.GE.OR P6, PT, R11, R216, !P6 ;  /* 0x000000d80b00720c */ /* 0x000fc400077c6670 */
[----:B------:R-:W-:Y:S01]  /*16410*/  FSEL R172, R172, -INF , !P1 ;  /* 0xff800000acac7808 */ /* 0x000fe20004800000 */
[----:B------:R-:W1:Y:S01]  /*16420*/  MUFU.TANH R145, R145 ;  /* 0x0000009100917308 */ /* 0x000e620000002400 */
[----:B----4-:R-:W-:Y:S02]  /*16430*/  FSEL R171, R171, -INF , !P3 ;  /* 0xff800000abab7808 */ /* 0x010fe40005800000 */
[----:B------:R-:W-:Y:S02]  /*16440*/  FSEL R174, R174, -INF , !P4 ;  /* 0xff800000aeae7808 */ /* 0x000fe40006000000 */
[C---:B------:R-:W-:Y:S02]  /*16450*/  ISETP.GE.AND P1, PT, R9.reuse, R224, PT ;  /* 0x000000e00900720c */ /* 0x040fe40003f26270 */
[----:B------:R-:W-:Y:S01]  /*16460*/  ISETP.GE.AND P3, PT, R9, R220, PT ;  /* 0x000000dc0900720c */ /* 0x000fe20003f66270 */
[----:B------:R-:W4:Y:S01]  /*16470*/  MUFU.TANH R158, R158 ;  /* 0x0000009e009e7308 */ /* 0x000f220000002400 */
[----:B------:R-:W-:-:S02]  /*16480*/  ISETP.GE.AND P4, PT, R11, R224, PT ;  /* 0x000000e00b00720c */ /* 0x000fc40003f86270 */
[----:B--2---:R-:W-:Y:S02]  /*16490*/  FSEL R146, R146, -INF , !P6 ;  /* 0xff80000092927808 */ /* 0x004fe40007000000 */
[----:B------:R-:W-:Y:S02]  /*164a0*/  ISETP.GT.AND P6, PT, R223, R206, PT ;  /* 0x000000cedf00720c */ /* 0x000fe40003fc4270 */
[C---:B------:R-:W-:Y:S01]  /*164b0*/  ISETP.GE.OR P1, PT, R9.reuse, R222, !P1 ;  /* 0x000000de0900720c */ /* 0x040fe20004f26670 */
[----:B------:R-:W-:Y:S01]  /*164c0*/  MUFU.TANH R147, R147 ;  /* 0x0000009300937308 */ /* 0x000fe20000002400 */
[----:B------:R-:W-:Y:S01]  /*164d0*/  BAR.SYNC.DEFER_BLOCKING 0x0 ;  /* 0x0000000000007b1d */ /* 0x000fe20000010000 */
[----:B------:R-:W-:Y:S02]  /*164e0*/  ISETP.GE.OR P3, PT, R9, R216, !P3 ;  /* 0x000000d80900720c */ /* 0x000fe40005f66670 */
[----:B------:R-:W-:Y:S02]  /*164f0*/  ISETP.GE.OR P4, PT, R11, R222, !P4 ;  /* 0x000000de0b00720c */ /* 0x000fe40006786670 */
[----:B------:R-:W-:-:S02]  /*16500*/  IADD3 R9, R17, 0x38, RZ ;  /* 0x0000003811097810 */ /* 0x000fc40007ffe0ff */
[----:B------:R-:W2:Y:S01]  /*16510*/  MUFU.TANH R144, R144 ;  /* 0x0000009000907308 */ /* 0x000ea20000002400 */
[----:B------:R-:W-:Y:S02]  /*16520*/  IADD3 R17, R17, 0x39, RZ ;  /* 0x0000003911117810 */ /* 0x000fe40007ffe0ff */
[----:B------:R-:W-:Y:S02]  /*16530*/  FSEL R170, R170, -INF , !P5 ;  /* 0xff800000aaaa7808 */ /* 0x000fe40006800000 */
[----:B------:R-:W-:Y:S02]  /*16540*/  FSEL R169, R169, -INF , !P2 ;  /* 0xff800000a9a97808 */ /* 0x000fe40005000000 */
[----:B---3--:R-:W-:Y:S01]  /*16550*/  FSEL R160, R160, -INF , !P4 ;  /* 0xff800000a0a07808 */ /* 0x008fe20006000000 */
[----:B------:R-:W3:Y:S01]  /*16560*/  MUFU.TANH R154, R154 ;  /* 0x0000009a009a7308 */ /* 0x000ee20000002400 */
[----:B-----5:R-:W-:Y:S02]  /*16570*/  FSEL R159, R159, -INF , !P1 ;  /* 0xff8000009f9f7808 */ /* 0x020fe40004800000 */
        /* <DEDUP_REMOVED lines=8> */
[----:B-1----:R-:W-:Y:S02]  /*16600*/  FSEL R145, R145, -INF , !P3 ;  /* 0xff80000091917808 */ /* 0x002fe40005800000 */
[----:B----4-:R-:W-:Y:S02]  /*16610*/  FSEL R158, R158, -INF , !P5 ;  /* 0xff8000009e9e7808 */ /* 0x010fe40006800000 */
[----:B--2---:R-:W-:Y:S02]  /*16620*/  FSEL R144, R144, -INF , !P2 ;  /* 0xff80000090907808 */ /* 0x004fe40005000000 */
[----:B------:R-:W-:Y:S02]  /*16630*/  FSEL R147, R147, -INF , !P4 ;  /* 0xff80000093937808 */ /* 0x000fe40006000000 */
[----:B---3--:R-:W-:Y:S01]  /*16640*/  FSEL R154, R154, -INF , !P1 ;  /* 0xff8000009a9a7808 */ /* 0x008fe20004800000 */
        /* <DEDUP_REMOVED lines=38> */
[----:B------:R-:W-:-:S07]  /*168b0*/  ISETP.NE.AND P1, PT, R15, RZ, PT ;  /* 0x000000ff0f00720c */ /* 0x000fce0003f25270 */
        /* <DEDUP_REMOVED lines=8> */
[----:B------:R-:W-:Y:S01]  /*16940*/  IMAD.WIDE R18, R8, 0x4, R218 ;  /* 0x0000000408127825 */ /* 0x000fe200078e02da */
        /* <DEDUP_REMOVED lines=16> */
.L_x_7157:
[----:B------:R-:W-:Y:S02]  /*16a50*/  ULDC.64 UR4, c[0x0][0x118] ;  /* 0x0000460000047ab9 */ /* 0x000fe40000000a00 */
[----:B------:R-:W2:Y:S02]  /*16a60*/  LD.E R10, [R240.64+0x38] ;  /* 0x00003804f00a7980 */ /* 0x000ea4000c101900 */
[----:B--2---:R-:W-:-:S04]  /*16a70*/  LEA R10, -R10, RZ, 0x6 ;  /* 0x000000ff0a0a7211 */ /* 0x004fc800078e31ff */
[----:B------:R-:W-:Y:S02]  /*16a80*/  SHF.R.S32.HI R8, RZ, 0x1f, R10 ;  /* 0x0000001fff087819 */ /* 0x000fe4000001140a */
.L_x_7158:
[----:B------:R-:W-:Y:S05]  /*16a90*/  BSYNC B0 ;  /* 0x0000000000007941 */ /* 0x000fea0003800000 */
.L_x_7156:
        /* <DEDUP_REMOVED lines=28> */
.L_x_7155:
[----:B------:R-:W-:Y:S05]  /*16c60*/  BSYNC B1 ;  /* 0x0000000000017941 */ /* 0x000fea0003800000 */
.L_x_7154:
[----:B------:R-:W-:Y:S01]  /*16c70*/  ULDC.64 UR4, c[0x0][0x118] ;  /* 0x0000460000047ab9 */ /* 0x000fe20000000a00 */
[----:B------:R-:W-:Y:S01]  /*16c80*/  FMNMX.FTZ R0, R132, R5, !PT ;  /* 0x0000000584007209 */ /* 0x000fe20007810000 */
[----:B------:R-:W2:Y:S03]  /*16c90*/  LD.E R156, [R240.64+0xdc] ;  /* 0x0000dc04f09c7980 */ /* 0x000ea6000c101900 */
[----:B-1----:R-:W-:Y:S01]  /*16ca0*/  FMNMX.FTZ R9, R133, R0, !PT ;  /* 0x0000000085097209 */ /* 0x002fe20007810000 */
[----:B------:R-:W-:Y:S03]  /*16cb0*/  LDSM.16.MT88.4 R12, [R204+0xc000] ;  /* 0x00c00000cc0c783b */ /* 0x000fe60000004200 */
[----:B------:R-:W-:Y:S01]  /*16cc0*/  FMNMX.FTZ R9, R168, R9, !PT ;  /* 0x00000009a8097209 */ /* 0x000fe20007810000 */
[----:B------:R-:W-:Y:S03]  /*16cd0*/  LDSM.16.MT88.4 R16, [R205+0xc000] ;  /* 0x00c00000cd10783b */ /* 0x000fe60000004200 */
[----:B------:R-:W-:Y:S01]  /*16ce0*/  FMNMX.FTZ R0, R6, R9, !PT ;  /* 0x0000000906007209 */ /* 0x000fe20007810000 */
        /* <DEDUP_REMOVED lines=44> */
[-CC-:B------:R-:W-:Y:S01]  /*16fb0*/  FFMA.FTZ R150, R5, R156.reuse, -R157.reuse ;  /* 0x0000009c05967223 */ /* 0x180fe2000001089d */
[----:B------:R-:W-:Y:S01]  /*16fc0*/  FSEL R5, R152, RZ, P1 ;  /* 0x000000ff98057208 */ /* 0x000fe20000800000 */
[-C--:B------:R-:W-:Y:S02]  /*16fd0*/  FFMA.FTZ R148, R133, R156.reuse, -R157 ;  /* 0x0000009c85947223 */ /* 0x080fe4000001089d */
[-C--:B------:R-:W-:Y:S01]  /*16fe0*/  FFMA.FTZ R133, R4, R156.reuse, -R155 ;  /* 0x0000009c04857223 */ /* 0x080fe2000001089b */
[----:B------:R-:W-:Y:S01]  /*16ff0*/  FSEL R4, R151, RZ, P0 ;  /* 0x000000ff97047208 */ /* 0x000fe20000000000 */
[----:B------:R-:W-:Y:S01]  /*17000*/  FADD.FTZ R5, R132, -R5 ;  /* 0x8000000584057221 */ /* 0x000fe20000010000 */
[----:B------:R-:W-:Y:S01]  /*17010*/  MUFU.EX2 R150, R150 ;  /* 0x0000009600967308 */ /* 0x000fe20000000800 */
[----:B------:R-:W-:Y:S02]  /*17020*/  FFMA.FTZ R149, R168, R156, -R157 ;  /* 0x0000009ca8957223 */ /* 0x000fe4000001089d */
[----:B------:R-:W-:-:S02]  /*17030*/  FMUL.FTZ R8, R156, R5 ;  /* 0x000000059c087220 */ /* 0x000fc40000410000 */
[----:B------:R-:W-:Y:S02]  /*17040*/  FADD.FTZ R5, R3, -R4 ;  /* 0x8000000403057221 */ /* 0x000fe40000010000 */
[-C--:B------:R-:W-:Y:S01]  /*17050*/  FFMA.FTZ R134, R6, R156.reuse, -R157 ;  /* 0x0000009c06867223 */ /* 0x080fe2000001089d */
        /* <DEDUP_REMOVED lines=348> */
.L_x_7150:
[----:B------:R-:W-:Y:S05]  /*18620*/  @!P6 BRA `(.L_x_7159) ;  /* 0x00003c500000e947 */ /* 0x000fea0003800000 */
[C---:B------:R-:W-:Y:S01]  /*18630*/  SHF.L.U64.HI R226, R138.reuse, 0x5, R139 ;  /* 0x000000058ae27819 */ /* 0x040fe2000001028b */
[----:B------:R-:W-:Y:S01]  /*18640*/  IMAD.SHL.U32 R229, R138, 0x20, RZ ;  /* 0x000000208ae57824 */ /* 0x000fe200078e00ff */
[C---:B------:R-:W-:Y:S01]  /*18650*/  SHF.L.U64.HI R228, R136.reuse, 0x5, R137 ;  /* 0x0000000588e47819 */ /* 0x040fe20000010289 */
[----:B------:R-:W-:Y:S01]  /*18660*/  IMAD.SHL.U32 R231, R136, 0x20, RZ ;  /* 0x0000002088e77824 */ /* 0x000fe200078e00ff */
[----:B------:R-:W-:Y:S01]  /*18670*/  MOV R0, R3 ;  /* 0x0000000300007202 */ /* 0x000fe20000000f00 */
[----:B------:R-:W-:-:S02]  /*18680*/  IMAD.MOV.U32 R2, RZ, RZ, R132 ;  /* 0x000000ffff027224 */ /* 0x000fc400078e0084 */
.L_x_7168:
        /* <DEDUP_REMOVED lines=76> */
.L_x_7161:
[----:B------:R-:W-:Y:S02]  /*18b50*/  ULDC.64 UR4, c[0x0][0x118] ;  /* 0x0000460000047ab9 */ /* 0x000fe40000000a00 */
[----:B------:R-:W2:Y:S02]  /*18b60*/  LD.E R10, [R132.64+0x40] ;  /* 0x00004004840a7980 */ /* 0x000ea4000c101900 */
[----:B--2---:R-:W-:Y:S04]  /*18b70*/  LEA R10, -R10, RZ, 0x6 ;  /* 0x000000ff0a0a7211 */ /* 0x004fe800078e31ff */
[----:B------:R-:W-:Y:S02]  /*18b80*/  SHF.R.S32.HI R5, RZ, 0x1f, R10 ;  /* 0x0000001fff057819 */ /* 0x000fe4000001140a */
.L_x_7162:
[----:B------:R-:W-:Y:S05]  /*18b90*/  BSYNC B0 ;  /* 0x0000000000007941 */ /* 0x000fea0003800000 */
.L_x_7160:
        /* <DEDUP_REMOVED lines=319> */
.L_x_7166:
[----:B------:R-:W-:Y:S02]  /*19f90*/  ULDC.64 UR4, c[0x0][0x118] ;  /* 0x0000460000047ab9 */ /* 0x000fe40000000a00 */
[----:B------:R-:W2:Y:S02]  /*19fa0*/  LD.E R14, [R132.64+0x38] ;  /* 0x00003804840e7980 */ /* 0x000ea4000c101900 */
[----:B--2---:R-:W-:Y:S04]  /*19fb0*/  LEA R14, -R14, RZ, 0x6 ;  /* 0x000000ff0e0e7211 */ /* 0x004fe800078e31ff */
[----:B------:R-:W-:Y:S02]  /*19fc0*/  SHF.R.S32.HI R9, RZ, 0x1f, R14 ;  /* 0x0000001fff097819 */ /* 0x000fe4000001140e */
.L_x_7167:
[----:B------:R-:W-:Y:S05]  /*19fd0*/  BSYNC B0 ;  /* 0x0000000000007941 */ /* 0x000fea0003800000 */
.L_x_7165:
        /* <DEDUP_REMOVED lines=26> */
.L_x_7164:
[----:B--234-:R-:W-:Y:S05]  /*1a180*/  BSYNC B1 ;  /* 0x0000000000017941 */ /* 0x01cfea0003800000 */
.L_x_7163:
[----:B------:R-:W-:Y:S01]  /*1a190*/  ULDC.64 UR4, c[0x0][0x118] ;  /* 0x0000460000047ab9 */ /* 0x000fe20000000a00 */
[----:B------:R-:W2:Y:S08]  /*1a1a0*/  S2R R6, SR_TID.X ;  /* 0x0000000000067919 */ /* 0x000eb00000002100 */
[----:B------:R3:W4:Y:S04]  /*1a1b0*/  LD.E R133, [R132.64+0xdc] ;  /* 0x0000dc0484857980 */ /* 0x000728000c101900 */
[----:B-1----:R-:W-:Y:S01]  /*1a1c0*/  LDSM.16.MT88.4 R28, [R203+0xc000] ;  /* 0x00c00000cb1c783b */ /* 0x002fe20000004200 */
[----:B--2---:R-:W-:Y:S05]  /*1a1d0*/  IMAD.SHL.U32 R6, R6, 0x2, RZ ;  /* 0x0000000206067824 */ /* 0x004fea00078e00ff */
[----:B------:R-:W-:Y:S05]  /*1a1e0*/  LOP3.LUT R6, R6, 0x6, RZ, 0xc0, !PT ;  /* 0x0000000606067812 */ /* 0x000fea00078ec0ff */
[----:B------:R-:W-:Y:S05]  /*1a1f0*/  IMAD R15, R223, 0x40, R6 ;  /* 0x00000040df0f7824 */ /* 0x000fea00078e0206 */
[C---:B------:R-:W-:Y:S02]  /*1a200*/  IADD3 R9, R15.reuse, 0x1, RZ ;  /* 0x000000010f097810 */ /* 0x040fe40007ffe0ff */
[C---:B------:R-:W-:Y:S02]  /*1a210*/  IADD3 R7, R15.reuse, 0x8, RZ ;  /* 0x000000080f077810 */ /* 0x040fe40007ffe0ff */
[----:B------:R-:W-:Y:S02]  /*1a220*/  ISETP.GE.AND P6, PT, R15, R220, PT ;  /* 0x000000dc0f00720c */ /* 0x000fe40003fc6270 */
[----:B------:R-:W-:Y:S02]  /*1a230*/  ISETP.GE.AND P1, PT, R9, R224, PT ;  /* 0x000000e00900720c */ /* 0x000fe40003f26270 */
[C---:B------:R-:W-:Y:S02]  /*1a240*/  IADD3 R17, R15.reuse, 0x10, RZ ;  /* 0x000000100f117810 */ /* 0x040fe40007ffe0ff */
[----:B------:R-:W-:Y:S02]  /*1a250*/  ISETP.GE.OR P6, PT, R15, R216, !P6 ;  /* 0x000000d80f00720c */ /* 0x000fe400077c6670 */
[C---:B------:R-:W-:Y:S02]  /*1a260*/  ISETP.GE.AND P4, PT, R7.reuse, R224, PT ;  /* 0x000000e00700720c */ /* 0x040fe40003f86270 */
[----:B------:R-:W-:Y:S02]  /*1a270*/  ISETP.GE.AND P3, PT, R7, R220, PT ;  /* 0x000000dc0700720c */ /* 0x000fe40003f66270 */
[----:B------:R-:W-:Y:S02]  /*1a280*/  ISETP.GE.OR P1, PT, R9, R222, !P1 ;  /* 0x000000de0900720c */ /* 0x000fe40004f26670 */
[----:B------:R-:W-:Y:S02]  /*1a290*/  ISETP.GE.AND P2, PT, R15, R224, PT ;  /* 0x000000e00f00720c */ /* 0x000fe40003f46270 */
[----:B------:R-:W-:Y:S02]  /*1a2a0*/  FSEL R11, R141, -INF , !P1 ;  /* 0xff8000008d0b7808 */ /* 0x000fe40004800000 */
[C---:B------:R-:W-:Y:S02]  /*1a2b0*/  ISETP.GE.OR P4, PT, R7.reuse, R222, !P4 ;  /* 0x000000de0700720c */ /* 0x040fe40006786670 */
[----:B------:R-:W-:Y:S02]  /*1a2c0*/  ISETP.GE.OR P3, PT, R7, R216, !P3 ;  /* 0x000000d80700720c */ /* 0x000fe40005f66670 */
[----:B------:R-:W-:Y:S02]  /*1a2d0*/  FSEL R7, R142, -INF , !P6 ;  /* 0xff8000008e077808 */ /* 0x000fe40007000000 */
[C---:B------:R-:W-:Y:S02]  /*1a2e0*/  ISETP.GE.AND P6, PT, R17.reuse, R224, PT ;  /* 0x000000e01100720c */ /* 0x040fe40003fc6270 */
[----:B------:R-:W-:Y:S02]  /*1a2f0*/  ISETP.GE.AND P1, PT, R17, R220, PT ;  /* 0x000000dc1100720c */ /* 0x000fe40003f26270 */
[C---:B------:R-:W-:Y:S02]  /*1a300*/  IADD3 R19, R15.reuse, 0x9, RZ ;  /* 0x000000090f137810 */ /* 0x040fe40007ffe0ff */
[----:B------:R-:W-:Y:S02]  /*1a310*/  ISETP.GE.OR P2, PT, R15, R222, !P2 ;  /* 0x000000de0f00720c */ /* 0x000fe40005746670 */
[----:B------:R-:W-:Y:S02]  /*1a320*/  ISETP.GE.OR P1, PT, R17, R216, !P1 ;  /* 0x000000d81100720c */ /* 0x000fe40004f26670 */
[----:B------:R-:W-:Y:S02]  /*1a330*/  ISETP.GE.AND P5, PT, R9, R220, PT ;  /* 0x000000dc0900720c */ /* 0x000fe40003fa6270 */
[----:B------:R-:W-:Y:S02]  /*1a340*/  ISETP.GE.OR P6, PT, R17, R222, !P6 ;  /* 0x000000de1100720c */ /* 0x000fe400077c6670 */
[----:B------:R-:W-:Y:S02]  /*1a350*/  IADD3 R17, R15, 0x18, RZ ;  /* 0x000000180f117810 */ /* 0x000fe40007ffe0ff */
[----:B------:R-:W-:Y:S02]  /*1a360*/  ISETP.GE.OR P5, PT, R9, R216, !P5 ;  /* 0x000000d80900720c */ /* 0x000fe40006fa6670 */
[----:B------:R-:W-:Y:S02]  /*1a370*/  FSEL R9, R140, -INF , !P2 ;  /* 0xff8000008c097808 */ /* 0x000fe40005000000 */
[C---:B------:R-:W-:Y:S02]  /*1a380*/  ISETP.GE.AND P0, PT, R19.reuse, R224, PT ;  /* 0x000000e01300720c */ /* 0x040fe40003f06270 */
[----:B------:R-:W-:Y:S02]  /*1a390*/  ISETP.GE.AND P2, PT, R19, R220, PT ;  /* 0x000000dc1300720c */ /* 0x000fe40003f46270 */
[----:B------:R-:W-:Y:S02]  /*1a3a0*/  FSEL R172, R172, -INF , !P6 ;  /* 0xff800000acac7808 */ /* 0x000fe40007000000 */
[----:B------:R-:W-:Y:S02]  /*1a3b0*/  ISETP.GE.AND P6, PT, R17, R224, PT ;  /* 0x000000e01100720c */ /* 0x000fe40003fc6270 */
[----:B------:R-:W-:Y:S02]  /*1a3c0*/  IADD3 R21, R15, 0x20, RZ ;  /* 0x000000200f157810 */ /* 0x000fe40007ffe0ff */
[-C--:B------:R-:W-:Y:S02]  /*1a3d0*/  ISETP.GE.OR P6, PT, R17, R222.reuse, !P6 ;  /* 0x000000de1100720c */ /* 0x080fe400077c6670 */
[C---:B------:R-:W-:Y:S02]  /*1a3e0*/  ISETP.GE.OR P0, PT, R19.reuse, R222, !P0 ;  /* 0x000000de1300720c */ /* 0x040fe40004706670 */
[----:B------:R-:W-:Y:S02]  /*1a3f0*/  ISETP.GE.OR P2, PT, R19, R216, !P2 ;  /* 0x000000d81300720c */ /* 0x000fe40005746670 */
[----:B------:R-:W-:Y:S02]  /*1a400*/  IADD3 R19, R15, 0x11, RZ ;  /* 0x000000110f137810 */ /* 0x000fe40007ffe0ff */
[----:B------:R-:W-:Y:S02]  /*1a410*/  FSEL R162, R162, -INF , !P6 ;  /* 0xff800000a2a27808 */ /* 0x000fe40007000000 */
[----:B------:R-:W-:Y:S02]  /*1a420*/  FSEL R8, R143, -INF , !P4 ;  /* 0xff8000008f087808 */ /* 0x000fe40006000000 */
[----:B------:R-:W-:Y:S02]  /*1a430*/  FMNMX.FTZ R6, R9, R2, !PT ;  /* 0x0000000209067209 */ /* 0x000fe40007810000 */
[-C--:B------:R-:W-:Y:S02]  /*1a440*/  ISETP.GE.AND P4, PT, R19, R224.reuse, PT ;  /* 0x000000e01300720c */ /* 0x080fe40003f86270 */
[----:B------:R-:W-:Y:S02]  /*1a450*/  ISETP.GE.AND P6, PT, R21, R224, PT ;  /* 0x000000e01500720c */ /* 0x000fe40003fc6270 */
[----:B------:R-:W-:Y:S02]  /*1a460*/  FSEL R137, R137, -INF , !P3 ;  /* 0xff80000089897808 */ /* 0x000fe40005800000 */
[----:B------:R-:W-:Y:S02]  /*1a470*/  ISETP.GE.AND P3, PT, R21, R220, PT ;  /* 0x000000dc1500720c */ /* 0x000fe40003f66270 */
[-C--:B------:R-:W-:Y:S02]  /*1a480*/  ISETP.GE.OR P4, PT, R19, R222.reuse, !P4 ;  /* 0x000000de1300720c */ /* 0x080fe40006786670 */
[----:B------:R-:W-:Y:S02]  /*1a490*/  IADD3 R23, R15, 0x19, RZ ;  /* 0x000000190f177810 */ /* 0x000fe40007ffe0ff */
[C---:B------:R-:W-:Y:S02]  /*1a4a0*/  ISETP.GE.OR P6, PT, R21.reuse, R222, !P6 ;  /* 0x000000de1500720c */ /* 0x040fe400077c6670 */
[----:B------:R-:W-:Y:S02]  /*1a4b0*/  ISETP.GE.OR P3, PT, R21, R216, !P3 ;  /* 0x000000d81500720c */ /* 0x000fe40005f66670 */
[----:B------:R-:W-:Y:S02]  /*1a4c0*/  FMNMX.FTZ R21, R11, R6, !PT ;  /* 0x000000060b157209 */ /* 0x000fe40007810000 */
[----:B------:R-:W-:Y:S02]  /*1a4d0*/  FSEL R163, R163, -INF , !P4 ;  /* 0xff800000a3a37808 */ /* 0x000fe40006000000 */
[C---:B------:R-:W-:Y:S02]  /*1a4e0*/  ISETP.GE.AND P4, PT, R23.reuse, R224, PT ;  /* 0x000000e01700720c */ /* 0x040fe40003f86270 */
[----:B------:R-:W-:Y:S02]  /*1a4f0*/  FMNMX.FTZ R21, R8, R21, !PT ;  /* 0x0000001508157209 */ /* 0x000fe40007810000 */
[----:B------:R-:W-:Y:S02]  /*1a500*/  FSEL R144, R144, -INF , !P0 ;  /* 0xff80000090907808 */ /* 0x000fe40004000000 */
[----:B------:R-:W-:Y:S02]  /*1a510*/  ISETP.GE.OR P4, PT, R23, R222, !P4 ;  /* 0x000000de1700720c */ /* 0x000fe40006786670 */
[----:B------:R-:W-:Y:S02]  /*1a520*/  ISETP.GE.AND P0, PT, R19, R220, PT ;  /* 0x000000dc1300720c */ /* 0x000fe40003f06270 */
[----:B------:R-:W-:Y:S02]  /*1a530*/  FMNMX.FTZ R21, R144, R21, !PT ;  /* 0x0000001590157209 */ /* 0x000fe40007810000 */
[----:B------:R-:W-:Y:S02]  /*1a540*/  FSEL R161, R161, -INF , !P4 ;  /* 0xff800000a1a17808 */ /* 0x000fe40006000000 */
[----:B------:R-:W-:Y:S02]  /*1a550*/  ISETP.GE.OR P0, PT, R19, R216, !P0 ;  /* 0x000000d81300720c */ /* 0x000fe40004706670 */
[----:B------:R-:W-:Y:S02]  /*1a560*/  IADD3 R19, R15, 0x21, RZ ;  /* 0x000000210f137810 */ /* 0x000fe40007ffe0ff */
[----:B------:R-:W-:Y:S02]  /*1a570*/  FSEL R10, R134, -INF , !P5 ;  /* 0xff800000860a7808 */ /* 0x000fe40006800000 */
[----:B------:R-:W-:Y:S02]  /*1a580*/  ISETP.GE.AND P4, PT, R23, R220, PT ;  /* 0x000000dc1700720c */ /* 0x000fe40003f86270 */
[----:B------:R-:W-:Y:S02]  /*1a590*/  FMNMX.FTZ R6, R172, R21, !PT ;  /* 0x00000015ac067209 */ /* 0x000fe40007810000 */
[----:B------:R-:W-:Y:S02]  /*1a5a0*/  FMNMX.FTZ R21, R7, R0, !PT ;  /* 0x0000000007157209 */ /* 0x000fe40007810000 */
[C---:B------:R-:W-:Y:S02]  /*1a5b0*/  ISETP.GE.AND P5, PT, R17.reuse, R220, PT ;  /* 0x000000dc1100720c */ /* 0x040fe40003fa6270 */
[----:B------:R-:W-:Y:S02]  /*1a5c0*/  FSEL R160, R160, -INF , !P6 ;  /* 0xff800000a0a07808 */ /* 0x000fe40007000000 */
[-C--:B------:R-:W-:Y:S02]  /*1a5d0*/  ISETP.GE.OR P5, PT, R17, R216.reuse, !P5 ;  /* 0x000000d81100720c */ /* 0x080fe40006fa6670 */
[----:B------:R-:W-:Y:S02]  /*1a5e0*/  ISETP.GE.OR P4, PT, R23, R216, !P4 ;  /* 0x000000d81700720c */ /* 0x000fe40006786670 */
[----:B------:R-:W-:Y:S02]  /*1a5f0*/  FMNMX.FTZ R23, R163, R6, !PT ;  /* 0x00000006a3177209 */ /* 0x000fe40007810000 */
[----:B------:R-:W-:Y:S02]  /*1a600*/  FMNMX.FTZ R6, R10, R21, !PT ;  /* 0x000000150a067209 */ /* 0x000fe40007810000 */
[----:B------:R-:W-:Y:S02]  /*1a610*/  ISETP.GE.AND P6, PT, R19, R224, PT ;  /* 0x000000e01300720c */ /* 0x000fe40003fc6270 */
[----:B------:R-:W-:Y:S02]  /*1a620*/  FSEL R142, R12, -INF , !P0 ;  /* 0xff8000000c8e7808 */ /* 0x000fe40004000000 */
[----:B------:R-:W-:Y:S02]  /*1a630*/  FMNMX.FTZ R12, R162, R23, !PT ;  /* 0x00000017a20c7209 */ /* 0x000fe40007810000 */
[----:B------:R-:W-:Y:S02]  /*1a640*/  FSEL R141, R5, -INF , !P5 ;  /* 0xff800000058d7808 */ /* 0x000fe40006800000 */
[----:B------:R-:W-:Y:S02]  /*1a650*/  ISETP.GE.OR P6, PT, R19, R222, !P6 ;  /* 0x000000de1300720c */ /* 0x000fe400077c6670 */
[----:B------:R-:W-:Y:S02]  /*1a660*/  IADD3 R17, R15, 0x28, RZ ;  /* 0x000000280f117810 */ /* 0x000fe40007ffe0ff */
[----:B------:R-:W-:Y:S02]  /*1a670*/  FMNMX.FTZ R5, R137, R6, !PT ;  /* 0x0000000689057209 */ /* 0x000fe40007810000 */
[----:B------:R-:W-:Y:S02]  /*1a680*/  FSEL R136, R136, -INF , !P2 ;  /* 0xff80000088887808 */ /* 0x000fe40005000000 */
[----:B------:R-:W-:Y:S02]  /*1a690*/  FSEL R159, R159, -INF , !P6 ;  /* 0xff8000009f9f7808 */ /* 0x000fe40007000000 */
[----:B------:R-:W-:Y:S02]  /*1a6a0*/  FSEL R143, R13, -INF , !P1 ;  /* 0xff8000000d8f7808 */ /* 0x000fe40004800000 */
[----:B------:R-:W-:Y:S02]  /*1a6b0*/  FMNMX.FTZ R21, R161, R12, !PT ;  /* 0x0000000ca1157209 */ /* 0x000fe40007810000 */
[----:B------:R-:W-:Y:S02]  /*1a6c0*/  FMNMX.FTZ R6, R136, R5, !PT ;  /* 0x0000000588067209 */ /* 0x000fe40007810000 */
[----:B------:R-:W-:Y:S02]  /*1a6d0*/  ISETP.GE.AND P2, PT, R19, R220, PT ;  /* 0x000000dc1300720c */ /* 0x000fe40003f46270 */
[----:B------:R-:W-:Y:S02]  /*1a6e0*/  ISETP.GE.AND P6, PT, R17, R224, PT ;  /* 0x000000e01100720c */ /* 0x000fe40003fc6270 */
[----:B------:R-:W-:Y:S02]  /*1a6f0*/  FMNMX.FTZ R12, R160, R21, !PT ;  /* 0x00000015a00c7209 */ /* 0x000fe40007810000 */
[----:B------:R-:W-:Y:S02]  /*1a700*/  FMNMX.FTZ R21, R143, R6, !PT ;  /* 0x000000068f157209 */ /* 0x000fe40007810000 */
[----:B------:R-:W-:Y:S02]  /*1a710*/  ISETP.GE.OR P2, PT, R19, R216, !P2 ;  /* 0x000000d81300720c */ /* 0x000fe40005746670 */
[----:B------:R-:W-:Y:S02]  /*1a720*/  IADD3 R19, R15, 0x29, RZ ;  /* 0x000000290f137810 */ /* 0x000fe40007ffe0ff */
[----:B------:R-:W-:Y:S02]  /*1a730*/  ISETP.GE.OR P6, PT, R17, R222, !P6 ;  /* 0x000000de1100720c */ /* 0x000fe400077c6670 */
[----:B------:R-:W-:Y:S02]  /*1a740*/  FMNMX.FTZ R5, R159, R12, !PT ;  /* 0x0000000c9f057209 */ /* 0x000fe40007810000 */
[----:B------:R-:W-:Y:S02]  /*1a750*/  FSEL R158, R158, -INF , !P6 ;  /* 0xff8000009e9e7808 */ /* 0x000fe40007000000 */
[----:B------:R-:W-:Y:S02]  /*1a760*/  FSEL R140, R4, -INF , !P4 ;  /* 0xff800000048c7808 */ /* 0x000fe40006000000 */
[----:B------:R-:W-:Y:S02]  /*1a770*/  FMNMX.FTZ R4, R142, R21, !PT ;  /* 0x000000158e047209 */ /* 0x000fe40007810000 */
[C---:B------:R-:W-:Y:S02]  /*1a780*/  ISETP.GE.AND P6, PT, R19.reuse, R224, PT ;  /* 0x000000e01300720c */ /* 0x040fe40003fc6270 */
[----:B------:R-:W-:Y:S02]  /*1a790*/  ISETP.GE.AND P0, PT, R19, R220, PT ;  /* 0x000000dc1300720c */ /* 0x000fe40003f06270 */
[----:B------:R-:W-:Y:S02]  /*1a7a0*/  FMNMX.FTZ R6, R158, R5, !PT ;  /* 0x000000059e067209 */ /* 0x000fe40007810000 */
[----:B------:R-:W-:Y:S02]  /*1a7b0*/  FMNMX.FTZ R5, R141, R4, !PT ;  /* 0x000000048d057209 */ /* 0x000fe40007810000 */
[C---:B------:R-:W-:Y:S02]  /*1a7c0*/  ISETP.GE.OR P6, PT, R19.reuse, R222, !P6 ;  /* 0x000000de1300720c */ /* 0x040fe400077c6670 */
[----:B------:R-:W-:Y:S02]  /*1a7d0*/  ISETP.GE.OR P0, PT, R19, R216, !P0 ;  /* 0x000000d81300720c */ /* 0x000fe40004706670 */
[----:B------:R-:W-:Y:S02]  /*1a7e0*/  IADD3 R19, R15, 0x30, RZ ;  /* 0x000000300f137810 */ /* 0x000fe40007ffe0ff */
[----:B------:R-:W-:Y:S02]  /*1a7f0*/  ISETP.GE.AND P1, PT, R17, R220, PT ;  /* 0x000000dc1100720c */ /* 0x000fe40003f26270 */
[----:B------:R-:W-:Y:S02]  /*1a800*/  FSEL R157, R157, -INF , !P6 ;  /* 0xff8000009d9d7808 */ /* 0x000fe40007000000 */
[----:B------:R-:W-:Y:S02]  /*1a810*/  FSEL R156, R156, -INF , !P3 ;  /* 0xff8000009c9c7808 */ /* 0x000fe40005800000 */
[----:B------:R-:W-:Y:S02]  /*1a820*/  FMNMX.FTZ R5, R140, R5, !PT ;  /* 0x000000058c057209 */ /* 0x000fe40007810000 */
[----:B------:R-:W-:Y:S02]  /*1a830*/  ISETP.GE.OR P1, PT, R17, R216, !P1 ;  /* 0x000000d81100720c */ /* 0x000fe40004f26670 */
        /* <DEDUP_REMOVED lines=11> */
[----:B------:R-:W-:Y:S02]  /*1a8f0*/  IADD3 R15, R15, 0x39, RZ ;  /* 0x000000390f0f7810 */ /* 0x000fe40007ffe0ff */
[----:B------:R-:W-:Y:S02]  /*1a900*/  FSEL R152, R152, -INF , !P6 ;  /* 0xff80000098987808 */ /* 0x000fe40007000000 */
[----:B------:R-:W-:Y:S02]  /*1a910*/  ISETP.GE.AND P6, PT, R13, R224, PT ;  /* 0x000000e00d00720c */ /* 0x000fe40003fc6270 */
[----:B------:R-:W-:Y:S02]  /*1a920*/  ISETP.GE.OR P5, PT, R17, R222, !P5 ;  /* 0x000000de1100720c */ /* 0x000fe40006fa6670 */
[----:B------:R-:W-:Y:S02]  /*1a930*/  FSEL R153, R153, -INF , !P0 ;  /* 0xff80000099997808 */ /* 0x000fe40004000000 */
[----:B------:R-:W-:Y:S02]  /*1a940*/  FMNMX.FTZ R6, R154, R5, !PT ;  /* 0x000000059a067209 */ /* 0x000fe40007810000 */
[----:B------:R-:W-:Y:S02]  /*1a950*/  ISETP.GE.OR P2, PT, R19, R216, !P2 ;  /* 0x000000d81300720c */ /* 0x000fe40005746670 */
[----:B------:R-:W-:Y:S02]  /*1a960*/  ISETP.GE.AND P1, PT, R17, R220, PT ;  /* 0x000000dc1100720c */ /* 0x000fe40003f26270 */
[----:B------:R-:W-:Y:S02]  /*1a970*/  ISETP.GE.AND P4, PT, R15, R224, PT ;  /* 0x000000e00f00720c */ /* 0x000fe40003f86270 */
[----:B------:R-:W-:Y:S02]  /*1a980*/  FSEL R151, R151, -INF , !P5 ;  /* 0xff80000097977808 */ /* 0x000fe40006800000 */
[----:B------:R-:W-:Y:S02]  /*1a990*/  FMNMX.FTZ R4, R152, R21, !PT ;  /* 0x0000001598047209 */ /* 0x000fe40007810000 */
[----:B------:R-:W-:Y:S02]  /*1a9a0*/  ISETP.GE.OR P6, PT, R13, R222, !P6 ;  /* 0x000000de0d00720c */ /* 0x000fe400077c6670 */
[----:B------:R-:W-:Y:S02]  /*1a9b0*/  FSEL R147, R147, -INF , !P2 ;  /* 0xff80000093937808 */ /* 0x000fe40005000000 */
[----:B------:R-:W-:Y:S02]  /*1a9c0*/  FMNMX.FTZ R6, R153, R6, !PT ;  /* 0x0000000699067209 */ /* 0x000fe40007810000 */
[----:B------:R-:W-:Y:S02]  /*1a9d0*/  ISETP.GE.AND P0, PT, R13, R220, PT ;  /* 0x000000dc0d00720c */ /* 0x000fe40003f06270 */
[----:B------:R-:W-:Y:S02]  /*1a9e0*/  ISETP.GE.OR P1, PT, R17, R216, !P1 ;  /* 0x000000d81100720c */ /* 0x000fe40004f26670 */
[----:B------:R-:W-:Y:S02]  /*1a9f0*/  ISETP.GE.OR P4, PT, R15, R222, !P4 ;  /* 0x000000de0f00720c */ /* 0x000fe40006786670 */
[----:B------:R-:W-:Y:S02]  /*1aa00*/  FSEL R149, R149, -INF , !P6 ;  /* 0xff80000095957808 */ /* 0x000fe40007000000 */
[----:B------:R-:W-:Y:S02]  /*1aa10*/  FMNMX.FTZ R4, R151, R4, !PT ;  /* 0x0000000497047209 */ /* 0x000fe40007810000 */
[----:B------:R-:W-:Y:S02]  /*1aa20*/  FSEL R146, R146, -INF , !P1 ;  /* 0xff80000092927808 */ /* 0x000fe40004800000 */
[----:B------:R-:W-:Y:S02]  /*1aa30*/  ISETP.GE.OR P2, PT, R13, R216, !P0 ;  /* 0x000000d80d00720c */ /* 0x000fe40004746670 */
[----:B------:R-:W-:Y:S02]  /*1aa40*/  ISETP.GE.AND P0, PT, R15, R220, PT ;  /* 0x000000dc0f00720c */ /* 0x000fe40003f06270 */
[----:B------:R-:W-:Y:S02]  /*1aa50*/  FMNMX.FTZ R13, R147, R6, !PT ;  /* 0x00000006930d7209 */ /* 0x000fe40007810000 */
[----:B------:R-:W-:Y:S02]  /*1aa60*/  FSEL R148, R148, -INF , !P4 ;  /* 0xff80000094947808 */ /* 0x000fe40006000000 */
[----:B------:R-:W-:Y:S02]  /*1aa70*/  FMNMX.FTZ R21, R149, R4, !PT ;  /* 0x0000000495157209 */ /* 0x000fe40007810000 */
[----:B------:R-:W-:Y:S02]  /*1aa80*/  ISETP.GE.OR P0, PT, R15, R216, !P0 ;  /* 0x000000d80f00720c */ /* 0x000fe40004706670 */
[----:B------:R-:W-:Y:S02]  /*1aa90*/  FSEL R145, R145, -INF , !P2 ;  /* 0xff80000091917808 */ /* 0x000fe40005000000 */
[----:B------:R-:W-:Y:S02]  /*1aaa0*/  FMNMX.FTZ R12, R146, R13, !PT ;  /* 0x0000000d920c7209 */ /* 0x000fe40007810000 */
[----:B------:R-:W-:Y:S02]  /*1aab0*/  FMNMX.FTZ R4, R148, R21, !PT ;  /* 0x0000001594047209 */ /* 0x000fe40007810000 */
[----:B------:R-:W-:Y:S01]  /*1aac0*/  FSEL R134, R3, -INF , !P0 ;  /* 0xff80000003867808 */ /* 0x000fe20004000000 */
[----:B------:R-:W-:Y:S01]  /*1aad0*/  LDSM.16.MT88.4 R20, [R204+0xc000] ;  /* 0x00c00000cc14783b */ /* 0x000fe20000004200 */
[----:B------:R-:W-:Y:S04]  /*1aae0*/  FMNMX.FTZ R3, R145, R12, !PT ;  /* 0x0000000c91037209 */ /* 0x000fe80007810000 */
        /* <DEDUP_REMOVED lines=377> */
.L_x_7159:
        /* <DEDUP_REMOVED lines=11> */
.L_x_7173:
[----:B--23--:R-:W-:Y:S01]  /*1c330*/  FADD.FTZ R227, R10, R227 ;  /* 0x000000e30ae37221 */ /* 0x00cfe20000010000 */
[----:B------:R-:W-:Y:S05]  /*1c340*/  BRA.DIV ~URZ, `(.L_x_7170) ;  /* 0x000015127f007947 */ /* 0x000fea000b800000 */
[----:B------:R-:W2:Y:S04]  /*1c350*/  SHFL.BFLY PT, R6, R225, 0x2, 0x1f ;  /* 0x0c401f00e1067f89 */ /* 0x000ea800000e0000 */
[----:B------:R-:W3:Y:S01]  /*1c360*/  SHFL.BFLY PT, R2, R227, 0x1, 0x1f ;  /* 0x0c201f00e3027f89 */ /* 0x000ee200000e0000 */
[----:B--2---:R-:W-:Y:S02]  /*1c370*/  FADD.FTZ R11, R6, R225 ;  /* 0x000000e1060b7221 */ /* 0x004fe40000010000 */
[----:B---3--:R-:W-:-:S03]  /*1c380*/  FADD.FTZ R2, R227, R2 ;  /* 0x00000002e3027221 */ /* 0x008fc60000010000 */
[----:B------:R2:W3:Y:S04]  /*1c390*/  SHFL.BFLY PT, R10, R11, 0x1, 0x1f ;  /* 0x0c201f000b0a7f89 */ /* 0x0004e800000e0000 */
.L_x_7174:
        /* <DEDUP_REMOVED lines=272> */
.L_x_7172:
[----:B-1-34-:R-:W-:Y:S05]  /*1d4a0*/  BSYNC B0 ;  /* 0x0000000000007941 */ /* 0x01afea0003800000 */
.L_x_7171:
        /* <DEDUP_REMOVED lines=48> */
[----:B------:R-:W-:Y:S05]  /*1d7b0*/  @P0 RET.REL.NODEC R212 `(_ZN5flash24flash_fwd_splitkv_kernelI23Flash_fwd_kernel_traitsILi192ELi64ELi64ELi4ELb0ELb0EN7cutlass10bfloat16_tE19Flash_kernel_traitsILi192ELi64ELi64ELi4ES3_EELb0ELb1ELb0ELb0ELb1ELb1ELb1ELb1EEEvNS_16Flash_fwd_paramsE) ;  /* 0xfffe2840d4000950 */ /* 0x000fea0003c3ffff */
[----:B------:R-:W-:Y:S01]  /*1d7c0*/  MOV R213, 0x0 ;  /* 0x0000000000d57802 */ /* 0x000fe20000000f00 */
[----:B------:R-:W-:-:S02]  /*1d7d0*/  ULDC.64 UR4, c[0x0][0x118] ;  /* 0x0000460000047ab9 */ /* 0x000fc40000000a00 */
[----:B------:R2:W-:Y:S04]  /*1d7e0*/  ST.E.128 [R8.64+0xa800], R80 ;  /* 0x00a8005008007985 */ /* 0x0005e8000c101d04 */
[----:B------:R2:W-:Y:S04]  /*1d7f0*/  ST.E.128 [R8.64+0xa900], R48 ;  /* 0x00a9003008007985 */ /* 0x0005e8000c101d04 */
[----:B------:R2:W-:Y:S01]  /*1d800*/  ST.E.128 [R8.64+0xaa00], R16 ;  /* 0x00aa001008007985 */ /* 0x0005e2000c101d04 */
[----:B------:R-:W-:Y:S05]  /*1d810*/  RET.REL.NODEC R212 `(_ZN5flash24flash_fwd_splitkv_kernelI23Flash_fwd_kernel_traitsILi192ELi64ELi64ELi4ELb0ELb0EN7cutlass10bfloat16_tE19Flash_kernel_traitsILi192ELi64ELi64ELi4ES3_EELb0ELb1ELb0ELb0ELb1ELb1ELb1ELb1EEEvNS_16Flash_fwd_paramsE) ;  /* 0xfffe27e0d4007950 */ /* 0x000fea0003c3ffff */
.L_x_7169:
[----:B------:R-:W-:Y:S02]  /*1d820*/  MOV R9, 0x2 ;  /* 0x0000000200097802 */ /* 0x000fe40000000f00 */
[----:B------:R-:W-:-:S02]  /*1d830*/  MOV R8, 0x1d850 ;  /* 0x0001d85000087802 */ /* 0x000fc40000000f00 */
[----:B-1---5:R-:W-:Y:S05]  /*1d840*/  CALL.REL.NOINC `($__internal_31_$__cuda_sm70_shflsync_bfly_p) ;  /* 0x000000f000007944 */ /* 0x022fea0003c00000 */
[----:B-12---:R-:W-:Y:S05]  /*1d850*/  BRA `(.L_x_7173) ;  /* 0xffffead000007947 */ /* 0x006fea000383ffff */
.L_x_7170:
[----:B------:R-:W-:Y:S02]  /*1d860*/  MOV R9, 0x1 ;  /* 0x0000000100097802 */ /* 0x000fe40000000f00 */
[----:B------:R-:W-:-:S02]  /*1d870*/  MOV R8, 0x1d890 ;  /* 0x0001d89000087802 */ /* 0x000fc40000000f00 */
[----:B-1---5:R-:W-:Y:S05]  /*1d880*/  CALL.REL.NOINC `($__internal_31_$__cuda_sm70_shflsync_bfly_p) ;  /* 0x000000b000007944 */ /* 0x022fea0003c00000 */
[----:B--2---:R-:W-:Y:S01]  /*1d890*/  FADD.FTZ R2, R227, R10 ;  /* 0x0000000ae3027221 */ /* 0x004fe20000010000 */
[----:B-1----:R-:W-:-:S02]  /*1d8a0*/  MOV R227, R225 ;  /* 0x000000e100e37202 */ /* 0x002fc40000000f00 */
[----:B------:R-:W-:Y:S02]  /*1d8b0*/  MOV R9, 0x2 ;  /* 0x0000000200097802 */ /* 0x000fe40000000f00 */
[----:B------:R-:W-:Y:S02]  /*1d8c0*/  MOV R8, 0x1d8e0 ;  /* 0x0001d8e000087802 */ /* 0x000fe40000000f00 */
[----:B------:R-:W-:Y:S05]  /*1d8d0*/  CALL.REL.NOINC `($__internal_31_$__cuda_sm70_shflsync_bfly_p) ;  /* 0x0000006000007944 */ /* 0x000fea0003c00000 */
[----:B--2---:R-:W-:Y:S01]  /*1d8e0*/  FADD.FTZ R11, R225, R10 ;  /* 0x0000000ae10b7221 */ /* 0x004fe20000010000 */
[----:B-1----:R-:W-:Y:S02]  /*1d8f0*/  MOV R9, 0x1 ;  /* 0x0000000100097802 */ /* 0x002fe40000000f00 */
[----:B------:R-:W-:Y:S02]  /*1d900*/  MOV R8, 0x1d930 ;  /* 0x0001d93000087802 */ /* 0x000fe40000000f00 */
[----:B------:R-:W-:Y:S02]  /*1d910*/  MOV R227, R11 ;  /* 0x0000000b00e37202 */ /* 0x000fe40000000f00 */
[----:B------:R-:W-:Y:S05]  /*1d920*/  CALL.REL.NOINC `($__internal_31_$__cuda_sm70_shflsync_bfly_p) ;  /* 0x0000001000007944 */ /* 0x000fea0003c00000 */
[----:B-12---:R-:W-:Y:S05]  /*1d930*/  BRA `(.L_x_7174) ;  /* 0xffffea6000007947 */ /* 0x006fea000383ffff */
        .weak           $__internal_31_$__cuda_sm70_shflsync_bfly_p
        .type           $__internal_31_$__cuda_sm70_shflsync_bfly_p,@function
        .size           $__internal_31_$__cuda_sm70_shflsync_bfly_p,(.L_x_7817 - $__internal_31_$__cuda_sm70_shflsync_bfly_p)
$__internal_31_$__cuda_sm70_shflsync_bfly_p:
[----:B------:R-:W-:Y:S01]  /*1d940*/  MOV R12, R8 ;  /* 0x00000008000c7202 */ /* 0x000fe20000000f00 */
[----:B------:R-:W-:Y:S04]  /*1d950*/  WARPSYNC R6 ;  /* 0x0000000600007348 */ /* 0x000fe80003800000 */
[----:B------:R-:W-:Y:S01]  /*1d960*/  MOV R13, 0x0 ;  /* 0x00000000000d7802 */ /* 0x000fe20000000f00 */
[----:B------:R1:W2:Y:S03]  /*1d970*/  SHFL.BFLY PT, R10, R227, R9, R7 ;  /* 0x0c000009e30a7389 */ /* 0x0002a600000e0007 */
[----:B------:R-:W-:Y:S05]  /*1d980*/  RET.REL.NODEC R12 `(_ZN5flash24flash_fwd_splitkv_kernelI23Flash_fwd_kernel_traitsILi192ELi64ELi64ELi4ELb0ELb0EN7cutlass10bfloat16_tE19Flash_kernel_traitsILi192ELi64ELi64ELi4ES3_EELb0ELb1ELb0ELb0ELb1ELb1ELb1ELb1EEEvNS_16Flash_fwd_paramsE) ;  /* 0xfffe26700c007950 */ /* 0x000fea0003c3ffff */
.L_x_7175:
        /* <DEDUP_REMOVED lines=15> */
.L_x_7817:


//--------------------- .text._ZN5flash24flash_fwd_splitkv_kernelI23Flash_fwd_kernel_traitsILi192ELi64ELi64ELi4ELb0ELb0EN7cutlass10bfloat16_tE19Flash_kernel_traitsILi192ELi64ELi64ELi4ES3_EELb0ELb1ELb1ELb0ELb0ELb0ELb1ELb1EEEvNS_16Flash_fwd_paramsE --------------------------
	.section	.text._ZN5flash24flash_fwd_splitkv_kernelI23Flash_fwd_kernel_traitsILi192ELi64ELi64ELi4ELb0ELb0EN7cutlass10bfloat16_tE19Flash_kernel_traitsILi192ELi64ELi64ELi4ES3_EELb0ELb1ELb1ELb0ELb0ELb0ELb1ELb1EEEvNS_16Flash_fwd_paramsE,"ax",@progbits
	.sectioninfo	@"SHI_REGISTERS=248"
	.align	128
        .global         _ZN5flash24flash_fwd_splitkv_kernelI23Flash_fwd_kernel_traitsILi192ELi64ELi64ELi4ELb0ELb0EN7cutlass10bfloat16_tE19Flash_kernel_traitsILi192ELi64ELi64ELi4ES3_EELb0ELb1ELb1ELb0ELb0ELb0ELb1ELb1EEEvNS_16Flash_fwd_paramsE
        .type           _ZN5flash24flash_fwd_splitkv_kernelI23Flash_fwd_kernel_traitsILi192ELi64ELi64ELi4ELb0ELb0EN7cutlass10bfloat16_tE19Flash_kernel_traitsILi192ELi64ELi64ELi4ES3_EELb0ELb1ELb1ELb0ELb0ELb0ELb1ELb1EEEvNS_16Flash_fwd_paramsE,@function
        .size           _ZN5flash24flash_fwd_splitkv_kernelI23Flash_fwd_kernel_traitsILi192ELi64ELi64ELi4ELb0ELb0EN7cutlass10bfloat16_tE19Flash_kernel_traitsILi192ELi64ELi64ELi4ES3_EELb0ELb1ELb1ELb0ELb0ELb0ELb1ELb1EEEvNS_16Flash_fwd_paramsE,(.L_x_7819 - _ZN5flash24flash_fwd_splitkv_kernelI23Flash_fwd_kernel_traitsILi192ELi64ELi64ELi4ELb0ELb0EN7cutlass10bfloat16_tE19Flash_kernel_traitsILi192ELi64ELi64ELi4ES3_EELb0ELb1ELb1ELb0ELb0ELb0ELb1ELb1EEEvNS_16Flash_fwd_paramsE)
        .other          _ZN5flash24flash_fwd_splitkv_kernelI23Flash_fwd_kernel_traitsILi192ELi64ELi64ELi4ELb0ELb0EN7cutlass10bfloat16_tE19Flash_kernel_traitsILi192ELi64ELi64ELi4ES3_EELb0ELb1ELb1ELb0ELb0ELb0ELb1ELb1EEEvNS_16Flash_fwd_paramsE,@"STO_CUDA_ENTRY STV_DEFAULT"
_ZN5flash24flash_fwd_splitkv_kernelI23Flash_fwd_kernel_traitsILi192ELi64ELi64ELi4ELb0ELb0EN7cutlass10bfloat16_tE19Flash_kernel_traitsILi192ELi64ELi64ELi4ES3_EELb0ELb1ELb1ELb0ELb0ELb0ELb1ELb1EEEvNS_16Flash_fwd_paramsE:
.text._ZN5flash24flash_fwd_splitkv_kernelI23Flash_fwd_kernel_traitsILi192ELi64ELi64ELi4ELb0ELb0EN7cutlass10bfloat16_tE19Flash_kernel_traitsILi192ELi64ELi64ELi4ES3_EELb0ELb1ELb1ELb0ELb0ELb0ELb1ELb1EEEvNS_16Flash_fwd_paramsE:
        /* <DEDUP_REMOVED lines=29> */
[----:B---34-:R-:W-:Y:S05]  /*01d0*/  CALL.REL.NOINC `($_ZN5flash24flash_fwd_splitkv_kernelI23Flash_fwd_kernel_traitsILi192ELi64ELi64ELi4ELb0ELb0EN7cutlass10bfloat16_tE19Flash_kernel_traitsILi192ELi64ELi64ELi4ES3_EELb0ELb1ELb1ELb0ELb0ELb0ELb1ELb1EEEvNS_16Flash_fwd_paramsE$_ZN5flash30compute_attn_1rowblock_splitkvI23Flash_fwd_kernel_traitsILi192ELi64ELi64ELi4ELb0ELb0EN7cutlass10bfloat16_tE19Flash_kernel_traitsILi192ELi64ELi64ELi4ES3_EELb0ELb1ELb1ELb0ELb0ELb0ELb1ELb1ENS_16Flash_fwd_paramsEEEvRKT8_iiiii) ;  /* 0x0000002000007944 */ /* 0x018fea0003c00000 */
[----:B------:R-:W-:Y:S05]  /*01e0*/  BSYNC B4 ;  /* 0x0000000000047941 */ /* 0x000fea0003800000 */
.L_x_7176:
[----:B------:R-:W-:Y:S05]  /*01f0*/  EXIT ;  /* 0x000000000000794d */ /* 0x000fea0003800000 */
        .type           $_ZN5flash24flash_fwd_splitkv_kernelI23Flash_fwd_kernel_traitsILi192ELi64ELi64ELi4ELb0ELb0EN7cutlass10bfloat16_tE19Flash_kernel_traitsILi192ELi64ELi64ELi4ES3_EELb0ELb1ELb1ELb0ELb0ELb0ELb1ELb1EEEvNS_16Flash_fwd_paramsE$_ZN5flash30compute_attn_1rowblock_splitkvI23Flash_fwd_kernel_traitsILi192ELi64ELi64ELi4ELb0ELb0EN7cutlass10bfloat16_tE19Flash_kernel_traitsILi192ELi64ELi64ELi4ES3_EELb0ELb1ELb1ELb0ELb0ELb0ELb1ELb1ENS_16Flash_fwd_paramsEEEvRKT8_iiiii,@function
        .size           $_ZN5flash24flash_fwd_splitkv_kernelI23Flash_fwd_kernel_traitsILi192ELi64ELi64ELi4ELb0ELb0EN7cutlass10bfloat16_tE19Flash_kernel_traitsILi192ELi64ELi64ELi4ES3_EELb0ELb1ELb1ELb0ELb0ELb0ELb1ELb1EEEvNS_16Flash_fwd_paramsE$_ZN5flash30compute_attn_1rowblock_splitkvI23Flash_fwd_kernel_traitsILi192ELi64ELi64ELi4ELb0ELb0EN7cutlass10bfloat16_tE19Flash_kernel_traitsILi192ELi64ELi64ELi4ES3_EELb0ELb1ELb1ELb0ELb0ELb0ELb1ELb1ENS_16Flash_fwd_paramsEEEvRKT8_iiiii,($__internal_32_$__cuda_sm70_shflsync_bfly_p - $_ZN5flash24flash_fwd_splitkv_kernelI23Flash_fwd_kernel_traitsILi192ELi64ELi64ELi4ELb0ELb0EN7cutlass10bfloat16_tE19Flash_kernel_traitsILi192ELi64ELi64ELi4ES3_EELb0ELb1ELb1ELb0ELb0ELb0ELb1ELb1EEEvNS_16Flash_fwd_paramsE$_ZN5flash30compute_attn_1rowblock_splitkvI23Flash_fwd_kernel_traitsILi192ELi64ELi64ELi4ELb0ELb0EN7cutlass10bfloat16_tE19Flash_kernel_traitsILi192ELi64ELi64ELi4ES3_EELb0ELb1ELb1ELb0ELb0ELb0ELb1ELb1ENS_16Flash_fwd_paramsEEEvRKT8_iiiii)
$_ZN5flash24flash_fwd_splitkv_kernelI23Flash_fwd_kernel_traitsILi192ELi64ELi64ELi4ELb0ELb0EN7cutlass10bfloat16_tE19Flash_kernel_traitsILi192ELi64ELi64ELi4ES3_EELb0ELb1ELb1ELb0ELb0ELb0ELb1ELb1EEEvNS_16Flash_fwd_paramsE$_ZN5flash30compute_attn_1rowblock_splitkvI23Flash_fwd_kernel_traitsILi192ELi64ELi64ELi4ELb0ELb0EN7cutlass10bfloat16_tE19Flash_kernel_traitsILi192ELi64ELi64ELi4ES3_EELb0ELb1ELb1ELb0ELb0ELb0ELb1ELb1ENS_16Flash_fwd_paramsEEEvRKT8_iiiii:
        /* <DEDUP_REMOVED lines=20> */
.L_x_7178:
[----:B------:R-:W-:Y:S05]  /*0340*/  BSYNC B0 ;  /* 0x0000000000007941 */ /* 0x000fea0003800000 */
.L_x_7177:
        /* <DEDUP_REMOVED lines=17> */
.L_x_7180:
[----:B-1----:R1:W5:Y:S02]  /*0460*/  LD.E R3, [R18.64+0xb8] ;  /* 0x0000b80612037980 */ /* 0x002364000c101900 */
.L_x_7181:
[----:B------:R-:W-:Y:S05]  /*0470*/  BSYNC B0 ;  /* 0x0000000000007941 */ /* 0x000fea0003800000 */
.L_x_7179:
        /* <DEDUP_REMOVED lines=10> */
.L_x_7183:
[----:B------:R-:W2:Y:S01]  /*0520*/  LD.E.64 R2, [R18.64+0x108] ;  /* 0x0001080612027980 */ /* 0x000ea2000c101b00 */
[----:B------:R-:W-:Y:S01]  /*0530*/  BSSY B0, `(.L_x_7185) ;  /* 0x0000006000007945 */ /* 0x000fe20003800000 */
[----:B------:R-:W-:Y:S01]  /*0540*/  IMAD.MOV.U32 R57, RZ, RZ, RZ ;  /* 0x000000ffff397224 */ /* 0x000fe200078e00ff */
[----:B--2---:R-:W-:-:S04]  /*0550*/  ISETP.NE.U32.AND P0, PT, R2, RZ, PT ;  /* 0x000000ff0200720c */ /* 0x004fc80003f05070 */
[----:B------:R-:W-:-:S13]  /*0560*/  ISETP.NE.AND.EX P0, PT, R3, RZ, PT, P0 ;  /* 0x000000ff0300720c */ /* 0x000fda0003f05300 */
[----:B------:R-:W-:Y:S05]  /*0570*/  @!P0 BRA `(.L_x_7186) ;  /* 0x0000001000008947 */ /* 0x000fea0003800000 */
[----:B------:R1:W5:Y:S02]  /*0580*/  LD.E R57, [R18.64+0xbc] ;  /* 0x0000bc0612397980 */ /* 0x000364000c101900 */
.L_x_7186:
[----:B------:R-:W-:Y:S05]  /*0590*/  BSYNC B0 ;  /* 0x0000000000007941 */ /* 0x000fea0003800000 */
.L_x_7185:
[----:B-----5:R-:W-:Y:S02]  /*05a0*/  IADD3 R57, R76, R57, RZ ;  /* 0x000000394c397210 */ /* 0x020fe40007ffe0ff */
.L_x_7184:
[----:B------:R-:W-:Y:S05]  /*05b0*/  BSYNC B1 ;  /* 0x0000000000017941 */ /* 0x000fea0003800000 */
.L_x_7182:
[----:B------:R-:W-:Y:S01]  /*05c0*/  IMAD.SHL.U32 R69, R205, 0x40, RZ ;  /* 0x00000040cd457824 */ /* 0x000fe200078e00ff */
[----:B------:R-:W-:Y:S01]  /*05d0*/  MOV R2, R206 ;  /* 0x000000ce00027202 */ /* 0x000fe20000000f00 */
[----:B------:R-:W-:-:S03]  /*05e0*/  IMAD.MOV.U32 R3, RZ, RZ, 0x0 ;  /* 0x00000000ff037424 */ /* 0x000fc600078e00ff */
[----:B------:R-:W-:-:S13]  /*05f0*/  ISETP.GT.AND P0, PT, R208, R69, PT ;  /* 0x00000045d000720c */ /* 0x000fda0003f04270 */
[----:B------:R-:W-:Y:S05]  /*0600*/  @!P0 RET.REL.NODEC R2 `(_ZN5flash24flash_fwd_splitkv_kernelI23Flash_fwd_kernel_traitsILi192ELi64ELi64ELi4ELb0ELb0EN7cutlass10bfloat16_tE19Flash_kernel_traitsILi192ELi64ELi64ELi4ES3_EELb0ELb1ELb1ELb0ELb0ELb0ELb1ELb1EEEvNS_16Flash_fwd_paramsE) ;  /* 0xfffff9f002008950 */ /* 0x000fea0003c3ffff */
[----:B------:R-:W2:Y:S04]  /*0610*/  LD.E R3, [R18.64+0xb8] ;  /* 0x0000b80612037980 */ /* 0x000ea8000c101900 */
[----:B------:R-:W4:Y:S04]  /*0620*/  LD.E R7, [R18.64+0x184] ;  /* 0x0001840612077980 */ /* 0x000f28000c101900 */
[----:B------:R-:W5:Y:S01]  /*0630*/  LD.E R0, [R18.64+0x188] ;  /* 0x0001880612007980 */ /* 0x000f62000c101900 */
[----:B------:R-:W-:-:S03]  /*0640*/  IABS R4, c[0x0][0x10] ;  /* 0x0000040000047a13 */ /* 0x000fc60000000000 */
[----:B------:R-:W1:Y:S01]  /*0650*/  S2R R73, SR_TID.X ;  /* 0x0000000000497919 */ /* 0x000e620000002100 */
[----:B------:R-:W3:Y:S08]  /*0660*/  I2F.RP R2, R4 ;  /* 0x0000000400027306 */ /* 0x000ef00000209400 */
[----:B---3--:R-:W3:Y:S02]  /*0670*/  MUFU.RCP R8, R2 ;  /* 0x0000000200087308 */ /* 0x008ee40000001000 */
[----:B---3--:R-:W-:-:S02]  /*0680*/  IADD3 R8, R8, 0xffffffe, RZ ;  /* 0x0ffffffe08087810 */ /* 0x008fc40007ffe0ff */
[----:B------:R-:W-:-:S04]  /*0690*/  IABS R2, c[0x0][0x10] ;  /* 0x0000040000027a13 */ /* 0x000fc80000000000 */
[----:B------:R-:W3:Y:S01]  /*06a0*/  F2I.FTZ.U32.TRUNC.NTZ R9, R8 ;  /* 0x0000000800097305 */ /* 0x000ee2000021f000 */
[----:B------:R-:W-:Y:S02]  /*06b0*/  IMAD.MOV R2, RZ, RZ, -R2 ;  /* 0x000000ffff027224 */ /* 0x000fe400078e0a02 */
[----:B---3--:R-:W-:Y:S02]  /*06c0*/  IMAD.MOV R5, RZ, RZ, -R9 ;  /* 0x000000ffff057224 */ /* 0x008fe400078e0a09 */
        /* <DEDUP_REMOVED lines=15> */
[----:B-----5:R-:W-:Y:S02]  /*07c0*/  IADD3 R5, R0, R5, R57 ;  /* 0x0000000500057210 */ /* 0x020fe40007ffe039 */
[----:B------:R-:W-:Y:S01]  /*07d0*/  ISETP.GT.U32.AND P2, PT, R4, R3, PT ;  /* 0x000000030400720c */ /* 0x000fe20003f44070 */
[----:B----4-:R-:W-:Y:S01]  /*07e0*/  IMAD.IADD R7, R2, 0x1, -R7 ;  /* 0x0000000102077824 */ /* 0x010fe200078e0a07 */
        /* <DEDUP_REMOVED lines=34> */
[----:B------:R-:W-:-:S04]  /*0a10*/  IMAD.IADD R73, R73, 0x1, -R6 ;  /* 0x0000000149497824 */ /* 0x000fc800078e0a06 */
[----:B------:R-:W-:Y:S02]  /*0a20*/  IMAD.SHL.U32 R6, R73, 0x4, RZ ;  /* 0x0000000449067824 */ /* 0x000fe400078e00ff */
[----:B--2---:R-:W-:-:S04]  /*0a30*/  IMAD R2, R2, UR8, R207 ;  /* 0x0000000802027c24 */ /* 0x004fc8000f8e02cf */
[----:B---3--:R-:W-:Y:S01]  /*0a40*/  IMAD R2, R2, R7, R210 ;  /* 0x0000000702027224 */ /* 0x008fe200078e02d2 */
[----:B------:R-:W-:-:S03]  /*0a50*/  SHF.R.S32.HI R7, RZ, 0x1f, R6 ;  /* 0x0000001fff077819 */ /* 0x000fc60000011406 */
[----:B------:R-:W-:Y:S01]  /*0a60*/  IMAD R3, R3, R2, R69 ;  /* 0x0000000203037224 */ /* 0x000fe200078e0245 */
[----:B------:R-:W-:Y:S01]  /*0a70*/  SHF.R.S32.HI R2, RZ, 0x4, R9 ;  /* 0x00000004ff027819 */ /* 0x000fe20000011409 */
[----:B------:R-:W-:Y:S02]  /*0a80*/  IMAD.IADD R69, R208, 0x1, -R69 ;  /* 0x00000001d0457824 */ /* 0x000fe400078e0a45 */
[----:B----4-:R-:W-:Y:S02]  /*0a90*/  IMAD R8, R3, R8, RZ ;  /* 0x0000000803087224 */ /* 0x010fe400078e02ff */
[C---:B------:R-:W-:Y:S01]  /*0aa0*/  IMAD.WIDE R12, R2.reuse, 0xc0, R6 ;  /* 0x000000c0020c7825 */ /* 0x040fe200078e0206 */
        /* <DEDUP_REMOVED lines=14> */
.L_x_7189:
[----:B-1----:R-:W-:Y:S05]  /*0b90*/  BSYNC B0 ;  /* 0x0000000000007941 */ /* 0x002fea0003800000 */
.L_x_7188:
        /* <DEDUP_REMOVED lines=10> */
.L_x_7191:
[----:B------:R-:W-:Y:S05]  /*0c40*/  BSYNC B0 ;  /* 0x0000000000007941 */ /* 0x000fea0003800000 */
.L_x_7190:
        /* <DEDUP_REMOVED lines=10> */
.L_x_7193:
[----:B------:R-:W-:Y:S05]  /*0cf0*/  BSYNC B0 ;  /* 0x0000000000007941 */ /* 0x000fea0003800000 */
.L_x_7192:
        /* <DEDUP_REMOVED lines=10> */
.L_x_7195:
[----:B------:R-:W-:Y:S05]  /*0da0*/  BSYNC B0 ;  /* 0x0000000000007941 */ /* 0x000fea0003800000 */
.L_x_7194:
        /* <DEDUP_REMOVED lines=10> */
.L_x_7197:
[----:B------:R-:W-:Y:S05]  /*0e50*/  BSYNC B0 ;  /* 0x0000000000007941 */ /* 0x000fea0003800000 */
.L_x_7196:
        /* <DEDUP_REMOVED lines=10> */
.L_x_7199:
[----:B------:R-:W-:Y:S05]  /*0f00*/  BSYNC B0 ;  /* 0x0000000000007941 */ /* 0x000fea0003800000 */
.L_x_7198:
        /* <DEDUP_REMOVED lines=10> */
.L_x_7201:
[----:B------:R-:W-:Y:S05]  /*0fb0*/  BSYNC B0 ;  /* 0x0000000000007941 */ /* 0x000fea0003800000 */
.L_x_7200:
        /* <DEDUP_REMOVED lines=10> */
.L_x_7203:
[----:B------:R-:W-:Y:S05]  /*1060*/  BSYNC B0 ;  /* 0x0000000000007941 */ /* 0x000fea0003800000 */
.L_x_7202:
        /* <DEDUP_REMOVED lines=29> */
[----:B------:R-:W-:Y:S05]  /*1240*/  @P6 RET.REL.NODEC R206 `(_ZN5flash24flash_fwd_splitkv_kernelI23Flash_fwd_kernel_traitsILi192ELi64ELi64ELi4ELb0ELb0EN7cutlass10bfloat16_tE19Flash_kernel_traitsILi192ELi64ELi64ELi4ES3_EELb0ELb1ELb1ELb0ELb0ELb0ELb1ELb1EEEvNS_16Flash_fwd_paramsE) ;  /* 0xffffedb0ce006950 */ /* 0x000fea0003c3ffff */
[----:B-1----:R-:W-:Y:S02]  /*1250*/  MOV R5, 0xff800000 ;  /* 0xff80000000057802 */ /* 0x002fe40000000f00 */
[----:B------:R-:W-:-:S03]  /*1260*/  MOV R207, 0x0 ;  /* 0x0000000000cf7802 */ /* 0x000fc60000000f00 */
[----:B------:R1:W-:Y:S01]  /*1270*/  ST.E [R2.64+0xe0], R5 ;  /* 0x0000e00502007985 */ /* 0x0003e2000c101906 */
[----:B------:R-:W-:Y:S05]  /*1280*/  RET.REL.NODEC R206 `(_ZN5flash24flash_fwd_splitkv_kernelI23Flash_fwd_kernel_traitsILi192ELi64ELi64ELi4ELb0ELb0EN7cutlass10bfloat16_tE19Flash_kernel_traitsILi192ELi64ELi64ELi4ES3_EELb0ELb1ELb1ELb0ELb0ELb0ELb1ELb1EEEvNS_16Flash_fwd_paramsE) ;  /* 0xffffed70ce007950 */ /* 0x000fea0003c3ffff */
.L_x_7187:
        /* <DEDUP_REMOVED lines=42> */
[----:B------:R-:W-:Y:S02]  /*1530*/  IMAD.HI.U32 R15, R9, R2, RZ ;  /* 0x00000002090f7227 */ /* 0x000fe400078e00ff */
[----:B-----5:R-:W2:Y:S02]  /*1540*/  LD.E.64 R8, [R18.64+0x28] ;  /* 0x0000280612087980 */ /* 0x020ea4000c101b00 */
        /* <DEDUP_REMOVED lines=31> */
[----:B------:R-:W-:Y:S01]  /*1740*/  LOP3.LUT R4, R210, R7, RZ, 0x3c, !PT ;  /* 0x00000007d2047212 */ /* 0x000fe200078e3cff */
[----:B------:R-:W-:Y:S01]  /*1750*/  IMAD R6, R6, R15, R5 ;  /* 0x0000000f06067224 */ /* 0x000fe200078e0205 */
[----:B------:R-:W-:Y:S02]  /*1760*/  @!P2 IADD3 R13, R13, 0x1, RZ ;  /* 0x000000010d0da810 */ /* 0x000fe40007ffe0ff */
[----:B------:R-:W-:Y:S02]  /*1770*/  ISETP.GE.AND P0, PT, R4, RZ, PT ;  /* 0x000000ff0400720c */ /* 0x000fe40003f06270 */
[----:B------:R-:W-:Y:S01]  /*1780*/  ISETP.NE.AND P2, PT, R7, RZ, PT ;  /* 0x000000ff0700720c */ /* 0x000fe20003f45270 */
[----:B------:R-:W-:-:S04]  /*1790*/  IMAD R4, R65, R6, RZ ;  /* 0x0000000641047224 */ /* 0x000fc800078e02ff */
[----:B------:R-:W-:-:S06]  /*17a0*/  @P3 IADD3 R13, R13, 0x1, RZ ;  /* 0x000000010d0d3810 */ /* 0x000fcc0007ffe0ff */
[----:B------:R-:W-:Y:S02]  /*17b0*/  @!P0 IMAD.MOV R13, RZ, RZ, -R13 ;  /* 0x000000ffff0d8224 */ /* 0x000fe400078e0a0d */
[----:B------:R-:W-:-:S04]  /*17c0*/  @!P2 LOP3.LUT R13, RZ, R7, RZ, 0x33, !PT ;  /* 0x00000007ff0da212 */ /* 0x000fc800078e33ff */
[----:B------:R-:W-:Y:S02]  /*17d0*/  SHF.R.S32.HI R12, RZ, 0x1f, R13 ;  /* 0x0000001fff0c7819 */ /* 0x000fe4000001140d */
[----:B--2---:R-:W-:Y:S01]  /*17e0*/  SHF.R.S32.HI R0, RZ, 0x1f, R2 ;  /* 0x0000001fff007819 */ /* 0x004fe20000011402 */
[-C--:B----4-:R-:W-:Y:S02]  /*17f0*/  IMAD R3, R23, R2.reuse, RZ ;  /* 0x0000000217037224 */ /* 0x090fe400078e02ff */
[----:B------:R-:W-:-:S04]  /*1800*/  IMAD.WIDE.U32 R14, R22, R2, RZ ;  /* 0x00000002160e7225 */ /* 0x000fc800078e00ff */
[----:B------:R-:W-:-:S05]  /*1810*/  IMAD R3, R22, R0, R3 ;  /* 0x0000000016037224 */ /* 0x000fca00078e0203 */
        /* <DEDUP_REMOVED lines=16> */
.L_x_7205:
        /* <DEDUP_REMOVED lines=24> */
[----:B---3--:R-:W-:-:S03]  /*1aa0*/  @!P4 IMAD R5, R65, R10, RZ ;  /* 0x0000000a4105c224 */ /* 0x008fc600078e02ff */
        /* <DEDUP_REMOVED lines=8> */
[-C--:B------:R-:W-:Y:S02]  /*1b30*/  @!P4 IMAD R4, R25, R8.reuse, RZ ;  /* 0x000000081904c224 */ /* 0x080fe400078e02ff */
        /* <DEDUP_REMOVED lines=15> */
[----:B----4-:R-:W-:Y:S01]  /*1c30*/  @!P4 IMAD R4, R67, R10, RZ ;  /* 0x0000000a4304c224 */ /* 0x010fe200078e02ff */
[----:B------:R-:W-:Y:S01]  /*1c40*/  @!P4 SHF.R.S32.HI R7, RZ, 0x1f, R10 ;  /* 0x0000001fff07c819 */ /* 0x000fe2000001140a */
[----:B------:R-:W-:-:S02]  /*1c50*/  IMAD R6, R3, R64, R6 ;  /* 0x0000004003067224 */ /* 0x000fc400078e0206 */
[----:B------:R-:W-:Y:S01]  /*1c60*/  IMAD.WIDE.U32 R12, R64, R5, R12 ;  /* 0x00000005400c7225 */ /* 0x000fe200078e000c */
[----:B------:R-:W-:-:S03]  /*1c70*/  @P3 IADD3 R2, R2, 0x1, RZ ;  /* 0x0000000102023810 */ /* 0x000fc60007ffe0ff */
[----:B------:R-:W-:Y:S01]  /*1c80*/  @!P4 IMAD R4, R7, R66, R4 ;  /* 0x000000420704c224 */ /* 0x000fe200078e0204 */
[----:B------:R-:W-:Y:S02]  /*1c90*/  IADD3 R7, R13, R6, RZ ;  /* 0x000000060d077210 */ /* 0x000fe40007ffe0ff */
[----:B------:R-:W-:Y:S01]  /*1ca0*/  MOV R13, R2 ;  /* 0x00000002000d7202 */ /* 0x000fe20000000f00 */
[----:B------:R-:W-:Y:S01]  /*1cb0*/  @!P4 IMAD.WIDE.U32 R24, R66, R10, RZ ;  /* 0x0000000a4218c225 */ /* 0x000fe200078e00ff */
[----:B------:R-:W-:Y:S02]  /*1cc0*/  @P4 IADD3 R10, R10, R15, RZ ;  /* 0x0000000f0a0a4210 */ /* 0x000fe40007ffe0ff */
[----:B------:R-:W-:Y:S01]  /*1cd0*/  @!P2 IADD3 R13, -R13, RZ, RZ ;  /* 0x000000ff0d0da210 */ /* 0x000fe20007ffe1ff */
[----:B------:R-:W-:Y:S01]  /*1ce0*/  @!P4 IMAD R0, R23, R8, RZ ;  /* 0x000000081700c224 */ /* 0x000fe200078e02ff */
[----:B------:R-:W-:Y:S02]  /*1cf0*/  @!P4 SHF.R.S32.HI R15, RZ, 0x1f, R8 ;  /* 0x0000001fff0fc819 */ /* 0x000fe40000011408 */
[----:B------:R-:W-:Y:S01]  /*1d00*/  @!P0 LOP3.LUT R13, RZ, R9, RZ, 0x33, !PT ;  /* 0x00000009ff0d8212 */ /* 0x000fe200078e33ff */
[----:B------:R-:W-:-:S02]  /*1d10*/  @!P4 IMAD.IADD R25, R25, 0x1, R4 ;  /* 0x000000011919c824 */ /* 0x000fc400078e0204 */
[----:B------:R-:W-:Y:S01]  /*1d20*/  IMAD.MOV.U32 R6, RZ, RZ, R12 ;  /* 0x000000ffff067224 */ /* 0x000fe200078e000c */
[----:B------:R-:W-:Y:S01]  /*1d30*/  SHF.R.S32.HI R12, RZ, 0x1f, R13 ;  /* 0x0000001fff0c7819 */ /* 0x000fe2000001140d */
[----:B------:R-:W-:Y:S02]  /*1d40*/  @!P4 IMAD R0, R22, R15, R0 ;  /* 0x0000000f1600c224 */ /* 0x000fe400078e0200 */
[----:B------:R-:W-:Y:S02]  /*1d50*/  IMAD R15, R17, R13, RZ ;  /* 0x0000000d110f7224 */ /* 0x000fe400078e02ff */
[-C--:B------:R-:W-:Y:S02]  /*1d60*/  @P4 IMAD R9, R67, R10.reuse, RZ ;  /* 0x0000000a43094224 */ /* 0x080fe400078e02ff */
[----:B------:R-:W-:-:S04]  /*1d70*/  @P4 IMAD.WIDE.U32 R28, R66, R10, RZ ;  /* 0x0000000a421c4225 */ /* 0x000fc800078e00ff */
        /* <DEDUP_REMOVED lines=10> */
.L_x_7206:
[----:B-1----:R-:W-:Y:S05]  /*1e20*/  BSYNC B0 ;  /* 0x0000000000007941 */ /* 0x002fea0003800000 */
.L_x_7204:
[----:B------:R-:W-:Y:S01]  /*1e30*/  ISETP.NE.AND P2, PT, R11, -0x1, PT ;  /* 0xffffffff0b00780c */ /* 0x000fe20003f45270 */
[----:B------:R-:W2:Y:S04]  /*1e40*/  LD.E.64 R174, [R18.64+0x30] ;  /* 0x0000300612ae7980 */ /* 0x000ea8000c101b00 */
[----:B------:R-:W3:Y:S04]  /*1e50*/  LD.E.64 R22, [R18.64+0x48] ;  /* 0x0000480612167980 */ /* 0x000ee8000c101b00 */
[----:B------:R-:W4:Y:S04]  /*1e60*/  LD.E R79, [R18.64+0xc0] ;  /* 0x0000c006124f7980 */ /* 0x000f28000c101900 */
        /* <DEDUP_REMOVED lines=14> */
[----:B------:R-:W-:Y:S02]  /*1f50*/  IADD3 R28, P0, R14, R2, RZ ;  /* 0x000000020e1c7210 */ /* 0x000fe40007f1e0ff */
[----:B------:R-:W-:Y:S01]  /*1f60*/  SHF.R.S32.HI R15, RZ, 0x1f, R14 ;  /* 0x0000001fff0f7819 */ /* 0x000fe2000001140e */
[----:B------:R-:W-:Y:S02]  /*1f70*/  IMAD R2, R3, R66, RZ ;  /* 0x0000004203027224 */ /* 0x000fe400078e02ff */
[----:B------:R-:W-:Y:S02]  /*1f80*/  IMAD.SHL.U32 R3, R158, 0x40, RZ ;  /* 0x000000409e037824 */ /* 0x000fe400078e00ff */
[----:B------:R-:W-:Y:S01]  /*1f90*/  IMAD.X R29, R15, 0x1, R9, P0 ;  /* 0x000000010f1d7824 */ /* 0x000fe200000e0609 */
[----:B------:R-:W-:Y:S02]  /*1fa0*/  SHF.R.S32.HI R9, RZ, 0x1f, R8 ;  /* 0x0000001fff097819 */ /* 0x000fe40000011408 */
[----:B------:R-:W-:-:S02]  /*1fb0*/  LOP3.LUT R3, R3, 0x1c0, RZ, 0xc0, !PT ;  /* 0x000001c003037812 */ /* 0x000fc400078ec0ff */
[----:B------:R-:W-:Y:S02]  /*1fc0*/  SHF.R.S32.HI R71, RZ, 0x4, R4 ;  /* 0x00000004ff477819 */ /* 0x000fe40000011404 */
[----:B------:R-:W-:Y:S02]  /*1fd0*/  LEA.HI R10, R9, R8, RZ, 0x3 ;  /* 0x00000008090a7211 */ /* 0x000fe400078f18ff */
[----:B-1----:R-:W-:Y:S02]  /*1fe0*/  LOP3.LUT R21, R3, 0x38, R14, 0xf8, !PT ;  /* 0x0000003803157812 */ /* 0x002fe400078ef80e */
[----:B------:R-:W-:Y:S02]  /*1ff0*/  SHF.R.U32.HI R154, RZ, 0x3, R3 ;  /* 0x00000003ff9a7819 */ /* 0x000fe40000011603 */
[----:B------:R-:W-:Y:S02]  /*2000*/  LEA.HI R3, R4, R71, RZ, 0x1 ;  /* 0x0000004704037211 */ /* 0x000fe400078f08ff */
[----:B------:R-:W-:Y:S01]  /*2010*/  LOP3.LUT R9, R10, 0xfffffff8, RZ, 0xc0, !PT ;  /* 0xfffffff80a097812 */ /* 0x000fe200078ec0ff */
[----:B------:R-:W-:-:S02]  /*2020*/  IMAD R2, R6, R67, R2 ;  /* 0x0000004306027224 */ /* 0x000fc400078e0202 */
[----:B------:R-:W-:Y:S01]  /*2030*/  IMAD.WIDE.U32 R28, R6, R66, R28 ;  /* 0x00000042061c7225 */ /* 0x000fe200078e001c */
[----:B------:R-:W-:Y:S02]  /*2040*/  LOP3.LUT R6, R3, 0xfffffffe, RZ, 0xc0, !PT ;  /* 0xfffffffe03067812 */ /* 0x000fe400078ec0ff */
[----:B------:R-:W-:Y:S01]  /*2050*/  LEA.HI R4, R68, R73, RZ, 0x6 ;  /* 0x0000004944047211 */ /* 0x000fe200078f30ff */
[----:B------:R-:W-:Y:S02]  /*2060*/  IMAD.IADD R8, R8, 0x1, -R9 ;  /* 0x0000000108087824 */ /* 0x000fe400078e0a09 */
[----:B------:R-:W-:Y:S01]  /*2070*/  IMAD.IADD R71, R71, 0x1, -R6 ;  /* 0x0000000147477824 */ /* 0x000fe200078e0a06 */
[----:B------:R-:W-:Y:S01]  /*2080*/  LOP3.LUT R154, R21, R154, RZ, 0x3c, !PT ;  /* 0x0000009a159a7212 */ /* 0x000fe200078e3cff */
[----:B------:R-:W-:Y:S02]  /*2090*/  IMAD.SHL.U32 R3, R4, 0x8, RZ ;  /* 0x0000000804037824 */ /* 0x000fe400078e00ff */
[----:B------:R-:W-:-:S02]  /*20a0*/  IMAD.SHL.U32 R6, R8, 0x40, RZ ;  /* 0x0000004008067824 */ /* 0x000fc400078e00ff */
[----:B------:R-:W-:Y:S01]  /*20b0*/  IMAD.SHL.U32 R9, R71, 0x8, RZ ;  /* 0x0000000847097824 */ /* 0x000fe200078e00ff */
[----:B------:R-:W-:Y:S01]  /*20c0*/  LOP3.LUT R154, R154, 0xfffffe00, R3, 0xf8, !PT ;  /* 0xfffffe009a9a7812 */ /* 0x000fe200078ef803 */
[----:B------:R-:W-:Y:S01]  /*20d0*/  IMAD R3, R27, R13, RZ ;  /* 0x0000000d1b037224 */ /* 0x000fe200078e02ff */
[----:B------:R-:W-:Y:S01]  /*20e0*/  LOP3.LUT R6, R6, 0x1c0, RZ, 0xc0, !PT ;  /* 0x000001c006067812 */ /* 0x000fe200078ec0ff */
[----:B------:R-:W-:Y:S01]  /*20f0*/  IMAD.IADD R29, R29, 0x1, R2 ;  /* 0x000000011d1d7824 */ /* 0x000fe200078e0202 */
[----:B------:R-:W-:Y:S01]  /*2100*/  SHF.R.S32.HI R72, RZ, 0x1f, R207 ;  /* 0x0000001fff487819 */ /* 0x000fe200000114cf */
[----:B------:R-:W-:Y:S01]  /*2110*/  IMAD R2, R12, R26, R3 ;  /* 0x0000001a0c027224 */ /* 0x000fe200078e0203 */
[----:B------:R-:W-:Y:S02]  /*2120*/  LOP3.LUT R9, R6, 0x8, R9, 0xf8, !PT ;  /* 0x0000000806097812 */ /* 0x000fe400078ef809 */
[----:B------:R-:W-:-:S04]  /*2130*/  SHF.R.U32.HI R6, RZ, 0x3, R6 ;  /* 0x00000003ff067819 */ /* 0x000fc80000011606 */
[----:B------:R-:W-:Y:S01]  /*2140*/  LOP3.LUT R9, R9, R6, RZ, 0x3c, !PT ;  /* 0x0000000609097212 */ /* 0x000fe200078e3cff */
[----:B------:R-:W-:Y:S01]  /*2150*/  IMAD.SHL.U32 R10, R10, 0x40, RZ ;  /* 0x000000400a0a7824 */ /* 0x000fe200078e00ff */
[----:B------:R-:W-:-:S04]  /*2160*/  SHF.R.S32.HI R163, RZ, 0x1f, R210 ;  /* 0x0000001fffa37819 */ /* 0x000fc800000114d2 */
[----:B------:R-:W-:Y:S01]  /*2170*/  LOP3.LUT R55, R9, 0xfffffe00, R10, 0xf8, !PT ;  /* 0xfffffe0009377812 */ /* 0x000fe200078ef80a */
[----:B------:R-:W-:-:S04]  /*2180*/  IMAD.WIDE.U32 R26, R13, R26, R28 ;  /* 0x0000001a0d1a7225 */ /* 0x000fc800078e001c */
[----:B------:R-:W-:Y:S01]  /*2190*/  IMAD.IADD R27, R27, 0x1, R2 ;  /* 0x000000011b1b7824 */ /* 0x000fe200078e0202 */
[--C-:B------:R-:W-:Y:S01]  /*21a0*/  SHF.R.S32.HI R159, RZ, 0x1f, R158.reuse ;  /* 0x0000001fff9f7819 */ /* 0x100fe2000001149e */
[----:B------:R-:W-:Y:S01]  /*21b0*/  IMAD R165, R67, R158, RZ ;  /* 0x0000009e43a57224 */ /* 0x000fe200078e02ff */
[C---:B------:R-:W-:Y:S02]  /*21c0*/  LOP3.LUT P5, RZ, R8.reuse, 0x4, RZ, 0xc0, !PT ;  /* 0x0000000408ff7812 */ /* 0x040fe400078ac0ff */
[----:B------:R-:W-:Y:S01]  /*21d0*/  LOP3.LUT P4, RZ, R8, 0x2, RZ, 0xc0, !PT ;  /* 0x0000000208ff7812 */ /* 0x000fe2000788c0ff */
[----:B------:R-:W-:Y:S02]  /*21e0*/  IMAD R165, R159, R66, R165 ;  /* 0x000000429fa57224 */ /* 0x000fe400078e02a5 */
[----:B------:R-:W-:-:S04]  /*21f0*/  IMAD.WIDE R170, R205, 0x40, R158 ;  /* 0x00000040cdaa7825 */ /* 0x000fc800078e029e */
[----:B------:R-:W-:Y:S01]  /*2200*/  IMAD R167, R65, R158, RZ ;  /* 0x0000009e41a77224 */ /* 0x000fe200078e02ff */
[----:B------:R-:W-:-:S03]  /*2210*/  LEA.HI R68, R68, R73, RZ, 0x5 ;  /* 0x0000004944447211 */ /* 0x000fc600078f28ff */
[----:B------:R-:W-:Y:S01]  /*2220*/  IMAD R167, R159, R64, R167 ;  /* 0x000000409fa77224 */ /* 0x000fe200078e02a7 */
[----:B------:R-:W-:Y:S01]  /*2230*/  LOP3.LUT R74, R68, 0xffffffe0, RZ, 0xc0, !PT ;  /* 0xffffffe0444a7812 */ /* 0x000fe200078ec0ff */
[----:B------:R-:W-:Y:S02]  /*2240*/  IMAD.MOV.U32 R56, RZ, RZ, 0x10 ;  /* 0x00000010ff387424 */ /* 0x000fe400078e00ff */
[----:B------:R-:W-:Y:S01]  /*2250*/  IMAD.MOV.U32 R54, RZ, RZ, 0x20 ;  /* 0x00000020ff367424 */ /* 0x000fe200078e00ff */
[C---:B------:R-:W-:Y:S01]  /*2260*/  SHF.L.U64.HI R201, R64.reuse, 0x4, R65 ;  /* 0x0000000440c97819 */ /* 0x040fe20000010241 */
[----:B------:R-:W-:Y:S01]  /*2270*/  IMAD.SHL.U32 R200, R64, 0x10, RZ ;  /* 0x0000001040c87824 */ /* 0x000fe200078e00ff */
[C---:B------:R-:W-:Y:S01]  /*2280*/  SHF.L.U64.HI R199, R66.reuse, 0x4, R67 ;  /* 0x0000000442c77819 */ /* 0x040fe20000010243 */
[----:B------:R-:W-:Y:S01]  /*2290*/  IMAD.SHL.U32 R198, R66, 0x10, RZ ;  /* 0x0000001042c67824 */ /* 0x000fe200078e00ff */
[----:B------:R-:W-:Y:S01]  /*22a0*/  SHF.R.S32.HI R68, RZ, 0x5, R68 ;  /* 0x00000005ff447819 */ /* 0x000fe20000011444 */
[----:B------:R-:W-:Y:S01]  /*22b0*/  IMAD.IADD R74, R73, 0x1, -R74 ;  /* 0x00000001494a7824 */ /* 0x000fe200078e0a4a */
[----:B------:R-:W-:Y:S01]  /*22c0*/  SEL R56, R56, 0xfffffff0, !P4 ;  /* 0xfffffff038387807 */ /* 0x000fe20006000000 */
[----:B------:R-:W-:Y:S01]  /*22d0*/  IMAD.SHL.U32 R77, R70, 0x4, RZ ;  /* 0x00000004464d7824 */ /* 0x000fe200078e00ff */
[----:B------:R-:W-:Y:S01]  /*22e0*/  SEL R54, R54, 0xffffffe0, !P5 ;  /* 0xffffffe036367807 */ /* 0x000fe20006800000 */
[----:B--2---:R-:W-:-:S02]  /*22f0*/  @P2 IMAD R4, R175, R11, RZ ;  /* 0x0000000baf042224 */ /* 0x004fc400078e02ff */
        /* <DEDUP_REMOVED lines=9> */
[----:B------:R-:W-:-:S04]  /*2390*/  IMAD R9, R23, R210, RZ ;  /* 0x000000d217097224 */ /* 0x000fc800078e02ff */
[----:B------:R-:W-:Y:S02]  /*23a0*/  IMAD.X R11, R15, 0x1, R3, P0 ;  /* 0x000000010f0b7824 */ /* 0x000fe400000e0603 */
[----:B------:R-:W-:Y:S02]  /*23b0*/  IMAD R2, R22, R163, R9 ;  /* 0x000000a316027224 */ /* 0x000fe400078e0209 */
[----:B------:R-:W-:Y:S01]  /*23c0*/  IMAD.WIDE.U32 R22, R210, R22, R10 ;  /* 0x00000016d2167225 */ /* 0x000fe200078e000a */
[----:B------:R-:W-:-:S04]  /*23d0*/  IADD3 R11, R14, 0x40, RZ ;  /* 0x000000400e0b7810 */ /* 0x000fc80007ffe0ff */
[-C--:B----4-:R-:W-:Y:S02]  /*23e0*/  ISETP.GE.AND P0, PT, R11, R79.reuse, PT ;  /* 0x0000004f0b00720c */ /* 0x090fe40003f06270 */
[----:B------:R-:W-:Y:S02]  /*23f0*/  ISETP.GE.AND P3, PT, R14, R79, PT ;  /* 0x0000004f0e00720c */ /* 0x000fe40003f66270 */
[----:B------:R-:W-:Y:S02]  /*2400*/  SEL R3, RZ, 0xffffffff, P0 ;  /* 0xffffffffff037807 */ /* 0x000fe40000000000 */
[----:B------:R-:W-:-:S03]  /*2410*/  SEL R4, RZ, 0x1, P3 ;  /* 0x00000001ff047807 */ /* 0x000fc60001800000 */
[----:B------:R-:W-:-:S05]  /*2420*/  IMAD.SHL.U32 R3, R3, 0x2, RZ ;  /* 0x0000000203037824 */ /* 0x000fca00078e00ff */
[----:B------:R-:W-:Y:S02]  /*2430*/  LOP3.LUT R4, R3, 0x2, R4, 0xe2, !PT ;  /* 0x0000000203047812 */ /* 0x000fe400078ee204 */
[----:B------:R-:W-:Y:S01]  /*2440*/  SHF.R.S32.HI R3, RZ, 0x1f, R76 ;  /* 0x0000001fff037819 */ /* 0x000fe2000001144c */
[----:B------:R-:W-:-:S03]  /*2450*/  IMAD.WIDE.U32 R8, R158, R66, R26 ;  /* 0x000000429e087225 */ /* 0x000fc600078e001a */
[----:B------:R-:W-:Y:S01]  /*2460*/  LEA.HI R3, R3, R76, RZ, 0x6 ;  /* 0x0000004c03037211 */ /* 0x000fe200078f30ff */
[----:B------:R-:W-:Y:S01]  /*2470*/  IMAD.IADD R165, R9, 0x1, R165 ;  /* 0x0000000109a57824 */ /* 0x000fe200078e02a5 */
[C---:B------:R-:W-:Y:S02]  /*2480*/  LEA R164, P0, R8.reuse, R16, 0x1 ;  /* 0x0000001008a47211 */ /* 0x040fe400078008ff */
[----:B------:R-:W-:Y:S02]  /*2490*/  SHF.R.S32.HI R3, RZ, 0x6, R3 ;  /* 0x00000006ff037819 */ /* 0x000fe40000011403 */
[----:B------:R-:W-:Y:S02]  /*24a0*/  LEA.HI.X R165, R8, R17, R165, 0x1, P0 ;  /* 0x0000001108a57211 */ /* 0x000fe400000f0ca5 */
[----:B------:R-:W-:Y:S02]  /*24b0*/  IMNMX R96, R202, R3, !PT ;  /* 0x00000003ca607217 */ /* 0x000fe40007800200 */
        /* <DEDUP_REMOVED lines=170> */
.L_x_7301:
        /* <DEDUP_REMOVED lines=18> */
.L_x_7209:
[----:B------:R-:W-:Y:S05]  /*3080*/  BSYNC B0 ;  /* 0x0000000000007941 */ /* 0x000fea0003800000 */
.L_x_7208:
        /* <DEDUP_REMOVED lines=18> */
.L_x_7211:
[----:B------:R-:W-:Y:S05]  /*31b0*/  BSYNC B0 ;  /* 0x0000000000007941 */ /* 0x000fea0003800000 */
.L_x_7210:
        /* <DEDUP_REMOVED lines=18> */
.L_x_7213:
[----:B------:R-:W-:Y:S05]  /*32e0*/  BSYNC B0 ;  /* 0x0000000000007941 */ /* 0x000fea0003800000 */
.L_x_7212:
        /* <DEDUP_REMOVED lines=18> */
.L_x_7215:
[----:B------:R-:W-:Y:S05]  /*3410*/  BSYNC B0 ;  /* 0x0000000000007941 */ /* 0x000fea0003800000 */
.L_x_7214:
        /* <DEDUP_REMOVED lines=65> */
.L_x_7222:
[----:B------:R-:W-:Y:S05]  /*3830*/  BSYNC B0 ;  /* 0x0000000000007941 */ /* 0x000fea0003800000 */
.L_x_7221:
        /* <DEDUP_REMOVED lines=50> */
.L_x_7224:
[----:B------:R-:W-:Y:S05]  /*3b60*/  BSYNC B0 ;  /* 0x0000000000007941 */ /* 0x000fea0003800000 */
.L_x_7223:
        /* <DEDUP_REMOVED lines=49> */
.L_x_7220:
[----:B------:R-:W-:Y:S05]  /*3e80*/  BSYNC B1 ;  /* 0x0000000000017941 */ /* 0x000fea0003800000 */
.L_x_7219:
        /* <DEDUP_REMOVED lines=63> */
.L_x_7228:
[----:B------:R-:W-:Y:S05]  /*4280*/  BSYNC B0 ;  /* 0x0000000000007941 */ /* 0x000fea0003800000 */
.L_x_7227:
        /* <DEDUP_REMOVED lines=53> */
.L_x_7230:
[----:B------:R-:W-:Y:S05]  /*45e0*/  BSYNC B0 ;  /* 0x0000000000007941 */ /* 0x000fea0003800000 */
.L_x_7229:
        /* <DEDUP_REMOVED lines=52> */
.L_x_7226:
[----:B------:R-:W-:Y:S05]  /*4930*/  BSYNC B1 ;  /* 0x0000000000017941 */ /* 0x000fea0003800000 */
.L_x_7225:
        /* <DEDUP_REMOVED lines=63> */
.L_x_7234:
[----:B------:R-:W-:Y:S05]  /*4d30*/  BSYNC B0 ;  /* 0x0000000000007941 */ /* 0x000fea0003800000 */
.L_x_7233:
        /* <DEDUP_REMOVED lines=53> */
.L_x_7236:
[----:B------:R-:W-:Y:S05]  /*5090*/  BSYNC B0 ;  /* 0x0000000000007941 */ /* 0x000fea0003800000 */
.L_x_7235:
        /* <DEDUP_REMOVED lines=52> */
.L_x_7232:
[----:B------:R-:W-:Y:S05]  /*53e0*/  BSYNC B1 ;  /* 0x0000000000017941 */ /* 0x000fea0003800000 */
.L_x_7231:
        /* <DEDUP_REMOVED lines=65> */
.L_x_7240:
[----:B------:R-:W-:Y:S05]  /*5800*/  BSYNC B0 ;  /* 0x0000000000007941 */ /* 0x000fea0003800000 */
.L_x_7239:
        /* <DEDUP_REMOVED lines=53> */
.L_x_7242:
[----:B------:R-:W-:Y:S05]  /*5b60*/  BSYNC B0 ;  /* 0x0000000000007941 */ /* 0x000fea0003800000 */
.L_x_7241:
        /* <DEDUP_REMOVED lines=52> */
.L_x_7238:
[----:B------:R-:W-:Y:S05]  /*5eb0*/  BSYNC B1 ;  /* 0x0000000000017941 */ /* 0x000fea0003800000 */
.L_x_7237:
[----:B------:R-:W2:Y:S02]  /*5ec0*/  LD.E R3, [R18.64+0xd0] ;  /* 0x0000d00612037980 */ /* 0x000ea4000c101900 */
[----:B--2---:R-:W-:Y:S05]  /*5ed0*/  IMAD.U32 R3, R3, -0x20, RZ ;  /* 0xffffffe003037824 */ /* 0x004fea00078e00ff */
[C---:B------:R-:W-:Y:S02]  /*5ee0*/  LEA R16, P1, R3.reuse, R16, 0x1 ;  /* 0x0000001003107211 */ /* 0x040fe400078208ff */
[C---:B------:R-:W-:Y:S02]  /*5ef0*/  LEA R58, P0, R3.reuse, R58, 0x1 ;  /* 0x0000003a033a7211 */ /* 0x040fe400078008ff */
[C---:B------:R-:W-:Y:S02]  /*5f00*/  LEA.HI.X.SX32 R17, R3.reuse, R17, 0x1, P1 ;  /* 0x0000001103117211 */ /* 0x040fe400008f0eff */
[----:B------:R-:W-:Y:S01]  /*5f10*/  LEA.HI.X.SX32 R59, R3, R59, 0x1, P0 ;  /* 0x0000003b033b7211 */ /* 0x000fe200000f0eff */
[----:B------:R-:W-:-:S05]  /*5f20*/  BRA `(.L_x_7243) ;  /* 0x00004ec000007947 */ /* 0x000fca0003800000 */
.L_x_7218:
        /* <DEDUP_REMOVED lines=89> */
.L_x_7249:
[----:B------:R-:W-:Y:S05]  /*64c0*/  BSYNC B0 ;  /* 0x0000000000007941 */ /* 0x000fea0003800000 */
.L_x_7248:
[----:B-----5:R2:W-:Y:S02]  /*64d0*/  ST.E.128 [R126.64], R48 ;  /* 0x000000307e007985 */ /* 0x0205e4000c101d06 */
.L_x_7247:
[----:B------:R-:W-:Y:S05]  /*64e0*/  BSYNC B1 ;  /* 0x0000000000017941 */ /* 0x000fea0003800000 */
.L_x_7246:
        /* <DEDUP_REMOVED lines=87> */
.L_x_7253:
[----:B------:R-:W-:Y:S05]  /*6a60*/  BSYNC B0 ;  /* 0x0000000000007941 */ /* 0x000fea0003800000 */
.L_x_7252:
[----:B-----5:R3:W-:Y:S02]  /*6a70*/  ST.E.128 [R126.64+0x80], R48 ;  /* 0x000080307e007985 */ /* 0x0207e4000c101d06 */
.L_x_7251:
[----:B------:R-:W-:Y:S05]  /*6a80*/  BSYNC B1 ;  /* 0x0000000000017941 */ /* 0x000fea0003800000 */
.L_x_7250:
        /* <DEDUP_REMOVED lines=86> */
.L_x_7255:
[----:B------:R-:W-:Y:S05]  /*6ff0*/  BSYNC B0 ;  /* 0x0000000000007941 */ /* 0x000fea0003800000 */
.L_x_7254:
[----:B-----5:R3:W-:Y:S02]  /*7000*/  ST.E.128 [R126.64+0x100], R48 ;  /* 0x000100307e007985 */ /* 0x0207e4000c101d06 */
.L_x_7245:
[----:B------:R-:W-:Y:S05]  /*7010*/  BSYNC B2 ;  /* 0x0000000000027941 */ /* 0x000fea0003800000 */
.L_x_7244:
        /* <DEDUP_REMOVED lines=97> */
.L_x_7261:
[----:B------:R-:W-:Y:S05]  /*7630*/  BSYNC B0 ;  /* 0x0000000000007941 */ /* 0x000fea0003800000 */
.L_x_7260:
[C---:B------:R-:W-:Y:S04]  /*7640*/  LEA R2, P0, R200.reuse, R126, 0x1 ;  /* 0x0000007ec8027211 */ /* 0x040fe800078008ff */
[----:B------:R-:W-:Y:S05]  /*7650*/  LEA.HI.X R3, R200, R127, R201, 0x1, P0 ;  /* 0x0000007fc8037211 */ /* 0x000fea00000f0cc9 */
[----:B-----5:R3:W-:Y:S04]  /*7660*/  ST.E.128 [R2.64], R48 ;  /* 0x0000003002007985 */ /* 0x0207e8000c101d06 */
.L_x_7259:
[----:B------:R-:W-:Y:S05]  /*7670*/  BSYNC B1 ;  /* 0x0000000000017941 */ /* 0x000fea0003800000 */
.L_x_7258:
        /* <DEDUP_REMOVED lines=92> */
.L_x_7265:
[----:B------:R-:W-:Y:S05]  /*7c40*/  BSYNC B0 ;  /* 0x0000000000007941 */ /* 0x000fea0003800000 */
.L_x_7264:
[C---:B------:R-:W-:Y:S04]  /*7c50*/  LEA R2, P0, R93.reuse, R126, 0x1 ;  /* 0x0000007e5d027211 */ /* 0x040fe800078008ff */
[----:B------:R-:W-:Y:S05]  /*7c60*/  LEA.HI.X R3, R93, R127, R92, 0x1, P0 ;  /* 0x0000007f5d037211 */ /* 0x000fea00000f0c5c */
[----:B-----5:R3:W-:Y:S04]  /*7c70*/  ST.E.128 [R2.64], R48 ;  /* 0x0000003002007985 */ /* 0x0207e8000c101d06 */
.L_x_7263:
[----:B------:R-:W-:Y:S05]  /*7c80*/  BSYNC B1 ;  /* 0x0000000000017941 */ /* 0x000fea0003800000 */
.L_x_7262:
        /* <DEDUP_REMOVED lines=91> */
.L_x_7267:
[----:B------:R-:W-:Y:S05]  /*8240*/  BSYNC B0 ;  /* 0x0000000000007941 */ /* 0x000fea0003800000 */
.L_x_7266:
[C---:B------:R-:W-:Y:S04]  /*8250*/  LEA R2, P0, R89.reuse, R126, 0x1 ;  /* 0x0000007e59027211 */ /* 0x040fe800078008ff */
[----:B------:R-:W-:Y:S05]  /*8260*/  LEA.HI.X R3, R89, R127, R88, 0x1, P0 ;  /* 0x0000007f59037211 */ /* 0x000fea00000f0c58 */
[----:B-----5:R3:W-:Y:S04]  /*8270*/  ST.E.128 [R2.64], R48 ;  /* 0x0000003002007985 */ /* 0x0207e8000c101d06 */
.L_x_7257:
[----:B------:R-:W-:Y:S05]  /*8280*/  BSYNC B2 ;  /* 0x0000000000027941 */ /* 0x000fea0003800000 */
.L_x_7256:
        /* <DEDUP_REMOVED lines=97> */
.L_x_7273:
[----:B------:R-:W-:Y:S05]  /*88a0*/  BSYNC B0 ;  /* 0x0000000000007941 */ /* 0x000fea0003800000 */
.L_x_7272:
[C---:B------:R-:W-:Y:S04]  /*88b0*/  LEA R2, P0, R94.reuse, R126, 0x1 ;  /* 0x0000007e5e027211 */ /* 0x040fe800078008ff */
[----:B------:R-:W-:Y:S05]  /*88c0*/  LEA.HI.X R3, R94, R127, R95, 0x1, P0 ;  /* 0x0000007f5e037211 */ /* 0x000fea00000f0c5f */
[----:B-----5:R3:W-:Y:S04]  /*88d0*/  ST.E.128 [R2.64], R48 ;  /* 0x0000003002007985 */ /* 0x0207e8000c101d06 */
.L_x_7271:
[----:B------:R-:W-:Y:S05]  /*88e0*/  BSYNC B1 ;  /* 0x0000000000017941 */ /* 0x000fea0003800000 */
.L_x_7270:
        /* <DEDUP_REMOVED lines=92> */
.L_x_7277:
[----:B------:R-:W-:Y:S05]  /*8eb0*/  BSYNC B0 ;  /* 0x0000000000007941 */ /* 0x000fea0003800000 */
.L_x_7276:
[C---:B------:R-:W-:Y:S04]  /*8ec0*/  LEA R2, P0, R91.reuse, R126, 0x1 ;  /* 0x0000007e5b027211 */ /* 0x040fe800078008ff */
[----:B------:R-:W-:Y:S05]  /*8ed0*/  LEA.HI.X R3, R91, R127, R90, 0x1, P0 ;  /* 0x0000007f5b037211 */ /* 0x000fea00000f0c5a */
[----:B-----5:R3:W-:Y:S04]  /*8ee0*/  ST.E.128 [R2.64], R48 ;  /* 0x0000003002007985 */ /* 0x0207e8000c101d06 */
.L_x_7275:
[----:B------:R-:W-:Y:S05]  /*8ef0*/  BSYNC B1 ;  /* 0x0000000000017941 */ /* 0x000fea0003800000 */
.L_x_7274:
        /* <DEDUP_REMOVED lines=91> */
.L_x_7279:
[----:B------:R-:W-:Y:S05]  /*94b0*/  BSYNC B0 ;  /* 0x0000000000007941 */ /* 0x000fea0003800000 */
.L_x_7278:
[C---:B------:R-:W-:Y:S04]  /*94c0*/  LEA R2, P0, R87.reuse, R126, 0x1 ;  /* 0x0000007e57027211 */ /* 0x040fe800078008ff */
[----:B------:R-:W-:Y:S05]  /*94d0*/  LEA.HI.X R3, R87, R127, R86, 0x1, P0 ;  /* 0x0000007f57037211 */ /* 0x000fea00000f0c56 */
[----:B-----5:R3:W-:Y:S04]  /*94e0*/  ST.E.128 [R2.64], R48 ;  /* 0x0000003002007985 */ /* 0x0207e8000c101d06 */
.L_x_7269:
[----:B------:R-:W-:Y:S05]  /*94f0*/  BSYNC B2 ;  /* 0x0000000000027941 */ /* 0x000fea0003800000 */
.L_x_7268:
        /* <DEDUP_REMOVED lines=98> */
.L_x_7285:
[----:B------:R-:W-:Y:S05]  /*9b20*/  BSYNC B0 ;  /* 0x0000000000007941 */ /* 0x000fea0003800000 */
.L_x_7284:
[----:B------:R-:W-:Y:S02]  /*9b30*/  IMAD R0, R65, 0x60, RZ ;  /* 0x0000006041007824 */ /* 0x000fe400078e02ff */
[----:B------:R-:W-:Y:S05]  /*9b40*/  IMAD.WIDE.U32 R2, R64, 0x60, R126 ;  /* 0x0000006040027825 */ /* 0x000fea00078e007e */
[----:B------:R-:W-:Y:S05]  /*9b50*/  IADD3 R3, R3, R0, RZ ;  /* 0x0000000003037210 */ /* 0x000fea0007ffe0ff */
[----:B-----5:R3:W-:Y:S02]  /*9b60*/  ST.E.128 [R2.64], R48 ;  /* 0x0000003002007985 */ /* 0x0207e4000c101d06 */
.L_x_7283:
[----:B------:R-:W-:Y:S05]  /*9b70*/  BSYNC B1 ;  /* 0x0000000000017941 */ /* 0x000fea0003800000 */
.L_x_7282:
        /* <DEDUP_REMOVED lines=92> */
.L_x_7289:
[----:B------:R-:W-:Y:S05]  /*a140*/  BSYNC B0 ;  /* 0x0000000000007941 */ /* 0x000fea0003800000 */
.L_x_7288:
[C---:B------:R-:W-:Y:S04]  /*a150*/  LEA R2, P0, R85.reuse, R126, 0x1 ;  /* 0x0000007e55027211 */ /* 0x040fe800078008ff */
[----:B------:R-:W-:Y:S05]  /*a160*/  LEA.HI.X R3, R85, R127, R84, 0x1, P0 ;  /* 0x0000007f55037211 */ /* 0x000fea00000f0c54 */
[----:B-----5:R3:W-:Y:S04]  /*a170*/  ST.E.128 [R2.64], R48 ;  /* 0x0000003002007985 */ /* 0x0207e8000c101d06 */
.L_x_7287:
[----:B------:R-:W-:Y:S05]  /*a180*/  BSYNC B1 ;  /* 0x0000000000017941 */ /* 0x000fea0003800000 */
.L_x_7286:
        /* <DEDUP_REMOVED lines=91> */
.L_x_7291:
[----:B------:R-:W-:Y:S05]  /*a740*/  BSYNC B0 ;  /* 0x0000000000007941 */ /* 0x000fea0003800000 */
.L_x_7290:
[C---:B------:R-:W-:Y:S04]  /*a750*/  LEA R2, P0, R83.reuse, R126, 0x1 ;  /* 0x0000007e53027211 */ /* 0x040fe800078008ff */
[----:B------:R-:W-:Y:S05]  /*a760*/  LEA.HI.X R3, R83, R127, R82, 0x1, P0 ;  /* 0x0000007f53037211 */ /* 0x000fea00000f0c52 */
[----:B-----5:R3:W-:Y:S04]  /*a770*/  ST.E.128 [R2.64], R48 ;  /* 0x0000003002007985 */ /* 0x0207e8000c101d06 */
.L_x_7281:
[----:B------:R-:W-:Y:S05]  /*a780*/  BSYNC B2 ;  /* 0x0000000000027941 */ /* 0x000fea0003800000 */
.L_x_7280:
[----:B---3--:R-:W3:Y:S02]  /*a790*/  LD.E R3, [R18.64+0xd0] ;  /* 0x0000d00612037980 */ /* 0x008ee4000c101900 */
[----:B---3--:R-:W-:Y:S05]  /*a7a0*/  IMAD.U32 R3, R3, -0x20, RZ ;  /* 0xffffffe003037824 */ /* 0x008fea00078e00ff */
[C---:B------:R-:W-:Y:S02]  /*a7b0*/  LEA R124, P1, R3.reuse, R124, 0x1 ;  /* 0x0000007c037c7211 */ /* 0x040fe400078208ff */
[C---:B------:R-:W-:Y:S02]  /*a7c0*/  LEA R122, P0, R3.reuse, R122, 0x1 ;  /* 0x0000007a037a7211 */ /* 0x040fe400078008ff */
[C---:B------:R-:W-:Y:S02]  /*a7d0*/  LEA.HI.X.SX32 R125, R3.reuse, R125, 0x1, P1 ;  /* 0x0000007d037d7211 */ /* 0x040fe400008f0eff */
[----:B------:R-:W-:Y:S01]  /*a7e0*/  LEA.HI.X.SX32 R123, R3, R123, 0x1, P0 ;  /* 0x0000007b037b7211 */ /* 0x000fe200000f0eff */
[----:B------:R-:W-:-:S05]  /*a7f0*/  BRA `(.L_x_7243) ;  /* 0x000005f000007947 */ /* 0x000fca0003800000 */
.L_x_7217:
        /* <DEDUP_REMOVED lines=11> */
.L_x_7293:
[----:B------:R-:W-:Y:S05]  /*a8b0*/  BSYNC B0 ;  /* 0x0000000000007941 */ /* 0x000fea0003800000 */
.L_x_7292:
        /* <DEDUP_REMOVED lines=27> */
.L_x_7295:
[----:B------:R-:W-:Y:S05]  /*aa70*/  BSYNC B0 ;  /* 0x0000000000007941 */ /* 0x000fea0003800000 */
.L_x_7294:
        /* <DEDUP_REMOVED lines=27> */
.L_x_7297:
[----:B------:R-:W-:Y:S05]  /*ac30*/  BSYNC B0 ;  /* 0x0000000000007941 */ /* 0x000fea0003800000 */
.L_x_7296:
        /* <DEDUP_REMOVED lines=27> */
.L_x_7243:
[----:B------:R-:W-:Y:S05]  /*adf0*/  BSYNC B3 ;  /* 0x0000000000037941 */ /* 0x000fea0003800000 */
.L_x_7216:
        /* <DEDUP_REMOVED lines=89> */
.L_x_7299:
        /* <DEDUP_REMOVED lines=8> */
.L_x_7300:
[----:B------:R-:W-:Y:S05]  /*b410*/  BSYNC B0 ;  /* 0x0000000000007941 */ /* 0x000fea0003800000 */
.L_x_7298:
[----:B------:R-:W-:Y:S04]  /*b420*/  IADD3 R9, R9, -0x1, RZ ;  /* 0xffffffff09097810 */ /* 0x000fe80007ffe0ff */
[----:B------:R-:W-:Y:S11]  /*b430*/  ISETP.GT.AND P0, PT, R9, R96, PT ;  /* 0x000000600900720c */ /* 0x000ff60003f04270 */
[----:B------:R-:W-:Y:S02]  /*b440*/  @!UPT UIADD3 URZ, URZ, URZ, URZ ;  /* 0x0000003f3f3ff290 */ /* 0x000fe4000fffe03f */
[----:B------:R-:W-:-:S05]  /*b450*/  @P0 BRA `(.L_x_7301) ;  /* 0xffff7b0000000947 */ /* 0x000fca000383ffff */
.L_x_7207:
        /* <DEDUP_REMOVED lines=108> */
.L_x_7310:
[----:B------:R-:W-:Y:S05]  /*bb20*/  BSYNC B0 ;  /* 0x0000000000007941 */ /* 0x000fea0003800000 */
.L_x_7309:
[----:B-----5:R3:W-:Y:S02]  /*bb30*/  STS.128 [R209], R20 ;  /* 0x00000014d1007388 */ /* 0x0207e40000000c00 */
.L_x_7308:
[----:B------:R-:W-:Y:S05]  /*bb40*/  BSYNC B1 ;  /* 0x0000000000017941 */ /* 0x000fea0003800000 */
.L_x_7307:
        /* <DEDUP_REMOVED lines=47> */
.L_x_7314:
[----:B------:R-:W-:Y:S05]  /*be40*/  BSYNC B0 ;  /* 0x0000000000007941 */ /* 0x000fea0003800000 */
.L_x_7313:
[----:B-----5:R1:W-:Y:S02]  /*be50*/  STS.128 [R209+0x2000], R20 ;  /* 0x00200014d1007388 */ /* 0x0203e40000000c00 */
.L_x_7312:
[----:B------:R-:W-:Y:S05]  /*be60*/  BSYNC B1 ;  /* 0x0000000000017941 */ /* 0x000fea0003800000 */
.L_x_7311:
        /* <DEDUP_REMOVED lines=46> */
.L_x_7316:
[----:B------:R-:W-:Y:S05]  /*c150*/  BSYNC B0 ;  /* 0x0000000000007941 */ /* 0x000fea0003800000 */
.L_x_7315:
[----:B-----5:R3:W-:Y:S02]  /*c160*/  STS.128 [R209+0x4000], R20 ;  /* 0x00400014d1007388 */ /* 0x0207e40000000c00 */
.L_x_7306:
[----:B------:R-:W-:Y:S05]  /*c170*/  BSYNC B2 ;  /* 0x0000000000027941 */ /* 0x000fea0003800000 */
.L_x_7305:
        /* <DEDUP_REMOVED lines=61> */
.L_x_7322:
[----:B------:R-:W-:Y:S05]  /*c550*/  BSYNC B0 ;  /* 0x0000000000007941 */ /* 0x000fea0003800000 */
.L_x_7321:
[----:B-----5:R3:W-:Y:S02]  /*c560*/  STS.128 [R209+0x800], R20 ;  /* 0x00080014d1007388 */ /* 0x0207e40000000c00 */
.L_x_7320:
[----:B------:R-:W-:Y:S05]  /*c570*/  BSYNC B1 ;  /* 0x0000000000017941 */ /* 0x000fea0003800000 */
.L_x_7319:
        /* <DEDUP_REMOVED lines=48> */
.L_x_7326:
[----:B------:R-:W-:Y:S05]  /*c880*/  BSYNC B0 ;  /* 0x0000000000007941 */ /* 0x000fea0003800000 */
.L_x_7325:
[----:B-----5:R3:W-:Y:S02]  /*c890*/  STS.128 [R209+0x2800], R20 ;  /* 0x00280014d1007388 */ /* 0x0207e40000000c00 */
.L_x_7324:
[----:B------:R-:W-:Y:S05]  /*c8a0*/  BSYNC B1 ;  /* 0x0000000000017941 */ /* 0x000fea0003800000 */
.L_x_7323:
        /* <DEDUP_REMOVED lines=45> */
.L_x_7328:
[----:B------:R-:W-:Y:S05]  /*cb80*/  BSYNC B0 ;  /* 0x0000000000007941 */ /* 0x000fea0003800000 */
.L_x_7327:
[----:B-----5:R1:W-:Y:S02]  /*cb90*/  STS.128 [R209+0x4800], R44 ;  /* 0x0048002cd1007388 */ /* 0x0203e40000000c00 */
.L_x_7318:
[----:B------:R-:W-:Y:S05]  /*cba0*/  BSYNC B2 ;  /* 0x0000000000027941 */ /* 0x000fea0003800000 */
.L_x_7317:
        /* <DEDUP_REMOVED lines=61> */
.L_x_7334:
[----:B------:R-:W-:Y:S05]  /*cf80*/  BSYNC B0 ;  /* 0x0000000000007941 */ /* 0x000fea0003800000 */
.L_x_7333:
[----:B-----5:R1:W-:Y:S02]  /*cf90*/  STS.128 [R209+0x1000], R20 ;  /* 0x00100014d1007388 */ /* 0x0203e40000000c00 */
.L_x_7332:
[----:B------:R-:W-:Y:S05]  /*cfa0*/  BSYNC B1 ;  /* 0x0000000000017941 */ /* 0x000fea0003800000 */
.L_x_7331:
        /* <DEDUP_REMOVED lines=47> */
.L_x_7338:
[----:B------:R-:W-:Y:S05]  /*d2a0*/  BSYNC B0 ;  /* 0x0000000000007941 */ /* 0x000fea0003800000 */
.L_x_7337:
[----:B-----5:R3:W-:Y:S02]  /*d2b0*/  STS.128 [R209+0x3000], R20 ;  /* 0x00300014d1007388 */ /* 0x0207e40000000c00 */
.L_x_7336:
[----:B------:R-:W-:Y:S05]  /*d2c0*/  BSYNC B1 ;  /* 0x0000000000017941 */ /* 0x000fea0003800000 */
.L_x_7335:
        /* <DEDUP_REMOVED lines=46> */
.L_x_7340:
[----:B------:R-:W-:Y:S05]  /*d5b0*/  BSYNC B0 ;  /* 0x0000000000007941 */ /* 0x000fea0003800000 */
.L_x_7339:
[----:B-----5:R3:W-:Y:S02]  /*d5c0*/  STS.128 [R209+0x5000], R20 ;  /* 0x00500014d1007388 */ /* 0x0207e40000000c00 */
.L_x_7330:
[----:B------:R-:W-:Y:S05]  /*d5d0*/  BSYNC B2 ;  /* 0x0000000000027941 */ /* 0x000fea0003800000 */
.L_x_7329:
        /* <DEDUP_REMOVED lines=59> */
.L_x_7345:
[----:B------:R-:W-:Y:S05]  /*d990*/  BSYNC B0 ;  /* 0x0000000000007941 */ /* 0x000fea0003800000 */
.L_x_7344:
[----:B-----5:R3:W-:Y:S02]  /*d9a0*/  STS.128 [R209+0x1800], R20 ;  /* 0x00180014d1007388 */ /* 0x0207e40000000c00 */
.L_x_7343:
[----:B------:R-:W-:Y:S05]  /*d9b0*/  BSYNC B1 ;  /* 0x0000000000017941 */ /* 0x000fea0003800000 */
.L_x_7342:
        /* <DEDUP_REMOVED lines=47> */
.L_x_7349:
[----:B------:R-:W-:Y:S05]  /*dcb0*/  BSYNC B0 ;  /* 0x0000000000007941 */ /* 0x000fea0003800000 */
.L_x_7348:
[----:B-----5:R3:W-:Y:S02]  /*dcc0*/  STS.128 [R209+0x3800], R20 ;  /* 0x00380014d1007388 */ /* 0x0207e40000000c00 */
.L_x_7347:
[----:B------:R-:W-:Y:S05]  /*dcd0*/  BSYNC B1 ;  /* 0x0000000000017941 */ /* 0x000fea0003800000 */
.L_x_7346:
        /* <DEDUP_REMOVED lines=45> */
.L_x_7351:
[----:B------:R-:W-:Y:S05]  /*dfb0*/  BSYNC B0 ;  /* 0x0000000000007941 */ /* 0x000fea0003800000 */
.L_x_7350:
[----:B-----5:R1:W-:Y:S01]  /*dfc0*/  STS.128 [R209+0x5800], R40 ;  /* 0x00580028d1007388 */ /* 0x0203e20000000c00 */
[----:B------:R-:W-:Y:S05]  /*dfd0*/  BRA `(.L_x_7341) ;  /* 0x00004dc000007947 */ /* 0x000fea0003800000 */
.L_x_7304:
        /* <DEDUP_REMOVED lines=89> */
.L_x_7357:
[----:B------:R-:W-:Y:S05]  /*e570*/  BSYNC B0 ;  /* 0x0000000000007941 */ /* 0x000fea0003800000 */
.L_x_7356:
[----:B-----5:R3:W-:Y:S02]  /*e580*/  STS.128 [R209], R32 ;  /* 0x00000020d1007388 */ /* 0x0207e40000000c00 */
.L_x_7355:
[----:B------:R-:W-:Y:S05]  /*e590*/  BSYNC B1 ;  /* 0x0000000000017941 */ /* 0x000fea0003800000 */
.L_x_7354:
        /* <DEDUP_REMOVED lines=87> */
.L_x_7361:
[----:B------:R-:W-:Y:S05]  /*eb10*/  BSYNC B0 ;  /* 0x0000000000007941 */ /* 0x000fea0003800000 */
.L_x_7360:
[----:B-----5:R1:W-:Y:S02]  /*eb20*/  STS.128 [R209+0x2000], R32 ;  /* 0x00200020d1007388 */ /* 0x0203e40000000c00 */
.L_x_7359:
[----:B------:R-:W-:Y:S05]  /*eb30*/  BSYNC B1 ;  /* 0x0000000000017941 */ /* 0x000fea0003800000 */
.L_x_7358:
        /* <DEDUP_REMOVED lines=86> */
.L_x_7363:
[----:B------:R-:W-:Y:S05]  /*f0a0*/  BSYNC B0 ;  /* 0x0000000000007941 */ /* 0x000fea0003800000 */
.L_x_7362:
[----:B-----5:R3:W-:Y:S02]  /*f0b0*/  STS.128 [R209+0x4000], R32 ;  /* 0x00400020d1007388 */ /* 0x0207e40000000c00 */
.L_x_7353:
[----:B------:R-:W-:Y:S05]  /*f0c0*/  BSYNC B2 ;  /* 0x0000000000027941 */ /* 0x000fea0003800000 */
.L_x_7352:
        /* <DEDUP_REMOVED lines=94> */
.L_x_7369:
[----:B------:R-:W-:Y:S05]  /*f6b0*/  BSYNC B0 ;  /* 0x0000000000007941 */ /* 0x000fea0003800000 */
.L_x_7368:
[----:B-----5:R3:W-:Y:S02]  /*f6c0*/  STS.128 [R209+0x800], R32 ;  /* 0x00080020d1007388 */ /* 0x0207e40000000c00 */
.L_x_7367:
[----:B------:R-:W-:Y:S05]  /*f6d0*/  BSYNC B1 ;  /* 0x0000000000017941 */ /* 0x000fea0003800000 */
.L_x_7366:
        /* <DEDUP_REMOVED lines=90> */
.L_x_7373:
[----:B------:R-:W-:Y:S05]  /*fc80*/  BSYNC B0 ;  /* 0x0000000000007941 */ /* 0x000fea0003800000 */
.L_x_7372:
[----:B-----5:R3:W-:Y:S02]  /*fc90*/  STS.128 [R209+0x2800], R32 ;  /* 0x00280020d1007388 */ /* 0x0207e40000000c00 */
.L_x_7371:
[----:B------:R-:W-:Y:S05]  /*fca0*/  BSYNC B1 ;  /* 0x0000000000017941 */ /* 0x000fea0003800000 */
.L_x_7370:
        /* <DEDUP_REMOVED lines=90> */
.L_x_7375:
[----:B------:R-:W-:Y:S05]  /*10250*/  BSYNC B0 ;  /* 0x0000000000007941 */ /* 0x000fea0003800000 */
.L_x_7374:
[----:B-----5:R1:W-:Y:S02]  /*10260*/  STS.128 [R209+0x4800], R20 ;  /* 0x00480014d1007388 */ /* 0x0203e40000000c00 */
.L_x_7365:
[----:B------:R-:W-:Y:S05]  /*10270*/  BSYNC B2 ;  /* 0x0000000000027941 */ /* 0x000fea0003800000 */
.L_x_7364:
        /* <DEDUP_REMOVED lines=95> */
.L_x_7381:
[----:B------:R-:W-:Y:S05]  /*10870*/  BSYNC B0 ;  /* 0x0000000000007941 */ /* 0x000fea0003800000 */
.L_x_7380:
[----:B-----5:R3:W-:Y:S02]  /*10880*/  STS.128 [R209+0x1000], R32 ;  /* 0x00100020d1007388 */ /* 0x0207e40000000c00 */
.L_x_7379:
[----:B------:R-:W-:Y:S05]  /*10890*/  BSYNC B1 ;  /* 0x0000000000017941 */ /* 0x000fea0003800000 */
.L_x_7378:
        /* <DEDUP_REMOVED lines=90> */
.L_x_7385:
[----:B------:R-:W-:Y:S05]  /*10e40*/  BSYNC B0 ;  /* 0x0000000000007941 */ /* 0x000fea0003800000 */
.L_x_7384:
[----:B-----5:R3:W-:Y:S02]  /*10e50*/  STS.128 [R209+0x3000], R32 ;  /* 0x00300020d1007388 */ /* 0x0207e40000000c00 */
.L_x_7383:
[----:B------:R-:W-:Y:S05]  /*10e60*/  BSYNC B1 ;  /* 0x0000000000017941 */ /* 0x000fea0003800000 */
.L_x_7382:
        /* <DEDUP_REMOVED lines=89> */
.L_x_7387:
[----:B------:R-:W-:Y:S05]  /*11400*/  BSYNC B0 ;  /* 0x0000000000007941 */ /* 0x000fea0003800000 */
.L_x_7386:
[----:B-----5:R3:W-:Y:S02]  /*11410*/  STS.128 [R209+0x5000], R32 ;  /* 0x00500020d1007388 */ /* 0x0207e40000000c00 */
.L_x_7377:
[----:B------:R-:W-:Y:S05]  /*11420*/  BSYNC B2 ;  /* 0x0000000000027941 */ /* 0x000fea0003800000 */
.L_x_7376:
        /* <DEDUP_REMOVED lines=94> */
.L_x_7391:
[----:B------:R-:W-:Y:S05]  /*11a10*/  BSYNC B0 ;  /* 0x0000000000007941 */ /* 0x000fea0003800000 */
.L_x_7390:
[----:B-----5:R1:W-:Y:S02]  /*11a20*/  STS.128 [R209+0x1800], R20 ;  /* 0x00180014d1007388 */ /* 0x0203e40000000c00 */
.L_x_7389:
[----:B------:R-:W-:Y:S05]  /*11a30*/  BSYNC B1 ;  /* 0x0000000000017941 */ /* 0x000fea0003800000 */
.L_x_7388:
        /* <DEDUP_REMOVED lines=92> */
.L_x_7395:
[----:B------:R-:W-:Y:S05]  /*12000*/  BSYNC B0 ;  /* 0x0000000000007941 */ /* 0x000fea0003800000 */
.L_x_7394:
[----:B-----5:R1:W-:Y:S02]  /*12010*/  STS.128 [R209+0x3800], R20 ;  /* 0x00380014d1007388 */ /* 0x0203e40000000c00 */
.L_x_7393:
[----:B------:R-:W-:Y:S05]  /*12020*/  BSYNC B1 ;  /* 0x0000000000017941 */ /* 0x000fea0003800000 */
.L_x_7392:
        /* <DEDUP_REMOVED lines=92> */
.L_x_7397:
[----:B------:R-:W-:Y:S05]  /*125f0*/  BSYNC B0 ;  /* 0x0000000000007941 */ /* 0x000fea0003800000 */
.L_x_7396:
[----:B-----5:R1:W-:Y:S01]  /*12600*/  STS.128 [R209+0x5800], R20 ;  /* 0x00580014d1007388 */ /* 0x0203e20000000c00 */
[----:B------:R-:W-:Y:S05]  /*12610*/  BRA `(.L_x_7341) ;  /* 0x0000078000007947 */ /* 0x000fea0003800000 */
.L_x_7303:
        /* <DEDUP_REMOVED lines=29> */
.L_x_7399:
[----:B------:R-:W-:Y:S05]  /*127f0*/  BSYNC B0 ;  /* 0x0000000000007941 */ /* 0x000fea0003800000 */
.L_x_7398:
        /* <DEDUP_REMOVED lines=29> */
.L_x_7401:
[----:B------:R-:W-:Y:S05]  /*129d0*/  BSYNC B0 ;  /* 0x0000000000007941 */ /* 0x000fea0003800000 */
.L_x_7400:
        /* <DEDUP_REMOVED lines=29> */
.L_x_7403:
[----:B------:R-:W-:Y:S05]  /*12bb0*/  BSYNC B0 ;  /* 0x0000000000007941 */ /* 0x000fea0003800000 */
.L_x_7402:
        /* <DEDUP_REMOVED lines=30> */
.L_x_7341:
[----:B------:R-:W-:Y:S05]  /*12da0*/  BSYNC B3 ;  /* 0x0000000000037941 */ /* 0x000fea0003800000 */
.L_x_7302:
        /* <DEDUP_REMOVED lines=32> */
.L_x_7406:
[----:B------:R2:W-:Y:S02]  /*12fb0*/  STS.128 [R209+0xa000], RZ ;  /* 0x00a000ffd1007388 */ /* 0x0005e40000000c00 */
.L_x_7405:
[----:B------:R-:W-:Y:S05]  /*12fc0*/  BSYNC B0 ;  /* 0x0000000000007941 */ /* 0x000fea0003800000 */
.L_x_7404:
        /* <DEDUP_REMOVED lines=31> */
.L_x_7409:
[----:B------:R1:W-:Y:S02]  /*131c0*/  STS.128 [R209+0xa800], RZ ;  /* 0x00a800ffd1007388 */ /* 0x0003e40000000c00 */
.L_x_7408:
[----:B------:R-:W-:Y:S05]  /*131d0*/  BSYNC B0 ;  /* 0x0000000000007941 */ /* 0x000fea0003800000 */
.L_x_7407:
        /* <DEDUP_REMOVED lines=33> */
.L_x_7412:
[----:B------:R1:W-:Y:S02]  /*133f0*/  STS.128 [R209+0xb000], RZ ;  /* 0x00b000ffd1007388 */ /* 0x0003e40000000c00 */
.L_x_7411:
[----:B------:R-:W-:Y:S05]  /*13400*/  BSYNC B0 ;  /* 0x0000000000007941 */ /* 0x000fea0003800000 */
.L_x_7410:
        /* <DEDUP_REMOVED lines=35> */
.L_x_7414:
[----:B------:R-:W-:Y:S05]  /*13640*/  BSYNC B0 ;  /* 0x0000000000007941 */ /* 0x000fea0003800000 */
.L_x_7413:
        /* <DEDUP_REMOVED lines=24> */
[----:B------:R-:W-:Y:S03]  /*137d0*/  BSSY B0, `(.L_x_7415) ;  /* 0x000001b000007945 */ /* 0x000fe60003800000 */
[----:B------:R-:W-:Y:S01]  /*137e0*/  SHF.R.S32.HI R53, RZ, 0x2, R53 ;  /* 0x00000002ff357819 */ /* 0x000fe20000011435 */
[----:B--2---:R-:W-:Y:S01]  /*137f0*/  FMUL.FTZ R215, R215, R0 ;  /* 0x00000000d7d77220 */ /* 0x004fe20000410000 */
[----:B------:R-:W-:Y:S01]  /*13800*/  LOP3.LUT R0, R73, 0x6, RZ, 0xc0, !PT ;  /* 0x0000000649007812 */ /* 0x000fe200078ec0ff */
        /* <DEDUP_REMOVED lines=22> */
.L_x_7417:
[----:B------:R2:W-:Y:S02]  /*13970*/  STS.128 [R209+0x10000], RZ ;  /* 0x010000ffd1007388 */ /* 0x0005e40000000c00 */
.L_x_7416:
[----:B-1----:R-:W-:Y:S05]  /*13980*/  BSYNC B0 ;  /* 0x0000000000007941 */ /* 0x002fea0003800000 */
.L_x_7415:
        /* <DEDUP_REMOVED lines=32> */
.L_x_7420:
[----:B------:R4:W-:Y:S02]  /*13b90*/  STS.128 [R209+0x10800], RZ ;  /* 0x010800ffd1007388 */ /* 0x0009e40000000c00 */
.L_x_7419:
[----:B------:R-:W-:Y:S05]  /*13ba0*/  BSYNC B0 ;  /* 0x0000000000007941 */ /* 0x000fea0003800000 */
.L_x_7418:
        /* <DEDUP_REMOVED lines=34> */
.L_x_7423:
[----:B------:R1:W-:Y:S02]  /*13dd0*/  STS.128 [R209+0x11000], RZ ;  /* 0x011000ffd1007388 */ /* 0x0003e40000000c00 */
.L_x_7422:
[----:B------:R-:W-:Y:S05]  /*13de0*/  BSYNC B0 ;  /* 0x0000000000007941 */ /* 0x000fea0003800000 */
.L_x_7421:
        /* <DEDUP_REMOVED lines=35> */
.L_x_7426:
[----:B------:R1:W-:Y:S02]  /*14020*/  STS.128 [R209+0x11800], RZ ;  /* 0x011800ffd1007388 */ /* 0x0003e40000000c00 */
.L_x_7425:
[----:B------:R-:W-:Y:S05]  /*14030*/  BSYNC B0 ;  /* 0x0000000000007941 */ /* 0x000fea0003800000 */
.L_x_7424:
        /* <DEDUP_REMOVED lines=18> */
[----:B------:R-:W-:Y:S01]  /*14160*/  IMAD.IADD R218, R57, 0x1, -R208 ;  /* 0x0000000139da7824 */ /* 0x000fe200078e0ad0 */
[----:B------:R-:W-:Y:S01]  /*14170*/  ISETP.NE.U32.AND P0, PT, R212, RZ, PT ;  /* 0x000000ffd400720c */ /* 0x000fe20003f05070 */
[----:B------:R-:W-:Y:S01]  /*14180*/  IMAD R192, R71, 0x200, R192 ;  /* 0x0000020047c07824 */ /* 0x000fe200078e02c0 */
[----:B------:R-:W-:Y:S01]  /*14190*/  LDSM.16.M88.4 R40, [R189] ;  /* 0x00000000bd28783b */ /* 0x000fe20000000200 */
[----:B------:R-:W-:Y:S01]  /*141a0*/  IMAD.IADD R221, R69, 0x1, R218 ;  /* 0x0000000145dd7824 */ /* 0x000fe200078e02da */
[----:B------:R-:W-:Y:S01]  /*141b0*/  BSSY B1, `(.L_x_7427) ;  /* 0x0000160000017945 */ /* 0x000fe20003800000 */
[----:B------:R-:W-:Y:S01]  /*141c0*/  IMAD.SHL.U32 R192, R192, 0x2, RZ ;  /* 0x00000002c0c07824 */ /* 0x000fe200078e00ff */
[----:B------:R-:W-:Y:S01]  /*141d0*/  LDSM.16.M88.4 R80, [R193+0x2000] ;  /* 0x00200000c150783b */ /* 0x000fe20000000200 */
[----:B-----5:R-:W-:Y:S01]  /*141e0*/  IMAD.IADD R220, R221, 0x1, -R16 ;  /* 0x00000001dddc7824 */ /* 0x020fe200078e0a10 */
[----:B------:R-:W-:-:S02]  /*141f0*/  ISETP.NE.AND.EX P0, PT, R213, RZ, PT, P0 ;  /* 0x000000ffd500720c */ /* 0x000fc40003f05300 */
[----:B------:R-:W1:Y:S01]  /*14200*/  LDSM.16.M88.4 R12, [R192+0x6000] ;  /* 0x00600000c00c783b */ /* 0x000e620000000200 */
[C---:B------:R-:W-:Y:S02]  /*14210*/  IADD3 R3, R192.reuse, 0x6000, RZ ;  /* 0x00006000c0037810 */ /* 0x040fe40007ffe0ff */
[----:B------:R-:W-:Y:S01]  /*14220*/  IADD3 R190, R192, 0x6020, RZ ;  /* 0x00006020c0be7810 */ /* 0x000fe20007ffe0ff */
[----:B------:R-:W2:Y:S01]  /*14230*/  LDSM.16.M88.4 R72, [R192+0x6800] ;  /* 0x00680000c048783b */ /* 0x000ea20000000200 */
[----:B------:R-:W-:Y:S01]  /*14240*/  @P1 IADD3 R190, R3, -0x20, RZ ;  /* 0xffffffe003be1810 */ /* 0x000fe20007ffe0ff */
[----:B------:R-:W-:Y:S01]  /*14250*/  IMAD.MOV.U32 R3, RZ, RZ, 0x40 ;  /* 0x00000040ff037424 */ /* 0x000fe200078e00ff */
[----:B------:R-:W-:Y:S01]  /*14260*/  IMNMX R220, RZ, R220, !PT ;  /* 0x000000dcffdc7217 */ /* 0x000fe20007800200 */
        /* <DEDUP_REMOVED lines=11> */
[----:B------:R-:W-:Y:S02]  /*14320*/  IADD3 R3, R69, 0x8, RZ ;  /* 0x0000000845037810 */ /* 0x000fe40007ffe0ff */
[C---:B------:R-:W-:Y:S01]  /*14330*/  IADD3 R181, R190.reuse, 0x2800, RZ ;  /* 0x00002800beb57810 */ /* 0x040fe20007ffe0ff */
[----:B------:R-:W1:Y:S01]  /*14340*/  LDSM.16.M88.4 R36, [R190+0x1000] ;  /* 0x00100000be24783b */ /* 0x000e620000000200 */
[----:B------:R-:W-:Y:S01]  /*14350*/  IADD3 R180, R190, 0x3000, RZ ;  /* 0x00003000beb47810 */ /* 0x000fe20007ffe0ff */
[----:B------:R-:W-:Y:S01]  /*14360*/  IMAD.IADD R218, R218, 0x1, R3 ;  /* 0x00000001dada7824 */ /* 0x000fe200078e0203 */
[C---:B------:R-:W-:Y:S01]  /*14370*/  IADD3 R179, R190.reuse, 0x3800, RZ ;  /* 0x00003800beb37810 */ /* 0x040fe20007ffe0ff */
[----:B------:R-:W1:Y:S01]  /*14380*/  LDSM.16.M88.4 R32, [R190+0x1800] ;  /* 0x00180000be20783b */ /* 0x000e620000000200 */
[----:B------:R-:W-:Y:S01]  /*14390*/  IADD3 R178, R190, 0x4000, RZ ;  /* 0x00004000beb27810 */ /* 0x000fe20007ffe0ff */
[----:B------:R-:W-:Y:S01]  /*143a0*/  IMAD.IADD R217, R218, 0x1, -R16 ;  /* 0x00000001dad97824 */ /* 0x000fe200078e0a10 */
[C---:B------:R-:W-:Y:S01]  /*143b0*/  IADD3 R177, R190.reuse, 0x4800, RZ ;  /* 0x00004800beb17810 */ /* 0x040fe20007ffe0ff */
[----:B------:R-:W-:Y:S01]  /*143c0*/  LDSM.16.M88.4 R84, [R187+0x7800] ;  /* 0x00780000bb54783b */ /* 0x000fe20000000200 */
[----:B------:R-:W-:-:S02]  /*143d0*/  IADD3 R176, R190, 0x5000, RZ ;  /* 0x00005000beb07810 */ /* 0x000fc40007ffe0ff */
[----:B------:R-:W-:Y:S01]  /*143e0*/  IMNMX R217, RZ, R217, !PT ;  /* 0x000000d9ffd97217 */ /* 0x000fe20007800200 */
[----:B------:R-:W-:Y:S01]  /*143f0*/  LDSM.16.M88.4 R88, [R187+0x8800] ;  /* 0x00880000bb58783b */ /* 0x000fe20000000200 */
[----:B------:R-:W-:Y:S01]  /*14400*/  IADD3 R135, R190, 0x5800, RZ ;  /* 0x00005800be877810 */ /* 0x000fe20007ffe0ff */
[C---:B------:R-:W-:Y:S02]  /*14410*/  HMMA.16816.F32.BF16 R20, R44.reuse, R12, RZ ;  /* 0x0000000c2c14723c */ /* 0x040fe400000418ff */
[----:B------:R-:W-:Y:S06]  /*14420*/  LDSM.16.M88.4 R92, [R193+0x4000] ;  /* 0x00400000c15c783b */ /* 0x000fec0000000200 */
        /* <DEDUP_REMOVED lines=133> */
[----:B------:R-:W-:Y:S01]  /*14c80*/  IADD3 R8, R57, 0x1, -R208 ;  /* 0x0000000139087810 */ /* 0x000fe20007ffe8d0 */
[----:B-1----:R-:W-:Y:S04]  /*14c90*/  HMMA.16816.F32.BF16 R20, R4, R32, R20 ;  /* 0x000000200414723c */ /* 0x002fe80000041814 */
[----:B------:R-:W-:-:S04]  /*14ca0*/  IMAD.IADD R8, R17, 0x1, R8 ;  /* 0x0000000111087824 */ /* 0x000fc800078e0208 */
        /* <DEDUP_REMOVED lines=76> */
.L_x_7430:
[----:B------:R-:W2:Y:S02]  /*15170*/  LD.E R5, [R18.64+0x38] ;  /* 0x0000380612057980 */ /* 0x000ea4000c101900 */
[----:B--2---:R-:W-:-:S04]  /*15180*/  LEA R5, -R5, RZ, 0x6 ;  /* 0x000000ff05057211 */ /* 0x004fc800078e31ff */
[----:B------:R-:W-:Y:S02]  /*15190*/  SHF.R.S32.HI R4, RZ, 0x1f, R5 ;  /* 0x0000001fff047819 */ /* 0x000fe40000011405 */
.L_x_7431:
[----:B------:R-:W-:Y:S05]  /*151a0*/  BSYNC B0 ;  /* 0x0000000000007941 */ /* 0x000fea0003800000 */
.L_x_7429:
        /* <DEDUP_REMOVED lines=96> */
.L_x_7428:
[----:B------:R-:W-:Y:S05]  /*157b0*/  BSYNC B1 ;  /* 0x0000000000017941 */ /* 0x000fea0003800000 */
.L_x_7427:
[----:B------:R2:W3:Y:S01]  /*157c0*/  LD.E R167, [R18.64+0xdc] ;  /* 0x0000dc0612a77980 */ /* 0x0004e2000c101900 */
[----:B-1----:R-:W-:-:S04]  /*157d0*/  IMAD.IADD R5, R2, 0x1, R0 ;  /* 0x0000000102057824 */ /* 0x002fc800078e0200 */
[----:B------:R-:W-:Y:S01]  /*157e0*/  IMAD.IADD R37, R221, 0x1, -R5 ;  /* 0x00000001dd257824 */ /* 0x000fe200078e0a05 */
[C---:B------:R-:W-:Y:S02]  /*157f0*/  IADD3 R17, R5.reuse, 0x29, RZ ;  /* 0x0000002905117810 */ /* 0x040fe40007ffe0ff */
[C---:B------:R-:W-:Y:S02]  /*15800*/  IADD3 R4, R5.reuse, 0x1, RZ ;  /* 0x0000000105047810 */ /* 0x040fe40007ffe0ff */
[----:B------:R-:W-:Y:S01]  /*15810*/  IADD3 R25, R5, 0x31, RZ ;  /* 0x0000003105197810 */ /* 0x000fe20007ffe0ff */
[----:B------:R-:W-:Y:S01]  /*15820*/  IMAD.IADD R3, R221, 0x1, -R17 ;  /* 0x00000001dd037824 */ /* 0x000fe200078e0a11 */
[----:B------:R-:W-:Y:S01]  /*15830*/  IADD3 R2, R5, 0x8, RZ ;  /* 0x0000000805027810 */ /* 0x000fe20007ffe0ff */
[----:B------:R-:W-:Y:S01]  /*15840*/  IMAD.IADD R36, R221, 0x1, -R4 ;  /* 0x00000001dd247824 */ /* 0x000fe200078e0a04 */
[----:B------:R-:W-:Y:S02]  /*15850*/  IADD3 R8, R5, 0x21, RZ ;  /* 0x0000002105087810 */ /* 0x000fe40007ffe0ff */
[----:B------:R-:W-:Y:S01]  /*15860*/  IABS R3, R3 ;  /* 0x0000000300037213 */ /* 0x000fe20000000000 */
[C---:B------:R-:W-:Y:S01]  /*15870*/  IMAD.IADD R39, R221.reuse, 0x1, -R25 ;  /* 0x00000001dd277824 */ /* 0x040fe200078e0a19 */
[----:B------:R-:W-:Y:S01]  /*15880*/  IABS R37, R37 ;  /* 0x0000002500257213 */ /* 0x000fe20000000000 */
[----:B------:R-:W-:Y:S01]  /*15890*/  IMAD.IADD R35, R221, 0x1, -R2 ;  /* 0x00000001dd237824 */ /* 0x000fe200078e0a02 */
[C---:B------:R-:W-:Y:S01]  /*158a0*/  IADD3 R11, R5.reuse, 0x10, RZ ;  /* 0x00000010050b7810 */ /* 0x040fe20007ffe0ff */
[----:B------:R1:W-:Y:S01]  /*158b0*/  I2F R40, R3 ;  /* 0x0000000300287306 */ /* 0x0003e20000201400 */
[----:B------:R-:W-:Y:S01]  /*158c0*/  IADD3 R7, R5, 0x11, RZ ;  /* 0x0000001105077810 */ /* 0x000fe20007ffe0ff */
[C---:B------:R-:W-:Y:S01]  /*158d0*/  IMAD.IADD R28, R221.reuse, 0x1, -R8 ;  /* 0x00000001dd1c7824 */ /* 0x040fe200078e0a08 */
[----:B------:R-:W-:Y:S01]  /*158e0*/  IABS R36, R36 ;  /* 0x0000002400247213 */ /* 0x000fe20000000000 */
[----:B------:R-:W-:Y:S01]  /*158f0*/  IMAD.IADD R33, R221, 0x1, -R11 ;  /* 0x00000001dd217824 */ /* 0x000fe200078e0a0b */
[----:B------:R-:W-:Y:S01]  /*15900*/  IADD3 R27, R5, 0x9, RZ ;  /* 0x00000009051b7810 */ /* 0x000fe20007ffe0ff */
[----:B------:R-:W-:Y:S01]  /*15910*/  IMAD.IADD R32, R221, 0x1, -R7 ;  /* 0x00000001dd207824 */ /* 0x000fe200078e0a07 */
[----:B------:R-:W-:Y:S01]  /*15920*/  IADD3 R24, R5, 0x28, RZ ;  /* 0x0000002805187810 */ /* 0x000fe20007ffe0ff */
[----:B------:R-:W4:Y:S01]  /*15930*/  I2F R37, R37 ;  /* 0x0000002500257306 */ /* 0x000f220000201400 */
[----:B--2---:R-:W-:Y:S01]  /*15940*/  IABS R19, R39 ;  /* 0x0000002700137213 */ /* 0x004fe20000000000 */
[----:B------:R-:W-:Y:S01]  /*15950*/  IMAD.IADD R34, R221, 0x1, -R27 ;  /* 0x00000001dd227824 */ /* 0x000fe200078e0a1b */
[----:B------:R-:W-:Y:S01]  /*15960*/  IADD3 R26, R5, 0x18, RZ ;  /* 0x00000018051a7810 */ /* 0x000fe20007ffe0ff */
[----:B------:R-:W-:Y:S01]  /*15970*/  IMAD.IADD R6, R221, 0x1, -R24 ;  /* 0x00000001dd067824 */ /* 0x000fe200078e0a18 */
[----:B------:R-:W-:-:S02]  /*15980*/  IABS R35, R35 ;  /* 0x0000002300237213 */ /* 0x000fc40000000000 */
[----:B------:R-:W-:Y:S01]  /*15990*/  IABS R28, R28 ;  /* 0x0000001c001c7213 */ /* 0x000fe20000000000 */
[----:B------:R-:W2:Y:S01]  /*159a0*/  I2F R36, R36 ;  /* 0x0000002400247306 */ /* 0x000ea20000201400 */
[----:B-1----:R-:W-:Y:S01]  /*159b0*/  IADD3 R3, R5, 0x38, RZ ;  /* 0x0000003805037810 */ /* 0x002fe20007ffe0ff */
[----:B------:R-:W-:Y:S01]  /*159c0*/  IMAD.IADD R31, R221, 0x1, -R26 ;  /* 0x00000001dd1f7824 */ /* 0x000fe200078e0a1a */
[----:B------:R-:W-:Y:S02]  /*159d0*/  IADD3 R9, R5, 0x20, RZ ;  /* 0x0000002005097810 */ /* 0x000fe40007ffe0ff */
[----:B------:R-:W-:Y:S01]  /*159e0*/  IABS R33, R33 ;  /* 0x0000002100217213 */ /* 0x000fe20000000000 */
[----:B------:R-:W-:Y:S01]  /*159f0*/  IMAD.IADD R39, R221, 0x1, -R3 ;  /* 0x00000001dd277824 */ /* 0x000fe200078e0a03 */
[----:B------:R-:W-:Y:S01]  /*15a00*/  IABS R32, R32 ;  /* 0x0000002000207213 */ /* 0x000fe20000000000 */
[----:B------:R-:W1:Y:S01]  /*15a10*/  I2F R35, R35 ;  /* 0x0000002300237306 */ /* 0x000e620000201400 */
[----:B------:R-:W-:Y:S01]  /*15a20*/  IADD3 R10, R5, 0x19, RZ ;  /* 0x00000019050a7810 */ /* 0x000fe20007ffe0ff */
[----:B------:R-:W-:Y:S01]  /*15a30*/  IMAD.IADD R29, R221, 0x1, -R9 ;  /* 0x00000001dd1d7824 */ /* 0x000fe200078e0a09 */
[----:B------:R-:W-:-:S02]  /*15a40*/  IABS R18, R39 ;  /* 0x0000002700127213 */ /* 0x000fc40000000000 */
[----:B------:R-:W-:Y:S01]  /*15a50*/  IABS R34, R34 ;  /* 0x0000002200227213 */ /* 0x000fe20000000000 */
[----:B------:R-:W-:Y:S01]  /*15a60*/  IMAD.IADD R30, R221, 0x1, -R10 ;  /* 0x00000001dd1e7824 */ /* 0x000fe200078e0a0a */
[----:B------:R-:W-:Y:S01]  /*15a70*/  IABS R6, R6 ;  /* 0x0000000600067213 */ /* 0x000fe20000000000 */
[----:B------:R-:W5:Y:S01]  /*15a80*/  I2F R28, R28 ;  /* 0x0000001c001c7306 */ /* 0x000f620000201400 */
[----:B------:R-:W-:Y:S02]  /*15a90*/  IABS R31, R31 ;  /* 0x0000001f001f7213 */ /* 0x000fe40000000000 */
[----:B------:R-:W-:Y:S02]  /*15aa0*/  IABS R29, R29 ;  /* 0x0000001d001d7213 */ /* 0x000fe40000000000 */
[-C--:B------:R-:W-:Y:S02]  /*15ab0*/  ISETP.GE.AND P1, PT, R5, R220.reuse, PT ;  /* 0x000000dc0500720c */ /* 0x080fe40003f26270 */
[----:B------:R-:W-:Y:S01]  /*15ac0*/  ISETP.GE.AND P4, PT, R4, R220, PT ;  /* 0x000000dc0400720c */ /* 0x000fe20003f86270 */
[----:B------:R-:W1:Y:S01]  /*15ad0*/  I2F R33, R33 ;  /* 0x0000002100217306 */ /* 0x000e620000201400 */
[----:B------:R-:W-:Y:S01]  /*15ae0*/  IABS R30, R30 ;  /* 0x0000001e001e7213 */ /* 0x000fe20000000000 */
[----:B----4-:R-:W-:Y:S01]  /*15af0*/  FFMA.FTZ R20, -R215, R37, R20 ;  /* 0x00000025d7147223 */ /* 0x010fe20000010114 */
[----:B------:R-:W-:-:S02]  /*15b00*/  ISETP.GE.AND P6, PT, R5, R217, PT ;  /* 0x000000d90500720c */ /* 0x000fc40003fc6270 */
[----:B------:R-:W-:-:S03]  /*15b10*/  IADD3 R16, R5, 0x30, RZ ;  /* 0x0000003005107810 */ /* 0x000fc60007ffe0ff */
[----:B------:R-:W4:Y:S01]  /*15b20*/  I2F R32, R32 ;  /* 0x0000002000207306 */ /* 0x000f220000201400 */
[----:B--2---:R-:W-:Y:S01]  /*15b30*/  FFMA.FTZ R36, -R215, R36, R21 ;  /* 0x00000024d7247223 */ /* 0x004fe20000010115 */
[----:B------:R-:W-:-:S06]  /*15b40*/  ISETP.GE.OR P1, PT, R5, R219, !P1 ;  /* 0x000000db0500720c */ /* 0x000fcc0004f26670 */
[----:B------:R-:W2:Y:S01]  /*15b50*/  I2F R18, R18 ;  /* 0x0000001200127306 */ /* 0x000ea20000201400 */
[----:B------:R-:W-:-:S07]  /*15b60*/  ISETP.GE.OR P4, PT, R4, R219, !P4 ;  /* 0x000000db0400720c */ /* 0x000fce0006786670 */
[----:B------:R-:W2:Y:S01]  /*15b70*/  I2F R34, R34 ;  /* 0x0000002200227306 */ /* 0x000ea20000201400 */
[----:B------:R-:W-:-:S07]  /*15b80*/  ISETP.GE.AND P3, PT, R2, R220, PT ;  /* 0x000000dc0200720c */ /* 0x000fce0003f66270 */
[----:B------:R-:W2:Y:S01]  /*15b90*/  I2F R6, R6 ;  /* 0x0000000600067306 */ /* 0x000ea20000201400 */
[----:B------:R-:W-:Y:S01]  /*15ba0*/  FSEL R21, R20, -INF , !P1 ;  /* 0xff80000014157808 */ /* 0x000fe20004800000 */
[----:B-1----:R-:W-:-:S06]  /*15bb0*/  FFMA.FTZ R12, -R215, R35, R12 ;  /* 0x00000023d70c7223 */ /* 0x002fcc000001010c */
[----:B------:R-:W1:Y:S01]  /*15bc0*/  I2F R31, R31 ;  /* 0x0000001f001f7306 */ /* 0x000e620000201400 */
[----:B------:R-:W-:Y:S01]  /*15bd0*/  FSEL R20, R36, -INF , !P4 ;  /* 0xff80000024147808 */ /* 0x000fe20006000000 */
[----:B-----5:R-:W-:Y:S01]  /*15be0*/  FFMA.FTZ R65, -R215, R28, R65 ;  /* 0x0000001cd7417223 */ /* 0x020fe20000010141 */
[----:B------:R-:W-:Y:S01]  /*15bf0*/  ISETP.GE.AND P1, PT, R11, R220, PT ;  /* 0x000000dc0b00720c */ /* 0x000fe20003f26270 */
[----:B------:R-:W-:-:S04]  /*15c00*/  IMAD.IADD R38, R221, 0x1, -R16 ;  /* 0x00000001dd267824 */ /* 0x000fc800078e0a10 */
[----:B------:R-:W5:Y:S01]  /*15c10*/  I2F R29, R29 ;  /* 0x0000001d001d7306 */ /* 0x000f620000201400 */
[----:B------:R-:W-:Y:S02]  /*15c20*/  ISETP.GE.AND P4, PT, R7, R220, PT ;  /* 0x000000dc0700720c */ /* 0x000fe40003f86270 */
[C---:B------:R-:W-:Y:S02]  /*15c30*/  IADD3 R28, R5.reuse, 0x39, RZ ;  /* 0x00000039051c7810 */ /* 0x040fe40007ffe0ff */
[----:B------:R-:W-:-:S03]  /*15c40*/  ISETP.GE.OR P6, PT, R5, R216, !P6 ;  /* 0x000000d80500720c */ /* 0x000fc600077c6670 */
[----:B------:R-:W1:Y:S01]  /*15c50*/  I2F R30, R30 ;  /* 0x0000001e001e7306 */ /* 0x000e620000201400 */
[----:B------:R-:W-:Y:S01]  /*15c60*/  ISETP.GE.OR P3, PT, R2, R219, !P3 ;  /* 0x000000db0200720c */ /* 0x000fe20005f66670 */
[----:B------:R-:W-:Y:S01]  /*15c70*/  IMAD.IADD R5, R218, 0x1, -R5 ;  /* 0x00000001da057824 */ /* 0x000fe200078e0a05 */
[----:B------:R-:W-:Y:S01]  /*15c80*/  ISETP.GE.AND P2, PT, R27, R220, PT ;  /* 0x000000dc1b00720c */ /* 0x000fe20003f46270 */
[----:B------:R-:W-:Y:S01]  /*15c90*/  FFMA.FTZ R33, -R215, R33, R76 ;  /* 0x00000021d7217223 */ /* 0x000fe2000001014c */
[-C--:B------:R-:W-:Y:S01]  /*15ca0*/  ISETP.GE.OR P1, PT, R11, R219.reuse, !P1 ;  /* 0x000000db0b00720c */ /* 0x080fe20004f26670 */
[----:B----4-:R-:W-:Y:S01]  /*15cb0*/  FFMA.FTZ R32, -R215, R32, R77 ;  /* 0x00000020d7207223 */ /* 0x010fe2000001014d */
[-C--:B------:R-:W-:Y:S01]  /*15cc0*/  ISETP.GE.OR P4, PT, R7, R219.reuse, !P4 ;  /* 0x000000db0700720c */ /* 0x080fe20006786670 */
[C---:B--2---:R-:W-:Y:S01]  /*15cd0*/  FFMA.FTZ R80, -R215.reuse, R18, R80 ;  /* 0x00000012d7507223 */ /* 0x044fe20000010150 */
[----:B------:R-:W-:Y:S01]  /*15ce0*/  FSEL R18, R12, -INF , !P3 ;  /* 0xff8000000c127808 */ /* 0x000fe20005800000 */
[----:B------:R2:W-:Y:S01]  /*15cf0*/  I2F R42, R19 ;  /* 0x00000013002a7306 */ /* 0x0005e20000201400 */
[C---:B------:R-:W-:Y:S01]  /*15d00*/  FFMA.FTZ R13, -R215.reuse, R34, R13 ;  /* 0x00000022d70d7223 */ /* 0x040fe2000001010d */
[----:B------:R-:W-:Y:S01]  /*15d10*/  ISETP.GE.AND P3, PT, R26, R220, PT ;  /* 0x000000dc1a00720c */ /* 0x000fe20003f66270 */
[----:B------:R-:W-:Y:S01]  /*15d20*/  FFMA.FTZ R60, -R215, R6, R60 ;  /* 0x00000006d73c7223 */ /* 0x000fe2000001013c */
[----:B------:R-:W-:-:S02]  /*15d30*/  ISETP.GE.OR P2, PT, R27, R219, !P2 ;  /* 0x000000db1b00720c */ /* 0x000fc40005746670 */
[----:B------:R-:W-:Y:S01]  /*15d40*/  IABS R12, R5 ;  /* 0x00000005000c7213 */ /* 0x000fe20000000000 */
[----:B-1----:R-:W-:Y:S01]  /*15d50*/  FFMA.FTZ R31, -R215, R31, R72 ;  /* 0x0000001fd71f7223 */ /* 0x002fe20000010148 */
[----:B------:R-:W-:Y:S02]  /*15d60*/  IABS R38, R38 ;  /* 0x0000002600267213 */ /* 0x000fe40000000000 */
[----:B------:R-:W-:Y:S02]  /*15d70*/  FSEL R6, R33, -INF , !P1 ;  /* 0xff80000021067808 */ /* 0x000fe40004800000 */
[----:B------:R-:W-:Y:S02]  /*15d80*/  FSEL R5, R32, -INF , !P4 ;  /* 0xff80000020057808 */ /* 0x000fe40006000000 */
[----:B------:R-:W-:Y:S01]  /*15d90*/  ISETP.GE.AND P1, PT, R9, R220, PT ;  /* 0x000000dc0900720c */ /* 0x000fe20003f26270 */
[----:B--2---:R-:W-:Y:S01]  /*15da0*/  IMAD.IADD R19, R221, 0x1, -R28 ;  /* 0x00000001dd137824 */ /* 0x004fe200078e0a1c */
[----:B------:R-:W-:-:S02]  /*15db0*/  ISETP.GE.AND P4, PT, R4, R217, PT ;  /* 0x000000d90400720c */ /* 0x000fc40003f86270 */
[----:B------:R-:W-:Y:S01]  /*15dc0*/  ISETP.GE.OR P3, PT, R26, R219, !P3 ;  /* 0x000000db1a00720c */ /* 0x000fe20005f66670 */
[----:B-----5:R-:W-:Y:S01]  /*15dd0*/  FFMA.FTZ R29, -R215, R29, R64 ;  /* 0x0000001dd71d7223 */ /* 0x020fe20000010140 */
[----:B------:R-:W-:Y:S02]  /*15de0*/  FSEL R13, R13, -INF , !P2 ;  /* 0xff8000000d0d7808 */ /* 0x000fe40005000000 */
[----:B------:R-:W-:Y:S02]  /*15df0*/  ISETP.GE.AND P2, PT, R10, R220, PT ;  /* 0x000000dc0a00720c */ /* 0x000fe40003f46270 */
[----:B------:R-:W-:Y:S01]  /*15e00*/  IABS R32, R19 ;  /* 0x0000001300207213 */ /* 0x000fe20000000000 */
[----:B------:R-:W-:Y:S01]  /*15e10*/  IMAD.IADD R19, R218, 0x1, -R4 ;  /* 0x00000001da137824 */ /* 0x000fe200078e0a04 */
[----:B------:R-:W-:Y:S01]  /*15e20*/  ISETP.GE.OR P4, PT, R4, R216, !P4 ;  /* 0x000000d80400720c */ /* 0x000fe20006786670 */
[----:B------:R-:W1:Y:S01]  /*15e30*/  I2F R38, R38 ;  /* 0x0000002600267306 */ /* 0x000e620000201400 */
[----:B------:R-:W-:Y:S01]  /*15e40*/  ISETP.GE.OR P1, PT, R9, R219, !P1 ;  /* 0x000000db0900720c */ /* 0x000fe20004f26670 */
[----:B------:R-:W-:Y:S01]  /*15e50*/  FFMA.FTZ R30, -R215, R30, R73 ;  /* 0x0000001ed71e7223 */ /* 0x000fe20000010149 */
[----:B------:R-:W-:-:S02]  /*15e60*/  FSEL R4, R31, -INF , !P3 ;  /* 0xff8000001f047808 */ /* 0x000fc40005800000 */
[----:B------:R-:W-:Y:S02]  /*15e70*/  ISETP.GE.AND P3, PT, R2, R217, PT ;  /* 0x000000d90200720c */ /* 0x000fe40003f66270 */
[----:B------:R-:W-:Y:S02]  /*15e80*/  ISETP.GE.OR P2, PT, R10, R219, !P2 ;  /* 0x000000db0a00720c */ /* 0x000fe40005746670 */
[----:B------:R-:W-:Y:S01]  /*15e90*/  FSEL R156, R29, -INF , !P1 ;  /* 0xff8000001d9c7808 */ /* 0x000fe20004800000 */
[----:B------:R-:W-:Y:S01]  /*15ea0*/  IMAD.IADD R33, R218, 0x1, -R2 ;  /* 0x00000001da217824 */ /* 0x000fe200078e0a02 */
[----:B------:R-:W-:Y:S02]  /*15eb0*/  ISETP.GE.AND P1, PT, R24, R220, PT ;  /* 0x000000dc1800720c */ /* 0x000fe40003f26270 */
[----:B------:R-:W-:Y:S02]  /*15ec0*/  ISETP.GE.OR P3, PT, R2, R216, !P3 ;  /* 0x000000d80200720c */ /* 0x000fe40005f66670 */
[----:B------:R-:W-:-:S02]  /*15ed0*/  FSEL R2, R30, -INF , !P2 ;  /* 0xff8000001e027808 */ /* 0x000fc40005000000 */
[-C--:B------:R-:W-:Y:S02]  /*15ee0*/  ISETP.GE.AND P2, PT, R8, R220.reuse, PT ;  /* 0x000000dc0800720c */ /* 0x080fe40003f46270 */
[----:B------:R-:W-:Y:S02]  /*15ef0*/  ISETP.GE.OR P1, PT, R24, R219, !P1 ;  /* 0x000000db1800720c */ /* 0x000fe40004f26670 */
[----:B------:R-:W-:Y:S01]  /*15f00*/  IABS R31, R19 ;  /* 0x00000013001f7213 */ /* 0x000fe20000000000 */
[----:B------:R-:W-:Y:S01]  /*15f10*/  IMAD.IADD R19, R218, 0x1, -R27 ;  /* 0x00000001da137824 */ /* 0x000fe200078e0a1b */
[----:B------:R-:W-:Y:S02]  /*15f20*/  ISETP.GE.OR P2, PT, R8, R219, !P2 ;  /* 0x000000db0800720c */ /* 0x000fe40005746670 */
[----:B------:R-:W-:Y:S01]  /*15f30*/  FSEL R158, R60, -INF , !P1 ;  /* 0xff8000003c9e7808 */ /* 0x000fe20004800000 */
[----:B------:R-:W2:Y:S01]  /*15f40*/  I2F R32, R32 ;  /* 0x0000002000207306 */ /* 0x000ea20000201400 */
[----:B------:R-:W-:Y:S01]  /*15f50*/  ISETP.GE.AND P1, PT, R16, R220, PT ;  /* 0x000000dc1000720c */ /* 0x000fe20003f26270 */
[----:B-1----:R-:W-:Y:S01]  /*15f60*/  FFMA.FTZ R38, -R215, R38, R48 ;  /* 0x00000026d7267223 */ /* 0x002fe20000010130 */
[----:B------:R-:W-:-:S02]  /*15f70*/  FSEL R161, R65, -INF , !P2 ;  /* 0xff80000041a17808 */ /* 0x000fc40005000000 */
[----:B------:R-:W-:Y:S02]  /*15f80*/  ISETP.GE.AND P2, PT, R17, R220, PT ;  /* 0x000000dc1100720c */ /* 0x000fe40003f46270 */
[----:B------:R-:W-:Y:S01]  /*15f90*/  IABS R19, R19 ;  /* 0x0000001300137213 */ /* 0x000fe20000000000 */
[----:B------:R-:W1:Y:S01]  /*15fa0*/  I2F R12, R12 ;  /* 0x0000000c000c7306 */ /* 0x000e620000201400 */
[-C--:B------:R-:W-:Y:S01]  /*15fb0*/  ISETP.GE.OR P1, PT, R16, R219.reuse, !P1 ;  /* 0x000000db1000720c */ /* 0x080fe20004f26670 */
[----:B------:R-:W-:Y:S01]  /*15fc0*/  FFMA.FTZ R40, -R215, R40, R61 ;  /* 0x00000028d7287223 */ /* 0x000fe2000001013d */
[----:B------:R-:W-:-:S05]  /*15fd0*/  ISETP.GE.OR P2, PT, R17, R219, !P2 ;  /* 0x000000db1100720c */ /* 0x000fca0005746670 */
[----:B------:R4:W-:Y:S01]  /*15fe0*/  I2F R30, R31 ;  /* 0x0000001f001e7306 */ /* 0x0009e20000201400 */
[----:B------:R-:W-:Y:S02]  /*15ff0*/  FSEL R174, R38, -INF , !P1 ;  /* 0xff80000026ae7808 */ /* 0x000fe40004800000 */
[----:B------:R-:W-:Y:S02]  /*16000*/  ISETP.GE.AND P1, PT, R3, R220, PT ;  /* 0x000000dc0300720c */ /* 0x000fe40003f26270 */
[----:B------:R-:W-:-:S03]  /*16010*/  FSEL R163, R40, -INF , !P2 ;  /* 0xff80000028a37808 */ /* 0x000fc60005000000 */
[----:B------:R5:W-:Y:S01]  /*16020*/  I2F R36, R19 ;  /* 0x0000001300247306 */ /* 0x000be20000201400 */
[----:B------:R-:W-:Y:S01]  /*16030*/  ISETP.GE.AND P2, PT, R25, R220, PT ;  /* 0x000000dc1900720c */ /* 0x000fe20003f46270 */
[----:B----4-:R-:W-:Y:S01]  /*16040*/  IMAD.IADD R31, R218, 0x1, -R11 ;  /* 0x00000001da1f7824 */ /* 0x010fe200078e0a0b */
[----:B------:R-:W-:-:S04]  /*16050*/  ISETP.GE.OR P1, PT, R3, R219, !P1 ;  /* 0x000000db0300720c */ /* 0x000fc80004f26670 */
[----:B------:R-:W-:Y:S01]  /*16060*/  IABS R31, R31 ;  /* 0x0000001f001f7213 */ /* 0x000fe20000000000 */
[----:B-----5:R-:W-:Y:S01]  /*16070*/  IMAD.IADD R19, R218, 0x1, -R26 ;  /* 0x00000001da137824 */ /* 0x020fe200078e0a1a */
[----:B------:R-:W-:Y:S01]  /*16080*/  IABS R33, R33 ;  /* 0x0000002100217213 */ /* 0x000fe20000000000 */
[----:B------:R-:W-:-:S03]  /*16090*/  FFMA.FTZ R42, -R215, R42, R49 ;  /* 0x0000002ad72a7223 */ /* 0x000fc60000010131 */
[----:B------:R-:W4:Y:S01]  /*160a0*/  I2F R31, R31 ;  /* 0x0000001f001f7306 */ /* 0x000f220000201400 */
[C---:B------:R-:W-:Y:S01]  /*160b0*/  IMAD.IADD R35, R218.reuse, 0x1, -R10 ;  /* 0x00000001da237824 */ /* 0x040fe200078e0a0a */
[----:B------:R-:W-:Y:S01]  /*160c0*/  IABS R19, R19 ;  /* 0x0000001300137213 */ /* 0x000fe20000000000 */
[----:B--2---:R-:W-:Y:S01]  /*160d0*/  FFMA.FTZ R81, -R215, R32, R81 ;  /* 0x00000020d7517223 */ /* 0x004fe20000010151 */
[----:B------:R-:W-:Y:S01]  /*160e0*/  ISETP.GE.OR P2, PT, R25, R219, !P2 ;  /* 0x000000db1900720c */ /* 0x000fe20005746670 */
[----:B------:R-:W-:Y:S01]  /*160f0*/  IMAD.IADD R32, R218, 0x1, -R9 ;  /* 0x00000001da207824 */ /* 0x000fe200078e0a09 */
[----:B------:R-:W-:Y:S02]  /*16100*/  FSEL R170, R80, -INF , !P1 ;  /* 0xff80000050aa7808 */ /* 0x000fe40004800000 */
[----:B------:R2:W5:Y:S01]  /*16110*/  I2F R29, R33 ;  /* 0x00000021001d7306 */ /* 0x0005620000201400 */
[----:B------:R-:W-:Y:S01]  /*16120*/  ISETP.GE.AND P1, PT, R28, R220, PT ;  /* 0x000000dc1c00720c */ /* 0x000fe20003f26270 */
[----:B-1----:R-:W-:Y:S01]  /*16130*/  FFMA.FTZ R12, -R215, R12, R22 ;  /* 0x0000000cd70c7223 */ /* 0x002fe20000010116 */
[----:B------:R-:W-:-:S02]  /*16140*/  FSEL R173, R42, -INF , !P2 ;  /* 0xff8000002aad7808 */ /* 0x000fc40005000000 */
[C---:B------:R-:W-:Y:S02]  /*16150*/  ISETP.GE.AND P2, PT, R27.reuse, R217, PT ;  /* 0x000000d91b00720c */ /* 0x040fe40003f46270 */
[----:B------:R-:W-:Y:S01]  /*16160*/  ISETP.GE.OR P1, PT, R28, R219, !P1 ;  /* 0x000000db1c00720c */ /* 0x000fe20004f26670 */
[----:B------:R-:W-:Y:S01]  /*16170*/  IMAD.IADD R34, R218, 0x1, -R7 ;  /* 0x00000001da227824 */ /* 0x000fe200078e0a07 */
[----:B------:R-:W-:Y:S01]  /*16180*/  IABS R22, R32 ;  /* 0x0000002000167213 */ /* 0x000fe20000000000 */
[----:B--2---:R-:W-:Y:S01]  /*16190*/  IMAD.MOV.U32 R33, RZ, RZ, R19 ;  /* 0x000000ffff217224 */ /* 0x004fe200078e0013 */
[----:B------:R-:W-:Y:S02]  /*161a0*/  IABS R19, R35 ;  /* 0x0000002300137213 */ /* 0x000fe40000000000 */
[----:B------:R-:W-:Y:S02]  /*161b0*/  ISETP.GE.OR P2, PT, R27, R216, !P2 ;  /* 0x000000d81b00720c */ /* 0x000fe40005746670 */
[----:B------:R1:W-:Y:S01]  /*161c0*/  I2F R32, R19 ;  /* 0x0000001300207306 */ /* 0x0003e20000201400 */
[----:B------:R-:W-:-:S02]  /*161d0*/  FSEL R143, R81, -INF , !P1 ;  /* 0xff800000518f7808 */ /* 0x000fc40004800000 */
[----:B------:R-:W-:Y:S02]  /*161e0*/  ISETP.GE.AND P1, PT, R11, R217, PT ;  /* 0x000000d90b00720c */ /* 0x000fe40003f26270 */
[----:B------:R-:W-:-:S03]  /*161f0*/  IABS R34, R34 ;  /* 0x0000002200227213 */ /* 0x000fc60000000000 */
[----:B------:R2:W2:Y:S01]  /*16200*/  I2F R27, R33 ;  /* 0x00000021001b7306 */ /* 0x0004a20000201400 */
[----:B------:R-:W-:Y:S02]  /*16210*/  ISETP.GE.OR P1, PT, R11, R216, !P1 ;  /* 0x000000d80b00720c */ /* 0x000fe40004f26670 */
[----:B-1----:R-:W-:Y:S02]  /*16220*/  FSEL R19, R12, -INF , !P6 ;  /* 0xff8000000c137808 */ /* 0x002fe40007000000 */
[----:B------:R-:W-:Y:S01]  /*16230*/  ISETP.GE.AND P6, PT, R7, R217, PT ;  /* 0x000000d90700720c */ /* 0x000fe20003fc6270 */
[----:B----4-:R-:W-:-:S03]  /*16240*/  FFMA.FTZ R11, -R215, R31, R78 ;  /* 0x0000001fd70b7223 */ /* 0x010fc6000001014e */
[----:B------:R-:W-:Y:S01]  /*16250*/  ISETP.GE.OR P6, PT, R7, R216, !P6 ;  /* 0x000000d80700720c */ /* 0x000fe200077c6670 */
[C---:B------:R-:W-:Y:S02]  /*16260*/  FFMA.FTZ R7, -R215.reuse, R36, R15 ;  /* 0x00000024d7077223 */ /* 0x040fe4000001010f */
[C---:B------:R-:W-:Y:S01]  /*16270*/  FFMA.FTZ R23, -R215.reuse, R30, R23 ;  /* 0x0000001ed7177223 */ /* 0x040fe20000010117 */
[----:B------:R-:W1:Y:S01]  /*16280*/  I2F R34, R34 ;  /* 0x0000002200227306 */ /* 0x000e620000201400 */
[----:B-----5:R-:W-:Y:S01]  /*16290*/  FFMA.FTZ R12, -R215, R29, R14 ;  /* 0x0000001dd70c7223 */ /* 0x020fe2000001010e */
[----:B------:R-:W-:Y:S02]  /*162a0*/  FSEL R7, R7, -INF , !P2 ;  /* 0xff80000007077808 */ /* 0x000fe40005000000 */
[----:B------:R-:W-:Y:S02]  /*162b0*/  ISETP.GE.AND P2, PT, R9, R217, PT ;  /* 0x000000d90900720c */ /* 0x000fe40003f46270 */
[----:B------:R-:W-:-:S02]  /*162c0*/  FSEL R11, R11, -INF , !P1 ;  /* 0xff8000000b0b7808 */ /* 0x000fc40004800000 */
[----:B------:R-:W4:Y:S01]  /*162d0*/  I2F R22, R22 ;  /* 0x0000001600167306 */ /* 0x000f220000201400 */
[----:B------:R-:W-:Y:S02]  /*162e0*/  FSEL R14, R23, -INF , !P4 ;  /* 0xff800000170e7808 */ /* 0x000fe40006000000 */
[-C--:B------:R-:W-:Y:S02]  /*162f0*/  ISETP.GE.AND P1, PT, R8, R217.reuse, PT ;  /* 0x000000d90800720c */ /* 0x080fe40003f26270 */
[-C--:B------:R-:W-:Y:S02]  /*16300*/  ISETP.GE.AND P4, PT, R26, R217.reuse, PT ;  /* 0x000000d91a00720c */ /* 0x080fe40003f86270 */
[----:B------:R-:W-:Y:S02]  /*16310*/  FSEL R12, R12, -INF , !P3 ;  /* 0xff8000000c0c7808 */ /* 0x000fe40005800000 */
[----:B------:R-:W-:Y:S01]  /*16320*/  ISETP.GE.AND P3, PT, R10, R217, PT ;  /* 0x000000d90a00720c */ /* 0x000fe20003f66270 */
[----:B--2---:R-:W-:Y:S01]  /*16330*/  IMAD.IADD R33, R218, 0x1, -R8 ;  /* 0x00000001da217824 */ /* 0x004fe200078e0a08 */
[-C--:B------:R-:W-:Y:S01]  /*16340*/  ISETP.GE.OR P2, PT, R9, R216.reuse, !P2 ;  /* 0x000000d80900720c */ /* 0x080fe20005746670 */
[C---:B------:R-:W-:Y:S01]  /*16350*/  FFMA.FTZ R9, -R215.reuse, R27, R74 ;  /* 0x0000001bd7097223 */ /* 0x040fe2000001014a */
[----:B------:R-:W-:Y:S01]  /*16360*/  ISETP.GE.OR P1, PT, R8, R216, !P1 ;  /* 0x000000d80800720c */ /* 0x000fe20004f26670 */
[----:B------:R-:W-:Y:S01]  /*16370*/  FFMA.FTZ R8, -R215, R32, R75 ;  /* 0x00000020d7087223 */ /* 0x000fe2000001014b */
[----:B------:R-:W-:-:S02]  /*16380*/  ISETP.GE.OR P4, PT, R26, R216, !P4 ;  /* 0x000000d81a00720c */ /* 0x000fc40006786670 */
[----:B------:R-:W-:Y:S02]  /*16390*/  ISETP.GE.OR P3, PT, R10, R216, !P3 ;  /* 0x000000d80a00720c */ /* 0x000fe40005f66670 */
[----:B------:R-:W-:Y:S02]  /*163a0*/  FSEL R9, R9, -INF , !P4 ;  /* 0xff80000009097808 */ /* 0x000fe40006000000 */
[-C--:B------:R-:W-:Y:S02]  /*163b0*/  ISETP.GE.AND P4, PT, R17, R217.reuse, PT ;  /* 0x000000d91100720c */ /* 0x080fe40003f86270 */
[----:B------:R-:W-:Y:S02]  /*163c0*/  FSEL R8, R8, -INF , !P3 ;  /* 0xff80000008087808 */ /* 0x000fe40005800000 */
[----:B------:R-:W-:Y:S01]  /*163d0*/  ISETP.GE.AND P3, PT, R16, R217, PT ;  /* 0x000000d91000720c */ /* 0x000fe20003f66270 */
[----:B-1----:R-:W-:Y:S01]  /*163e0*/  FFMA.FTZ R10, -R215, R34, R79 ;  /* 0x00000022d70a7223 */ /* 0x002fe2000001014f */
[----:B------:R-:W-:Y:S01]  /*163f0*/  FMNMX.FTZ R27, R21, R20, !PT ;  /* 0x00000014151b7209 */ /* 0x000fe20007810000 */
[----:B----4-:R-:W-:Y:S01]  /*16400*/  FFMA.FTZ R22, -R215, R22, R66 ;  /* 0x00000016d7167223 */ /* 0x010fe20000010142 */
[----:B------:R-:W-:Y:S01]  /*16410*/  IABS R33, R33 ;  /* 0x0000002100217213 */ /* 0x000fe20000000000 */
[C---:B------:R-:W-:Y:S01]  /*16420*/  IMAD.IADD R23, R218.reuse, 0x1, -R17 ;  /* 0x00000001da177824 */ /* 0x040fe200078e0a11 */
[-C--:B------:R-:W-:Y:S01]  /*16430*/  ISETP.GE.OR P4, PT, R17, R216.reuse, !P4 ;  /* 0x000000d81100720c */ /* 0x080fe20006786670 */
[----:B------:R-:W-:Y:S01]  /*16440*/  IMAD.IADD R17, R218, 0x1, -R16 ;  /* 0x00000001da117824 */ /* 0x000fe200078e0a10 */
[----:B------:R-:W-:Y:S01]  /*16450*/  ISETP.GE.OR P3, PT, R16, R216, !P3 ;  /* 0x000000d81000720c */ /* 0x000fe20005f66670 */
[----:B------:R-:W1:Y:S01]  /*16460*/  I2F R30, R33 ;  /* 0x00000021001e7306 */ /* 0x000e620000201400 */
[----:B------:R-:W-:-:S02]  /*16470*/  FMNMX.FTZ R16, R18, R27, !PT ;  /* 0x0000001b12107209 */ /* 0x000fc40007810000 */
[----:B------:R-:W-:Y:S02]  /*16480*/  FSEL R10, R10, -INF , !P6 ;  /* 0xff8000000a0a7808 */ /* 0x000fe40007000000 */
[----:B------:R-:W-:Y:S02]  /*16490*/  FSEL R166, R22, -INF , !P2 ;  /* 0xff80000016a67808 */ /* 0x000fe40005000000 */
[----:B------:R-:W-:Y:S02]  /*164a0*/  ISETP.GE.AND P6, PT, R24, R217, PT ;  /* 0x000000d91800720c */ /* 0x000fe40003fc6270 */
[----:B------:R-:W-:Y:S02]  /*164b0*/  IABS R22, R23 ;  /* 0x0000001700167213 */ /* 0x000fe40000000000 */
[----:B------:R-:W-:Y:S01]  /*164c0*/  FMNMX.FTZ R23, R13, R16, !PT ;  /* 0x000000100d177209 */ /* 0x000fe20007810000 */
[----:B------:R-:W-:Y:S01]  /*164d0*/  IMAD.IADD R15, R218, 0x1, -R24 ;  /* 0x00000001da0f7824 */ /* 0x000fe200078e0a18 */
[----:B------:R-:W-:-:S02]  /*164e0*/  ISETP.GE.OR P6, PT, R24, R216, !P6 ;  /* 0x000000d81800720c */ /* 0x000fc400077c6670 */
[C---:B------:R-:W-:Y:S02]  /*164f0*/  ISETP.GE.AND P2, PT, R25.reuse, R217, PT ;  /* 0x000000d91900720c */ /* 0x040fe40003f46270 */
[----:B------:R-:W-:Y:S01]  /*16500*/  FMNMX.FTZ R24, R6, R23, !PT ;  /* 0x0000001706187209 */ /* 0x000fe20007810000 */
[----:B------:R-:W-:Y:S01]  /*16510*/  IMAD.IADD R16, R218, 0x1, -R25 ;  /* 0x00000001da107824 */ /* 0x000fe200078e0a19 */
[----:B------:R-:W-:Y:S02]  /*16520*/  ISETP.GE.OR P2, PT, R25, R216, !P2 ;  /* 0x000000d81900720c */ /* 0x000fe40005746670 */
[----:B------:R-:W-:Y:S02]  /*16530*/  FMNMX.FTZ R23, R5, R24, !PT ;  /* 0x0000001805177209 */ /* 0x000fe40007810000 */
[----:B------:R-:W-:Y:S01]  /*16540*/  FMNMX.FTZ R25, R19, R14, !PT ;  /* 0x0000000e13197209 */ /* 0x000fe20007810000 */
[----:B-1----:R-:W-:Y:S01]  /*16550*/  FFMA.FTZ R30, -R215, R30, R67 ;  /* 0x0000001ed71e7223 */ /* 0x002fe20000010143 */
[----:B------:R-:W-:-:S02]  /*16560*/  FMNMX.FTZ R23, R4, R23, !PT ;  /* 0x0000001704177209 */ /* 0x000fc40007810000 */
[----:B------:R-:W-:Y:S02]  /*16570*/  FMNMX.FTZ R26, R12, R25, !PT ;  /* 0x000000190c1a7209 */ /* 0x000fe40007810000 */
[----:B------:R-:W-:Y:S02]  /*16580*/  IABS R15, R15 ;  /* 0x0000000f000f7213 */ /* 0x000fe40000000000 */
[----:B------:R-:W-:Y:S02]  /*16590*/  FMNMX.FTZ R23, R2, R23, !PT ;  /* 0x0000001702177209 */ /* 0x000fe40007810000 */
[----:B------:R-:W-:Y:S02]  /*165a0*/  FMNMX.FTZ R26, R7, R26, !PT ;  /* 0x0000001a071a7209 */ /* 0x000fe40007810000 */
[----:B------:R-:W-:Y:S01]  /*165b0*/  FSEL R169, R30, -INF , !P1 ;  /* 0xff8000001ea97808 */ /* 0x000fe20004800000 */
[----:B------:R-:W1:Y:S01]  /*165c0*/  I2F R15, R15 ;  /* 0x0000000f000f7306 */ /* 0x000e620000201400 */
[----:B------:R-:W-:-:S02]  /*165d0*/  ISETP.GE.AND P1, PT, R3, R217, PT ;  /* 0x000000d90300720c */ /* 0x000fc40003f26270 */
[----:B------:R-:W-:Y:S02]  /*165e0*/  FMNMX.FTZ R24, R156, R23, !PT ;  /* 0x000000179c187209 */ /* 0x000fe40007810000 */
[----:B------:R-:W-:Y:S02]  /*165f0*/  FMNMX.FTZ R27, R11, R26, !PT ;  /* 0x0000001a0b1b7209 */ /* 0x000fe40007810000 */
[----:B------:R-:W-:Y:S01]  /*16600*/  IABS R17, R17 ;  /* 0x0000001100117213 */ /* 0x000fe20000000000 */
[----:B------:R-:W2:Y:S01]  /*16610*/  I2F R22, R22 ;  /* 0x0000001600167306 */ /* 0x000ea20000201400 */
[----:B------:R-:W-:Y:S01]  /*16620*/  ISETP.GE.OR P1, PT, R3, R216, !P1 ;  /* 0x000000d80300720c */ /* 0x000fe20004f26670 */
[----:B------:R-:W-:Y:S01]  /*16630*/  IMAD.IADD R3, R218, 0x1, -R3 ;  /* 0x00000001da037824 */ /* 0x000fe200078e0a03 */
[----:B------:R-:W-:Y:S02]  /*16640*/  FMNMX.FTZ R25, R161, R24, !PT ;  /* 0x00000018a1197209 */ /* 0x000fe40007810000 */
[----:B------:R-:W-:-:S02]  /*16650*/  FMNMX.FTZ R26, R10, R27, !PT ;  /* 0x0000001b0a1a7209 */ /* 0x000fc40007810000 */
[----:B------:R-:W-:Y:S01]  /*16660*/  IABS R16, R16 ;  /* 0x0000001000107213 */ /* 0x000fe20000000000 */
[----:B------:R-:W4:Y:S01]  /*16670*/  I2F R17, R17 ;  /* 0x0000001100117306 */ /* 0x000f220000201400 */
[----:B------:R-:W-:Y:S02]  /*16680*/  FMNMX.FTZ R24, R158, R25, !PT ;  /* 0x000000199e187209 */ /* 0x000fe40007810000 */
[----:B------:R-:W-:Y:S02]  /*16690*/  IABS R3, R3 ;  /* 0x0000000300037213 */ /* 0x000fe40000000000 */
[----:B------:R-:W-:Y:S01]  /*166a0*/  FMNMX.FTZ R25, R9, R26, !PT ;  /* 0x0000001a09197209 */ /* 0x000fe20007810000 */
[----:B------:R-:W-:Y:S01]  /*166b0*/  IMAD.IADD R23, R218, 0x1, -R28 ;  /* 0x00000001da177824 */ /* 0x000fe200078e0a1c */
[----:B------:R-:W-:Y:S01]  /*166c0*/  FMNMX.FTZ R27, R163, R24, !PT ;  /* 0x00000018a31b7209 */ /* 0x000fe20007810000 */
[----:B------:R-:W5:Y:S01]  /*166d0*/  I2F R16, R16 ;  /* 0x0000001000107306 */ /* 0x000f620000201400 */
[----:B------:R-:W-:Y:S01]  /*166e0*/  FMNMX.FTZ R25, R8, R25, !PT ;  /* 0x0000001908197209 */ /* 0x000fe20007810000 */
[----:B-1----:R-:W-:Y:S01]  /*166f0*/  FFMA.FTZ R15, -R215, R15, R62 ;  /* 0x0000000fd70f7223 */ /* 0x002fe2000001013e */
[----:B------:R-:W-:-:S02]  /*16700*/  IABS R23, R23 ;  /* 0x0000001700177213 */ /* 0x000fc40000000000 */
        /* <DEDUP_REMOVED lines=16> */
[----:B------:R-:W-:Y:S02]  /*16810*/  FMNMX.FTZ R15, R143, R24, !PT ;  /* 0x000000188f0f7209 */ /* 0x000fe40007810000 */
[----:B------:R-:W-:Y:S02]  /*16820*/  ISETP.GE.AND P4, PT, R28, R217, PT ;  /* 0x000000d91c00720c */ /* 0x000fe40003f86270 */
[----:B------:R-:W-:-:S02]  /*16830*/  FSEL R141, R51, -INF , !P2 ;  /* 0xff800000338d7808 */ /* 0x000fc40005000000 */
[----:B------:R-:W-:Y:S01]  /*16840*/  FMNMX.FTZ R24, R142, R25, !PT ;  /* 0x000000198e187209 */ /* 0x000fe20007810000 */
[----:B--2---:R-:W-:Y:S01]  /*16850*/  FFMA.FTZ R22, -R215, R22, R83 ;  /* 0x00000016d7167223 */ /* 0x004fe20000010153 */
[----:B------:R-:W-:Y:S02]  /*16860*/  FSEL R140, R3, -INF , !P1 ;  /* 0xff800000038c7808 */ /* 0x000fe40004800000 */
[----:B------:R-:W-:Y:S02]  /*16870*/  ISETP.GE.OR P4, PT, R28, R216, !P4 ;  /* 0x000000d81c00720c */ /* 0x000fe40006786670 */
        /* <DEDUP_REMOVED lines=351> */
.L_x_7434:
[----:B------:R-:W-:Y:S02]  /*17e70*/  ULDC.64 UR4, c[0x0][0x118] ;  /* 0x0000460000047ab9 */ /* 0x000fe40000000a00 */
[----:B------:R-:W2:Y:S02]  /*17e80*/  LD.E R5, [R226.64+0x40] ;  /* 0x00004004e2057980 */ /* 0x000ea4000c101900 */
[----:B--2---:R-:W-:-:S04]  /*17e90*/  LEA R5, -R5, RZ, 0x6 ;  /* 0x000000ff05057211 */ /* 0x004fc800078e31ff */
[----:B------:R-:W-:Y:S02]  /*17ea0*/  SHF.R.S32.HI R2, RZ, 0x1f, R5 ;  /* 0x0000001fff027819 */ /* 0x000fe40000011405 */
.L_x_7435:
[----:B------:R-:W-:Y:S05]  /*17eb0*/  BSYNC B0 ;  /* 0x0000000000007941 */ /* 0x000fea0003800000 */
.L_x_7433:
[C---:B------:R-:W-:Y:S01]  /*17ec0*/  LOP3.LUT P5, RZ, R214.reuse, 0x1, RZ, 0xc0, !PT ;  /* 0x00000001d6ff7812 */ /* 0x040fe200078ac0ff */
[----:B------:R-:W-:Y:S01]  /*17ed0*/  ULDC.64 UR4, c[0x0][0x118] ;  /* 0x0000460000047ab9 */ /* 0x000fe20000000a00 */
[C---:B------:R-:W-:Y:S01]  /*17ee0*/  LOP3.LUT P4, RZ, R214.reuse, 0x2, RZ, 0xc0, !PT ;  /* 0x00000002d6ff7812 */ /* 0x040fe2000788c0ff */
[----:B------:R-:W-:Y:S01]  /*17ef0*/  IMAD R0, R211, 0x40, R0 ;  /* 0x00000040d3007824 */ /* 0x000fe200078e0200 */
[----:B------:R-:W-:Y:S01]  /*17f00*/  LOP3.LUT P3, RZ, R214, 0x4, RZ, 0xc0, !PT ;  /* 0x00000004d6ff7812 */ /* 0x000fe2000786c0ff */
[----:B------:R-:W-:Y:S01]  /*17f10*/  BSSY B1, `(.L_x_7436) ;  /* 0x000029c000017945 */ /* 0x000fe20003800000 */
[C---:B------:R-:W-:Y:S01]  /*17f20*/  IADD3 R7, P2, R5.reuse, R198, RZ ;  /* 0x000000c605077210 */ /* 0x040fe20007f5e0ff */
[----:B------:R-:W-:Y:S01]  /*17f30*/  IMAD.IADD R134, R218, 0x1, -R0 ;  /* 0x00000001da867824 */ /* 0x000fe200078e0a00 */
[C---:B------:R-:W-:Y:S02]  /*17f40*/  LEA R232, P1, R5.reuse, R164, 0x1 ;  /* 0x000000a405e87211 */ /* 0x040fe400078208ff */
[----:B------:R-:W-:Y:S01]  /*17f50*/  IADD3 R133, R0, 0x1, RZ ;  /* 0x0000000100857810 */ /* 0x000fe20007ffe0ff */
[----:B------:R-:W-:Y:S01]  /*17f60*/  IMAD.X R4, R2, 0x1, R199, P2 ;  /* 0x0000000102047824 */ /* 0x000fe200010e06c7 */
[----:B------:R-:W-:-:S02]  /*17f70*/  LEA.HI.X R233, R5, R165, R2, 0x1, P1 ;  /* 0x000000a505e97211 */ /* 0x000fc400008f0c02 */
[CC--:B------:R-:W-:Y:S02]  /*17f80*/  @P5 LEA R10, P6, R7.reuse, R164.reuse, 0x1 ;  /* 0x000000a4070a5211 */ /* 0x0c0fe400078c08ff */
[CC--:B------:R-:W-:Y:S01]  /*17f90*/  @P4 LEA R8, P2, R7.reuse, R164.reuse, 0x1 ;  /* 0x000000a407084211 */ /* 0x0c0fe200078408ff */
[----:B------:R-:W-:Y:S01]  /*17fa0*/  @!PT LDS RZ, [RZ] ;  /* 0x00000000fffff984 */ /* 0x000fe20000000800 */
[----:B------:R-:W-:Y:S01]  /*17fb0*/  @!PT LDS RZ, [RZ] ;  /* 0x00000000fffff984 */ /* 0x000fe20000000800 */
[----:B------:R-:W-:Y:S01]  /*17fc0*/  @!PT LDS RZ, [RZ] ;  /* 0x00000000fffff984 */ /* 0x000fe20000000800 */
[----:B------:R1:W-:Y:S01]  /*17fd0*/  @P5 LDGSTS.E.BYPASS.LTC128B.128 [R209+0xc000], [R232.64] ;  /* 0x0c000000e8d15fae */ /* 0x0003e2000b901d44 */
[CCC-:B------:R-:W-:Y:S02]  /*17fe0*/  @P5 LEA.HI.X R11, R7.reuse, R165.reuse, R4.reuse, 0x1, P6 ;  /* 0x000000a5070b5211 */ /* 0x1c0fe400030f0c04 */
[C---:B------:R-:W-:Y:S01]  /*17ff0*/  @P3 LEA R6, P1, R7.reuse, R164, 0x1 ;  /* 0x000000a407063211 */ /* 0x040fe200078208ff */
[----:B------:R-:W-:Y:S01]  /*18000*/  @!P5 STS.128 [R209+0xc000], RZ ;  /* 0x00c000ffd100d388 */ /* 0x000fe20000000c00 */
[C---:B------:R-:W-:Y:S02]  /*18010*/  IADD3 R5, P6, R7.reuse, R198, RZ ;  /* 0x000000c607057210 */ /* 0x040fe40007fde0ff */
[----:B------:R-:W-:-:S02]  /*18020*/  @P4 LEA.HI.X R9, R7, R165, R4, 0x1, P2 ;  /* 0x000000a507094211 */ /* 0x000fc400010f0c04 */
[-C--:B------:R-:W-:Y:S01]  /*18030*/  @P3 LEA.HI.X R7, R7, R165.reuse, R4, 0x1, P1 ;  /* 0x000000a507073211 */ /* 0x080fe200008f0c04 */
[----:B------:R-:W-:Y:S01]  /*18040*/  IMAD.X R4, R4, 0x1, R199, P6 ;  /* 0x0000000104047824 */ /* 0x000fe200030e06c7 */
[CC--:B------:R-:W-:Y:S02]  /*18050*/  @P5 LEA R14, P6, R5.reuse, R164.reuse, 0x1 ;  /* 0x000000a4050e5211 */ /* 0x0c0fe400078c08ff */
[CC--:B------:R-:W-:Y:S02]  /*18060*/  @P4 LEA R12, P2, R5.reuse, R164.reuse, 0x1 ;  /* 0x000000a4050c4211 */ /* 0x0c0fe400078408ff */
[C---:B------:R-:W-:Y:S02]  /*18070*/  @P5 LEA.HI.X R15, R5.reuse, R165, R4, 0x1, P6 ;  /* 0x000000a5050f5211 */ /* 0x040fe400030f0c04 */
[C---:B------:R-:W-:Y:S02]  /*18080*/  @P3 LEA R16, P1, R5.reuse, R164, 0x1 ;  /* 0x000000a405103211 */ /* 0x040fe400078208ff */
[----:B------:R-:W-:-:S02]  /*18090*/  IADD3 R2, P6, R5, R198, RZ ;  /* 0x000000c605027210 */ /* 0x000fc40007fde0ff */
[CCC-:B------:R-:W-:Y:S02]  /*180a0*/  @P4 LEA.HI.X R13, R5.reuse, R165.reuse, R4.reuse, 0x1, P2 ;  /* 0x000000a5050d4211 */ /* 0x1c0fe400010f0c04 */
[-C--:B------:R-:W-:Y:S01]  /*180b0*/  @P3 LEA.HI.X R17, R5, R165.reuse, R4, 0x1, P1 ;  /* 0x000000a505113211 */ /* 0x080fe200008f0c04 */
[----:B------:R-:W-:Y:S01]  /*180c0*/  IMAD.X R4, R4, 0x1, R199, P6 ;  /* 0x0000000104047824 */ /* 0x000fe200030e06c7 */
[CC--:B------:R-:W-:Y:S01]  /*180d0*/  @P5 LEA R20, P6, R2.reuse, R164.reuse, 0x1 ;  /* 0x000000a402145211 */ /* 0x0c0fe200078c08ff */
[----:B------:R-:W-:Y:S01]  /*180e0*/  @P4 IMAD.MOV.U32 R5, RZ, RZ, R233 ;  /* 0x000000ffff054224 */ /* 0x000fe200078e00e9 */
[CC--:B------:R-:W-:Y:S02]  /*180f0*/  @P4 LEA R18, P2, R2.reuse, R164.reuse, 0x1 ;  /* 0x000000a402124211 */ /* 0x0c0fe400078408ff */
[C---:B------:R-:W-:Y:S02]  /*18100*/  @P3 LEA R22, P1, R2.reuse, R164, 0x1 ;  /* 0x000000a402163211 */ /* 0x040fe400078208ff */
[----:B------:R-:W-:-:S02]  /*18110*/  @P5 LEA.HI.X R21, R2, R165, R4, 0x1, P6 ;  /* 0x000000a502155211 */ /* 0x000fc400030f0c04 */
[CCC-:B------:R-:W-:Y:S02]  /*18120*/  @P4 LEA.HI.X R19, R2.reuse, R165.reuse, R4.reuse, 0x1, P2 ;  /* 0x000000a502134211 */ /* 0x1c0fe400010f0c04 */
[----:B------:R-:W-:Y:S01]  /*18130*/  @P3 LEA.HI.X R23, R2, R165, R4, 0x1, P1 ;  /* 0x000000a502173211 */ /* 0x000fe200008f0c04 */
[----:B------:R-:W-:Y:S01]  /*18140*/  @P4 IMAD.MOV.U32 R4, RZ, RZ, R232 ;  /* 0x000000ffff044224 */ /* 0x000fe200078e00e8 */
[----:B------:R-:W-:Y:S01]  /*18150*/  IABS R134, R134 ;  /* 0x0000008600867213 */ /* 0x000fe20000000000 */
[----:B------:R-:W-:Y:S01]  /*18160*/  IMAD.IADD R2, R221, 0x1, -R0 ;  /* 0x00000001dd027824 */ /* 0x000fe200078e0a00 */
[CC--:B------:R-:W-:Y:S02]  /*18170*/  ISETP.GE.AND P2, PT, R0.reuse, R220.reuse, PT ;  /* 0x000000dc0000720c */ /* 0x0c0fe40003f46270 */
[----:B------:R-:W-:Y:S01]  /*18180*/  @!PT LDS RZ, [RZ] ;  /* 0x00000000fffff984 */ /* 0x000fe20000000800 */
[----:B------:R-:W-:Y:S01]  /*18190*/  @!PT LDS RZ, [RZ] ;  /* 0x00000000fffff984 */ /* 0x000fe20000000800 */
[----:B------:R-:W-:Y:S01]  /*181a0*/  @!PT LDS RZ, [RZ] ;  /* 0x00000000fffff984 */ /* 0x000fe20000000800 */
[----:B------:R2:W-:Y:S01]  /*181b0*/  @P4 LDGSTS.E.BYPASS.LTC128B.128 [R209+0xe000], [R4.64+0x80] ;  /* 0x0e00008004d14fae */ /* 0x0005e2000b901d44 */
[----:B------:R-:W-:Y:S02]  /*181c0*/  ISETP.GE.AND P6, PT, R133, R220, PT ;  /* 0x000000dc8500720c */ /* 0x000fe40003fc6270 */
[----:B------:R-:W-:Y:S01]  /*181d0*/  IABS R2, R2 ;  /* 0x0000000200027213 */ /* 0x000fe20000000000 */
[----:B------:R-:W-:Y:S01]  /*181e0*/  @!P4 STS.128 [R209+0xe000], RZ ;  /* 0x00e000ffd100c388 */ /* 0x000fe20000000c00 */
[----:B------:R-:W-:-:S02]  /*181f0*/  ISETP.GE.OR P2, PT, R0, R219, !P2 ;  /* 0x000000db0000720c */ /* 0x000fc40005746670 */
[C---:B------:R-:W-:Y:S02]  /*18200*/  ISETP.GE.OR P6, PT, R133.reuse, R219, !P6 ;  /* 0x000000db8500720c */ /* 0x040fe400077c6670 */
[----:B------:R-:W3:Y:S01]  /*18210*/  I2F R2, R2 ;  /* 0x0000000200027306 */ /* 0x000ee20000201400 */
[----:B------:R-:W-:-:S04]  /*18220*/  ISETP.GE.AND P1, PT, R133, R217, PT ;  /* 0x000000d98500720c */ /* 0x000fc80003f26270 */
        /* <DEDUP_REMOVED lines=195> */
[----:B------:R-:W-:Y:S02]  /*18e60*/  I2F R20, R20 ;  /* 0x0000001400147306 */ /* 0x000fe40000201400 */
[----:B------:R-:W-:-:S03]  /*18e70*/  IABS R134, R152 ;  /* 0x0000009800867213 */ /* 0x000fc60000000000 */
[----:B------:R-:W-:Y:S01]  /*18e80*/  IMAD.IADD R5, R221, 0x1, -R21 ;  /* 0x00000001dd057824 */ /* 0x000fe200078e0a15 */
[----:B------:R-:W-:Y:S02]  /*18e90*/  HMMA.16816.F32.BF16 R12, R8, R6, R12 ;  /* 0x00000006080c723c */ /* 0x000fe4000004180c */
[----:B------:R-:W2:Y:S02]  /*18ea0*/  I2F R4, R134 ;  /* 0x0000008600047306 */ /* 0x000ea40000201400 */
[----:B------:R-:W-:-:S03]  /*18eb0*/  IABS R5, R5 ;  /* 0x0000000500057213 */ /* 0x000fc60000000000 */
[----:B------:R-:W-:Y:S01]  /*18ec0*/  IMAD.IADD R7, R218, 0x1, -R133 ;  /* 0x00000001da077824 */ /* 0x000fe200078e0a85 */
[----:B------:R-:W-:Y:S01]  /*18ed0*/  HMMA.16816.F32.BF16 R144, R28, R22, R144 ;  /* 0x000000161c90723c */ /* 0x000fe20000041890 */
[----:B------:R-:W-:Y:S01]  /*18ee0*/  IMAD.MOV.U32 R6, RZ, RZ, R5 ;  /* 0x000000ffff067224 */ /* 0x000fe200078e0005 */
[----:B------:R-:W-:Y:S02]  /*18ef0*/  IADD3 R5, R0, 0x9, RZ ;  /* 0x0000000900057810 */ /* 0x000fe40007ffe0ff */
[----:B------:R-:W-:-:S03]  /*18f00*/  IABS R7, R7 ;  /* 0x0000000700077213 */ /* 0x000fc60000000000 */
[----:B------:R-:W3:Y:S01]  /*18f10*/  I2F R6, R6 ;  /* 0x0000000600067306 */ /* 0x000ee20000201400 */
[----:B------:R-:W-:Y:S01]  /*18f20*/  IMAD.IADD R23, R221, 0x1, -R5 ;  /* 0x00000001dd177824 */ /* 0x000fe200078e0a05 */
[----:B-1----:R-:W-:Y:S01]  /*18f30*/  HMMA.16816.F32.BF16 R148, R8, R24, R148 ;  /* 0x000000180894723c */ /* 0x002fe20000041894 */
[----:B------:R-:W-:Y:S02]  /*18f40*/  IMAD.MOV.U32 R22, RZ, RZ, R7 ;  /* 0x000000ffff167224 */ /* 0x000fe400078e0007 */
[C---:B------:R-:W-:Y:S01]  /*18f50*/  FFMA.FTZ R2, -R215.reuse, R2, R16 ;  /* 0x00000002d7027223 */ /* 0x040fe20000010110 */
[----:B------:R-:W-:Y:S01]  /*18f60*/  IABS R7, R23 ;  /* 0x0000001700077213 */ /* 0x000fe20000000000 */
[C---:B--2---:R-:W-:Y:S02]  /*18f70*/  FFMA.FTZ R16, -R215.reuse, R4, R17 ;  /* 0x00000004d7107223 */ /* 0x044fe40000010111 */
[----:B------:R-:W-:Y:S01]  /*18f80*/  IMAD.IADD R23, R218, 0x1, -R21 ;  /* 0x00000001da177824 */ /* 0x000fe200078e0a15 */
[----:B------:R-:W1:Y:S01]  /*18f90*/  I2F R4, R7 ;  /* 0x0000000700047306 */ /* 0x000e620000201400 */
[----:B------:R-:W-:Y:S01]  /*18fa0*/  FSEL R17, R2, -INF , !P2 ;  /* 0xff80000002117808 */ /* 0x000fe20005000000 */
[----:B------:R-:W-:Y:S01]  /*18fb0*/  HMMA.16816.F32.BF16 R140, R164, R156, R140 ;  /* 0x0000009ca48c723c */ /* 0x000fe2000004188c */
[----:B------:R-:W-:Y:S01]  /*18fc0*/  FSEL R16, R16, -INF , !P6 ;  /* 0xff80000010107808 */ /* 0x000fe20007000000 */
[----:B------:R-:W-:Y:S01]  /*18fd0*/  FFMA.FTZ R18, -R215, R20, R18 ;  /* 0x00000014d7127223 */ /* 0x000fe20000010112 */
[----:B------:R-:W-:Y:S01]  /*18fe0*/  ISETP.GE.AND P6, PT, R5, R220, PT ;  /* 0x000000dc0500720c */ /* 0x000fe20003fc6270 */
[----:B---3--:R-:W-:Y:S01]  /*18ff0*/  FFMA.FTZ R6, -R215, R6, R12 ;  /* 0x00000006d7067223 */ /* 0x008fe2000001010c */
[----:B------:R-:W-:Y:S01]  /*19000*/  IABS R23, R23 ;  /* 0x0000001700177213 */ /* 0x000fe20000000000 */
[----:B------:R-:W-:Y:S01]  /*19010*/  IMAD.IADD R12, R218, 0x1, -R5 ;  /* 0x00000001da0c7824 */ /* 0x000fe200078e0a05 */
[C---:B------:R-:W-:Y:S01]  /*19020*/  ISETP.GE.OR P6, PT, R5.reuse, R219, !P6 ;  /* 0x000000db0500720c */ /* 0x040fe200077c6670 */
[----:B------:R-:W2:Y:S01]  /*19030*/  I2F R22, R22 ;  /* 0x0000001600167306 */ /* 0x000ea20000201400 */
[----:B------:R-:W-:Y:S01]  /*19040*/  FSEL R2, R6, -INF , !P5 ;  /* 0xff80000006027808 */ /* 0x000fe20006800000 */
[----:B------:R-:W-:Y:S01]  /*19050*/  HMMA.16816.F32.BF16 R144, R8, R26, R144 ;  /* 0x0000001a0890723c */ /* 0x000fe20000041890 */
[----:B------:R-:W-:-:S02]  /*19060*/  ISETP.GE.AND P5, PT, R5, R217, PT ;  /* 0x000000d90500720c */ /* 0x000fc40003fa6270 */
[----:B------:R-:W-:Y:S01]  /*19070*/  IABS R12, R12 ;  /* 0x0000000c000c7213 */ /* 0x000fe20000000000 */
[----:B-1----:R-:W-:Y:S01]  /*19080*/  FFMA.FTZ R13, -R215, R4, R13 ;  /* 0x00000004d70d7223 */ /* 0x002fe2000001010d */
[----:B------:R-:W-:Y:S01]  /*19090*/  ISETP.GE.OR P5, PT, R5, R216, !P5 ;  /* 0x000000d80500720c */ /* 0x000fe20006fa6670 */
[----:B------:R-:W1:Y:S01]  /*190a0*/  I2F R23, R23 ;  /* 0x0000001700177306 */ /* 0x000e620000201400 */
[----:B------:R-:W3:Y:S01]  /*190b0*/  LDSM.16.M88.4 R4, [R187+0xb000] ;  /* 0x00b00000bb04783b */ /* 0x000ee20000000200 */
[C---:B------:R-:W-:Y:S01]  /*190c0*/  IADD3 R25, R0.reuse, 0x10, RZ ;  /* 0x0000001000197810 */ /* 0x040fe20007ffe0ff */
[----:B------:R-:W-:Y:S01]  /*190d0*/  HMMA.16816.F32.BF16 R136, R164, R158, R136 ;  /* 0x0000009ea488723c */ /* 0x000fe20000041888 */
[----:B------:R-:W-:Y:S02]  /*190e0*/  IADD3 R24, R0, 0x11, RZ ;  /* 0x0000001100187810 */ /* 0x000fe40007ffe0ff */
[----:B------:R-:W-:Y:S01]  /*190f0*/  ISETP.GE.AND P2, PT, R21, R217, PT ;  /* 0x000000d91500720c */ /* 0x000fe20003f46270 */
[----:B------:R-:W-:Y:S01]  /*19100*/  IMAD.IADD R20, R221, 0x1, -R25 ;  /* 0x00000001dd147824 */ /* 0x000fe200078e0a19 */
[----:B------:R-:W4:Y:S01]  /*19110*/  I2F R12, R12 ;  /* 0x0000000c000c7306 */ /* 0x000f220000201400 */
[----:B--2---:R-:W-:Y:S01]  /*19120*/  FFMA.FTZ R19, -R215, R22, R19 ;  /* 0x00000016d7137223 */ /* 0x004fe20000010113 */
[----:B------:R-:W-:Y:S01]  /*19130*/  ISETP.GE.OR P2, PT, R21, R216, !P2 ;  /* 0x000000d81500720c */ /* 0x000fe20005746670 */
[----:B------:R-:W-:Y:S01]  /*19140*/  IMAD.IADD R22, R221, 0x1, -R24 ;  /* 0x00000001dd167824 */ /* 0x000fe200078e0a18 */
[----:B------:R-:W-:Y:S01]  /*19150*/  IABS R20, R20 ;  /* 0x0000001400147213 */ /* 0x000fe20000000000 */
[----:B------:R-:W-:Y:S01]  /*19160*/  HMMA.16816.F32.BF16 R168, R172, R230, R168 ;  /* 0x000000e6aca8723c */ /* 0x000fe200000418a8 */
[----:B------:R-:W-:-:S02]  /*19170*/  FSEL R133, R13, -INF , !P6 ;  /* 0xff8000000d857808 */ /* 0x000fc40007000000 */
[C---:B------:R-:W-:Y:S01]  /*19180*/  ISETP.GE.AND P6, PT, R0.reuse, R217, PT ;  /* 0x000000d90000720c */ /* 0x040fe20003fc6270 */
[----:B------:R-:W-:Y:S01]  /*19190*/  IMAD.MOV.U32 R27, RZ, RZ, R20 ;  /* 0x000000ffff1b7224 */ /* 0x000fe200078e0014 */
[C---:B------:R-:W-:Y:S01]  /*191a0*/  IADD3 R21, R0.reuse, 0x18, RZ ;  /* 0x0000001800157810 */ /* 0x040fe20007ffe0ff */
[----:B-1----:R-:W-:Y:S01]  /*191b0*/  FFMA.FTZ R14, -R215, R23, R14 ;  /* 0x00000017d70e7223 */ /* 0x002fe2000001010e */
[----:B------:R-:W-:Y:S01]  /*191c0*/  ISETP.GE.OR P6, PT, R0, R216, !P6 ;  /* 0x000000d80000720c */ /* 0x000fe200077c6670 */
[----:B------:R-:W-:Y:S01]  /*191d0*/  IMAD.IADD R23, R218, 0x1, -R25 ;  /* 0x00000001da177824 */ /* 0x000fe200078e0a19 */
[----:B------:R-:W-:Y:S01]  /*191e0*/  IABS R22, R22 ;  /* 0x0000001600167213 */ /* 0x000fe20000000000 */
[----:B------:R-:W-:Y:S01]  /*191f0*/  IMAD.IADD R20, R221, 0x1, -R21 ;  /* 0x00000001dd147824 */ /* 0x000fe200078e0a15 */
[----:B------:R-:W1:Y:S01]  /*19200*/  I2F R27, R27 ;  /* 0x0000001b001b7306 */ /* 0x000e620000201400 */
[----:B----4-:R-:W-:Y:S01]  /*19210*/  FFMA.FTZ R157, -R215, R12, R15 ;  /* 0x0000000cd79d7223 */ /* 0x010fe2000001010f */
[----:B------:R-:W-:-:S02]  /*19220*/  FSEL R158, R18, -INF , !P6 ;  /* 0xff800000129e7808 */ /* 0x000fc40007000000 */
[----:B------:R-:W-:Y:S02]  /*19230*/  FSEL R18, R14, -INF , !P2 ;  /* 0xff8000000e127808 */ /* 0x000fe40005000000 */
[----:B------:R-:W-:Y:S01]  /*19240*/  FSEL R157, R157, -INF , !P5 ;  /* 0xff8000009d9d7808 */ /* 0x000fe20006800000 */
[----:B------:R-:W2:Y:S01]  /*19250*/  LDSM.16.M88.4 R12, [R183+0x5000] ;  /* 0x00500000b70c783b */ /* 0x000ea20000000200 */
[----:B------:R-:W-:Y:S01]  /*19260*/  IABS R20, R20 ;  /* 0x0000001400147213 */ /* 0x000fe20000000000 */
[----:B------:R-:W4:Y:S01]  /*19270*/  I2F R22, R22 ;  /* 0x0000001600167306 */ /* 0x000f220000201400 */
[C---:B------:R-:W-:Y:S02]  /*19280*/  ISETP.GE.AND P2, PT, R24.reuse, R220, PT ;  /* 0x000000dc1800720c */ /* 0x040fe40003f46270 */
[----:B------:R-:W-:Y:S01]  /*19290*/  IABS R23, R23 ;  /* 0x0000001700177213 */ /* 0x000fe20000000000 */
[----:B------:R-:W-:Y:S01]  /*192a0*/  HMMA.16816.F32.BF16 R168, R164, R154, R168 ;  /* 0x0000009aa4a8723c */ /* 0x000fe200000418a8 */
[----:B------:R-:W-:-:S02]  /*192b0*/  ISETP.GE.AND P5, PT, R24, R217, PT ;  /* 0x000000d91800720c */ /* 0x000fc40003fa6270 */
[C---:B------:R-:W-:Y:S01]  /*192c0*/  ISETP.GE.OR P2, PT, R24.reuse, R219, !P2 ;  /* 0x000000db1800720c */ /* 0x040fe20005746670 */
[----:B------:R-:W5:Y:S01]  /*192d0*/  I2F R20, R20 ;  /* 0x0000001400147306 */ /* 0x000f620000201400 */
[----:B------:R-:W-:Y:S01]  /*192e0*/  ISETP.GE.OR P5, PT, R24, R216, !P5 ;  /* 0x000000d81800720c */ /* 0x000fe20006fa6670 */
[C---:B------:R-:W-:Y:S01]  /*192f0*/  IMAD.IADD R24, R218.reuse, 0x1, -R24 ;  /* 0x00000001da187824 */ /* 0x040fe200078e0a18 */
[----:B------:R-:W-:Y:S01]  /*19300*/  ISETP.GE.AND P6, PT, R25, R220, PT ;  /* 0x000000dc1900720c */ /* 0x000fe20003fc6270 */
[C---:B---3--:R-:W-:Y:S01]  /*19310*/  HMMA.16816.F32.BF16 R140, R28.reuse, R4, R140 ;  /* 0x000000041c8c723c */ /* 0x048fe2000004188c */
[----:B-1----:R-:W-:Y:S01]  /*19320*/  FFMA.FTZ R27, -R215, R27, R148 ;  /* 0x0000001bd71b7223 */ /* 0x002fe20000010194 */
[----:B------:R-:W-:Y:S01]  /*19330*/  FSEL R19, R19, -INF , !P1 ;  /* 0xff80000013137808 */ /* 0x000fe20004800000 */
[----:B------:R-:W-:Y:S01]  /*19340*/  IMAD.MOV.U32 R164, RZ, RZ, R232 ;  /* 0x000000ffffa47224 */ /* 0x000fe200078e00e8 */
[----:B------:R-:W1:Y:S01]  /*19350*/  I2F R23, R23 ;  /* 0x0000001700177306 */ /* 0x000e620000201400 */
[----:B------:R-:W-:Y:S01]  /*19360*/  IABS R26, R24 ;  /* 0x00000018001a7213 */ /* 0x000fe20000000000 */
[----:B----4-:R-:W-:Y:S01]  /*19370*/  FFMA.FTZ R22, -R215, R22, R149 ;  /* 0x00000016d7167223 */ /* 0x010fe20000010195 */
[C---:B------:R-:W-:Y:S01]  /*19380*/  ISETP.GE.OR P6, PT, R25.reuse, R219, !P6 ;  /* 0x000000db1900720c */ /* 0x040fe200077c6670 */
[----:B------:R-:W-:Y:S01]  /*19390*/  IMAD.IADD R4, R218, 0x1, -R21 ;  /* 0x00000001da047824 */ /* 0x000fe200078e0a15 */
[----:B------:R-:W-:Y:S01]  /*193a0*/  ISETP.GE.AND P1, PT, R25, R217, PT ;  /* 0x000000d91900720c */ /* 0x000fe20003f26270 */
[----:B------:R-:W-:Y:S01]  /*193b0*/  HMMA.16816.F32.BF16 R136, R28, R6, R136 ;  /* 0x000000061c88723c */ /* 0x000fe20000041888 */
[----:B------:R-:W-:Y:S01]  /*193c0*/  FSEL R27, R27, -INF , !P6 ;  /* 0xff8000001b1b7808 */ /* 0x000fe20007000000 */
[----:B------:R-:W3:Y:S01]  /*193d0*/  I2F R26, R26 ;  /* 0x0000001a001a7306 */ /* 0x000ee20000201400 */
[----:B------:R-:W-:Y:S01]  /*193e0*/  IABS R4, R4 ;  /* 0x0000000400047213 */ /* 0x000fe20000000000 */
[----:B-----5:R-:W-:Y:S01]  /*193f0*/  FFMA.FTZ R20, -R215, R20, R144 ;  /* 0x00000014d7147223 */ /* 0x020fe20000010190 */
[----:B------:R-:W-:Y:S01]  /*19400*/  ISETP.GE.AND P6, PT, R21, R220, PT ;  /* 0x000000dc1500720c */ /* 0x000fe20003fc6270 */
[----:B------:R-:W-:Y:S01]  /*19410*/  IMAD.MOV.U32 R165, RZ, RZ, R233 ;  /* 0x000000ffffa57224 */ /* 0x000fe200078e00e9 */
[----:B------:R-:W-:-:S02]  /*19420*/  ISETP.GE.OR P1, PT, R25, R216, !P1 ;  /* 0x000000d81900720c */ /* 0x000fc40004f26670 */
[----:B------:R-:W-:Y:S01]  /*19430*/  FSEL R25, R22, -INF , !P2 ;  /* 0xff80000016197808 */ /* 0x000fe20005000000 */
[----:B------:R-:W4:Y:S01]  /*19440*/  I2F R4, R4 ;  /* 0x0000000400047306 */ /* 0x000f220000201400 */
[----:B-1----:R-:W-:Y:S01]  /*19450*/  FFMA.FTZ R22, -R215, R23, R150 ;  /* 0x00000017d7167223 */ /* 0x002fe20000010196 */
[C---:B------:R-:W-:Y:S02]  /*19460*/  ISETP.GE.OR P6, PT, R21.reuse, R219, !P6 ;  /* 0x000000db1500720c */ /* 0x040fe400077c6670 */
[----:B------:R-:W-:Y:S02]  /*19470*/  IADD3 R5, R0, 0x19, RZ ;  /* 0x0000001900057810 */ /* 0x000fe40007ffe0ff */
[----:B------:R-:W-:Y:S01]  /*19480*/  ISETP.GE.AND P2, PT, R21, R217, PT ;  /* 0x000000d91500720c */ /* 0x000fe20003f46270 */
[----:B--2---:R-:W-:Y:S01]  /*19490*/  HMMA.16816.F32.BF16 R140, R8, R12, R140 ;  /* 0x0000000c088c723c */ /* 0x004fe2000004188c */
[----:B------:R-:W-:Y:S01]  /*194a0*/  FSEL R24, R20, -INF , !P6 ;  /* 0xff80000014187808 */ /* 0x000fe20007000000 */
[----:B------:R-:W-:Y:S01]  /*194b0*/  IMAD.IADD R7, R218, 0x1, -R5 ;  /* 0x00000001da077824 */ /* 0x000fe200078e0a05 */
[----:B------:R-:W-:Y:S01]  /*194c0*/  FSEL R22, R22, -INF , !P1 ;  /* 0xff80000016167808 */ /* 0x000fe20004800000 */
[----:B---3--:R-:W-:Y:S01]  /*194d0*/  FFMA.FTZ R23, -R215, R26, R151 ;  /* 0x0000001ad7177223 */ /* 0x008fe20000010197 */
[----:B------:R-:W-:-:S02]  /*194e0*/  ISETP.GE.AND P6, PT, R5, R220, PT ;  /* 0x000000dc0500720c */ /* 0x000fc40003fc6270 */
[----:B------:R-:W-:Y:S01]  /*194f0*/  ISETP.GE.AND P1, PT, R5, R217, PT ;  /* 0x000000d90500720c */ /* 0x000fe20003f26270 */
[----:B------:R-:W-:Y:S01]  /*19500*/  HMMA.16816.F32.BF16 R136, R8, R14, R136 ;  /* 0x0000000e0888723c */ /* 0x000fe20000041888 */
[----:B------:R-:W-:Y:S01]  /*19510*/  ISETP.GE.OR P2, PT, R21, R216, !P2 ;  /* 0x000000d81500720c */ /* 0x000fe20005746670 */
[----:B------:R-:W-:Y:S01]  /*19520*/  IMAD.IADD R21, R221, 0x1, -R5 ;  /* 0x00000001dd157824 */ /* 0x000fe200078e0a05 */
[----:B------:R-:W-:Y:S01]  /*19530*/  ISETP.GE.OR P6, PT, R5, R219, !P6 ;  /* 0x000000db0500720c */ /* 0x000fe200077c6670 */
[----:B----4-:R-:W-:Y:S01]  /*19540*/  FFMA.FTZ R4, -R215, R4, R146 ;  /* 0x00000004d7047223 */ /* 0x010fe20000010192 */
[----:B------:R-:W-:Y:S02]  /*19550*/  ISETP.GE.OR P1, PT, R5, R216, !P1 ;  /* 0x000000d80500720c */ /* 0x000fe40004f26670 */
[----:B------:R-:W-:Y:S02]  /*19560*/  IABS R5, R7 ;  /* 0x0000000700057213 */ /* 0x000fe40000000000 */
[----:B------:R-:W-:-:S02]  /*19570*/  IADD3 R7, R0, 0x20, RZ ;  /* 0x0000002000077810 */ /* 0x000fc40007ffe0ff */
[----:B------:R-:W-:Y:S01]  /*19580*/  IABS R6, R21 ;  /* 0x0000001500067213 */ /* 0x000fe20000000000 */
[----:B------:R-:W1:Y:S01]  /*19590*/  I2F R134, R5 ;  /* 0x0000000500867306 */ /* 0x000e620000201400 */
[----:B------:R-:W-:Y:S01]  /*195a0*/  FSEL R23, R23, -INF , !P5 ;  /* 0xff80000017177808 */ /* 0x000fe20006800000 */
[--C-:B------:R-:W-:Y:S01]  /*195b0*/  IMAD.IADD R21, R218, 0x1, -R7.reuse ;  /* 0x00000001da157824 */ /* 0x100fe200078e0a07 */
[----:B------:R-:W-:Y:S01]  /*195c0*/  FSEL R20, R4, -INF , !P2 ;  /* 0xff80000004147808 */ /* 0x000fe20005000000 */
[----:B------:R-:W-:Y:S01]  /*195d0*/  IMAD.IADD R12, R221, 0x1, -R7 ;  /* 0x00000001dd0c7824 */ /* 0x000fe200078e0a07 */
[C---:B------:R-:W-:Y:S02]  /*195e0*/  ISETP.GE.AND P5, PT, R7.reuse, R220, PT ;  /* 0x000000dc0700720c */ /* 0x040fe40003fa6270 */
[C---:B------:R-:W-:Y:S01]  /*195f0*/  ISETP.GE.AND P2, PT, R7.reuse, R217, PT ;  /* 0x000000d90700720c */ /* 0x040fe20003f46270 */
[----:B------:R2:W3:Y:S01]  /*19600*/  I2F R26, R6 ;  /* 0x00000006001a7306 */ /* 0x0004e20000201400 */
[----:B------:R-:W-:-:S02]  /*19610*/  ISETP.GE.OR P5, PT, R7, R219, !P5 ;  /* 0x000000db0700720c */ /* 0x000fc40006fa6670 */
[----:B------:R-:W-:Y:S02]  /*19620*/  ISETP.GE.OR P2, PT, R7, R216, !P2 ;  /* 0x000000d80700720c */ /* 0x000fe40005746670 */
[----:B------:R-:W-:Y:S02]  /*19630*/  IABS R21, R21 ;  /* 0x0000001500157213 */ /* 0x000fe40000000000 */
[----:B------:R-:W-:Y:S02]  /*19640*/  IABS R12, R12 ;  /* 0x0000000c000c7213 */ /* 0x000fe40000000000 */
[C---:B------:R-:W-:Y:S01]  /*19650*/  IADD3 R13, R0.reuse, 0x21, RZ ;  /* 0x00000021000d7810 */ /* 0x040fe20007ffe0ff */
[----:B------:R-:W-:Y:S01]  /*19660*/  IMAD.MOV.U32 R144, RZ, RZ, R21 ;  /* 0x000000ffff907224 */ /* 0x000fe200078e0015 */
[----:B------:R-:W-:Y:S01]  /*19670*/  IADD3 R146, R0, 0x28, RZ ;  /* 0x0000002800927810 */ /* 0x000fe20007ffe0ff */
[C---:B-1----:R-:W-:Y:S01]  /*19680*/  FFMA.FTZ R21, -R215.reuse, R134, R147 ;  /* 0x00000086d7157223 */ /* 0x042fe20000010193 */
[----:B------:R-:W1:Y:S01]  /*19690*/  I2F R12, R12 ;  /* 0x0000000c000c7306 */ /* 0x000e620000201400 */
[----:B------:R-:W-:Y:S01]  /*196a0*/  IMAD.IADD R147, R218, 0x1, -R13 ;  /* 0x00000001da937824 */ /* 0x000fe200078e0a0d */
[----:B--2---:R-:W2:Y:S01]  /*196b0*/  LDSM.16.M88.4 R4, [R187+0xb800] ;  /* 0x00b80000bb04783b */ /* 0x004ea20000000200 */
[----:B---3--:R-:W-:Y:S01]  /*196c0*/  FFMA.FTZ R26, -R215, R26, R145 ;  /* 0x0000001ad71a7223 */ /* 0x008fe20000010191 */
[----:B------:R-:W-:Y:S01]  /*196d0*/  FSEL R21, R21, -INF , !P1 ;  /* 0xff80000015157808 */ /* 0x000fe20004800000 */
[----:B------:R-:W-:Y:S01]  /*196e0*/  IMAD.IADD R145, R221, 0x1, -R13 ;  /* 0x00000001dd917824 */ /* 0x000fe200078e0a0d */
[----:B------:R-:W-:-:S02]  /*196f0*/  ISETP.GE.AND P1, PT, R13, R217, PT ;  /* 0x000000d90d00720c */ /* 0x000fc40003f26270 */
[----:B------:R-:W3:Y:S01]  /*19700*/  I2F R144, R144 ;  /* 0x0000009000907306 */ /* 0x000ee20000201400 */
[----:B------:R-:W-:Y:S02]  /*19710*/  FSEL R26, R26, -INF , !P6 ;  /* 0xff8000001a1a7808 */ /* 0x000fe40007000000 */
[C---:B------:R-:W-:Y:S02]  /*19720*/  ISETP.GE.AND P6, PT, R13.reuse, R220, PT ;  /* 0x000000dc0d00720c */ /* 0x040fe40003fc6270 */
[----:B------:R-:W-:Y:S02]  /*19730*/  IABS R147, R147 ;  /* 0x0000009300937213 */ /* 0x000fe40000000000 */
[----:B------:R-:W-:Y:S01]  /*19740*/  ISETP.GE.OR P6, PT, R13, R219, !P6 ;  /* 0x000000db0d00720c */ /* 0x000fe200077c6670 */
[----:B-1----:R-:W-:Y:S01]  /*19750*/  FFMA.FTZ R12, -R215, R12, R140 ;  /* 0x0000000cd70c7223 */ /* 0x002fe2000001018c */
[----:B------:R-:W-:Y:S01]  /*19760*/  ISETP.GE.OR P1, PT, R13, R216, !P1 ;  /* 0x000000d80d00720c */ /* 0x000fe20004f26670 */
[----:B------:R-:W-:Y:S01]  /*19770*/  IMAD.MOV.U32 R13, RZ, RZ, R147 ;  /* 0x000000ffff0d7224 */ /* 0x000fe200078e0093 */
[----:B------:R-:W-:Y:S01]  /*19780*/  IABS R134, R145 ;  /* 0x0000009100867213 */ /* 0x000fe20000000000 */
[----:B------:R-:W-:Y:S01]  /*19790*/  IMAD.IADD R145, R221, 0x1, -R146 ;  /* 0x00000001dd917824 */ /* 0x000fe200078e0a92 */
[----:B------:R-:W-:Y:S01]  /*197a0*/  FSEL R175, R12, -INF , !P5 ;  /* 0xff8000000caf7808 */ /* 0x000fe20006800000 */
[----:B------:R-:W1:Y:S01]  /*197b0*/  I2F R140, R13 ;  /* 0x0000000d008c7306 */ /* 0x000e620000201400 */
[----:B------:R-:W-:Y:S01]  /*197c0*/  ISETP.GE.AND P5, PT, R146, R220, PT ;  /* 0x000000dc9200720c */ /* 0x000fe20003fa6270 */
[----:B---3--:R-:W-:Y:S01]  /*197d0*/  FFMA.FTZ R167, -R215, R144, R142 ;  /* 0x00000090d7a77223 */ /* 0x008fe2000001018e */
[----:B------:R-:W-:Y:S01]  /*197e0*/  IADD3 R144, R0, 0x29, RZ ;  /* 0x0000002900907810 */ /* 0x000fe20007ffe0ff */
[----:B------:R-:W-:Y:S01]  /*197f0*/  IMAD.IADD R142, R218, 0x1, -R146 ;  /* 0x00000001da8e7824 */ /* 0x000fe200078e0a92 */
[----:B------:R-:W-:-:S02]  /*19800*/  IABS R145, R145 ;  /* 0x0000009100917213 */ /* 0x000fc40000000000 */
[C---:B------:R-:W-:Y:S01]  /*19810*/  ISETP.GE.OR P5, PT, R146.reuse, R219, !P5 ;  /* 0x000000db9200720c */ /* 0x040fe20006fa6670 */
[----:B------:R-:W-:Y:S01]  /*19820*/  IMAD.IADD R12, R221, 0x1, -R144 ;  /* 0x00000001dd0c7824 */ /* 0x000fe200078e0a90 */
[----:B------:R-:W3:Y:S01]  /*19830*/  I2F R134, R134 ;  /* 0x0000008600867306 */ /* 0x000ee20000201400 */
[----:B------:R-:W-:Y:S02]  /*19840*/  IABS R142, R142 ;  /* 0x0000008e008e7213 */ /* 0x000fe40000000000 */
[----:B------:R-:W-:Y:S02]  /*19850*/  FSEL R167, R167, -INF , !P2 ;  /* 0xff800000a7a77808 */ /* 0x000fe40005000000 */
[C---:B------:R-:W-:Y:S01]  /*19860*/  ISETP.GE.AND P2, PT, R146.reuse, R217, PT ;  /* 0x000000d99200720c */ /* 0x040fe20003f46270 */
[----:B-1----:R-:W-:Y:S02]  /*19870*/  FFMA.FTZ R143, -R215, R140, R143 ;  /* 0x0000008cd78f7223 */ /* 0x002fe4000001018f */
[----:B------:R-:W1:Y:S01]  /*19880*/  I2F R145, R145 ;  /* 0x0000009100917306 */ /* 0x000e620000201400 */
[----:B------:R-:W-:Y:S01]  /*19890*/  ISETP.GE.OR P2, PT, R146, R216, !P2 ;  /* 0x000000d89200720c */ /* 0x000fe20005746670 */
[----:B--2---:R-:W-:Y:S01]  /*198a0*/  HMMA.16816.F32.BF16 R32, R28, R4, R32 ;  /* 0x000000041c20723c */ /* 0x004fe20000041820 */
[----:B------:R-:W-:-:S02]  /*198b0*/  FSEL R172, R143, -INF , !P1 ;  /* 0xff8000008fac7808 */ /* 0x000fc40004800000 */
[----:B------:R-:W-:Y:S01]  /*198c0*/  ISETP.GE.AND P1, PT, R144, R217, PT ;  /* 0x000000d99000720c */ /* 0x000fe20003f26270 */
[----:B---3--:R-:W-:Y:S01]  /*198d0*/  FFMA.FTZ R134, -R215, R134, R141 ;  /* 0x00000086d7867223 */ /* 0x008fe2000001018d */
[----:B------:R-:W-:Y:S01]  /*198e0*/  IADD3 R141, R0, 0x30, RZ ;  /* 0x00000030008d7810 */ /* 0x000fe20007ffe0ff */
[----:B------:R-:W2:Y:S01]  /*198f0*/  I2F R142, R142 ;  /* 0x0000008e008e7306 */ /* 0x000ea20000201400 */
[----:B------:R-:W-:Y:S01]  /*19900*/  IABS R4, R12 ;  /* 0x0000000c00047213 */ /* 0x000fe20000000000 */
[----:B------:R-:W-:Y:S01]  /*19910*/  HMMA.16816.F32.BF16 R168, R28, R6, R168 ;  /* 0x000000061ca8723c */ /* 0x000fe200000418a8 */
[----:B------:R-:W3:Y:S01]  /*19920*/  LDSM.16.M88.4 R12, [R183+0x5800] ;  /* 0x00580000b70c783b */ /* 0x000ee20000000200 */
[----:B------:R-:W-:Y:S01]  /*19930*/  IMAD.IADD R5, R218, 0x1, -R144 ;  /* 0x00000001da057824 */ /* 0x000fe200078e0a90 */
[----:B------:R-:W-:Y:S01]  /*19940*/  FSEL R222, R134, -INF , !P6 ;  /* 0xff80000086de7808 */ /* 0x000fe20007000000 */
[--C-:B------:R-:W-:Y:S01]  /*19950*/  IMAD.IADD R134, R221, 0x1, -R141.reuse ;  /* 0x00000001dd867824 */ /* 0x100fe200078e0a8d */
[----:B------:R-:W-:Y:S01]  /*19960*/  ISETP.GE.AND P6, PT, R144, R220, PT ;  /* 0x000000dc9000720c */ /* 0x000fe20003fc6270 */
[----:B------:R4:W5:Y:S01]  /*19970*/  I2F R140, R4 ;  /* 0x00000004008c7306 */ /* 0x0009620000201400 */
[----:B------:R-:W-:Y:S01]  /*19980*/  IABS R5, R5 ;  /* 0x0000000500057213 */ /* 0x000fe20000000000 */
[----:B------:R-:W-:Y:S01]  /*19990*/  IMAD.IADD R143, R218, 0x1, -R141 ;  /* 0x00000001da8f7824 */ /* 0x000fe200078e0a8d */
[----:B------:R-:W-:Y:S01]  /*199a0*/  IADD3 R6, R0, 0x38, RZ ;  /* 0x0000003800067810 */ /* 0x000fe20007ffe0ff */
[----:B-1----:R-:W-:Y:S01]  /*199b0*/  FFMA.FTZ R145, -R215, R145, R136 ;  /* 0x00000091d7917223 */ /* 0x002fe20000010188 */
[----:B------:R-:W-:Y:S01]  /*199c0*/  ISETP.GE.OR P6, PT, R144, R219, !P6 ;  /* 0x000000db9000720c */ /* 0x000fe200077c6670 */
[----:B------:R-:W-:-:S04]  /*199d0*/  DEPBAR.LE SB0, 0x0 ;  /* 0x000080000000791a */ /* 0x000fc80000000000 */
[----:B------:R-:W-:Y:S01]  /*199e0*/  ISETP.GE.OR P1, PT, R144, R216, !P1 ;  /* 0x000000d89000720c */ /* 0x000fe20004f26670 */
[----:B--2---:R-:W-:Y:S01]  /*199f0*/  FFMA.FTZ R138, -R215, R142, R138 ;  /* 0x0000008ed78a7223 */ /* 0x004fe2000001018a */
[----:B------:R-:W-:Y:S02]  /*19a00*/  IABS R136, R143 ;  /* 0x0000008f00887213 */ /* 0x000fe40000000000 */
[----:B------:R-:W-:Y:S02]  /*19a10*/  FSEL R224, R145, -INF , !P5 ;  /* 0xff80000091e07808 */ /* 0x000fe40006800000 */
[----:B----4-:R-:W-:Y:S01]  /*19a20*/  IABS R4, R134 ;  /* 0x0000008600047213 */ /* 0x010fe20000000000 */
[----:B-----5:R-:W-:Y:S01]  /*19a30*/  FFMA.FTZ R137, -R215, R140, R137 ;  /* 0x0000008cd7897223 */ /* 0x020fe20000010189 */
[----:B------:R1:W2:Y:S01]  /*19a40*/  I2F R134, R5 ;  /* 0x0000000500867306 */ /* 0x0002a20000201400 */
[----:B------:R-:W-:Y:S02]  /*19a50*/  ISETP.GE.AND P5, PT, R141, R220, PT ;  /* 0x000000dc8d00720c */ /* 0x000fe40003fa6270 */
[----:B------:R-:W-:-:S02]  /*19a60*/  FSEL R174, R138, -INF , !P2 ;  /* 0xff8000008aae7808 */ /* 0x000fc40005000000 */
[----:B------:R-:W-:Y:S02]  /*19a70*/  FSEL R228, R137, -INF , !P6 ;  /* 0xff80000089e47808 */ /* 0x000fe40007000000 */
[C---:B------:R-:W-:Y:S01]  /*19a80*/  ISETP.GE.OR P5, PT, R141.reuse, R219, !P5 ;  /* 0x000000db8d00720c */ /* 0x040fe20006fa6670 */
[----:B------:R-:W4:Y:S01]  /*19a90*/  I2F R4, R4 ;  /* 0x0000000400047306 */ /* 0x000f220000201400 */
[----:B------:R-:W-:Y:S01]  /*19aa0*/  BAR.SYNC.DEFER_BLOCKING 0x0 ;  /* 0x0000000000007b1d */ /* 0x000fe20000010000 */
[----:B------:R-:W-:-:S04]  /*19ab0*/  ISETP.GE.AND P2, PT, R141, R217, PT ;  /* 0x000000d98d00720c */ /* 0x000fc80003f46270 */
[----:B------:R-:W-:Y:S02]  /*19ac0*/  ISETP.GE.OR P2, PT, R141, R216, !P2 ;  /* 0x000000d88d00720c */ /* 0x000fe40005746670 */
[C---:B-1----:R-:W-:Y:S01]  /*19ad0*/  IADD3 R5, R0.reuse, 0x31, RZ ;  /* 0x0000003100057810 */ /* 0x042fe20007ffe0ff */
[C---:B---3--:R-:W-:Y:S01]  /*19ae0*/  HMMA.16816.F32.BF16 R32, R8.reuse, R12, R32 ;  /* 0x0000000c0820723c */ /* 0x048fe20000041820 */
[----:B--2---:R-:W-:Y:S01]  /*19af0*/  FFMA.FTZ R134, -R215, R134, R139 ;  /* 0x00000086d7867223 */ /* 0x004fe2000001018b */
[----:B------:R-:W-:Y:S01]  /*19b00*/  IADD3 R0, R0, 0x39, RZ ;  /* 0x0000003900007810 */ /* 0x000fe20007ffe0ff */
[----:B------:R-:W1:Y:S01]  /*19b10*/  I2F R7, R136 ;  /* 0x0000008800077306 */ /* 0x000e620000201400 */
[--C-:B------:R-:W-:Y:S01]  /*19b20*/  IMAD.IADD R28, R221, 0x1, -R5.reuse ;  /* 0x00000001dd1c7824 */ /* 0x100fe200078e0a05 */
[----:B------:R-:W-:Y:S01]  /*19b30*/  ISETP.GE.AND P6, PT, R5, R220, PT ;  /* 0x000000dc0500720c */ /* 0x000fe20003fc6270 */
[----:B------:R-:W-:Y:S01]  /*19b40*/  IMAD.IADD R29, R218, 0x1, -R5 ;  /* 0x00000001da1d7824 */ /* 0x000fe200078e0a05 */
[----:B------:R-:W-:Y:S01]  /*19b50*/  FSEL R173, R134, -INF , !P1 ;  /* 0xff80000086ad7808 */ /* 0x000fe20004800000 */
[--C-:B------:R-:W-:Y:S01]  /*19b60*/  IMAD.IADD R12, R221, 0x1, -R6.reuse ;  /* 0x00000001dd0c7824 */ /* 0x100fe200078e0a06 */
[----:B------:R-:W-:Y:S01]  /*19b70*/  HMMA.16816.F32.BF16 R168, R8, R14, R168 ;  /* 0x0000000e08a8723c */ /* 0x000fe200000418a8 */
[----:B------:R-:W-:Y:S01]  /*19b80*/  IABS R28, R28 ;  /* 0x0000001c001c7213 */ /* 0x000fe20000000000 */
[----:B------:R-:W-:Y:S01]  /*19b90*/  IMAD.IADD R13, R218, 0x1, -R6 ;  /* 0x00000001da0d7824 */ /* 0x000fe200078e0a06 */
[----:B------:R-:W-:-:S02]  /*19ba0*/  IABS R29, R29 ;  /* 0x0000001d001d7213 */ /* 0x000fc40000000000 */
[----:B------:R-:W-:Y:S02]  /*19bb0*/  IABS R12, R12 ;  /* 0x0000000c000c7213 */ /* 0x000fe40000000000 */
[C---:B------:R-:W-:Y:S01]  /*19bc0*/  ISETP.GE.AND P1, PT, R5.reuse, R217, PT ;  /* 0x000000d90500720c */ /* 0x040fe20003f26270 */
[----:B------:R2:W3:Y:S01]  /*19bd0*/  I2F R30, R29 ;  /* 0x0000001d001e7306 */ /* 0x0004e20000201400 */
[C---:B------:R-:W-:Y:S02]  /*19be0*/  ISETP.GE.OR P6, PT, R5.reuse, R219, !P6 ;  /* 0x000000db0500720c */ /* 0x040fe400077c6670 */
[----:B------:R-:W-:Y:S01]  /*19bf0*/  ISETP.GE.OR P1, PT, R5, R216, !P1 ;  /* 0x000000d80500720c */ /* 0x000fe20004f26670 */
[----:B------:R-:W-:Y:S01]  /*19c00*/  IMAD.IADD R5, R218, 0x1, -R0 ;  /* 0x00000001da057824 */ /* 0x000fe200078e0a00 */
[----:B------:R-:W-:Y:S02]  /*19c10*/  IABS R13, R13 ;  /* 0x0000000d000d7213 */ /* 0x000fe40000000000 */
[C---:B----4-:R-:W-:Y:S01]  /*19c20*/  FFMA.FTZ R4, -R215.reuse, R4, R32 ;  /* 0x00000004d7047223 */ /* 0x050fe20000010120 */
[----:B------:R-:W4:Y:S01]  /*19c30*/  I2F R12, R12 ;  /* 0x0000000c000c7306 */ /* 0x000f220000201400 */
[----:B------:R-:W-:Y:S01]  /*19c40*/  IABS R5, R5 ;  /* 0x0000000500057213 */ /* 0x000fe20000000000 */
[----:B-1----:R-:W-:-:S02]  /*19c50*/  FFMA.FTZ R7, -R215, R7, R34 ;  /* 0x00000007d7077223 */ /* 0x002fc40000010122 */
[----:B------:R-:W-:Y:S02]  /*19c60*/  FSEL R156, R4, -INF , !P5 ;  /* 0xff800000049c7808 */ /* 0x000fe40006800000 */
[C---:B------:R-:W-:Y:S02]  /*19c70*/  ISETP.GE.AND P5, PT, R6.reuse, R220, PT ;  /* 0x000000dc0600720c */ /* 0x040fe40003fa6270 */
[----:B------:R-:W1:Y:S01]  /*19c80*/  I2F R28, R28 ;  /* 0x0000001c001c7306 */ /* 0x000e620000201400 */
[----:B--2---:R-:W-:Y:S01]  /*19c90*/  IMAD.IADD R29, R221, 0x1, -R0 ;  /* 0x00000001dd1d7824 */ /* 0x004fe200078e0a00 */
[----:B------:R-:W-:Y:S01]  /*19ca0*/  ISETP.GE.OR P5, PT, R6, R219, !P5 ;  /* 0x000000db0600720c */ /* 0x000fe20006fa6670 */
[----:B---3--:R-:W-:Y:S01]  /*19cb0*/  FFMA.FTZ R30, -R215, R30, R35 ;  /* 0x0000001ed71e7223 */ /* 0x008fe20000010123 */
[----:B------:R-:W-:Y:S02]  /*19cc0*/  FSEL R142, R7, -INF , !P2 ;  /* 0xff800000078e7808 */ /* 0x000fe40005000000 */
[----:B------:R-:W-:-:S02]  /*19cd0*/  IABS R29, R29 ;  /* 0x0000001d001d7213 */ /* 0x000fc40000000000 */
[----:B------:R-:W2:Y:S01]  /*19ce0*/  I2F R13, R13 ;  /* 0x0000000d000d7306 */ /* 0x000ea20000201400 */
[----:B----4-:R-:W-:Y:S01]  /*19cf0*/  FFMA.FTZ R12, -R215, R12, R168 ;  /* 0x0000000cd70c7223 */ /* 0x010fe200000101a8 */
[----:B------:R-:W-:Y:S02]  /*19d00*/  FSEL R140, R30, -INF , !P1 ;  /* 0xff8000001e8c7808 */ /* 0x000fe40004800000 */
[-C--:B------:R-:W-:Y:S02]  /*19d10*/  ISETP.GE.AND P2, PT, R6, R217.reuse, PT ;  /* 0x000000d90600720c */ /* 0x080fe40003f46270 */
[----:B------:R-:W-:Y:S02]  /*19d20*/  FSEL R153, R12, -INF , !P5 ;  /* 0xff8000000c997808 */ /* 0x000fe40006800000 */
[----:B------:R-:W3:Y:S01]  /*19d30*/  I2F R8, R29 ;  /* 0x0000001d00087306 */ /* 0x000ee20000201400 */
[----:B------:R-:W-:Y:S01]  /*19d40*/  ISETP.GT.AND P5, PT, R211, R202, PT ;  /* 0x000000cad300720c */ /* 0x000fe20003fa4270 */
[----:B-1----:R-:W-:Y:S01]  /*19d50*/  FFMA.FTZ R28, -R215, R28, R33 ;  /* 0x0000001cd71c7223 */ /* 0x002fe20000010121 */
[----:B------:R-:W-:-:S02]  /*19d60*/  ISETP.GE.AND P1, PT, R0, R217, PT ;  /* 0x000000d90000720c */ /* 0x000fc40003f26270 */
[----:B------:R-:W-:Y:S02]  /*19d70*/  ISETP.GE.OR P2, PT, R6, R216, !P2 ;  /* 0x000000d80600720c */ /* 0x000fe40005746670 */
[----:B------:R-:W-:Y:S01]  /*19d80*/  FSEL R154, R28, -INF , !P6 ;  /* 0xff8000001c9a7808 */ /* 0x000fe20007000000 */
[----:B------:R-:W1:Y:S01]  /*19d90*/  I2F R4, R5 ;  /* 0x0000000500047306 */ /* 0x000e620000201400 */
[C---:B------:R-:W-:Y:S01]  /*19da0*/  ISETP.GE.AND P6, PT, R0.reuse, R220, PT ;  /* 0x000000dc0000720c */ /* 0x040fe20003fc6270 */
[----:B--2---:R-:W-:Y:S01]  /*19db0*/  FFMA.FTZ R13, -R215, R13, R170 ;  /* 0x0000000dd70d7223 */ /* 0x004fe200000101aa */
[C---:B------:R-:W-:Y:S02]  /*19dc0*/  ISETP.GE.OR P1, PT, R0.reuse, R216, !P1 ;  /* 0x000000d80000720c */ /* 0x040fe40004f26670 */
[----:B------:R-:W-:Y:S02]  /*19dd0*/  ISETP.GE.OR P6, PT, R0, R219, !P6 ;  /* 0x000000db0000720c */ /* 0x000fe400077c6670 */
[----:B------:R-:W-:Y:S01]  /*19de0*/  FSEL R141, R13, -INF , !P2 ;  /* 0xff8000000d8d7808 */ /* 0x000fe20005000000 */
[----:B---3--:R-:W-:-:S05]  /*19df0*/  FFMA.FTZ R8, -R215, R8, R169 ;  /* 0x00000008d7087223 */ /* 0x008fca00000101a9 */
[----:B------:R-:W-:Y:S01]  /*19e00*/  FSEL R143, R8, -INF , !P6 ;  /* 0xff800000088f7808 */ /* 0x000fe20007000000 */
[----:B-1----:R-:W-:-:S05]  /*19e10*/  FFMA.FTZ R4, -R215, R4, R171 ;  /* 0x00000004d7047223 */ /* 0x002fca00000101ab */
        /* <DEDUP_REMOVED lines=66> */
.L_x_7439:
[----:B------:R-:W-:Y:S02]  /*1a240*/  ULDC.64 UR4, c[0x0][0x118] ;  /* 0x0000460000047ab9 */ /* 0x000fe40000000a00 */
[----:B------:R-:W2:Y:S02]  /*1a250*/  LD.E R7, [R226.64+0x38] ;  /* 0x00003804e2077980 */ /* 0x000ea4000c101900 */
[----:B--2---:R-:W-:-:S04]  /*1a260*/  LEA R7, -R7, RZ, 0x6 ;  /* 0x000000ff07077211 */ /* 0x004fc800078e31ff */
[----:B------:R-:W-:Y:S02]  /*1a270*/  SHF.R.S32.HI R6, RZ, 0x1f, R7 ;  /* 0x0000001fff067819 */ /* 0x000fe40000011407 */
.L_x_7440:
[----:B------:R-:W-:Y:S05]  /*1a280*/  BSYNC B0 ;  /* 0x0000000000007941 */ /* 0x000fea0003800000 */
.L_x_7438:
        /* <DEDUP_REMOVED lines=100> */
.L_x_7437:
[----:B------:R-:W-:Y:S05]  /*1a8d0*/  BSYNC B1 ;  /* 0x0000000000017941 */ /* 0x000fea0003800000 */
.L_x_7436:
        /* <DEDUP_REMOVED lines=411> */
.L_x_7432:
[----:B------:R-:W-:Y:S05]  /*1c290*/  @!P5 BRA `(.L_x_7441) ;  /* 0x000048700000d947 */ /* 0x000fea0003800000 */
[----:B------:R-:W-:Y:S02]  /*1c2a0*/  MOV R0, R3 ;  /* 0x0000000300007202 */ /* 0x000fe40000000f00 */
[----:B------:R-:W-:-:S02]  /*1c2b0*/  MOV R2, R132 ;  /* 0x0000008400027202 */ /* 0x000fc40000000f00 */
.L_x_7450:
        /* <DEDUP_REMOVED lines=76> */
.L_x_7443:
[----:B------:R-:W-:Y:S02]  /*1c780*/  ULDC.64 UR4, c[0x0][0x118] ;  /* 0x0000460000047ab9 */ /* 0x000fe40000000a00 */
[----:B------:R-:W2:Y:S02]  /*1c790*/  LD.E R10, [R132.64+0x40] ;  /* 0x00004004840a7980 */ /* 0x000ea4000c101900 */
[----:B--2---:R-:W-:Y:S04]  /*1c7a0*/  LEA R10, -R10, RZ, 0x6 ;  /* 0x000000ff0a0a7211 */ /* 0x004fe800078e31ff */
[----:B------:R-:W-:Y:S02]  /*1c7b0*/  SHF.R.S32.HI R6, RZ, 0x1f, R10 ;  /* 0x0000001fff067819 */ /* 0x000fe4000001140a */
.L_x_7444:
[----:B------:R-:W-:Y:S05]  /*1c7c0*/  BSYNC B0 ;  /* 0x0000000000007941 */ /* 0x000fea0003800000 */
.L_x_7442:
        /* <DEDUP_REMOVED lines=323> */
.L_x_7448:
[----:B------:R-:W-:Y:S02]  /*1dc00*/  ULDC.64 UR4, c[0x0][0x118] ;  /* 0x0000460000047ab9 */ /* 0x000fe40000000a00 */
[----:B------:R-:W2:Y:S02]  /*1dc10*/  LD.E R142, [R132.64+0x38] ;  /* 0x00003804848e7980 */ /* 0x000ea4000c101900 */
[----:B--2---:R-:W-:Y:S04]  /*1dc20*/  LEA R142, -R142, RZ, 0x6 ;  /* 0x000000ff8e8e7211 */ /* 0x004fe800078e31ff */
[----:B------:R-:W-:Y:S02]  /*1dc30*/  SHF.R.S32.HI R136, RZ, 0x1f, R142 ;  /* 0x0000001fff887819 */ /* 0x000fe4000001148e */
.L_x_7449:
[----:B------:R-:W-:Y:S05]  /*1dc40*/  BSYNC B0 ;  /* 0x0000000000007941 */ /* 0x000fea0003800000 */
.L_x_7447:
        /* <DEDUP_REMOVED lines=90> */
.L_x_7446:
[----:B------:R-:W-:Y:S05]  /*1e1f0*/  BSYNC B1 ;  /* 0x0000000000017941 */ /* 0x000fea0003800000 */
.L_x_7445:
[----:B------:R-:W2:Y:S01]  /*1e200*/  S2R R136, SR_TID.X ;  /* 0x0000000000887919 */ /* 0x000ea20000002100 */
[----:B------:R-:W-:Y:S07]  /*1e210*/  ULDC.64 UR4, c[0x0][0x118] ;  /* 0x0000460000047ab9 */ /* 0x000fee0000000a00 */
[----:B------:R3:W4:Y:S01]  /*1e220*/  LD.E R133, [R132.64+0xdc] ;  /* 0x0000dc0484857980 */ /* 0x000722000c101900 */
[----:B--2---:R-:W-:Y:S05]  /*1e230*/  IMAD.SHL.U32 R136, R136, 0x2, RZ ;  /* 0x0000000288887824 */ /* 0x004fea00078e00ff */
[----:B------:R-:W-:Y:S05]  /*1e240*/  LOP3.LUT R136, R136, 0x6, RZ, 0xc0, !PT ;  /* 0x0000000688887812 */ /* 0x000fea00078ec0ff */
[----:B------:R-:W-:Y:S05]  /*1e250*/  IMAD R3, R211, 0x40, R136 ;  /* 0x00000040d3037824 */ /* 0x000fea00078e0288 */
[----:B------:R-:W-:Y:S02]  /*1e260*/  IADD3 R136, R221, -R3, RZ ;  /* 0x80000003dd887210 */ /* 0x000fe40007ffe0ff */
[C---:B-1----:R-:W-:Y:S02]  /*1e270*/  IADD3 R139, R3.reuse, 0x8, RZ ;  /* 0x00000008038b7810 */ /* 0x042fe40007ffe0ff */
[----:B------:R-:W-:Y:S01]  /*1e280*/  IABS R134, R136 ;  /* 0x0000008800867213 */ /* 0x000fe20000000000 */
[----:B------:R-:W-:Y:S01]  /*1e290*/  IMAD.IADD R136, R218, 0x1, -R3 ;  /* 0x00000001da887824 */ /* 0x000fe200078e0a03 */
[C---:B------:R-:W-:Y:S02]  /*1e2a0*/  IADD3 R155, R3.reuse, 0x9, RZ ;  /* 0x00000009039b7810 */ /* 0x040fe40007ffe0ff */
[C---:B------:R-:W-:Y:S02]  /*1e2b0*/  IADD3 R152, R3.reuse, 0x10, RZ ;  /* 0x0000001003987810 */ /* 0x040fe40007ffe0ff */
[----:B------:R-:W-:Y:S01]  /*1e2c0*/  IABS R137, R136 ;  /* 0x0000008800897213 */ /* 0x000fe20000000000 */
[----:B------:R-:W1:Y:S01]  /*1e2d0*/  I2F R134, R134 ;  /* 0x0000008600867306 */ /* 0x000e620000201400 */
[C---:B------:R-:W-:Y:S02]  /*1e2e0*/  IADD3 R136, R3.reuse, 0x1, RZ ;  /* 0x0000000103887810 */ /* 0x040fe40007ffe0ff */
[C---:B------:R-:W-:Y:S02]  /*1e2f0*/  IADD3 R150, R3.reuse, 0x11, RZ ;  /* 0x0000001103967810 */ /* 0x040fe40007ffe0ff */
[----:B------:R-:W-:Y:S01]  /*1e300*/  IADD3 R149, R3, 0x18, RZ ;  /* 0x0000001803957810 */ /* 0x000fe20007ffe0ff */
[----:B------:R-:W-:Y:S01]  /*1e310*/  IMAD.IADD R138, R221, 0x1, -R136 ;  /* 0x00000001dd8a7824 */ /* 0x000fe200078e0a88 */
[C---:B------:R-:W-:Y:S02]  /*1e320*/  IADD3 R147, R3.reuse, 0x19, RZ ;  /* 0x0000001903937810 */ /* 0x040fe40007ffe0ff */
[----:B------:R-:W-:Y:S01]  /*1e330*/  IADD3 R140, R3, 0x20, RZ ;  /* 0x00000020038c7810 */ /* 0x000fe20007ffe0ff */
[----:B------:R-:W2:Y:S01]  /*1e340*/  I2F R137, R137 ;  /* 0x0000008900897306 */ /* 0x000ea20000201400 */
[----:B------:R-:W-:Y:S02]  /*1e350*/  IABS R142, R138 ;  /* 0x0000008a008e7213 */ /* 0x000fe40000000000 */
[C---:B------:R-:W-:Y:S02]  /*1e360*/  IADD3 R138, R221.reuse, -R139, RZ ;  /* 0x8000008bdd8a7210 */ /* 0x040fe40007ffe0ff */
[C---:B------:R-:W-:Y:S02]  /*1e370*/  ISETP.GE.AND P3, PT, R136.reuse, R220, PT ;  /* 0x000000dc8800720c */ /* 0x040fe40003f66270 */
[----:B------:R-:W-:Y:S01]  /*1e380*/  IABS R157, R138 ;  /* 0x0000008a009d7213 */ /* 0x000fe20000000000 */
[----:B------:R-:W-:Y:S01]  /*1e390*/  IMAD.IADD R138, R221, 0x1, -R155 ;  /* 0x00000001dd8a7824 */ /* 0x000fe200078e0a9b */
[C---:B------:R-:W-:Y:S01]  /*1e3a0*/  ISETP.GE.AND P0, PT, R136.reuse, R217, PT ;  /* 0x000000d98800720c */ /* 0x040fe20003f06270 */
[----:B------:R-:W5:Y:S01]  /*1e3b0*/  I2F R142, R142 ;  /* 0x0000008e008e7306 */ /* 0x000f620000201400 */
[C---:B------:R-:W-:Y:S02]  /*1e3c0*/  ISETP.GE.OR P3, PT, R136.reuse, R219, !P3 ;  /* 0x000000db8800720c */ /* 0x040fe40005f66670 */
[----:B------:R-:W-:Y:S01]  /*1e3d0*/  IABS R158, R138 ;  /* 0x0000008a009e7213 */ /* 0x000fe20000000000 */
[----:B-1----:R-:W-:Y:S01]  /*1e3e0*/  FFMA.FTZ R4, -R215, R134, R4 ;  /* 0x00000086d7047223 */ /* 0x002fe20000010104 */
[C---:B------:R-:W-:Y:S02]  /*1e3f0*/  IADD3 R138, R221.reuse, -R152, RZ ;  /* 0x80000098dd8a7210 */ /* 0x040fe40007ffe0ff */
[----:B------:R-:W-:Y:S02]  /*1e400*/  ISETP.GE.OR P0, PT, R136, R216, !P0 ;  /* 0x000000d88800720c */ /* 0x000fe40004706670 */
[----:B------:R-:W-:Y:S01]  /*1e410*/  IABS R153, R138 ;  /* 0x0000008a00997213 */ /* 0x000fe20000000000 */
[----:B------:R-:W-:Y:S01]  /*1e420*/  IMAD.IADD R138, R221, 0x1, -R150 ;  /* 0x00000001dd8a7824 */ /* 0x000fe200078e0a96 */
[C---:B------:R-:W-:Y:S01]  /*1e430*/  ISETP.GE.AND P4, PT, R3.reuse, R220, PT ;  /* 0x000000dc0300720c */ /* 0x040fe20003f86270 */
[----:B------:R-:W1:Y:S01]  /*1e440*/  I2F R157, R157 ;  /* 0x0000009d009d7306 */ /* 0x000e620000201400 */
[----:B------:R-:W-:Y:S01]  /*1e450*/  ISETP.GE.AND P6, PT, R3, R217, PT ;  /* 0x000000d90300720c */ /* 0x000fe20003fc6270 */
[----:B--2---:R-:W-:Y:S01]  /*1e460*/  FFMA.FTZ R6, -R215, R137, R6 ;  /* 0x00000089d7067223 */ /* 0x004fe20000010106 */
[----:B------:R-:W-:Y:S02]  /*1e470*/  IABS R156, R138 ;  /* 0x0000008a009c7213 */ /* 0x000fe40000000000 */
[----:B------:R-:W-:Y:S02]  /*1e480*/  IADD3 R138, R221, -R149, RZ ;  /* 0x80000095dd8a7210 */ /* 0x000fe40007ffe0ff */
[----:B------:R-:W-:Y:S02]  /*1e490*/  ISETP.GE.OR P4, PT, R3, R219, !P4 ;  /* 0x000000db0300720c */ /* 0x000fe40006786670 */
[----:B------:R-:W-:Y:S01]  /*1e4a0*/  IABS R151, R138 ;  /* 0x0000008a00977213 */ /* 0x000fe20000000000 */
[C---:B------:R-:W-:Y:S01]  /*1e4b0*/  IMAD.IADD R138, R218.reuse, 0x1, -R136 ;  /* 0x00000001da8a7824 */ /* 0x040fe200078e0a88 */
[----:B------:R-:W-:Y:S01]  /*1e4c0*/  ISETP.GE.AND P1, PT, R139, R220, PT ;  /* 0x000000dc8b00720c */ /* 0x000fe20003f26270 */
[----:B-----5:R-:W-:Y:S01]  /*1e4d0*/  FFMA.FTZ R5, -R215, R142, R5 ;  /* 0x0000008ed7057223 */ /* 0x020fe20000010105 */
[----:B------:R-:W-:Y:S01]  /*1e4e0*/  ISETP.GE.AND P5, PT, R139, R217, PT ;  /* 0x000000d98b00720c */ /* 0x000fe20003fa6270 */
[----:B------:R-:W2:Y:S01]  /*1e4f0*/  I2F R153, R153 ;  /* 0x0000009900997306 */ /* 0x000ea20000201400 */
[----:B------:R-:W-:Y:S01]  /*1e500*/  IABS R154, R138 ;  /* 0x0000008a009a7213 */ /* 0x000fe20000000000 */
[C---:B------:R-:W-:Y:S01]  /*1e510*/  IMAD.IADD R142, R218.reuse, 0x1, -R150 ;  /* 0x00000001da8e7824 */ /* 0x040fe200078e0a96 */
[----:B------:R-:W-:Y:S02]  /*1e520*/  IADD3 R138, R221, -R147, RZ ;  /* 0x80000093dd8a7210 */ /* 0x000fe40007ffe0ff */
[----:B------:R-:W-:Y:S02]  /*1e530*/  ISETP.GE.OR P6, PT, R3, R216, !P6 ;  /* 0x000000d80300720c */ /* 0x000fe400077c6670 */
[----:B------:R-:W-:Y:S01]  /*1e540*/  IABS R148, R138 ;  /* 0x0000008a00947213 */ /* 0x000fe20000000000 */
[----:B------:R-:W-:Y:S01]  /*1e550*/  IMAD.IADD R138, R218, 0x1, -R139 ;  /* 0x00000001da8a7824 */ /* 0x000fe200078e0a8b */
[C---:B------:R-:W-:Y:S01]  /*1e560*/  ISETP.GE.OR P1, PT, R139.reuse, R219, !P1 ;  /* 0x000000db8b00720c */ /* 0x040fe20004f26670 */
[----:B------:R-:W5:Y:S01]  /*1e570*/  I2F R156, R156 ;  /* 0x0000009c009c7306 */ /* 0x000f620000201400 */
[----:B------:R-:W-:Y:S01]  /*1e580*/  ISETP.GE.OR P5, PT, R139, R216, !P5 ;  /* 0x000000d88b00720c */ /* 0x000fe20006fa6670 */
[----:B-1----:R-:W-:Y:S01]  /*1e590*/  FFMA.FTZ R8, -R215, R157, R8 ;  /* 0x0000009dd7087223 */ /* 0x002fe20000010108 */
[----:B------:R-:W-:Y:S02]  /*1e5a0*/  IABS R143, R138 ;  /* 0x0000008a008f7213 */ /* 0x000fe40000000000 */
[----:B------:R-:W-:Y:S02]  /*1e5b0*/  IADD3 R138, R221, -R140, RZ ;  /* 0x8000008cdd8a7210 */ /* 0x000fe40007ffe0ff */
[----:B------:R-:W-:Y:S02]  /*1e5c0*/  FSEL R139, R4, -INF , !P4 ;  /* 0xff800000048b7808 */ /* 0x000fe40006000000 */
[----:B------:R-:W-:Y:S01]  /*1e5d0*/  IABS R146, R138 ;  /* 0x0000008a00927213 */ /* 0x000fe20000000000 */
[----:B------:R-:W-:Y:S01]  /*1e5e0*/  IMAD.IADD R138, R218, 0x1, -R155 ;  /* 0x00000001da8a7824 */ /* 0x000fe200078e0a9b */
[----:B------:R-:W-:Y:S01]  /*1e5f0*/  FSEL R137, R6, -INF , !P6 ;  /* 0xff80000006897808 */ /* 0x000fe20007000000 */
[----:B------:R-:W1:Y:S01]  /*1e600*/  I2F R148, R148 ;  /* 0x0000009400947306 */ /* 0x000e620000201400 */
[C---:B------:R-:W-:Y:S01]  /*1e610*/  ISETP.GE.AND P6, PT, R152.reuse, R220, PT ;  /* 0x000000dc9800720c */ /* 0x040fe20003fc6270 */
[----:B--2---:R-:W-:Y:S01]  /*1e620*/  FFMA.FTZ R12, -R215, R153, R12 ;  /* 0x00000099d70c7223 */ /* 0x004fe2000001010c */
[----:B------:R-:W-:Y:S02]  /*1e630*/  IABS R144, R138 ;  /* 0x0000008a00907213 */ /* 0x000fe40000000000 */
[----:B------:R-:W-:Y:S02]  /*1e640*/  IADD3 R138, R3, 0x21, RZ ;  /* 0x00000021038a7810 */ /* 0x000fe40007ffe0ff */
[----:B------:R-:W-:Y:S02]  /*1e650*/  FSEL R5, R5, -INF , !P3 ;  /* 0xff80000005057808 */ /* 0x000fe40005800000 */
[----:B------:R-:W-:Y:S01]  /*1e660*/  IADD3 R141, R221, -R138, RZ ;  /* 0x8000008add8d7210 */ /* 0x000fe20007ffe0ff */
[----:B------:R-:W2:Y:S01]  /*1e670*/  I2F R151, R151 ;  /* 0x0000009700977306 */ /* 0x000ea20000201400 */
[----:B------:R-:W-:Y:S01]  /*1e680*/  ISETP.GE.AND P3, PT, R152, R217, PT ;  /* 0x000000d99800720c */ /* 0x000fe20003f66270 */
[C---:B-----5:R-:W-:Y:S01]  /*1e690*/  FFMA.FTZ R13, -R215.reuse, R156, R13 ;  /* 0x0000009cd70d7223 */ /* 0x060fe2000001010d */
[----:B---3--:R-:W-:Y:S01]  /*1e6a0*/  IABS R132, R141 ;  /* 0x0000008d00847213 */ /* 0x008fe20000000000 */
[----:B------:R-:W-:Y:S01]  /*1e6b0*/  IMAD.IADD R141, R218, 0x1, -R152 ;  /* 0x00000001da8d7824 */ /* 0x000fe200078e0a98 */
[C---:B------:R-:W-:Y:S02]  /*1e6c0*/  ISETP.GE.OR P3, PT, R152.reuse, R216, !P3 ;  /* 0x000000d89800720c */ /* 0x040fe40005f66670 */
[-C--:B------:R-:W-:Y:S02]  /*1e6d0*/  ISETP.GE.OR P6, PT, R152, R219.reuse, !P6 ;  /* 0x000000db9800720c */ /* 0x080fe400077c6670 */
[----:B------:R-:W-:Y:S01]  /*1e6e0*/  FSEL R8, R8, -INF , !P1 ;  /* 0xff80000008087808 */ /* 0x000fe20004800000 */
[----:B------:R-:W3:Y:S01]  /*1e6f0*/  I2F R136, R132 ;  /* 0x0000008400887306 */ /* 0x000ee20000201400 */
[----:B------:R-:W-:Y:S02]  /*1e700*/  ISETP.GE.AND P1, PT, R150, R220, PT ;  /* 0x000000dc9600720c */ /* 0x000fe40003f26270 */
[----:B------:R-:W-:Y:S01]  /*1e710*/  FSEL R174, R12, -INF , !P6 ;  /* 0xff8000000cae7808 */ /* 0x000fe20007000000 */
[----:B-1----:R-:W-:Y:S01]  /*1e720*/  FFMA.FTZ R17, -R215, R148, R17 ;  /* 0x00000094d7117223 */ /* 0x002fe20000010111 */
[C---:B------:R-:W-:Y:S02]  /*1e730*/  IADD3 R12, R3.reuse, 0x31, RZ ;  /* 0x00000031030c7810 */ /* 0x040fe40007ffe0ff */
[----:B------:R-:W-:Y:S02]  /*1e740*/  ISETP.GE.OR P1, PT, R150, R219, !P1 ;  /* 0x000000db9600720c */ /* 0x000fe40004f26670 */
[----:B------:R-:W-:Y:S01]  /*1e750*/  IADD3 R134, R3, 0x28, RZ ;  /* 0x0000002803867810 */ /* 0x000fe20007ffe0ff */
[----:B------:R-:W1:Y:S01]  /*1e760*/  I2F R143, R143 ;  /* 0x0000008f008f7306 */ /* 0x000e620000201400 */
[----:B------:R-:W-:Y:S02]  /*1e770*/  FSEL R163, R13, -INF , !P1 ;  /* 0xff8000000da37808 */ /* 0x000fe40004800000 */
[----:B------:R-:W-:Y:S01]  /*1e780*/  ISETP.GE.AND P6, PT, R149, R220, PT ;  /* 0x000000dc9500720c */ /* 0x000fe20003fc6270 */
[----:B--2---:R-:W-:Y:S01]  /*1e790*/  FFMA.FTZ R16, -R215, R151, R16 ;  /* 0x00000097d7107223 */ /* 0x004fe20000010110 */
[----:B------:R-:W-:Y:S02]  /*1e7a0*/  IADD3 R145, R221, -R134, RZ ;  /* 0x80000086dd917210 */ /* 0x000fe40007ffe0ff */
[----:B------:R-:W-:Y:S02]  /*1e7b0*/  ISETP.GE.OR P6, PT, R149, R219, !P6 ;  /* 0x000000db9500720c */ /* 0x000fe400077c6670 */
[----:B------:R-:W-:Y:S01]  /*1e7c0*/  IABS R145, R145 ;  /* 0x0000009100917213 */ /* 0x000fe20000000000 */
[----:B------:R-:W2:Y:S01]  /*1e7d0*/  I2F R146, R146 ;  /* 0x0000009200927306 */ /* 0x000ea20000201400 */
[----:B------:R-:W-:Y:S02]  /*1e7e0*/  FSEL R162, R16, -INF , !P6 ;  /* 0xff80000010a27808 */ /* 0x000fe40007000000 */
[----:B------:R-:W-:Y:S01]  /*1e7f0*/  ISETP.GE.AND P6, PT, R147, R220, PT ;  /* 0x000000dc9300720c */ /* 0x000fe20003fc6270 */
[----:B---3--:R-:W-:Y:S01]  /*1e800*/  FFMA.FTZ R21, -R215, R136, R21 ;  /* 0x00000088d7157223 */ /* 0x008fe20000010115 */
[----:B------:R-:W-:Y:S02]  /*1e810*/  IABS R132, R141 ;  /* 0x0000008d00847213 */ /* 0x000fe40000000000 */
[----:B------:R-:W-:Y:S02]  /*1e820*/  ISETP.GE.OR P6, PT, R147, R219, !P6 ;  /* 0x000000db9300720c */ /* 0x000fe400077c6670 */
[----:B------:R-:W-:Y:S01]  /*1e830*/  IADD3 R6, R3, 0x30, RZ ;  /* 0x0000003003067810 */ /* 0x000fe20007ffe0ff */
[----:B------:R3:W5:Y:S01]  /*1e840*/  I2F R141, R132 ;  /* 0x00000084008d7306 */ /* 0x0007620000201400 */
[----:B------:R-:W-:Y:S02]  /*1e850*/  IABS R142, R142 ;  /* 0x0000008e008e7213 */ /* 0x000fe40000000000 */
[----:B------:R-:W-:Y:S01]  /*1e860*/  IADD3 R157, R221, -R6, RZ ;  /* 0x80000006dd9d7210 */ /* 0x000fe20007ffe0ff */
[----:B-1----:R-:W-:Y:S01]  /*1e870*/  FFMA.FTZ R10, -R215, R143, R10 ;  /* 0x0000008fd70a7223 */ /* 0x002fe2000001010a */
[----:B------:R-:W-:Y:S02]  /*1e880*/  FSEL R143, R17, -INF , !P6 ;  /* 0xff800000118f7808 */ /* 0x000fe40007000000 */
[CC--:B------:R-:W-:Y:S02]  /*1e890*/  ISETP.GE.AND P6, PT, R140.reuse, R220.reuse, PT ;  /* 0x000000dc8c00720c */ /* 0x0c0fe40003fc6270 */
[----:B------:R-:W-:Y:S01]  /*1e8a0*/  IABS R157, R157 ;  /* 0x0000009d009d7213 */ /* 0x000fe20000000000 */
[----:B------:R-:W1:Y:S01]  /*1e8b0*/  I2F R158, R158 ;  /* 0x0000009e009e7306 */ /* 0x000e620000201400 */
[----:B------:R-:W-:Y:S02]  /*1e8c0*/  ISETP.GE.OR P6, PT, R140, R219, !P6 ;  /* 0x000000db8c00720c */ /* 0x000fe400077c6670 */
[----:B------:R-:W-:Y:S01]  /*1e8d0*/  ISETP.GE.AND P2, PT, R155, R220, PT ;  /* 0x000000dc9b00720c */ /* 0x000fe20003f46270 */
[----:B--2---:R-:W-:Y:S01]  /*1e8e0*/  FFMA.FTZ R20, -R215, R146, R20 ;  /* 0x00000092d7147223 */ /* 0x004fe20000010114 */
[C---:B------:R-:W-:Y:S02]  /*1e8f0*/  ISETP.GE.AND P4, PT, R155.reuse, R217, PT ;  /* 0x000000d99b00720c */ /* 0x040fe40003f86270 */
[C---:B------:R-:W-:Y:S02]  /*1e900*/  ISETP.GE.OR P2, PT, R155.reuse, R219, !P2 ;  /* 0x000000db9b00720c */ /* 0x040fe40005746670 */
[----:B------:R-:W-:Y:S01]  /*1e910*/  ISETP.GE.OR P4, PT, R155, R216, !P4 ;  /* 0x000000d89b00720c */ /* 0x000fe20006786670 */
[----:B------:R-:W2:Y:S01]  /*1e920*/  I2F R154, R154 ;  /* 0x0000009a009a7306 */ /* 0x000ea20000201400 */
[----:B------:R-:W-:Y:S01]  /*1e930*/  IMAD.IADD R155, R218, 0x1, -R149 ;  /* 0x00000001da9b7824 */ /* 0x000fe200078e0a95 */
[----:B------:R-:W-:Y:S02]  /*1e940*/  FSEL R10, R10, -INF , !P5 ;  /* 0xff8000000a0a7808 */ /* 0x000fe40006800000 */
[----:B---3--:R-:W-:Y:S01]  /*1e950*/  IADD3 R132, R3, 0x29, RZ ;  /* 0x0000002903847810 */ /* 0x008fe20007ffe0ff */
[----:B-----5:R-:W-:Y:S01]  /*1e960*/  FFMA.FTZ R14, -R215, R141, R14 ;  /* 0x0000008dd70e7223 */ /* 0x020fe2000001010e */
[----:B------:R-:W-:Y:S02]  /*1e970*/  IABS R155, R155 ;  /* 0x0000009b009b7213 */ /* 0x000fe40000000000 */
[----:B------:R-:W-:Y:S02]  /*1e980*/  IADD3 R4, R221, -R132, RZ ;  /* 0x80000084dd047210 */ /* 0x000fe40007ffe0ff */
[----:B------:R-:W3:Y:S01]  /*1e990*/  I2F R145, R145 ;  /* 0x0000009100917306 */ /* 0x000ee20000201400 */
[----:B------:R-:W-:Y:S02]  /*1e9a0*/  FSEL R161, R14, -INF , !P3 ;  /* 0xff8000000ea17808 */ /* 0x000fe40005800000 */
[----:B------:R-:W-:Y:S01]  /*1e9b0*/  IABS R4, R4 ;  /* 0x0000000400047213 */ /* 0x000fe20000000000 */
[----:B-1----:R-:W-:Y:S01]  /*1e9c0*/  FFMA.FTZ R9, -R215, R158, R9 ;  /* 0x0000009ed7097223 */ /* 0x002fe20000010109 */
[----:B------:R-:W-:Y:S02]  /*1e9d0*/  FSEL R158, R20, -INF , !P6 ;  /* 0xff800000149e7808 */ /* 0x000fe40007000000 */
[C---:B------:R-:W-:Y:S02]  /*1e9e0*/  ISETP.GE.AND P6, PT, R138.reuse, R220, PT ;  /* 0x000000dc8a00720c */ /* 0x040fe40003fc6270 */
[----:B------:R-:W-:Y:S01]  /*1e9f0*/  FSEL R9, R9, -INF , !P2 ;  /* 0xff80000009097808 */ /* 0x000fe20005000000 */
[----:B------:R1:W5:Y:S01]  /*1ea00*/  I2F R152, R4 ;  /* 0x0000000400987306 */ /* 0x0003620000201400 */
[----:B------:R-:W-:Y:S02]  /*1ea10*/  ISETP.GE.OR P6, PT, R138, R219, !P6 ;  /* 0x000000db8a00720c */ /* 0x000fe400077c6670 */
[-C--:B------:R-:W-:Y:S01]  /*1ea20*/  ISETP.GE.AND P2, PT, R150, R217.reuse, PT ;  /* 0x000000d99600720c */ /* 0x080fe20003f46270 */
[----:B--2---:R-:W-:Y:S01]  /*1ea30*/  FFMA.FTZ R7, -R215, R154, R7 ;  /* 0x0000009ad7077223 */ /* 0x004fe20000010107 */
[----:B------:R-:W-:Y:S02]  /*1ea40*/  FSEL R160, R21, -INF , !P6 ;  /* 0xff80000015a07808 */ /* 0x000fe40007000000 */
[----:B------:R-:W-:Y:S02]  /*1ea50*/  ISETP.GE.AND P6, PT, R134, R220, PT ;  /* 0x000000dc8600720c */ /* 0x000fe40003fc6270 */
[----:B------:R-:W-:Y:S01]  /*1ea60*/  FSEL R7, R7, -INF , !P0 ;  /* 0xff80000007077808 */ /* 0x000fe20004000000 */
[----:B------:R-:W2:Y:S01]  /*1ea70*/  I2F R142, R142 ;  /* 0x0000008e008e7306 */ /* 0x000ea20000201400 */
[----:B------:R-:W-:Y:S02]  /*1ea80*/  ISETP.GE.AND P0, PT, R147, R217, PT ;  /* 0x000000d99300720c */ /* 0x000fe40003f06270 */
[-C--:B------:R-:W-:Y:S01]  /*1ea90*/  ISETP.GE.OR P2, PT, R150, R216.reuse, !P2 ;  /* 0x000000d89600720c */ /* 0x080fe20005746670 */
[----:B---3--:R-:W-:Y:S01]  /*1eaa0*/  FFMA.FTZ R24, -R215, R145, R24 ;  /* 0x00000091d7187223 */ /* 0x008fe20000010118 */
[----:B------:R-:W-:Y:S02]  /*1eab0*/  ISETP.GE.OR P0, PT, R147, R216, !P0 ;  /* 0x000000d89300720c */ /* 0x000fe40004706670 */
[C---:B------:R-:W-:Y:S02]  /*1eac0*/  ISETP.GE.OR P6, PT, R134.reuse, R219, !P6 ;  /* 0x000000db8600720c */ /* 0x040fe400077c6670 */
[----:B------:R-:W-:Y:S01]  /*1ead0*/  ISETP.GE.AND P3, PT, R134, R217, PT ;  /* 0x000000d98600720c */ /* 0x000fe20003f66270 */
[----:B------:R-:W3:Y:S01]  /*1eae0*/  I2F R151, R157 ;  /* 0x0000009d00977306 */ /* 0x000ee20000201400 */
[----:B------:R-:W-:Y:S02]  /*1eaf0*/  FSEL R159, R24, -INF , !P6 ;  /* 0xff800000189f7808 */ /* 0x000fe40007000000 */
[----:B------:R-:W-:Y:S01]  /*1eb00*/  ISETP.GE.AND P6, PT, R132, R220, PT ;  /* 0x000000dc8400720c */ /* 0x000fe20003fc6270 */
[C---:B-1----:R-:W-:Y:S01]  /*1eb10*/  IMAD.IADD R4, R218.reuse, 0x1, -R147 ;  /* 0x00000001da047824 */ /* 0x042fe200078e0a93 */
[----:B------:R-:W-:Y:S01]  /*1eb20*/  IADD3 R147, R218, -R140, RZ ;  /* 0x8000008cda937210 */ /* 0x000fe20007ffe0ff */
[----:B-----5:R-:W-:Y:S01]  /*1eb30*/  FFMA.FTZ R25, -R215, R152, R25 ;  /* 0x00000098d7197223 */ /* 0x020fe20000010119 */
[----:B------:R-:W-:Y:S02]  /*1eb40*/  ISETP.GE.OR P3, PT, R134, R216, !P3 ;  /* 0x000000d88600720c */ /* 0x000fe40005f66670 */
[----:B------:R-:W-:Y:S01]  /*1eb50*/  IABS R4, R4 ;  /* 0x0000000400047213 */ /* 0x000fe20000000000 */
[----:B------:R-:W1:Y:S01]  /*1eb60*/  I2F R150, R155 ;  /* 0x0000009b00967306 */ /* 0x000e620000201400 */
[----:B------:R-:W-:Y:S02]  /*1eb70*/  ISETP.GE.OR P6, PT, R132, R219, !P6 ;  /* 0x000000db8400720c */ /* 0x000fe400077c6670 */
[----:B------:R-:W-:Y:S01]  /*1eb80*/  MOV R13, R4 ;  /* 0x00000004000d7202 */ /* 0x000fe20000000f00 */
[----:B------:R-:W-:Y:S01]  /*1eb90*/  IMAD.IADD R4, R221, 0x1, -R12 ;  /* 0x00000001dd047824 */ /* 0x000fe200078e0a0c */
[C---:B------:R-:W-:Y:S01]  /*1eba0*/  IADD3 R134, R218.reuse, -R134, RZ ;  /* 0x80000086da867210 */ /* 0x040fe20007ffe0ff */
[----:B--2---:R-:W-:Y:S01]  /*1ebb0*/  FFMA.FTZ R15, -R215, R142, R15 ;  /* 0x0000008ed70f7223 */ /* 0x004fe2000001010f */
[----:B------:R-:W-:Y:S02]  /*1ebc0*/  IADD3 R20, R218, -R138, RZ ;  /* 0x8000008ada147210 */ /* 0x000fe40007ffe0ff */
[----:B------:R-:W-:Y:S01]  /*1ebd0*/  IABS R4, R4 ;  /* 0x0000000400047213 */ /* 0x000fe20000000000 */
[----:B------:R-:W2:Y:S01]  /*1ebe0*/  I2F R16, R13 ;  /* 0x0000000d00107306 */ /* 0x000ea20000201400 */
[----:B------:R-:W-:Y:S02]  /*1ebf0*/  FSEL R142, R15, -INF , !P2 ;  /* 0xff8000000f8e7808 */ /* 0x000fe40005000000 */
[----:B------:R-:W-:Y:S01]  /*1ec00*/  IABS R134, R134 ;  /* 0x0000008600867213 */ /* 0x000fe20000000000 */
[----:B---3--:R-:W-:Y:S01]  /*1ec10*/  FFMA.FTZ R28, -R215, R151, R28 ;  /* 0x00000097d71c7223 */ /* 0x008fe2000001011c */
[----:B------:R-:W-:Y:S02]  /*1ec20*/  FSEL R157, R25, -INF , !P6 ;  /* 0xff800000199d7808 */ /* 0x000fe40007000000 */
[----:B------:R-:W-:Y:S02]  /*1ec30*/  ISETP.GE.AND P6, PT, R6, R220, PT ;  /* 0x000000dc0600720c */ /* 0x000fe40003fc6270 */
[----:B------:R-:W-:Y:S01]  /*1ec40*/  IABS R20, R20 ;  /* 0x0000001400147213 */ /* 0x000fe20000000000 */
[----:B------:R-:W3:Y:S01]  /*1ec50*/  I2F R148, R4 ;  /* 0x0000000400947306 */ /* 0x000ee20000201400 */
[----:B------:R-:W-:Y:S02]  /*1ec60*/  ISETP.GE.AND P5, PT, R140, R217, PT ;  /* 0x000000d98c00720c */ /* 0x000fe40003fa6270 */
[----:B------:R-:W-:Y:S01]  /*1ec70*/  ISETP.GE.OR P6, PT, R6, R219, !P6 ;  /* 0x000000db0600720c */ /* 0x000fe200077c6670 */
[----:B-1----:R-:W-:Y:S01]  /*1ec80*/  FFMA.FTZ R18, -R215, R150, R18 ;  /* 0x00000096d7127223 */ /* 0x002fe20000010112 */
[-C--:B------:R-:W-:Y:S02]  /*1ec90*/  ISETP.GE.AND P2, PT, R132, R217.reuse, PT ;  /* 0x000000d98400720c */ /* 0x080fe40003f46270 */
[----:B------:R-:W-:Y:S02]  /*1eca0*/  FSEL R152, R28, -INF , !P6 ;  /* 0xff8000001c987808 */ /* 0x000fe40007000000 */
[----:B------:R-:W-:Y:S01]  /*1ecb0*/  ISETP.GE.AND P1, PT, R149, R217, PT ;  /* 0x000000d99500720c */ /* 0x000fe20003f26270 */
[----:B------:R-:W1:Y:S01]  /*1ecc0*/  I2F R144, R144 ;  /* 0x0000009000907306 */ /* 0x000e620000201400 */
[----:B------:R-:W-:Y:S02]  /*1ecd0*/  ISETP.GE.OR P5, PT, R140, R216, !P5 ;  /* 0x000000d88c00720c */ /* 0x000fe40006fa6670 */
[C---:B------:R-:W-:Y:S01]  /*1ece0*/  ISETP.GE.AND P6, PT, R12.reuse, R220, PT ;  /* 0x000000dc0c00720c */ /* 0x040fe20003fc6270 */
[----:B--2---:R-:W-:Y:S01]  /*1ecf0*/  FFMA.FTZ R19, -R215, R16, R19 ;  /* 0x00000010d7137223 */ /* 0x004fe20000010113 */
[----:B------:R-:W-:Y:S02]  /*1ed00*/  IABS R13, R147 ;  /* 0x00000093000d7213 */ /* 0x000fe40000000000 */
[----:B------:R-:W-:Y:S02]  /*1ed10*/  FMNMX.FTZ R16, R139, R2, !PT ;  /* 0x000000028b107209 */ /* 0x000fe40007810000 */
[----:B------:R-:W-:Y:S01]  /*1ed20*/  FSEL R140, R19, -INF , !P0 ;  /* 0xff800000138c7808 */ /* 0x000fe20004000000 */
[----:B------:R-:W2:Y:S01]  /*1ed30*/  I2F R14, R134 ;  /* 0x00000086000e7306 */ /* 0x000ea20000201400 */
[----:B------:R-:W-:Y:S02]  /*1ed40*/  FMNMX.FTZ R15, R5, R16, !PT ;  /* 0x00000010050f7209 */ /* 0x000fe40007810000 */
[----:B------:R-:W-:Y:S01]  /*1ed50*/  ISETP.GE.AND P0, PT, R12, R217, PT ;  /* 0x000000d90c00720c */ /* 0x000fe20003f06270 */
[----:B---3--:R-:W-:Y:S01]  /*1ed60*/  FFMA.FTZ R29, -R215, R148, R29 ;  /* 0x00000094d71d7223 */ /* 0x008fe2000001011d */
[----:B------:R-:W-:Y:S02]  /*1ed70*/  IADD3 R4, R3, 0x38, RZ ;  /* 0x0000003803047810 */ /* 0x000fe40007ffe0ff */
[----:B------:R-:W-:Y:S02]  /*1ed80*/  FMNMX.FTZ R16, R8, R15, !PT ;  /* 0x0000000f08107209 */ /* 0x000fe40007810000 */
[----:B------:R-:W-:Y:S01]  /*1ed90*/  ISETP.GE.OR P2, PT, R132, R216, !P2 ;  /* 0x000000d88400720c */ /* 0x000fe20005746670 */
[----:B------:R-:W-:Y:S01]  /*1eda0*/  IMAD.IADD R17, R221, 0x1, -R4 ;  /* 0x00000001dd117824 */ /* 0x000fe200078e0a04 */
[----:B------:R-:W3:Y:S01]  /*1edb0*/  I2F R13, R13 ;  /* 0x0000000d000d7306 */ /* 0x000ee20000201400 */
[----:B------:R-:W-:Y:S01]  /*1edc0*/  FMNMX.FTZ R15, R9, R16, !PT ;  /* 0x00000010090f7209 */ /* 0x000fe20007810000 */
[----:B------:R-:W-:Y:S01]  /*1edd0*/  IMAD.IADD R132, R218, 0x1, -R132 ;  /* 0x00000001da847824 */ /* 0x000fe200078e0a84 */
[----:B------:R-:W-:Y:S01]  /*1ede0*/  ISETP.GE.OR P1, PT, R149, R216, !P1 ;  /* 0x000000d89500720c */ /* 0x000fe20004f26670 */
[C---:B-1----:R-:W-:Y:S01]  /*1edf0*/  FFMA.FTZ R11, -R215.reuse, R144, R11 ;  /* 0x00000090d70b7223 */ /* 0x042fe2000001010b */
[----:B------:R-:W-:Y:S02]  /*1ee00*/  IABS R17, R17 ;  /* 0x0000001100117213 */ /* 0x000fe40000000000 */
[C---:B------:R-:W-:Y:S02]  /*1ee10*/  ISETP.GE.OR P6, PT, R12.reuse, R219, !P6 ;  /* 0x000000db0c00720c */ /* 0x040fe400077c6670 */
[----:B------:R-:W-:Y:S01]  /*1ee20*/  ISETP.GE.OR P0, PT, R12, R216, !P0 ;  /* 0x000000d80c00720c */ /* 0x000fe20004706670 */
[----:B------:R-:W1:Y:S01]  /*1ee30*/  I2F R20, R20 ;  /* 0x0000001400147306 */ /* 0x000e620000201400 */
[----:B------:R-:W-:Y:S02]  /*1ee40*/  IADD3 R16, R218, -R12, RZ ;  /* 0x8000000cda107210 */ /* 0x000fe40007ffe0ff */
[----:B------:R-:W-:Y:S01]  /*1ee50*/  FMNMX.FTZ R12, R174, R15, !PT ;  /* 0x0000000fae0c7209 */ /* 0x000fe20007810000 */
[----:B--2---:R-:W-:Y:S01]  /*1ee60*/  FFMA.FTZ R26, -R215, R14, R26 ;  /* 0x0000000ed71a7223 */ /* 0x004fe2000001011a */
[----:B------:R-:W-:Y:S01]  /*1ee70*/  IADD3 R3, R3, 0x39, RZ ;  /* 0x0000003903037810 */ /* 0x000fe20007ffe0ff */
[----:B------:R-:W-:Y:S01]  /*1ee80*/  IMAD.IADD R14, R218, 0x1, -R4 ;  /* 0x00000001da0e7824 */ /* 0x000fe200078e0a04 */
[----:B------:R-:W-:Y:S02]  /*1ee90*/  FSEL R141, R18, -INF , !P1 ;  /* 0xff800000128d7808 */ /* 0x000fe40004800000 */
[----:B------:R-:W-:Y:S01]  /*1eea0*/  FMNMX.FTZ R15, R163, R12, !PT ;  /* 0x0000000ca30f7209 */ /* 0x000fe20007810000 */
[----:B------:R-:W2:Y:S01]  /*1eeb0*/  I2F R17, R17 ;  /* 0x0000001100117306 */ /* 0x000ea20000201400 */
[----:B------:R-:W-:Y:S01]  /*1eec0*/  IABS R132, R132 ;  /* 0x0000008400847213 */ /* 0x000fe20000000000 */
[----:B------:R-:W-:Y:S01]  /*1eed0*/  IMAD.IADD R136, R221, 0x1, -R3 ;  /* 0x00000001dd887824 */ /* 0x000fe200078e0a03 */
[----:B------:R-:W-:Y:S01]  /*1eee0*/  FMNMX.FTZ R18, R137, R0, !PT ;  /* 0x0000000089127209 */ /* 0x000fe20007810000 */
[----:B---3--:R-:W-:Y:S01]  /*1eef0*/  FFMA.FTZ R22, -R215, R13, R22 ;  /* 0x0000000dd7167223 */ /* 0x008fe20000010116 */
[----:B------:R-:W-:Y:S02]  /*1ef00*/  ISETP.GE.AND P1, PT, R6, R217, PT ;  /* 0x000000d90600720c */ /* 0x000fe40003f26270 */
[----:B------:R-:W-:Y:S02]  /*1ef10*/  FMNMX.FTZ R12, R162, R15, !PT ;  /* 0x0000000fa20c7209 */ /* 0x000fe40007810000 */
[----:B------:R-:W-:Y:S02]  /*1ef20*/  ISETP.GE.OR P1, PT, R6, R216, !P1 ;  /* 0x000000d80600720c */ /* 0x000fe40004f26670 */
[----:B------:R-:W-:Y:S01]  /*1ef30*/  IADD3 R13, R218, -R6, RZ ;  /* 0x80000006da0d7210 */ /* 0x000fe20007ffe0ff */
[----:B------:R-:W-:Y:S01]  /*1ef40*/  IMAD.MOV.U32 R6, RZ, RZ, R132 ;  /* 0x000000ffff067224 */ /* 0x000fe200078e0084 */
[----:B------:R-:W-:Y:S01]  /*1ef50*/  FMNMX.FTZ R15, R143, R12, !PT ;  /* 0x0000000c8f0f7209 */ /* 0x000fe20007810000 */
[----:B-1----:R-:W-:Y:S01]  /*1ef60*/  FFMA.FTZ R23, -R215, R20, R23 ;  /* 0x00000014d7177223 */ /* 0x002fe20000010117 */
[----:B------:R-:W-:Y:S02]  /*1ef70*/  FSEL R11, R11, -INF , !P4 ;  /* 0xff8000000b0b7808 */ /* 0x000fe40006000000 */
[----:B------:R-:W-:Y:S01]  /*1ef80*/  IABS R13, R13 ;  /* 0x0000000d000d7213 */ /* 0x000fe20000000000 */
[----:B------:R-:W1:Y:S01]  /*1ef90*/  I2F R6, R6 ;  /* 0x0000000600067306 */ /* 0x000e620000201400 */
[----:B------:R-:W-:Y:S02]  /*1efa0*/  IABS R136, R136 ;  /* 0x0000008800887213 */ /* 0x000fe40000000000 */
[----:B------:R-:W-:Y:S02]  /*1efb0*/  FMNMX.FTZ R15, R158, R15, !PT ;  /* 0x0000000f9e0f7209 */ /* 0x000fe40007810000 */
[----:B------:R-:W-:Y:S01]  /*1efc0*/  IABS R16, R16 ;  /* 0x0000001000107213 */ /* 0x000fe20000000000 */
[----:B--2---:R-:W-:Y:S01]  /*1efd0*/  FFMA.FTZ R32, -R215, R17, R32 ;  /* 0x00000011d7207223 */ /* 0x004fe20000010120 */
[----:B------:R-:W-:Y:S02]  /*1efe0*/  FMNMX.FTZ R17, R7, R18, !PT ;  /* 0x0000001207117209 */ /* 0x000fe40007810000 */
[----:B------:R-:W-:Y:S01]  /*1eff0*/  FMNMX.FTZ R20, R160, R15, !PT ;  /* 0x0000000fa0147209 */ /* 0x000fe20007810000 */
[----:B------:R-:W2:Y:S01]  /*1f000*/  I2F R13, R13 ;  /* 0x0000000d000d7306 */ /* 0x000ea20000201400 */
[----:B------:R-:W-:Y:S02]  /*1f010*/  FMNMX.FTZ R18, R10, R17, !PT ;  /* 0x000000110a127209 */ /* 0x000fe40007810000 */
[----:B------:R-:W-:Y:S02]  /*1f020*/  IABS R14, R14 ;  /* 0x0000000e000e7213 */ /* 0x000fe40000000000 */
[----:B------:R-:W-:Y:S02]  /*1f030*/  FMNMX.FTZ R18, R11, R18, !PT ;  /* 0x000000120b127209 */ /* 0x000fe40007810000 */
[----:B------:R-:W-:Y:S02]  /*1f040*/  IADD3 R12, R218, -R3, RZ ;  /* 0x80000003da0c7210 */ /* 0x000fe40007ffe0ff */
[----:B------:R-:W-:Y:S01]  /*1f050*/  FMNMX.FTZ R15, R161, R18, !PT ;  /* 0x00000012a10f7209 */ /* 0x000fe20007810000 */
[----:B------:R-:W3:Y:S01]  /*1f060*/  I2F R136, R136 ;  /* 0x0000008800887306 */ /* 0x000ee20000201400 */
[----:B------:R-:W-:Y:S02]  /*1f070*/  IABS R12, R12 ;  /* 0x0000000c000c7213 */ /* 0x000fe40000000000 */
[----:B------:R-:W-:Y:S01]  /*1f080*/  FMNMX.FTZ R18, R142, R15, !PT ;  /* 0x0000000f8e127209 */ /* 0x000fe20007810000 */
[----:B-1----:R-:W-:Y:S01]  /*1f090*/  FFMA.FTZ R27, -R215, R6, R27 ;  /* 0x00000006d71b7223 */ /* 0x002fe2000001011b */
[----:B------:R-:W-:Y:S02]  /*1f0a0*/  ISETP.GE.AND P4, PT, R138, R217, PT ;  /* 0x000000d98a00720c */ /* 0x000fe40003f86270 */
[----:B------:R-:W-:Y:S02]  /*1f0b0*/  FMNMX.FTZ R15, R141, R18, !PT ;  /* 0x000000128d0f7209 */ /* 0x000fe40007810000 */
        /* <DEDUP_REMOVED lines=12> */
[----:B------:R-:W-:Y:S02]  /*1f180*/  ISETP.GE.AND P6, PT, R4, R220, PT ;  /* 0x000000dc0400720c */ /* 0x000fe40003fc6270 */
[----:B------:R-:W-:Y:S02]  /*1f190*/  FMNMX.FTZ R18, R152, R17, !PT ;  /* 0x0000001198127209 */ /* 0x000fe40007810000 */
[----:B------:R-:W-:Y:S01]  /*1f1a0*/  FSEL R154, R26, -INF , !P3 ;  /* 0xff8000001a9a7808 */ /* 0x000fe20005800000 */
[----:B------:R-:W3:Y:S01]  /*1f1b0*/  I2F R12, R12 ;  /* 0x0000000c000c7306 */ /* 0x000ee20000201400 */
[----:B------:R-:W-:Y:S02]  /*1f1c0*/  FMNMX.FTZ R19, R155, R20, !PT ;  /* 0x000000149b137209 */ /* 0x000fe40007810000 */
[----:B------:R-:W-:Y:S01]  /*1f1d0*/  ISETP.GE.AND P5, PT, R3, R220, PT ;  /* 0x000000dc0300720c */ /* 0x000fe20003fa6270 */
[----:B-1----:R-:W-:Y:S01]  /*1f1e0*/  FFMA.FTZ R31, -R215, R16, R31 ;  /* 0x00000010d71f7223 */ /* 0x002fe2000001011f */
[----:B------:R-:W-:Y:S01]  /*1f1f0*/  ISETP.GE.OR P6, PT, R4, R219, !P6 ;  /* 0x000000db0400720c */ /* 0x000fe200077c6670 */
[----:B------:R-:W-:Y:S01]  /*1f200*/  LDSM.16.MT88.4 R20, [R196+0xc000] ;  /* 0x00c00000c414783b */ /* 0x000fe20000004200 */
[----:B------:R-:W-:Y:S02]  /*1f210*/  FMNMX.FTZ R18, R151, R18, !PT ;  /* 0x0000001297127209 */ /* 0x000fe40007810000 */
[----:B------:R-:W-:Y:S02]  /*1f220*/  FSEL R149, R32, -INF , !P6 ;  /* 0xff80000020957808 */ /* 0x000fe40007000000 */
        /* <DEDUP_REMOVED lines=398> */
.L_x_7441:
        /* <DEDUP_REMOVED lines=11> */
.L_x_7469:
[----:B--23--:R-:W-:Y:S01]  /*20bc0*/  FADD.FTZ R225, R10, R225 ;  /* 0x000000e10ae17221 */ /* 0x00cfe20000010000 */
[----:B------:R-:W-:Y:S05]  /*20bd0*/  BRA.DIV ~URZ, `(.L_x_7452) ;  /* 0x000019327f007947 */ /* 0x000fea000b800000 */
[----:B------:R-:W2:Y:S04]  /*20be0*/  SHFL.BFLY PT, R6, R223, 0x2, 0x1f ;  /* 0x0c401f00df067f89 */ /* 0x000ea800000e0000 */
[----:B------:R-:W3:Y:S01]  /*20bf0*/  SHFL.BFLY PT, R2, R225, 0x1, 0x1f ;  /* 0x0c201f00e1027f89 */ /* 0x000ee200000e0000 */
[----:B--2---:R-:W-:Y:S02]  /*20c00*/  FADD.FTZ R11, R6, R223 ;  /* 0x000000df060b7221 */ /* 0x004fe40000010000 */
[----:B---3--:R-:W-:-:S03]  /*20c10*/  FADD.FTZ R2, R225, R2 ;  /* 0x00000002e1027221 */ /* 0x008fc60000010000 */
[----:B------:R2:W3:Y:S04]  /*20c20*/  SHFL.BFLY PT, R10, R11, 0x1, 0x1f ;  /* 0x0c201f000b0a7f89 */ /* 0x0004e800000e0000 */
.L_x_7470:
        /* <DEDUP_REMOVED lines=195> */
[----:B----4-:R-:W-:Y:S01]  /*21860*/  LEA.HI R17, R112, R112, RZ, 0x1 ;  /* 0x0000007070117211 */ /* 0x010fe200078f08ff */
[----:B------:R-:W-:Y:S01]  /*21870*/  @P4 MUFU.LG2 R2, R2 ;  /* 0x0000000200024308 */ /* 0x000fe20000000c00 */
[----:B------:R-:W-:Y:S01]  /*21880*/  LOP3.LUT R12, R12, 0xffffffe0, RZ, 0xc0, !PT ;  /* 0xffffffe00c0c7812 */ /* 0x000fe200078ec0ff */
[----:B------:R-:W-:Y:S01]  /*21890*/  BSSY B0, `(.L_x_7453) ;  /* 0x000004d000007945 */ /* 0x000fe20003800000 */
[C---:B-1----:R-:W-:Y:S02]  /*218a0*/  SHF.L.U32 R19, R17.reuse, 0x2, RZ ;  /* 0x0000000211137819 */ /* 0x042fe400000006ff */
[----:B------:R-:W-:Y:S02]  /*218b0*/  IADD3 R12, -R12, R9, RZ ;  /* 0x000000090c0c7210 */ /* 0x000fe40007ffe1ff */
[----:B------:R-:W-:Y:S01]  /*218c0*/  LOP3.LUT R17, R17, 0xffffffe, RZ, 0xc0, !PT ;  /* 0x0ffffffe11117812 */ /* 0x000fe200078ec0ff */
[----:B------:R-:W1:Y:S01]  /*218d0*/  @P3 MUFU.LG2 R6, R6 ;  /* 0x0000000600063308 */ /* 0x000e620000000c00 */
        /* <DEDUP_REMOVED lines=8> */
[----:B-1----:R-:W-:Y:S01]  /*21960*/  @P3 FMUL.FTZ R6, R6, 0.69314718246459960938 ;  /* 0x3f31721806063820 */ /* 0x002fe20000410000 */
        /* <DEDUP_REMOVED lines=13> */
[----:B------:R-:W-:Y:S02]  /*21a40*/  IADD3 R114, R11, -R114, RZ ;  /* 0x800000720b727210 */ /* 0x000fe40007ffe0ff */
[----:B------:R-:W-:Y:S02]  /*21a50*/  SHF.L.U32 R120, R112, 0x2, RZ ;  /* 0x0000000270787819 */ /* 0x000fe400000006ff */
[----:B------:R-:W-:Y:S02]  /*21a60*/  MOV R9, 0xff800000 ;  /* 0xff80000000097802 */ /* 0x000fe40000000f00 */
[----:B------:R-:W-:Y:S01]  /*21a70*/  MOV R11, 0xff800000 ;  /* 0xff800000000b7802 */ /* 0x000fe20000000f00 */
[----:B-----5:R-:W-:Y:S01]  /*21a80*/  @P3 FFMA.FTZ R11, R3, R0, R6 ;  /* 0x00000000030b3223 */ /* 0x020fe20000010006 */
[----:B------:R-:W-:Y:S01]  /*21a90*/  SHF.R.S32.HI R121, RZ, 0x1f, R120 ;  /* 0x0000001fff797819 */ /* 0x000fe20000011478 */
[----:B------:R-:W1:Y:S04]  /*21aa0*/  LDS.128 R108, [R115.X4] ;  /* 0x00000000736c7984 */ /* 0x000e680000004c00 */
        /* <DEDUP_REMOVED lines=26> */
[----:B------:R-:W-:Y:S02]  /*21c50*/  IMAD R14, R14, R113, R210 ;  /* 0x000000710e0e7224 */ /* 0x000fe400078e02d2 */
[----:B------:R-:W-:Y:S02]  /*21c60*/  @P4 FMUL.FTZ R113, R2, 0.69314718246459960938 ;  /* 0x3f31721802714820 */ /* 0x000fe40000410000 */
[----:B------:R-:W-:Y:S02]  /*21c70*/  IMAD R14, R15, R14, R7 ;  /* 0x0000000e0f0e7224 */ /* 0x000fe400078e0207 */
[----:B------:R-:W-:Y:S01]  /*21c80*/  @P4 FFMA.FTZ R9, R132, R0, R113 ;  /* 0x0000000084094223 */ /* 0x000fe20000010071 */
[----:B------:R-:W-:Y:S05]  /*21c90*/  @P0 BRA `(.L_x_7454) ;  /* 0x000000c000000947 */ /* 0x000fea0003800000 */
[----:B-1--4-:R-:W-:Y:S01]  /*21ca0*/  IMAD R3, R205, -0x40, R208 ;  /* 0xffffffc0cd037824 */ /* 0x012fe200078e02d0 */
[----:B------:R-:W-:Y:S01]  /*21cb0*/  IADD3 R2, R114, 0x8, RZ ;  /* 0x0000000872027810 */ /* 0x000fe20007ffe0ff */
[----:B------:R-:W-:Y:S01]  /*21cc0*/  ULDC.64 UR4, c[0x0][0x118] ;  /* 0x0000460000047ab9 */ /* 0x000fe20000000a00 */
[----:B------:R-:W-:-:S02]  /*21cd0*/  SHF.R.S32.HI R7, RZ, 0x1f, R14 ;  /* 0x0000001fff077819 */ /* 0x000fc4000001140e */
[----:B------:R-:W-:Y:S02]  /*21ce0*/  IADD3 R0, P0, R14, R114, RZ ;  /* 0x000000720e007210 */ /* 0x000fe40007f1e0ff */
[-C--:B------:R-:W-:Y:S02]  /*21cf0*/  ISETP.GE.AND P2, PT, R114, R3.reuse, PT ;  /* 0x000000037200720c */ /* 0x080fe40003f46270 */
[----:B------:R-:W-:Y:S02]  /*21d00*/  ISETP.GE.AND P1, PT, R2, R3, PT ;  /* 0x000000030200720c */ /* 0x000fe40003f26270 */
[----:B------:R-:W-:Y:S02]  /*21d10*/  LEA.HI.X.SX32 R7, R114, R7, 0x1, P0 ;  /* 0x0000000772077211 */ /* 0x000fe400000f0eff */
[----:B------:R-:W-:-:S04]  /*21d20*/  LEA R2, P0, R0, R118, 0x2 ;  /* 0x0000007600027211 */ /* 0x000fc800078010ff */
[----:B------:R-:W-:-:S05]  /*21d30*/  LEA.HI.X R3, R0, R119, R7, 0x2, P0 ;  /* 0x0000007700037211 */ /* 0x000fca00000f1407 */
[----:B------:R1:W-:Y:S04]  /*21d40*/  @!P2 ST.E [R2.64], R9 ;  /* 0x000000090200a985 */ /* 0x0003e8000c101904 */
[----:B------:R1:W-:Y:S02]  /*21d50*/  @!P1 ST.E [R2.64+0x20], R11 ;  /* 0x0000200b02009985 */ /* 0x0003e4000c101904 */
.L_x_7454:
[----:B-1--4-:R-:W-:Y:S05]  /*21d60*/  BSYNC B0 ;  /* 0x0000000000007941 */ /* 0x012fea0003800000 */
.L_x_7453:
        /* <DEDUP_REMOVED lines=22> */
.L_x_7456:
[----:B------:R-:W-:Y:S05]  /*21ed0*/  BSYNC B0 ;  /* 0x0000000000007941 */ /* 0x000fea0003800000 */
.L_x_7455:
        /* <DEDUP_REMOVED lines=12> */
.L_x_7458:
[----:B------:R-:W-:Y:S05]  /*21fa0*/  BSYNC B0 ;  /* 0x0000000000007941 */ /* 0x000fea0003800000 */
.L_x_7457:
        /* <DEDUP_REMOVED lines=12> */
.L_x_7460:
[----:B------:R-:W-:Y:S05]  /*22070*/  BSYNC B0 ;  /* 0x0000000000007941 */ /* 0x000fea0003800000 */
.L_x_7459:
        /* <DEDUP_REMOVED lines=12> */
.L_x_7462:
[----:B------:R-:W-:Y:S05]  /*22140*/  BSYNC B0 ;  /* 0x0000000000007941 */ /* 0x000fea0003800000 */
.L_x_7461:
        /* <DEDUP_REMOVED lines=12> */
.L_x_7464:
[----:B------:R-:W-:Y:S05]  /*22210*/  BSYNC B0 ;  /* 0x0000000000007941 */ /* 0x000fea0003800000 */
.L_x_7463:
        /* <DEDUP_REMOVED lines=12> */
.L_x_7466:
[----:B------:R-:W-:Y:S05]  /*222e0*/  BSYNC B0 ;  /* 0x0000000000007941 */ /* 0x000fea0003800000 */
.L_x_7465:
        /* <DEDUP_REMOVED lines=12> */
.L_x_7468:
[----:B------:R-:W-:Y:S05]  /*223b0*/  BSYNC B0 ;  /* 0x0000000000007941 */ /* 0x000fea0003800000 */
.L_x_7467:
[----:B------:R-:W-:Y:S01]  /*223c0*/  IADD3 R10, R10, 0x38, RZ ;  /* 0x000000380a0a7810 */ /* 0x000fe20007ffe0ff */
[----:B------:R-:W-:-:S03]  /*223d0*/  IMAD.MOV.U32 R207, RZ, RZ, 0x0 ;  /* 0x00000000ffcf7424 */ /* 0x000fc600078e00ff */
[----:B------:R-:W-:-:S13]  /*223e0*/  ISETP.GE.AND P0, PT, R10, R205, PT ;  /* 0x000000cd0a00720c */ /* 0x000fda0003f06270 */
[----:B------:R-:W-:Y:S05]  /*223f0*/  @P0 RET.REL.NODEC R206 `(_ZN5flash24flash_fwd_splitkv_kernelI23Flash_fwd_kernel_traitsILi192ELi64ELi64ELi4ELb0ELb0EN7cutlass10bfloat16_tE19Flash_kernel_traitsILi192ELi64ELi64ELi4ES3_EELb0ELb1ELb1ELb0ELb0ELb0ELb1ELb1EEEvNS_16Flash_fwd_paramsE) ;  /* 0xfffddc00ce000950 */ /* 0x000fea0003c3ffff */
        /* <DEDUP_REMOVED lines=8> */
[----:B------:R-:W-:Y:S05]  /*22480*/  @P0 RET.REL.NODEC R206 `(_ZN5flash24flash_fwd_splitkv_kernelI23Flash_fwd_kernel_traitsILi192ELi64ELi64ELi4ELb0ELb0EN7cutlass10bfloat16_tE19Flash_kernel_traitsILi192ELi64ELi64ELi4ES3_EELb0ELb1ELb1ELb0ELb0ELb0ELb1ELb1EEEvNS_16Flash_fwd_paramsE) ;  /* 0xfffddb70ce000950 */ /* 0x000fea0003c3ffff */
[----:B------:R-:W-:Y:S01]  /*22490*/  MOV R207, 0x0 ;  /* 0x0000000000cf7802 */ /* 0x000fe20000000f00 */
[----:B------:R-:W-:-:S02]  /*224a0*/  ULDC.64 UR4, c[0x0][0x118] ;  /* 0x0000460000047ab9 */ /* 0x000fc40000000a00 */
[----:B------:R3:W-:Y:S01]  /*224b0*/  ST.E.128 [R6.64+0xaa00], R16 ;  /* 0x00aa001006007985 */ /* 0x0007e2000c101d04 */
[----:B------:R-:W-:Y:S05]  /*224c0*/  RET.REL.NODEC R206 `(_ZN5flash24flash_fwd_splitkv_kernelI23Flash_fwd_kernel_traitsILi192ELi64ELi64ELi4ELb0ELb0EN7cutlass10bfloat16_tE19Flash_kernel_traitsILi192ELi64ELi64ELi4ES3_EELb0ELb1ELb1ELb0ELb0ELb0ELb1ELb1EEEvNS_16Flash_fwd_paramsE) ;  /* 0xfffddb30ce007950 */ /* 0x000fea0003c3ffff */
.L_x_7451:
[----:B------:R-:W-:Y:S02]  /*224d0*/  MOV R9, 0x2 ;  /* 0x0000000200097802 */ /* 0x000fe40000000f00 */
[----:B------:R-:W-:Y:S02]  /*224e0*/  MOV R8, 0x22500 ;  /* 0x0002250000087802 */ /* 0x000fe40000000f00 */
[----:B-1---5:R-:W-:Y:S05]  /*224f0*/  CALL.REL.NOINC `($__internal_32_$__cuda_sm70_shflsync_bfly_p) ;  /* 0x000000f000007944 */ /* 0x022fea0003c00000 */
[----:B-12---:R-:W-:Y:S05]  /*22500*/  BRA `(.L_x_7469) ;  /* 0xffffe6b000007947 */ /* 0x006fea000383ffff */
.L_x_7452:
[----:B------:R-:W-:Y:S02]  /*22510*/  MOV R9, 0x1 ;  /* 0x0000000100097802 */ /* 0x000fe40000000f00 */
[----:B------:R-:W-:Y:S02]  /*22520*/  MOV R8, 0x22540 ;  /* 0x0002254000087802 */ /* 0x000fe40000000f00 */
[----:B-1---5:R-:W-:Y:S05]  /*22530*/  CALL.REL.NOINC `($__internal_32_$__cuda_sm70_shflsync_bfly_p) ;  /* 0x000000b000007944 */ /* 0x022fea0003c00000 */
[----:B--2---:R-:W-:Y:S01]  /*22540*/  FADD.FTZ R2, R225, R10 ;  /* 0x0000000ae1027221 */ /* 0x004fe20000010000 */
[----:B-1----:R-:W-:Y:S02]  /*22550*/  MOV R225, R223 ;  /* 0x000000df00e17202 */ /* 0x002fe40000000f00 */
[----:B------:R-:W-:Y:S02]  /*22560*/  MOV R9, 0x2 ;  /* 0x0000000200097802 */ /* 0x000fe40000000f00 */
[----:B------:R-:W-:-:S02]  /*22570*/  MOV R8, 0x22590 ;  /* 0x0002259000087802 */ /* 0x000fc40000000f00 */
[----:B------:R-:W-:Y:S05]  /*22580*/  CALL.REL.NOINC `($__internal_32_$__cuda_sm70_shflsync_bfly_p) ;  /* 0x0000006000007944 */ /* 0x000fea0003c00000 */
[----:B--2---:R-:W-:Y:S01]  /*22590*/  FADD.FTZ R11, R223, R10 ;  /* 0x0000000adf0b7221 */ /* 0x004fe20000010000 */
[----:B-1----:R-:W-:-:S02]  /*225a0*/  MOV R9, 0x1 ;  /* 0x0000000100097802 */ /* 0x002fc40000000f00 */
[----:B------:R-:W-:Y:S02]  /*225b0*/  MOV R8, 0x225e0 ;  /* 0x000225e000087802 */ /* 0x000fe40000000f00 */
[----:B------:R-:W-:Y:S02]  /*225c0*/  MOV R225, R11 ;  /* 0x0000000b00e17202 */ /* 0x000fe40000000f00 */
[----:B------:R-:W-:Y:S05]  /*225d0*/  CALL.REL.NOINC `($__internal_32_$__cuda_sm70_shflsync_bfly_p) ;  /* 0x0000001000007944 */ /* 0x000fea0003c00000 */
[----:B-12---:R-:W-:Y:S05]  /*225e0*/  BRA `(.L_x_7470) ;  /* 0xffffe64000007947 */ /* 0x006fea000383ffff */
        .weak           $__internal_32_$__cuda_sm70_shflsync_bfly_p
        .type           $__internal_32_$__cuda_sm70_shflsync_bfly_p,@function
        .size           $__internal_32_$__cuda_sm70_shflsync_bfly_p,(.L_x_7819 - $__internal_32_$__cuda_sm70_shflsync_bfly_p)
$__internal_32_$__cuda_sm70_shflsync_bfly_p:
[----:B------:R-:W-:Y:S01]  /*225f0*/  MOV R12, R8 ;  /* 0x00000008000c7202 */ /* 0x000fe20000000f00 */
[----:B------:R-:W-:Y:S04]  /*22600*/  WARPSYNC R6 ;  /* 0x0000000600007348 */ /* 0x000fe80003800000 */
[----:B------:R-:W-:Y:S01]  /*22610*/  MOV R13, 0x0 ;  /* 0x00000000000d7802 */ /* 0x000fe20000000f00 */
[----:B------:R1:W2:Y:S03]  /*22620*/  SHFL.BFLY PT, R10, R225, R9, R7 ;  /* 0x0c000009e10a7389 */ /* 0x0002a600000e0007 */
[----:B------:R-:W-:Y:S05]  /*22630*/  RET.REL.NODEC R12 `(_ZN5flash24flash_fwd_splitkv_kernelI23Flash_fwd_kernel_traitsILi192ELi64ELi64ELi4ELb0ELb0EN7cutlass10bfloat16_tE19Flash_kernel_traitsILi192ELi64ELi64ELi4ES3_EELb0ELb1ELb1ELb0ELb0ELb0ELb1ELb1EEEvNS_16Flash_fwd_paramsE) ;  /* 0xfffdd9c00c007950 */ /* 0x000fea0003c3ffff */
.L_x_7471:
        /* <DEDUP_REMOVED lines=12> */
.L_x_7819:


//--------------------- .text._ZN5flash24flash_fwd_splitkv_kernelI23Flash_fwd_kernel_traitsILi192ELi64ELi64ELi4ELb0ELb0EN7cutlass10bfloat16_tE19Flash_kernel_traitsILi192ELi64ELi64ELi4ES3_EELb0ELb1ELb1ELb0ELb0ELb1ELb1ELb1EEEvNS_16Flash_fwd_paramsE --------------------------
	.section	.text._ZN5flash24flash_fwd_splitkv_kernelI23Flash_fwd_kernel_traitsILi192ELi64ELi64ELi4ELb0ELb0EN7cutlass10bfloat16_tE19Flash_kernel_traitsILi192ELi64ELi64ELi4ES3_EELb0ELb1ELb1ELb0ELb0ELb1ELb1ELb1EEEvNS_16Flash_fwd_paramsE,"ax",@progbits
	.sectioninfo	@"SHI_REGISTERS=255"
	.align	128
        .global         _ZN5flash24flash_fwd_splitkv_kernelI23Flash_fwd_kernel_traitsILi192ELi64ELi64ELi4ELb0ELb0EN7cutlass10bfloat16_tE19Flash_kernel_traitsILi192ELi64ELi64ELi4ES3_EELb0ELb1ELb1ELb0ELb0ELb1ELb1ELb1EEEvNS_16Flash_fwd_paramsE
        .type           _ZN5flash24flash_fwd_splitkv_kernelI23Flash_fwd_kernel_traitsILi192ELi64ELi64ELi4ELb0ELb0EN7cutlass10bfloat16_tE19Flash_kernel_traitsILi192ELi64ELi64ELi4ES3_EELb0ELb1ELb1ELb0ELb0ELb1ELb1ELb1EEEvNS_16Flash_fwd_paramsE,@function
        .size           _ZN5flash24flash_fwd_splitkv_kernelI23Flash_fwd_kernel_traitsILi192ELi64ELi64ELi4ELb0ELb0EN7cutlass10bfloat16_tE19Flash_kernel_traitsILi192ELi64ELi64ELi4ES3_EELb0ELb1ELb1ELb0ELb0ELb1ELb1ELb1EEEvNS_16Flash_fwd_paramsE,(.L_x_7821 - _ZN5flash24flash_fwd_splitkv_kernelI23Flash_fwd_kernel_traitsILi192ELi64ELi64ELi4ELb0ELb0EN7cutlass10bfloat16_tE19Flash_kernel_traitsILi192ELi64ELi64ELi4ES3_EELb0ELb1ELb1ELb0ELb0ELb1ELb1ELb1EEEvNS_16Flash_fwd_paramsE)
        .other          _ZN5flash24flash_fwd_splitkv_kernelI23Flash_fwd_kernel_traitsILi192ELi64ELi64ELi4ELb0ELb0EN7cutlass10bfloat16_tE19Flash_kernel_traitsILi192ELi64ELi64ELi4ES3_EELb0ELb1ELb1ELb0ELb0ELb1ELb1ELb1EEEvNS_16Flash_fwd_paramsE,@"STO_CUDA_ENTRY STV_DEFAULT"
_ZN5flash24flash_fwd_splitkv_kernelI23Flash_fwd_kernel_traitsILi192ELi64ELi64ELi4ELb0ELb0EN7cutlass10bfloat16_tE19Flash_kernel_traitsILi192ELi64ELi64ELi4ES3_EELb0ELb1ELb1ELb0ELb0ELb1ELb1ELb1EEEvNS_16Flash_fwd_paramsE:
.text._ZN5flash24flash_fwd_splitkv_kernelI23Flash_fwd_kernel_traitsILi192ELi64ELi64ELi4ELb0ELb0EN7cutlass10bfloat16_tE19Flash_kernel_traitsILi192ELi64ELi64ELi4ES3_EELb0ELb1ELb1ELb0ELb0ELb1ELb1ELb1EEEvNS_16Flash_fwd_paramsE:
        /* <DEDUP_REMOVED lines=29> */
[----:B---34-:R-:W-:Y:S05]  /*01d0*/  CALL.REL.NOINC `($_ZN5flash24flash_fwd_splitkv_kernelI23Flash_fwd_kernel_traitsILi192ELi64ELi64ELi4ELb0ELb0EN7cutlass10bfloat16_tE19Flash_kernel_traitsILi192ELi64ELi64ELi4ES3_EELb0ELb1ELb1ELb0ELb0ELb1ELb1ELb1EEEvNS_16Flash_fwd_paramsE$_ZN5flash30compute_attn_1rowblock_splitkvI23Flash_fwd_kernel_traitsILi192ELi64ELi64ELi4ELb0ELb0EN7cutlass10bfloat16_tE19Flash_kernel_traitsILi192ELi64ELi64ELi4ES3_EELb0ELb1ELb1ELb0ELb0ELb1ELb1ELb1ENS_16Flash_fwd_paramsEEEvRKT8_iiiii) ;  /* 0x0000002000007944 */ /* 0x018fea0003c00000 */
[----:B------:R-:W-:Y:S05]  /*01e0*/  BSYNC B4 ;  /* 0x0000000000047941 */ /* 0x000fea0003800000 */
.L_x_7472:
[----:B------:R-:W-:Y:S05]  /*01f0*/  EXIT ;  /* 0x000000000000794d */ /* 0x000fea0003800000 */
        .type           $_ZN5flash24flash_fwd_splitkv_kernelI23Flash_fwd_kernel_traitsILi192ELi64ELi64ELi4ELb0ELb0EN7cutlass10bfloat16_tE19Flash_kernel_traitsILi192ELi64ELi64ELi4ES3_EELb0ELb1ELb1ELb0ELb0ELb1ELb1ELb1EEEvNS_16Flash_fwd_paramsE$_ZN5flash30compute_attn_1rowblock_splitkvI23Flash_fwd_kernel_traitsILi192ELi64ELi64ELi4ELb0ELb0EN7cutlass10bfloat16_tE19Flash_kernel_traitsILi192ELi64ELi64ELi4ES3_EELb0ELb1ELb1ELb0ELb0ELb1ELb1ELb1ENS_16Flash_fwd_paramsEEEvRKT8_iiiii,@function
        .size           $_ZN5flash24flash_fwd_splitkv_kernelI23Flash_fwd_kernel_traitsILi192ELi64ELi64ELi4ELb0ELb0EN7cutlass10bfloat16_tE19Flash_kernel_traitsILi192ELi64ELi64ELi4ES3_EELb0ELb1ELb1ELb0ELb0ELb1ELb1ELb1EEEvNS_16Flash_fwd_paramsE$_ZN5flash30compute_attn_1rowblock_splitkvI23Flash_fwd_kernel_traitsILi192ELi64ELi64ELi4ELb0ELb0EN7cutlass10bfloat16_tE19Flash_kernel_traitsILi192ELi64ELi64ELi4ES3_EELb0ELb1ELb1ELb0ELb0ELb1ELb1ELb1ENS_16Flash_fwd_paramsEEEvRKT8_iiiii,($__internal_33_$__cuda_sm70_shflsync_bfly_p - $_ZN5flash24flash_fwd_splitkv_kernelI23Flash_fwd_kernel_traitsILi192ELi64ELi64ELi4ELb0ELb0EN7cutlass10bfloat16_tE19Flash_kernel_traitsILi192ELi64ELi64ELi4ES3_EELb0ELb1ELb1ELb0ELb0ELb1ELb1ELb1EEEvNS_16Flash_fwd_paramsE$_ZN5flash30compute_attn_1rowblock_splitkvI23Flash_fwd_kernel_traitsILi192ELi64ELi64ELi4ELb0ELb0EN7cutlass10bfloat16_tE19Flash_kernel_traitsILi192ELi64ELi64ELi4ES3_EELb0ELb1ELb1ELb0ELb0ELb1ELb1ELb1ENS_16Flash_fwd_paramsEEEvRKT8_iiiii)
$_ZN5flash24flash_fwd_splitkv_kernelI23Flash_fwd_kernel_traitsILi192ELi64ELi64ELi4ELb0ELb0EN7cutlass10bfloat16_tE19Flash_kernel_traitsILi192ELi64ELi64ELi4ES3_EELb0ELb1ELb1ELb0ELb0ELb1ELb1ELb1EEEvNS_16Flash_fwd_paramsE$_ZN5flash30compute_attn_1rowblock_splitkvI23Flash_fwd_kernel_traitsILi192ELi64ELi64ELi4ELb0ELb0EN7cutlass10bfloat16_tE19Flash_kernel_traitsILi192ELi64ELi64ELi4ES3_EELb0ELb1ELb1ELb0ELb0ELb1ELb1ELb1ENS_16Flash_fwd_paramsEEEvRKT8_iiiii:
        /* <DEDUP_REMOVED lines=20> */
.L_x_7474:
[----:B------:R-:W-:Y:S05]  /*0340*/  BSYNC B0 ;  /* 0x0000000000007941 */ /* 0x000fea0003800000 */
.L_x_7473:
        /* <DEDUP_REMOVED lines=17> */
.L_x_7476:
[----:B-1----:R1:W5:Y:S02]  /*0460*/  LD.E R3, [R18.64+0xb8] ;  /* 0x0000b80612037980 */ /* 0x002364000c101900 */
.L_x_7477:
[----:B------:R-:W-:Y:S05]  /*0470*/  BSYNC B0 ;  /* 0x0000000000007941 */ /* 0x000fea0003800000 */
.L_x_7475:
        /* <DEDUP_REMOVED lines=10> */
.L_x_7479:
[----:B------:R-:W2:Y:S01]  /*0520*/  LD.E.64 R2, [R18.64+0x108] ;  /* 0x0001080612027980 */ /* 0x000ea2000c101b00 */
[----:B------:R-:W-:Y:S01]  /*0530*/  BSSY B0, `(.L_x_7481) ;  /* 0x0000006000007945 */ /* 0x000fe20003800000 */
[----:B------:R-:W-:Y:S01]  /*0540*/  IMAD.MOV.U32 R57, RZ, RZ, RZ ;  /* 0x000000ffff397224 */ /* 0x000fe200078e00ff */
[----:B--2---:R-:W-:-:S04]  /*0550*/  ISETP.NE.U32.AND P0, PT, R2, RZ, PT ;  /* 0x000000ff0200720c */ /* 0x004fc80003f05070 */
[----:B------:R-:W-:-:S13]  /*0560*/  ISETP.NE.AND.EX P0, PT, R3, RZ, PT, P0 ;  /* 0x000000ff0300720c */ /* 0x000fda0003f05300 */
[----:B------:R-:W-:Y:S05]  /*0570*/  @!P0 BRA `(.L_x_7482) ;  /* 0x0000001000008947 */ /* 0x000fea0003800000 */
[----:B------:R1:W5:Y:S02]  /*0580*/  LD.E R57, [R18.64+0xbc] ;  /* 0x0000bc0612397980 */ /* 0x000364000c101900 */
.L_x_7482:
[----:B------:R-:W-:Y:S05]  /*0590*/  BSYNC B0 ;  /* 0x0000000000007941 */ /* 0x000fea0003800000 */
.L_x_7481:
[----:B-----5:R-:W-:Y:S02]  /*05a0*/  IADD3 R57, R76, R57, RZ ;  /* 0x000000394c397210 */ /* 0x020fe40007ffe0ff */
.L_x_7480:
[----:B------:R-:W-:Y:S05]  /*05b0*/  BSYNC B1 ;  /* 0x0000000000017941 */ /* 0x000fea0003800000 */
.L_x_7478:
[----:B------:R-:W-:Y:S01]  /*05c0*/  IMAD.SHL.U32 R69, R213, 0x40, RZ ;  /* 0x00000040d5457824 */ /* 0x000fe200078e00ff */
[----:B------:R-:W-:Y:S01]  /*05d0*/  MOV R2, R214 ;  /* 0x000000d600027202 */ /* 0x000fe20000000f00 */
[----:B------:R-:W-:-:S03]  /*05e0*/  IMAD.MOV.U32 R3, RZ, RZ, 0x0 ;  /* 0x00000000ff037424 */ /* 0x000fc600078e00ff */
[----:B------:R-:W-:-:S13]  /*05f0*/  ISETP.GT.AND P0, PT, R216, R69, PT ;  /* 0x00000045d800720c */ /* 0x000fda0003f04270 */
[----:B------:R-:W-:Y:S05]  /*0600*/  @!P0 RET.REL.NODEC R2 `(_ZN5flash24flash_fwd_splitkv_kernelI23Flash_fwd_kernel_traitsILi192ELi64ELi64ELi4ELb0ELb0EN7cutlass10bfloat16_tE19Flash_kernel_traitsILi192ELi64ELi64ELi4ES3_EELb0ELb1ELb1ELb0ELb0ELb1ELb1ELb1EEEvNS_16Flash_fwd_paramsE) ;  /* 0xfffff9f002008950 */ /* 0x000fea0003c3ffff */
        /* <DEDUP_REMOVED lines=88> */
.L_x_7485:
[----:B-1----:R-:W-:Y:S05]  /*0b90*/  BSYNC B0 ;  /* 0x0000000000007941 */ /* 0x002fea0003800000 */
.L_x_7484:
        /* <DEDUP_REMOVED lines=10> */
.L_x_7487:
[----:B------:R-:W-:Y:S05]  /*0c40*/  BSYNC B0 ;  /* 0x0000000000007941 */ /* 0x000fea0003800000 */
.L_x_7486:
        /* <DEDUP_REMOVED lines=10> */
.L_x_7489:
[----:B------:R-:W-:Y:S05]  /*0cf0*/  BSYNC B0 ;  /* 0x0000000000007941 */ /* 0x000fea0003800000 */
.L_x_7488:
        /* <DEDUP_REMOVED lines=10> */
.L_x_7491:
[----:B------:R-:W-:Y:S05]  /*0da0*/  BSYNC B0 ;  /* 0x0000000000007941 */ /* 0x000fea0003800000 */
.L_x_7490:
        /* <DEDUP_REMOVED lines=10> */
.L_x_7493:
[----:B------:R-:W-:Y:S05]  /*0e50*/  BSYNC B0 ;  /* 0x0000000000007941 */ /* 0x000fea0003800000 */
.L_x_7492:
        /* <DEDUP_REMOVED lines=10> */
.L_x_7495:
[----:B------:R-:W-:Y:S05]  /*0f00*/  BSYNC B0 ;  /* 0x0000000000007941 */ /* 0x000fea0003800000 */
.L_x_7494:
        /* <DEDUP_REMOVED lines=10> */
.L_x_7497:
[----:B------:R-:W-:Y:S05]  /*0fb0*/  BSYNC B0 ;  /* 0x0000000000007941 */ /* 0x000fea0003800000 */
.L_x_7496:
        /* <DEDUP_REMOVED lines=10> */
.L_x_7499:
[----:B------:R-:W-:Y:S05]  /*1060*/  BSYNC B0 ;  /* 0x0000000000007941 */ /* 0x000fea0003800000 */
.L_x_7498:
        /* <DEDUP_REMOVED lines=29> */
[----:B------:R-:W-:Y:S05]  /*1240*/  @P6 RET.REL.NODEC R214 `(_ZN5flash24flash_fwd_splitkv_kernelI23Flash_fwd_kernel_traitsILi192ELi64ELi64ELi4ELb0ELb0EN7cutlass10bfloat16_tE19Flash_kernel_traitsILi192ELi64ELi64ELi4ES3_EELb0ELb1ELb1ELb0ELb0ELb1ELb1ELb1EEEvNS_16Flash_fwd_paramsE) ;  /* 0xffffedb0d6006950 */ /* 0x000fea0003c3ffff */
[----:B-1----:R-:W-:Y:S02]  /*1250*/  MOV R5, 0xff800000 ;  /* 0xff80000000057802 */ /* 0x002fe40000000f00 */
[----:B------:R-:W-:-:S03]  /*1260*/  MOV R215, 0x0 ;  /* 0x0000000000d77802 */ /* 0x000fc60000000f00 */
[----:B------:R1:W-:Y:S01]  /*1270*/  ST.E [R2.64+0xe0], R5 ;  /* 0x0000e00502007985 */ /* 0x0003e2000c101906 */
[----:B------:R-:W-:Y:S05]  /*1280*/  RET.REL.NODEC R214 `(_ZN5flash24flash_fwd_splitkv_kernelI23Flash_fwd_kernel_traitsILi192ELi64ELi64ELi4ELb0ELb0EN7cutlass10bfloat16_tE19Flash_kernel_traitsILi192ELi64ELi64ELi4ES3_EELb0ELb1ELb1ELb0ELb0ELb1ELb1ELb1EEEvNS_16Flash_fwd_paramsE) ;  /* 0xffffed70d6007950 */ /* 0x000fea0003c3ffff */
.L_x_7483:
        /* <DEDUP_REMOVED lines=105> */
.L_x_7501:
        /* <DEDUP_REMOVED lines=80> */
.L_x_7502:
[----:B-1----:R-:W-:Y:S05]  /*1e20*/  BSYNC B0 ;  /* 0x0000000000007941 */ /* 0x002fea0003800000 */
.L_x_7500:
        /* <DEDUP_REMOVED lines=275> */
.L_x_7597:
        /* <DEDUP_REMOVED lines=18> */
.L_x_7505:
[----:B------:R-:W-:Y:S05]  /*3080*/  BSYNC B0 ;  /* 0x0000000000007941 */ /* 0x000fea0003800000 */
.L_x_7504:
        /* <DEDUP_REMOVED lines=18> */
.L_x_7507:
[----:B------:R-:W-:Y:S05]  /*31b0*/  BSYNC B0 ;  /* 0x0000000000007941 */ /* 0x000fea0003800000 */
.L_x_7506:
        /* <DEDUP_REMOVED lines=18> */
.L_x_7509:
[----:B------:R-:W-:Y:S05]  /*32e0*/  BSYNC B0 ;  /* 0x0000000000007941 */ /* 0x000fea0003800000 */
.L_x_7508:
        /* <DEDUP_REMOVED lines=18> */
.L_x_7511:
[----:B------:R-:W-:Y:S05]  /*3410*/  BSYNC B0 ;  /* 0x0000000000007941 */ /* 0x000fea0003800000 */
.L_x_7510:
        /* <DEDUP_REMOVED lines=65> */
.L_x_7518:
[----:B------:R-:W-:Y:S05]  /*3830*/  BSYNC B0 ;  /* 0x0000000000007941 */ /* 0x000fea0003800000 */
.L_x_7517:
        /* <DEDUP_REMOVED lines=50> */
.L_x_7520:
[----:B------:R-:W-:Y:S05]  /*3b60*/  BSYNC B0 ;  /* 0x0000000000007941 */ /* 0x000fea0003800000 */
.L_x_7519:
        /* <DEDUP_REMOVED lines=49> */
.L_x_7516:
[----:B------:R-:W-:Y:S05]  /*3e80*/  BSYNC B1 ;  /* 0x0000000000017941 */ /* 0x000fea0003800000 */
.L_x_7515:
        /* <DEDUP_REMOVED lines=63> */
.L_x_7524:
[----:B------:R-:W-:Y:S05]  /*4280*/  BSYNC B0 ;  /* 0x0000000000007941 */ /* 0x000fea0003800000 */
.L_x_7523:
        /* <DEDUP_REMOVED lines=53> */
.L_x_7526:
[----:B------:R-:W-:Y:S05]  /*45e0*/  BSYNC B0 ;  /* 0x0000000000007941 */ /* 0x000fea0003800000 */
.L_x_7525:
        /* <DEDUP_REMOVED lines=52> */
.L_x_7522:
[----:B------:R-:W-:Y:S05]  /*4930*/  BSYNC B1 ;  /* 0x0000000000017941 */ /* 0x000fea0003800000 */
.L_x_7521:
        /* <DEDUP_REMOVED lines=63> */
.L_x_7530:
[----:B------:R-:W-:Y:S05]  /*4d30*/  BSYNC B0 ;  /* 0x0000000000007941 */ /* 0x000fea0003800000 */
.L_x_7529:
        /* <DEDUP_REMOVED lines=53> */
.L_x_7532:
[----:B------:R-:W-:Y:S05]  /*5090*/  BSYNC B0 ;  /* 0x0000000000007941 */ /* 0x000fea0003800000 */
.L_x_7531:
        /* <DEDUP_REMOVED lines=52> */
.L_x_7528:
[----:B------:R-:W-:Y:S05]  /*53e0*/  BSYNC B1 ;  /* 0x0000000000017941 */ /* 0x000fea0003800000 */
.L_x_7527:
        /* <DEDUP_REMOVED lines=65> */
.L_x_7536:
[----:B------:R-:W-:Y:S05]  /*5800*/  BSYNC B0 ;  /* 0x0000000000007941 */ /* 0x000fea0003800000 */
.L_x_7535:
        /* <DEDUP_REMOVED lines=53> */
.L_x_7538:
[----:B------:R-:W-:Y:S05]  /*5b60*/  BSYNC B0 ;  /* 0x0000000000007941 */ /* 0x000fea0003800000 */
.L_x_7537:
        /* <DEDUP_REMOVED lines=52> */
.L_x_7534:
[----:B------:R-:W-:Y:S05]  /*5eb0*/  BSYNC B1 ;  /* 0x0000000000017941 */ /* 0x000fea0003800000 */
.L_x_7533:
[----:B------:R-:W2:Y:S02]  /*5ec0*/  LD.E R3, [R18.64+0xd0] ;  /* 0x0000d00612037980 */ /* 0x000ea4000c101900 */
[----:B--2---:R-:W-:Y:S05]  /*5ed0*/  IMAD.U32 R3, R3, -0x20, RZ ;  /* 0xffffffe003037824 */ /* 0x004fea00078e00ff */
[C---:B------:R-:W-:Y:S02]  /*5ee0*/  LEA R16, P1, R3.reuse, R16, 0x1 ;  /* 0x0000001003107211 */ /* 0x040fe400078208ff */
[C---:B------:R-:W-:Y:S02]  /*5ef0*/  LEA R58, P0, R3.reuse, R58, 0x1 ;  /* 0x0000003a033a7211 */ /* 0x040fe400078008ff */
[C---:B------:R-:W-:Y:S02]  /*5f00*/  LEA.HI.X.SX32 R17, R3.reuse, R17, 0x1, P1 ;  /* 0x0000001103117211 */ /* 0x040fe400008f0eff */
[----:B------:R-:W-:Y:S01]  /*5f10*/  LEA.HI.X.SX32 R59, R3, R59, 0x1, P0 ;  /* 0x0000003b033b7211 */ /* 0x000fe200000f0eff */
[----:B------:R-:W-:-:S05]  /*5f20*/  BRA `(.L_x_7539) ;  /* 0x00004ec000007947 */ /* 0x000fca0003800000 */
.L_x_7514:
        /* <DEDUP_REMOVED lines=89> */
.L_x_7545:
[----:B------:R-:W-:Y:S05]  /*64c0*/  BSYNC B0 ;  /* 0x0000000000007941 */ /* 0x000fea0003800000 */
.L_x_7544:
[----:B-----5:R2:W-:Y:S02]  /*64d0*/  ST.E.128 [R126.64], R48 ;  /* 0x000000307e007985 */ /* 0x0205e4000c101d06 */
.L_x_7543:
[----:B------:R-:W-:Y:S05]  /*64e0*/  BSYNC B1 ;  /* 0x0000000000017941 */ /* 0x000fea0003800000 */
.L_x_7542:
        /* <DEDUP_REMOVED lines=87> */
.L_x_7549:
[----:B------:R-:W-:Y:S05]  /*6a60*/  BSYNC B0 ;  /* 0x0000000000007941 */ /* 0x000fea0003800000 */
.L_x_7548:
[----:B-----5:R3:W-:Y:S02]  /*6a70*/  ST.E.128 [R126.64+0x80], R48 ;  /* 0x000080307e007985 */ /* 0x0207e4000c101d06 */
.L_x_7547:
[----:B------:R-:W-:Y:S05]  /*6a80*/  BSYNC B1 ;  /* 0x0000000000017941 */ /* 0x000fea0003800000 */
.L_x_7546:
        /* <DEDUP_REMOVED lines=86> */
.L_x_7551:
[----:B------:R-:W-:Y:S05]  /*6ff0*/  BSYNC B0 ;  /* 0x0000000000007941 */ /* 0x000fea0003800000 */
.L_x_7550:
[----:B-----5:R3:W-:Y:S02]  /*7000*/  ST.E.128 [R126.64+0x100], R48 ;  /* 0x000100307e007985 */ /* 0x0207e4000c101d06 */
.L_x_7541:
[----:B------:R-:W-:Y:S05]  /*7010*/  BSYNC B2 ;  /* 0x0000000000027941 */ /* 0x000fea0003800000 */
.L_x_7540:
        /* <DEDUP_REMOVED lines=97> */
.L_x_7557:
[----:B------:R-:W-:Y:S05]  /*7630*/  BSYNC B0 ;  /* 0x0000000000007941 */ /* 0x000fea0003800000 */
.L_x_7556:
[C---:B------:R-:W-:Y:S04]  /*7640*/  LEA R2, P0, R208.reuse, R126, 0x1 ;  /* 0x0000007ed0027211 */ /* 0x040fe800078008ff */
[----:B------:R-:W-:Y:S05]  /*7650*/  LEA.HI.X R3, R208, R127, R209, 0x1, P0 ;  /* 0x0000007fd0037211 */ /* 0x000fea00000f0cd1 */
[----:B-----5:R3:W-:Y:S04]  /*7660*/  ST.E.128 [R2.64], R48 ;  /* 0x0000003002007985 */ /* 0x0207e8000c101d06 */
.L_x_7555:
[----:B------:R-:W-:Y:S05]  /*7670*/  BSYNC B1 ;  /* 0x0000000000017941 */ /* 0x000fea0003800000 */
.L_x_7554:
        /* <DEDUP_REMOVED lines=92> */
.L_x_7561:
[----:B------:R-:W-:Y:S05]  /*7c40*/  BSYNC B0 ;  /* 0x0000000000007941 */ /* 0x000fea0003800000 */
.L_x_7560:
[C---:B------:R-:W-:Y:S04]  /*7c50*/  LEA R2, P0, R93.reuse, R126, 0x1 ;  /* 0x0000007e5d027211 */ /* 0x040fe800078008ff */
[----:B------:R-:W-:Y:S05]  /*7c60*/  LEA.HI.X R3, R93, R127, R92, 0x1, P0 ;  /* 0x0000007f5d037211 */ /* 0x000fea00000f0c5c */
[----:B-----5:R3:W-:Y:S04]  /*7c70*/  ST.E.128 [R2.64], R48 ;  /* 0x0000003002007985 */ /* 0x0207e8000c101d06 */
.L_x_7559:
[----:B------:R-:W-:Y:S05]  /*7c80*/  BSYNC B1 ;  /* 0x0000000000017941 */ /* 0x000fea0003800000 */
.L_x_7558:
        /* <DEDUP_REMOVED lines=91> */
.L_x_7563:
[----:B------:R-:W-:Y:S05]  /*8240*/  BSYNC B0 ;  /* 0x0000000000007941 */ /* 0x000fea0003800000 */
.L_x_7562:
[C---:B------:R-:W-:Y:S04]  /*8250*/  LEA R2, P0, R89.reuse, R126, 0x1 ;  /* 0x0000007e59027211 */ /* 0x040fe800078008ff */
[----:B------:R-:W-:Y:S05]  /*8260*/  LEA.HI.X R3, R89, R127, R88, 0x1, P0 ;  /* 0x0000007f59037211 */ /* 0x000fea00000f0c58 */
[----:B-----5:R3:W-:Y:S04]  /*8270*/  ST.E.128 [R2.64], R48 ;  /* 0x0000003002007985 */ /* 0x0207e8000c101d06 */
.L_x_7553:
[----:B------:R-:W-:Y:S05]  /*8280*/  BSYNC B2 ;  /* 0x0000000000027941 */ /* 0x000fea0003800000 */
.L_x_7552:
        /* <DEDUP_REMOVED lines=97> */
.L_x_7569:
[----:B------:R-:W-:Y:S05]  /*88a0*/  BSYNC B0 ;  /* 0x0000000000007941 */ /* 0x000fea0003800000 */
.L_x_7568:
[C---:B------:R-:W-:Y:S04]  /*88b0*/  LEA R2, P0, R94.reuse, R126, 0x1 ;  /* 0x0000007e5e027211 */ /* 0x040fe800078008ff */
[----:B------:R-:W-:Y:S05]  /*88c0*/  LEA.HI.X R3, R94, R127, R95, 0x1, P0 ;  /* 0x0000007f5e037211 */ /* 0x000fea00000f0c5f */
[----:B-----5:R3:W-:Y:S04]  /*88d0*/  ST.E.128 [R2.64], R48 ;  /* 0x0000003002007985 */ /* 0x0207e8000c101d06 */
.L_x_7567:
[----:B------:R-:W-:Y:S05]  /*88e0*/  BSYNC B1 ;  /* 0x0000000000017941 */ /* 0x000fea0003800000 */
.L_x_7566:
        /* <DEDUP_REMOVED lines=92> */
.L_x_7573:
[----:B------:R-:W-:Y:S05]  /*8eb0*/  BSYNC B0 ;  /* 0x0000000000007941 */ /* 0x000fea0003800000 */
.L_x_7572:
[C---:B------:R-:W-:Y:S04]  /*8ec0*/  LEA R2, P0, R91.reuse, R126, 0x1 ;  /* 0x0000007e5b027211 */ /* 0x040fe800078008ff */
[----:B------:R-:W-:Y:S05]  /*8ed0*/  LEA.HI.X R3, R91, R127, R90, 0x1, P0 ;  /* 0x0000007f5b037211 */ /* 0x000fea00000f0c5a */
[----:B-----5:R3:W-:Y:S04]  /*8ee0*/  ST.E.128 [R2.64], R48 ;  /* 0x0000003002007985 */ /* 0x0207e8000c101d06 */
.L_x_7571:
[----:B------:R-:W-:Y:S05]  /*8ef0*/  BSYNC B1 ;  /* 0x0000000000017941 */ /* 0x000fea0003800000 */
.L_x_7570:
        /* <DEDUP_REMOVED lines=91> */
.L_x_7575:
[----:B------:R-:W-:Y:S05]  /*94b0*/  BSYNC B0 ;  /* 0x0000000000007941 */ /* 0x000fea0003800000 */
.L_x_7574:
[C---:B------:R-:W-:Y:S04]  /*94c0*/  LEA R2, P0, R87.reuse, R126, 0x1 ;  /* 0x0000007e57027211 */ /* 0x040fe800078008ff */
[----:B------:R-:W-:Y:S05]  /*94d0*/  LEA.HI.X R3, R87, R127, R86, 0x1, P0 ;  /* 0x0000007f57037211 */ /* 0x000fea00000f0c56 */
[----:B-----5:R3:W-:Y:S04]  /*94e0*/  ST.E.128 [R2.64], R48 ;  /* 0x0000003002007985 */ /* 0x0207e8000c101d06 */
.L_x_7565:
[----:B------:R-:W-:Y:S05]  /*94f0*/  BSYNC B2 ;  /* 0x0000000000027941 */ /* 0x000fea0003800000 */
.L_x_7564:
        /* <DEDUP_REMOVED lines=98> */
.L_x_7581:
[----:B------:R-:W-:Y:S05]  /*9b20*/  BSYNC B0 ;  /* 0x0000000000007941 */ /* 0x000fea0003800000 */
.L_x_7580:
[----:B------:R-:W-:Y:S02]  /*9b30*/  IMAD R0, R65, 0x60, RZ ;  /* 0x0000006041007824 */ /* 0x000fe400078e02ff */
[----:B------:R-:W-:Y:S05]  /*9b40*/  IMAD.WIDE.U32 R2, R64, 0x60, R126 ;  /* 0x0000006040027825 */ /* 0x000fea00078e007e */
[----:B------:R-:W-:Y:S05]  /*9b50*/  IADD3 R3, R3, R0, RZ ;  /* 0x0000000003037210 */ /* 0x000fea0007ffe0ff */
[----:B-----5:R3:W-:Y:S02]  /*9b60*/  ST.E.128 [R2.64], R48 ;  /* 0x0000003002007985 */ /* 0x0207e4000c101d06 */
.L_x_7579:
[----:B------:R-:W-:Y:S05]  /*9b70*/  BSYNC B1 ;  /* 0x0000000000017941 */ /* 0x000fea0003800000 */
.L_x_7578:
        /* <DEDUP_REMOVED lines=92> */
.L_x_7585:
[----:B------:R-:W-:Y:S05]  /*a140*/  BSYNC B0 ;  /* 0x0000000000007941 */ /* 0x000fea0003800000 */
.L_x_7584:
[C---:B------:R-:W-:Y:S04]  /*a150*/  LEA R2, P0, R85.reuse, R126, 0x1 ;  /* 0x0000007e55027211 */ /* 0x040fe800078008ff */
[----:B------:R-:W-:Y:S05]  /*a160*/  LEA.HI.X R3, R85, R127, R84, 0x1, P0 ;  /* 0x0000007f55037211 */ /* 0x000fea00000f0c54 */
[----:B-----5:R3:W-:Y:S04]  /*a170*/  ST.E.128 [R2.64], R48 ;  /* 0x0000003002007985 */ /* 0x0207e8000c101d06 */
.L_x_7583:
[----:B------:R-:W-:Y:S05]  /*a180*/  BSYNC B1 ;  /* 0x0000000000017941 */ /* 0x000fea0003800000 */
.L_x_7582:
        /* <DEDUP_REMOVED lines=91> */
.L_x_7587:
[----:B------:R-:W-:Y:S05]  /*a740*/  BSYNC B0 ;  /* 0x0000000000007941 */ /* 0x000fea0003800000 */
.L_x_7586:
[C---:B------:R-:W-:Y:S04]  /*a750*/  LEA R2, P0, R83.reuse, R126, 0x1 ;  /* 0x0000007e53027211 */ /* 0x040fe800078008ff */
[----:B------:R-:W-:Y:S05]  /*a760*/  LEA.HI.X R3, R83, R127, R82, 0x1, P0 ;  /* 0x0000007f53037211 */ /* 0x000fea00000f0c52 */
[----:B-----5:R3:W-:Y:S04]  /*a770*/  ST.E.128 [R2.64], R48 ;  /* 0x0000003002007985 */ /* 0x0207e8000c101d06 */
.L_x_7577:
[----:B------:R-:W-:Y:S05]  /*a780*/  BSYNC B2 ;  /* 0x0000000000027941 */ /* 0x000fea0003800000 */
.L_x_7576:
[----:B---3--:R-:W3:Y:S02]  /*a790*/  LD.E R3, [R18.64+0xd0] ;  /* 0x0000d00612037980 */ /* 0x008ee4000c101900 */
[----:B---3--:R-:W-:Y:S05]  /*a7a0*/  IMAD.U32 R3, R3, -0x20, RZ ;  /* 0xffffffe003037824 */ /* 0x008fea00078e00ff */
[C---:B------:R-:W-:Y:S02]  /*a7b0*/  LEA R124, P1, R3.reuse, R124, 0x1 ;  /* 0x0000007c037c7211 */ /* 0x040fe400078208ff */
[C---:B------:R-:W-:Y:S02]  /*a7c0*/  LEA R122, P0, R3.reuse, R122, 0x1 ;  /* 0x0000007a037a7211 */ /* 0x040fe400078008ff */
[C---:B------:R-:W-:Y:S02]  /*a7d0*/  LEA.HI.X.SX32 R125, R3.reuse, R125, 0x1, P1 ;  /* 0x0000007d037d7211 */ /* 0x040fe400008f0eff */
[----:B------:R-:W-:Y:S01]  /*a7e0*/  LEA.HI.X.SX32 R123, R3, R123, 0x1, P0 ;  /* 0x0000007b037b7211 */ /* 0x000fe200000f0eff */
[----:B------:R-:W-:-:S05]  /*a7f0*/  BRA `(.L_x_7539) ;  /* 0x000005f000007947 */ /* 0x000fca0003800000 */
.L_x_7513:
        /* <DEDUP_REMOVED lines=11> */
.L_x_7589:
[----:B------:R-:W-:Y:S05]  /*a8b0*/  BSYNC B0 ;  /* 0x0000000000007941 */ /* 0x000fea0003800000 */
.L_x_7588:
        /* <DEDUP_REMOVED lines=27> */
.L_x_7591:
[----:B------:R-:W-:Y:S05]  /*aa70*/  BSYNC B0 ;  /* 0x0000000000007941 */ /* 0x000fea0003800000 */
.L_x_7590:
        /* <DEDUP_REMOVED lines=27> */
.L_x_7593:
[----:B------:R-:W-:Y:S05]  /*ac30*/  BSYNC B0 ;  /* 0x0000000000007941 */ /* 0x000fea0003800000 */
.L_x_7592:
        /* <DEDUP_REMOVED lines=27> */
.L_x_7539:
[----:B------:R-:W-:Y:S05]  /*adf0*/  BSYNC B3 ;  /* 0x0000000000037941 */ /* 0x000fea0003800000 */
.L_x_7512:
        /* <DEDUP_REMOVED lines=89> */
.L_x_7595:
        /* <DEDUP_REMOVED lines=8> */
.L_x_7596:
[----:B------:R-:W-:Y:S05]  /*b410*/  BSYNC B0 ;  /* 0x0000000000007941 */ /* 0x000fea0003800000 */
.L_x_7594:
[----:B------:R-:W-:Y:S04]  /*b420*/  IADD3 R9, R9, -0x1, RZ ;  /* 0xffffffff09097810 */ /* 0x000fe80007ffe0ff */
[----:B------:R-:W-:Y:S11]  /*b430*/  ISETP.GT.AND P0, PT, R9, R96, PT ;  /* 0x000000600900720c */ /* 0x000ff60003f04270 */
[----:B------:R-:W-:Y:S02]  /*b440*/  @!UPT UIADD3 URZ, URZ, URZ, URZ ;  /* 0x0000003f3f3ff290 */ /* 0x000fe4000fffe03f */
[----:B------:R-:W-:-:S05]  /*b450*/  @P0 BRA `(.L_x_7597) ;  /* 0xffff7b0000000947 */ /* 0x000fca000383ffff */
.L_x_7503:
        /* <DEDUP_REMOVED lines=108> */
.L_x_7606:
[----:B------:R-:W-:Y:S05]  /*bb20*/  BSYNC B0 ;  /* 0x0000000000007941 */ /* 0x000fea0003800000 */
.L_x_7605:
[----:B-----5:R3:W-:Y:S02]  /*bb30*/  STS.128 [R217], R20 ;  /* 0x00000014d9007388 */ /* 0x0207e40000000c00 */
.L_x_7604:
[----:B------:R-:W-:Y:S05]  /*bb40*/  BSYNC B1 ;  /* 0x0000000000017941 */ /* 0x000fea0003800000 */
.L_x_7603:
        /* <DEDUP_REMOVED lines=47> */
.L_x_7610:
[----:B------:R-:W-:Y:S05]  /*be40*/  BSYNC B0 ;  /* 0x0000000000007941 */ /* 0x000fea0003800000 */
.L_x_7609:
[----:B-----5:R1:W-:Y:S02]  /*be50*/  STS.128 [R217+0x2000], R20 ;  /* 0x00200014d9007388 */ /* 0x0203e40000000c00 */
.L_x_7608:
[----:B------:R-:W-:Y:S05]  /*be60*/  BSYNC B1 ;  /* 0x0000000000017941 */ /* 0x000fea0003800000 */
.L_x_7607:
        /* <DEDUP_REMOVED lines=46> */
.L_x_7612:
[----:B------:R-:W-:Y:S05]  /*c150*/  BSYNC B0 ;  /* 0x0000000000007941 */ /* 0x000fea0003800000 */
.L_x_7611:
[----:B-----5:R3:W-:Y:S02]  /*c160*/  STS.128 [R217+0x4000], R20 ;  /* 0x00400014d9007388 */ /* 0x0207e40000000c00 */
.L_x_7602:
[----:B------:R-:W-:Y:S05]  /*c170*/  BSYNC B2 ;  /* 0x0000000000027941 */ /* 0x000fea0003800000 */
.L_x_7601:
        /* <DEDUP_REMOVED lines=61> */
.L_x_7618:
[----:B------:R-:W-:Y:S05]  /*c550*/  BSYNC B0 ;  /* 0x0000000000007941 */ /* 0x000fea0003800000 */
.L_x_7617:
[----:B-----5:R3:W-:Y:S02]  /*c560*/  STS.128 [R217+0x800], R20 ;  /* 0x00080014d9007388 */ /* 0x0207e40000000c00 */
.L_x_7616:
[----:B------:R-:W-:Y:S05]  /*c570*/  BSYNC B1 ;  /* 0x0000000000017941 */ /* 0x000fea0003800000 */
.L_x_7615:
        /* <DEDUP_REMOVED lines=48> */
.L_x_7622:
[----:B------:R-:W-:Y:S05]  /*c880*/  BSYNC B0 ;  /* 0x0000000000007941 */ /* 0x000fea0003800000 */
.L_x_7621:
[----:B-----5:R3:W-:Y:S02]  /*c890*/  STS.128 [R217+0x2800], R20 ;  /* 0x00280014d9007388 */ /* 0x0207e40000000c00 */
.L_x_7620:
[----:B------:R-:W-:Y:S05]  /*c8a0*/  BSYNC B1 ;  /* 0x0000000000017941 */ /* 0x000fea0003800000 */
.L_x_7619:
        /* <DEDUP_REMOVED lines=45> */
.L_x_7624:
[----:B------:R-:W-:Y:S05]  /*cb80*/  BSYNC B0 ;  /* 0x0000000000007941 */ /* 0x000fea0003800000 */
.L_x_7623:
[----:B-----5:R1:W-:Y:S02]  /*cb90*/  STS.128 [R217+0x4800], R44 ;  /* 0x0048002cd9007388 */ /* 0x0203e40000000c00 */
.L_x_7614:
[----:B------:R-:W-:Y:S05]  /*cba0*/  BSYNC B2 ;  /* 0x0000000000027941 */ /* 0x000fea0003800000 */
.L_x_7613:
        /* <DEDUP_REMOVED lines=61> */
.L_x_7630:
[----:B------:R-:W-:Y:S05]  /*cf80*/  BSYNC B0 ;  /* 0x0000000000007941 */ /* 0x000fea0003800000 */
.L_x_7629:
[----:B-----5:R1:W-:Y:S02]  /*cf90*/  STS.128 [R217+0x1000], R20 ;  /* 0x00100014d9007388 */ /* 0x0203e40000000c00 */
.L_x_7628:
[----:B------:R-:W-:Y:S05]  /*cfa0*/  BSYNC B1 ;  /* 0x0000000000017941 */ /* 0x000fea0003800000 */
.L_x_7627:
        /* <DEDUP_REMOVED lines=47> */
.L_x_7634:
[----:B------:R-:W-:Y:S05]  /*d2a0*/  BSYNC B0 ;  /* 0x0000000000007941 */ /* 0x000fea0003800000 */
.L_x_7633:
[----:B-----5:R3:W-:Y:S02]  /*d2b0*/  STS.128 [R217+0x3000], R20 ;  /* 0x00300014d9007388 */ /* 0x0207e40000000c00 */
.L_x_7632:
[----:B------:R-:W-:Y:S05]  /*d2c0*/  BSYNC B1 ;  /* 0x0000000000017941 */ /* 0x000fea0003800000 */
.L_x_7631:
        /* <DEDUP_REMOVED lines=46> */
.L_x_7636:
[----:B------:R-:W-:Y:S05]  /*d5b0*/  BSYNC B0 ;  /* 0x0000000000007941 */ /* 0x000fea0003800000 */
.L_x_7635:
[----:B-----5:R3:W-:Y:S02]  /*d5c0*/  STS.128 [R217+0x5000], R20 ;  /* 0x00500014d9007388 */ /* 0x0207e40000000c00 */
.L_x_7626:
[----:B------:R-:W-:Y:S05]  /*d5d0*/  BSYNC B2 ;  /* 0x0000000000027941 */ /* 0x000fea0003800000 */
.L_x_7625:
        /* <DEDUP_REMOVED lines=59> */
.L_x_7641:
[----:B------:R-:W-:Y:S05]  /*d990*/  BSYNC B0 ;  /* 0x0000000000007941 */ /* 0x000fea0003800000 */
.L_x_7640:
[----:B-----5:R3:W-:Y:S02]  /*d9a0*/  STS.128 [R217+0x1800], R20 ;  /* 0x00180014d9007388 */ /* 0x0207e40000000c00 */
.L_x_7639:
[----:B------:R-:W-:Y:S05]  /*d9b0*/  BSYNC B1 ;  /* 0x0000000000017941 */ /* 0x000fea0003800000 */
.L_x_7638:
        /* <DEDUP_REMOVED lines=47> */
.L_x_7645:
[----:B------:R-:W-:Y:S05]  /*dcb0*/  BSYNC B0 ;  /* 0x0000000000007941 */ /* 0x000fea0003800000 */
.L_x_7644:
[----:B-----5:R3:W-:Y:S02]  /*dcc0*/  STS.128 [R217+0x3800], R20 ;  /* 0x00380014d9007388 */ /* 0x0207e40000000c00 */
.L_x_7643:
[----:B------:R-:W-:Y:S05]  /*dcd0*/  BSYNC B1 ;  /* 0x0000000000017941 */ /* 0x000fea0003800000 */
.L_x_7642:
        /* <DEDUP_REMOVED lines=45> */
.L_x_7647:
[----:B------:R-:W-:Y:S05]  /*dfb0*/  BSYNC B0 ;  /* 0x0000000000007941 */ /* 0x000fea0003800000 */
.L_x_7646:
[----:B-----5:R1:W-:Y:S01]  /*dfc0*/  STS.128 [R217+0x5800], R40 ;  /* 0x00580028d9007388 */ /* 0x0203e20000000c00 */
[----:B------:R-:W-:Y:S05]  /*dfd0*/  BRA `(.L_x_7637) ;  /* 0x00004dc000007947 */ /* 0x000fea0003800000 */
.L_x_7600:
        /* <DEDUP_REMOVED lines=89> */
.L_x_7653:
[----:B------:R-:W-:Y:S05]  /*e570*/  BSYNC B0 ;  /* 0x0000000000007941 */ /* 0x000fea0003800000 */
.L_x_7652:
[----:B-----5:R3:W-:Y:S02]  /*e580*/  STS.128 [R217], R32 ;  /* 0x00000020d9007388 */ /* 0x0207e40000000c00 */
.L_x_7651:
[----:B------:R-:W-:Y:S05]  /*e590*/  BSYNC B1 ;  /* 0x0000000000017941 */ /* 0x000fea0003800000 */
.L_x_7650:
        /* <DEDUP_REMOVED lines=87> */
.L_x_7657:
[----:B------:R-:W-:Y:S05]  /*eb10*/  BSYNC B0 ;  /* 0x0000000000007941 */ /* 0x000fea0003800000 */
.L_x_7656:
[----:B-----5:R1:W-:Y:S02]  /*eb20*/  STS.128 [R217+0x2000], R32 ;  /* 0x00200020d9007388 */ /* 0x0203e40000000c00 */
.L_x_7655:
[----:B------:R-:W-:Y:S05]  /*eb30*/  BSYNC B1 ;  /* 0x0000000000017941 */ /* 0x000fea0003800000 */
.L_x_7654:
        /* <DEDUP_REMOVED lines=86> */
.L_x_7659:
[----:B------:R-:W-:Y:S05]  /*f0a0*/  BSYNC B0 ;  /* 0x0000000000007941 */ /* 0x000fea0003800000 */
.L_x_7658:
[----:B-----5:R3:W-:Y:S02]  /*f0b0*/  STS.128 [R217+0x4000], R32 ;  /* 0x00400020d9007388 */ /* 0x0207e40000000c00 */
.L_x_7649:
[----:B------:R-:W-:Y:S05]  /*f0c0*/  BSYNC B2 ;  /* 0x0000000000027941 */ /* 0x000fea0003800000 */
.L_x_7648:
        /* <DEDUP_REMOVED lines=94> */
.L_x_7665:
[----:B------:R-:W-:Y:S05]  /*f6b0*/  BSYNC B0 ;  /* 0x0000000000007941 */ /* 0x000fea0003800000 */
.L_x_7664:
[----:B-----5:R3:W-:Y:S02]  /*f6c0*/  STS.128 [R217+0x800], R32 ;  /* 0x00080020d9007388 */ /* 0x0207e40000000c00 */
.L_x_7663:
[----:B------:R-:W-:Y:S05]  /*f6d0*/  BSYNC B1 ;  /* 0x0000000000017941 */ /* 0x000fea0003800000 */
.L_x_7662:
        /* <DEDUP_REMOVED lines=90> */
.L_x_7669:
[----:B------:R-:W-:Y:S05]  /*fc80*/  BSYNC B0 ;  /* 0x0000000000007941 */ /* 0x000fea0003800000 */
.L_x_7668:
[----:B-----5:R3:W-:Y:S02]  /*fc90*/  STS.128 [R217+0x2800], R32 ;  /* 0x00280020d9007388 */ /* 0x0207e40000000c00 */
.L_x_7667:
[----:B------:R-:W-:Y:S05]  /*fca0*/  BSYNC B1 ;  /* 0x0000000000017941 */ /* 0x000fea0003800000 */
.L_x_7666:
        /* <DEDUP_REMOVED lines=90> */
.L_x_7671:
[----:B------:R-:W-:Y:S05]  /*10250*/  BSYNC B0 ;  /* 0x0000000000007941 */ /* 0x000fea0003800000 */
.L_x_7670:
[----:B-----5:R1:W-:Y:S02]  /*10260*/  STS.128 [R217+0x4800], R20 ;  /* 0x00480014d9007388 */ /* 0x0203e40000000c00 */
.L_x_7661:
[----:B------:R-:W-:Y:S05]  /*10270*/  BSYNC B2 ;  /* 0x0000000000027941 */ /* 0x000fea0003800000 */
.L_x_7660:
        /* <DEDUP_REMOVED lines=95> */
.L_x_7677:
[----:B------:R-:W-:Y:S05]  /*10870*/  BSYNC B0 ;  /* 0x0000000000007941 */ /* 0x000fea0003800000 */
.L_x_7676:
[----:B-----5:R3:W-:Y:S02]  /*10880*/  STS.128 [R217+0x1000], R32 ;  /* 0x00100020d9007388 */ /* 0x0207e40000000c00 */
.L_x_7675:
[----:B------:R-:W-:Y:S05]  /*10890*/  BSYNC B1 ;  /* 0x0000000000017941 */ /* 0x000fea0003800000 */
.L_x_7674:
        /* <DEDUP_REMOVED lines=90> */
.L_x_7681:
[----:B------:R-:W-:Y:S05]  /*10e40*/  BSYNC B0 ;  /* 0x0000000000007941 */ /* 0x000fea0003800000 */
.L_x_7680:
[----:B-----5:R3:W-:Y:S02]  /*10e50*/  STS.128 [R217+0x3000], R32 ;  /* 0x00300020d9007388 */ /* 0x0207e40000000c00 */
.L_x_7679:
[----:B------:R-:W-:Y:S05]  /*10e60*/  BSYNC B1 ;  /* 0x0000000000017941 */ /* 0x000fea0003800000 */
.L_x_7678:
        /* <DEDUP_REMOVED lines=89> */
.L_x_7683:
[----:B------:R-:W-:Y:S05]  /*11400*/  BSYNC B0 ;  /* 0x0000000000007941 */ /* 0x000fea0003800000 */
.L_x_7682:
[----:B-----5:R3:W-:Y:S02]  /*11410*/  STS.128 [R217+0x5000], R32 ;  /* 0x00500020d9007388 */ /* 0x0207e40000000c00 */
.L_x_7673:
[----:B------:R-:W-:Y:S05]  /*11420*/  BSYNC B2 ;  /* 0x0000000000027941 */ /* 0x000fea0003800000 */
.L_x_7672:
        /* <DEDUP_REMOVED lines=94> */
.L_x_7687:
[----:B------:R-:W-:Y:S05]  /*11a10*/  BSYNC B0 ;  /* 0x0000000000007941 */ /* 0x000fea0003800000 */
.L_x_7686:
[----:B-----5:R1:W-:Y:S02]  /*11a20*/  STS.128 [R217+0x1800], R20 ;  /* 0x00180014d9007388 */ /* 0x0203e40000000c00 */
.L_x_7685:
[----:B------:R-:W-:Y:S05]  /*11a30*/  BSYNC B1 ;  /* 0x0000000000017941 */ /* 0x000fea0003800000 */
.L_x_7684:
        /* <DEDUP_REMOVED lines=92> */
.L_x_7691:
[----:B------:R-:W-:Y:S05]  /*12000*/  BSYNC B0 ;  /* 0x0000000000007941 */ /* 0x000fea0003800000 */
.L_x_7690:
[----:B-----5:R1:W-:Y:S02]  /*12010*/  STS.128 [R217+0x3800], R20 ;  /* 0x00380014d9007388 */ /* 0x0203e40000000c00 */
.L_x_7689:
[----:B------:R-:W-:Y:S05]  /*12020*/  BSYNC B1 ;  /* 0x0000000000017941 */ /* 0x000fea0003800000 */
.L_x_7688:
        /* <DEDUP_REMOVED lines=92> */
.L_x_7693:
[----:B------:R-:W-:Y:S05]  /*125f0*/  BSYNC B0 ;  /* 0x0000000000007941 */ /* 0x000fea0003800000 */
.L_x_7692:
[----:B-----5:R1:W-:Y:S01]  /*12600*/  STS.128 [R217+0x5800], R20 ;  /* 0x00580014d9007388 */ /* 0x0203e20000000c00 */
[----:B------:R-:W-:Y:S05]  /*12610*/  BRA `(.L_x_7637) ;  /* 0x0000078000007947 */ /* 0x000fea0003800000 */
.L_x_7599:
        /* <DEDUP_REMOVED lines=29> */
.L_x_7695:
[----:B------:R-:W-:Y:S05]  /*127f0*/  BSYNC B0 ;  /* 0x0000000000007941 */ /* 0x000fea0003800000 */
.L_x_7694:
        /* <DEDUP_REMOVED lines=29> */
.L_x_7697:
[----:B------:R-:W-:Y:S05]  /*129d0*/  BSYNC B0 ;  /* 0x0000000000007941 */ /* 0x000fea0003800000 */
.L_x_7696:
        /* <DEDUP_REMOVED lines=29> */
.L_x_7699:
[----:B------:R-:W-:Y:S05]  /*12bb0*/  BSYNC B0 ;  /* 0x0000000000007941 */ /* 0x000fea0003800000 */
.L_x_7698:
        /* <DEDUP_REMOVED lines=30> */
.L_x_7637:
[----:B------:R-:W-:Y:S05]  /*12da0*/  BSYNC B3 ;  /* 0x0000000000037941 */ /* 0x000fea0003800000 */
.L_x_7598:
        /* <DEDUP_REMOVED lines=32> */
.L_x_7702:
[----:B------:R2:W-:Y:S02]  /*12fb0*/  STS.128 [R217+0xa000], RZ ;  /* 0x00a000ffd9007388 */ /* 0x0005e40000000c00 */
.L_x_7701:
[----:B------:R-:W-:Y:S05]  /*12fc0*/  BSYNC B0 ;  /* 0x0000000000007941 */ /* 0x000fea0003800000 */
.L_x_7700:
        /* <DEDUP_REMOVED lines=31> */
.L_x_7705:
[----:B------:R1:W-:Y:S02]  /*131c0*/  STS.128 [R217+0xa800], RZ ;  /* 0x00a800ffd9007388 */ /* 0x0003e40000000c00 */
.L_x_7704:
[----:B------:R-:W-:Y:S05]  /*131d0*/  BSYNC B0 ;  /* 0x0000000000007941 */ /* 0x000fea0003800000 */
.L_x_7703:
        /* <DEDUP_REMOVED lines=33> */
.L_x_7708:
[----:B------:R1:W-:Y:S02]  /*133f0*/  STS.128 [R217+0xb000], RZ ;  /* 0x00b000ffd9007388 */ /* 0x0003e40000000c00 */
.L_x_7707:
[----:B------:R-:W-:Y:S05]  /*13400*/  BSYNC B0 ;  /* 0x0000000000007941 */ /* 0x000fea0003800000 */
.L_x_7706:
        /* <DEDUP_REMOVED lines=35> */
.L_x_7710:
[----:B------:R-:W-:Y:S05]  /*13640*/  BSYNC B0 ;  /* 0x0000000000007941 */ /* 0x000fea0003800000 */
.L_x_7709:
        /* <DEDUP_REMOVED lines=50> */
.L_x_7713:
[----:B------:R2:W-:Y:S02]  /*13970*/  STS.128 [R217+0x10000], RZ ;  /* 0x010000ffd9007388 */ /* 0x0005e40000000c00 */
.L_x_7712:
[----:B-1----:R-:W-:Y:S05]  /*13980*/  BSYNC B0 ;  /* 0x0000000000007941 */ /* 0x002fea0003800000 */
.L_x_7711:
        /* <DEDUP_REMOVED lines=32> */
.L_x_7716:
[----:B------:R4:W-:Y:S02]  /*13b90*/  STS.128 [R217+0x10800], RZ ;  /* 0x010800ffd9007388 */ /* 0x0009e40000000c00 */
.L_x_7715:
[----:B------:R-:W-:Y:S05]  /*13ba0*/  BSYNC B0 ;  /* 0x0000000000007941 */ /* 0x000fea0003800000 */
.L_x_7714:
        /* <DEDUP_REMOVED lines=34> */
.L_x_7719:
[----:B------:R1:W-:Y:S02]  /*13dd0*/  STS.128 [R217+0x11000], RZ ;  /* 0x011000ffd9007388 */ /* 0x0003e40000000c00 */
.L_x_7718:
[----:B------:R-:W-:Y:S05]  /*13de0*/  BSYNC B0 ;  /* 0x0000000000007941 */ /* 0x000fea0003800000 */
.L_x_7717:
        /* <DEDUP_REMOVED lines=35> */
.L_x_7722:
[----:B------:R1:W-:Y:S02]  /*14020*/  STS.128 [R217+0x11800], RZ ;  /* 0x011800ffd9007388 */ /* 0x0003e40000000c00 */
.L_x_7721:
[----:B------:R-:W-:Y:S05]  /*14030*/  BSYNC B0 ;  /* 0x0000000000007941 */ /* 0x000fea0003800000 */
.L_x_7720:
        /* <DEDUP_REMOVED lines=164> */
[----:B------:R-:W-:Y:S01]  /*14a80*/  HMMA.16816.F32.BF16 R72, R60, R88, R72 ;  /* 0x000000583c48723c */ /* 0x000fe20000041848 */
[----:B------:R-:W-:-:S07]  /*14a90*/  FMUL.FTZ R70, R13, R52 ;  /* 0x000000340d467220 */ /* 0x000fce0000410000 */
[----:B------:R-:W-:Y:S01]  /*14aa0*/  HMMA.16816.F32.BF16 R84, R60, R90, R84 ;  /* 0x0000005a3c54723c */ /* 0x000fe20000041854 */
[----:B------:R-:W-:-:S07]  /*14ab0*/  FMUL.FTZ R80, R15, R52 ;  /* 0x000000340f507220 */ /* 0x000fce0000410000 */
[----:B--2---:R-:W-:Y:S01]  /*14ac0*/  HMMA.16816.F32.BF16 R32, R8, R64, R32 ;  /* 0x000000400820723c */ /* 0x004fe20000041820 */
[----:B------:R2:W3:Y:S07]  /*14ad0*/  MUFU.TANH R64, R12 ;  /* 0x0000000c00407308 */ /* 0x0004ee0000002400 */
[----:B------:R-:W-:Y:S07]  /*14ae0*/  HMMA.16816.F32.BF16 R76, R40, R26, R76 ;  /* 0x0000001a284c723c */ /* 0x000fee000004184c */
[----:B------:R-:W-:-:S02]  /*14af0*/  FMUL.FTZ R26, R14, R52 ;  /* 0x000000340e1a7220 */ /* 0x000fc40000410000 */
[----:B--2---:R-:W2:Y:S01]  /*14b00*/  LDSM.16.M88.4 R12, [R195+0xb800] ;  /* 0x00b80000c30c783b */ /* 0x004ea20000000200 */
[C---:B------:R-:W-:Y:S03]  /*14b10*/  HMMA.16816.F32.BF16 R44, R40.reuse, R38, R44 ;  /* 0x00000026282c723c */ /* 0x040fe6000004182c */
[----:B------:R-:W-:Y:S05]  /*14b20*/  LDSM.16.M88.4 R36, [R191+0x5000] ;  /* 0x00500000bf24783b */ /* 0x000fea0000000200 */
[C---:B-1----:R-:W-:Y:S08]  /*14b30*/  HMMA.16816.F32.BF16 R72, R40.reuse, R20, R72 ;  /* 0x000000142848723c */ /* 0x042ff00000041848 */
[----:B------:R-:W-:Y:S08]  /*14b40*/  HMMA.16816.F32.BF16 R84, R40, R22, R84 ;  /* 0x000000162854723c */ /* 0x000ff00000041854 */
[C---:B------:R-:W-:Y:S08]  /*14b50*/  HMMA.16816.F32.BF16 R100, R28.reuse, R4, R100 ;  /* 0x000000041c64723c */ /* 0x040ff00000041864 */
[C---:B------:R-:W-:Y:S01]  /*14b60*/  HMMA.16816.F32.BF16 R76, R28.reuse, R6, R76 ;  /* 0x000000061c4c723c */ /* 0x040fe2000004184c */
[----:B------:R-:W1:Y:S07]  /*14b70*/  LDSM.16.M88.4 R4, [R191+0x5800] ;  /* 0x00580000bf04783b */ /* 0x000e6e0000000200 */
[----:B------:R-:W-:Y:S01]  /*14b80*/  HMMA.16816.F32.BF16 R44, R28, R82, R44 ;  /* 0x000000521c2c723c */ /* 0x000fe2000004182c */
[----:B------:R-:W-:-:S02]  /*14b90*/  LEA R68, R68, R53, 0x4 ;  /* 0x0000003544447211 */ /* 0x000fc400078e20ff */
[----:B------:R-:W-:Y:S01]  /*14ba0*/  IADD3 R226, R57, -R216, RZ ;  /* 0x800000d839e27210 */ /* 0x000fe20007ffe0ff */
[-C--:B------:R-:W-:Y:S02]  /*14bb0*/  FMUL.FTZ R20, R34, R52.reuse ;  /* 0x0000003422147220 */ /* 0x080fe40000410000 */
[----:B------:R-:W-:Y:S01]  /*14bc0*/  FMUL.FTZ R32, R32, R52 ;  /* 0x0000003420207220 */ /* 0x000fe20000410000 */
[----:B------:R-:W-:Y:S01]  /*14bd0*/  ISETP.GT.AND P5, PT, R219, R210, PT ;  /* 0x000000d2db00720c */ /* 0x000fe20003fa4270 */
[----:B--2---:R-:W-:Y:S01]  /*14be0*/  HMMA.16816.F32.BF16 R72, R28, R12, R72 ;  /* 0x0000000c1c48723c */ /* 0x004fe20000041848 */
[----:B------:R-:W-:Y:S01]  /*14bf0*/  FMUL.FTZ R33, R33, R52 ;  /* 0x0000003421217220 */ /* 0x000fe20000410000 */
[----:B------:R-:W-:Y:S01]  /*14c00*/  IADD3 R224, R57, 0x1, -R216 ;  /* 0x0000000139e07810 */ /* 0x000fe20007ffe8d8 */
[----:B------:R-:W2:Y:S01]  /*14c10*/  MUFU.TANH R48, R48 ;  /* 0x0000003000307308 */ /* 0x000ea20000002400 */
[----:B------:R-:W-:Y:S01]  /*14c20*/  ISETP.NE.U32.AND P0, PT, R220, RZ, PT ;  /* 0x000000ffdc00720c */ /* 0x000fe20003f05070 */
[----:B------:R-:W-:-:S04]  /*14c30*/  DEPBAR.LE SB0, 0x0 ;  /* 0x000080000000791a */ /* 0x000fc80000000000 */
[----:B------:R-:W-:Y:S08]  /*14c40*/  HMMA.16816.F32.BF16 R84, R28, R14, R84 ;  /* 0x0000000e1c54723c */ /* 0x000ff00000041854 */
[C---:B------:R-:W-:Y:S08]  /*14c50*/  HMMA.16816.F32.BF16 R44, R8.reuse, R66, R44 ;  /* 0x00000042082c723c */ /* 0x040ff0000004182c */
[C---:B-1----:R-:W-:Y:S08]  /*14c60*/  HMMA.16816.F32.BF16 R72, R8.reuse, R4, R72 ;  /* 0x000000040848723c */ /* 0x042ff00000041848 */
[C---:B------:R-:W-:Y:S08]  /*14c70*/  HMMA.16816.F32.BF16 R100, R8.reuse, R36, R100 ;  /* 0x000000240864723c */ /* 0x040ff00000041864 */
[C---:B------:R-:W-:Y:S08]  /*14c80*/  HMMA.16816.F32.BF16 R76, R8.reuse, R38, R76 ;  /* 0x00000026084c723c */ /* 0x040ff0000004184c */
[----:B------:R-:W-:Y:S01]  /*14c90*/  HMMA.16816.F32.BF16 R84, R8, R6, R84 ;  /* 0x000000060854723c */ /* 0x000fe20000041854 */
[----:B------:R-:W-:-:S02]  /*14ca0*/  IMAD.IADD R69, R69, 0x1, R68 ;  /* 0x0000000145457824 */ /* 0x000fc400078e0244 */
[----:B------:R-:W-:-:S03]  /*14cb0*/  FMUL.FTZ R22, R46, R52 ;  /* 0x000000342e167220 */ /* 0x000fc60000410000 */
[C---:B------:R-:W-:Y:S01]  /*14cc0*/  IADD3 R3, R69.reuse, 0x8, RZ ;  /* 0x0000000845037810 */ /* 0x040fe20007ffe0ff */
[----:B------:R-:W-:Y:S01]  /*14cd0*/  FMUL.FTZ R36, R44, R52 ;  /* 0x000000342c247220 */ /* 0x000fe20000410000 */
[----:B------:R-:W-:Y:S01]  /*14ce0*/  IADD3 R229, R69, R226, RZ ;  /* 0x000000e245e57210 */ /* 0x000fe20007ffe0ff */
        /* <DEDUP_REMOVED lines=15> */
[----:B------:R-:W-:Y:S02]  /*14de0*/  FMUL.FTZ R74, R84, R52 ;  /* 0x00000034544a7220 */ /* 0x000fe40000410000 */
[----:B------:R-:W-:-:S02]  /*14df0*/  IMAD.IADD R226, R226, 0x1, R3 ;  /* 0x00000001e2e27824 */ /* 0x000fc400078e0203 */
[-C--:B------:R-:W-:Y:S02]  /*14e00*/  FMUL.FTZ R68, R85, R52.reuse ;  /* 0x0000003455447220 */ /* 0x080fe40000410000 */
[-C--:B------:R-:W-:Y:S02]  /*14e10*/  FMUL.FTZ R86, R86, R52.reuse ;  /* 0x0000003456567220 */ /* 0x080fe40000410000 */
[----:B------:R-:W-:Y:S01]  /*14e20*/  FMUL.FTZ R87, R87, R52 ;  /* 0x0000003457577220 */ /* 0x000fe20000410000 */
[C---:B------:R-:W-:Y:S01]  /*14e30*/  IADD3 R228, -R16.reuse, R229, RZ ;  /* 0x000000e510e47210 */ /* 0x040fe20007ffe1ff */
[----:B------:R-:W1:Y:S01]  /*14e40*/  MUFU.TANH R50, R50 ;  /* 0x0000003200327308 */ /* 0x000e620000002400 */
[----:B------:R-:W-:Y:S02]  /*14e50*/  IADD3 R225, -R16, R226, RZ ;  /* 0x000000e210e17210 */ /* 0x000fe40007ffe1ff */
[----:B------:R-:W-:-:S05]  /*14e60*/  IADD3 R224, R17, R224, RZ ;  /* 0x000000e011e07210 */ /* 0x000fca0007ffe0ff */
[----:B------:R-:W4:Y:S01]  /*14e70*/  MUFU.TANH R24, R24 ;  /* 0x0000001800187308 */ /* 0x000f220000002400 */
[----:B------:R-:W-:-:S07]  /*14e80*/  IMAD.IADD R8, R69, 0x1, R224 ;  /* 0x0000000145087824 */ /* 0x000fce00078e02e0 */
[----:B------:R-:W1:Y:S08]  /*14e90*/  MUFU.TANH R58, R58 ;  /* 0x0000003a003a7308 */ /* 0x000e700000002400 */
        /* <DEDUP_REMOVED lines=26> */
[----:B------:R1:W1:Y:S01]  /*15040*/  MUFU.TANH R16, R87 ;  /* 0x0000005700107308 */ /* 0x0002620000002400 */
[----:B------:R-:W-:Y:S01]  /*15050*/  IADD3 R224, R224, R3, RZ ;  /* 0x00000003e0e07210 */ /* 0x000fe20007ffe0ff */
[----:B------:R-:W-:Y:S01]  /*15060*/  BSSY B1, `(.L_x_7723) ;  /* 0x00000b5000017945 */ /* 0x000fe20003800000 */
[----:B------:R-:W-:-:S02]  /*15070*/  IMNMX R227, R8, R57, PT ;  /* 0x0000003908e37217 */ /* 0x000fc40003800200 */
[----:B------:R-:W-:Y:S02]  /*15080*/  IMNMX R224, R224, R57, PT ;  /* 0x00000039e0e07217 */ /* 0x000fe40003800200 */
[----:B------:R-:W-:Y:S02]  /*15090*/  ISETP.NE.AND.EX P0, PT, R221, RZ, PT, P0 ;  /* 0x000000ffdd00720c */ /* 0x000fe40003f05300 */
[----:B------:R-:W-:Y:S02]  /*150a0*/  IMNMX R228, RZ, R228, !PT ;  /* 0x000000e4ffe47217 */ /* 0x000fe40007800200 */
[----:B------:R-:W-:Y:S02]  /*150b0*/  IMNMX R225, RZ, R225, !PT ;  /* 0x000000e1ffe17217 */ /* 0x000fe40007800200 */
        /* <DEDUP_REMOVED lines=18> */
[----:B------:R-:W-:Y:S02]  /*151e0*/  IABS R3, R76 ;  /* 0x0000004c00037213 */ /* 0x000fe40000000000 */
[-C--:B--2---:R-:W-:Y:S02]  /*151f0*/  IABS R7, R9.reuse ;  /* 0x0000000900077213 */ /* 0x084fe40000000000 */
[-C--:B------:R-:W-:Y:S02]  /*15200*/  IABS R8, R9.reuse ;  /* 0x0000000900087213 */ /* 0x080fe40000000000 */
[----:B------:R-:W1:Y:S01]  /*15210*/  I2F.RP R13, R7 ;  /* 0x00000007000d7306 */ /* 0x000e620000209400 */
[----:B------:R-:W-:Y:S02]  /*15220*/  LOP3.LUT R76, R76, R9, RZ, 0x3c, !PT ;  /* 0x000000094c4c7212 */ /* 0x000fe400078e3cff */
[----:B------:R-:W-:-:S02]  /*15230*/  IMAD.MOV R8, RZ, RZ, -R8 ;  /* 0x000000ffff087224 */ /* 0x000fc400078e0a08 */
[----:B------:R-:W-:Y:S02]  /*15240*/  ISETP.GE.AND P1, PT, R76, RZ, PT ;  /* 0x000000ff4c00720c */ /* 0x000fe40003f26270 */
[----:B------:R-:W2:Y:S01]  /*15250*/  LD.E.64 R76, [R18.64+0x38] ;  /* 0x00003806124c7980 */ /* 0x000ea2000c101b00 */
        /* <DEDUP_REMOVED lines=9> */
[-C--:B------:R-:W-:Y:S01]  /*152f0*/  IMAD R78, R10, R8.reuse, R3 ;  /* 0x000000080a4e7224 */ /* 0x080fe200078e0203 */
        /* <DEDUP_REMOVED lines=27> */
[----:B--2---:R-:W-:-:S04]  /*154b0*/  IMAD R3, R77, R5, RZ ;  /* 0x000000054d037224 */ /* 0x004fc800078e02ff */
[C---:B------:R-:W-:Y:S02]  /*154c0*/  IMAD R8, R76.reuse, R8, R3 ;  /* 0x000000084c087224 */ /* 0x040fe400078e0203 */
[----:B----4-:R-:W-:Y:S02]  /*154d0*/  IMAD.IADD R7, R7, 0x1, -R10 ;  /* 0x0000000107077824 */ /* 0x010fe400078e0a0a */
[----:B------:R-:W-:-:S03]  /*154e0*/  IMAD.WIDE.U32 R10, R76, R5, RZ ;  /* 0x000000054c0a7225 */ /* 0x000fc600078e00ff */
[----:B------:R-:W-:Y:S01]  /*154f0*/  SHF.R.S32.HI R5, RZ, 0x1f, R7 ;  /* 0x0000001fff057819 */ /* 0x000fe20000011407 */
[----:B---3--:R-:W-:Y:S02]  /*15500*/  IMAD R3, R79, R7, RZ ;  /* 0x000000074f037224 */ /* 0x008fe400078e02ff */
[----:B------:R-:W-:Y:S02]  /*15510*/  IMAD.IADD R11, R11, 0x1, R8 ;  /* 0x000000010b0b7824 */ /* 0x000fe400078e0208 */
[----:B------:R-:W-:Y:S02]  /*15520*/  IMAD R3, R78, R5, R3 ;  /* 0x000000054e037224 */ /* 0x000fe400078e0203 */
[----:B------:R-:W-:-:S04]  /*15530*/  IMAD.WIDE.U32 R10, R7, R78, R10 ;  /* 0x0000004e070a7225 */ /* 0x000fc800078e000a */
[----:B------:R-:W-:Y:S01]  /*15540*/  IMAD.MOV.U32 R5, RZ, RZ, R10 ;  /* 0x000000ffff057224 */ /* 0x000fe200078e000a */
[----:B------:R-:W-:Y:S01]  /*15550*/  IADD3 R8, R11, R3, RZ ;  /* 0x000000030b087210 */ /* 0x000fe20007ffe0ff */
[----:B------:R-:W-:Y:S05]  /*15560*/  BRA `(.L_x_7727) ;  /* 0x0000003000007947 */ /* 0x000fea0003800000 */
.L_x_7726:
[----:B------:R-:W2:Y:S02]  /*15570*/  LD.E R5, [R18.64+0x38] ;  /* 0x0000380612057980 */ /* 0x000ea4000c101900 */
[----:B--2---:R-:W-:-:S04]  /*15580*/  LEA R5, -R5, RZ, 0x6 ;  /* 0x000000ff05057211 */ /* 0x004fc800078e31ff */
[----:B------:R-:W-:Y:S02]  /*15590*/  SHF.R.S32.HI R8, RZ, 0x1f, R5 ;  /* 0x0000001fff087819 */ /* 0x000fe40000011405 */
.L_x_7727:
[----:B------:R-:W-:Y:S05]  /*155a0*/  BSYNC B0 ;  /* 0x0000000000007941 */ /* 0x000fea0003800000 */
.L_x_7725:
        /* <DEDUP_REMOVED lines=8> */
[----:B------:R-:W-:Y:S01]  /*15630*/  @P4 IMAD.MOV.U32 R9, RZ, RZ, R83 ;  /* 0x000000ffff094224 */ /* 0x000fe200078e0053 */
[CC--:B------:R-:W-:Y:S01]  /*15640*/  @P4 LEA R76, P2, R3.reuse, R212.reuse, 0x1 ;  /* 0x000000d4034c4211 */ /* 0x0c0fe200078408ff */
[----:B------:R-:W-:Y:S01]  /*15650*/  @!PT LDS RZ, [RZ] ;  /* 0x00000000fffff984 */ /* 0x000fe20000000800 */
[----:B------:R-:W-:Y:S01]  /*15660*/  @!PT LDS RZ, [RZ] ;  /* 0x00000000fffff984 */ /* 0x000fe20000000800 */
[----:B------:R-:W-:Y:S01]  /*15670*/  @!PT LDS RZ, [RZ] ;  /* 0x00000000fffff984 */ /* 0x000fe20000000800 */
[----:B------:R1:W-:Y:S01]  /*15680*/  @P6 LDGSTS.E.BYPASS.LTC128B.128 [R217+0x6000], [R82.64] ;  /* 0x0600000052d96fae */ /* 0x0003e2000b901d46 */
[CCC-:B------:R-:W-:Y:S02]  /*15690*/  @P6 LEA.HI.X R79, R3.reuse, R211.reuse, R8.reuse, 0x1, P1 ;  /* 0x000000d3034f6211 */ /* 0x1c0fe400008f0c08 */
[C---:B------:R-:W-:Y:S01]  /*156a0*/  @P4 LEA.HI.X R77, R3.reuse, R211, R8, 0x1, P2 ;  /* 0x000000d3034d4211 */ /* 0x040fe200010f0c08 */
[----:B------:R1:W-:Y:S01]  /*156b0*/  @!P6 STS.128 [R217+0x6000], RZ ;  /* 0x006000ffd900e388 */ /* 0x0003e20000000c00 */
        /* <DEDUP_REMOVED lines=10> */
[----:B------:R-:W-:Y:S02]  /*15760*/  @P3 LEA.HI.X R85, R5, R211, R8, 0x1, P1 ;  /* 0x000000d305553211 */ /* 0x000fe400008f0c08 */
        /* <DEDUP_REMOVED lines=68> */
.L_x_7724:
[----:B-1234-:R-:W-:Y:S05]  /*15bb0*/  BSYNC B1 ;  /* 0x0000000000017941 */ /* 0x01efea0003800000 */
.L_x_7723:
[----:B------:R1:W2:Y:S01]  /*15bc0*/  LD.E R167, [R18.64+0xdc] ;  /* 0x0000dc0612a77980 */ /* 0x0002a2000c101900 */
[----:B------:R-:W-:-:S04]  /*15bd0*/  IMAD.IADD R5, R2, 0x1, R0 ;  /* 0x0000000102057824 */ /* 0x000fc800078e0200 */
[----:B------:R-:W-:Y:S01]  /*15be0*/  IMAD.IADD R49, R229, 0x1, -R5 ;  /* 0x00000001e5317824 */ /* 0x000fe200078e0a05 */
[C---:B------:R-:W-:Y:S02]  /*15bf0*/  IADD3 R11, R5.reuse, 0x10, RZ ;  /* 0x00000010050b7810 */ /* 0x040fe40007ffe0ff */
[----:B------:R-:W-:Y:S02]  /*15c00*/  IADD3 R2, R5, 0x8, RZ ;  /* 0x0000000805027810 */ /* 0x000fe40007ffe0ff */
[----:B------:R-:W-:Y:S01]  /*15c10*/  IABS R49, R49 ;  /* 0x0000003100317213 */ /* 0x000fe20000000000 */
[----:B------:R-:W-:Y:S01]  /*15c20*/  IMAD.IADD R41, R229, 0x1, -R11 ;  /* 0x00000001e5297824 */ /* 0x000fe200078e0a0b */
[----:B------:R-:W-:Y:S01]  /*15c30*/  IADD3 R15, R5, 0x1, RZ ;  /* 0x00000001050f7810 */ /* 0x000fe20007ffe0ff */
[----:B------:R-:W-:Y:S01]  /*15c40*/  IMAD.IADD R45, R229, 0x1, -R2 ;  /* 0x00000001e52d7824 */ /* 0x000fe200078e0a02 */
[C---:B------:R-:W-:Y:S02]  /*15c50*/  IADD3 R27, R5.reuse, 0x31, RZ ;  /* 0x00000031051b7810 */ /* 0x040fe40007ffe0ff */
[----:B------:R-:W-:Y:S01]  /*15c60*/  IADD3 R13, R5, 0x9, RZ ;  /* 0x00000009050d7810 */ /* 0x000fe20007ffe0ff */
[----:B------:R-:W-:Y:S01]  /*15c70*/  IMAD.IADD R47, R229, 0x1, -R15 ;  /* 0x00000001e52f7824 */ /* 0x000fe200078e0a0f */
[----:B------:R-:W-:Y:S01]  /*15c80*/  IADD3 R21, R5, 0x30, RZ ;  /* 0x0000003005157810 */ /* 0x000fe20007ffe0ff */
[----:B------:R-:W3:Y:S01]  /*15c90*/  I2F R49, R49 ;  /* 0x0000003100317306 */ /* 0x000ee20000201400 */
[----:B------:R-:W-:Y:S01]  /*15ca0*/  IABS R41, R41 ;  /* 0x0000002900297213 */ /* 0x000fe20000000000 */
[----:B------:R-:W-:Y:S01]  /*15cb0*/  IMAD.IADD R57, R229, 0x1, -R27 ;  /* 0x00000001e5397824 */ /* 0x000fe200078e0a1b */
[----:B------:R-:W-:Y:S01]  /*15cc0*/  IADD3 R8, R5, 0x21, RZ ;  /* 0x0000002105087810 */ /* 0x000fe20007ffe0ff */
[----:B------:R-:W-:Y:S01]  /*15cd0*/  IMAD.IADD R43, R229, 0x1, -R13 ;  /* 0x00000001e52b7824 */ /* 0x000fe200078e0a0d */
[----:B------:R-:W-:Y:S01]  /*15ce0*/  IADD3 R31, R5, 0x18, RZ ;  /* 0x00000018051f7810 */ /* 0x000fe20007ffe0ff */
[----:B------:R-:W-:Y:S01]  /*15cf0*/  IMAD.IADD R51, R229, 0x1, -R21 ;  /* 0x00000001e5337824 */ /* 0x000fe200078e0a15 */
[----:B------:R-:W-:Y:S01]  /*15d00*/  IABS R45, R45 ;  /* 0x0000002d002d7213 */ /* 0x000fe20000000000 */
[----:B------:R-:W4:Y:S01]  /*15d10*/  I2F R41, R41 ;  /* 0x0000002900297306 */ /* 0x000f220000201400 */
        /* <DEDUP_REMOVED lines=8> */
[----:B-1----:R-:W-:Y:S01]  /*15da0*/  IABS R19, R57 ;  /* 0x0000003900137213 */ /* 0x002fe20000000000 */
        /* <DEDUP_REMOVED lines=10> */
[----:B------:R-:W-:Y:S02]  /*15e50*/  IABS R17, R17 ;  /* 0x0000001100117213 */ /* 0x000fe40000000000 */
[----:B------:R-:W-:Y:S01]  /*15e60*/  ISETP.GE.AND P1, PT, R5, R228, PT ;  /* 0x000000e40500720c */ /* 0x000fe20003f26270 */
[----:B------:R-:W1:Y:S01]  /*15e70*/  I2F R19, R19 ;  /* 0x0000001300137306 */ /* 0x000e620000201400 */
[----:B------:R-:W-:-:S02]  /*15e80*/  IABS R39, R39 ;  /* 0x0000002700277213 */ /* 0x000fc40000000000 */
[----:B------:R-:W-:Y:S01]  /*15e90*/  IADD3 R23, R5, 0x29, RZ ;  /* 0x0000002905177810 */ /* 0x000fe20007ffe0ff */
[----:B---3--:R-:W-:Y:S01]  /*15ea0*/  FFMA.FTZ R48, -R223, R49, R48 ;  /* 0x00000031df307223 */ /* 0x008fe20000010130 */
[----:B------:R-:W-:-:S03]  /*15eb0*/  IABS R35, R35 ;  /* 0x0000002300237213 */ /* 0x000fc60000000000 */
[----:B------:R-:W3:Y:S01]  /*15ec0*/  I2F R43, R43 ;  /* 0x0000002b002b7306 */ /* 0x000ee20000201400 */
[----:B------:R-:W-:Y:S01]  /*15ed0*/  ISETP.GE.OR P1, PT, R5, R227, !P1 ;  /* 0x000000e30500720c */ /* 0x000fe20004f26670 */
[----:B------:R-:W-:-:S06]  /*15ee0*/  IMAD.IADD R3, R229, 0x1, -R23 ;  /* 0x00000001e5037824 */ /* 0x000fcc00078e0a17 */
[----:B------:R-:W1:Y:S01]  /*15ef0*/  I2F R51, R51 ;  /* 0x0000003300337306 */ /* 0x000e620000201400 */
[----:B----4-:R-:W-:Y:S01]  /*15f00*/  FFMA.FTZ R41, -R223, R41, R32 ;  /* 0x00000029df297223 */ /* 0x010fe20000010120 */
[----:B------:R-:W-:-:S06]  /*15f10*/  ISETP.GE.AND P3, PT, R2, R228, PT ;  /* 0x000000e40200720c */ /* 0x000fcc0003f66270 */
[----:B------:R-:W4:Y:S01]  /*15f20*/  I2F R29, R29 ;  /* 0x0000001d001d7306 */ /* 0x000f220000201400 */
[----:B------:R-:W-:-:S07]  /*15f30*/  FSEL R32, R48, -INF , !P1 ;  /* 0xff80000030207808 */ /* 0x000fce0004800000 */
[----:B------:R-:W3:Y:S01]  /*15f40*/  I2F R37, R37 ;  /* 0x0000002500257306 */ /* 0x000ee20000201400 */
[----:B------:R-:W-:Y:S01]  /*15f50*/  ISETP.GE.AND P1, PT, R11, R228, PT ;  /* 0x000000e40b00720c */ /* 0x000fe20003f26270 */
[----:B-1----:R-:W-:Y:S01]  /*15f60*/  FFMA.FTZ R45, -R223, R45, R64 ;  /* 0x0000002ddf2d7223 */ /* 0x002fe20000010140 */
[----:B------:R-:W-:-:S05]  /*15f70*/  IABS R3, R3 ;  /* 0x0000000300037213 */ /* 0x000fca0000000000 */
[----:B------:R-:W1:Y:S01]  /*15f80*/  I2F R33, R33 ;  /* 0x0000002100217306 */ /* 0x000e620000201400 */
[----:B------:R-:W-:-:S07]  /*15f90*/  ISETP.GE.AND P4, PT, R15, R228, PT ;  /* 0x000000e40f00720c */ /* 0x000fce0003f86270 */
[----:B------:R-:W1:Y:S01]  /*15fa0*/  I2F R17, R17 ;  /* 0x0000001100117306 */ /* 0x000e620000201400 */
[----:B------:R-:W-:-:S07]  /*15fb0*/  ISETP.GE.OR P3, PT, R2, R227, !P3 ;  /* 0x000000e30200720c */ /* 0x000fce0005f66670 */
[----:B------:R-:W1:Y:S01]  /*15fc0*/  I2F R39, R39 ;  /* 0x0000002700277306 */ /* 0x000e620000201400 */
[----:B------:R-:W-:Y:S01]  /*15fd0*/  ISETP.GE.AND P2, PT, R13, R228, PT ;  /* 0x000000e40d00720c */ /* 0x000fe20003f46270 */
[----:B-----5:R-:W-:Y:S01]  /*15fe0*/  FFMA.FTZ R47, -R223, R47, R50 ;  /* 0x0000002fdf2f7223 */ /* 0x020fe20000010132 */
[----:B------:R-:W-:-:S05]  /*15ff0*/  ISETP.GE.OR P1, PT, R11, R227, !P1 ;  /* 0x000000e30b00720c */ /* 0x000fca0004f26670 */
[----:B------:R-:W5:Y:S01]  /*16000*/  I2F R35, R35 ;  /* 0x0000002300237306 */ /* 0x000f620000201400 */
[----:B------:R-:W-:Y:S01]  /*16010*/  FFMA.FTZ R72, -R223, R19, R72 ;  /* 0x00000013df487223 */ /* 0x000fe20000010148 */
[----:B------:R-:W-:Y:S01]  /*16020*/  ISETP.GE.OR P4, PT, R15, R227, !P4 ;  /* 0x000000e30f00720c */ /* 0x000fe20006786670 */
[----:B---3--:R-:W-:Y:S01]  /*16030*/  FFMA.FTZ R43, -R223, R43, R70 ;  /* 0x0000002bdf2b7223 */ /* 0x008fe20000010146 */
[----:B------:R-:W-:Y:S01]  /*16040*/  FSEL R19, R45, -INF , !P3 ;  /* 0xff8000002d137808 */ /* 0x000fe20005800000 */
[----:B------:R-:W-:Y:S01]  /*16050*/  FFMA.FTZ R51, -R223, R51, R6 ;  /* 0x00000033df337223 */ /* 0x000fe20000010106 */
[----:B------:R-:W-:Y:S02]  /*16060*/  ISETP.GE.AND P3, PT, R31, R228, PT ;  /* 0x000000e41f00720c */ /* 0x000fe40003f66270 */
[----:B------:R3:W3:Y:S01]  /*16070*/  I2F R53, R3 ;  /* 0x0000000300357306 */ /* 0x0006e20000201400 */
[----:B------:R-:W-:Y:S01]  /*16080*/  ISETP.GE.AND P6, PT, R5, R225, PT ;  /* 0x000000e10500720c */ /* 0x000fe20003fc6270 */
[----:B----4-:R-:W-:Y:S01]  /*16090*/  FFMA.FTZ R42, -R223, R29, R42 ;  /* 0x0000001ddf2a7223 */ /* 0x010fe2000001012a */
[----:B------:R-:W-:-:S02]  /*160a0*/  ISETP.GE.OR P2, PT, R13, R227, !P2 ;  /* 0x000000e30d00720c */ /* 0x000fc40005746670 */
[----:B------:R-:W-:Y:S01]  /*160b0*/  FSEL R6, R41, -INF , !P1 ;  /* 0xff80000029067808 */ /* 0x000fe20004800000 */
[----:B------:R-:W-:Y:S01]  /*160c0*/  FFMA.FTZ R36, -R223, R37, R36 ;  /* 0x00000025df247223 */ /* 0x000fe20000010124 */
[-C--:B------:R-:W-:Y:S01]  /*160d0*/  ISETP.GE.AND P1, PT, R9, R228.reuse, PT ;  /* 0x000000e40900720c */ /* 0x080fe20003f26270 */
[----:B-1----:R-:W-:Y:S01]  /*160e0*/  FFMA.FTZ R40, -R223, R33, R40 ;  /* 0x00000021df287223 */ /* 0x002fe20000010128 */
[----:B------:R-:W-:Y:S01]  /*160f0*/  FSEL R29, R47, -INF , !P4 ;  /* 0xff8000002f1d7808 */ /* 0x000fe20006000000 */
[----:B------:R-:W-:Y:S01]  /*16100*/  FFMA.FTZ R158, -R223, R17, R4 ;  /* 0x00000011df9e7223 */ /* 0x000fe20000010104 */
[----:B------:R-:W-:Y:S02]  /*16110*/  ISETP.GE.AND P4, PT, R7, R228, PT ;  /* 0x000000e40700720c */ /* 0x000fe40003f86270 */
[----:B---3--:R-:W-:Y:S02]  /*16120*/  IADD3 R3, R5, 0x38, RZ ;  /* 0x0000003805037810 */ /* 0x008fe40007ffe0ff */
[----:B------:R-:W-:-:S02]  /*16130*/  ISETP.GE.OR P3, PT, R31, R227, !P3 ;  /* 0x000000e31f00720c */ /* 0x000fc40005f66670 */
[----:B------:R-:W-:Y:S01]  /*16140*/  IADD3 R33, R5, 0x39, RZ ;  /* 0x0000003905217810 */ /* 0x000fe20007ffe0ff */
[----:B------:R-:W-:Y:S01]  /*16150*/  IMAD.IADD R57, R229, 0x1, -R3 ;  /* 0x00000001e5397824 */ /* 0x000fe200078e0a03 */
[----:B------:R-:W-:Y:S01]  /*16160*/  ISETP.GE.OR P6, PT, R5, R224, !P6 ;  /* 0x000000e00500720c */ /* 0x000fe200077c6670 */
[----:B------:R-:W-:Y:S01]  /*16170*/  IMAD.IADD R5, R226, 0x1, -R5 ;  /* 0x00000001e2057824 */ /* 0x000fe200078e0a05 */
[----:B------:R-:W-:Y:S01]  /*16180*/  FSEL R17, R43, -INF , !P2 ;  /* 0xff8000002b117808 */ /* 0x000fe20005000000 */
[----:B------:R-:W-:Y:S01]  /*16190*/  FFMA.FTZ R39, -R223, R39, R60 ;  /* 0x00000027df277223 */ /* 0x000fe2000001013c */
[----:B------:R-:W-:Y:S02]  /*161a0*/  ISETP.GE.AND P2, PT, R10, R228, PT ;  /* 0x000000e40a00720c */ /* 0x000fe40003f46270 */
[----:B------:R-:W-:Y:S01]  /*161b0*/  ISETP.GE.OR P1, PT, R9, R227, !P1 ;  /* 0x000000e30900720c */ /* 0x000fe20004f26670 */
[----:B-----5:R-:W-:Y:S01]  /*161c0*/  FFMA.FTZ R35, -R223, R35, R44 ;  /* 0x00000023df237223 */ /* 0x020fe2000001012c */
[----:B------:R-:W-:-:S02]  /*161d0*/  ISETP.GE.OR P4, PT, R7, R227, !P4 ;  /* 0x000000e30700720c */ /* 0x000fc40006786670 */
[----:B------:R-:W-:Y:S02]  /*161e0*/  FSEL R4, R36, -INF , !P3 ;  /* 0xff80000024047808 */ /* 0x000fe40005800000 */
[----:B------:R-:W-:Y:S02]  /*161f0*/  ISETP.GE.AND P3, PT, R2, R225, PT ;  /* 0x000000e10200720c */ /* 0x000fe40003f66270 */
[----:B------:R-:W-:Y:S02]  /*16200*/  IABS R18, R57 ;  /* 0x0000003900127213 */ /* 0x000fe40000000000 */
[----:B------:R-:W-:Y:S02]  /*16210*/  ISETP.GE.OR P2, PT, R10, R227, !P2 ;  /* 0x000000e30a00720c */ /* 0x000fe40005746670 */
[----:B------:R-:W-:Y:S02]  /*16220*/  FSEL R156, R40, -INF , !P1 ;  /* 0xff800000289c7808 */ /* 0x000fe40004800000 */
[----:B------:R-:W-:-:S02]  /*16230*/  IABS R37, R5 ;  /* 0x0000000500257213 */ /* 0x000fc40000000000 */
[----:B------:R-:W-:Y:S02]  /*16240*/  ISETP.GE.AND P1, PT, R25, R228, PT ;  /* 0x000000e41900720c */ /* 0x000fe40003f26270 */
[----:B------:R-:W-:Y:S01]  /*16250*/  FSEL R5, R39, -INF , !P4 ;  /* 0xff80000027057808 */ /* 0x000fe20006000000 */
[----:B------:R-:W-:Y:S01]  /*16260*/  IMAD.IADD R39, R226, 0x1, -R2 ;  /* 0x00000001e2277824 */ /* 0x000fe200078e0a02 */
[----:B------:R-:W-:Y:S02]  /*16270*/  ISETP.GE.OR P3, PT, R2, R224, !P3 ;  /* 0x000000e00200720c */ /* 0x000fe40005f66670 */
[----:B------:R-:W-:Y:S01]  /*16280*/  FSEL R2, R35, -INF , !P2 ;  /* 0xff80000023027808 */ /* 0x000fe20005000000 */
[----:B------:R-:W1:Y:S01]  /*16290*/  I2F R18, R18 ;  /* 0x0000001200127306 */ /* 0x000e620000201400 */
[----:B------:R-:W-:Y:S02]  /*162a0*/  ISETP.GE.AND P2, PT, R8, R228, PT ;  /* 0x000000e40800720c */ /* 0x000fe40003f46270 */
[----:B------:R-:W-:-:S02]  /*162b0*/  ISETP.GE.OR P1, PT, R25, R227, !P1 ;  /* 0x000000e31900720c */ /* 0x000fc40004f26670 */
[-C--:B------:R-:W-:Y:S02]  /*162c0*/  ISETP.GE.OR P2, PT, R8, R227.reuse, !P2 ;  /* 0x000000e30800720c */ /* 0x080fe40005746670 */
[----:B------:R-:W-:Y:S02]  /*162d0*/  FSEL R158, R158, -INF , !P1 ;  /* 0xff8000009e9e7808 */ /* 0x000fe40004800000 */
[-C--:B------:R-:W-:Y:S01]  /*162e0*/  ISETP.GE.AND P1, PT, R21, R228.reuse, PT ;  /* 0x000000e41500720c */ /* 0x080fe20003f26270 */
[----:B------:R-:W-:Y:S01]  /*162f0*/  IMAD.IADD R35, R226, 0x1, -R13 ;  /* 0x00000001e2237824 */ /* 0x000fe200078e0a0d */
[----:B------:R-:W-:Y:S01]  /*16300*/  FSEL R161, R42, -INF , !P2 ;  /* 0xff8000002aa17808 */ /* 0x000fe20005000000 */
[----:B------:R-:W-:Y:S01]  /*16310*/  IMAD.IADD R41, R229, 0x1, -R33 ;  /* 0x00000001e5297824 */ /* 0x000fe200078e0a21 */
[----:B------:R-:W-:Y:S02]  /*16320*/  ISETP.GE.AND P2, PT, R23, R228, PT ;  /* 0x000000e41700720c */ /* 0x000fe40003f46270 */
[----:B------:R-:W-:-:S02]  /*16330*/  ISETP.GE.OR P1, PT, R21, R227, !P1 ;  /* 0x000000e31500720c */ /* 0x000fc40004f26670 */
[----:B------:R-:W-:Y:S01]  /*16340*/  ISETP.GE.AND P4, PT, R15, R225, PT ;  /* 0x000000e10f00720c */ /* 0x000fe20003f86270 */
[----:B------:R-:W-:Y:S01]  /*16350*/  FFMA.FTZ R53, -R223, R53, R66 ;  /* 0x00000035df357223 */ /* 0x000fe20000010142 */
[----:B------:R-:W3:Y:S01]  /*16360*/  I2F R37, R37 ;  /* 0x0000002500257306 */ /* 0x000ee20000201400 */
[----:B------:R-:W-:Y:S02]  /*16370*/  IABS R35, R35 ;  /* 0x0000002300237213 */ /* 0x000fe40000000000 */
[----:B------:R-:W-:Y:S02]  /*16380*/  ISETP.GE.OR P2, PT, R23, R227, !P2 ;  /* 0x000000e31700720c */ /* 0x000fe40005746670 */
[----:B------:R-:W-:Y:S02]  /*16390*/  FSEL R174, R51, -INF , !P1 ;  /* 0xff80000033ae7808 */ /* 0x000fe40004800000 */
[----:B------:R-:W-:Y:S02]  /*163a0*/  IABS R41, R41 ;  /* 0x0000002900297213 */ /* 0x000fe40000000000 */
[----:B------:R-:W-:Y:S01]  /*163b0*/  ISETP.GE.OR P4, PT, R15, R224, !P4 ;  /* 0x000000e00f00720c */ /* 0x000fe20006786670 */
[C---:B------:R-:W-:Y:S01]  /*163c0*/  IMAD.IADD R15, R226.reuse, 0x1, -R15 ;  /* 0x00000001e20f7824 */ /* 0x040fe200078e0a0f */
[----:B------:R-:W-:Y:S01]  /*163d0*/  ISETP.GE.AND P1, PT, R3, R228, PT ;  /* 0x000000e40300720c */ /* 0x000fe20003f26270 */
[----:B-1----:R-:W-:Y:S01]  /*163e0*/  FFMA.FTZ R18, -R223, R18, R74 ;  /* 0x00000012df127223 */ /* 0x002fe2000001014a */
[----:B------:R-:W-:Y:S01]  /*163f0*/  FSEL R163, R53, -INF , !P2 ;  /* 0xff80000035a37808 */ /* 0x000fe20005000000 */
[----:B------:R1:W4:Y:S01]  /*16400*/  I2F R36, R41 ;  /* 0x0000002900247306 */ /* 0x0003220000201400 */
[----:B------:R-:W-:Y:S01]  /*16410*/  IMAD.IADD R42, R226, 0x1, -R11 ;  /* 0x00000001e22a7824 */ /* 0x000fe200078e0a0b */
[----:B------:R-:W-:Y:S01]  /*16420*/  ISETP.GE.AND P2, PT, R27, R228, PT ;  /* 0x000000e41b00720c */ /* 0x000fe20003f46270 */
[----:B------:R-:W-:Y:S01]  /*16430*/  IMAD.MOV.U32 R40, RZ, RZ, R35 ;  /* 0x000000ffff287224 */ /* 0x000fe200078e0023 */
[----:B------:R-:W-:-:S02]  /*16440*/  ISETP.GE.OR P1, PT, R3, R227, !P1 ;  /* 0x000000e30300720c */ /* 0x000fc40004f26670 */
[----:B------:R-:W-:Y:S02]  /*16450*/  IABS R15, R15 ;  /* 0x0000000f000f7213 */ /* 0x000fe40000000000 */
[----:B------:R-:W-:Y:S02]  /*16460*/  ISETP.GE.OR P2, PT, R27, R227, !P2 ;  /* 0x000000e31b00720c */ /* 0x000fe40005746670 */
[----:B------:R-:W-:Y:S01]  /*16470*/  FSEL R170, R18, -INF , !P1 ;  /* 0xff80000012aa7808 */ /* 0x000fe20004800000 */
[C---:B------:R-:W-:Y:S01]  /*16480*/  IMAD.IADD R18, R226.reuse, 0x1, -R9 ;  /* 0x00000001e2127824 */ /* 0x040fe200078e0a09 */
[----:B------:R-:W-:Y:S01]  /*16490*/  IABS R42, R42 ;  /* 0x0000002a002a7213 */ /* 0x000fe20000000000 */
[----:B------:R-:W5:Y:S01]  /*164a0*/  I2F R40, R40 ;  /* 0x0000002800287306 */ /* 0x000f620000201400 */
[----:B------:R-:W-:Y:S01]  /*164b0*/  IABS R39, R39 ;  /* 0x0000002700277213 */ /* 0x000fe20000000000 */
[----:B-1----:R-:W-:Y:S01]  /*164c0*/  IMAD.IADD R41, R226, 0x1, -R31 ;  /* 0x00000001e2297824 */ /* 0x002fe200078e0a1f */
[----:B------:R-:W-:Y:S01]  /*164d0*/  FSEL R173, R72, -INF , !P2 ;  /* 0xff80000048ad7808 */ /* 0x000fe20005000000 */
[----:B------:R-:W-:Y:S01]  /*164e0*/  IMAD.IADD R43, R226, 0x1, -R10 ;  /* 0x00000001e22b7824 */ /* 0x000fe200078e0a0a */
[----:B------:R-:W-:-:S03]  /*164f0*/  ISETP.GE.AND P2, PT, R13, R225, PT ;  /* 0x000000e10d00720c */ /* 0x000fc60003f46270 */
[----:B------:R-:W1:Y:S01]  /*16500*/  I2F R15, R15 ;  /* 0x0000000f000f7306 */ /* 0x000e620000201400 */
[----:B------:R-:W-:Y:S01]  /*16510*/  IABS R18, R18 ;  /* 0x0000001200127213 */ /* 0x000fe20000000000 */
[----:B---3--:R-:W-:Y:S01]  /*16520*/  FFMA.FTZ R24, -R223, R37, R24 ;  /* 0x00000025df187223 */ /* 0x008fe20000010118 */
[----:B------:R-:W-:Y:S02]  /*16530*/  IABS R41, R41 ;  /* 0x0000002900297213 */ /* 0x000fe40000000000 */
[----:B------:R-:W-:-:S03]  /*16540*/  ISETP.GE.OR P2, PT, R13, R224, !P2 ;  /* 0x000000e00d00720c */ /* 0x000fc60005746670 */
[----:B------:R-:W3:Y:S01]  /*16550*/  I2F R42, R42 ;  /* 0x0000002a002a7306 */ /* 0x000ee20000201400 */
[----:B------:R-:W-:Y:S02]  /*16560*/  ISETP.GE.AND P1, PT, R33, R228, PT ;  /* 0x000000e42100720c */ /* 0x000fe40003f26270 */
[----:B------:R-:W-:Y:S01]  /*16570*/  IABS R13, R43 ;  /* 0x0000002b000d7213 */ /* 0x000fe20000000000 */
[----:B------:R-:W-:Y:S01]  /*16580*/  IMAD.MOV.U32 R43, RZ, RZ, R18 ;  /* 0x000000ffff2b7224 */ /* 0x000fe200078e0012 */
[----:B------:R-:W-:-:S03]  /*16590*/  FSEL R18, R24, -INF , !P6 ;  /* 0xff80000018127808 */ /* 0x000fc60007000000 */
[----:B------:R-:W1:Y:S01]  /*165a0*/  I2F R39, R39 ;  /* 0x0000002700277306 */ /* 0x000e620000201400 */
[----:B----4-:R-:W-:Y:S01]  /*165b0*/  FFMA.FTZ R68, -R223, R36, R68 ;  /* 0x00000024df447223 */ /* 0x010fe20000010144 */
[----:B------:R-:W-:Y:S02]  /*165c0*/  ISETP.GE.OR P1, PT, R33, R227, !P1 ;  /* 0x000000e32100720c */ /* 0x000fe40004f26670 */
[----:B------:R-:W-:-:S04]  /*165d0*/  ISETP.GE.AND P6, PT, R7, R225, PT ;  /* 0x000000e10700720c */ /* 0x000fc80003fc6270 */
[----:B------:R-:W4:Y:S01]  /*165e0*/  I2F R41, R41 ;  /* 0x0000002900297306 */ /* 0x000f220000201400 */
[----:B------:R-:W-:Y:S01]  /*165f0*/  IMAD.IADD R35, R226, 0x1, -R7 ;  /* 0x00000001e2237824 */ /* 0x000fe200078e0a07 */
[----:B------:R-:W-:Y:S02]  /*16600*/  FSEL R143, R68, -INF , !P1 ;  /* 0xff800000448f7808 */ /* 0x000fe40004800000 */
[----:B------:R-:W-:Y:S01]  /*16610*/  ISETP.GE.OR P6, PT, R7, R224, !P6 ;  /* 0x000000e00700720c */ /* 0x000fe200077c6670 */
[----:B-----5:R-:W-:Y:S01]  /*16620*/  FFMA.FTZ R7, -R223, R40, R80 ;  /* 0x00000028df077223 */ /* 0x020fe20000010150 */
[----:B------:R-:W-:Y:S02]  /*16630*/  ISETP.GE.AND P1, PT, R11, R225, PT ;  /* 0x000000e10b00720c */ /* 0x000fe40003f26270 */
[----:B------:R5:W4:Y:S01]  /*16640*/  I2F R36, R13 ;  /* 0x0000000d00247306 */ /* 0x000b220000201400 */
[----:B-1----:R-:W-:Y:S01]  /*16650*/  FFMA.FTZ R15, -R223, R15, R58 ;  /* 0x0000000fdf0f7223 */ /* 0x002fe2000001013a */
[----:B------:R-:W-:Y:S01]  /*16660*/  ISETP.GE.OR P1, PT, R11, R224, !P1 ;  /* 0x000000e00b00720c */ /* 0x000fe20004f26670 */
[----:B---3--:R-:W-:Y:S01]  /*16670*/  FFMA.FTZ R11, -R223, R42, R20 ;  /* 0x0000002adf0b7223 */ /* 0x008fe20000010114 */
[----:B------:R-:W-:-:S02]  /*16680*/  FSEL R7, R7, -INF , !P2 ;  /* 0xff80000007077808 */ /* 0x000fc40005000000 */
[-C--:B------:R-:W-:Y:S02]  /*16690*/  ISETP.GE.AND P2, PT, R9, R225.reuse, PT ;  /* 0x000000e10900720c */ /* 0x080fe40003f46270 */
[----:B------:R-:W-:Y:S02]  /*166a0*/  FSEL R15, R15, -INF , !P4 ;  /* 0xff8000000f0f7808 */ /* 0x000fe40006000000 */
[----:B------:R-:W-:Y:S02]  /*166b0*/  ISETP.GE.AND P4, PT, R31, R225, PT ;  /* 0x000000e11f00720c */ /* 0x000fe40003f86270 */
[----:B------:R-:W-:Y:S01]  /*166c0*/  FSEL R11, R11, -INF , !P1 ;  /* 0xff8000000b0b7808 */ /* 0x000fe20004800000 */
[----:B-----5:R-:W-:Y:S01]  /*166d0*/  FFMA.FTZ R13, -R223, R39, R26 ;  /* 0x00000027df0d7223 */ /* 0x020fe2000001011a */
[----:B------:R-:W-:Y:S01]  /*166e0*/  ISETP.GE.OR P2, PT, R9, R224, !P2 ;  /* 0x000000e00900720c */ /* 0x000fe20005746670 */
[----:B----4-:R-:W-:Y:S01]  /*166f0*/  FFMA.FTZ R9, -R223, R41, R22 ;  /* 0x00000029df097223 */ /* 0x010fe20000010116 */
[----:B------:R-:W-:-:S02]  /*16700*/  ISETP.GE.AND P1, PT, R8, R225, PT ;  /* 0x000000e10800720c */ /* 0x000fc40003f26270 */
[----:B------:R-:W-:Y:S02]  /*16710*/  FSEL R13, R13, -INF , !P3 ;  /* 0xff8000000d0d7808 */ /* 0x000fe40005800000 */
[-C--:B------:R-:W-:Y:S01]  /*16720*/  ISETP.GE.OR P4, PT, R31, R224.reuse, !P4 ;  /* 0x000000e01f00720c */ /* 0x080fe20006786670 */
[----:B------:R-:W-:Y:S01]  /*16730*/  IMAD.IADD R37, R226, 0x1, -R8 ;  /* 0x00000001e2257824 */ /* 0x000fe200078e0a08 */
[----:B------:R-:W-:Y:S01]  /*16740*/  ISETP.GE.AND P3, PT, R10, R225, PT ;  /* 0x000000e10a00720c */ /* 0x000fe20003f66270 */
[----:B------:R-:W1:Y:S01]  /*16750*/  I2F R24, R43 ;  /* 0x0000002b00187306 */ /* 0x000e620000201400 */
[----:B------:R-:W-:Y:S01]  /*16760*/  ISETP.GE.OR P1, PT, R8, R224, !P1 ;  /* 0x000000e00800720c */ /* 0x000fe20004f26670 */
[----:B------:R-:W-:Y:S01]  /*16770*/  FFMA.FTZ R8, -R223, R36, R12 ;  /* 0x00000024df087223 */ /* 0x000fe2000001010c */
[----:B------:R-:W-:Y:S02]  /*16780*/  IABS R35, R35 ;  /* 0x0000002300237213 */ /* 0x000fe40000000000 */
[----:B------:R-:W-:-:S02]  /*16790*/  FSEL R9, R9, -INF , !P4 ;  /* 0xff80000009097808 */ /* 0x000fc40006000000 */
[-C--:B------:R-:W-:Y:S02]  /*167a0*/  ISETP.GE.OR P3, PT, R10, R224.reuse, !P3 ;  /* 0x000000e00a00720c */ /* 0x080fe40005f66670 */
[C---:B------:R-:W-:Y:S02]  /*167b0*/  ISETP.GE.AND P4, PT, R23.reuse, R225, PT ;  /* 0x000000e11700720c */ /* 0x040fe40003f86270 */
[----:B------:R-:W-:Y:S02]  /*167c0*/  IABS R37, R37 ;  /* 0x0000002500257213 */ /* 0x000fe40000000000 */
[----:B------:R-:W-:Y:S01]  /*167d0*/  FMNMX.FTZ R22, R32, R29, !PT ;  /* 0x0000001d20167209 */ /* 0x000fe20007810000 */
[----:B------:R-:W3:Y:S01]  /*167e0*/  I2F R35, R35 ;  /* 0x0000002300237306 */ /* 0x000ee20000201400 */
[----:B------:R-:W-:Y:S02]  /*167f0*/  FSEL R8, R8, -INF , !P3 ;  /* 0xff80000008087808 */ /* 0x000fe40005800000 */
[----:B------:R-:W-:Y:S01]  /*16800*/  ISETP.GE.OR P4, PT, R23, R224, !P4 ;  /* 0x000000e01700720c */ /* 0x000fe20006786670 */
[----:B------:R-:W-:Y:S01]  /*16810*/  IMAD.IADD R23, R226, 0x1, -R23 ;  /* 0x00000001e2177824 */ /* 0x000fe200078e0a17 */
[----:B------:R-:W-:-:S02]  /*16820*/  ISETP.GE.AND P3, PT, R21, R225, PT ;  /* 0x000000e11500720c */ /* 0x000fc40003f66270 */
[----:B------:R-:W-:Y:S01]  /*16830*/  FMNMX.FTZ R22, R19, R22, !PT ;  /* 0x0000001613167209 */ /* 0x000fe20007810000 */
[----:B------:R-:W4:Y:S01]  /*16840*/  I2F R37, R37 ;  /* 0x0000002500257306 */ /* 0x000f220000201400 */
[----:B------:R-:W-:Y:S01]  /*16850*/  ISETP.GE.OR P3, PT, R21, R224, !P3 ;  /* 0x000000e01500720c */ /* 0x000fe20005f66670 */
[----:B------:R-:W-:Y:S01]  /*16860*/  IMAD.IADD R20, R226, 0x1, -R21 ;  /* 0x00000001e2147824 */ /* 0x000fe200078e0a15 */
[----:B------:R-:W-:Y:S02]  /*16870*/  IABS R21, R23 ;  /* 0x0000001700157213 */ /* 0x000fe40000000000 */
[----:B------:R-:W-:Y:S01]  /*16880*/  FMNMX.FTZ R23, R17, R22, !PT ;  /* 0x0000001611177209 */ /* 0x000fe20007810000 */
[----:B-1----:R-:W-:-:S03]  /*16890*/  FFMA.FTZ R24, -R223, R24, R38 ;  /* 0x00000018df187223 */ /* 0x002fc60000010126 */
[----:B------:R-:W-:Y:S01]  /*168a0*/  FMNMX.FTZ R22, R6, R23, !PT ;  /* 0x0000001706167209 */ /* 0x000fe20007810000 */
[----:B------:R-:W-:Y:S01]  /*168b0*/  IMAD.IADD R12, R226, 0x1, -R25 ;  /* 0x00000001e20c7824 */ /* 0x000fe200078e0a19 */
[----:B------:R-:W-:Y:S02]  /*168c0*/  FSEL R166, R24, -INF , !P2 ;  /* 0xff80000018a67808 */ /* 0x000fe40005000000 */
[----:B------:R-:W-:Y:S01]  /*168d0*/  FMNMX.FTZ R23, R5, R22, !PT ;  /* 0x0000001605177209 */ /* 0x000fe20007810000 */
[C---:B---3--:R-:W-:Y:S01]  /*168e0*/  FFMA.FTZ R10, -R223.reuse, R35, R34 ;  /* 0x00000023df0a7223 */ /* 0x048fe20000010122 */
[----:B------:R-:W-:Y:S01]  /*168f0*/  FMNMX.FTZ R24, R18, R15, !PT ;  /* 0x0000000f12187209 */ /* 0x000fe20007810000 */
[----:B----4-:R-:W-:Y:S01]  /*16900*/  FFMA.FTZ R14, -R223, R37, R14 ;  /* 0x00000025df0e7223 */ /* 0x010fe2000001010e */
[----:B------:R-:W-:Y:S02]  /*16910*/  FMNMX.FTZ R23, R4, R23, !PT ;  /* 0x0000001704177209 */ /* 0x000fe40007810000 */
[----:B------:R-:W-:-:S02]  /*16920*/  FMNMX.FTZ R24, R13, R24, !PT ;  /* 0x000000180d187209 */ /* 0x000fc40007810000 */
[----:B------:R-:W-:Y:S02]  /*16930*/  IABS R12, R12 ;  /* 0x0000000c000c7213 */ /* 0x000fe40000000000 */
[----:B------:R-:W-:Y:S02]  /*16940*/  FSEL R10, R10, -INF , !P6 ;  /* 0xff8000000a0a7808 */ /* 0x000fe40007000000 */
[-C--:B------:R-:W-:Y:S02]  /*16950*/  ISETP.GE.AND P2, PT, R27, R225.reuse, PT ;  /* 0x000000e11b00720c */ /* 0x080fe40003f46270 */
[----:B------:R-:W-:Y:S02]  /*16960*/  ISETP.GE.AND P6, PT, R25, R225, PT ;  /* 0x000000e11900720c */ /* 0x000fe40003fc6270 */
[----:B------:R-:W-:Y:S02]  /*16970*/  FMNMX.FTZ R23, R2, R23, !PT ;  /* 0x0000001702177209 */ /* 0x000fe40007810000 */
[----:B------:R-:W-:-:S02]  /*16980*/  FMNMX.FTZ R24, R7, R24, !PT ;  /* 0x0000001807187209 */ /* 0x000fc40007810000 */
[----:B------:R-:W-:Y:S01]  /*16990*/  FSEL R169, R14, -INF , !P1 ;  /* 0xff8000000ea97808 */ /* 0x000fe20004800000 */
[----:B------:R-:W1:Y:S01]  /*169a0*/  I2F R12, R12 ;  /* 0x0000000c000c7306 */ /* 0x000e620000201400 */
[-C--:B------:R-:W-:Y:S01]  /*169b0*/  ISETP.GE.OR P2, PT, R27, R224.reuse, !P2 ;  /* 0x000000e01b00720c */ /* 0x080fe20005746670 */
[----:B------:R-:W-:Y:S01]  /*169c0*/  IMAD.IADD R27, R226, 0x1, -R27 ;  /* 0x00000001e21b7824 */ /* 0x000fe200078e0a1b */
[----:B------:R-:W-:Y:S02]  /*169d0*/  ISETP.GE.AND P1, PT, R3, R225, PT ;  /* 0x000000e10300720c */ /* 0x000fe40003f26270 */
[----:B------:R-:W-:Y:S02]  /*169e0*/  ISETP.GE.OR P6, PT, R25, R224, !P6 ;  /* 0x000000e01900720c */ /* 0x000fe400077c6670 */
[----:B------:R-:W-:Y:S02]  /*169f0*/  FMNMX.FTZ R22, R156, R23, !PT ;  /* 0x000000179c167209 */ /* 0x000fe40007810000 */
[----:B------:R-:W-:Y:S01]  /*16a00*/  FMNMX.FTZ R25, R11, R24, !PT ;  /* 0x000000180b197209 */ /* 0x000fe20007810000 */
[----:B------:R-:W3:Y:S01]  /*16a10*/  I2F R21, R21 ;  /* 0x0000001500157306 */ /* 0x000ee20000201400 */
[----:B------:R-:W-:-:S02]  /*16a20*/  IABS R20, R20 ;  /* 0x0000001400147213 */ /* 0x000fc40000000000 */
[----:B------:R-:W-:Y:S01]  /*16a30*/  ISETP.GE.OR P1, PT, R3, R224, !P1 ;  /* 0x000000e00300720c */ /* 0x000fe20004f26670 */
[----:B------:R-:W-:Y:S01]  /*16a40*/  IMAD.IADD R3, R226, 0x1, -R3 ;  /* 0x00000001e2037824 */ /* 0x000fe200078e0a03 */
[----:B------:R-:W-:Y:S02]  /*16a50*/  FMNMX.FTZ R23, R161, R22, !PT ;  /* 0x00000016a1177209 */ /* 0x000fe40007810000 */
[----:B------:R-:W-:Y:S02]  /*16a60*/  IABS R14, R27 ;  /* 0x0000001b000e7213 */ /* 0x000fe40000000000 */
[----:B------:R-:W-:Y:S01]  /*16a70*/  FMNMX.FTZ R26, R10, R25, !PT ;  /* 0x000000190a1a7209 */ /* 0x000fe20007810000 */
[----:B------:R-:W4:Y:S01]  /*16a80*/  I2F R20, R20 ;  /* 0x0000001400147306 */ /* 0x000f220000201400 */
[----:B------:R-:W-:Y:S01]  /*16a90*/  FMNMX.FTZ R24, R158, R23, !PT ;  /* 0x000000179e187209 */ /* 0x000fe20007810000 */
[----:B------:R-:W-:Y:S01]  /*16aa0*/  IMAD.IADD R22, R226, 0x1, -R33 ;  /* 0x00000001e2167824 */ /* 0x000fe200078e0a21 */
[----:B------:R-:W-:-:S02]  /*16ab0*/  IABS R3, R3 ;  /* 0x0000000300037213 */ /* 0x000fc40000000000 */
[----:B------:R-:W-:-:S03]  /*16ac0*/  FMNMX.FTZ R23, R9, R26, !PT ;  /* 0x0000001a09177209 */ /* 0x000fc60007810000 */
[----:B------:R-:W5:Y:S01]  /*16ad0*/  I2F R14, R14 ;  /* 0x0000000e000e7306 */ /* 0x000f620000201400 */
[----:B------:R-:W-:Y:S02]  /*16ae0*/  FMNMX.FTZ R23, R8, R23, !PT ;  /* 0x0000001708177209 */ /* 0x000fe40007810000 */
[----:B------:R-:W-:Y:S01]  /*16af0*/  IABS R22, R22 ;  /* 0x0000001600167213 */ /* 0x000fe20000000000 */
[----:B-1----:R-:W-:Y:S01]  /*16b00*/  FFMA.FTZ R12, -R223, R12, R28 ;  /* 0x0000000cdf0c7223 */ /* 0x002fe2000001011c */
[----:B------:R-:W-:-:S03]  /*16b10*/  FMNMX.FTZ R25, R163, R24, !PT ;  /* 0x00000018a3197209 */ /* 0x000fc60007810000 */
[----:B------:R-:W1:Y:S01]  /*16b20*/  I2F R3, R3 ;  /* 0x0000000300037306 */ /* 0x000e620000201400 */
[----:B------:R-:W-:Y:S01]  /*16b30*/  FMNMX.FTZ R26, R166, R23, !PT ;  /* 0x00000017a61a7209 */ /* 0x000fe20007810000 */
[----:B---3--:R-:W-:Y:S01]  /*16b40*/  FFMA.FTZ R21, -R223, R21, R30 ;  /* 0x00000015df157223 */ /* 0x008fe2000001011e */
[----:B------:R-:W-:Y:S02]  /*16b50*/  FMNMX.FTZ R24, R174, R25, !PT ;  /* 0x00000019ae187209 */ /* 0x000fe40007810000 */
[----:B------:R-:W-:Y:S02]  /*16b60*/  FSEL R171, R12, -INF , !P6 ;  /* 0xff8000000cab7808 */ /* 0x000fe40007000000 */
[----:B------:R-:W-:Y:S01]  /*16b70*/  FMNMX.FTZ R26, R169, R26, !PT ;  /* 0x0000001aa91a7209 */ /* 0x000fe20007810000 */
[----:B------:R-:W3:Y:S01]  /*16b80*/  I2F R22, R22 ;  /* 0x0000001600167306 */ /* 0x000ee20000201400 */
[----:B------:R-:W-:Y:S01]  /*16b90*/  FMNMX.FTZ R23, R173, R24, !PT ;  /* 0x00000018ad177209 */ /* 0x000fe20007810000 */
[----:B----4-:R-:W-:Y:S01]  /*16ba0*/  FFMA.FTZ R20, -R223, R20, R46 ;  /* 0x00000014df147223 */ /* 0x010fe2000001012e */
[----:B------:R-:W-:-:S02]  /*16bb0*/  FSEL R172, R21, -INF , !P4 ;  /* 0xff80000015ac7808 */ /* 0x000fc40006000000 */
[----:B------:R-:W-:Y:S01]  /*16bc0*/  FMNMX.FTZ R21, R171, R26, !PT ;  /* 0x0000001aab157209 */ /* 0x000fe20007810000 */
[C---:B-----5:R-:W-:Y:S01]  /*16bd0*/  FFMA.FTZ R14, -R223.reuse, R14, R62 ;  /* 0x0000000edf0e7223 */ /* 0x060fe2000001013e */
[----:B------:R-:W-:Y:S02]  /*16be0*/  FMNMX.FTZ R12, R170, R23, !PT ;  /* 0x00000017aa0c7209 */ /* 0x000fe40007810000 */
[----:B------:R-:W-:Y:S02]  /*16bf0*/  FSEL R142, R20, -INF , !P3 ;  /* 0xff800000148e7808 */ /* 0x000fe40005800000 */
[----:B------:R-:W-:Y:S01]  /*16c00*/  FMNMX.FTZ R23, R172, R21, !PT ;  /* 0x00000015ac177209 */ /* 0x000fe20007810000 */
[----:B-1----:R-:W-:Y:S01]  /*16c10*/  FFMA.FTZ R3, -R223, R3, R52 ;  /* 0x00000003df037223 */ /* 0x002fe20000010134 */
[----:B------:R-:W-:Y:S02]  /*16c20*/  FSEL R141, R14, -INF , !P2 ;  /* 0xff8000000e8d7808 */ /* 0x000fe40005000000 */
[----:B------:R-:W-:-:S02]  /*16c30*/  ISETP.GE.AND P4, PT, R33, R225, PT ;  /* 0x000000e12100720c */ /* 0x000fc40003f86270 */
[----:B------:R-:W-:Y:S01]  /*16c40*/  FMNMX.FTZ R14, R142, R23, !PT ;  /* 0x000000178e0e7209 */ /* 0x000fe20007810000 */
[----:B---3--:R-:W-:Y:S01]  /*16c50*/  FFMA.FTZ R16, -R223, R22, R16 ;  /* 0x00000016df107223 */ /* 0x008fe20000010110 */
[----:B------:R-:W-:Y:S02]  /*16c60*/  FSEL R140, R3, -INF , !P1 ;  /* 0xff800000038c7808 */ /* 0x000fe40004800000 */
[----:B------:R-:W-:Y:S02]  /*16c70*/  ISETP.GE.OR P4, PT, R33, R224, !P4 ;  /* 0x000000e02100720c */ /* 0x000fe40006786670 */
[----:B------:R-:W-:Y:S02]  /*16c80*/  FMNMX.FTZ R3, R141, R14, !PT ;  /* 0x0000000e8d037209 */ /* 0x000fe40007810000 */
[----:B------:R-:W-:Y:S02]  /*16c90*/  FMNMX.FTZ R12, R143, R12, !PT ;  /* 0x0000000c8f0c7209 */ /* 0x000fe40007810000 */
[----:B------:R-:W-:-:S02]  /*16ca0*/  FSEL R162, R16, -INF , !P4 ;  /* 0xff80000010a27808 */ /* 0x000fc40006000000 */
[----:B------:R-:W-:Y:S01]  /*16cb0*/  FMNMX.FTZ R3, R140, R3, !PT ;  /* 0x000000038c037209 */ /* 0x000fe20007810000 */
[----:B------:R-:W1:Y:S03]  /*16cc0*/  SHFL.BFLY PT, R21, R12, 0x2, 0x1f ;  /* 0x0c401f000c157f89 */ /* 0x000e6600000e0000 */
[----:B------:R-:W-:-:S05]  /*16cd0*/  FMNMX.FTZ R14, R162, R3, !PT ;  /* 0x00000003a20e7209 */ /* 0x000fca0007810000 */
[----:B------:R-:W3:Y:S01]  /*16ce0*/  SHFL.BFLY PT, R3, R14, 0x2, 0x1f ;  /* 0x0c401f000e037f89 */ /* 0x000ee200000e0000 */
[----:B-1----:R-:W-:-:S05]  /*16cf0*/  FMNMX.FTZ R21, R12, R21, !PT ;  /* 0x000000150c157209 */ /* 0x002fca0007810000 */
[----:B------:R-:W1:Y:S01]  /*16d00*/  SHFL.BFLY PT, R132, R21, 0x1, 0x1f ;  /* 0x0c201f0015847f89 */ /* 0x000e6200000e0000 */
[----:B---3--:R-:W-:-:S05]  /*16d10*/  FMNMX.FTZ R12, R14, R3, !PT ;  /* 0x000000030e0c7209 */ /* 0x008fca0007810000 */
[----:B------:R-:W3:Y:S01]  /*16d20*/  SHFL.BFLY PT, R3, R12, 0x1, 0x1f ;  /* 0x0c201f000c037f89 */ /* 0x000ee200000e0000 */
[----:B------:R-:W-:-:S04]  /*16d30*/  IMAD.SHL.U32 R205, R55, 0x2, RZ ;  /* 0x0000000237cd7824 */ /* 0x000fc800078e00ff */
[--C-:B------:R-:W-:Y:S01]  /*16d40*/  IMAD R203, R54, 0x2, R205.reuse ;  /* 0x0000000236cb7824 */ /* 0x100fe200078e02cd */
[----:B------:R-:W4:Y:S01]  /*16d50*/  LDSM.16.MT88.4 R40, [R205+0xe000] ;  /* 0x00e00000cd28783b */ /* 0x000f220000004200 */
[----:B------:R-:W-:-:S03]  /*16d60*/  IMAD R204, R56, 0x2, R205 ;  /* 0x0000000238cc7824 */ /* 0x000fc600078e02cd */
[----:B------:R-:W5:Y:S01]  /*16d70*/  LDSM.16.MT88.4 R56, [R203+0xe000] ;  /* 0x00e00000cb38783b */ /* 0x000f620000004200 */
[----:B-1----:R-:W-:Y:S02]  /*16d80*/  FMNMX.FTZ R132, R21, R132, !PT ;  /* 0x0000008415847209 */ /* 0x002fe40007810000 */
[----:B---3--:R-:W-:-:S03]  /*16d90*/  FMNMX.FTZ R3, R12, R3, !PT ;  /* 0x000000030c037209 */ /* 0x008fc60007810000 */
[C---:B--2---:R-:W-:Y:S01]  /*16da0*/  FMUL.FTZ R168, R167.reuse, R132 ;  /* 0x00000084a7a87220 */ /* 0x044fe20000410000 */
        /* <DEDUP_REMOVED lines=333> */
.L_x_7730:
[----:B------:R-:W-:Y:S02]  /*18280*/  ULDC.64 UR4, c[0x0][0x118] ;  /* 0x0000460000047ab9 */ /* 0x000fe40000000a00 */
[----:B------:R-:W2:Y:S02]  /*18290*/  LD.E R5, [R180.64+0x40] ;  /* 0x00004004b4057980 */ /* 0x000ea4000c101900 */
[----:B--2---:R-:W-:-:S04]  /*182a0*/  LEA R5, -R5, RZ, 0x6 ;  /* 0x000000ff05057211 */ /* 0x004fc800078e31ff */
[----:B------:R-:W-:Y:S02]  /*182b0*/  SHF.R.S32.HI R2, RZ, 0x1f, R5 ;  /* 0x0000001fff027819 */ /* 0x000fe40000011405 */
.L_x_7731:
[----:B------:R-:W-:Y:S05]  /*182c0*/  BSYNC B0 ;  /* 0x0000000000007941 */ /* 0x000fea0003800000 */
.L_x_7729:
        /* <DEDUP_REMOVED lines=96> */
[----:B------:R-:W5:Y:S04]  /*188d0*/  LDSM.16.M88.4 R24, [R200+0x6800] ;  /* 0x00680000c818783b */ /* 0x000f680000000200 */
[----:B----4-:R-:W4:Y:S04]  /*188e0*/  LDSM.16.M88.4 R16, [R200+0x7000] ;  /* 0x00700000c810783b */ /* 0x010f280000000200 */
[----:B------:R-:W4:Y:S04]  /*188f0*/  LDSM.16.M88.4 R140, [R200+0x7800] ;  /* 0x00780000c88c783b */ /* 0x000f280000000200 */
[----:B------:R-:W-:Y:S04]  /*18900*/  LDSM.16.M88.4 R144, [R199] ;  /* 0x00000000c790783b */ /* 0x000fe80000000200 */
[----:B---3--:R-:W3:Y:S04]  /*18910*/  LDSM.16.M88.4 R8, [R198] ;  /* 0x00000000c608783b */ /* 0x008ee80000000200 */
[----:B------:R-:W3:Y:S04]  /*18920*/  LDSM.16.M88.4 R156, [R194] ;  /* 0x00000000c29c783b */ /* 0x000ee80000000200 */
[----:B------:R-:W3:Y:S04]  /*18930*/  LDSM.16.M88.4 R152, [R193] ;  /* 0x00000000c198783b */ /* 0x000ee80000000200 */
[----:B------:R-:W3:Y:S04]  /*18940*/  LDSM.16.M88.4 R148, [R192] ;  /* 0x00000000c094783b */ /* 0x000ee80000000200 */
[----:B--2---:R-:W-:Y:S01]  /*18950*/  LDSM.16.M88.4 R4, [R197] ;  /* 0x00000000c504783b */ /* 0x004fe20000000200 */
[C---:B-1----:R-:W-:Y:S03]  /*18960*/  HMMA.16816.F32.BF16 R136, R160.reuse, R32, RZ ;  /* 0x00000020a088723c */ /* 0x042fe600000418ff */
[----:B-----5:R-:W1:Y:S04]  /*18970*/  LDSM.16.M88.4 R12, [R195+0x6000] ;  /* 0x00600000c30c783b */ /* 0x020e680000000200 */
[----:B------:R-:W-:Y:S01]  /*18980*/  LDSM.16.M88.4 R172, [R201+0x2000] ;  /* 0x00200000c9ac783b */ /* 0x000fe20000000200 */
[C---:B------:R-:W-:Y:S03]  /*18990*/  HMMA.16816.F32.BF16 R32, R160.reuse, R34, RZ ;  /* 0x00000022a020723c */ /* 0x040fe600000418ff */
[----:B------:R-:W-:Y:S04]  /*189a0*/  LDSM.16.M88.4 R176, [R200+0x9000] ;  /* 0x00900000c8b0783b */ /* 0x000fe80000000200 */
[----:B------:R-:W-:Y:S01]  /*189b0*/  LDSM.16.M88.4 R168, [R200+0x9800] ;  /* 0x00980000c8a8783b */ /* 0x000fe20000000200 */
[----:B------:R-:W-:Y:S03]  /*189c0*/  HMMA.16816.F32.BF16 R28, R160, R24, RZ ;  /* 0x00000018a01c723c */ /* 0x000fe600000418ff */
[----:B------:R-:W2:Y:S01]  /*189d0*/  LD.E R2, [R180.64+0x18c] ;  /* 0x00018c04b4027980 */ /* 0x000ea2000c101900 */
[----:B------:R-:W-:-:S03]  /*189e0*/  IMAD R0, R219, 0x40, R0 ;  /* 0x00000040db007824 */ /* 0x000fc600078e0200 */
[----:B------:R-:W0:Y:S01]  /*189f0*/  LDGDEPBAR ;  /* 0x00000000000079af */ /* 0x000e220000000000 */
[C---:B------:R-:W-:Y:S08]  /*18a00*/  HMMA.16816.F32.BF16 R24, R160.reuse, R26, RZ ;  /* 0x0000001aa018723c */ /* 0x040ff000000418ff */
[C---:B----4-:R-:W-:Y:S08]  /*18a10*/  HMMA.16816.F32.BF16 R20, R160.reuse, R16, RZ ;  /* 0x00000010a014723c */ /* 0x050ff000000418ff */
[C---:B------:R-:W-:Y:S08]  /*18a20*/  HMMA.16816.F32.BF16 R16, R160.reuse, R18, RZ ;  /* 0x00000012a010723c */ /* 0x040ff000000418ff */
[C---:B------:R-:W-:Y:S08]  /*18a30*/  HMMA.16816.F32.BF16 R164, R160.reuse, R140, RZ ;  /* 0x0000008ca0a4723c */ /* 0x040ff000000418ff */
[----:B------:R-:W-:Y:S01]  /*18a40*/  HMMA.16816.F32.BF16 R160, R160, R142, RZ ;  /* 0x0000008ea0a0723c */ /* 0x000fe200000418ff */
[----:B------:R-:W4:Y:S07]  /*18a50*/  LDSM.16.M88.4 R140, [R195+0x6800] ;  /* 0x00680000c38c783b */ /* 0x000f2e0000000200 */
[C---:B---3--:R-:W-:Y:S08]  /*18a60*/  HMMA.16816.F32.BF16 R136, R144.reuse, R8, R136 ;  /* 0x000000089088723c */ /* 0x048ff00000041888 */
[C---:B------:R-:W-:Y:S01]  /*18a70*/  HMMA.16816.F32.BF16 R32, R144.reuse, R10, R32 ;  /* 0x0000000a9020723c */ /* 0x040fe20000041820 */
[----:B------:R-:W3:Y:S07]  /*18a80*/  LDSM.16.M88.4 R8, [R195+0x7000] ;  /* 0x00700000c308783b */ /* 0x000eee0000000200 */
[C---:B------:R-:W-:Y:S08]  /*18a90*/  HMMA.16816.F32.BF16 R28, R144.reuse, R156, R28 ;  /* 0x0000009c901c723c */ /* 0x040ff0000004181c */
[C---:B------:R-:W-:Y:S01]  /*18aa0*/  HMMA.16816.F32.BF16 R24, R144.reuse, R158, R24 ;  /* 0x0000009e9018723c */ /* 0x040fe20000041818 */
[----:B------:R-:W5:Y:S07]  /*18ab0*/  LDSM.16.M88.4 R156, [R195+0x7800] ;  /* 0x00780000c39c783b */ /* 0x000f6e0000000200 */
[C---:B------:R-:W-:Y:S08]  /*18ac0*/  HMMA.16816.F32.BF16 R20, R144.reuse, R152, R20 ;  /* 0x000000989014723c */ /* 0x040ff00000041814 */
[C---:B------:R-:W-:Y:S01]  /*18ad0*/  HMMA.16816.F32.BF16 R16, R144.reuse, R154, R16 ;  /* 0x0000009a9010723c */ /* 0x040fe20000041810 */
[----:B------:R-:W-:Y:S07]  /*18ae0*/  LDSM.16.M88.4 R152, [R191] ;  /* 0x00000000bf98783b */ /* 0x000fee0000000200 */
[C---:B------:R-:W-:Y:S08]  /*18af0*/  HMMA.16816.F32.BF16 R164, R144.reuse, R148, R164 ;  /* 0x0000009490a4723c */ /* 0x040ff000000418a4 */
[----:B------:R-:W-:Y:S01]  /*18b00*/  HMMA.16816.F32.BF16 R160, R144, R150, R160 ;  /* 0x0000009690a0723c */ /* 0x000fe200000418a0 */
[----:B------:R-:W-:Y:S04]  /*18b10*/  LDSM.16.M88.4 R148, [R191+0x800] ;  /* 0x00080000bf94783b */ /* 0x000fe80000000200 */
[----:B------:R-:W-:Y:S03]  /*18b20*/  LDSM.16.M88.4 R144, [R191+0x1000] ;  /* 0x00100000bf90783b */ /* 0x000fe60000000200 */
[C---:B-1----:R-:W-:Y:S08]  /*18b30*/  HMMA.16816.F32.BF16 R136, R4.reuse, R12, R136 ;  /* 0x0000000c0488723c */ /* 0x042ff00000041888 */
[C---:B------:R-:W-:Y:S01]  /*18b40*/  HMMA.16816.F32.BF16 R32, R4.reuse, R14, R32 ;  /* 0x0000000e0420723c */ /* 0x040fe20000041820 */
[----:B------:R-:W1:Y:S07]  /*18b50*/  LDSM.16.M88.4 R12, [R196] ;  /* 0x00000000c40c783b */ /* 0x000e6e0000000200 */
[C---:B----4-:R-:W-:Y:S08]  /*18b60*/  HMMA.16816.F32.BF16 R28, R4.reuse, R140, R28 ;  /* 0x0000008c041c723c */ /* 0x050ff0000004181c */
[C---:B------:R-:W-:Y:S01]  /*18b70*/  HMMA.16816.F32.BF16 R24, R4.reuse, R142, R24 ;  /* 0x0000008e0418723c */ /* 0x040fe20000041818 */
[----:B------:R-:W4:Y:S07]  /*18b80*/  LDSM.16.M88.4 R140, [R191+0x1800] ;  /* 0x00180000bf8c783b */ /* 0x000f2e0000000200 */
[C---:B---3--:R-:W-:Y:S08]  /*18b90*/  HMMA.16816.F32.BF16 R20, R4.reuse, R8, R20 ;  /* 0x000000080414723c */ /* 0x048ff00000041814 */
[C---:B------:R-:W-:Y:S01]  /*18ba0*/  HMMA.16816.F32.BF16 R16, R4.reuse, R10, R16 ;  /* 0x0000000a0410723c */ /* 0x040fe20000041810 */
[----:B------:R-:W3:Y:S07]  /*18bb0*/  LDSM.16.M88.4 R8, [R200+0x8000] ;  /* 0x00800000c808783b */ /* 0x000eee0000000200 */
[C---:B-----5:R-:W-:Y:S08]  /*18bc0*/  HMMA.16816.F32.BF16 R164, R4.reuse, R156, R164 ;  /* 0x0000009c04a4723c */ /* 0x060ff000000418a4 */
[----:B------:R-:W-:Y:S01]  /*18bd0*/  HMMA.16816.F32.BF16 R160, R4, R158, R160 ;  /* 0x0000009e04a0723c */ /* 0x000fe200000418a0 */
[----:B------:R-:W5:Y:S04]  /*18be0*/  LDSM.16.M88.4 R4, [R200+0x8800] ;  /* 0x00880000c804783b */ /* 0x000f680000000200 */
[----:B------:R-:W-:Y:S03]  /*18bf0*/  LDSM.16.M88.4 R156, [R199+0x2000] ;  /* 0x00200000c79c783b */ /* 0x000fe60000000200 */
[C---:B-1----:R-:W-:Y:S08]  /*18c00*/  HMMA.16816.F32.BF16 R136, R12.reuse, R152, R136 ;  /* 0x000000980c88723c */ /* 0x042ff00000041888 */
[C---:B------:R-:W-:Y:S01]  /*18c10*/  HMMA.16816.F32.BF16 R32, R12.reuse, R154, R32 ;  /* 0x0000009a0c20723c */ /* 0x040fe20000041820 */
[----:B------:R-:W1:Y:S07]  /*18c20*/  LDSM.16.M88.4 R152, [R190] ;  /* 0x00000000be98783b */ /* 0x000e6e0000000200 */
[C---:B------:R-:W-:Y:S08]  /*18c30*/  HMMA.16816.F32.BF16 R28, R12.reuse, R148, R28 ;  /* 0x000000940c1c723c */ /* 0x040ff0000004181c */
[C---:B------:R-:W-:Y:S01]  /*18c40*/  HMMA.16816.F32.BF16 R24, R12.reuse, R150, R24 ;  /* 0x000000960c18723c */ /* 0x040fe20000041818 */
[----:B------:R-:W1:Y:S07]  /*18c50*/  LDSM.16.M88.4 R148, [R189] ;  /* 0x00000000bd94783b */ /* 0x000e6e0000000200 */
[C---:B------:R-:W-:Y:S08]  /*18c60*/  HMMA.16816.F32.BF16 R20, R12.reuse, R144, R20 ;  /* 0x000000900c14723c */ /* 0x040ff00000041814 */
[C---:B------:R-:W-:Y:S01]  /*18c70*/  HMMA.16816.F32.BF16 R16, R12.reuse, R146, R16 ;  /* 0x000000920c10723c */ /* 0x040fe20000041810 */
[----:B------:R-:W1:Y:S07]  /*18c80*/  LDSM.16.M88.4 R144, [R188] ;  /* 0x00000000bc90783b */ /* 0x000e6e0000000200 */
[C---:B----4-:R-:W-:Y:S08]  /*18c90*/  HMMA.16816.F32.BF16 R164, R12.reuse, R140, R164 ;  /* 0x0000008c0ca4723c */ /* 0x050ff000000418a4 */
[----:B------:R-:W-:Y:S01]  /*18ca0*/  HMMA.16816.F32.BF16 R160, R12, R142, R160 ;  /* 0x0000008e0ca0723c */ /* 0x000fe200000418a0 */
[----:B------:R-:W4:Y:S04]  /*18cb0*/  LDSM.16.M88.4 R140, [R187] ;  /* 0x00000000bb8c783b */ /* 0x000f280000000200 */
[----:B------:R-:W-:Y:S03]  /*18cc0*/  LDSM.16.M88.4 R12, [R197+0x2000] ;  /* 0x00200000c50c783b */ /* 0x000fe60000000200 */
[C---:B---3--:R-:W-:Y:S08]  /*18cd0*/  HMMA.16816.F32.BF16 R136, R172.reuse, R8, R136 ;  /* 0x00000008ac88723c */ /* 0x048ff00000041888 */
[C---:B------:R-:W-:Y:S01]  /*18ce0*/  HMMA.16816.F32.BF16 R32, R172.reuse, R10, R32 ;  /* 0x0000000aac20723c */ /* 0x040fe20000041820 */
[----:B------:R-:W-:Y:S07]  /*18cf0*/  LDSM.16.M88.4 R8, [R195+0x8000] ;  /* 0x00800000c308783b */ /* 0x000fee0000000200 */
[C---:B-----5:R-:W-:Y:S08]  /*18d00*/  HMMA.16816.F32.BF16 R28, R172.reuse, R4, R28 ;  /* 0x00000004ac1c723c */ /* 0x060ff0000004181c */
[C---:B------:R-:W-:Y:S01]  /*18d10*/  HMMA.16816.F32.BF16 R24, R172.reuse, R6, R24 ;  /* 0x00000006ac18723c */ /* 0x040fe20000041818 */
[----:B------:R-:W3:Y:S07]  /*18d20*/  LDSM.16.M88.4 R4, [R195+0x8800] ;  /* 0x00880000c304783b */ /* 0x000eee0000000200 */
[C---:B------:R-:W-:Y:S08]  /*18d30*/  HMMA.16816.F32.BF16 R20, R172.reuse, R176, R20 ;  /* 0x000000b0ac14723c */ /* 0x040ff00000041814 */
[C---:B------:R-:W-:Y:S08]  /*18d40*/  HMMA.16816.F32.BF16 R16, R172.reuse, R178, R16 ;  /* 0x000000b2ac10723c */ /* 0x040ff00000041810 */
[C---:B------:R-:W-:Y:S08]  /*18d50*/  HMMA.16816.F32.BF16 R164, R172.reuse, R168, R164 ;  /* 0x000000a8aca4723c */ /* 0x040ff000000418a4 */
[----:B------:R-:W-:Y:S01]  /*18d60*/  HMMA.16816.F32.BF16 R160, R172, R170, R160 ;  /* 0x000000aaaca0723c */ /* 0x000fe200000418a0 */
[----:B------:R-:W-:Y:S07]  /*18d70*/  LDSM.16.M88.4 R168, [R201+0x4000] ;  /* 0x00400000c9a8783b */ /* 0x000fee0000000200 */
        /* <DEDUP_REMOVED lines=8> */
[----:B------:R-:W5:Y:S07]  /*18e00*/  LDSM.16.M88.4 R144, [R195+0x9800] ;  /* 0x00980000c390783b */ /* 0x000f6e0000000200 */
[C---:B----4-:R-:W-:Y:S08]  /*18e10*/  HMMA.16816.F32.BF16 R164, R156.reuse, R140, R164 ;  /* 0x0000008c9ca4723c */ /* 0x050ff000000418a4 */
[----:B------:R-:W-:Y:S01]  /*18e20*/  HMMA.16816.F32.BF16 R160, R156, R142, R160 ;  /* 0x0000008e9ca0723c */ /* 0x000fe200000418a0 */
[----:B------:R-:W-:Y:S04]  /*18e30*/  LDSM.16.M88.4 R140, [R191+0x2000] ;  /* 0x00200000bf8c783b */ /* 0x000fe80000000200 */
[----:B------:R-:W-:Y:S03]  /*18e40*/  LDSM.16.M88.4 R156, [R200+0xa800] ;  /* 0x00a80000c89c783b */ /* 0x000fe60000000200 */
[C---:B---3--:R-:W-:Y:S08]  /*18e50*/  HMMA.16816.F32.BF16 R28, R12.reuse, R4, R28 ;  /* 0x000000040c1c723c */ /* 0x048ff0000004181c */
[C---:B------:R-:W-:Y:S01]  /*18e60*/  HMMA.16816.F32.BF16 R24, R12.reuse, R6, R24 ;  /* 0x000000060c18723c */ /* 0x040fe20000041818 */
[----:B------:R-:W3:Y:S07]  /*18e70*/  LDSM.16.M88.4 R4, [R191+0x3000] ;  /* 0x00300000bf04783b */ /* 0x000eee0000000200 */
[C---:B------:R-:W-:Y:S08]  /*18e80*/  HMMA.16816.F32.BF16 R136, R12.reuse, R8, R136 ;  /* 0x000000080c88723c */ /* 0x040ff00000041888 */
[C---:B------:R-:W-:Y:S01]  /*18e90*/  HMMA.16816.F32.BF16 R32, R12.reuse, R10, R32 ;  /* 0x0000000a0c20723c */ /* 0x040fe20000041820 */
[----:B------:R-:W4:Y:S07]  /*18ea0*/  LDSM.16.M88.4 R8, [R191+0x2800] ;  /* 0x00280000bf08783b */ /* 0x000f2e0000000200 */
[C---:B-1----:R-:W-:Y:S08]  /*18eb0*/  HMMA.16816.F32.BF16 R20, R12.reuse, R152, R20 ;  /* 0x000000980c14723c */ /* 0x042ff00000041814 */
[C---:B------:R-:W-:Y:S01]  /*18ec0*/  HMMA.16816.F32.BF16 R16, R12.reuse, R154, R16 ;  /* 0x0000009a0c10723c */ /* 0x040fe20000041810 */
[----:B------:R-:W-:Y:S07]  /*18ed0*/  LDSM.16.M88.4 R152, [R191+0x3800] ;  /* 0x00380000bf98783b */ /* 0x000fee0000000200 */
[C---:B-----5:R-:W-:Y:S01]  /*18ee0*/  HMMA.16816.F32.BF16 R172, R12.reuse, R144, R164 ;  /* 0x000000900cac723c */ /* 0x060fe200000418a4 */
[----:B------:R-:W-:Y:S07]  /*18ef0*/  LDSM.16.M88.4 R164, [R200+0xa000] ;  /* 0x00a00000c8a4783b */ /* 0x000fee0000000200 */
[----:B------:R-:W-:Y:S01]  /*18f00*/  HMMA.16816.F32.BF16 R160, R12, R146, R160 ;  /* 0x000000920ca0723c */ /* 0x000fe200000418a0 */
[----:B------:R-:W1:Y:S04]  /*18f10*/  LDSM.16.M88.4 R12, [R200+0xb000] ;  /* 0x00b00000c80c783b */ /* 0x000e680000000200 */
[----:B------:R-:W-:Y:S03]  /*18f20*/  LDSM.16.M88.4 R144, [R185] ;  /* 0x00000000b990783b */ /* 0x000fe60000000200 */
[C---:B---3--:R-:W-:Y:S08]  /*18f30*/  HMMA.16816.F32.BF16 R20, R148.reuse, R4, R20 ;  /* 0x000000049414723c */ /* 0x048ff00000041814 */
[C---:B------:R-:W-:Y:S08]  /*18f40*/  HMMA.16816.F32.BF16 R136, R148.reuse, R140, R136 ;  /* 0x0000008c9488723c */ /* 0x040ff00000041888 */
[C---:B------:R-:W-:Y:S08]  /*18f50*/  HMMA.16816.F32.BF16 R32, R148.reuse, R142, R32 ;  /* 0x0000008e9420723c */ /* 0x040ff00000041820 */
[C---:B----4-:R-:W-:Y:S08]  /*18f60*/  HMMA.16816.F32.BF16 R28, R148.reuse, R8, R28 ;  /* 0x00000008941c723c */ /* 0x050ff0000004181c */
[C---:B------:R-:W-:Y:S01]  /*18f70*/  HMMA.16816.F32.BF16 R24, R148.reuse, R10, R24 ;  /* 0x0000000a9418723c */ /* 0x040fe20000041818 */
[----:B------:R-:W3:Y:S07]  /*18f80*/  LDSM.16.M88.4 R8, [R200+0xb800] ;  /* 0x00b80000c808783b */ /* 0x000eee0000000200 */
[----:B------:R-:W-:Y:S01]  /*18f90*/  HMMA.16816.F32.BF16 R140, R148, R6, R16 ;  /* 0x00000006948c723c */ /* 0x000fe20000041810 */
[----:B------:R-:W-:Y:S04]  /*18fa0*/  LDSM.16.M88.4 R16, [R199+0x4000] ;  /* 0x00400000c710783b */ /* 0x000fe80000000200 */
[----:B------:R-:W4:Y:S03]  /*18fb0*/  LDSM.16.M88.4 R4, [R186] ;  /* 0x00000000ba04783b */ /* 0x000f260000000200 */
[----:B-1----:R-:W-:Y:S07]  /*18fc0*/  HMMA.16816.F32.BF16 R20, R168, R12, R20 ;  /* 0x0000000ca814723c */ /* 0x002fee0000041814 */
[----:B------:R-:W-:Y:S01]  /*18fd0*/  IMAD.IADD R12, R229, 0x1, -R0 ;  /* 0x00000001e50c7824 */ /* 0x000fe200078e0a00 */
[----:B------:R-:W-:Y:S04]  /*18fe0*/  HMMA.16816.F32.BF16 R172, R148, R152, R172 ;  /* 0x0000009894ac723c */ /* 0x000fe800000418ac */
[----:B------:R-:W-:-:S04]  /*18ff0*/  IABS R12, R12 ;  /* 0x0000000c000c7213 */ /* 0x000fc80000000000 */
[----:B------:R-:W-:Y:S01]  /*19000*/  HMMA.16816.F32.BF16 R136, R168, R164, R136 ;  /* 0x000000a4a888723c */ /* 0x000fe20000041888 */
[----:B------:R-:W-:-:S07]  /*19010*/  IMAD.MOV.U32 R134, RZ, RZ, R12 ;  /* 0x000000ffff867224 */ /* 0x000fce00078e000c */
[----:B------:R-:W-:Y:S01]  /*19020*/  HMMA.16816.F32.BF16 R140, R168, R14, R140 ;  /* 0x0000000ea88c723c */ /* 0x000fe2000004188c */
[----:B------:R-:W1:Y:S07]  /*19030*/  LDSM.16.M88.4 R12, [R184] ;  /* 0x00000000b80c783b */ /* 0x000e6e0000000200 */
[----:B------:R-:W-:Y:S01]  /*19040*/  HMMA.16816.F32.BF16 R160, R148, R154, R160 ;  /* 0x0000009a94a0723c */ /* 0x000fe200000418a0 */
[----:B------:R-:W-:Y:S01]  /*19050*/  IADD3 R133, R0, 0x1, RZ ;  /* 0x0000000100857810 */ /* 0x000fe20007ffe0ff */
[----:B------:R-:W-:Y:S06]  /*19060*/  LDSM.16.M88.4 R148, [R197+0x4000] ;  /* 0x00400000c594783b */ /* 0x000fec0000000200 */
[C---:B------:R-:W-:Y:S08]  /*19070*/  HMMA.16816.F32.BF16 R32, R168.reuse, R166, R32 ;  /* 0x000000a6a820723c */ /* 0x040ff00000041820 */
[----:B---3--:R-:W-:Y:S07]  /*19080*/  HMMA.16816.F32.BF16 R172, R168, R8, R172 ;  /* 0x00000008a8ac723c */ /* 0x008fee00000418ac */
[C---:B------:R-:W-:Y:S01]  /*19090*/  IMAD.IADD R8, R226.reuse, 0x1, -R0 ;  /* 0x00000001e2087824 */ /* 0x040fe200078e0a00 */
[----:B----4-:R-:W-:Y:S07]  /*190a0*/  HMMA.16816.F32.BF16 R136, R16, R4, R136 ;  /* 0x000000041088723c */ /* 0x010fee0000041888 */
[----:B------:R-:W-:Y:S01]  /*190b0*/  IMAD.IADD R4, R226, 0x1, -R133 ;  /* 0x00000001e2047824 */ /* 0x000fe200078e0a85 */
[----:B------:R-:W-:Y:S01]  /*190c0*/  HMMA.16816.F32.BF16 R28, R168, R156, R28 ;  /* 0x0000009ca81c723c */ /* 0x000fe2000004181c */
[----:B------:R-:W-:-:S06]  /*190d0*/  IABS R8, R8 ;  /* 0x0000000800087213 */ /* 0x000fcc0000000000 */
[----:B------:R-:W-:Y:S02]  /*190e0*/  IADD3 R157, R0, 0x8, RZ ;  /* 0x00000008009d7810 */ /* 0x000fe40007ffe0ff */
[----:B------:R-:W-:-:S03]  /*190f0*/  IABS R4, R4 ;  /* 0x0000000400047213 */ /* 0x000fc60000000000 */
[----:B------:R-:W-:Y:S01]  /*19100*/  IMAD.IADD R5, R229, 0x1, -R157 ;  /* 0x00000001e5057824 */ /* 0x000fe200078e0a9d */
[----:B------:R-:W-:Y:S01]  /*19110*/  HMMA.16816.F32.BF16 R160, R168, R10, R160 ;  /* 0x0000000aa8a0723c */ /* 0x000fe200000418a0 */
[----:B------:R3:W-:Y:S01]  /*19120*/  I2F R156, R8 ;  /* 0x00000008009c7306 */ /* 0x0007e20000201400 */
[----:B------:R-:W-:Y:S02]  /*19130*/  IMAD.MOV.U32 R164, RZ, RZ, R4 ;  /* 0x000000ffffa47224 */ /* 0x000fe400078e0004 */
[----:B------:R-:W-:-:S04]  /*19140*/  IABS R4, R5 ;  /* 0x0000000500047213 */ /* 0x000fc80000000000 */
[----:B------:R-:W-:Y:S01]  /*19150*/  HMMA.16816.F32.BF16 R24, R168, R158, R24 ;  /* 0x0000009ea818723c */ /* 0x000fe20000041818 */
[----:B------:R-:W-:Y:S01]  /*19160*/  IMAD.MOV.U32 R166, RZ, RZ, R4 ;  /* 0x000000ffffa67224 */ /* 0x000fe200078e0004 */
[----:B---3--:R-:W3:Y:S06]  /*19170*/  LDSM.16.M88.4 R8, [R195+0xa000] ;  /* 0x00a00000c308783b */ /* 0x008eec0000000200 */
[----:B------:R-:W-:Y:S01]  /*19180*/  HMMA.16816.F32.BF16 R32, R16, R6, R32 ;  /* 0x000000061020723c */ /* 0x000fe20000041820 */
[C---:B------:R-:W-:Y:S01]  /*19190*/  IADD3 R159, R0.reuse, 0x9, RZ ;  /* 0x00000009009f7810 */ /* 0x040fe20007ffe0ff */
[----:B------:R-:W4:Y:S01]  /*191a0*/  LDSM.16.M88.4 R4, [R195+0xa800] ;  /* 0x00a80000c304783b */ /* 0x000f220000000200 */
[----:B------:R-:W-:-:S05]  /*191b0*/  IADD3 R165, R0, 0x10, RZ ;  /* 0x0000001000a57810 */ /* 0x000fca0007ffe0ff */
[C---:B-1----:R-:W-:Y:S01]  /*191c0*/  HMMA.16816.F32.BF16 R152, R16.reuse, R12, R20 ;  /* 0x0000000c1098723c */ /* 0x042fe20000041814 */
[----:B------:R-:W-:Y:S06]  /*191d0*/  LDSM.16.M88.4 R20, [R191+0x4000] ;  /* 0x00400000bf14783b */ /* 0x000fec0000000200 */
[----:B------:R-:W-:Y:S01]  /*191e0*/  IMAD.IADD R12, R226, 0x1, -R159 ;  /* 0x00000001e20c7824 */ /* 0x000fe200078e0a9f */
[----:B------:R-:W-:Y:S01]  /*191f0*/  HMMA.16816.F32.BF16 R28, R16, R144, R28 ;  /* 0x00000090101c723c */ /* 0x000fe2000004181c */
[----:B------:R-:W-:-:S06]  /*19200*/  IMAD.IADD R13, R229, 0x1, -R165 ;  /* 0x00000001e50d7824 */ /* 0x000fcc00078e0aa5 */
[----:B------:R-:W-:Y:S01]  /*19210*/  IMAD.IADD R144, R226, 0x1, -R157 ;  /* 0x00000001e2907824 */ /* 0x000fe200078e0a9d */
[----:B------:R-:W-:-:S04]  /*19220*/  IABS R12, R12 ;  /* 0x0000000c000c7213 */ /* 0x000fc80000000000 */
[----:B------:R-:W-:Y:S01]  /*19230*/  IABS R144, R144 ;  /* 0x0000009000907213 */ /* 0x000fe20000000000 */
[----:B------:R-:W-:Y:S01]  /*19240*/  IMAD.MOV.U32 R176, RZ, RZ, R12 ;  /* 0x000000ffffb07224 */ /* 0x000fe200078e000c */
[C---:B------:R-:W-:Y:S01]  /*19250*/  HMMA.16816.F32.BF16 R24, R16.reuse, R146, R24 ;  /* 0x000000921018723c */ /* 0x040fe20000041818 */
[----:B------:R-:W-:Y:S01]  /*19260*/  IABS R12, R13 ;  /* 0x0000000d000c7213 */ /* 0x000fe20000000000 */
[----:B------:R1:W-:Y:S04]  /*19270*/  I2F R168, R144 ;  /* 0x0000009000a87306 */ /* 0x0003e80000201400 */
[----:B------:R-:W-:Y:S02]  /*19280*/  IMAD.MOV.U32 R230, RZ, RZ, R12 ;  /* 0x000000ffffe67224 */ /* 0x000fe400078e000c */
[----:B------:R-:W-:Y:S01]  /*19290*/  HMMA.16816.F32.BF16 R140, R16, R14, R140 ;  /* 0x0000000e108c723c */ /* 0x000fe2000004188c */
[----:B------:R-:W-:Y:S04]  /*192a0*/  LDSM.16.M88.4 R12, [R135] ;  /* 0x00000000870c783b */ /* 0x000fe80000000200 */
[----:B-1----:R-:W1:Y:S03]  /*192b0*/  LDSM.16.M88.4 R144, [R196+0x4000] ;  /* 0x00400000c490783b */ /* 0x002e660000000200 */
[----:B---3--:R-:W-:Y:S01]  /*192c0*/  HMMA.16816.F32.BF16 R136, R148, R8, R136 ;  /* 0x000000089488723c */ /* 0x008fe20000041888 */
[----:B------:R-:W-:-:S06]  /*192d0*/  IADD3 R167, R0, 0x11, RZ ;  /* 0x0000001100a77810 */ /* 0x000fcc0007ffe0ff */
[----:B------:R-:W-:Y:S01]  /*192e0*/  IMAD.IADD R8, R226, 0x1, -R165 ;  /* 0x00000001e2087824 */ /* 0x000fe200078e0aa5 */
[----:B----4-:R-:W-:Y:S01]  /*192f0*/  HMMA.16816.F32.BF16 R28, R148, R4, R28 ;  /* 0x00000004941c723c */ /* 0x010fe2000004181c */
[----:B------:R-:W-:-:S03]  /*19300*/  IMAD.IADD R9, R229, 0x1, -R167 ;  /* 0x00000001e5097824 */ /* 0x000fc600078e0aa7 */
[----:B------:R-:W-:Y:S02]  /*19310*/  IABS R8, R8 ;  /* 0x0000000800087213 */ /* 0x000fe40000000000 */
[----:B------:R-:W-:Y:S01]  /*19320*/  IADD3 R169, R0, 0x18, RZ ;  /* 0x0000001800a97810 */ /* 0x000fe20007ffe0ff */
[----:B------:R-:W-:Y:S02]  /*19330*/  IMAD.IADD R4, R226, 0x1, -R167 ;  /* 0x00000001e2047824 */ /* 0x000fe400078e0aa7 */
[----:B------:R-:W-:Y:S01]  /*19340*/  IMAD.MOV.U32 R178, RZ, RZ, R8 ;  /* 0x000000ffffb27224 */ /* 0x000fe200078e0008 */
[----:B------:R-:W-:Y:S01]  /*19350*/  IABS R8, R9 ;  /* 0x0000000900087213 */ /* 0x000fe20000000000 */
[----:B------:R-:W-:Y:S01]  /*19360*/  IMAD.IADD R5, R229, 0x1, -R169 ;  /* 0x00000001e5057824 */ /* 0x000fe200078e0aa9 */
[----:B------:R-:W-:Y:S01]  /*19370*/  IABS R4, R4 ;  /* 0x0000000400047213 */ /* 0x000fe20000000000 */
[----:B------:R-:W-:Y:S02]  /*19380*/  HMMA.16816.F32.BF16 R32, R148, R10, R32 ;  /* 0x0000000a9420723c */ /* 0x000fe40000041820 */
[----:B------:R-:W-:-:S02]  /*19390*/  IMAD.MOV.U32 R234, RZ, RZ, R8 ;  /* 0x000000ffffea7224 */ /* 0x000fc400078e0008 */
[----:B------:R-:W3:Y:S01]  /*193a0*/  LDSM.16.M88.4 R8, [R195+0xb000] ;  /* 0x00b00000c308783b */ /* 0x000ee20000000200 */
[----:B------:R-:W-:Y:S01]  /*193b0*/  IMAD.MOV.U32 R232, RZ, RZ, R4 ;  /* 0x000000ffffe87224 */ /* 0x000fe200078e0004 */
[----:B------:R-:W-:Y:S01]  /*193c0*/  IABS R4, R5 ;  /* 0x0000000500047213 */ /* 0x000fe20000000000 */
[----:B------:R-:W-:-:S04]  /*193d0*/  IMAD.IADD R5, R226, 0x1, -R169 ;  /* 0x00000001e2057824 */ /* 0x000fc800078e0aa9 */
[----:B------:R-:W-:Y:S01]  /*193e0*/  IMAD.MOV.U32 R238, RZ, RZ, R4 ;  /* 0x000000ffffee7224 */ /* 0x000fe200078e0004 */
[----:B------:R-:W-:Y:S01]  /*193f0*/  IABS R4, R5 ;  /* 0x0000000500047213 */ /* 0x000fe20000000000 */
[----:B------:R-:W-:Y:S01]  /*19400*/  HMMA.16816.F32.BF16 R24, R148, R6, R24 ;  /* 0x000000069418723c */ /* 0x000fe20000041818 */
[----:B------:R-:W-:-:S03]  /*19410*/  IADD3 R171, R0, 0x20, RZ ;  /* 0x0000002000ab7810 */ /* 0x000fc60007ffe0ff */
[----:B------:R-:W-:Y:S02]  /*19420*/  IMAD.MOV.U32 R236, RZ, RZ, R4 ;  /* 0x000000ffffec7224 */ /* 0x000fe400078e0004 */
[----:B------:R-:W4:Y:S02]  /*19430*/  LDSM.16.M88.4 R4, [R191+0x4800] ;  /* 0x00480000bf04783b */ /* 0x000f240000000200 */
[----:B-1----:R-:W-:Y:S07]  /*19440*/  HMMA.16816.F32.BF16 R136, R144, R20, R136 ;  /* 0x000000149088723c */ /* 0x002fee0000041888 */
[----:B------:R-:W-:Y:S01]  /*19450*/  IADD3 R20, R0, 0x19, RZ ;  /* 0x0000001900147810 */ /* 0x000fe20007ffe0ff */
[----:B------:R-:W-:Y:S07]  /*19460*/  HMMA.16816.F32.BF16 R172, R16, R12, R172 ;  /* 0x0000000c10ac723c */ /* 0x000fee00000418ac */
[----:B------:R-:W-:-:S02]  /*19470*/  IMAD.IADD R12, R226, 0x1, -R20 ;  /* 0x00000001e20c7824 */ /* 0x000fc400078e0a14 */
[----:B------:R-:W-:-:S03]  /*19480*/  IMAD.IADD R13, R229, 0x1, -R171 ;  /* 0x00000001e50d7824 */ /* 0x000fc600078e0aab */
[----:B------:R-:W-:Y:S01]  /*19490*/  IABS R12, R12 ;  /* 0x0000000c000c7213 */ /* 0x000fe20000000000 */
[----:B------:R-:W-:Y:S07]  /*194a0*/  HMMA.16816.F32.BF16 R160, R16, R14, R160 ;  /* 0x0000000e10a0723c */ /* 0x000fee00000418a0 */
[----:B------:R-:W-:Y:S01]  /*194b0*/  IMAD.MOV.U32 R18, RZ, RZ, R12 ;  /* 0x000000ffff127224 */ /* 0x000fe200078e000c */
[----:B------:R-:W-:-:S05]  /*194c0*/  IABS R12, R13 ;  /* 0x0000000d000c7213 */ /* 0x000fca0000000000 */
[----:B------:R-:W-:Y:S02]  /*194d0*/  IMAD.MOV.U32 R16, RZ, RZ, R12 ;  /* 0x000000ffff107224 */ /* 0x000fe400078e000c */
[----:B------:R-:W1:Y:S01]  /*194e0*/  LDSM.16.M88.4 R12, [R195+0xb800] ;  /* 0x00b80000c30c783b */ /* 0x000e620000000200 */
[----:B------:R-:W-:Y:S01]  /*194f0*/  IMAD.IADD R17, R226, 0x1, -R171 ;  /* 0x00000001e2117824 */ /* 0x000fe200078e0aab */
[----:B---3--:R-:W-:Y:S04]  /*19500*/  HMMA.16816.F32.BF16 R152, R148, R8, R152 ;  /* 0x000000089498723c */ /* 0x008fe80000041898 */
[----:B------:R-:W-:-:S04]  /*19510*/  IABS R17, R17 ;  /* 0x0000001100117213 */ /* 0x000fc80000000000 */
[----:B------:R-:W-:Y:S01]  /*19520*/  HMMA.16816.F32.BF16 R140, R148, R10, R140 ;  /* 0x0000000a948c723c */ /* 0x000fe2000004188c */
[----:B------:R-:W3:Y:S01]  /*19530*/  LDSM.16.M88.4 R8, [R191+0x5000] ;  /* 0x00500000bf08783b */ /* 0x000ee20000000200 */
[----:B------:R5:W-:Y:S06]  /*19540*/  I2F R242, R17 ;  /* 0x0000001100f27306 */ /* 0x000bec0000201400 */
[----:B----4-:R-:W-:Y:S01]  /*19550*/  HMMA.16816.F32.BF16 R28, R144, R4, R28 ;  /* 0x00000004901c723c */ /* 0x010fe2000004181c */
[----:B-----5:R-:W-:-:S06]  /*19560*/  IADD3 R17, R0, 0x28, RZ ;  /* 0x0000002800117810 */ /* 0x020fcc0007ffe0ff */
[----:B------:R-:W-:Y:S01]  /*19570*/  IMAD.IADD R4, R229, 0x1, -R17 ;  /* 0x00000001e5047824 */ /* 0x000fe200078e0a11 */
[----:B------:R-:W-:-:S04]  /*19580*/  IADD3 R177, R0, 0x29, RZ ;  /* 0x0000002900b17810 */ /* 0x000fc80007ffe0ff */
[----:B------:R-:W-:-:S05]  /*19590*/  IABS R4, R4 ;  /* 0x0000000400047213 */ /* 0x000fca0000000000 */
[----:B------:R-:W-:Y:S02]  /*195a0*/  IMAD.MOV.U32 R250, RZ, RZ, R4 ;  /* 0x000000fffffa7224 */ /* 0x000fe400078e0004 */
[--C-:B------:R-:W-:Y:S01]  /*195b0*/  IMAD.IADD R4, R229, 0x1, -R177.reuse ;  /* 0x00000001e5047824 */ /* 0x100fe200078e0ab1 */
[----:B------:R-:W-:Y:S01]  /*195c0*/  HMMA.16816.F32.BF16 R32, R144, R22, R32 ;  /* 0x000000169020723c */ /* 0x000fe20000041820 */
[----:B------:R-:W-:-:S03]  /*195d0*/  IMAD.IADD R5, R226, 0x1, -R177 ;  /* 0x00000001e2057824 */ /* 0x000fc600078e0ab1 */
[----:B------:R-:W-:Y:S01]  /*195e0*/  IABS R4, R4 ;  /* 0x0000000400047213 */ /* 0x000fe20000000000 */
[----:B------:R-:W-:-:S03]  /*195f0*/  IMAD.IADD R21, R229, 0x1, -R20 ;  /* 0x00000001e5157824 */ /* 0x000fc600078e0a14 */
[----:B-1----:R-:W-:Y:S01]  /*19600*/  HMMA.16816.F32.BF16 R172, R148, R12, R172 ;  /* 0x0000000c94ac723c */ /* 0x002fe200000418ac */
[----:B------:R-:W-:Y:S01]  /*19610*/  IMAD.MOV.U32 R252, RZ, RZ, R4 ;  /* 0x000000fffffc7224 */ /* 0x000fe200078e0004 */
[----:B------:R-:W-:-:S05]  /*19620*/  IABS R4, R5 ;  /* 0x0000000500047213 */ /* 0x000fca0000000000 */
[----:B------:R-:W-:Y:S02]  /*19630*/  IADD3 R12, R0, 0x30, RZ ;  /* 0x00000030000c7810 */ /* 0x000fe40007ffe0ff */
[----:B------:R-:W-:-:S03]  /*19640*/  IABS R21, R21 ;  /* 0x0000001500157213 */ /* 0x000fc60000000000 */
[----:B------:R-:W-:Y:S01]  /*19650*/  IMAD.IADD R5, R229, 0x1, -R12 ;  /* 0x00000001e5057824 */ /* 0x000fe200078e0a0c */
[----:B------:R-:W-:Y:S01]  /*19660*/  IADD3 R19, R0, 0x21, RZ ;  /* 0x0000002100137810 */ /* 0x000fe20007ffe0ff */
[----:B------:R-:W-:Y:S01]  /*19670*/  IMAD.MOV.U32 R235, RZ, RZ, R4 ;  /* 0x000000ffffeb7224 */ /* 0x000fe200078e0004 */
[----:B---3--:R-:W-:Y:S01]  /*19680*/  HMMA.16816.F32.BF16 R140, R144, R10, R140 ;  /* 0x0000000a908c723c */ /* 0x008fe2000004188c */
[----:B------:R1:W-:Y:S01]  /*19690*/  I2F R240, R21 ;  /* 0x0000001500f07306 */ /* 0x0003e20000201400 */
[----:B------:R-:W-:-:S05]  /*196a0*/  IABS R4, R5 ;  /* 0x0000000500047213 */ /* 0x000fca0000000000 */
[----:B------:R-:W-:Y:S01]  /*196b0*/  IADD3 R11, R0, 0x39, RZ ;  /* 0x00000039000b7810 */ /* 0x000fe20007ffe0ff */
[----:B------:R-:W-:Y:S01]  /*196c0*/  HMMA.16816.F32.BF16 R24, R144, R6, R24 ;  /* 0x000000069018723c */ /* 0x000fe20000041818 */
[----:B------:R3:W-:Y:S06]  /*196d0*/  I2F R245, R4 ;  /* 0x0000000400f57306 */ /* 0x0007ec0000201400 */
[----:B--2---:R-:W-:Y:S02]  /*196e0*/  FMUL.FTZ R6, R136, R2 ;  /* 0x0000000288067220 */ /* 0x004fe40000410000 */
[C---:B-1----:R-:W-:Y:S01]  /*196f0*/  IMAD.IADD R21, R226.reuse, 0x1, -R19 ;  /* 0x00000001e2157824 */ /* 0x042fe200078e0a13 */
[----:B------:R-:W-:Y:S04]  /*19700*/  I2F R134, R134 ;  /* 0x0000008600867306 */ /* 0x000fe80000201400 */
[----:B------:R-:W-:Y:S01]  /*19710*/  IABS R21, R21 ;  /* 0x0000001500157213 */ /* 0x000fe20000000000 */
[----:B---3--:R-:W-:-:S03]  /*19720*/  IMAD.IADD R4, R226, 0x1, -R11 ;  /* 0x00000001e2047824 */ /* 0x008fc600078e0a0b */
[----:B------:R-:W1:Y:S02]  /*19730*/  MUFU.TANH R6, R6 ;  /* 0x0000000600067308 */ /* 0x000e640000002400 */
[----:B------:R-:W-:Y:S01]  /*19740*/  IABS R4, R4 ;  /* 0x0000000400047213 */ /* 0x000fe20000000000 */
[----:B------:R-:W-:-:S05]  /*19750*/  IMAD.IADD R170, R229, 0x1, -R159 ;  /* 0x00000001e5aa7824 */ /* 0x000fca00078e0a9f */
[----:B------:R2:W-:Y:S01]  /*19760*/  I2F R246, R21 ;  /* 0x0000001500f67306 */ /* 0x0005e20000201400 */
[----:B------:R-:W-:Y:S01]  /*19770*/  HMMA.16816.F32.BF16 R152, R144, R8, R152 ;  /* 0x000000089098723c */ /* 0x000fe20000041898 */
[----:B------:R-:W-:Y:S01]  /*19780*/  IMAD.IADD R158, R229, 0x1, -R133 ;  /* 0x00000001e59e7824 */ /* 0x000fe200078e0a85 */
[----:B------:R-:W-:Y:S01]  /*19790*/  IABS R170, R170 ;  /* 0x000000aa00aa7213 */ /* 0x000fe20000000000 */
[----:B------:R-:W-:-:S04]  /*197a0*/  FMUL.FTZ R5, R33, R2 ;  /* 0x0000000221057220 */ /* 0x000fc80000410000 */
[----:B------:R-:W-:Y:S01]  /*197b0*/  I2F R8, R4 ;  /* 0x0000000400087306 */ /* 0x000fe20000201400 */
[----:B--2---:R-:W-:-:S07]  /*197c0*/  FMUL.FTZ R21, R32, R2 ;  /* 0x0000000220157220 */ /* 0x004fce0000410000 */
[----:B------:R-:W-:Y:S01]  /*197d0*/  I2F R166, R166 ;  /* 0x000000a600a67306 */ /* 0x000fe20000201400 */
[----:B------:R-:W-:-:S07]  /*197e0*/  ISETP.GE.AND P5, PT, R0, R228, PT ;  /* 0x000000e40000720c */ /* 0x000fce0003fa6270 */
[----:B------:R-:W2:Y:S01]  /*197f0*/  MUFU.TANH R4, R21 ;  /* 0x0000001500047308 */ /* 0x000ea20000002400 */
[----:B-1----:R-:W-:Y:S01]  /*19800*/  FFMA.FTZ R6, -R223, R134, R6 ;  /* 0x00000086df067223 */ /* 0x002fe20000010106 */
[----:B------:R-:W-:Y:S01]  /*19810*/  IABS R158, R158 ;  /* 0x0000009e009e7213 */ /* 0x000fe20000000000 */
[-C--:B------:R-:W-:Y:S01]  /*19820*/  FMUL.FTZ R7, R137, R2.reuse ;  /* 0x0000000289077220 */ /* 0x080fe20000410000 */
[----:B------:R-:W-:Y:S01]  /*19830*/  ISETP.GE.OR P5, PT, R0, R227, !P5 ;  /* 0x000000e30000720c */ /* 0x000fe20006fa6670 */
[----:B------:R-:W-:-:S03]  /*19840*/  FMUL.FTZ R22, R29, R2 ;  /* 0x000000021d167220 */ /* 0x000fc60000410000 */
[----:B------:R-:W-:Y:S01]  /*19850*/  I2F R170, R170 ;  /* 0x000000aa00aa7306 */ /* 0x000fe20000201400 */
[----:B------:R-:W-:Y:S02]  /*19860*/  FSEL R29, R6, -INF , !P5 ;  /* 0xff800000061d7808 */ /* 0x000fe40006800000 */
[----:B------:R-:W-:-:S05]  /*19870*/  ISETP.GE.AND P5, PT, R157, R228, PT ;  /* 0x000000e49d00720c */ /* 0x000fca0003fa6270 */
[----:B------:R-:W1:Y:S01]  /*19880*/  MUFU.TANH R5, R5 ;  /* 0x0000000500057308 */ /* 0x000e620000002400 */
[----:B--2---:R-:W-:Y:S01]  /*19890*/  FFMA.FTZ R4, -R223, R166, R4 ;  /* 0x000000a6df047223 */ /* 0x004fe20000010104 */
[----:B------:R-:W-:-:S06]  /*198a0*/  ISETP.GE.OR P5, PT, R157, R227, !P5 ;  /* 0x000000e39d00720c */ /* 0x000fcc0006fa6670 */
[----:B------:R-:W-:Y:S01]  /*198b0*/  I2F R158, R158 ;  /* 0x0000009e009e7306 */ /* 0x000fe20000201400 */
[----:B------:R-:W-:-:S07]  /*198c0*/  FMUL.FTZ R134, R30, R2 ;  /* 0x000000021e867220 */ /* 0x000fce0000410000 */
[----:B------:R-:W2:Y:S01]  /*198d0*/  MUFU.TANH R7, R7 ;  /* 0x0000000700077308 */ /* 0x000ea20000002400 */
[----:B------:R-:W-:Y:S02]  /*198e0*/  FSEL R30, R4, -INF , !P5 ;  /* 0xff800000041e7808 */ /* 0x000fe40006800000 */
[----:B------:R-:W-:Y:S01]  /*198f0*/  ISETP.GE.AND P5, PT, R159, R228, PT ;  /* 0x000000e49f00720c */ /* 0x000fe20003fa6270 */
[----:B------:R-:W-:Y:S01]  /*19900*/  FMUL.FTZ R28, R28, R2 ;  /* 0x000000021c1c7220 */ /* 0x000fe20000410000 */
[C---:B------:R-:W-:Y:S01]  /*19910*/  ISETP.GE.AND P6, PT, R0.reuse, R225, PT ;  /* 0x000000e10000720c */ /* 0x040fe20003fc6270 */
[----:B-1----:R-:W-:Y:S01]  /*19920*/  FFMA.FTZ R5, -R223, R170, R5 ;  /* 0x000000aadf057223 */ /* 0x002fe20000010105 */
[----:B------:R-:W-:Y:S01]  /*19930*/  ISETP.GE.OR P5, PT, R159, R227, !P5 ;  /* 0x000000e39f00720c */ /* 0x000fe20006fa6670 */
[----:B------:R1:W-:Y:S01]  /*19940*/  MUFU.TANH R136, R28 ;  /* 0x0000001c00887308 */ /* 0x0003e20000002400 */
[C---:B------:R-:W-:Y:S02]  /*19950*/  IADD3 R243, R0.reuse, 0x31, RZ ;  /* 0x0000003100f37810 */ /* 0x040fe40007ffe0ff */
[----:B------:R-:W-:-:S02]  /*19960*/  IADD3 R179, R0, 0x38, RZ ;  /* 0x0000003800b37810 */ /* 0x000fc40007ffe0ff */
[----:B------:R-:W-:Y:S01]  /*19970*/  ISETP.GE.OR P6, PT, R0, R224, !P6 ;  /* 0x000000e00000720c */ /* 0x000fe200077c6670 */
[----:B--2---:R-:W-:Y:S01]  /*19980*/  FFMA.FTZ R0, -R223, R158, R7 ;  /* 0x0000009edf007223 */ /* 0x004fe20000010107 */
[----:B-1----:R-:W-:Y:S02]  /*19990*/  FSEL R28, R5, -INF , !P5 ;  /* 0xff800000051c7808 */ /* 0x002fe40006800000 */
[----:B------:R-:W1:Y:S01]  /*199a0*/  LDSM.16.M88.4 R4, [R191+0x5800] ;  /* 0x00580000bf04783b */ /* 0x000e620000000200 */
[-C--:B------:R-:W-:Y:S02]  /*199b0*/  FMUL.FTZ R32, R138, R2.reuse ;  /* 0x000000028a207220 */ /* 0x080fe40000410000 */
[-C--:B------:R-:W-:Y:S01]  /*199c0*/  FMUL.FTZ R137, R34, R2.reuse ;  /* 0x0000000222897220 */ /* 0x080fe20000410000 */
[----:B------:R-:W-:Y:S01]  /*199d0*/  HMMA.16816.F32.BF16 R160, R148, R14, R160 ;  /* 0x0000000e94a0723c */ /* 0x000fe200000418a0 */
[----:B------:R-:W-:Y:S01]  /*199e0*/  FMUL.FTZ R34, R35, R2 ;  /* 0x0000000223227220 */ /* 0x000fe20000410000 */
[----:B------:R-:W-:Y:S01]  /*199f0*/  I2F R176, R176 ;  /* 0x000000b000b07306 */ /* 0x000fe20000201400 */
[----:B------:R-:W-:Y:S01]  /*19a00*/  ISETP.GE.AND P2, PT, R133, R228, PT ;  /* 0x000000e48500720c */ /* 0x000fe20003f46270 */
[----:B------:R-:W-:-:S02]  /*19a10*/  FMUL.FTZ R33, R139, R2 ;  /* 0x000000028b217220 */ /* 0x000fc40000410000 */
[----:B------:R-:W-:-:S04]  /*19a20*/  FMUL.FTZ R21, R31, R2 ;  /* 0x000000021f157220 */ /* 0x000fc80000410000 */
[----:B------:R-:W-:Y:S01]  /*19a30*/  I2F R234, R234 ;  /* 0x000000ea00ea7306 */ /* 0x000fe20000201400 */
[----:B------:R-:W-:-:S07]  /*19a40*/  FMUL.FTZ R23, R26, R2 ;  /* 0x000000021a177220 */ /* 0x000fce0000410000 */
[----:B------:R-:W-:Y:S01]  /*19a50*/  MUFU.TANH R22, R22 ;  /* 0x0000001600167308 */ /* 0x000fe20000002400 */
[----:B------:R-:W-:Y:S01]  /*19a60*/  ISETP.GE.AND P1, PT, R133, R225, PT ;  /* 0x000000e18500720c */ /* 0x000fe20003f26270 */
[----:B------:R-:W-:-:S06]  /*19a70*/  FMUL.FTZ R24, R24, R2 ;  /* 0x0000000218187220 */ /* 0x000fcc0000410000 */
[----:B------:R-:W-:Y:S08]  /*19a80*/  I2F R164, R164 ;  /* 0x000000a400a47306 */ /* 0x000ff00000201400 */
[----:B------:R-:W-:Y:S01]  /*19a90*/  I2F R230, R230 ;  /* 0x000000e600e67306 */ /* 0x000fe20000201400 */
[----:B------:R-:W-:-:S07]  /*19aa0*/  ISETP.GE.AND P5, PT, R159, R225, PT ;  /* 0x000000e19f00720c */ /* 0x000fce0003fa6270 */
[----:B------:R-:W-:Y:S01]  /*19ab0*/  I2F R232, R232 ;  /* 0x000000e800e87306 */ /* 0x000fe20000201400 */
[----:B------:R-:W-:Y:S01]  /*19ac0*/  FMUL.FTZ R27, R27, R2 ;  /* 0x000000021b1b7220 */ /* 0x000fe20000410000 */
[----:B------:R-:W-:-:S06]  /*19ad0*/  DEPBAR.LE SB0, 0x0 ;  /* 0x000080000000791a */ /* 0x000fcc0000000000 */
[----:B------:R-:W2:Y:S08]  /*19ae0*/  MUFU.TANH R32, R32 ;  /* 0x0000002000207308 */ /* 0x000eb00000002400 */
[----:B------:R-:W3:Y:S01]  /*19af0*/  MUFU.TANH R137, R137 ;  /* 0x0000008900897308 */ /* 0x000ee20000002400 */
[----:B------:R-:W-:-:S07]  /*19b00*/  ISETP.GE.OR P2, PT, R133, R227, !P2 ;  /* 0x000000e38500720c */ /* 0x000fce0005746670 */
[----:B------:R-:W4:Y:S01]  /*19b10*/  MUFU.TANH R34, R34 ;  /* 0x0000002200227308 */ /* 0x000f220000002400 */
[----:B------:R-:W-:Y:S02]  /*19b20*/  FSEL R0, R0, -INF , !P2 ;  /* 0xff80000000007808 */ /* 0x000fe40005000000 */
[----:B------:R-:W-:Y:S01]  /*19b30*/  ISETP.GE.AND P2, PT, R157, R225, PT ;  /* 0x000000e19d00720c */ /* 0x000fe20003f46270 */
[C---:B--2---:R-:W-:Y:S01]  /*19b40*/  FFMA.FTZ R32, -R223.reuse, R156, R32 ;  /* 0x0000009cdf207223 */ /* 0x044fe20000010120 */
[----:B-1----:R-:W-:Y:S03]  /*19b50*/  HMMA.16816.F32.BF16 R172, R144, R4, R172 ;  /* 0x0000000490ac723c */ /* 0x002fe600000418ac */
[----:B------:R-:W1:Y:S01]  /*19b60*/  MUFU.TANH R33, R33 ;  /* 0x0000002100217308 */ /* 0x000e620000002400 */
[----:B---3--:R-:W-:Y:S01]  /*19b70*/  FFMA.FTZ R168, -R223, R168, R137 ;  /* 0x000000a8dfa87223 */ /* 0x008fe20000010189 */
[----:B------:R-:W-:Y:S01]  /*19b80*/  ISETP.GE.OR P2, PT, R157, R224, !P2 ;  /* 0x000000e09d00720c */ /* 0x000fe20005746670 */
[----:B------:R-:W-:Y:S01]  /*19b90*/  FMUL.FTZ R35, R152, R2 ;  /* 0x0000000298237220 */ /* 0x000fe20000410000 */
[----:B------:R-:W-:-:S04]  /*19ba0*/  ISETP.GE.OR P1, PT, R133, R224, !P1 ;  /* 0x000000e08500720c */ /* 0x000fc80004f26670 */
[----:B------:R-:W2:Y:S01]  /*19bb0*/  MUFU.TANH R21, R21 ;  /* 0x0000001500157308 */ /* 0x000ea20000002400 */
[----:B----4-:R-:W-:Y:S01]  /*19bc0*/  FFMA.FTZ R31, -R223, R176, R34 ;  /* 0x000000b0df1f7223 */ /* 0x010fe20000010122 */
[----:B------:R-:W-:Y:S01]  /*19bd0*/  FSEL R34, R32, -INF , !P6 ;  /* 0xff80000020227808 */ /* 0x000fe20007000000 */
[----:B------:R-:W-:Y:S01]  /*19be0*/  HMMA.16816.F32.BF16 R160, R144, R6, R160 ;  /* 0x0000000690a0723c */ /* 0x000fe200000418a0 */
[----:B------:R-:W-:-:S04]  /*19bf0*/  FSEL R32, R168, -INF , !P2 ;  /* 0xff800000a8207808 */ /* 0x000fc80005000000 */
[----:B------:R-:W-:Y:S01]  /*19c00*/  I2F R236, R236 ;  /* 0x000000ec00ec7306 */ /* 0x000fe20000201400 */
[----:B------:R-:W-:-:S07]  /*19c10*/  ISETP.GE.AND P2, PT, R167, R228, PT ;  /* 0x000000e4a700720c */ /* 0x000fce0003f46270 */
[----:B------:R-:W3:Y:S01]  /*19c20*/  MUFU.TANH R23, R23 ;  /* 0x0000001700177308 */ /* 0x000ee20000002400 */
[----:B------:R-:W-:Y:S01]  /*19c30*/  ISETP.GE.OR P5, PT, R159, R224, !P5 ;  /* 0x000000e09f00720c */ /* 0x000fe20006fa6670 */
[----:B------:R-:W-:Y:S01]  /*19c40*/  FFMA.FTZ R22, -R223, R234, R22 ;  /* 0x000000eadf167223 */ /* 0x000fe20000010116 */
[----:B------:R-:W-:Y:S01]  /*19c50*/  ISETP.GE.AND P6, PT, R165, R228, PT ;  /* 0x000000e4a500720c */ /* 0x000fe20003fc6270 */
[----:B------:R-:W-:-:S04]  /*19c60*/  FMUL.FTZ R141, R141, R2 ;  /* 0x000000028d8d7220 */ /* 0x000fc80000410000 */
[----:B------:R-:W-:Y:S01]  /*19c70*/  I2F R178, R178 ;  /* 0x000000b200b27306 */ /* 0x000fe20000201400 */
[----:B------:R-:W-:Y:S01]  /*19c80*/  FMUL.FTZ R139, R154, R2 ;  /* 0x000000029a8b7220 */ /* 0x000fe20000410000 */
[----:B------:R-:W-:-:S06]  /*19c90*/  ISETP.GE.OR P2, PT, R167, R227, !P2 ;  /* 0x000000e3a700720c */ /* 0x000fcc0005746670 */
[----:B------:R-:W-:Y:S01]  /*19ca0*/  I2F R238, R238 ;  /* 0x000000ee00ee7306 */ /* 0x000fe20000201400 */
[----:B-1----:R-:W-:-:S07]  /*19cb0*/  FFMA.FTZ R33, -R223, R164, R33 ;  /* 0x000000a4df217223 */ /* 0x002fce0000010121 */
[----:B------:R1:W4:Y:S01]  /*19cc0*/  MUFU.TANH R133, R24 ;  /* 0x0000001800857308 */ /* 0x0003220000002400 */
[----:B------:R-:W-:-:S07]  /*19cd0*/  FSEL R31, R31, -INF , !P5 ;  /* 0xff8000001f1f7808 */ /* 0x000fce0006800000 */
[----:B------:R-:W5:Y:S01]  /*19ce0*/  MUFU.TANH R134, R134 ;  /* 0x0000008600867308 */ /* 0x000f620000002400 */
[----:B------:R-:W-:Y:S01]  /*19cf0*/  FMUL.FTZ R4, R140, R2 ;  /* 0x000000028c047220 */ /* 0x000fe20000410000 */
[----:B------:R-:W-:Y:S01]  /*19d00*/  ISETP.GE.AND P5, PT, R167, R225, PT ;  /* 0x000000e1a700720c */ /* 0x000fe20003fa6270 */
[----:B------:R-:W-:Y:S01]  /*19d10*/  IMAD.IADD R244, R229, 0x1, -R19 ;  /* 0x00000001e5f47824 */ /* 0x000fe200078e0a13 */
[----:B------:R-:W-:-:S04]  /*19d20*/  ISETP.GE.OR P6, PT, R165, R227, !P6 ;  /* 0x000000e3a500720c */ /* 0x000fc800077c6670 */
[----:B------:R-:W-:Y:S01]  /*19d30*/  I2F R16, R16 ;  /* 0x0000001000107306 */ /* 0x000fe20000201400 */
[----:B-1----:R-:W-:Y:S01]  /*19d40*/  FMUL.FTZ R24, R25, R2 ;  /* 0x0000000219187220 */ /* 0x002fe20000410000 */
[----:B------:R-:W-:Y:S01]  /*19d50*/  FSEL R26, R22, -INF , !P2 ;  /* 0xff800000161a7808 */ /* 0x000fe20005000000 */
[----:B------:R-:W-:-:S05]  /*19d60*/  IMAD.IADD R248, R226, 0x1, -R17 ;  /* 0x00000001e2f87824 */ /* 0x000fca00078e0a11 */
[----:B------:R-:W1:Y:S01]  /*19d70*/  MUFU.TANH R35, R35 ;  /* 0x0000002300237308 */ /* 0x000e620000002400 */
[----:B------:R-:W-:Y:S01]  /*19d80*/  ISETP.GE.AND P2, PT, R169, R225, PT ;  /* 0x000000e1a900720c */ /* 0x000fe20003f46270 */
[----:B--2---:R-:W-:-:S06]  /*19d90*/  FFMA.FTZ R21, -R223, R232, R21 ;  /* 0x000000e8df157223 */ /* 0x004fcc0000010115 */
[----:B------:R2:W-:Y:S01]  /*19da0*/  MUFU.TANH R138, R27 ;  /* 0x0000001b008a7308 */ /* 0x0005e20000002400 */
[----:B------:R-:W-:Y:S01]  /*19db0*/  FSEL R33, R33, -INF , !P1 ;  /* 0xff80000021217808 */ /* 0x000fe20004800000 */
[----:B---3--:R-:W-:Y:S01]  /*19dc0*/  FFMA.FTZ R236, -R223, R236, R23 ;  /* 0x000000ecdfec7223 */ /* 0x008fe20000010117 */
[----:B------:R-:W-:-:S05]  /*19dd0*/  ISETP.GE.OR P5, PT, R167, R224, !P5 ;  /* 0x000000e0a700720c */ /* 0x000fca0006fa6670 */
[----:B------:R-:W-:Y:S01]  /*19de0*/  I2F R252, R252 ;  /* 0x000000fc00fc7306 */ /* 0x000fe20000201400 */
[----:B------:R-:W-:Y:S01]  /*19df0*/  ISETP.GE.AND P1, PT, R165, R225, PT ;  /* 0x000000e1a500720c */ /* 0x000fe20003f26270 */
[----:B--2---:R-:W-:-:S06]  /*19e00*/  FFMA.FTZ R27, -R223, R230, R136 ;  /* 0x000000e6df1b7223 */ /* 0x004fcc0000010188 */
[----:B------:R-:W2:Y:S01]  /*19e10*/  MUFU.TANH R14, R141 ;  /* 0x0000008d000e7308 */ /* 0x000ea20000002400 */
[----:B------:R-:W-:Y:S01]  /*19e20*/  IABS R244, R244 ;  /* 0x000000f400f47213 */ /* 0x000fe20000000000 */
[-C--:B------:R-:W-:Y:S01]  /*19e30*/  FMUL.FTZ R137, R153, R2.reuse ;  /* 0x0000000299897220 */ /* 0x080fe20000410000 */
[----:B------:R-:W-:Y:S01]  /*19e40*/  FSEL R27, R27, -INF , !P6 ;  /* 0xff8000001b1b7808 */ /* 0x000fe20007000000 */
[----:B------:R-:W-:Y:S01]  /*19e50*/  FMUL.FTZ R15, R142, R2 ;  /* 0x000000028e0f7220 */ /* 0x000fe20000410000 */
[----:B------:R-:W-:-:S03]  /*19e60*/  ISETP.GE.AND P6, PT, R169, R228, PT ;  /* 0x000000e4a900720c */ /* 0x000fc60003fc6270 */
[----:B------:R-:W-:Y:S01]  /*19e70*/  I2F R18, R18 ;  /* 0x0000001200127306 */ /* 0x000fe20000201400 */
[----:B------:R-:W-:Y:S02]  /*19e80*/  IABS R248, R248 ;  /* 0x000000f800f87213 */ /* 0x000fe40000000000 */
[----:B------:R-:W-:-:S05]  /*19e90*/  ISETP.GE.OR P2, PT, R169, R224, !P2 ;  /* 0x000000e0a900720c */ /* 0x000fca0005746670 */
[----:B------:R-:W3:Y:S01]  /*19ea0*/  MUFU.TANH R24, R24 ;  /* 0x0000001800187308 */ /* 0x000ee20000002400 */
[----:B------:R-:W-:Y:S01]  /*19eb0*/  FMUL.FTZ R155, R155, R2 ;  /* 0x000000029b9b7220 */ /* 0x000fe20000410000 */
[----:B------:R-:W-:Y:S01]  /*19ec0*/  FSEL R23, R21, -INF , !P5 ;  /* 0xff80000015177808 */ /* 0x000fe20006800000 */
[----:B----4-:R-:W-:-:S05]  /*19ed0*/  FFMA.FTZ R25, -R223, R238, R133 ;  /* 0x000000eedf197223 */ /* 0x010fca0000010185 */
[----:B------:R-:W4:Y:S01]  /*19ee0*/  MUFU.TANH R139, R139 ;  /* 0x0000008b008b7308 */ /* 0x000f220000002400 */
[----:B-----5:R-:W-:Y:S01]  /*19ef0*/  FFMA.FTZ R22, -R223, R178, R134 ;  /* 0x000000b2df167223 */ /* 0x020fe20000010186 */
[----:B------:R-:W-:Y:S01]  /*19f00*/  ISETP.GE.OR P1, PT, R165, R224, !P1 ;  /* 0x000000e0a500720c */ /* 0x000fe20004f26670 */
[----:B------:R-:W-:Y:S01]  /*19f10*/  FMUL.FTZ R172, R172, R2 ;  /* 0x00000002acac7220 */ /* 0x000fe20000410000 */
[----:B------:R-:W-:-:S04]  /*19f20*/  ISETP.GE.OR P6, PT, R169, R227, !P6 ;  /* 0x000000e3a900720c */ /* 0x000fc800077c6670 */
[----:B------:R-:W-:Y:S01]  /*19f30*/  I2F R250, R250 ;  /* 0x000000fa00fa7306 */ /* 0x000fe20000201400 */
[----:B------:R-:W-:Y:S02]  /*19f40*/  ISETP.GE.AND P5, PT, R171, R228, PT ;  /* 0x000000e4ab00720c */ /* 0x000fe40003fa6270 */
[----:B------:R-:W-:-:S05]  /*19f50*/  FSEL R21, R236, -INF , !P2 ;  /* 0xff800000ec157808 */ /* 0x000fca0005000000 */
[----:B------:R-:W5:Y:S01]  /*19f60*/  MUFU.TANH R4, R4 ;  /* 0x0000000400047308 */ /* 0x000f620000002400 */
[----:B------:R-:W-:Y:S01]  /*19f70*/  ISETP.GE.AND P2, PT, R171, R225, PT ;  /* 0x000000e1ab00720c */ /* 0x000fe20003f46270 */
[----:B------:R-:W-:Y:S01]  /*19f80*/  IMAD.IADD R13, R229, 0x1, -R179 ;  /* 0x00000001e50d7824 */ /* 0x000fe200078e0ab3 */
[----:B------:R-:W-:Y:S01]  /*19f90*/  FSEL R25, R25, -INF , !P6 ;  /* 0xff80000019197808 */ /* 0x000fe20007000000 */
[----:B-1----:R-:W-:Y:S01]  /*19fa0*/  FFMA.FTZ R16, -R223, R16, R35 ;  /* 0x00000010df107223 */ /* 0x002fe20000010123 */
[----:B------:R-:W-:Y:S02]  /*19fb0*/  FSEL R22, R22, -INF , !P1 ;  /* 0xff80000016167808 */ /* 0x000fe40004800000 */
[----:B------:R-:W-:Y:S01]  /*19fc0*/  ISETP.GE.OR P5, PT, R171, R227, !P5 ;  /* 0x000000e3ab00720c */ /* 0x000fe20006fa6670 */
[----:B------:R-:W-:Y:S01]  /*19fd0*/  I2F R244, R244 ;  /* 0x000000f400f47306 */ /* 0x000fe20000201400 */
[C---:B------:R-:W-:Y:S02]  /*19fe0*/  ISETP.GE.AND P6, PT, R20.reuse, R228, PT ;  /* 0x000000e41400720c */ /* 0x040fe40003fc6270 */
[----:B------:R-:W-:Y:S01]  /*19ff0*/  ISETP.GE.AND P1, PT, R20, R225, PT ;  /* 0x000000e11400720c */ /* 0x000fe20003f26270 */
[----:B------:R-:W-:Y:S01]  /*1a000*/  FMUL.FTZ R7, R173, R2 ;  /* 0x00000002ad077220 */ /* 0x000fe20000410000 */
[----:B------:R-:W-:-:S03]  /*1a010*/  ISETP.GE.OR P2, PT, R171, R224, !P2 ;  /* 0x000000e0ab00720c */ /* 0x000fc60005746670 */
[----:B------:R-:W-:Y:S01]  /*1a020*/  I2F R248, R248 ;  /* 0x000000f800f87306 */ /* 0x000fe20000201400 */
[----:B--2---:R-:W-:Y:S01]  /*1a030*/  FFMA.FTZ R171, -R223, R252, R14 ;  /* 0x000000fcdfab7223 */ /* 0x004fe2000001010e */
[----:B------:R-:W-:Y:S01]  /*1a040*/  IABS R13, R13 ;  /* 0x0000000d000d7213 */ /* 0x000fe20000000000 */
[----:B------:R-:W-:-:S05]  /*1a050*/  FMUL.FTZ R143, R143, R2 ;  /* 0x000000028f8f7220 */ /* 0x000fca0000410000 */
[----:B------:R-:W1:Y:S01]  /*1a060*/  MUFU.TANH R137, R137 ;  /* 0x0000008900897308 */ /* 0x000e620000002400 */
[----:B------:R-:W-:Y:S01]  /*1a070*/  FSEL R173, R16, -INF , !P5 ;  /* 0xff80000010ad7808 */ /* 0x000fe20006800000 */
[----:B------:R-:W-:-:S06]  /*1a080*/  FMUL.FTZ R14, R160, R2 ;  /* 0x00000002a00e7220 */ /* 0x000fcc0000410000 */
[----:B------:R-:W2:Y:S01]  /*1a090*/  MUFU.TANH R5, R155 ;  /* 0x0000009b00057308 */ /* 0x000ea20000002400 */
[----:B------:R-:W-:-:S07]  /*1a0a0*/  ISETP.GE.OR P6, PT, R20, R227, !P6 ;  /* 0x000000e31400720c */ /* 0x000fce00077c6670 */
[----:B------:R-:W1:Y:S01]  /*1a0b0*/  MUFU.TANH R15, R15 ;  /* 0x0000000f000f7308 */ /* 0x000e620000002400 */
[----:B------:R-:W-:Y:S01]  /*1a0c0*/  ISETP.GE.OR P1, PT, R20, R224, !P1 ;  /* 0x000000e01400720c */ /* 0x000fe20004f26670 */
[----:B------:R-:W-:Y:S01]  /*1a0d0*/  IMAD.IADD R239, R226, 0x1, -R12 ;  /* 0x00000001e2ef7824 */ /* 0x000fe200078e0a0c */
[----:B------:R-:W-:-:S05]  /*1a0e0*/  ISETP.GE.AND P5, PT, R17, R228, PT ;  /* 0x000000e41100720c */ /* 0x000fca0003fa6270 */
[----:B------:R5:W1:Y:S01]  /*1a0f0*/  MUFU.TANH R6, R172 ;  /* 0x000000ac00067308 */ /* 0x000a620000002400 */
[--C-:B------:R-:W-:Y:S02]  /*1a100*/  IMAD.IADD R241, R229, 0x1, -R243.reuse ;  /* 0x00000001e5f17824 */ /* 0x100fe400078e0af3 */
[----:B------:R-:W-:Y:S02]  /*1a110*/  IMAD.IADD R237, R226, 0x1, -R243 ;  /* 0x00000001e2ed7824 */ /* 0x000fe400078e0af3 */
[C---:B---3--:R-:W-:Y:S02]  /*1a120*/  FFMA.FTZ R24, -R223.reuse, R240, R24 ;  /* 0x000000f0df187223 */ /* 0x048fe40000010118 */
[C---:B------:R-:W-:Y:S02]  /*1a130*/  FFMA.FTZ R20, -R223.reuse, R18, R138 ;  /* 0x00000012df147223 */ /* 0x040fe4000001018a */
[----:B----4-:R-:W-:Y:S01]  /*1a140*/  FFMA.FTZ R139, -R223, R242, R139 ;  /* 0x000000f2df8b7223 */ /* 0x010fe2000001018b */
[----:B------:R-:W-:Y:S01]  /*1a150*/  I2F R235, R235 ;  /* 0x000000eb00eb7306 */ /* 0x000fe20000201400 */
[----:B------:R-:W-:Y:S01]  /*1a160*/  ISETP.GE.OR P5, PT, R17, R227, !P5 ;  /* 0x000000e31100720c */ /* 0x000fe20006fa6670 */
[----:B------:R-:W-:Y:S01]  /*1a170*/  FMUL.FTZ R134, R174, R2 ;  /* 0x00000002ae867220 */ /* 0x000fe20000410000 */
[----:B------:R-:W-:Y:S01]  /*1a180*/  IABS R239, R239 ;  /* 0x000000ef00ef7213 */ /* 0x000fe20000000000 */
[----:B-----5:R-:W-:-:S04]  /*1a190*/  FFMA.FTZ R172, -R223, R250, R4 ;  /* 0x000000fadfac7223 */ /* 0x020fc80000010104 */
[----:B------:R-:W3:Y:S01]  /*1a1a0*/  MUFU.TANH R18, R143 ;  /* 0x0000008f00127308 */ /* 0x000ee20000002400 */
[----:B------:R-:W-:Y:S02]  /*1a1b0*/  IABS R241, R241 ;  /* 0x000000f100f17213 */ /* 0x000fe40000000000 */
[----:B------:R-:W-:Y:S02]  /*1a1c0*/  IABS R237, R237 ;  /* 0x000000ed00ed7213 */ /* 0x000fe40000000000 */
[----:B------:R-:W-:Y:S02]  /*1a1d0*/  FSEL R24, R24, -INF , !P6 ;  /* 0xff80000018187808 */ /* 0x000fe40007000000 */
[----:B------:R-:W-:Y:S01]  /*1a1e0*/  FSEL R20, R20, -INF , !P1 ;  /* 0xff80000014147808 */ /* 0x000fe20004800000 */
[----:B------:R-:W-:Y:S01]  /*1a1f0*/  I2F R13, R13 ;  /* 0x0000000d000d7306 */ /* 0x000fe20000201400 */
[----:B------:R-:W-:Y:S01]  /*1a200*/  FSEL R170, R139, -INF , !P2 ;  /* 0xff8000008baa7808 */ /* 0x000fe20005000000 */
[----:B------:R-:W-:Y:S01]  /*1a210*/  FMUL.FTZ R175, R175, R2 ;  /* 0x00000002afaf7220 */ /* 0x000fe20000410000 */
[----:B------:R-:W-:-:S02]  /*1a220*/  ISETP.GE.AND P6, PT, R19, R228, PT ;  /* 0x000000e41300720c */ /* 0x000fc40003fc6270 */
[----:B------:R-:W-:-:S03]  /*1a230*/  ISETP.GE.AND P1, PT, R19, R225, PT ;  /* 0x000000e11300720c */ /* 0x000fc60003f26270 */
[----:B------:R-:W4:Y:S01]  /*1a240*/  MUFU.TANH R14, R14 ;  /* 0x0000000e000e7308 */ /* 0x000f220000002400 */
[----:B------:R-:W-:Y:S02]  /*1a250*/  ISETP.GE.AND P2, PT, R17, R225, PT ;  /* 0x000000e11100720c */ /* 0x000fe40003f46270 */
[----:B------:R-:W-:Y:S01]  /*1a260*/  FSEL R172, R172, -INF , !P5 ;  /* 0xff800000acac7808 */ /* 0x000fe20006800000 */
[----:B------:R-:W-:Y:S01]  /*1a270*/  IMAD.IADD R10, R226, 0x1, -R179 ;  /* 0x00000001e20a7824 */ /* 0x000fe200078e0ab3 */
[C---:B------:R-:W-:Y:S01]  /*1a280*/  ISETP.GE.AND P5, PT, R12.reuse, R228, PT ;  /* 0x000000e40c00720c */ /* 0x040fe20003fa6270 */
[----:B------:R-:W-:Y:S01]  /*1a290*/  IMAD.IADD R9, R229, 0x1, -R11 ;  /* 0x00000001e5097824 */ /* 0x000fe200078e0a0b */
[----:B------:R-:W-:Y:S01]  /*1a2a0*/  ISETP.GE.OR P6, PT, R19, R227, !P6 ;  /* 0x000000e31300720c */ /* 0x000fe200077c6670 */
[----:B-1----:R-:W-:Y:S01]  /*1a2b0*/  FFMA.FTZ R137, -R223, R244, R137 ;  /* 0x000000f4df897223 */ /* 0x002fe20000010189 */
[----:B------:R-:W-:Y:S01]  /*1a2c0*/  ISETP.GE.OR P1, PT, R19, R224, !P1 ;  /* 0x000000e01300720c */ /* 0x000fe20004f26670 */
[----:B--2---:R-:W-:Y:S01]  /*1a2d0*/  FFMA.FTZ R5, -R223, R246, R5 ;  /* 0x000000f6df057223 */ /* 0x004fe20000010105 */
[----:B------:R-:W-:Y:S01]  /*1a2e0*/  ISETP.GE.OR P2, PT, R17, R224, !P2 ;  /* 0x000000e01100720c */ /* 0x000fe20005746670 */
[C---:B------:R-:W-:Y:S01]  /*1a2f0*/  FFMA.FTZ R15, -R223.reuse, R248, R15 ;  /* 0x000000f8df0f7223 */ /* 0x040fe2000001010f */
[----:B------:R-:W-:Y:S01]  /*1a300*/  I2F R239, R239 ;  /* 0x000000ef00ef7306 */ /* 0x000fe20000201400 */
[----:B------:R-:W-:Y:S01]  /*1a310*/  FFMA.FTZ R6, -R223, R245, R6 ;  /* 0x000000f5df067223 */ /* 0x000fe20000010106 */
[----:B------:R-:W-:Y:S01]  /*1a320*/  ISETP.GE.OR P5, PT, R12, R227, !P5 ;  /* 0x000000e30c00720c */ /* 0x000fe20006fa6670 */
[----:B------:R-:W-:Y:S01]  /*1a330*/  FMUL.FTZ R162, R162, R2 ;  /* 0x00000002a2a27220 */ /* 0x000fe20000410000 */
[----:B------:R-:W-:Y:S01]  /*1a340*/  IABS R10, R10 ;  /* 0x0000000a000a7213 */ /* 0x000fe20000000000 */
[----:B------:R-:W-:-:S03]  /*1a350*/  FMUL.FTZ R163, R163, R2 ;  /* 0x00000002a3a37220 */ /* 0x000fc60000410000 */
[----:B------:R-:W-:Y:S01]  /*1a360*/  I2F R241, R241 ;  /* 0x000000f100f17306 */ /* 0x000fe20000201400 */
[----:B------:R-:W-:Y:S02]  /*1a370*/  IABS R9, R9 ;  /* 0x0000000900097213 */ /* 0x000fe40000000000 */
[----:B------:R-:W-:Y:S02]  /*1a380*/  FSEL R174, R137, -INF , !P6 ;  /* 0xff80000089ae7808 */ /* 0x000fe40007000000 */
[----:B------:R-:W-:-:S03]  /*1a390*/  FSEL R169, R5, -INF , !P1 ;  /* 0xff80000005a97808 */ /* 0x000fc60004800000 */
[----:B------:R-:W-:Y:S01]  /*1a3a0*/  I2F R237, R237 ;  /* 0x000000ed00ed7306 */ /* 0x000fe20000201400 */
[----:B------:R-:W-:Y:S01]  /*1a3b0*/  FSEL R168, R15, -INF , !P2 ;  /* 0xff8000000fa87808 */ /* 0x000fe20005000000 */
[----:B------:R-:W-:Y:S01]  /*1a3c0*/  FMUL.FTZ R161, R161, R2 ;  /* 0x00000002a1a17220 */ /* 0x000fe20000410000 */
[----:B------:R-:W-:-:S05]  /*1a3d0*/  ISETP.GE.AND P6, PT, R177, R228, PT ;  /* 0x000000e4b100720c */ /* 0x000fca0003fc6270 */
[----:B------:R-:W-:Y:S01]  /*1a3e0*/  MUFU.TANH R16, R7 ;  /* 0x0000000700107308 */ /* 0x000fe20000002400 */
[-C--:B------:R-:W-:Y:S02]  /*1a3f0*/  ISETP.GE.AND P1, PT, R177, R225.reuse, PT ;  /* 0x000000e1b100720c */ /* 0x080fe40003f26270 */
[----:B------:R-:W-:-:S05]  /*1a400*/  ISETP.GE.AND P2, PT, R12, R225, PT ;  /* 0x000000e10c00720c */ /* 0x000fca0003f46270 */
[----:B------:R-:W1:Y:S01]  /*1a410*/  MUFU.TANH R134, R134 ;  /* 0x0000008600867308 */ /* 0x000e620000002400 */
[----:B------:R-:W-:-:S07]  /*1a420*/  FSEL R156, R6, -INF , !P5 ;  /* 0xff800000069c7808 */ /* 0x000fce0006800000 */
[----:B------:R-:W2:Y:S01]  /*1a430*/  MUFU.TANH R4, R175 ;  /* 0x000000af00047308 */ /* 0x000ea20000002400 */
[----:B------:R-:W-:Y:S01]  /*1a440*/  ISETP.GE.AND P5, PT, R179, R228, PT ;  /* 0x000000e4b300720c */ /* 0x000fe20003fa6270 */
[----:B---3--:R-:W-:Y:S01]  /*1a450*/  FFMA.FTZ R18, -R223, R235, R18 ;  /* 0x000000ebdf127223 */ /* 0x008fe20000010112 */
[----:B------:R-:W-:Y:S01]  /*1a460*/  ISETP.GE.OR P6, PT, R177, R227, !P6 ;  /* 0x000000e3b100720c */ /* 0x000fe200077c6670 */
[----:B----4-:R-:W-:Y:S01]  /*1a470*/  FFMA.FTZ R13, -R223, R13, R14 ;  /* 0x0000000ddf0d7223 */ /* 0x010fe2000001010e */
[-C--:B------:R-:W-:Y:S02]  /*1a480*/  ISETP.GE.OR P1, PT, R177, R224.reuse, !P1 ;  /* 0x000000e0b100720c */ /* 0x080fe40004f26670 */
[----:B------:R-:W-:Y:S01]  /*1a490*/  ISETP.GE.OR P2, PT, R12, R224, !P2 ;  /* 0x000000e00c00720c */ /* 0x000fe20005746670 */
[----:B------:R-:W-:Y:S01]  /*1a4a0*/  I2F R10, R10 ;  /* 0x0000000a000a7306 */ /* 0x000fe20000201400 */
[----:B------:R-:W-:Y:S02]  /*1a4b0*/  ISETP.GE.OR P5, PT, R179, R227, !P5 ;  /* 0x000000e3b300720c */ /* 0x000fe40006fa6670 */
[----:B------:R-:W-:-:S02]  /*1a4c0*/  FSEL R171, R171, -INF , !P6 ;  /* 0xff800000abab7808 */ /* 0x000fc40007000000 */
[----:B------:R-:W-:-:S03]  /*1a4d0*/  FSEL R167, R18, -INF , !P1 ;  /* 0xff80000012a77808 */ /* 0x000fc60004800000 */
[----:B------:R-:W-:Y:S01]  /*1a4e0*/  I2F R9, R9 ;  /* 0x0000000900097306 */ /* 0x000fe20000201400 */
[C---:B------:R-:W-:Y:S02]  /*1a4f0*/  ISETP.GE.AND P6, PT, R243.reuse, R228, PT ;  /* 0x000000e4f300720c */ /* 0x040fe40003fc6270 */
[----:B------:R-:W-:-:S05]  /*1a500*/  ISETP.GE.AND P1, PT, R243, R225, PT ;  /* 0x000000e1f300720c */ /* 0x000fca0003f26270 */
[----:B------:R-:W-:Y:S01]  /*1a510*/  MUFU.TANH R12, R161 ;  /* 0x000000a1000c7308 */ /* 0x000fe20000002400 */
[----:B------:R-:W-:-:S07]  /*1a520*/  FSEL R153, R13, -INF , !P5 ;  /* 0xff8000000d997808 */ /* 0x000fce0006800000 */
[----:B------:R-:W3:Y:S01]  /*1a530*/  MUFU.TANH R162, R162 ;  /* 0x000000a200a27308 */ /* 0x000ee20000002400 */
[----:B------:R-:W-:-:S07]  /*1a540*/  ISETP.GT.AND P5, PT, R219, R210, PT ;  /* 0x000000d2db00720c */ /* 0x000fce0003fa4270 */
[----:B------:R-:W4:Y:S01]  /*1a550*/  MUFU.TANH R163, R163 ;  /* 0x000000a300a37308 */ /* 0x000f220000002400 */
[----:B-1----:R-:W-:Y:S01]  /*1a560*/  FFMA.FTZ R134, -R223, R239, R134 ;  /* 0x000000efdf867223 */ /* 0x002fe20000010186 */
[----:B------:R-:W-:Y:S01]  /*1a570*/  ISETP.GE.OR P6, PT, R243, R227, !P6 ;  /* 0x000000e3f300720c */ /* 0x000fe200077c6670 */
[----:B------:R-:W-:Y:S01]  /*1a580*/  FFMA.FTZ R16, -R223, R241, R16 ;  /* 0x000000f1df107223 */ /* 0x000fe20000010110 */
[----:B------:R-:W-:Y:S01]  /*1a590*/  ISETP.GE.OR P1, PT, R243, R224, !P1 ;  /* 0x000000e0f300720c */ /* 0x000fe20004f26670 */
[----:B--2---:R-:W-:Y:S01]  /*1a5a0*/  FFMA.FTZ R4, -R223, R237, R4 ;  /* 0x000000eddf047223 */ /* 0x004fe20000010104 */
[----:B------:R-:W-:Y:S02]  /*1a5b0*/  FSEL R142, R134, -INF , !P2 ;  /* 0xff800000868e7808 */ /* 0x000fe40005000000 */
[----:B------:R-:W-:Y:S02]  /*1a5c0*/  FSEL R154, R16, -INF , !P6 ;  /* 0xff800000109a7808 */ /* 0x000fe40007000000 */
[----:B------:R-:W-:-:S02]  /*1a5d0*/  FSEL R140, R4, -INF , !P1 ;  /* 0xff800000048c7808 */ /* 0x000fc40004800000 */
[-C--:B------:R-:W-:Y:S02]  /*1a5e0*/  ISETP.GE.AND P2, PT, R179, R225.reuse, PT ;  /* 0x000000e1b300720c */ /* 0x080fe40003f46270 */
[C---:B------:R-:W-:Y:S02]  /*1a5f0*/  ISETP.GE.AND P6, PT, R11.reuse, R228, PT ;  /* 0x000000e40b00720c */ /* 0x040fe40003fc6270 */
[----:B------:R-:W-:Y:S01]  /*1a600*/  ISETP.GE.AND P1, PT, R11, R225, PT ;  /* 0x000000e10b00720c */ /* 0x000fe20003f26270 */
[----:B---3--:R-:W-:Y:S01]  /*1a610*/  FFMA.FTZ R10, -R223, R10, R162 ;  /* 0x0000000adf0a7223 */ /* 0x008fe200000101a2 */
[----:B------:R-:W-:Y:S01]  /*1a620*/  ISETP.GE.OR P2, PT, R179, R224, !P2 ;  /* 0x000000e0b300720c */ /* 0x000fe20005746670 */
[C---:B------:R-:W-:Y:S01]  /*1a630*/  FFMA.FTZ R9, -R223.reuse, R9, R12 ;  /* 0x00000009df097223 */ /* 0x040fe2000001010c */
[----:B------:R-:W-:Y:S01]  /*1a640*/  BAR.SYNC.DEFER_BLOCKING 0x0 ;  /* 0x0000000000007b1d */ /* 0x000fe20000010000 */
[----:B----4-:R-:W-:Y:S01]  /*1a650*/  FFMA.FTZ R8, -R223, R8, R163 ;  /* 0x00000008df087223 */ /* 0x010fe200000101a3 */
        /* <DEDUP_REMOVED lines=73> */
.L_x_7735:
[----:B------:R-:W-:Y:S02]  /*1aaf0*/  ULDC.64 UR4, c[0x0][0x118] ;  /* 0x0000460000047ab9 */ /* 0x000fe40000000a00 */
[----:B------:R-:W2:Y:S02]  /*1ab00*/  LD.E R7, [R180.64+0x38] ;  /* 0x00003804b4077980 */ /* 0x000ea4000c101900 */
[----:B--2---:R-:W-:-:S04]  /*1ab10*/  LEA R7, -R7, RZ, 0x6 ;  /* 0x000000ff07077211 */ /* 0x004fc800078e31ff */
[----:B------:R-:W-:Y:S02]  /*1ab20*/  SHF.R.S32.HI R6, RZ, 0x1f, R7 ;  /* 0x0000001fff067819 */ /* 0x000fe40000011407 */
.L_x_7736:
[----:B------:R-:W-:Y:S05]  /*1ab30*/  BSYNC B0 ;  /* 0x0000000000007941 */ /* 0x000fea0003800000 */
.L_x_7734:
        /* <DEDUP_REMOVED lines=100> */
.L_x_7733:
[----:B------:R-:W-:Y:S05]  /*1b180*/  BSYNC B1 ;  /* 0x0000000000017941 */ /* 0x000fea0003800000 */
.L_x_7732:
        /* <DEDUP_REMOVED lines=281> */
[----:B------:R-:W-:Y:S02]  /*1c320*/  FADD.FTZ R163, R163, R162 ;  /* 0x000000a2a3a37221 */ /* 0x000fe40000010000 */
[----:B---3--:R-:W-:-:S03]  /*1c330*/  FADD.FTZ R3, R173, R160 ;  /* 0x000000a0ad037221 */ /* 0x008fc60000010000 */
[----:B------:R-:W-:Y:S01]  /*1c340*/  HMMA.16816.F32.BF16 R40, R4, R26, R40 ;  /* 0x0000001a0428723c */ /* 0x000fe20000041828 */
[----:B------:R-:W3:Y:S01]  /*1c350*/  LDSM.16.MT88.4 R24, [R204+0x10800] ;  /* 0x01080000cc18783b */ /* 0x000ee20000004200 */
[----:B------:R-:W-:Y:S01]  /*1c360*/  MUFU.EX2 R156, R156 ;  /* 0x0000009c009c7308 */ /* 0x000fe20000000800 */
[----:B------:R-:W-:-:S05]  /*1c370*/  FADD.FTZ R3, R174, R3 ;  /* 0x00000003ae037221 */ /* 0x000fca0000010000 */
[C---:B------:R-:W-:Y:S02]  /*1c380*/  HMMA.16816.F32.BF16 R44, R4.reuse, R20, R44 ;  /* 0x00000014042c723c */ /* 0x040fe4000004182c */
[----:B------:R-:W5:Y:S06]  /*1c390*/  MUFU.EX2 R175, R175 ;  /* 0x000000af00af7308 */ /* 0x000f6c0000000800 */
        /* <DEDUP_REMOVED lines=32> */
[C---:B------:R-:W-:Y:S08]  /*1c5a0*/  HMMA.16816.F32.BF16 R92, R4.reuse, R16, R92 ;  /* 0x00000010045c723c */ /* 0x040ff0000004185c */
[----:B------:R-:W-:Y:S01]  /*1c5b0*/  HMMA.16816.F32.BF16 R96, R4, R18, R96 ;  /* 0x000000120460723c */ /* 0x000fe20000041860 */
[----:B------:R-:W1:Y:S06]  /*1c5c0*/  LDSM.16.MT88.4 R16, [R203+0xf000] ;  /* 0x00f00000cb10783b */ /* 0x000e6c0000004200 */
[----:B------:R-:W-:-:S02]  /*1c5d0*/  F2FP.BF16.PACK_AB R4, R174, R173 ;  /* 0x000000adae04723e */ /* 0x000fc400000010ff */
[----:B------:R-:W-:Y:S01]  /*1c5e0*/  F2FP.BF16.PACK_AB R5, R169, R170 ;  /* 0x000000aaa905723e */ /* 0x000fe200000010ff */
[----:B------:R-:W-:Y:S01]  /*1c5f0*/  FADD.FTZ R170, R170, R163 ;  /* 0x000000a3aaaa7221 */ /* 0x000fe20000010000 */
[----:B------:R-:W-:Y:S01]  /*1c600*/  F2FP.BF16.PACK_AB R6, R171, R172 ;  /* 0x000000acab06723e */ /* 0x000fe200000010ff */
[----:B------:R-:W-:Y:S01]  /*1c610*/  FADD.FTZ R172, R172, R3 ;  /* 0x00000003acac7221 */ /* 0x000fe20000010000 */
[----:B----4-:R-:W-:Y:S01]  /*1c620*/  F2FP.BF16.PACK_AB R7, R167, R168 ;  /* 0x000000a8a707723e */ /* 0x010fe200000010ff */
[----:B------:R-:W-:Y:S01]  /*1c630*/  FADD.FTZ R169, R169, R170 ;  /* 0x000000aaa9a97221 */ /* 0x000fe20000010000 */
[----:B------:R-:W-:Y:S01]  /*1c640*/  MOV R3, R147 ;  /* 0x0000009300037202 */ /* 0x000fe20000000f00 */
[----:B------:R-:W-:Y:S02]  /*1c650*/  FADD.FTZ R171, R171, R172 ;  /* 0x000000acabab7221 */ /* 0x000fe40000010000 */
[----:B------:R-:W-:Y:S02]  /*1c660*/  FADD.FTZ R0, R168, R169 ;  /* 0x000000a9a8007221 */ /* 0x000fe40000010000 */
[----:B------:R-:W-:Y:S02]  /*1c670*/  HMMA.16816.F32.BF16 R128, R4, R12, R128 ;  /* 0x0000000c0480723c */ /* 0x000fe40000041880 */
[----:B------:R-:W-:-:S06]  /*1c680*/  FADD.FTZ R0, R167, R0 ;  /* 0x00000000a7007221 */ /* 0x000fcc0000010000 */
        /* <DEDUP_REMOVED lines=9> */
[C---:B----4-:R-:W-:Y:S08]  /*1c720*/  HMMA.16816.F32.BF16 R60, R4.reuse, R12, R60 ;  /* 0x0000000c043c723c */ /* 0x050ff0000004183c */
[C---:B------:R-:W-:Y:S01]  /*1c730*/  HMMA.16816.F32.BF16 R64, R4.reuse, R14, R64 ;  /* 0x0000000e0440723c */ /* 0x040fe20000041840 */
[----:B------:R-:W1:Y:S07]  /*1c740*/  LDSM.16.MT88.4 R12, [R202+0x11000] ;  /* 0x01100000ca0c783b */ /* 0x000e6e0000004200 */
        /* <DEDUP_REMOVED lines=20> */
[C---:B----4-:R-:W-:Y:S08]  /*1c890*/  HMMA.16816.F32.BF16 R84, R4.reuse, R16, R84 ;  /* 0x000000100454723c */ /* 0x050ff00000041854 */
[----:B------:R-:W-:Y:S01]  /*1c8a0*/  HMMA.16816.F32.BF16 R88, R4, R18, R88 ;  /* 0x000000120458723c */ /* 0x000fe20000041858 */
[----:B------:R-:W4:Y:S06]  /*1c8b0*/  LDSM.16.MT88.4 R16, [R202+0xf800] ;  /* 0x00f80000ca10783b */ /* 0x000f2c0000004200 */
[----:B-----5:R-:W-:Y:S01]  /*1c8c0*/  F2FP.BF16.PACK_AB R4, R175, R156 ;  /* 0x0000009caf04723e */ /* 0x020fe200000010ff */
        /* <DEDUP_REMOVED lines=30> */
[C---:B----4-:R-:W-:Y:S08]  /*1cab0*/  HMMA.16816.F32.BF16 R60, R4.reuse, R16, R60 ;  /* 0x00000010043c723c */ /* 0x050ff0000004183c */
[C---:B------:R-:W-:Y:S08]  /*1cac0*/  HMMA.16816.F32.BF16 R64, R4.reuse, R18, R64 ;  /* 0x000000120440723c */ /* 0x040ff00000041840 */
[C---:B--2---:R-:W-:Y:S08]  /*1cad0*/  HMMA.16816.F32.BF16 R76, R4.reuse, R8, R76 ;  /* 0x00000008044c723c */ /* 0x044ff0000004184c */
[C---:B------:R-:W-:Y:S08]  /*1cae0*/  HMMA.16816.F32.BF16 R80, R4.reuse, R10, R80 ;  /* 0x0000000a0450723c */ /* 0x040ff00000041850 */
[C---:B---3--:R-:W-:Y:S08]  /*1caf0*/  HMMA.16816.F32.BF16 R84, R4.reuse, R24, R84 ;  /* 0x000000180454723c */ /* 0x048ff00000041854 */
[C---:B------:R-:W-:Y:S08]  /*1cb00*/  HMMA.16816.F32.BF16 R88, R4.reuse, R26, R88 ;  /* 0x0000001a0458723c */ /* 0x040ff00000041858 */
[C---:B-1----:R-:W-:Y:S08]  /*1cb10*/  HMMA.16816.F32.BF16 R92, R4.reuse, R12, R92 ;  /* 0x0000000c045c723c */ /* 0x042ff0000004185c */
[----:B------:R-:W-:Y:S11]  /*1cb20*/  HMMA.16816.F32.BF16 R96, R4, R14, R96 ;  /* 0x0000000e0460723c */ /* 0x000ff60000041860 */
[----:B------:R-:W-:Y:S08]  /*1cb30*/  @!UPT UIADD3 URZ, URZ, URZ, URZ ;  /* 0x0000003f3f3ff290 */ /* 0x000ff0000fffe03f */
.L_x_7728:
[----:B------:R-:W-:Y:S05]  /*1cb40*/  @!P5 BRA `(.L_x_7737) ;  /* 0x00004c600000d947 */ /* 0x000fea0003800000 */
[----:B------:R-:W-:Y:S02]  /*1cb50*/  MOV R0, R3 ;  /* 0x0000000300007202 */ /* 0x000fe40000000f00 */
[----:B------:R-:W-:-:S02]  /*1cb60*/  MOV R2, R132 ;  /* 0x0000008400027202 */ /* 0x000fc40000000f00 */
.L_x_7746:
        /* <DEDUP_REMOVED lines=76> */
.L_x_7739:
[----:B------:R-:W-:Y:S02]  /*1d030*/  ULDC.64 UR4, c[0x0][0x118] ;  /* 0x0000460000047ab9 */ /* 0x000fe40000000a00 */
[----:B------:R-:W2:Y:S02]  /*1d040*/  LD.E R10, [R132.64+0x40] ;  /* 0x00004004840a7980 */ /* 0x000ea4000c101900 */
[----:B--2---:R-:W-:Y:S04]  /*1d050*/  LEA R10, -R10, RZ, 0x6 ;  /* 0x000000ff0a0a7211 */ /* 0x004fe800078e31ff */
[----:B------:R-:W-:Y:S02]  /*1d060*/  SHF.R.S32.HI R6, RZ, 0x1f, R10 ;  /* 0x0000001fff067819 */ /* 0x000fe4000001140a */
.L_x_7740:
[----:B------:R-:W-:Y:S05]  /*1d070*/  BSYNC B0 ;  /* 0x0000000000007941 */ /* 0x000fea0003800000 */
.L_x_7738:
        /* <DEDUP_REMOVED lines=291> */
[----:B------:R1:W1:Y:S01]  /*1e2b0*/  MUFU.TANH R16, R13 ;  /* 0x0000000d00107308 */ /* 0x0002620000002400 */
        /* <DEDUP_REMOVED lines=10> */
[----:B------:R1:W1:Y:S10]  /*1e360*/  MUFU.TANH R20, R5 ;  /* 0x0000000500147308 */ /* 0x0002740000002400 */
[----:B------:R1:W1:Y:S10]  /*1e370*/  MUFU.TANH R182, R21 ;  /* 0x0000001500b67308 */ /* 0x0002740000002400 */
[----:B------:R-:W1:Y:S10]  /*1e380*/  MUFU.TANH R22, R22 ;  /* 0x0000001600167308 */ /* 0x000e740000002400 */
[----:B------:R-:W1:Y:S10]  /*1e390*/  MUFU.TANH R6, R6 ;  /* 0x0000000600067308 */ /* 0x000e740000002400 */
[----:B------:R-:W1:Y:S10]  /*1e3a0*/  MUFU.TANH R230, R230 ;  /* 0x000000e600e67308 */ /* 0x000e740000002400 */
        /* <DEDUP_REMOVED lines=30> */
[--C-:B-12---:R-:W-:Y:S02]  /*1e590*/  IMAD.MOV R5, RZ, RZ, -R143.reuse ;  /* 0x000000ffff057224 */ /* 0x106fe400078e0a8f */
        /* <DEDUP_REMOVED lines=49> */
.L_x_7744:
[----:B------:R-:W-:Y:S02]  /*1e8b0*/  ULDC.64 UR4, c[0x0][0x118] ;  /* 0x0000460000047ab9 */ /* 0x000fe40000000a00 */
[----:B------:R-:W2:Y:S02]  /*1e8c0*/  LD.E R138, [R132.64+0x38] ;  /* 0x00003804848a7980 */ /* 0x000ea4000c101900 */
[----:B--2---:R-:W-:Y:S04]  /*1e8d0*/  LEA R138, -R138, RZ, 0x6 ;  /* 0x000000ff8a8a7211 */ /* 0x004fe800078e31ff */
[----:B------:R-:W-:Y:S02]  /*1e8e0*/  SHF.R.S32.HI R136, RZ, 0x1f, R138 ;  /* 0x0000001fff887819 */ /* 0x000fe4000001148a */
.L_x_7745:
[----:B------:R-:W-:Y:S05]  /*1e8f0*/  BSYNC B0 ;  /* 0x0000000000007941 */ /* 0x000fea0003800000 */
.L_x_7743:
        /* <DEDUP_REMOVED lines=20> */
[----:B-1----:R-:W-:Y:S03]  /*1ea40*/  IADD3 R5, P2, R3, R208, RZ ;  /* 0x000000d003057210 */ /* 0x002fe60007f5e0ff */
        /* <DEDUP_REMOVED lines=69> */
.L_x_7742:
[----:B--234-:R-:W-:Y:S05]  /*1eea0*/  BSYNC B1 ;  /* 0x0000000000017941 */ /* 0x01cfea0003800000 */
.L_x_7741:
[----:B------:R-:W2:Y:S01]  /*1eeb0*/  S2R R34, SR_TID.X ;  /* 0x0000000000227919 */ /* 0x000ea20000002100 */
[----:B------:R-:W-:Y:S07]  /*1eec0*/  ULDC.64 UR4, c[0x0][0x118] ;  /* 0x0000460000047ab9 */ /* 0x000fee0000000a00 */
[----:B------:R3:W4:Y:S01]  /*1eed0*/  LD.E R133, [R132.64+0xdc] ;  /* 0x0000dc0484857980 */ /* 0x000722000c101900 */
[----:B--2---:R-:W-:Y:S05]  /*1eee0*/  IMAD.SHL.U32 R34, R34, 0x2, RZ ;  /* 0x0000000222227824 */ /* 0x004fea00078e00ff */
[----:B------:R-:W-:Y:S05]  /*1eef0*/  LOP3.LUT R34, R34, 0x6, RZ, 0xc0, !PT ;  /* 0x0000000622227812 */ /* 0x000fea00078ec0ff */
[----:B------:R-:W-:Y:S05]  /*1ef00*/  IMAD R3, R219, 0x40, R34 ;  /* 0x00000040db037824 */ /* 0x000fea00078e0222 */
[----:B-1----:R-:W-:Y:S02]  /*1ef10*/  IADD3 R21, R3, 0x1, RZ ;  /* 0x0000000103157810 */ /* 0x002fe40007ffe0ff */
[----:B------:R-:W-:Y:S02]  /*1ef20*/  IADD3 R5, R229, -R3, RZ ;  /* 0x80000003e5057210 */ /* 0x000fe40007ffe0ff */
[----:B------:R-:W-:Y:S01]  /*1ef30*/  IADD3 R15, R3, 0x8, RZ ;  /* 0x00000008030f7810 */ /* 0x000fe20007ffe0ff */
[----:B------:R-:W-:Y:S01]  /*1ef40*/  IMAD.IADD R7, R229, 0x1, -R21 ;  /* 0x00000001e5077824 */ /* 0x000fe200078e0a15 */
[----:B------:R-:W-:Y:S01]  /*1ef50*/  IABS R19, R5 ;  /* 0x0000000500137213 */ /* 0x000fe20000000000 */
[C---:B------:R-:W-:Y:S01]  /*1ef60*/  IMAD.IADD R5, R226.reuse, 0x1, -R3 ;  /* 0x00000001e2057824 */ /* 0x040fe200078e0a03 */
[C---:B------:R-:W-:Y:S02]  /*1ef70*/  IADD3 R143, R3.reuse, 0x9, RZ ;  /* 0x00000009038f7810 */ /* 0x040fe40007ffe0ff */
[----:B------:R-:W-:Y:S02]  /*1ef80*/  IADD3 R9, R3, 0x10, RZ ;  /* 0x0000001003097810 */ /* 0x000fe40007ffe0ff */
[----:B------:R-:W-:Y:S01]  /*1ef90*/  IABS R11, R5 ;  /* 0x00000005000b7213 */ /* 0x000fe20000000000 */
[----:B------:R-:W1:Y:S01]  /*1efa0*/  I2F R19, R19 ;  /* 0x0000001300137306 */ /* 0x000e620000201400 */
[----:B------:R-:W-:Y:S02]  /*1efb0*/  IABS R5, R7 ;  /* 0x0000000700057213 */ /* 0x000fe40000000000 */
[----:B------:R-:W-:Y:S02]  /*1efc0*/  IADD3 R7, R229, -R15, RZ ;  /* 0x8000000fe5077210 */ /* 0x000fe40007ffe0ff */
[----:B------:R-:W-:Y:S02]  /*1efd0*/  IADD3 R139, R3, 0x18, RZ ;  /* 0x00000018038b7810 */ /* 0x000fe40007ffe0ff */
[----:B------:R-:W-:Y:S01]  /*1efe0*/  IABS R144, R7 ;  /* 0x0000000700907213 */ /* 0x000fe20000000000 */
[----:B------:R-:W-:Y:S01]  /*1eff0*/  IMAD.IADD R7, R229, 0x1, -R143 ;  /* 0x00000001e5077824 */ /* 0x000fe200078e0a8f */
[----:B------:R-:W-:Y:S01]  /*1f000*/  IADD3 R142, R3, 0x11, RZ ;  /* 0x00000011038e7810 */ /* 0x000fe20007ffe0ff */
[----:B------:R-:W-:Y:S01]  /*1f010*/  IMAD.IADD R13, R229, 0x1, -R139 ;  /* 0x00000001e50d7824 */ /* 0x000fe200078e0a8b */
[----:B------:R-:W2:Y:S01]  /*1f020*/  I2F R11, R11 ;  /* 0x0000000b000b7306 */ /* 0x000ea20000201400 */
[----:B------:R-:W-:Y:S02]  /*1f030*/  IADD3 R138, R3, 0x19, RZ ;  /* 0x00000019038a7810 */ /* 0x000fe40007ffe0ff */
[----:B------:R-:W-:Y:S01]  /*1f040*/  IABS R17, R7 ;  /* 0x0000000700117213 */ /* 0x000fe20000000000 */
[C---:B------:R-:W-:Y:S01]  /*1f050*/  IMAD.IADD R7, R229.reuse, 0x1, -R9 ;  /* 0x00000001e5077824 */ /* 0x040fe200078e0a09 */
[----:B------:R-:W-:Y:S02]  /*1f060*/  IABS R27, R13 ;  /* 0x0000000d001b7213 */ /* 0x000fe40000000000 */
[C---:B------:R-:W-:Y:S02]  /*1f070*/  IADD3 R13, R226.reuse, -R21, RZ ;  /* 0x80000015e20d7210 */ /* 0x040fe40007ffe0ff */
[----:B------:R-:W-:Y:S01]  /*1f080*/  IABS R141, R7 ;  /* 0x00000007008d7213 */ /* 0x000fe20000000000 */
[----:B------:R-:W5:Y:S01]  /*1f090*/  I2F R5, R5 ;  /* 0x0000000500057306 */ /* 0x000f620000201400 */
[----:B------:R-:W-:Y:S02]  /*1f0a0*/  IADD3 R7, R229, -R142, RZ ;  /* 0x8000008ee5077210 */ /* 0x000fe40007ffe0ff */
[----:B------:R-:W-:Y:S01]  /*1f0b0*/  ISETP.GE.AND P6, PT, R3, R225, PT ;  /* 0x000000e10300720c */ /* 0x000fe20003fc6270 */
[----:B-1----:R-:W-:Y:S01]  /*1f0c0*/  FFMA.FTZ R134, -R223, R19, R134 ;  /* 0x00000013df867223 */ /* 0x002fe20000010186 */
[----:B------:R-:W-:Y:S02]  /*1f0d0*/  IABS R140, R7 ;  /* 0x00000007008c7213 */ /* 0x000fe40000000000 */
[----:B------:R-:W-:Y:S01]  /*1f0e0*/  IABS R7, R13 ;  /* 0x0000000d00077213 */ /* 0x000fe20000000000 */
[----:B------:R-:W-:Y:S01]  /*1f0f0*/  IMAD.IADD R13, R229, 0x1, -R138 ;  /* 0x00000001e50d7824 */ /* 0x000fe200078e0a8a */
[CC--:B------:R-:W-:Y:S01]  /*1f100*/  ISETP.GE.AND P3, PT, R21.reuse, R228.reuse, PT ;  /* 0x000000e41500720c */ /* 0x0c0fe20003f66270 */
[----:B------:R-:W1:Y:S01]  /*1f110*/  I2F R144, R144 ;  /* 0x0000009000907306 */ /* 0x000e620000201400 */
[----:B------:R-:W-:Y:S02]  /*1f120*/  ISETP.GE.AND P0, PT, R21, R225, PT ;  /* 0x000000e11500720c */ /* 0x000fe40003f06270 */
[----:B------:R-:W-:Y:S01]  /*1f130*/  IABS R137, R13 ;  /* 0x0000000d00897213 */ /* 0x000fe20000000000 */
[----:B--2---:R-:W-:Y:S01]  /*1f140*/  FFMA.FTZ R158, -R223, R11, R158 ;  /* 0x0000000bdf9e7223 */ /* 0x004fe2000001019e */
[----:B------:R-:W-:Y:S02]  /*1f150*/  ISETP.GE.OR P3, PT, R21, R227, !P3 ;  /* 0x000000e31500720c */ /* 0x000fe40005f66670 */
[----:B------:R-:W-:Y:S02]  /*1f160*/  ISETP.GE.AND P1, PT, R15, R228, PT ;  /* 0x000000e40f00720c */ /* 0x000fe40003f26270 */
[-C--:B------:R-:W-:Y:S01]  /*1f170*/  ISETP.GE.OR P6, PT, R3, R224.reuse, !P6 ;  /* 0x000000e00300720c */ /* 0x080fe200077c6670 */
[----:B------:R-:W2:Y:S01]  /*1f180*/  I2F R141, R141 ;  /* 0x0000008d008d7306 */ /* 0x000ea20000201400 */
[----:B------:R-:W-:Y:S02]  /*1f190*/  ISETP.GE.OR P0, PT, R21, R224, !P0 ;  /* 0x000000e01500720c */ /* 0x000fe40004706670 */
[----:B------:R-:W-:Y:S01]  /*1f1a0*/  ISETP.GE.AND P5, PT, R15, R225, PT ;  /* 0x000000e10f00720c */ /* 0x000fe20003fa6270 */
[----:B-----5:R-:W-:Y:S01]  /*1f1b0*/  FFMA.FTZ R156, -R223, R5, R156 ;  /* 0x00000005df9c7223 */ /* 0x020fe2000001019c */
[----:B------:R-:W-:Y:S02]  /*1f1c0*/  IADD3 R21, R226, -R9, RZ ;  /* 0x80000009e2157210 */ /* 0x000fe40007ffe0ff */
[----:B------:R-:W-:Y:S02]  /*1f1d0*/  FSEL R5, R158, -INF , !P6 ;  /* 0xff8000009e057808 */ /* 0x000fe40007000000 */
[----:B------:R-:W-:Y:S01]  /*1f1e0*/  FSEL R11, R156, -INF , !P3 ;  /* 0xff8000009c0b7808 */ /* 0x000fe20005800000 */
[----:B------:R-:W5:Y:S01]  /*1f1f0*/  I2F R7, R7 ;  /* 0x0000000700077306 */ /* 0x000f620000201400 */
[----:B------:R-:W-:Y:S02]  /*1f200*/  ISETP.GE.OR P1, PT, R15, R227, !P1 ;  /* 0x000000e30f00720c */ /* 0x000fe40004f26670 */
[----:B------:R-:W-:Y:S01]  /*1f210*/  ISETP.GE.AND P6, PT, R9, R228, PT ;  /* 0x000000e40900720c */ /* 0x000fe20003fc6270 */
[----:B-1----:R-:W-:Y:S01]  /*1f220*/  FFMA.FTZ R162, -R223, R144, R162 ;  /* 0x00000090dfa27223 */ /* 0x002fe200000101a2 */
[----:B------:R-:W-:Y:S02]  /*1f230*/  ISETP.GE.AND P3, PT, R9, R225, PT ;  /* 0x000000e10900720c */ /* 0x000fe40003f66270 */
[----:B------:R-:W-:Y:S02]  /*1f240*/  IADD3 R13, R226, -R15, RZ ;  /* 0x8000000fe20d7210 */ /* 0x000fe40007ffe0ff */
[-C--:B------:R-:W-:Y:S01]  /*1f250*/  ISETP.GE.OR P5, PT, R15, R224.reuse, !P5 ;  /* 0x000000e00f00720c */ /* 0x080fe20006fa6670 */
[----:B------:R-:W1:Y:S01]  /*1f260*/  I2F R140, R140 ;  /* 0x0000008c008c7306 */ /* 0x000e620000201400 */
[----:B------:R-:W-:Y:S02]  /*1f270*/  IABS R15, R21 ;  /* 0x00000015000f7213 */ /* 0x000fe40000000000 */
[----:B------:R-:W-:Y:S01]  /*1f280*/  ISETP.GE.OR P3, PT, R9, R224, !P3 ;  /* 0x000000e00900720c */ /* 0x000fe20005f66670 */
[----:B--2---:R-:W-:Y:S01]  /*1f290*/  FFMA.FTZ R172, -R223, R141, R172 ;  /* 0x0000008ddfac7223 */ /* 0x004fe200000101ac */
[----:B------:R-:W-:Y:S02]  /*1f2a0*/  ISETP.GE.OR P6, PT, R9, R227, !P6 ;  /* 0x000000e30900720c */ /* 0x000fe400077c6670 */
[----:B------:R-:W-:Y:S02]  /*1f2b0*/  FSEL R9, R162, -INF , !P1 ;  /* 0xff800000a2097808 */ /* 0x000fe40004800000 */
[C---:B------:R-:W-:Y:S01]  /*1f2c0*/  ISETP.GE.AND P1, PT, R142.reuse, R228, PT ;  /* 0x000000e48e00720c */ /* 0x040fe20003f26270 */
[----:B------:R-:W2:Y:S01]  /*1f2d0*/  I2F R27, R27 ;  /* 0x0000001b001b7306 */ /* 0x000ea20000201400 */
[----:B------:R-:W-:Y:S02]  /*1f2e0*/  IABS R136, R13 ;  /* 0x0000000d00887213 */ /* 0x000fe40000000000 */
[----:B------:R-:W-:Y:S01]  /*1f2f0*/  ISETP.GE.OR P1, PT, R142, R227, !P1 ;  /* 0x000000e38e00720c */ /* 0x000fe20004f26670 */
[----:B-----5:R-:W-:Y:S01]  /*1f300*/  FFMA.FTZ R160, -R223, R7, R160 ;  /* 0x00000007dfa07223 */ /* 0x020fe200000101a0 */
[----:B------:R-:W-:Y:S02]  /*1f310*/  IADD3 R7, R226, -R138, RZ ;  /* 0x8000008ae2077210 */ /* 0x000fe40007ffe0ff */
[C---:B------:R-:W-:Y:S02]  /*1f320*/  IADD3 R13, R3.reuse, 0x20, RZ ;  /* 0x00000020030d7810 */ /* 0x040fe40007ffe0ff */
[----:B------:R-:W-:Y:S01]  /*1f330*/  IABS R7, R7 ;  /* 0x0000000700077213 */ /* 0x000fe20000000000 */
[----:B------:R-:W5:Y:S01]  /*1f340*/  I2F R137, R137 ;  /* 0x0000008900897306 */ /* 0x000f620000201400 */
[----:B------:R-:W-:Y:S01]  /*1f350*/  IADD3 R25, R3, 0x21, RZ ;  /* 0x0000002103197810 */ /* 0x000fe20007ffe0ff */
[----:B------:R-:W-:Y:S01]  /*1f360*/  IMAD.IADD R23, R229, 0x1, -R13 ;  /* 0x00000001e5177824 */ /* 0x000fe200078e0a0d */
[----:B------:R-:W-:Y:S01]  /*1f370*/  ISETP.GE.AND P4, PT, R3, R228, PT ;  /* 0x000000e40300720c */ /* 0x000fe20003f86270 */
[----:B-1----:R-:W-:Y:S01]  /*1f380*/  FFMA.FTZ R140, -R223, R140, R174 ;  /* 0x0000008cdf8c7223 */ /* 0x002fe200000101ae */
[----:B------:R-:W-:Y:S02]  /*1f390*/  FSEL R174, R172, -INF , !P6 ;  /* 0xff800000acae7808 */ /* 0x000fe40007000000 */
[CC--:B------:R-:W-:Y:S02]  /*1f3a0*/  ISETP.GE.AND P6, PT, R139.reuse, R228.reuse, PT ;  /* 0x000000e48b00720c */ /* 0x0c0fe40003fc6270 */
[----:B------:R-:W-:Y:S01]  /*1f3b0*/  FSEL R163, R140, -INF , !P1 ;  /* 0xff8000008ca37808 */ /* 0x000fe20004800000 */
[----:B------:R1:W1:Y:S01]  /*1f3c0*/  I2F R31, R15 ;  /* 0x0000000f001f7306 */ /* 0x0002620000201400 */
[----:B------:R-:W-:Y:S01]  /*1f3d0*/  ISETP.GE.OR P6, PT, R139, R227, !P6 ;  /* 0x000000e38b00720c */ /* 0x000fe200077c6670 */
[----:B------:R-:W-:Y:S01]  /*1f3e0*/  IMAD.MOV.U32 R140, RZ, RZ, R7 ;  /* 0x000000ffff8c7224 */ /* 0x000fe200078e0007 */
[----:B------:R-:W-:Y:S01]  /*1f3f0*/  IABS R35, R23 ;  /* 0x0000001700237213 */ /* 0x000fe20000000000 */
[----:B--2---:R-:W-:Y:S01]  /*1f400*/  FFMA.FTZ R16, -R223, R27, R16 ;  /* 0x0000001bdf107223 */ /* 0x004fe20000010110 */
[----:B------:R-:W-:Y:S02]  /*1f410*/  IADD3 R27, R3, 0x31, RZ ;  /* 0x00000031031b7810 */ /* 0x000fe40007ffe0ff */
[----:B------:R-:W-:Y:S02]  /*1f420*/  IADD3 R23, R226, -R143, RZ ;  /* 0x8000008fe2177210 */ /* 0x000fe40007ffe0ff */
[----:B------:R-:W-:Y:S01]  /*1f430*/  IADD3 R7, R229, -R27, RZ ;  /* 0x8000001be5077210 */ /* 0x000fe20007ffe0ff */
[----:B------:R-:W2:Y:S01]  /*1f440*/  I2F R17, R17 ;  /* 0x0000001100117306 */ /* 0x000ea20000201400 */
[----:B------:R-:W-:Y:S02]  /*1f450*/  FSEL R162, R16, -INF , !P6 ;  /* 0xff80000010a27808 */ /* 0x000fe40007000000 */
[----:B------:R-:W-:Y:S01]  /*1f460*/  IABS R16, R7 ;  /* 0x0000000700107213 */ /* 0x000fe20000000000 */
[----:B-----5:R-:W-:Y:S01]  /*1f470*/  FFMA.FTZ R180, -R223, R137, R180 ;  /* 0x00000089dfb47223 */ /* 0x020fe200000101b4 */
[----:B------:R-:W-:Y:S02]  /*1f480*/  ISETP.GE.OR P4, PT, R3, R227, !P4 ;  /* 0x000000e30300720c */ /* 0x000fe40006786670 */
[----:B------:R-:W-:Y:S01]  /*1f490*/  IABS R33, R23 ;  /* 0x0000001700217213 */ /* 0x000fe20000000000 */
[----:B------:R-:W-:Y:S01]  /*1f4a0*/  IMAD.IADD R23, R229, 0x1, -R25 ;  /* 0x00000001e5177824 */ /* 0x000fe200078e0a19 */
[C---:B------:R-:W-:Y:S01]  /*1f4b0*/  IADD3 R19, R3.reuse, 0x29, RZ ;  /* 0x0000002903137810 */ /* 0x040fe20007ffe0ff */
[----:B------:R-:W5:Y:S01]  /*1f4c0*/  I2F R137, R16 ;  /* 0x0000001000897306 */ /* 0x000f620000201400 */
[----:B------:R-:W-:Y:S02]  /*1f4d0*/  IADD3 R21, R3, 0x28, RZ ;  /* 0x0000002803157810 */ /* 0x000fe40007ffe0ff */
[----:B------:R-:W-:Y:S01]  /*1f4e0*/  ISETP.GE.AND P2, PT, R143, R228, PT ;  /* 0x000000e48f00720c */ /* 0x000fe20003f46270 */
[C---:B---3--:R-:W-:Y:S01]  /*1f4f0*/  IMAD.IADD R132, R229.reuse, 0x1, -R19 ;  /* 0x00000001e5847824 */ /* 0x048fe200078e0a13 */
[----:B-1----:R-:W-:Y:S01]  /*1f500*/  FSEL R15, R134, -INF , !P4 ;  /* 0xff800000860f7808 */ /* 0x002fe20006000000 */
[----:B------:R-:W-:Y:S01]  /*1f510*/  IMAD.IADD R34, R229, 0x1, -R21 ;  /* 0x00000001e5227824 */ /* 0x000fe200078e0a15 */
[----:B------:R-:W-:Y:S01]  /*1f520*/  ISETP.GE.AND P4, PT, R143, R225, PT ;  /* 0x000000e18f00720c */ /* 0x000fe20003f86270 */
[----:B------:R-:W-:Y:S01]  /*1f530*/  FFMA.FTZ R12, -R223, R31, R12 ;  /* 0x0000001fdf0c7223 */ /* 0x000fe2000001010c */
[----:B------:R-:W-:Y:S01]  /*1f540*/  IABS R23, R23 ;  /* 0x0000001700177213 */ /* 0x000fe20000000000 */
[----:B------:R-:W1:Y:S01]  /*1f550*/  I2F R136, R136 ;  /* 0x0000008800887306 */ /* 0x000e620000201400 */
[C---:B------:R-:W-:Y:S02]  /*1f560*/  ISETP.GE.OR P4, PT, R143.reuse, R224, !P4 ;  /* 0x000000e08f00720c */ /* 0x040fe40006786670 */
[----:B------:R-:W-:Y:S01]  /*1f570*/  ISETP.GE.OR P2, PT, R143, R227, !P2 ;  /* 0x000000e38f00720c */ /* 0x000fe20005746670 */
[C---:B--2---:R-:W-:Y:S01]  /*1f580*/  FFMA.FTZ R170, -R223.reuse, R17, R170 ;  /* 0x00000011dfaa7223 */ /* 0x044fe200000101aa */
[----:B------:R-:W-:Y:S02]  /*1f590*/  IADD3 R143, R226, -R139, RZ ;  /* 0x8000008be28f7210 */ /* 0x000fe40007ffe0ff */
[----:B------:R-:W-:Y:S02]  /*1f5a0*/  IABS R132, R132 ;  /* 0x0000008400847213 */ /* 0x000fe40000000000 */
[----:B------:R-:W-:Y:S01]  /*1f5b0*/  ISETP.GE.AND P6, PT, R138, R228, PT ;  /* 0x000000e48a00720c */ /* 0x000fe20003fc6270 */
[----:B------:R-:W2:Y:S01]  /*1f5c0*/  I2F R35, R35 ;  /* 0x0000002300237306 */ /* 0x000ea20000201400 */
[----:B------:R-:W-:Y:S02]  /*1f5d0*/  IABS R143, R143 ;  /* 0x0000008f008f7213 */ /* 0x000fe40000000000 */
[----:B------:R-:W-:Y:S01]  /*1f5e0*/  FSEL R7, R160, -INF , !P0 ;  /* 0xff800000a0077808 */ /* 0x000fe20004000000 */
[----:B-----5:R-:W-:Y:S01]  /*1f5f0*/  FFMA.FTZ R176, -R223, R137, R176 ;  /* 0x00000089dfb07223 */ /* 0x020fe200000101b0 */
[C---:B------:R-:W-:Y:S02]  /*1f600*/  ISETP.GE.AND P0, PT, R138.reuse, R225, PT ;  /* 0x000000e18a00720c */ /* 0x040fe40003f06270 */
[----:B------:R-:W-:Y:S02]  /*1f610*/  IABS R34, R34 ;  /* 0x0000002200227213 */ /* 0x000fe40000000000 */
[C---:B------:R-:W-:Y:S01]  /*1f620*/  ISETP.GE.OR P6, PT, R138.reuse, R227, !P6 ;  /* 0x000000e38a00720c */ /* 0x040fe200077c6670 */
[----:B------:R-:W3:Y:S01]  /*1f630*/  I2F R23, R23 ;  /* 0x0000001700177306 */ /* 0x000ee20000201400 */
[----:B------:R-:W-:Y:S01]  /*1f640*/  ISETP.GE.OR P0, PT, R138, R224, !P0 ;  /* 0x000000e08a00720c */ /* 0x000fe20004706670 */
[----:B------:R-:W-:Y:S01]  /*1f650*/  IMAD.IADD R138, R226, 0x1, -R13 ;  /* 0x00000001e28a7824 */ /* 0x000fe200078e0a0d */
[----:B------:R-:W-:Y:S01]  /*1f660*/  IADD3 R16, R3, 0x38, RZ ;  /* 0x0000003803107810 */ /* 0x000fe20007ffe0ff */
[----:B-1----:R-:W-:Y:S01]  /*1f670*/  FFMA.FTZ R168, -R223, R136, R168 ;  /* 0x00000088dfa87223 */ /* 0x002fe200000101a8 */
[----:B------:R-:W-:Y:S02]  /*1f680*/  FSEL R161, R180, -INF , !P6 ;  /* 0xff800000b4a17808 */ /* 0x000fe40007000000 */
[----:B------:R-:W-:Y:S02]  /*1f690*/  ISETP.GE.AND P6, PT, R13, R228, PT ;  /* 0x000000e40d00720c */ /* 0x000fe40003fc6270 */
[----:B------:R-:W-:Y:S01]  /*1f6a0*/  IADD3 R17, R3, 0x30, RZ ;  /* 0x0000003003117810 */ /* 0x000fe20007ffe0ff */
[----:B------:R-:W1:Y:S01]  /*1f6b0*/  I2F R134, R132 ;  /* 0x0000008400867306 */ /* 0x000e620000201400 */
[----:B------:R-:W-:Y:S02]  /*1f6c0*/  IABS R136, R138 ;  /* 0x0000008a00887213 */ /* 0x000fe40000000000 */
[----:B------:R-:W-:Y:S01]  /*1f6d0*/  IADD3 R138, R229, -R16, RZ ;  /* 0x80000010e58a7210 */ /* 0x000fe20007ffe0ff */
[----:B--2---:R-:W-:Y:S01]  /*1f6e0*/  FFMA.FTZ R20, -R223, R35, R20 ;  /* 0x00000023df147223 */ /* 0x004fe20000010114 */
[----:B------:R-:W-:Y:S01]  /*1f6f0*/  IADD3 R29, R226, -R142, RZ ;  /* 0x8000008ee21d7210 */ /* 0x000fe20007ffe0ff */
[----:B------:R-:W-:Y:S01]  /*1f700*/  IMAD.IADD R144, R229, 0x1, -R17 ;  /* 0x00000001e5907824 */ /* 0x000fe200078e0a11 */
[----:B------:R-:W-:Y:S02]  /*1f710*/  ISETP.GE.OR P6, PT, R13, R227, !P6 ;  /* 0x000000e30d00720c */ /* 0x000fe400077c6670 */
[----:B------:R-:W-:Y:S01]  /*1f720*/  IABS R138, R138 ;  /* 0x0000008a008a7213 */ /* 0x000fe20000000000 */
[----:B------:R-:W2:Y:S01]  /*1f730*/  I2F R132, R143 ;  /* 0x0000008f00847306 */ /* 0x000ea20000201400 */
[----:B------:R-:W-:Y:S02]  /*1f740*/  IABS R29, R29 ;  /* 0x0000001d001d7213 */ /* 0x000fe40000000000 */
[----:B------:R-:W-:Y:S01]  /*1f750*/  FSEL R160, R20, -INF , !P6 ;  /* 0xff80000014a07808 */ /* 0x000fe20007000000 */
[----:B---3--:R-:W-:Y:S01]  /*1f760*/  FFMA.FTZ R182, -R223, R23, R182 ;  /* 0x00000017dfb67223 */ /* 0x008fe200000101b6 */
[----:B------:R-:W-:Y:S02]  /*1f770*/  IABS R144, R144 ;  /* 0x0000009000907213 */ /* 0x000fe40000000000 */
[----:B------:R-:W-:Y:S02]  /*1f780*/  ISETP.GE.AND P6, PT, R25, R228, PT ;  /* 0x000000e41900720c */ /* 0x000fe40003fc6270 */
[----:B------:R-:W-:Y:S01]  /*1f790*/  ISETP.GE.AND P1, PT, R139, R225, PT ;  /* 0x000000e18b00720c */ /* 0x000fe20003f26270 */
[----:B------:R-:W3:Y:S01]  /*1f7a0*/  I2F R34, R34 ;  /* 0x0000002200227306 */ /* 0x000ee20000201400 */
[-C--:B------:R-:W-:Y:S02]  /*1f7b0*/  ISETP.GE.OR P6, PT, R25, R227.reuse, !P6 ;  /* 0x000000e31900720c */ /* 0x080fe400077c6670 */
[----:B------:R-:W-:Y:S01]  /*1f7c0*/  ISETP.GE.OR P1, PT, R139, R224, !P1 ;  /* 0x000000e08b00720c */ /* 0x000fe20004f26670 */
[----:B-1----:R-:W-:Y:S01]  /*1f7d0*/  FFMA.FTZ R232, -R223, R134, R232 ;  /* 0x00000086dfe87223 */ /* 0x002fe200000101e8 */
[----:B------:R-:W-:Y:S02]  /*1f7e0*/  FSEL R159, R182, -INF , !P6 ;  /* 0xff800000b69f7808 */ /* 0x000fe40007000000 */
[C---:B------:R-:W-:Y:S02]  /*1f7f0*/  ISETP.GE.AND P6, PT, R21.reuse, R228, PT ;  /* 0x000000e41500720c */ /* 0x040fe40003fc6270 */
[----:B------:R-:W-:Y:S01]  /*1f800*/  FSEL R170, R170, -INF , !P2 ;  /* 0xff800000aaaa7808 */ /* 0x000fe20005000000 */
[----:B------:R-:W1:Y:S01]  /*1f810*/  I2F R20, R138 ;  /* 0x0000008a00147306 */ /* 0x000e620000201400 */
[----:B------:R-:W-:Y:S02]  /*1f820*/  ISETP.GE.OR P6, PT, R21, R227, !P6 ;  /* 0x000000e31500720c */ /* 0x000fe400077c6670 */
[-C--:B------:R-:W-:Y:S01]  /*1f830*/  ISETP.GE.AND P2, PT, R142, R225.reuse, PT ;  /* 0x000000e18e00720c */ /* 0x080fe20003f46270 */
[----:B--2---:R-:W-:Y:S01]  /*1f840*/  FFMA.FTZ R4, -R223, R132, R4 ;  /* 0x00000084df047223 */ /* 0x004fe20000010104 */
[----:B------:R-:W-:Y:S02]  /*1f850*/  FSEL R143, R12, -INF , !P3 ;  /* 0xff8000000c8f7808 */ /* 0x000fe40005800000 */
[CC--:B------:R-:W-:Y:S02]  /*1f860*/  ISETP.GE.AND P3, PT, R21.reuse, R225.reuse, PT ;  /* 0x000000e11500720c */ /* 0x0c0fe40003f66270 */
[-C--:B------:R-:W-:Y:S01]  /*1f870*/  ISETP.GE.OR P2, PT, R142, R224.reuse, !P2 ;  /* 0x000000e08e00720c */ /* 0x080fe20005746670 */
[----:B------:R-:W2:Y:S01]  /*1f880*/  I2F R29, R29 ;  /* 0x0000001d001d7306 */ /* 0x000ea20000201400 */
[----:B------:R-:W-:Y:S01]  /*1f890*/  ISETP.GE.OR P3, PT, R21, R224, !P3 ;  /* 0x000000e01500720c */ /* 0x000fe20005f66670 */
[----:B------:R-:W-:Y:S01]  /*1f8a0*/  IMAD.IADD R21, R226, 0x1, -R21 ;  /* 0x00000001e2157824 */ /* 0x000fe200078e0a15 */
[----:B------:R-:W-:Y:S01]  /*1f8b0*/  FSEL R168, R168, -INF , !P5 ;  /* 0xff800000a8a87808 */ /* 0x000fe20006800000 */
[----:B---3--:R-:W-:Y:S01]  /*1f8c0*/  FFMA.FTZ R230, -R223, R34, R230 ;  /* 0x00000022dfe67223 */ /* 0x008fe200000101e6 */
[----:B------:R-:W-:Y:S02]  /*1f8d0*/  ISETP.GE.AND P5, PT, R13, R225, PT ;  /* 0x000000e10d00720c */ /* 0x000fe40003fa6270 */
[----:B------:R-:W-:Y:S02]  /*1f8e0*/  IABS R21, R21 ;  /* 0x0000001500157213 */ /* 0x000fe40000000000 */
[----:B------:R-:W-:Y:S01]  /*1f8f0*/  FSEL R158, R230, -INF , !P6 ;  /* 0xff800000e69e7808 */ /* 0x000fe20007000000 */
[----:B------:R-:W3:Y:S01]  /*1f900*/  I2F R141, R144 ;  /* 0x00000090008d7306 */ /* 0x000ee20000201400 */
[----:B------:R-:W-:Y:S02]  /*1f910*/  ISETP.GE.AND P6, PT, R19, R228, PT ;  /* 0x000000e41300720c */ /* 0x000fe40003fc6270 */
[----:B------:R-:W-:Y:S01]  /*1f920*/  ISETP.GE.OR P5, PT, R13, R224, !P5 ;  /* 0x000000e00d00720c */ /* 0x000fe20006fa6670 */
[----:B-1----:R-:W-:Y:S01]  /*1f930*/  FFMA.FTZ R178, -R223, R20, R178 ;  /* 0x00000014dfb27223 */ /* 0x002fe200000101b2 */
[----:B------:R-:W-:Y:S02]  /*1f940*/  FMNMX.FTZ R20, R15, R2, !PT ;  /* 0x000000020f147209 */ /* 0x000fe40007810000 */
[----:B------:R-:W-:Y:S02]  /*1f950*/  ISETP.GE.OR P6, PT, R19, R227, !P6 ;  /* 0x000000e31300720c */ /* 0x000fe400077c6670 */
[----:B------:R-:W-:Y:S01]  /*1f960*/  FMNMX.FTZ R20, R11, R20, !PT ;  /* 0x000000140b147209 */ /* 0x000fe20007810000 */
[----:B------:R-:W1:Y:S01]  /*1f970*/  I2F R33, R33 ;  /* 0x0000002100217306 */ /* 0x000e620000201400 */
[----:B------:R-:W-:Y:S02]  /*1f980*/  FSEL R157, R232, -INF , !P6 ;  /* 0xff800000e89d7808 */ /* 0x000fe40007000000 */
[----:B------:R-:W-:Y:S01]  /*1f990*/  ISETP.GE.AND P6, PT, R17, R228, PT ;  /* 0x000000e41100720c */ /* 0x000fe20003fc6270 */
[----:B--2---:R-:W-:Y:S01]  /*1f9a0*/  FFMA.FTZ R14, -R223, R29, R14 ;  /* 0x0000001ddf0e7223 */ /* 0x004fe2000001010e */
[----:B------:R-:W-:Y:S02]  /*1f9b0*/  IADD3 R3, R3, 0x39, RZ ;  /* 0x0000003903037810 */ /* 0x000fe40007ffe0ff */
[----:B------:R-:W-:Y:S02]  /*1f9c0*/  ISETP.GE.OR P6, PT, R17, R227, !P6 ;  /* 0x000000e31100720c */ /* 0x000fe400077c6670 */
[----:B------:R-:W-:Y:S01]  /*1f9d0*/  FSEL R142, R14, -INF , !P2 ;  /* 0xff8000000e8e7808 */ /* 0x000fe20005000000 */
[----:B------:R-:W2:Y:S01]  /*1f9e0*/  I2F R140, R140 ;  /* 0x0000008c008c7306 */ /* 0x000ea20000201400 */
[----:B------:R-:W-:Y:S01]  /*1f9f0*/  IMAD.IADD R14, R226, 0x1, -R17 ;  /* 0x00000001e20e7824 */ /* 0x000fe200078e0a11 */
[----:B------:R-:W-:Y:S01]  /*1fa00*/  ISETP.GE.AND P2, PT, R19, R225, PT ;  /* 0x000000e11300720c */ /* 0x000fe20003f46270 */
[----:B---3--:R-:W-:Y:S01]  /*1fa10*/  FFMA.FTZ R236, -R223, R141, R236 ;  /* 0x0000008ddfec7223 */ /* 0x008fe200000101ec */
[----:B------:R-:W-:Y:S02]  /*1fa20*/  FSEL R141, R4, -INF , !P1 ;  /* 0xff800000048d7808 */ /* 0x000fe40004800000 */
[----:B------:R-:W-:Y:S02]  /*1fa30*/  ISETP.GE.AND P1, PT, R17, R225, PT ;  /* 0x000000e11100720c */ /* 0x000fe40003f26270 */
[-C--:B------:R-:W-:Y:S02]  /*1fa40*/  ISETP.GE.OR P2, PT, R19, R224.reuse, !P2 ;  /* 0x000000e01300720c */ /* 0x080fe40005746670 */
[----:B------:R-:W3:Y:S01]  /*1fa50*/  I2F R12, R21 ;  /* 0x00000015000c7306 */ /* 0x000ee20000201400 */
[----:B------:R-:W-:Y:S02]  /*1fa60*/  ISETP.GE.OR P1, PT, R17, R224, !P1 ;  /* 0x000000e01100720c */ /* 0x000fe40004f26670 */
[----:B------:R-:W-:Y:S01]  /*1fa70*/  FMNMX.FTZ R17, R9, R20, !PT ;  /* 0x0000001409117209 */ /* 0x000fe20007810000 */
[C---:B-1----:R-:W-:Y:S01]  /*1fa80*/  FFMA.FTZ R166, -R223.reuse, R33, R166 ;  /* 0x00000021dfa67223 */ /* 0x042fe200000101a6 */
[C---:B------:R-:W-:Y:S01]  /*1fa90*/  IADD3 R19, R226.reuse, -R19, RZ ;  /* 0x80000013e2137210 */ /* 0x040fe20007ffe0ff */
[----:B------:R-:W-:Y:S01]  /*1faa0*/  IMAD.IADD R33, R226, 0x1, -R25 ;  /* 0x00000001e2217824 */ /* 0x000fe200078e0a19 */
[----:B------:R-:W-:Y:S02]  /*1fab0*/  FMNMX.FTZ R17, R170, R17, !PT ;  /* 0x00000011aa117209 */ /* 0x000fe40007810000 */
[----:B------:R-:W-:Y:S01]  /*1fac0*/  IABS R4, R19 ;  /* 0x0000001300047213 */ /* 0x000fe20000000000 */
[----:B------:R-:W1:Y:S01]  /*1fad0*/  I2F R136, R136 ;  /* 0x0000008800887306 */ /* 0x000e620000201400 */
[----:B------:R-:W-:Y:S02]  /*1fae0*/  FMNMX.FTZ R20, R174, R17, !PT ;  /* 0x00000011ae147209 */ /* 0x000fe40007810000 */
[----:B------:R-:W-:Y:S01]  /*1faf0*/  IABS R33, R33 ;  /* 0x0000002100217213 */ /* 0x000fe20000000000 */
[----:B--2---:R-:W-:Y:S01]  /*1fb00*/  FFMA.FTZ R18, -R223, R140, R18 ;  /* 0x0000008cdf127223 */ /* 0x004fe20000010112 */
[----:B------:R-:W-:Y:S02]  /*1fb10*/  FMNMX.FTZ R17, R163, R20, !PT ;  /* 0x00000014a3117209 */ /* 0x000fe40007810000 */
[----:B------:R-:W-:Y:S02]  /*1fb20*/  FMNMX.FTZ R20, R5, R0, !PT ;  /* 0x0000000005147209 */ /* 0x000fe40007810000 */
[----:B------:R-:W-:Y:S01]  /*1fb30*/  FSEL R13, R166, -INF , !P4 ;  /* 0xff800000a60d7808 */ /* 0x000fe20006000000 */
[----:B------:R-:W2:Y:S01]  /*1fb40*/  I2F R33, R33 ;  /* 0x0000002100217306 */ /* 0x000ea20000201400 */
[----:B------:R-:W-:Y:S02]  /*1fb50*/  FSEL R140, R18, -INF , !P0 ;  /* 0xff800000128c7808 */ /* 0x000fe40004000000 */
[----:B------:R-:W-:Y:S01]  /*1fb60*/  IABS R14, R14 ;  /* 0x0000000e000e7213 */ /* 0x000fe20000000000 */
[----:B---3--:R-:W-:Y:S01]  /*1fb70*/  FFMA.FTZ R24, -R223, R12, R24 ;  /* 0x0000000cdf187223 */ /* 0x008fe20000010118 */
[----:B------:R-:W-:Y:S02]  /*1fb80*/  FMNMX.FTZ R21, R7, R20, !PT ;  /* 0x0000001407157209 */ /* 0x000fe40007810000 */
[----:B------:R-:W-:Y:S01]  /*1fb90*/  FMNMX.FTZ R12, R162, R17, !PT ;  /* 0x00000011a20c7209 */ /* 0x000fe20007810000 */
[----:B------:R-:W-:Y:S01]  /*1fba0*/  IMAD.IADD R17, R226, 0x1, -R16 ;  /* 0x00000001e2117824 */ /* 0x000fe200078e0a10 */
[----:B------:R-:W-:Y:S01]  /*1fbb0*/  FMNMX.FTZ R20, R168, R21, !PT ;  /* 0x00000015a8147209 */ /* 0x000fe20007810000 */
[----:B------:R-:W3:Y:S01]  /*1fbc0*/  I2F R4, R4 ;  /* 0x0000000400047306 */ /* 0x000ee20000201400 */
[----:B------:R-:W-:Y:S02]  /*1fbd0*/  FMNMX.FTZ R19, R161, R12, !PT ;  /* 0x0000000ca1137209 */ /* 0x000fe40007810000 */
[----:B------:R-:W-:Y:S01]  /*1fbe0*/  IADD3 R18, R226, -R27, RZ ;  /* 0x8000001be2127210 */ /* 0x000fe20007ffe0ff */
[----:B-1----:R-:W-:Y:S01]  /*1fbf0*/  FFMA.FTZ R22, -R223, R136, R22 ;  /* 0x00000088df167223 */ /* 0x002fe20000010116 */
[----:B------:R-:W-:Y:S02]  /*1fc00*/  FMNMX.FTZ R20, R13, R20, !PT ;  /* 0x000000140d147209 */ /* 0x000fe40007810000 */
[----:B------:R-:W-:Y:S02]  /*1fc10*/  FMNMX.FTZ R12, R160, R19, !PT ;  /* 0x00000013a00c7209 */ /* 0x000fe40007810000 */
[----:B------:R-:W-:Y:S01]  /*1fc20*/  IABS R18, R18 ;  /* 0x0000001200127213 */ /* 0x000fe20000000000 */
[----:B------:R-:W1:Y:S01]  /*1fc30*/  I2F R14, R14 ;  /* 0x0000000e000e7306 */ /* 0x000e620000201400 */
[----:B------:R-:W-:Y:S02]  /*1fc40*/  FMNMX.FTZ R19, R143, R20, !PT ;  /* 0x000000148f137209 */ /* 0x000fe40007810000 */
[----:B------:R-:W-:Y:S01]  /*1fc50*/  FMNMX.FTZ R21, R159, R12, !PT ;  /* 0x0000000c9f157209 */ /* 0x000fe20007810000 */
[----:B--2---:R-:W-:Y:S01]  /*1fc60*/  FFMA.FTZ R6, -R223, R33, R6 ;  /* 0x00000021df067223 */ /* 0x004fe20000010106 */
[-C--:B------:R-:W-:Y:S02]  /*1fc70*/  IADD3 R23, R229, -R3.reuse, RZ ;  /* 0x80000003e5177210 */ /* 0x080fe40007ffe0ff */
[----:B------:R-:W-:Y:S02]  /*1fc80*/  IADD3 R12, R226, -R3, RZ ;  /* 0x80000003e20c7210 */ /* 0x000fe40007ffe0ff */
[----:B------:R-:W-:Y:S01]  /*1fc90*/  IABS R17, R17 ;  /* 0x0000001100117213 */ /* 0x000fe20000000000 */
[----:B------:R-:W2:Y:S01]  /*1fca0*/  I2F R18, R18 ;  /* 0x0000001200127306 */ /* 0x000ea20000201400 */
[----:B------:R-:W-:Y:S02]  /*1fcb0*/  FMNMX.FTZ R20, R142, R19, !PT ;  /* 0x000000138e147209 */ /* 0x000fe40007810000 */
[----:B------:R-:W-:Y:S01]  /*1fcc0*/  IABS R23, R23 ;  /* 0x0000001700177213 */ /* 0x000fe20000000000 */
[----:B---3--:R-:W-:Y:S01]  /*1fcd0*/  FFMA.FTZ R8, -R223, R4, R8 ;  /* 0x00000004df087223 */ /* 0x008fe20000010108 */
[----:B------:R-:W-:Y:S02]  /*1fce0*/  IABS R12, R12 ;  /* 0x0000000c000c7213 */ /* 0x000fe40000000000 */
[----:B------:R-:W-:Y:S02]  /*1fcf0*/  FMNMX.FTZ R19, R141, R20, !PT ;  /* 0x000000148d137209 */ /* 0x000fe40007810000 */
[----:B------:R-:W-:Y:S01]  /*1fd00*/  ISETP.GE.AND P4, PT, R25, R225, PT ;  /* 0x000000e11900720c */ /* 0x000fe20003f86270 */
[----:B------:R-:W3:Y:S01]  /*1fd10*/  I2F R17, R17 ;  /* 0x0000001100117306 */ /* 0x000ee20000201400 */
[----:B------:R-:W-:Y:S02]  /*1fd20*/  FSEL R156, R22, -INF , !P5 ;  /* 0xff800000169c7808 */ /* 0x000fe40006800000 */
[----:B------:R-:W-:Y:S01]  /*1fd30*/  FMNMX.FTZ R22, R158, R21, !PT ;  /* 0x000000159e167209 */ /* 0x000fe20007810000 */
[----:B-1----:R-:W-:Y:S01]  /*1fd40*/  FFMA.FTZ R26, -R223, R14, R26 ;  /* 0x0000000edf1a7223 */ /* 0x002fe2000001011a */
[----:B------:R-:W-:Y:S02]  /*1fd50*/  FMNMX.FTZ R19, R140, R19, !PT ;  /* 0x000000138c137209 */ /* 0x000fe40007810000 */
[----:B------:R-:W-:Y:S02]  /*1fd60*/  ISETP.GE.OR P4, PT, R25, R224, !P4 ;  /* 0x000000e01900720c */ /* 0x000fe40006786670 */
[----:B------:R-:W-:Y:S01]  /*1fd70*/  FSEL R152, R236, -INF , !P6 ;  /* 0xff800000ec987808 */ /* 0x000fe20007000000 */
[----:B------:R-:W1:Y:S01]  /*1fd80*/  I2F R23, R23 ;  /* 0x0000001700177306 */ /* 0x000e620000201400 */
[----:B------:R-:W-:Y:S02]  /*1fd90*/  FMNMX.FTZ R21, R157, R22, !PT ;  /* 0x000000169d157209 */ /* 0x000fe40007810000 */
[----:B------:R-:W-:Y:S01]  /*1fda0*/  FSEL R155, R6, -INF , !P4 ;  /* 0xff800000069b7808 */ /* 0x000fe20006000000 */
[----:B--2---:R-:W-:Y:S01]  /*1fdb0*/  FFMA.FTZ R10, -R223, R18, R10 ;  /* 0x00000012df0a7223 */ /* 0x004fe2000001010a */
[----:B------:R-:W-:Y:S02]  /*1fdc0*/  FMNMX.FTZ R6, R156, R19, !PT ;  /* 0x000000139c067209 */ /* 0x000fe40007810000 */
[----:B------:R-:W-:Y:S02]  /*1fdd0*/  FMNMX.FTZ R20, R152, R21, !PT ;  /* 0x0000001598147209 */ /* 0x000fe40007810000 */
[----:B------:R-:W-:Y:S01]  /*1fde0*/  FSEL R154, R24, -INF , !P3 ;  /* 0xff800000189a7808 */ /* 0x000fe20005800000 */
[----:B------:R-:W2:Y:S01]  /*1fdf0*/  I2F R12, R12 ;  /* 0x0000000c000c7306 */ /* 0x000ea20000201400 */
[----:B------:R-:W-:Y:S02]  /*1fe00*/  FMNMX.FTZ R21, R155, R6, !PT ;  /* 0x000000069b157209 */ /* 0x000fe40007810000 */
[----:B------:R-:W-:Y:S01]  /*1fe10*/  ISETP.GE.AND P6, PT, R27, R228, PT ;  /* 0x000000e41b00720c */ /* 0x000fe20003fc6270 */
[----:B---3--:R-:W-:Y:S01]  /*1fe20*/  FFMA.FTZ R28, -R223, R17, R28 ;  /* 0x00000011df1c7223 */ /* 0x008fe2000001011c */
[----:B------:R-:W-:Y:S02]  /*1fe30*/  FSEL R153, R8, -INF , !P2 ;  /* 0xff80000008997808 */ /* 0x000fe40005000000 */
[----:B------:R-:W-:Y:S02]  /*1fe40*/  FMNMX.FTZ R6, R154, R21, !PT ;  /* 0x000000159a067209 */ /* 0x000fe40007810000 */
[C---:B------:R-:W-:Y:S02]  /*1fe50*/  ISETP.GE.AND P0, PT, R27.reuse, R225, PT ;  /* 0x000000e11b00720c */ /* 0x040fe40003f06270 */
[----:B------:R-:W-:Y:S02]  /*1fe60*/  ISETP.GE.OR P6, PT, R27, R227, !P6 ;  /* 0x000000e31b00720c */ /* 0x000fe400077c6670 */
[----:B------:R-:W-:Y:S01]  /*1fe70*/  FSEL R147, R26, -INF , !P1 ;  /* 0xff8000001a937808 */ /* 0x000fe20004800000 */
[----:B-1----:R-:W-:Y:S01]  /*1fe80*/  FFMA.FTZ R32, -R223, R23, R32 ;  /* 0x00000017df207223 */ /* 0x002fe20000010120 */
[----:B------:R-:W-:Y:S02]  /*1fe90*/  FSEL R151, R176, -INF , !P6 ;  /* 0xff800000b0977808 */ /* 0x000fe40007000000 */
[----:B------:R-:W-:Y:S02]  /*1fea0*/  FMNMX.FTZ R6, R153, R6, !PT ;  /* 0x0000000699067209 */ /* 0x000fe40007810000 */
[----:B------:R-:W-:Y:S02]  /*1feb0*/  ISETP.GE.OR P0, PT, R27, R224, !P0 ;  /* 0x000000e01b00720c */ /* 0x000fe40004706670 */
[C---:B------:R-:W-:Y:S02]  /*1fec0*/  ISETP.GE.AND P6, PT, R16.reuse, R228, PT ;  /* 0x000000e41000720c */ /* 0x040fe40003fc6270 */
[----:B------:R-:W-:Y:S01]  /*1fed0*/  ISETP.GE.AND P3, PT, R16, R225, PT ;  /* 0x000000e11000720c */ /* 0x000fe20003f66270 */
[----:B--2---:R-:W-:Y:S01]  /*1fee0*/  FFMA.FTZ R30, -R223, R12, R30 ;  /* 0x0000000cdf1e7223 */ /* 0x004fe2000001011e */
[----:B------:R-:W-:Y:S02]  /*1fef0*/  FSEL R146, R10, -INF , !P0 ;  /* 0xff8000000a927808 */ /* 0x000fe40004000000 */
[----:B------:R-:W-:Y:S02]  /*1ff00*/  FMNMX.FTZ R17, R147, R6, !PT ;  /* 0x0000000693117209 */ /* 0x000fe40007810000 */
[C---:B------:R-:W-:Y:S02]  /*1ff10*/  ISETP.GE.AND P5, PT, R3.reuse, R228, PT ;  /* 0x000000e40300720c */ /* 0x040fe40003fa6270 */
[C---:B------:R-:W-:Y:S02]  /*1ff20*/  ISETP.GE.OR P6, PT, R16.reuse, R227, !P6 ;  /* 0x000000e31000720c */ /* 0x040fe400077c6670 */
[----:B------:R-:W-:Y:S02]  /*1ff30*/  ISETP.GE.OR P3, PT, R16, R224, !P3 ;  /* 0x000000e01000720c */ /* 0x000fe40005f66670 */
[----:B------:R-:W-:Y:S02]  /*1ff40*/  ISETP.GE.AND P1, PT, R3, R225, PT ;  /* 0x000000e10300720c */ /* 0x000fe40003f26270 */
[----:B------:R-:W-:Y:S02]  /*1ff50*/  FSEL R149, R178, -INF , !P6 ;  /* 0xff800000b2957808 */ /* 0x000fe40007000000 */
[----:B------:R-:W-:Y:S02]  /*1ff60*/  FMNMX.FTZ R20, R151, R20, !PT ;  /* 0x0000001497147209 */ /* 0x000fe40007810000 */
[----:B------:R-:W-:Y:S02]  /*1ff70*/  FSEL R145, R28, -INF , !P3 ;  /* 0xff8000001c917808 */ /* 0x000fe40005800000 */
[----:B------:R-:W-:Y:S02]  /*1ff80*/  FMNMX.FTZ R8, R146, R17, !PT ;  /* 0x0000001192087209 */ /* 0x000fe40007810000 */
[C---:B------:R-:W-:Y:S02]  /*1ff90*/  ISETP.GE.OR P5, PT, R3.reuse, R227, !P5 ;  /* 0x000000e30300720c */ /* 0x040fe40006fa6670 */
[----:B------:R-:W-:Y:S02]  /*1ffa0*/  ISETP.GE.OR P1, PT, R3, R224, !P1 ;  /* 0x000000e00300720c */ /* 0x000fe40004f26670 */
[----:B------:R-:W-:Y:S02]  /*1ffb0*/  FSEL R148, R32, -INF , !P5 ;  /* 0xff80000020947808 */ /* 0x000fe40006800000 */
[----:B------:R-:W-:Y:S02]  /*1ffc0*/  FMNMX.FTZ R19, R149, R20, !PT ;  /* 0x0000001495137209 */ /* 0x000fe40007810000 */
[----:B------:R-:W-:Y:S01]  /*1ffd0*/  FSEL R134, R30, -INF , !P1 ;  /* 0xff8000001e867808 */ /* 0x000fe20004800000 */
        /* <DEDUP_REMOVED lines=12> */
[----:B------:R-:W-:Y:S01]  /*200a0*/  FSETP.NEU.FTZ.AND P1, PT, R132, -INF , PT ;  /* 0xff8000008400780b */ /* 0x000fe20003f3d000 */
[----:B----4-:R-:W-:Y:S01]  /*200b0*/  FMUL.FTZ R150, R133, R132 ;  /* 0x0000008485967220 */ /* 0x010fe20000410000 */
[----:B--2---:R-:W-:Y:S04]  /*200c0*/  FMNMX.FTZ R3, R4, R3, !PT ;  /* 0x0000000304037209 */ /* 0x004fe80007810000 */
        /* <DEDUP_REMOVED lines=9> */
[-CC-:B------:R-:W-:Y:S01]  /*20160*/  FFMA.FTZ R171, R5, R133.reuse, -R144.reuse ;  /* 0x0000008505ab7223 */ /* 0x180fe20000010890 */
[----:B------:R-:W-:Y:S01]  /*20170*/  FSEL R5, R132, RZ, P1 ;  /* 0x000000ff84057208 */ /* 0x000fe20000800000 */
[-CC-:B------:R-:W-:Y:S02]  /*20180*/  FFMA.FTZ R169, R168, R133.reuse, -R144.reuse ;  /* 0x00000085a8a97223 */ /* 0x180fe40000010890 */
[-C--:B------:R-:W-:Y:S02]  /*20190*/  FFMA.FTZ R168, R13, R133.reuse, -R144 ;  /* 0x000000850da87223 */ /* 0x080fe40000010890 */
[----:B------:R-:W-:Y:S01]  /*201a0*/  FADD.FTZ R4, -R5, R2 ;  /* 0x0000000205047221 */ /* 0x000fe20000010100 */
[----:B------:R-:W-:Y:S01]  /*201b0*/  FSEL R5, R3, RZ, P0 ;  /* 0x000000ff03057208 */ /* 0x000fe20000000000 */
[----:B------:R-:W1:Y:S01]  /*201c0*/  LDSM.16.MT88.4 R12, [R205+0xc000] ;  /* 0x00c00000cd0c783b */ /* 0x000e620000004200 */
[-C--:B------:R-:W-:Y:S01]  /*201d0*/  FFMA.FTZ R170, R7, R133.reuse, -R144 ;  /* 0x0000008507aa7223 */ /* 0x080fe20000010890 */
[----:B------:R-:W2:Y:S01]  /*201e0*/  MUFU.EX2 R166, R166 ;  /* 0x000000a600a67308 */ /* 0x000ea20000000800 */
[----:B------:R-:W-:Y:S01]  /*201f0*/  FMUL.FTZ R2, R133, R4 ;  /* 0x0000000485027220 */ /* 0x000fe20000410000 */
[----:B------:R-:W-:Y:S01]  /*20200*/  ISETP.GT.AND P0, PT, R219, R210, PT ;  /* 0x000000d2db00720c */ /* 0x000fe20003f04270 */
[----:B------:R-:W-:Y:S02]  /*20210*/  FADD.FTZ R4, -R5, R0 ;  /* 0x0000000005047221 */ /* 0x000fe40000010100 */
[-CC-:B------:R-:W-:Y:S02]  /*20220*/  FFMA.FTZ R175, R163, R133.reuse, -R150.reuse ;  /* 0x00000085a3af7223 */ /* 0x180fe40000010896 */
[----:B------:R-:W-:Y:S02]  /*20230*/  FMUL.FTZ R0, R133, R4 ;  /* 0x0000000485007220 */ /* 0x000fe40000410000 */
[-CC-:B------:R-:W-:Y:S01]  /*20240*/  FFMA.FTZ R176, R162, R133.reuse, -R150.reuse ;  /* 0x00000085a2b07223 */ /* 0x180fe20000010896 */
[----:B------:R-:W3:Y:S01]  /*20250*/  MUFU.EX2 R2, R2 ;  /* 0x0000000200027308 */ /* 0x000ee20000000800 */
[-C--:B------:R-:W-:Y:S02]  /*20260*/  FFMA.FTZ R177, R161, R133.reuse, -R150 ;  /* 0x00000085a1b17223 */ /* 0x080fe40000010896 */
[-CC-:B------:R-:W-:Y:S02]  /*20270*/  FFMA.FTZ R178, R143, R133.reuse, -R144.reuse ;  /* 0x000000858fb27223 */ /* 0x180fe40000010890 */
[-CC-:B------:R-:W-:Y:S02]  /*20280*/  FFMA.FTZ R179, R142, R133.reuse, -R144.reuse ;  /* 0x000000858eb37223 */ /* 0x180fe40000010890 */
[-CC-:B------:R-:W-:Y:S02]  /*20290*/  FFMA.FTZ R180, R141, R133.reuse, -R144.reuse ;  /* 0x000000858db47223 */ /* 0x180fe40000010890 */
[-C--:B------:R-:W-:Y:S01]  /*202a0*/  FFMA.FTZ R181, R140, R133.reuse, -R144 ;  /* 0x000000858cb57223 */ /* 0x080fe20000010890 */
[----:B------:R-:W4:Y:S01]  /*202b0*/  MUFU.EX2 R0, R0 ;  /* 0x0000000000007308 */ /* 0x000f220000000800 */
[----:B------:R-:W-:Y:S01]  /*202c0*/  LDSM.16.MT88.4 R140, [R203+0xe800] ;  /* 0x00e80000cb8c783b */ /* 0x000fe20000004200 */
[--C-:B------:R-:W-:Y:S01]  /*202d0*/  FFMA.FTZ R182, R160, R133, -R150.reuse ;  /* 0x00000085a0b67223 */ /* 0x100fe20000010896 */
[----:B--2---:R-:W-:Y:S01]  /*202e0*/  F2FP.BF16.PACK_AB R136, R166, R167 ;  /* 0x000000a7a688723e */ /* 0x004fe200000010ff */
[-CC-:B------:R-:W-:Y:S02]  /*202f0*/  FFMA.FTZ R183, R159, R133.reuse, -R150.reuse ;  /* 0x000000859fb77223 */ /* 0x180fe40000010896 */
[-CC-:B------:R-:W-:Y:S03]  /*20300*/  FFMA.FTZ R230, R158, R133.reuse, -R150.reuse ;  /* 0x000000859ee67223 */ /* 0x180fe60000010896 */
[----:B------:R-:W-:Y:S01]  /*20310*/  LDSM.16.MT88.4 R160, [R205+0x11800] ;  /* 0x01180000cda0783b */ /* 0x000fe20000004200 */
[----:B------:R-:W-:Y:S01]  /*20320*/  MUFU.EX2 R173, R173 ;  /* 0x000000ad00ad7308 */ /* 0x000fe20000000800 */
[-C--:B------:R-:W-:Y:S02]  /*20330*/  FFMA.FTZ R235, R157, R133.reuse, -R150 ;  /* 0x000000859deb7223 */ /* 0x080fe40000010896 */
[--C-:B------:R-:W-:Y:S02]  /*20340*/  FFMA.FTZ R232, R156, R133, -R144.reuse ;  /* 0x000000859ce87223 */ /* 0x100fe40000010890 */
[C---:B---3--:R-:W-:Y:S02]  /*20350*/  FMUL.FTZ R4, R2.reuse, R128 ;  /* 0x0000008002047220 */ /* 0x048fe40000410000 */
[C---:B------:R-:W-:Y:S01]  /*20360*/  FMUL.FTZ R5, R2.reuse, R129 ;  /* 0x0000008102057220 */ /* 0x040fe20000410000 */
[----:B------:R-:W-:Y:S01]  /*20370*/  LDSM.16.MT88.4 R156, [R202+0xf800] ;  /* 0x00f80000ca9c783b */ /* 0x000fe20000004200 */
        /* <DEDUP_REMOVED lines=44> */
[----:B--2---:R-:W-:Y:S01]  /*20640*/  F2FP.BF16.PACK_AB R139, R168, R169 ;  /* 0x000000a9a88b723e */ /* 0x004fe200000010ff */
[----:B------:R-:W-:Y:S02]  /*20650*/  FMUL.FTZ R37, R2, R37 ;  /* 0x0000002502257220 */ /* 0x000fe40000410000 */
[C---:B------:R-:W-:Y:S02]  /*20660*/  FMUL.FTZ R38, R0.reuse, R38 ;  /* 0x0000002600267220 */ /* 0x040fe40000410000 */
[----:B------:R-:W-:Y:S02]  /*20670*/  FMUL.FTZ R39, R0, R39 ;  /* 0x0000002700277220 */ /* 0x000fe40000410000 */
[C---:B-1----:R-:W-:Y:S01]  /*20680*/  HMMA.16816.F32.BF16 R4, R136.reuse, R12, R4 ;  /* 0x0000000c8804723c */ /* 0x042fe20000041804 */
[C---:B------:R-:W-:Y:S01]  /*20690*/  FMUL.FTZ R40, R2.reuse, R40 ;  /* 0x0000002802287220 */ /* 0x040fe20000410000 */
[----:B------:R-:W-:Y:S01]  /*206a0*/  MUFU.EX2 R177, R177 ;  /* 0x000000b100b17308 */ /* 0x000fe20000000800 */
[----:B------:R-:W-:Y:S02]  /*206b0*/  FMUL.FTZ R41, R2, R41 ;  /* 0x0000002902297220 */ /* 0x000fe40000410000 */
[----:B------:R-:W-:Y:S02]  /*206c0*/  FMUL.FTZ R42, R0, R42 ;  /* 0x0000002a002a7220 */ /* 0x000fe40000410000 */
[C---:B------:R-:W-:Y:S01]  /*206d0*/  FMUL.FTZ R12, R2.reuse, R120 ;  /* 0x00000078020c7220 */ /* 0x040fe20000410000 */
[C---:B------:R-:W-:Y:S01]  /*206e0*/  HMMA.16816.F32.BF16 R8, R136.reuse, R14, R8 ;  /* 0x0000000e8808723c */ /* 0x040fe20000041808 */
[----:B------:R-:W-:Y:S03]  /*206f0*/  FMUL.FTZ R13, R2, R121 ;  /* 0x00000079020d7220 */ /* 0x000fe60000410000 */
[----:B------:R-:W-:Y:S01]  /*20700*/  FMUL.FTZ R43, R0, R43 ;  /* 0x0000002b002b7220 */ /* 0x000fe20000410000 */
[----:B------:R-:W-:Y:S01]  /*20710*/  MUFU.EX2 R178, R178 ;  /* 0x000000b200b27308 */ /* 0x000fe20000000800 */
[----:B------:R-:W-:Y:S02]  /*20720*/  FMUL.FTZ R44, R2, R44 ;  /* 0x0000002c022c7220 */ /* 0x000fe40000410000 */
[C---:B------:R-:W-:Y:S04]  /*20730*/  FMUL.FTZ R14, R0.reuse, R122 ;  /* 0x0000007a000e7220 */ /* 0x040fe80000410000 */
[----:B------:R-:W-:Y:S02]  /*20740*/  FMUL.FTZ R15, R0, R123 ;  /* 0x0000007b000f7220 */ /* 0x000fe40000410000 */
[----:B------:R-:W1:Y:S01]  /*20750*/  LDSM.16.MT88.4 R120, [R202+0xc000] ;  /* 0x00c00000ca78783b */ /* 0x000e620000004200 */
[----:B------:R-:W-:Y:S01]  /*20760*/  FMUL.FTZ R45, R2, R45 ;  /* 0x0000002d022d7220 */ /* 0x000fe20000410000 */
[----:B------:R-:W-:Y:S01]  /*20770*/  MUFU.EX2 R179, R179 ;  /* 0x000000b300b37308 */ /* 0x000fe20000000800 */
[C---:B------:R-:W-:Y:S02]  /*20780*/  FMUL.FTZ R46, R0.reuse, R46 ;  /* 0x0000002e002e7220 */ /* 0x040fe40000410000 */
[C---:B------:R-:W-:Y:S01]  /*20790*/  HMMA.16816.F32.BF16 R12, R136.reuse, R20, R12 ;  /* 0x00000014880c723c */ /* 0x040fe2000004180c */
[----:B------:R-:W-:Y:S02]  /*207a0*/  FMUL.FTZ R47, R0, R47 ;  /* 0x0000002f002f7220 */ /* 0x000fe40000410000 */
[C---:B------:R-:W-:Y:S02]  /*207b0*/  FMUL.FTZ R48, R2.reuse, R48 ;  /* 0x0000003002307220 */ /* 0x040fe40000410000 */
[C---:B------:R-:W-:Y:S02]  /*207c0*/  FMUL.FTZ R49, R2.reuse, R49 ;  /* 0x0000003102317220 */ /* 0x040fe40000410000 */
[C---:B------:R-:W-:Y:S01]  /*207d0*/  FMUL.FTZ R20, R2.reuse, R112 ;  /* 0x0000007002147220 */ /* 0x040fe20000410000 */
[C---:B------:R-:W-:Y:S01]  /*207e0*/  HMMA.16816.F32.BF16 R16, R136.reuse, R22, R16 ;  /* 0x000000168810723c */ /* 0x040fe20000041810 */
[----:B------:R-:W-:Y:S01]  /*207f0*/  FMUL.FTZ R21, R2, R113 ;  /* 0x0000007102157220 */ /* 0x000fe20000410000 */
[----:B------:R-:W-:Y:S02]  /*20800*/  MUFU.EX2 R180, R180 ;  /* 0x000000b400b47308 */ /* 0x000fe40000000800 */
[C---:B------:R-:W-:Y:S02]  /*20810*/  FMUL.FTZ R50, R0.reuse, R50 ;  /* 0x0000003200327220 */ /* 0x040fe40000410000 */
[C---:B------:R-:W-:Y:S02]  /*20820*/  FMUL.FTZ R51, R0.reuse, R51 ;  /* 0x0000003300337220 */ /* 0x040fe40000410000 */
[C---:B------:R-:W-:Y:S04]  /*20830*/  FMUL.FTZ R22, R0.reuse, R114 ;  /* 0x0000007200167220 */ /* 0x040fe80000410000 */
[----:B------:R-:W-:Y:S01]  /*20840*/  FMUL.FTZ R23, R0, R115 ;  /* 0x0000007300177220 */ /* 0x000fe20000410000 */
[----:B------:R-:W-:Y:S01]  /*20850*/  MUFU.EX2 R181, R181 ;  /* 0x000000b500b57308 */ /* 0x000fe20000000800 */
[----:B------:R-:W2:Y:S01]  /*20860*/  LDSM.16.MT88.4 R112, [R205+0xe000] ;  /* 0x00e00000cd70783b */ /* 0x000ea20000004200 */
[C---:B------:R-:W-:Y:S02]  /*20870*/  FMUL.FTZ R52, R2.reuse, R52 ;  /* 0x0000003402347220 */ /* 0x040fe40000410000 */
[----:B------:R-:W-:Y:S02]  /*20880*/  FMUL.FTZ R53, R2, R53 ;  /* 0x0000003502357220 */ /* 0x000fe40000410000 */
[C---:B------:R-:W-:Y:S01]  /*20890*/  HMMA.16816.F32.BF16 R20, R136.reuse, R28, R20 ;  /* 0x0000001c8814723c */ /* 0x040fe20000041814 */
[C---:B------:R-:W-:Y:S02]  /*208a0*/  FMUL.FTZ R54, R0.reuse, R54 ;  /* 0x0000003600367220 */ /* 0x040fe40000410000 */
[----:B------:R-:W-:Y:S01]  /*208b0*/  FMUL.FTZ R55, R0, R55 ;  /* 0x0000003700377220 */ /* 0x000fe20000410000 */
[----:B------:R-:W-:Y:S01]  /*208c0*/  MUFU.EX2 R182, R182 ;  /* 0x000000b600b67308 */ /* 0x000fe20000000800 */
[C---:B------:R-:W-:Y:S02]  /*208d0*/  FMUL.FTZ R56, R2.reuse, R56 ;  /* 0x0000003802387220 */ /* 0x040fe40000410000 */
[C---:B------:R-:W-:Y:S01]  /*208e0*/  FMUL.FTZ R28, R2.reuse, R104 ;  /* 0x00000068021c7220 */ /* 0x040fe20000410000 */
[C---:B------:R-:W-:Y:S01]  /*208f0*/  HMMA.16816.F32.BF16 R24, R136.reuse, R30, R24 ;  /* 0x0000001e8818723c */ /* 0x040fe20000041818 */
[C---:B------:R-:W-:Y:S03]  /*20900*/  FMUL.FTZ R29, R2.reuse, R105 ;  /* 0x00000069021d7220 */ /* 0x040fe60000410000 */
[----:B------:R-:W-:Y:S02]  /*20910*/  FMUL.FTZ R57, R2, R57 ;  /* 0x0000003902397220 */ /* 0x000fe40000410000 */
[C---:B------:R-:W-:Y:S01]  /*20920*/  FMUL.FTZ R58, R0.reuse, R58 ;  /* 0x0000003a003a7220 */ /* 0x040fe20000410000 */
[----:B------:R-:W-:Y:S01]  /*20930*/  MUFU.EX2 R183, R183 ;  /* 0x000000b700b77308 */ /* 0x000fe20000000800 */
[C---:B------:R-:W-:Y:S04]  /*20940*/  FMUL.FTZ R30, R0.reuse, R106 ;  /* 0x0000006a001e7220 */ /* 0x040fe80000410000 */
[C---:B------:R-:W-:Y:S02]  /*20950*/  FMUL.FTZ R31, R0.reuse, R107 ;  /* 0x0000006b001f7220 */ /* 0x040fe40000410000 */
[----:B------:R-:W3:Y:S01]  /*20960*/  LDSM.16.MT88.4 R104, [R204+0xe000] ;  /* 0x00e00000cc68783b */ /* 0x000ee20000004200 */
[----:B------:R-:W-:Y:S02]  /*20970*/  FMUL.FTZ R59, R0, R59 ;  /* 0x0000003b003b7220 */ /* 0x000fe40000410000 */
[C---:B------:R-:W-:Y:S01]  /*20980*/  FMUL.FTZ R60, R2.reuse, R60 ;  /* 0x0000003c023c7220 */ /* 0x040fe20000410000 */
[----:B------:R-:W-:Y:S01]  /*20990*/  MUFU.EX2 R230, R230 ;  /* 0x000000e600e67308 */ /* 0x000fe20000000800 */
[C---:B-1----:R-:W-:Y:S01]  /*209a0*/  HMMA.16816.F32.BF16 R28, R136.reuse, R120, R28 ;  /* 0x00000078881c723c */ /* 0x042fe2000004181c */
[----:B------:R-:W-:Y:S02]  /*209b0*/  FMUL.FTZ R61, R2, R61 ;  /* 0x0000003d023d7220 */ /* 0x000fe40000410000 */
        /* <DEDUP_REMOVED lines=8> */
[C---:B--2---:R-:W-:Y:S01]  /*20a40*/  HMMA.16816.F32.BF16 R36, R136.reuse, R112, R36 ;  /* 0x000000708824723c */ /* 0x044fe20000041824 */
[----:B------:R-:W-:Y:S03]  /*20a50*/  FMUL.FTZ R67, R0, R67 ;  /* 0x0000004300437220 */ /* 0x000fe60000410000 */
        /* <DEDUP_REMOVED lines=9> */
[C---:B---3--:R-:W-:Y:S03]  /*20af0*/  HMMA.16816.F32.BF16 R44, R136.reuse, R104, R44 ;  /* 0x00000068882c723c */ /* 0x048fe6000004182c */
[----:B------:R-:W-:Y:S02]  /*20b00*/  FMUL.FTZ R73, R2, R73 ;  /* 0x0000004902497220 */ /* 0x000fe40000410000 */
[C---:B------:R-:W-:Y:S02]  /*20b10*/  FMUL.FTZ R74, R0.reuse, R74 ;  /* 0x0000004a004a7220 */ /* 0x040fe40000410000 */
[----:B------:R-:W-:Y:S01]  /*20b20*/  FMUL.FTZ R75, R0, R75 ;  /* 0x0000004b004b7220 */ /* 0x000fe20000410000 */
[----:B------:R-:W-:Y:S01]  /*20b30*/  MUFU.EX2 R234, R234 ;  /* 0x000000ea00ea7308 */ /* 0x000fe20000000800 */
[C---:B------:R-:W-:Y:S01]  /*20b40*/  FMUL.FTZ R84, R2.reuse, R84 ;  /* 0x0000005402547220 */ /* 0x040fe20000410000 */
[C---:B------:R-:W-:Y:S01]  /*20b50*/  HMMA.16816.F32.BF16 R48, R136.reuse, R106, R48 ;  /* 0x0000006a8830723c */ /* 0x040fe20000041830 */
[----:B------:R-:W1:Y:S01]  /*20b60*/  LDSM.16.MT88.4 R104, [R205+0x10000] ;  /* 0x01000000cd68783b */ /* 0x000e620000004200 */
[----:B------:R-:W-:Y:S02]  /*20b70*/  FMUL.FTZ R85, R2, R85 ;  /* 0x0000005502557220 */ /* 0x000fe40000410000 */
[C---:B------:R-:W-:Y:S04]  /*20b80*/  FMUL.FTZ R86, R0.reuse, R86 ;  /* 0x0000005600567220 */ /* 0x040fe80000410000 */
[C---:B------:R-:W-:Y:S01]  /*20b90*/  HMMA.16816.F32.BF16 R52, R136.reuse, R100, R52 ;  /* 0x000000648834723c */ /* 0x040fe20000041834 */
[----:B------:R-:W-:Y:S01]  /*20ba0*/  FMUL.FTZ R87, R0, R87 ;  /* 0x0000005700577220 */ /* 0x000fe20000410000 */
[----:B------:R-:W-:Y:S02]  /*20bb0*/  MUFU.EX2 R239, R239 ;  /* 0x000000ef00ef7308 */ /* 0x000fe40000000800 */
[-CC-:B------:R-:W-:Y:S02]  /*20bc0*/  FFMA.FTZ R174, R174, R133.reuse, -R150.reuse ;  /* 0x00000085aeae7223 */ /* 0x180fe40000010896 */
[----:B------:R-:W-:Y:S02]  /*20bd0*/  FFMA.FTZ R150, R148, R133, -R150 ;  /* 0x0000008594967223 */ /* 0x000fe40000010896 */
[C---:B------:R-:W-:Y:S01]  /*20be0*/  HMMA.16816.F32.BF16 R56, R136.reuse, R102, R56 ;  /* 0x000000668838723c */ /* 0x040fe20000041838 */
[----:B------:R-:W2:Y:S03]  /*20bf0*/  LDSM.16.MT88.4 R100, [R204+0x10000] ;  /* 0x01000000cc64783b */ /* 0x000ea60000004200 */
[----:B------:R3:W-:Y:S01]  /*20c00*/  MUFU.EX2 R243, R150 ;  /* 0x0000009600f37308 */ /* 0x0007e20000000800 */
[C---:B------:R-:W-:Y:S02]  /*20c10*/  FMUL.FTZ R88, R2.reuse, R88 ;  /* 0x0000005802587220 */ /* 0x040fe40000410000 */
[----:B------:R-:W-:Y:S01]  /*20c20*/  FMUL.FTZ R89, R2, R89 ;  /* 0x0000005902597220 */ /* 0x000fe20000410000 */
[C---:B------:R-:W-:Y:S01]  /*20c30*/  HMMA.16816.F32.BF16 R60, R136.reuse, R108, R60 ;  /* 0x0000006c883c723c */ /* 0x040fe2000004183c */
[C---:B------:R-:W-:Y:S03]  /*20c40*/  FMUL.FTZ R90, R0.reuse, R90 ;  /* 0x0000005a005a7220 */ /* 0x040fe60000410000 */
[----:B------:R-:W-:Y:S02]  /*20c50*/  FMUL.FTZ R91, R0, R91 ;  /* 0x0000005b005b7220 */ /* 0x000fe40000410000 */
[----:B------:R4:W-:Y:S01]  /*20c60*/  MUFU.EX2 R133, R144 ;  /* 0x0000009000857308 */ /* 0x0009e20000000800 */
[C---:B------:R-:W-:Y:S01]  /*20c70*/  FMUL.FTZ R92, R2.reuse, R92 ;  /* 0x0000005c025c7220 */ /* 0x040fe20000410000 */
[C---:B------:R-:W-:Y:S01]  /*20c80*/  HMMA.16816.F32.BF16 R64, R136.reuse, R110, R64 ;  /* 0x0000006e8840723c */ /* 0x040fe20000041840 */
[----:B------:R-:W5:Y:S03]  /*20c90*/  LDSM.16.MT88.4 R108, [R203+0x10000] ;  /* 0x01000000cb6c783b */ /* 0x000f660000004200 */
[----:B------:R-:W-:Y:S02]  /*20ca0*/  FMUL.FTZ R93, R2, R93 ;  /* 0x0000005d025d7220 */ /* 0x000fe40000410000 */
[C---:B------:R-:W-:Y:S02]  /*20cb0*/  FMUL.FTZ R94, R0.reuse, R94 ;  /* 0x0000005e005e7220 */ /* 0x040fe40000410000 */
[----:B------:R-:W-:Y:S01]  /*20cc0*/  FMUL.FTZ R95, R0, R95 ;  /* 0x0000005f005f7220 */ /* 0x000fe20000410000 */
[C---:B-1----:R-:W-:Y:S01]  /*20cd0*/  HMMA.16816.F32.BF16 R68, R136.reuse, R104, R68 ;  /* 0x000000688844723c */ /* 0x042fe20000041844 */
[----:B------:R-:W1:Y:S01]  /*20ce0*/  MUFU.EX2 R174, R174 ;  /* 0x000000ae00ae7308 */ /* 0x000e620000000800 */
[----:B---3--:R-:W-:Y:S01]  /*20cf0*/  LDSM.16.MT88.4 R148, [R204+0xf800] ;  /* 0x00f80000cc94783b */ /* 0x008fe20000004200 */
[C---:B------:R-:W-:Y:S02]  /*20d00*/  FMUL.FTZ R96, R2.reuse, R96 ;  /* 0x0000006002607220 */ /* 0x040fe40000410000 */
[C---:B------:R-:W-:Y:S03]  /*20d10*/  FMUL.FTZ R97, R2.reuse, R97 ;  /* 0x0000006102617220 */ /* 0x040fe60000410000 */
[C---:B------:R-:W-:Y:S01]  /*20d20*/  HMMA.16816.F32.BF16 R72, R136.reuse, R106, R72 ;  /* 0x0000006a8848723c */ /* 0x040fe20000041848 */
[C---:B------:R-:W-:Y:S01]  /*20d30*/  FMUL.FTZ R76, R2.reuse, R76 ;  /* 0x0000004c024c7220 */ /* 0x040fe20000410000 */
[----:B------:R-:W3:Y:S02]  /*20d40*/  LDSM.16.MT88.4 R104, [R202+0x10000] ;  /* 0x01000000ca68783b */ /* 0x000ee40000004200 */
[----:B------:R-:W-:Y:S01]  /*20d50*/  FMUL.FTZ R77, R2, R77 ;  /* 0x0000004d024d7220 */ /* 0x000fe20000410000 */
[----:B------:R-:W-:Y:S01]  /*20d60*/  MUFU.EX2 R236, R236 ;  /* 0x000000ec00ec7308 */ /* 0x000fe20000000800 */
[C---:B------:R-:W-:Y:S02]  /*20d70*/  FMUL.FTZ R78, R0.reuse, R78 ;  /* 0x0000004e004e7220 */ /* 0x040fe40000410000 */
[C---:B------:R-:W-:Y:S02]  /*20d80*/  FMUL.FTZ R79, R0.reuse, R79 ;  /* 0x0000004f004f7220 */ /* 0x040fe40000410000 */
[----:B----4-:R-:W-:Y:S02]  /*20d90*/  LDSM.16.MT88.4 R144, [R205+0xf800] ;  /* 0x00f80000cd90783b */ /* 0x010fe40000004200 */
[C---:B------:R-:W-:Y:S02]  /*20da0*/  FMUL.FTZ R98, R0.reuse, R98 ;  /* 0x0000006200627220 */ /* 0x040fe40000410000 */
[----:B------:R-:W-:Y:S01]  /*20db0*/  FMUL.FTZ R99, R0, R99 ;  /* 0x0000006300637220 */ /* 0x000fe20000410000 */
[C---:B--2---:R-:W-:Y:S01]  /*20dc0*/  HMMA.16816.F32.BF16 R76, R136.reuse, R100, R76 ;  /* 0x00000064884c723c */ /* 0x044fe2000004184c */
[C---:B------:R-:W-:Y:S01]  /*20dd0*/  FMUL.FTZ R80, R2.reuse, R80 ;  /* 0x0000005002507220 */ /* 0x040fe20000410000 */
[----:B------:R-:W2:Y:S01]  /*20de0*/  MUFU.EX2 R241, R241 ;  /* 0x000000f100f17308 */ /* 0x000ea20000000800 */
[----:B------:R-:W-:Y:S02]  /*20df0*/  FMUL.FTZ R81, R2, R81 ;  /* 0x0000005102517220 */ /* 0x000fe40000410000 */
[C---:B------:R-:W-:Y:S02]  /*20e00*/  FMUL.FTZ R82, R0.reuse, R82 ;  /* 0x0000005200527220 */ /* 0x040fe40000410000 */
[----:B------:R-:W-:Y:S01]  /*20e10*/  FMUL.FTZ R83, R0, R83 ;  /* 0x0000005300537220 */ /* 0x000fe20000410000 */
[----:B-1----:R-:W-:Y:S01]  /*20e20*/  F2FP.BF16.PACK_AB R100, R175, R174 ;  /* 0x000000aeaf64723e */ /* 0x002fe200000010ff */
[----:B------:R-:W-:Y:S03]  /*20e30*/  FFMA.FTZ R167, R2, R233, R167 ;  /* 0x000000e902a77223 */ /* 0x000fe600000100a7 */
[----:B------:R-:W-:Y:S01]  /*20e40*/  F2FP.BF16.PACK_AB R101, R179, R178 ;  /* 0x000000b2b365723e */ /* 0x000fe200000010ff */
[----:B------:R-:W1:Y:S01]  /*20e50*/  MUFU.EX2 R238, R238 ;  /* 0x000000ee00ee7308 */ /* 0x000e620000000800 */
[C---:B------:R-:W-:Y:S01]  /*20e60*/  HMMA.16816.F32.BF16 R80, R136.reuse, R102, R80 ;  /* 0x000000668850723c */ /* 0x040fe20000041850 */
[----:B------:R-:W-:Y:S01]  /*20e70*/  MOV R2, R132 ;  /* 0x0000008400027202 */ /* 0x000fe20000000f00 */
[----:B------:R-:W-:Y:S02]  /*20e80*/  FFMA.FTZ R171, R0, R231, R171 ;  /* 0x000000e700ab7223 */ /* 0x000fe400000100ab */
[----:B------:R-:W-:Y:S02]  /*20e90*/  FADD.FTZ R166, R166, R167 ;  /* 0x000000a7a6a67221 */ /* 0x000fe40000010000 */
[----:B------:R-:W-:Y:S01]  /*20ea0*/  FADD.FTZ R170, R170, R171 ;  /* 0x000000abaaaa7221 */ /* 0x000fe20000010000 */
[----:B------:R-:W-:Y:S01]  /*20eb0*/  F2FP.BF16.PACK_AB R102, R177, R176 ;  /* 0x000000b0b166723e */ /* 0x000fe200000010ff */
[C---:B-----5:R-:W-:Y:S01]  /*20ec0*/  HMMA.16816.F32.BF16 R84, R136.reuse, R108, R84 ;  /* 0x0000006c8854723c */ /* 0x060fe20000041854 */
[----:B------:R-:W-:Y:S01]  /*20ed0*/  F2FP.BF16.PACK_AB R103, R181, R180 ;  /* 0x000000b4b567723e */ /* 0x000fe200000010ff */
[----:B------:R-:W-:Y:S02]  /*20ee0*/  MUFU.EX2 R240, R240 ;  /* 0x000000f000f07308 */ /* 0x000fe40000000800 */
[----:B------:R-:W-:Y:S04]  /*20ef0*/  IMAD.MOV.U32 R0, RZ, RZ, R3 ;  /* 0x000000ffff007224 */ /* 0x000fe800078e0003 */
[C---:B------:R-:W-:Y:S01]  /*20f00*/  HMMA.16816.F32.BF16 R88, R136.reuse, R110, R88 ;  /* 0x0000006e8858723c */ /* 0x040fe20000041858 */
[----:B------:R-:W4:Y:S03]  /*20f10*/  LDSM.16.MT88.4 R108, [R204+0xc800] ;  /* 0x00c80000cc6c783b */ /* 0x000f260000004200 */
[----:B------:R-:W5:Y:S04]  /*20f20*/  MUFU.EX2 R245, R245 ;  /* 0x000000f500f57308 */ /* 0x000f680000000800 */
[C---:B---3--:R-:W-:Y:S06]  /*20f30*/  HMMA.16816.F32.BF16 R92, R136.reuse, R104, R92 ;  /* 0x00000068885c723c */ /* 0x048fec000004185c */
[----:B------:R-:W3:Y:S02]  /*20f40*/  MUFU.EX2 R242, R242 ;  /* 0x000000f200f27308 */ /* 0x000ee40000000800 */
[----:B------:R-:W-:Y:S01]  /*20f50*/  HMMA.16816.F32.BF16 R96, R136, R106, R96 ;  /* 0x0000006a8860723c */ /* 0x000fe20000041860 */
[----:B------:R-:W4:Y:S06]  /*20f60*/  LDSM.16.MT88.4 R104, [R202+0xe800] ;  /* 0x00e80000ca68783b */ /* 0x000f2c0000004200 */
[----:B--2---:R-:W-:Y:S01]  /*20f70*/  F2FP.BF16.PACK_AB R136, R241, R236 ;  /* 0x000000ecf188723e */ /* 0x004fe200000010ff */
[C---:B------:R-:W-:Y:S01]  /*20f80*/  HMMA.16816.F32.BF16 R4, R100.reuse, R112, R4 ;  /* 0x000000706404723c */ /* 0x040fe20000041804 */
[----:B-1----:R-:W-:Y:S03]  /*20f90*/  F2FP.BF16.PACK_AB R138, R243, R238 ;  /* 0x000000eef38a723e */ /* 0x002fe600000010ff */
[----:B-----5:R-:W-:Y:S04]  /*20fa0*/  F2FP.BF16.PACK_AB R137, R245, R240 ;  /* 0x000000f0f589723e */ /* 0x020fe800000010ff */
[C---:B------:R-:W-:Y:S01]  /*20fb0*/  HMMA.16816.F32.BF16 R8, R100.reuse, R114, R8 ;  /* 0x000000726408723c */ /* 0x040fe20000041808 */
[----:B------:R-:W-:Y:S03]  /*20fc0*/  LDSM.16.MT88.4 R112, [R204+0x10800] ;  /* 0x01080000cc70783b */ /* 0x000fe60000004200 */
[----:B---3--:R-:W-:Y:S04]  /*20fd0*/  F2FP.BF16.PACK_AB R139, R133, R242 ;  /* 0x000000f2858b723e */ /* 0x008fe800000010ff */
[C---:B----4-:R-:W-:Y:S08]  /*20fe0*/  HMMA.16816.F32.BF16 R12, R100.reuse, R108, R12 ;  /* 0x0000006c640c723c */ /* 0x050ff0000004180c */
        /* <DEDUP_REMOVED lines=124> */
.L_x_7737:
        /* <DEDUP_REMOVED lines=11> */
.L_x_7765:
[----:B--23--:R-:W-:Y:S01]  /*21860*/  FADD.FTZ R233, R10, R233 ;  /* 0x000000e90ae97221 */ /* 0x00cfe20000010000 */
[----:B------:R-:W-:Y:S05]  /*21870*/  BRA.DIV ~URZ, `(.L_x_7748) ;  /* 0x000019327f007947 */ /* 0x000fea000b800000 */
[----:B------:R-:W2:Y:S04]  /*21880*/  SHFL.BFLY PT, R6, R231, 0x2, 0x1f ;  /* 0x0c401f00e7067f89 */ /* 0x000ea800000e0000 */
[----:B------:R-:W3:Y:S01]  /*21890*/  SHFL.BFLY PT, R2, R233, 0x1, 0x1f ;  /* 0x0c201f00e9027f89 */ /* 0x000ee200000e0000 */
[----:B--2---:R-:W-:Y:S02]  /*218a0*/  FADD.FTZ R11, R6, R231 ;  /* 0x000000e7060b7221 */ /* 0x004fe40000010000 */
[----:B---3--:R-:W-:-:S03]  /*218b0*/  FADD.FTZ R2, R233, R2 ;  /* 0x00000002e9027221 */ /* 0x008fc60000010000 */
[----:B------:R2:W3:Y:S04]  /*218c0*/  SHFL.BFLY PT, R10, R11, 0x1, 0x1f ;  /* 0x0c201f000b0a7f89 */ /* 0x0004e800000e0000 */
.L_x_7766:
        /* <DEDUP_REMOVED lines=275> */
.L_x_7750:
[----:B-1--4-:R-:W-:Y:S05]  /*22a00*/  BSYNC B0 ;  /* 0x0000000000007941 */ /* 0x012fea0003800000 */
.L_x_7749:
        /* <DEDUP_REMOVED lines=22> */
.L_x_7752:
[----:B------:R-:W-:Y:S05]  /*22b70*/  BSYNC B0 ;  /* 0x0000000000007941 */ /* 0x000fea0003800000 */
.L_x_7751:
        /* <DEDUP_REMOVED lines=12> */
.L_x_7754:
[----:B------:R-:W-:Y:S05]  /*22c40*/  BSYNC B0 ;  /* 0x0000000000007941 */ /* 0x000fea0003800000 */
.L_x_7753:
        /* <DEDUP_REMOVED lines=12> */
.L_x_7756:
[----:B------:R-:W-:Y:S05]  /*22d10*/  BSYNC B0 ;  /* 0x0000000000007941 */ /* 0x000fea0003800000 */
.L_x_7755:
        /* <DEDUP_REMOVED lines=12> */
.L_x_7758:
[----:B------:R-:W-:Y:S05]  /*22de0*/  BSYNC B0 ;  /* 0x0000000000007941 */ /* 0x000fea0003800000 */
.L_x_7757:
        /* <DEDUP_REMOVED lines=12> */
.L_x_7760:
[----:B------:R-:W-:Y:S05]  /*22eb0*/  BSYNC B0 ;  /* 0x0000000000007941 */ /* 0x000fea0003800000 */
.L_x_7759:
        /* <DEDUP_REMOVED lines=12> */
.L_x_7762:
[----:B------:R-:W-:Y:S05]  /*22f80*/  BSYNC B0 ;  /* 0x0000000000007941 */ /* 0x000fea0003800000 */
.L_x_7761:
        /* <DEDUP_REMOVED lines=12> */
.L_x_7764:
[----:B------:R-:W-:Y:S05]  /*23050*/  BSYNC B0 ;  /* 0x0000000000007941 */ /* 0x000fea0003800000 */
.L_x_7763:
[----:B------:R-:W-:Y:S01]  /*23060*/  IADD3 R10, R10, 0x38, RZ ;  /* 0x000000380a0a7810 */ /* 0x000fe20007ffe0ff */
[----:B------:R-:W-:-:S03]  /*23070*/  IMAD.MOV.U32 R215, RZ, RZ, 0x0 ;  /* 0x00000000ffd77424 */ /* 0x000fc600078e00ff */
[----:B------:R-:W-:-:S13]  /*23080*/  ISETP.GE.AND P0, PT, R10, R213, PT ;  /* 0x000000d50a00720c */ /* 0x000fda0003f06270 */
[----:B------:R-:W-:Y:S05]  /*23090*/  @P0 RET.REL.NODEC R214 `(_ZN5flash24flash_fwd_splitkv_kernelI23Flash_fwd_kernel_traitsILi192ELi64ELi64ELi4ELb0ELb0EN7cutlass10bfloat16_tE19Flash_kernel_traitsILi192ELi64ELi64ELi4ES3_EELb0ELb1ELb1ELb0ELb0ELb1ELb1ELb1EEEvNS_16Flash_fwd_paramsE) ;  /* 0xfffdcf60d6000950 */ /* 0x000fea0003c3ffff */
        /* <DEDUP_REMOVED lines=8> */
[----:B------:R-:W-:Y:S05]  /*23120*/  @P0 RET.REL.NODEC R214 `(_ZN5flash24flash_fwd_splitkv_kernelI23Flash_fwd_kernel_traitsILi192ELi64ELi64ELi4ELb0ELb0EN7cutlass10bfloat16_tE19Flash_kernel_traitsILi192ELi64ELi64ELi4ES3_EELb0ELb1ELb1ELb0ELb0ELb1ELb1ELb1EEEvNS_16Flash_fwd_paramsE) ;  /* 0xfffdced0d6000950 */ /* 0x000fea0003c3ffff */
[----:B------:R-:W-:Y:S01]  /*23130*/  MOV R215, 0x0 ;  /* 0x0000000000d77802 */ /* 0x000fe20000000f00 */
[----:B------:R-:W-:-:S02]  /*23140*/  ULDC.64 UR4, c[0x0][0x118] ;  /* 0x0000460000047ab9 */ /* 0x000fc40000000a00 */
[----:B------:R3:W-:Y:S01]  /*23150*/  ST.E.128 [R6.64+0xaa00], R16 ;  /* 0x00aa001006007985 */ /* 0x0007e2000c101d04 */
[----:B------:R-:W-:Y:S05]  /*23160*/  RET.REL.NODEC R214 `(_ZN5flash24flash_fwd_splitkv_kernelI23Flash_fwd_kernel_traitsILi192ELi64ELi64ELi4ELb0ELb0EN7cutlass10bfloat16_tE19Flash_kernel_traitsILi192ELi64ELi64ELi4ES3_EELb0ELb1ELb1ELb0ELb0ELb1ELb1ELb1EEEvNS_16Flash_fwd_paramsE) ;  /* 0xfffdce90d6007950 */ /* 0x000fea0003c3ffff */
.L_x_7747:
[----:B------:R-:W-:Y:S02]  /*23170*/  MOV R9, 0x2 ;  /* 0x0000000200097802 */ /* 0x000fe40000000f00 */
[----:B------:R-:W-:Y:S02]  /*23180*/  MOV R8, 0x231a0 ;  /* 0x000231a000087802 */ /* 0x000fe40000000f00 */
[----:B-1---5:R-:W-:Y:S05]  /*23190*/  CALL.REL.NOINC `($__internal_33_$__cuda_sm70_shflsync_bfly_p) ;  /* 0x000000f000007944 */ /* 0x022fea0003c00000 */
[----:B-12---:R-:W-:Y:S05]  /*231a0*/  BRA `(.L_x_7765) ;  /* 0xffffe6b000007947 */ /* 0x006fea000383ffff */
.L_x_7748:
[----:B------:R-:W-:Y:S02]  /*231b0*/  MOV R9, 0x1 ;  /* 0x0000000100097802 */ /* 0x000fe40000000f00 */
[----:B------:R-:W-:Y:S02]  /*231c0*/  MOV R8, 0x231e0 ;  /* 0x000231e000087802 */ /* 0x000fe40000000f00 */
[----:B-1---5:R-:W-:Y:S05]  /*231d0*/  CALL.REL.NOINC `($__internal_33_$__cuda_sm70_shflsync_bfly_p) ;  /* 0x000000b000007944 */ /* 0x022fea0003c00000 */
[----:B--2---:R-:W-:Y:S01]  /*231e0*/  FADD.FTZ R2, R233, R10 ;  /* 0x0000000ae9027221 */ /* 0x004fe20000010000 */
[----:B-1----:R-:W-:Y:S02]  /*231f0*/  MOV R233, R231 ;  /* 0x000000e700e97202 */ /* 0x002fe40000000f00 */
[----:B------:R-:W-:Y:S02]  /*23200*/  MOV R9, 0x2 ;  /* 0x0000000200097802 */ /* 0x000fe40000000f00 */
[----:B------:R-:W-:-:S02]  /*23210*/  MOV R8, 0x23230 ;  /* 0x0002323000087802 */ /* 0x000fc40000000f00 */
[----:B------:R-:W-:Y:S05]  /*23220*/  CALL.REL.NOINC `($__internal_33_$__cuda_sm70_shflsync_bfly_p) ;  /* 0x0000006000007944 */ /* 0x000fea0003c00000 */
[----:B--2---:R-:W-:Y:S01]  /*23230*/  FADD.FTZ R11, R231, R10 ;  /* 0x0000000ae70b7221 */ /* 0x004fe20000010000 */
[----:B-1----:R-:W-:-:S02]  /*23240*/  MOV R9, 0x1 ;  /* 0x0000000100097802 */ /* 0x002fc40000000f00 */
[----:B------:R-:W-:Y:S02]  /*23250*/  MOV R8, 0x23280 ;  /* 0x0002328000087802 */ /* 0x000fe40000000f00 */
[----:B------:R-:W-:Y:S02]  /*23260*/  MOV R233, R11 ;  /* 0x0000000b00e97202 */ /* 0x000fe40000000f00 */
[----:B------:R-:W-:Y:S05]  /*23270*/  CALL.REL.NOINC `($__internal_33_$__cuda_sm70_shflsync_bfly_p) ;  /* 0x0000001000007944 */ /* 0x000fea0003c00000 */
[----:B-12---:R-:W-:Y:S05]  /*23280*/  BRA `(.L_x_7766) ;  /* 0xffffe64000007947 */ /* 0x006fea000383ffff */
        .weak           $__internal_33_$__cuda_sm70_shflsync_bfly_p
        .type           $__internal_33_$__cuda_sm70_shflsync_bfly_p,@function
        .size           $__internal_33_$__cuda_sm70_shflsync_bfly_p,(.L_x_7821 - $__internal_33_$__cuda_sm70_shflsync_bfly_p)
$__internal_33_$__cuda_sm70_shflsync_bfly_p:
[----:B------:R-:W-:Y:S01]  /*23290*/  MOV R12, R8 ;  /* 0x00000008000c7202 */ /* 0x000fe20000000f00 */
[----:B------:R-:W-:Y:S04]  /*232a0*/  WARPSYNC R6 ;  /* 0x0000000600007348 */ /* 0x000fe80003800000 */
[----:B------:R-:W-:Y:S01]  /*232b0*/  MOV R13, 0x0 ;  /* 0x00000000000d7802 */ /* 0x000fe20000000f00 */
[----:B------:R1:W2:Y:S03]  /*232c0*/  SHFL.BFLY PT, R10, R233, R9, R7 ;  /* 0x0c000009e90a7389 */ /* 0x0002a600000e0007 */
[----:B------:R-:W-:Y:S05]  /*232d0*/  RET.REL.NODEC R12 `(_ZN5flash24flash_fwd_splitkv_kernelI23Flash_fwd_kernel_traitsILi192ELi64ELi64ELi4ELb0ELb0EN7cutlass10bfloat16_tE19Flash_kernel_traitsILi192ELi64ELi64ELi4ES3_EELb0ELb1ELb1ELb0ELb0ELb1ELb1ELb1EEEvNS_16Flash_fwd_paramsE) ;  /* 0xfffdcd200c007950 */ /* 0x000fea0003c3ffff */
.L_x_7767:
        /* <DEDUP_REMOVED lines=10> */
.L_x_7821:


//--------------------- .nv.shared._ZN5flash32flash_fwd_splitkv_combine_kernelI23Flash_fwd_kernel_traitsILi192ELi64ELi64ELi4ELb0ELb0EN7cutlass10bfloat16_tE19Flash_kernel_traitsILi192ELi64ELi64ELi4ES3_EELi8ELi7ELb0EEEvNS_16Flash_fwd_paramsE --------------------------
	.section	.nv.shared._ZN5flash32flash_fwd_splitkv_combine_kernelI23Flash_fwd_kernel_traitsILi192ELi64ELi64ELi4ELb0ELb0EN7cutlass10bfloat16_tE19Flash_kernel_traitsILi192ELi64ELi64ELi4ES3_EELi8ELi7ELb0EEEvNS_16Flash_fwd_paramsE,"aw",@nobits
	.sectionflags	@""
	.align	16
.nv.shared._ZN5flash32flash_fwd_splitkv_combine_kernelI23Flash_fwd_kernel_traitsILi192ELi64ELi64ELi4ELb0ELb0EN7cutlass10bfloat16_tE19Flash_kernel_traitsILi192ELi64ELi64ELi4ES3_EELi8ELi7ELb0EEEvNS_16Flash_fwd_paramsE:
	.zero		4608


//--------------------- .nv.global                --------------------------
	.section	.nv.global,"aw",@nobits
.nv.global:
	.type		_ZN72_INTERNAL_70f211c6_36_flash_fwd_split_hdim192_bf16_sm80_cu_2acf44d3_27704cute1_E,@object
	.size		_ZN72_INTERNAL_70f211c6_36_flash_fwd_split_hdim192_bf16_sm80_cu_2acf44d3_27704cute1_E,(_ZN72_INTERNAL_70f211c6_36_flash_fwd_split_hdim192_bf16_sm80_cu_2acf44d3_27704cuda3std3__45__cpo6cbeginE - _ZN72_INTERNAL_70f211c6_36_flash_fwd_split_hdim192_bf16_sm80_cu_2acf44d3_27704cute1_E)
_ZN72_INTERNAL_70f211c6_36_flash_fwd_split_hdim192_bf16_sm80_cu_2acf44d3_27704cute1_E:
	.zero		1
	.type		_ZN72_INTERNAL_70f211c6_36_flash_fwd_split_hdim192_bf16_sm80_cu_2acf44d3_27704cuda3std3__45__cpo6cbeginE,@object
	.size		_ZN72_INTERNAL_70f211c6_36_flash_fwd_split_hdim192_bf16_sm80_cu_2acf44d3_27704cuda3std3__45__cpo6cbeginE,(_ZN72_INTERNAL_70f211c6_36_flash_fwd_split_hdim192_bf16_sm80_cu_2acf44d3_27704cuda3std3__48in_placeE - _ZN72_INTERNAL_70f211c6_36_flash_fwd_split_hdim192_bf16_sm80_cu_2acf44d3_27704cuda3std3__45__cpo6cbeginE)
_ZN72_INTERNAL_70f211c6_36_flash_fwd_split_hdim192_bf16_sm80_cu_2acf44d3_27704cuda3std3__45__cpo6cbeginE:
	.zero		1
	.type		_ZN72_INTERNAL_70f211c6_36_flash_fwd_split_hdim192_bf16_sm80_cu_2acf44d3_27704cuda3std3__48in_placeE,@object
	.size		_ZN72_INTERNAL_70f211c6_36_flash_fwd_split_hdim192_bf16_sm80_cu_2acf44d3_27704cuda3std3__48in_placeE,(_ZN72_INTERNAL_70f211c6_36_flash_fwd_split_hdim192_bf16_sm80_cu_2acf44d3_27704cuda3std6ranges3__45__cpo9iter_moveE - _ZN72_INTERNAL_70f211c6_36_flash_fwd_split_hdim192_bf16_sm80_cu_2acf44d3_27704cuda3std3__48in_placeE)
_ZN72_INTERNAL_70f211c6_36_flash_fwd_split_hdim192_bf16_sm80_cu_2acf44d3_27704cuda3std3__48in_placeE:
	.zero		1
	.type		_ZN72_INTERNAL_70f211c6_36_flash_fwd_split_hdim192_bf16_sm80_cu_2acf44d3_27704cuda3std6ranges3__45__cpo9iter_moveE,@object
	.size		_ZN72_INTERNAL_70f211c6_36_flash_fwd_split_hdim192_bf16_sm80_cu_2acf44d3_27704cuda3std6ranges3__45__cpo9iter_moveE,(_ZN72_INTERNAL_70f211c6_36_flash_fwd_split_hdim192_bf16_sm80_cu_2acf44d3_27704cuda3std3__45__cpo5beginE - _ZN72_INTERNAL_70f211c6_36_flash_fwd_split_hdim192_bf16_sm80_cu_2acf44d3_27704cuda3std6ranges3__45__cpo9iter_moveE)
_ZN72_INTERNAL_70f211c6_36_flash_fwd_split_hdim192_bf16_sm80_cu_2acf44d3_27704cuda3std6ranges3__45__cpo9iter_moveE:
	.zero		1
	.type		_ZN72_INTERNAL_70f211c6_36_flash_fwd_split_hdim192_bf16_sm80_cu_2acf44d3_27704cuda3std3__45__cpo5beginE,@object
	.size		_ZN72_INTERNAL_70f211c6_36_flash_fwd_split_hdim192_bf16_sm80_cu_2acf44d3_27704cuda3std3__45__cpo5beginE,(_ZN72_INTERNAL_70f211c6_36_flash_fwd_split_hdim192_bf16_sm80_cu_2acf44d3_27704cuda3std3__474_GLOBAL__N__70f211c6_36_flash_fwd_split_hdim192_bf16_sm80_cu_2acf44d3_27706ignoreE - _ZN72_INTERNAL_70f211c6_36_flash_fwd_split_hdim192_bf16_sm80_cu_2acf44d3_27704cuda3std3__45__cpo5beginE)
_ZN72_INTERNAL_70f211c6_36_flash_fwd_split_hdim192_bf16_sm80_cu_2acf44d3_27704cuda3std3__45__cpo5beginE:
	.zero		1
	.type		_ZN72_INTERNAL_70f211c6_36_flash_fwd_split_hdim192_bf16_sm80_cu_2acf44d3_27704cuda3std3__474_GLOBAL__N__70f211c6_36_flash_fwd_split_hdim192_bf16_sm80_cu_2acf44d3_27706ignoreE,@object
	.size		_ZN72_INTERNAL_70f211c6_36_flash_fwd_split_hdim192_bf16_sm80_cu_2acf44d3_27704cuda3std3__474_GLOBAL__N__70f211c6_36_flash_fwd_split_hdim192_bf16_sm80_cu_2acf44d3_27706ignoreE,(_ZN72_INTERNAL_70f211c6_36_flash_fwd_split_hdim192_bf16_sm80_cu_2acf44d3_27704cute7productE - _ZN72_INTERNAL_70f211c6_36_flash_fwd_split_hdim192_bf16_sm80_cu_2acf44d3_27704cuda3std3__474_GLOBAL__N__70f211c6_36_flash_fwd_split_hdim192_bf16_sm80_cu_2acf44d3_27706ignoreE)
_ZN72_INTERNAL_70f211c6_36_flash_fwd_split_hdim192_bf16_sm80_cu_2acf44d3_27704cuda3std3__474_GLOBAL__N__70f211c6_36_flash_fwd_split_hdim192_bf16_sm80_cu_2acf44d3_27706ignoreE:
	.zero		1
	.type		_ZN72_INTERNAL_70f211c6_36_flash_fwd_split_hdim192_bf16_sm80_cu_2acf44d3_27704cute7productE,@object
	.size		_ZN72_INTERNAL_70f211c6_36_flash_fwd_split_hdim192_bf16_sm80_cu_2acf44d3_27704cute7productE,(_ZN72_INTERNAL_70f211c6_36_flash_fwd_split_hdim192_bf16_sm80_cu_2acf44d3_27704cuda3std3__45__cpo3endE - _ZN72_INTERNAL_70f211c6_36_flash_fwd_split_hdim192_bf16_sm80_cu_2acf44d3_27704cute7productE)
_ZN72_INTERNAL_70f211c6_36_flash_fwd_split_hdim192_bf16_sm80_cu_2acf44d3_27704cute7productE:
	.zero		1
	.type		_ZN72_INTERNAL_70f211c6_36_flash_fwd_split_hdim192_bf16_sm80_cu_2acf44d3_27704cuda3std3__45__cpo3endE,@object
	.size		_ZN72_INTERNAL_70f211c6_36_flash_fwd_split_hdim192_bf16_sm80_cu_2acf44d3_27704cuda3std3__45__cpo3endE,(_ZN72_INTERNAL_70f211c6_36_flash_fwd_split_hdim192_bf16_sm80_cu_2acf44d3_27704cuda3std3__419piecewise_constructE - _ZN72_INTERNAL_70f211c6_36_flash_fwd_split_hdim192_bf16_sm80_cu_2acf44d3_27704cuda3std3__45__cpo3endE)
_ZN72_INTERNAL_70f211c6_36_flash_fwd_split_hdim192_bf16_sm80_cu_2acf44d3_27704cuda3std3__45__cpo3endE:
	.zero		1
	.type		_ZN72_INTERNAL_70f211c6_36_flash_fwd_split_hdim192_bf16_sm80_cu_2acf44d3_27704cuda3std3__419piecewise_constructE,@object
	.size		_ZN72_INTERNAL_70f211c6_36_flash_fwd_split_hdim192_bf16_sm80_cu_2acf44d3_27704cuda3std3__419piecewise_constructE,(_ZN72_INTERNAL_70f211c6_36_flash_fwd_split_hdim192_bf16_sm80_cu_2acf44d3_27704cuda3std3__45__cpo4cendE - _ZN72_INTERNAL_70f211c6_36_flash_fwd_split_hdim192_bf16_sm80_cu_2acf44d3_27704cuda3std3__419piecewise_constructE)
_ZN72_INTERNAL_70f211c6_36_flash_fwd_split_hdim192_bf16_sm80_cu_2acf44d3_27704cuda3std3__419piecewise_constructE:
	.zero		1
	.type		_ZN72_INTERNAL_70f211c6_36_flash_fwd_split_hdim192_bf16_sm80_cu_2acf44d3_27704cuda3std3__45__cpo4cendE,@object
	.size		_ZN72_INTERNAL_70f211c6_36_flash_fwd_split_hdim192_bf16_sm80_cu_2acf44d3_27704cuda3std3__45__cpo4cendE,(_ZN72_INTERNAL_70f211c6_36_flash_fwd_split_hdim192_bf16_sm80_cu_2acf44d3_27704cuda3std6ranges3__45__cpo4swapE - _ZN72_INTERNAL_70f211c6_36_flash_fwd_split_hdim192_bf16_sm80_cu_2acf44d3_27704cuda3std3__45__cpo4cendE)
_ZN72_INTERNAL_70f211c6_36_flash_fwd_split_hdim192_bf16_sm80_cu_2acf44d3_27704cuda3std3__45__cpo4cendE:
	.zero		1
	.type		_ZN72_INTERNAL_70f211c6_36_flash_fwd_split_hdim192_bf16_sm80_cu_2acf44d3_27704cuda3std6ranges3__45__cpo4swapE,@object
	.size		_ZN72_INTERNAL_70f211c6_36_flash_fwd_split_hdim192_bf16_sm80_cu_2acf44d3_27704cuda3std6ranges3__45__cpo4swapE,(.L_7 - _ZN72_INTERNAL_70f211c6_36_flash_fwd_split_hdim192_bf16_sm80_cu_2acf44d3_27704cuda3std6ranges3__45__cpo4swapE)
_ZN72_INTERNAL_70f211c6_36_flash_fwd_split_hdim192_bf16_sm80_cu_2acf44d3_27704cuda3std6ranges3__45__cpo4swapE:
	.zero		1
.L_7:


//--------------------- .nv.shared._ZN5flash32flash_fwd_splitkv_combine_kernelI23Flash_fwd_kernel_traitsILi192ELi64ELi64ELi4ELb0ELb0EN7cutlass10bfloat16_tE19Flash_kernel_traitsILi192ELi64ELi64ELi4ES3_EELi8ELi6ELb0EEEvNS_16Flash_fwd_paramsE --------------------------
	.section	.nv.shared._ZN5flash32flash_fwd_splitkv_combine_kernelI23Flash_fwd_kernel_traitsILi192ELi64ELi64ELi4ELb0ELb0EN7cutlass10bfloat16_tE19Flash_kernel_traitsILi192ELi64ELi64ELi4ES3_EELi8ELi6ELb0EEEvNS_16Flash_fwd_paramsE,"aw",@nobits
	.sectionflags	@""
	.align	16
.nv.shared._ZN5flash32flash_fwd_splitkv_combine_kernelI23Flash_fwd_kernel_traitsILi192ELi64ELi64ELi4ELb0ELb0EN7cutlass10bfloat16_tE19Flash_kernel_traitsILi192ELi64ELi64ELi4ES3_EELi8ELi6ELb0EEEvNS_16Flash_fwd_paramsE:
	.zero		2304


//--------------------- .nv.shared._ZN5flash32flash_fwd_splitkv_combine_kernelI23Flash_fwd_kernel_traitsILi192ELi64ELi64ELi4ELb0ELb0EN7cutlass10bfloat16_tE19Flash_kernel_traitsILi192ELi64ELi64ELi4ES3_EELi8ELi5ELb0EEEvNS_16Flash_fwd_paramsE --------------------------
	.section	.nv.shared._ZN5flash32flash_fwd_splitkv_combine_kernelI23Flash_fwd_kernel_traitsILi192ELi64ELi64ELi4ELb0ELb0EN7cutlass10bfloat16_tE19Flash_kernel_traitsILi192ELi64ELi64ELi4ES3_EELi8ELi5ELb0EEEvNS_16Flash_fwd_paramsE,"aw",@nobits
	.sectionflags	@""
	.align	16
.nv.shared._ZN5flash32flash_fwd_splitkv_combine_kernelI23Flash_fwd_kernel_traitsILi192ELi64ELi64ELi4ELb0ELb0EN7cutlass10bfloat16_tE19Flash_kernel_traitsILi192ELi64ELi64ELi4ES3_EELi8ELi5ELb0EEEvNS_16Flash_fwd_paramsE:
	.zero		1152


//--------------------- .nv.shared._ZN5flash32flash_fwd_splitkv_combine_kernelI23Flash_fwd_kernel_traitsILi192ELi64ELi64ELi4ELb0ELb0EN7cutlass10bfloat16_tE19Flash_kernel_traitsILi192ELi64ELi64ELi4ES3_EELi8ELi4ELb0EEEvNS_16Flash_fwd_paramsE --------------------------
	.section	.nv.shared._ZN5flash32flash_fwd_splitkv_combine_kernelI23Flash_fwd_kernel_traitsILi192ELi64ELi64ELi4ELb0ELb0EN7cutlass10bfloat16_tE19Flash_kernel_traitsILi192ELi64ELi64ELi4ES3_EELi8ELi4ELb0EEEvNS_16Flash_fwd_paramsE,"aw",@nobits
	.sectionflags	@""
	.align	16
.nv.shared._ZN5flash32flash_fwd_splitkv_combine_kernelI23Flash_fwd_kernel_traitsILi192ELi64ELi64ELi4ELb0ELb0EN7cutlass10bfloat16_tE19Flash_kernel_traitsILi192ELi64ELi64ELi4ES3_EELi8ELi4ELb0EEEvNS_16Flash_fwd_paramsE:
	.zero		576


//--------------------- .nv.shared._ZN5flash32flash_fwd_splitkv_combine_kernelI23Flash_fwd_kernel_traitsILi192ELi64ELi64ELi4ELb0ELb0EN7cutlass10bfloat16_tE19Flash_kernel_traitsILi192ELi64ELi64ELi4ES3_EELi8ELi3ELb0EEEvNS_16Flash_fwd_paramsE --------------------------
	.section	.nv.shared._ZN5flash32flash_fwd_splitkv_combine_kernelI23Flash_fwd_kernel_traitsILi192ELi64ELi64ELi4ELb0ELb0EN7cutlass10bfloat16_tE19Flash_kernel_traitsILi192ELi64ELi64ELi4ES3_EELi8ELi3ELb0EEEvNS_16Flash_fwd_paramsE,"aw",@nobits
	.sectionflags	@""
	.align	16
.nv.shared._ZN5flash32flash_fwd_splitkv_combine_kernelI23Flash_fwd_kernel_traitsILi192ELi64ELi64ELi4ELb0ELb0EN7cutlass10bfloat16_tE19Flash_kernel_traitsILi192ELi64ELi64ELi4ES3_EELi8ELi3ELb0EEEvNS_16Flash_fwd_paramsE:
	.zero		288


//--------------------- .nv.shared._ZN5flash32flash_fwd_splitkv_combine_kernelI23Flash_fwd_kernel_traitsILi192ELi64ELi64ELi4ELb0ELb0EN7cutlass10bfloat16_tE19Flash_kernel_traitsILi192ELi64ELi64ELi4ES3_EELi8ELi2ELb0EEEvNS_16Flash_fwd_paramsE --------------------------
	.section	.nv.shared._ZN5flash32flash_fwd_splitkv_combine_kernelI23Flash_fwd_kernel_traitsILi192ELi64ELi64ELi4ELb0ELb0EN7cutlass10bfloat16_tE19Flash_kernel_traitsILi192ELi64ELi64ELi4ES3_EELi8ELi2ELb0EEEvNS_16Flash_fwd_paramsE,"aw",@nobits
	.sectionflags	@""
	.align	16
.nv.shared._ZN5flash32flash_fwd_splitkv_combine_kernelI23Flash_fwd_kernel_traitsILi192ELi64ELi64ELi4ELb0ELb0EN7cutlass10bfloat16_tE19Flash_kernel_traitsILi192ELi64ELi64ELi4ES3_EELi8ELi2ELb0EEEvNS_16Flash_fwd_paramsE:
	.zero		144


//--------------------- .nv.shared._ZN5flash32flash_fwd_splitkv_combine_kernelI23Flash_fwd_kernel_traitsILi192ELi64ELi64ELi4ELb0ELb0EN7cutlass10bfloat16_tE19Flash_kernel_traitsILi192ELi64ELi64ELi4ES3_EELi8ELi1ELb0EEEvNS_16Flash_fwd_paramsE --------------------------
	.section	.nv.shared._ZN5flash32flash_fwd_splitkv_combine_kernelI23Flash_fwd_kernel_traitsILi192ELi64ELi64ELi4ELb0ELb0EN7cutlass10bfloat16_tE19Flash_kernel_traitsILi192ELi64ELi64ELi4ES3_EELi8ELi1ELb0EEEvNS_16Flash_fwd_paramsE,"aw",@nobits
	.sectionflags	@""
	.align	16
.nv.shared._ZN5flash32flash_fwd_splitkv_combine_kernelI23Flash_fwd_kernel_traitsILi192ELi64ELi64ELi4ELb0ELb0EN7cutlass10bfloat16_tE19Flash_kernel_traitsILi192ELi64ELi64ELi4ES3_EELi8ELi1ELb0EEEvNS_16Flash_fwd_paramsE:
	.zero		80


//--------------------- .nv.shared._ZN5flash32flash_fwd_splitkv_combine_kernelI23Flash_fwd_kernel_traitsILi192ELi64ELi64ELi4ELb0ELb0EN7cutlass10bfloat16_tE19Flash_kernel_traitsILi192ELi64ELi64ELi4ES3_EELi8ELi7ELb1EEEvNS_16Flash_fwd_paramsE --------------------------
	.section	.nv.shared._ZN5flash32flash_fwd_splitkv_combine_kernelI23Flash_fwd_kernel_traitsILi192ELi64ELi64ELi4ELb0ELb0EN7cutlass10bfloat16_tE19Flash_kernel_traitsILi192ELi64ELi64ELi4ES3_EELi8ELi7ELb1EEEvNS_16Flash_fwd_paramsE,"aw",@nobits
	.sectionflags	@""
	.align	16
.nv.shared._ZN5flash32flash_fwd_splitkv_combine_kernelI23Flash_fwd_kernel_traitsILi192ELi64ELi64ELi4ELb0ELb0EN7cutlass10bfloat16_tE19Flash_kernel_traitsILi192ELi64ELi64ELi4ES3_EELi8ELi7ELb1EEEvNS_16Flash_fwd_paramsE:
	.zero		4608


//--------------------- .nv.shared._ZN5flash32flash_fwd_splitkv_combine_kernelI23Flash_fwd_kernel_traitsILi192ELi64ELi64ELi4ELb0ELb0EN7cutlass10bfloat16_tE19Flash_kernel_traitsILi192ELi64ELi64ELi4ES3_EELi8ELi6ELb1EEEvNS_16Flash_fwd_paramsE --------------------------
	.section	.nv.shared._ZN5flash32flash_fwd_splitkv_combine_kernelI23Flash_fwd_kernel_traitsILi192ELi64ELi64ELi4ELb0ELb0EN7cutlass10bfloat16_tE19Flash_kernel_traitsILi192ELi64ELi64ELi4ES3_EELi8ELi6ELb1EEEvNS_16Flash_fwd_paramsE,"aw",@nobits
	.sectionflags	@""
	.align	16
.nv.shared._ZN5flash32flash_fwd_splitkv_combine_kernelI23Flash_fwd_kernel_traitsILi192ELi64ELi64ELi4ELb0ELb0EN7cutlass10bfloat16_tE19Flash_kernel_traitsILi192ELi64ELi64ELi4ES3_EELi8ELi6ELb1EEEvNS_16Flash_fwd_paramsE:
	.zero		2304


//--------------------- .nv.shared._ZN5flash32flash_fwd_splitkv_combine_kernelI23Flash_fwd_kernel_traitsILi192ELi64ELi64ELi4ELb0ELb0EN7cutlass10bfloat16_tE19Flash_kernel_traitsILi192ELi64ELi64ELi4ES3_EELi8ELi5ELb1EEEvNS_16Flash_fwd_paramsE --------------------------
	.section	.nv.shared._ZN5flash32flash_fwd_splitkv_combine_kernelI23Flash_fwd_kernel_traitsILi192ELi64ELi64ELi4ELb0ELb0EN7cutlass10bfloat16_tE19Flash_kernel_traitsILi192ELi64ELi64ELi4ES3_EELi8ELi5ELb1EEEvNS_16Flash_fwd_paramsE,"aw",@nobits
	.sectionflags	@""
	.align	16
.nv.shared._ZN5flash32flash_fwd_splitkv_combine_kernelI23Flash_fwd_kernel_traitsILi192ELi64ELi64ELi4ELb0ELb0EN7cutlass10bfloat16_tE19Flash_kernel_traitsILi192ELi64ELi64ELi4ES3_EELi8ELi5ELb1EEEvNS_16Flash_fwd_paramsE:
	.zero		1152


//--------------------- .nv.shared._ZN5flash32flash_fwd_splitkv_combine_kernelI23Flash_fwd_kernel_traitsILi192ELi64ELi64ELi4ELb0ELb0EN7cutlass10bfloat16_tE19Flash_kernel_traitsILi192ELi64ELi64ELi4ES3_EELi8ELi4ELb1EEEvNS_16Flash_fwd_paramsE --------------------------
	.section	.nv.shared._ZN5flash32flash_fwd_splitkv_combine_kernelI23Flash_fwd_kernel_traitsILi192ELi64ELi64ELi4ELb0ELb0EN7cutlass10bfloat16_tE19Flash_kernel_traitsILi192ELi64ELi64ELi4ES3_EELi8ELi4ELb1EEEvNS_16Flash_fwd_paramsE,"aw",@nobits
	.sectionflags	@""
	.align	16
.nv.shared._ZN5flash32flash_fwd_splitkv_combine_kernelI23Flash_fwd_kernel_traitsILi192ELi64ELi64ELi4ELb0ELb0EN7cutlass10bfloat16_tE19Flash_kernel_traitsILi192ELi64ELi64ELi4ES3_EELi8ELi4ELb1EEEvNS_16Flash_fwd_paramsE:
	.zero		576


//--------------------- .nv.shared._ZN5flash32flash_fwd_splitkv_combine_kernelI23Flash_fwd_kernel_traitsILi192ELi64ELi64ELi4ELb0ELb0EN7cutlass10bfloat16_tE19Flash_kernel_traitsILi192ELi64ELi64ELi4ES3_EELi8ELi3ELb1EEEvNS_16Flash_fwd_paramsE --------------------------
	.section	.nv.shared._ZN5flash32flash_fwd_splitkv_combine_kernelI23Flash_fwd_kernel_traitsILi192ELi64ELi64ELi4ELb0ELb0EN7cutlass10bfloat16_tE19Flash_kernel_traitsILi192ELi64ELi64ELi4ES3_EELi8ELi3ELb1EEEvNS_16Flash_fwd_paramsE,"aw",@nobits
	.sectionflags	@""
	.align	16
.nv.shared._ZN5flash32flash_fwd_splitkv_combine_kernelI23Flash_fwd_kernel_traitsILi192ELi64ELi64ELi4ELb0ELb0EN7cutlass10bfloat16_tE19Flash_kernel_traitsILi192ELi64ELi64ELi4ES3_EELi8ELi3ELb1EEEvNS_16Flash_fwd_paramsE:
	.zero		288


//--------------------- .nv.shared._ZN5flash32flash_fwd_splitkv_combine_kernelI23Flash_fwd_kernel_traitsILi192ELi64ELi64ELi4ELb0ELb0EN7cutlass10bfloat16_tE19Flash_kernel_traitsILi192ELi64ELi64ELi4ES3_EELi8ELi2ELb1EEEvNS_16Flash_fwd_paramsE --------------------------
	.section	.nv.shared._ZN5flash32flash_fwd_splitkv_combine_kernelI23Flash_fwd_kernel_traitsILi192ELi64ELi64ELi4ELb0ELb0EN7cutlass10bfloat16_tE19Flash_kernel_traitsILi192ELi64ELi64ELi4ES3_EELi8ELi2ELb1EEEvNS_16Flash_fwd_paramsE,"aw",@nobits
	.sectionflags	@""
	.align	16
.nv.shared._ZN5flash32flash_fwd_splitkv_combine_kernelI23Flash_fwd_kernel_traitsILi192ELi64ELi64ELi4ELb0ELb0EN7cutlass10bfloat16_tE19Flash_kernel_traitsILi192ELi64ELi64ELi4ES3_EELi8ELi2ELb1EEEvNS_16Flash_fwd_paramsE:
	.zero		144


//--------------------- .nv.shared._ZN5flash32flash_fwd_splitkv_combine_kernelI23Flash_fwd_kernel_traitsILi192ELi64ELi64ELi4ELb0ELb0EN7cutlass10bfloat16_tE19Flash_kernel_traitsILi192ELi64ELi64ELi4ES3_EELi8ELi1ELb1EEEvNS_16Flash_fwd_paramsE --------------------------
	.section	.nv.shared._ZN5flash32flash_fwd_splitkv_combine_kernelI23Flash_fwd_kernel_traitsILi192ELi64ELi64ELi4ELb0ELb0EN7cutlass10bfloat16_tE19Flash_kernel_traitsILi192ELi64ELi64ELi4ES3_EELi8ELi1ELb1EEEvNS_16Flash_fwd_paramsE,"aw",@nobits
	.sectionflags	@""
	.align	16
.nv.shared._ZN5flash32flash_fwd_splitkv_combine_kernelI23Flash_fwd_kernel_traitsILi192ELi64ELi64ELi4ELb0ELb0EN7cutlass10bfloat16_tE19Flash_kernel_traitsILi192ELi64ELi64ELi4ES3_EELi8ELi1ELb1EEEvNS_16Flash_fwd_paramsE:
	.zero		80


//--------------------- .nv.shared._ZN5flash24flash_fwd_splitkv_kernelI23Flash_fwd_kernel_traitsILi192ELi64ELi64ELi4ELb0ELb0EN7cutlass10bfloat16_tE19Flash_kernel_traitsILi192ELi64ELi64ELi4ES3_EELb0ELb0ELb0ELb0ELb0ELb0ELb0ELb0EEEvNS_16Flash_fwd_paramsE --------------------------
	.section	.nv.shared._ZN5flash24flash_fwd_splitkv_kernelI23Flash_fwd_kernel_traitsILi192ELi64ELi64ELi4ELb0ELb0EN7cutlass10bfloat16_tE19Flash_kernel_traitsILi192ELi64ELi64ELi4ES3_EELb0ELb0ELb0ELb0ELb0ELb0ELb0ELb0EEEvNS_16Flash_fwd_paramsE,"aw",@nobits
	.sectionflags	@""
	.align	16


//--------------------- .nv.shared._ZN5flash24flash_fwd_splitkv_kernelI23Flash_fwd_kernel_traitsILi192ELi64ELi64ELi4ELb0ELb0EN7cutlass10bfloat16_tE19Flash_kernel_traitsILi192ELi64ELi64ELi4ES3_EELb0ELb0ELb0ELb0ELb0ELb1ELb0ELb0EEEvNS_16Flash_fwd_paramsE --------------------------
	.section	.nv.shared._ZN5flash24flash_fwd_splitkv_kernelI23Flash_fwd_kernel_traitsILi192ELi64ELi64ELi4ELb0ELb0EN7cutlass10bfloat16_tE19Flash_kernel_traitsILi192ELi64ELi64ELi4ES3_EELb0ELb0ELb0ELb0ELb0ELb1ELb0ELb0EEEvNS_16Flash_fwd_paramsE,"aw",@nobits
	.sectionflags	@""
	.align	16


//--------------------- .nv.shared._ZN5flash24flash_fwd_splitkv_kernelI23Flash_fwd_kernel_traitsILi192ELi64ELi64ELi4ELb0ELb0EN7cutlass10bfloat16_tE19Flash_kernel_traitsILi192ELi64ELi64ELi4ES3_EELb0ELb0ELb0ELb0ELb0ELb0ELb0ELb1EEEvNS_16Flash_fwd_paramsE --------------------------
	.section	.nv.shared._ZN5flash24flash_fwd_splitkv_kernelI23Flash_fwd_kernel_traitsILi192ELi64ELi64ELi4ELb0ELb0EN7cutlass10bfloat16_tE19Flash_kernel_traitsILi192ELi64ELi64ELi4ES3_EELb0ELb0ELb0ELb0ELb0ELb0ELb0ELb1EEEvNS_16Flash_fwd_paramsE,"aw",@nobits
	.sectionflags	@""
	.align	16


//--------------------- .nv.shared._ZN5flash24flash_fwd_splitkv_kernelI23Flash_fwd_kernel_traitsILi192ELi64ELi64ELi4ELb0ELb0EN7cutlass10bfloat16_tE19Flash_kernel_traitsILi192ELi64ELi64ELi4ES3_EELb0ELb0ELb0ELb0ELb0ELb1ELb0ELb1EEEvNS_16Flash_fwd_paramsE --------------------------
	.section	.nv.shared._ZN5flash24flash_fwd_splitkv_kernelI23Flash_fwd_kernel_traitsILi192ELi64ELi64ELi4ELb0ELb0EN7cutlass10bfloat16_tE19Flash_kernel_traitsILi192ELi64ELi64ELi4ES3_EELb0ELb0ELb0ELb0ELb0ELb1ELb0ELb1EEEvNS_16Flash_fwd_paramsE,"aw",@nobits
	.sectionflags	@""
	.align	16


//--------------------- .nv.shared._ZN5flash24flash_fwd_splitkv_kernelI23Flash_fwd_kernel_traitsILi192ELi64ELi64ELi4ELb0ELb0EN7cutlass10bfloat16_tE19Flash_kernel_traitsILi192ELi64ELi64ELi4ES3_EELb0ELb0ELb0ELb0ELb0ELb0ELb1ELb0EEEvNS_16Flash_fwd_paramsE --------------------------
	.section	.nv.shared._ZN5flash24flash_fwd_splitkv_kernelI23Flash_fwd_kernel_traitsILi192ELi64ELi64ELi4ELb0ELb0EN7cutlass10bfloat16_tE19Flash_kernel_traitsILi192ELi64ELi64ELi4ES3_EELb0ELb0ELb0ELb0ELb0ELb0ELb1ELb0EEEvNS_16Flash_fwd_paramsE,"aw",@nobits
	.sectionflags	@""
	.align	16


//--------------------- .nv.shared._ZN5flash24flash_fwd_splitkv_kernelI23Flash_fwd_kernel_traitsILi192ELi64ELi64ELi4ELb0ELb0EN7cutlass10bfloat16_tE19Flash_kernel_traitsILi192ELi64ELi64ELi4ES3_EELb0ELb0ELb0ELb0ELb0ELb1ELb1ELb0EEEvNS_16Flash_fwd_paramsE --------------------------
	.section	.nv.shared._ZN5flash24flash_fwd_splitkv_kernelI23Flash_fwd_kernel_traitsILi192ELi64ELi64ELi4ELb0ELb0EN7cutlass10bfloat16_tE19Flash_kernel_traitsILi192ELi64ELi64ELi4ES3_EELb0ELb0ELb0ELb0ELb0ELb1ELb1ELb0EEEvNS_16Flash_fwd_paramsE,"aw",@nobits
	.sectionflags	@""
	.align	16


//--------------------- .nv.shared._ZN5flash24flash_fwd_splitkv_kernelI23Flash_fwd_kernel_traitsILi192ELi64ELi64ELi4ELb0ELb0EN7cutlass10bfloat16_tE19Flash_kernel_traitsILi192ELi64ELi64ELi4ES3_EELb0ELb0ELb0ELb0ELb0ELb0ELb1ELb1EEEvNS_16Flash_fwd_paramsE --------------------------
	.section	.nv.shared._ZN5flash24flash_fwd_splitkv_kernelI23Flash_fwd_kernel_traitsILi192ELi64ELi64ELi4ELb0ELb0EN7cutlass10bfloat16_tE19Flash_kernel_traitsILi192ELi64ELi64ELi4ES3_EELb0ELb0ELb0ELb0ELb0ELb0ELb1ELb1EEEvNS_16Flash_fwd_paramsE,"aw",@nobits
	.sectionflags	@""
	.align	16


//--------------------- .nv.shared._ZN5flash24flash_fwd_splitkv_kernelI23Flash_fwd_kernel_traitsILi192ELi64ELi64ELi4ELb0ELb0EN7cutlass10bfloat16_tE19Flash_kernel_traitsILi192ELi64ELi64ELi4ES3_EELb0ELb0ELb0ELb0ELb0ELb1ELb1ELb1EEEvNS_16Flash_fwd_paramsE --------------------------
	.section	.nv.shared._ZN5flash24flash_fwd_splitkv_kernelI23Flash_fwd_kernel_traitsILi192ELi64ELi64ELi4ELb0ELb0EN7cutlass10bfloat16_tE19Flash_kernel_traitsILi192ELi64ELi64ELi4ES3_EELb0ELb0ELb0ELb0ELb0ELb1ELb1ELb1EEEvNS_16Flash_fwd_paramsE,"aw",@nobits
	.sectionflags	@""
	.align	16


//--------------------- .nv.shared._ZN5flash24flash_fwd_splitkv_kernelI23Flash_fwd_kernel_traitsILi192ELi64ELi64ELi4ELb0ELb0EN7cutlass10bfloat16_tE19Flash_kernel_traitsILi192ELi64ELi64ELi4ES3_EELb0ELb1ELb0ELb0ELb0ELb0ELb0ELb0EEEvNS_16Flash_fwd_paramsE --------------------------
	.section	.nv.shared._ZN5flash24flash_fwd_splitkv_kernelI23Flash_fwd_kernel_traitsILi192ELi64ELi64ELi4ELb0ELb0EN7cutlass10bfloat16_tE19Flash_kernel_traitsILi192ELi64ELi64ELi4ES3_EELb0ELb1ELb0ELb0ELb0ELb0ELb0ELb0EEEvNS_16Flash_fwd_paramsE,"aw",@nobits
	.sectionflags	@""
	.align	16


//--------------------- .nv.shared._ZN5flash24flash_fwd_splitkv_kernelI23Flash_fwd_kernel_traitsILi192ELi64ELi64ELi4ELb0ELb0EN7cutlass10bfloat16_tE19Flash_kernel_traitsILi192ELi64ELi64ELi4ES3_EELb0ELb1ELb0ELb0ELb0ELb1ELb0ELb0EEEvNS_16Flash_fwd_paramsE --------------------------
	.section	.nv.shared._ZN5flash24flash_fwd_splitkv_kernelI23Flash_fwd_kernel_traitsILi192ELi64ELi64ELi4ELb0ELb0EN7cutlass10bfloat16_tE19Flash_kernel_traitsILi192ELi64ELi64ELi4ES3_EELb0ELb1ELb0ELb0ELb0ELb1ELb0ELb0EEEvNS_16Flash_fwd_paramsE,"aw",@nobits
	.sectionflags	@""
	.align	16


//--------------------- .nv.shared._ZN5flash24flash_fwd_splitkv_kernelI23Flash_fwd_kernel_traitsILi192ELi64ELi64ELi4ELb0ELb0EN7cutlass10bfloat16_tE19Flash_kernel_traitsILi192ELi64ELi64ELi4ES3_EELb0ELb1ELb0ELb0ELb0ELb0ELb0ELb1EEEvNS_16Flash_fwd_paramsE --------------------------
	.section	.nv.shared._ZN5flash24flash_fwd_splitkv_kernelI23Flash_fwd_kernel_traitsILi192ELi64ELi64ELi4ELb0ELb0EN7cutlass10bfloat16_tE19Flash_kernel_traitsILi192ELi64ELi64ELi4ES3_EELb0ELb1ELb0ELb0ELb0ELb0ELb0ELb1EEEvNS_16Flash_fwd_paramsE,"aw",@nobits
	.sectionflags	@""
	.align	16


//--------------------- .nv.shared._ZN5flash24flash_fwd_splitkv_kernelI23Flash_fwd_kernel_traitsILi192ELi64ELi64ELi4ELb0ELb0EN7cutlass10bfloat16_tE19Flash_kernel_traitsILi192ELi64ELi64ELi4ES3_EELb0ELb1ELb0ELb0ELb0ELb1ELb0ELb1EEEvNS_16Flash_fwd_paramsE --------------------------
	.section	.nv.shared._ZN5flash24flash_fwd_splitkv_kernelI23Flash_fwd_kernel_traitsILi192ELi64ELi64ELi4ELb0ELb0EN7cutlass10bfloat16_tE19Flash_kernel_traitsILi192ELi64ELi64ELi4ES3_EELb0ELb1ELb0ELb0ELb0ELb1ELb0ELb1EEEvNS_16Flash_fwd_paramsE,"aw",@nobits
	.sectionflags	@""
	.align	16


//--------------------- .nv.shared._ZN5flash24flash_fwd_splitkv_kernelI23Flash_fwd_kernel_traitsILi192ELi64ELi64ELi4ELb0ELb0EN7cutlass10bfloat16_tE19Flash_kernel_traitsILi192ELi64ELi64ELi4ES3_EELb0ELb1ELb0ELb0ELb0ELb0ELb1ELb0EEEvNS_16Flash_fwd_paramsE --------------------------
	.section	.nv.shared._ZN5flash24flash_fwd_splitkv_kernelI23Flash_fwd_kernel_traitsILi192ELi64ELi64ELi4ELb0ELb0EN7cutlass10bfloat16_tE19Flash_kernel_traitsILi192ELi64ELi64ELi4ES3_EELb0ELb1ELb0ELb0ELb0ELb0ELb1ELb0EEEvNS_16Flash_fwd_paramsE,"aw",@nobits
	.sectionflags	@""
	.align	16


//--------------------- .nv.shared._ZN5flash24flash_fwd_splitkv_kernelI23Flash_fwd_kernel_traitsILi192ELi64ELi64ELi4ELb0ELb0EN7cutlass10bfloat16_tE19Flash_kernel_traitsILi192ELi64ELi64ELi4ES3_EELb0ELb1ELb0ELb0ELb0ELb1ELb1ELb0EEEvNS_16Flash_fwd_paramsE --------------------------
	.section	.nv.shared._ZN5flash24flash_fwd_splitkv_kernelI23Flash_fwd_kernel_traitsILi192ELi64ELi64ELi4ELb0ELb0EN7cutlass10bfloat16_tE19Flash_kernel_traitsILi192ELi64ELi64ELi4ES3_EELb0ELb1ELb0ELb0ELb0ELb1ELb1ELb0EEEvNS_16Flash_fwd_paramsE,"aw",@nobits
	.sectionflags	@""
	.align	16


//--------------------- .nv.shared._ZN5flash24flash_fwd_splitkv_kernelI23Flash_fwd_kernel_traitsILi192ELi64ELi64ELi4ELb0ELb0EN7cutlass10bfloat16_tE19Flash_kernel_traitsILi192ELi64ELi64ELi4ES3_EELb0ELb1ELb0ELb0ELb0ELb0ELb1ELb1EEEvNS_16Flash_fwd_paramsE --------------------------
	.section	.nv.shared._ZN5flash24flash_fwd_splitkv_kernelI23Flash_fwd_kernel_traitsILi192ELi64ELi64ELi4ELb0ELb0EN7cutlass10bfloat16_tE19Flash_kernel_traitsILi192ELi64ELi64ELi4ES3_EELb0ELb1ELb0ELb0ELb0ELb0ELb1ELb1EEEvNS_16Flash_fwd_paramsE,"aw",@nobits
	.sectionflags	@""
	.align	16


//--------------------- .nv.shared._ZN5flash24flash_fwd_splitkv_kernelI23Flash_fwd_kernel_traitsILi192ELi64ELi64ELi4ELb0ELb0EN7cutlass10bfloat16_tE19Flash_kernel_traitsILi192ELi64ELi64ELi4ES3_EELb0ELb1ELb0ELb0ELb0ELb1ELb1ELb1EEEvNS_16Flash_fwd_paramsE --------------------------
	.section	.nv.shared._ZN5flash24flash_fwd_splitkv_kernelI23Flash_fwd_kernel_traitsILi192ELi64ELi64ELi4ELb0ELb0EN7cutlass10bfloat16_tE19Flash_kernel_traitsILi192ELi64ELi64ELi4ES3_EELb0ELb1ELb0ELb0ELb0ELb1ELb1ELb1EEEvNS_16Flash_fwd_paramsE,"aw",@nobits
	.sectionflags	@""
	.align	16


//--------------------- .nv.shared._ZN5flash24flash_fwd_splitkv_kernelI23Flash_fwd_kernel_traitsILi192ELi64ELi64ELi4ELb0ELb0EN7cutlass10bfloat16_tE19Flash_kernel_traitsILi192ELi64ELi64ELi4ES3_EELb0ELb0ELb0ELb0ELb1ELb0ELb0ELb0EEEvNS_16Flash_fwd_paramsE --------------------------
	.section	.nv.shared._ZN5flash24flash_fwd_splitkv_kernelI23Flash_fwd_kernel_traitsILi192ELi64ELi64ELi4ELb0ELb0EN7cutlass10bfloat16_tE19Flash_kernel_traitsILi192ELi64ELi64ELi4ES3_EELb0ELb0ELb0ELb0ELb1ELb0ELb0ELb0EEEvNS_16Flash_fwd_paramsE,"aw",@nobits
	.sectionflags	@""
	.align	16


//--------------------- .nv.shared._ZN5flash24flash_fwd_splitkv_kernelI23Flash_fwd_kernel_traitsILi192ELi64ELi64ELi4ELb0ELb0EN7cutlass10bfloat16_tE19Flash_kernel_traitsILi192ELi64ELi64ELi4ES3_EELb0ELb0ELb0ELb0ELb1ELb1ELb0ELb0EEEvNS_16Flash_fwd_paramsE --------------------------
	.section	.nv.shared._ZN5flash24flash_fwd_splitkv_kernelI23Flash_fwd_kernel_traitsILi192ELi64ELi64ELi4ELb0ELb0EN7cutlass10bfloat16_tE19Flash_kernel_traitsILi192ELi64ELi64ELi4ES3_EELb0ELb0ELb0ELb0ELb1ELb1ELb0ELb0EEEvNS_16Flash_fwd_paramsE,"aw",@nobits
	.sectionflags	@""
	.align	16


//--------------------- .nv.shared._ZN5flash24flash_fwd_splitkv_kernelI23Flash_fwd_kernel_traitsILi192ELi64ELi64ELi4ELb0ELb0EN7cutlass10bfloat16_tE19Flash_kernel_traitsILi192ELi64ELi64ELi4ES3_EELb0ELb0ELb1ELb0ELb0ELb0ELb0ELb0EEEvNS_16Flash_fwd_paramsE --------------------------
	.section	.nv.shared._ZN5flash24flash_fwd_splitkv_kernelI23Flash_fwd_kernel_traitsILi192ELi64ELi64ELi4ELb0ELb0EN7cutlass10bfloat16_tE19Flash_kernel_traitsILi192ELi64ELi64ELi4ES3_EELb0ELb0ELb1ELb0ELb0ELb0ELb0ELb0EEEvNS_16Flash_fwd_paramsE,"aw",@nobits
	.sectionflags	@""
	.align	16


//--------------------- .nv.shared._ZN5flash24flash_fwd_splitkv_kernelI23Flash_fwd_kernel_traitsILi192ELi64ELi64ELi4ELb0ELb0EN7cutlass10bfloat16_tE19Flash_kernel_traitsILi192ELi64ELi64ELi4ES3_EELb0ELb0ELb1ELb0ELb0ELb1ELb0ELb0EEEvNS_16Flash_fwd_paramsE --------------------------
	.section	.nv.shared._ZN5flash24flash_fwd_splitkv_kernelI23Flash_fwd_kernel_traitsILi192ELi64ELi64ELi4ELb0ELb0EN7cutlass10bfloat16_tE19Flash_kernel_traitsILi192ELi64ELi64ELi4ES3_EELb0ELb0ELb1ELb0ELb0ELb1ELb0ELb0EEEvNS_16Flash_fwd_paramsE,"aw",@nobits
	.sectionflags	@""
	.align	16


//--------------------- .nv.shared._ZN5flash24flash_fwd_splitkv_kernelI23Flash_fwd_kernel_traitsILi192ELi64ELi64ELi4ELb0ELb0EN7cutlass10bfloat16_tE19Flash_kernel_traitsILi192ELi64ELi64ELi4ES3_EELb0ELb0ELb0ELb0ELb1ELb0ELb0ELb1EEEvNS_16Flash_fwd_paramsE --------------------------
	.section	.nv.shared._ZN5flash24flash_fwd_splitkv_kernelI23Flash_fwd_kernel_traitsILi192ELi64ELi64ELi4ELb0ELb0EN7cutlass10bfloat16_tE19Flash_kernel_traitsILi192ELi64ELi64ELi4ES3_EELb0ELb0ELb0ELb0ELb1ELb0ELb0ELb1EEEvNS_16Flash_fwd_paramsE,"aw",@nobits
	.sectionflags	@""
	.align	16


//--------------------- .nv.shared._ZN5flash24flash_fwd_splitkv_kernelI23Flash_fwd_kernel_traitsILi192ELi64ELi64ELi4ELb0ELb0EN7cutlass10bfloat16_tE19Flash_kernel_traitsILi192ELi64ELi64ELi4ES3_EELb0ELb0ELb0ELb0ELb1ELb1ELb0ELb1EEEvNS_16Flash_fwd_paramsE --------------------------
	.section	.nv.shared._ZN5flash24flash_fwd_splitkv_kernelI23Flash_fwd_kernel_traitsILi192ELi64ELi64ELi4ELb0ELb0EN7cutlass10bfloat16_tE19Flash_kernel_traitsILi192ELi64ELi64ELi4ES3_EELb0ELb0ELb0ELb0ELb1ELb1ELb0ELb1EEEvNS_16Flash_fwd_paramsE,"aw",@nobits
	.sectionflags	@""
	.align	16


//--------------------- .nv.shared._ZN5flash24flash_fwd_splitkv_kernelI23Flash_fwd_kernel_traitsILi192ELi64ELi64ELi4ELb0ELb0EN7cutlass10bfloat16_tE19Flash_kernel_traitsILi192ELi64ELi64ELi4ES3_EELb0ELb0ELb1ELb0ELb0ELb0ELb0ELb1EEEvNS_16Flash_fwd_paramsE --------------------------
	.section	.nv.shared._ZN5flash24flash_fwd_splitkv_kernelI23Flash_fwd_kernel_traitsILi192ELi64ELi64ELi4ELb0ELb0EN7cutlass10bfloat16_tE19Flash_kernel_traitsILi192ELi64ELi64ELi4ES3_EELb0ELb0ELb1ELb0ELb0ELb0ELb0ELb1EEEvNS_16Flash_fwd_paramsE,"aw",@nobits
	.sectionflags	@""
	.align	16


//--------------------- .nv.shared._ZN5flash24flash_fwd_splitkv_kernelI23Flash_fwd_kernel_traitsILi192ELi64ELi64ELi4ELb0ELb0EN7cutlass10bfloat16_tE19Flash_kernel_traitsILi192ELi64ELi64ELi4ES3_EELb0ELb0ELb1ELb0ELb0ELb1ELb0ELb1EEEvNS_16Flash_fwd_paramsE --------------------------
	.section	.nv.shared._ZN5flash24flash_fwd_splitkv_kernelI23Flash_fwd_kernel_traitsILi192ELi64ELi64ELi4ELb0ELb0EN7cutlass10bfloat16_tE19Flash_kernel_traitsILi192ELi64ELi64ELi4ES3_EELb0ELb0ELb1ELb0ELb0ELb1ELb0ELb1EEEvNS_16Flash_fwd_paramsE,"aw",@nobits
	.sectionflags	@""
	.align	16


//--------------------- .nv.shared._ZN5flash24flash_fwd_splitkv_kernelI23Flash_fwd_kernel_traitsILi192ELi64ELi64ELi4ELb0ELb0EN7cutlass10bfloat16_tE19Flash_kernel_traitsILi192ELi64ELi64ELi4ES3_EELb0ELb0ELb0ELb0ELb1ELb0ELb1ELb0EEEvNS_16Flash_fwd_paramsE --------------------------
	.section	.nv.shared._ZN5flash24flash_fwd_splitkv_kernelI23Flash_fwd_kernel_traitsILi192ELi64ELi64ELi4ELb0ELb0EN7cutlass10bfloat16_tE19Flash_kernel_traitsILi192ELi64ELi64ELi4ES3_EELb0ELb0ELb0ELb0ELb1ELb0ELb1ELb0EEEvNS_16Flash_fwd_paramsE,"aw",@nobits
	.sectionflags	@""
	.align	16


//--------------------- .nv.shared._ZN5flash24flash_fwd_splitkv_kernelI23Flash_fwd_kernel_traitsILi192ELi64ELi64ELi4ELb0ELb0EN7cutlass10bfloat16_tE19Flash_kernel_traitsILi192ELi64ELi64ELi4ES3_EELb0ELb0ELb0ELb0ELb1ELb1ELb1ELb0EEEvNS_16Flash_fwd_paramsE --------------------------
	.section	.nv.shared._ZN5flash24flash_fwd_splitkv_kernelI23Flash_fwd_kernel_traitsILi192ELi64ELi64ELi4ELb0ELb0EN7cutlass10bfloat16_tE19Flash_kernel_traitsILi192ELi64ELi64ELi4ES3_EELb0ELb0ELb0ELb0ELb1ELb1ELb1ELb0EEEvNS_16Flash_fwd_paramsE,"aw",@nobits
	.sectionflags	@""
	.align	16


//--------------------- .nv.shared._ZN5flash24flash_fwd_splitkv_kernelI23Flash_fwd_kernel_traitsILi192ELi64ELi64ELi4ELb0ELb0EN7cutlass10bfloat16_tE19Flash_kernel_traitsILi192ELi64ELi64ELi4ES3_EELb0ELb0ELb1ELb0ELb0ELb0ELb1ELb0EEEvNS_16Flash_fwd_paramsE --------------------------
	.section	.nv.shared._ZN5flash24flash_fwd_splitkv_kernelI23Flash_fwd_kernel_traitsILi192ELi64ELi64ELi4ELb0ELb0EN7cutlass10bfloat16_tE19Flash_kernel_traitsILi192ELi64ELi64ELi4ES3_EELb0ELb0ELb1ELb0ELb0ELb0ELb1ELb0EEEvNS_16Flash_fwd_paramsE,"aw",@nobits
	.sectionflags	@""
	.align	16


//--------------------- .nv.shared._ZN5flash24flash_fwd_splitkv_kernelI23Flash_fwd_kernel_traitsILi192ELi64ELi64ELi4ELb0ELb0EN7cutlass10bfloat16_tE19Flash_kernel_traitsILi192ELi64ELi64ELi4ES3_EELb0ELb0ELb1ELb0ELb0ELb1ELb1ELb0EEEvNS_16Flash_fwd_paramsE --------------------------
	.section	.nv.shared._ZN5flash24flash_fwd_splitkv_kernelI23Flash_fwd_kernel_traitsILi192ELi64ELi64ELi4ELb0ELb0EN7cutlass10bfloat16_tE19Flash_kernel_traitsILi192ELi64ELi64ELi4ES3_EELb0ELb0ELb1ELb0ELb0ELb1ELb1ELb0EEEvNS_16Flash_fwd_paramsE,"aw",@nobits
	.sectionflags	@""
	.align	16


//--------------------- .nv.shared._ZN5flash24flash_fwd_splitkv_kernelI23Flash_fwd_kernel_traitsILi192ELi64ELi64ELi4ELb0ELb0EN7cutlass10bfloat16_tE19Flash_kernel_traitsILi192ELi64ELi64ELi4ES3_EELb0ELb0ELb0ELb0ELb1ELb0ELb1ELb1EEEvNS_16Flash_fwd_paramsE --------------------------
	.section	.nv.shared._ZN5flash24flash_fwd_splitkv_kernelI23Flash_fwd_kernel_traitsILi192ELi64ELi64ELi4ELb0ELb0EN7cutlass10bfloat16_tE19Flash_kernel_traitsILi192ELi64ELi64ELi4ES3_EELb0ELb0ELb0ELb0ELb1ELb0ELb1ELb1EEEvNS_16Flash_fwd_paramsE,"aw",@nobits
	.sectionflags	@""
	.align	16


//--------------------- .nv.shared._ZN5flash24flash_fwd_splitkv_kernelI23Flash_fwd_kernel_traitsILi192ELi64ELi64ELi4ELb0ELb0EN7cutlass10bfloat16_tE19Flash_kernel_traitsILi192ELi64ELi64ELi4ES3_EELb0ELb0ELb0ELb0ELb1ELb1ELb1ELb1EEEvNS_16Flash_fwd_paramsE --------------------------
	.section	.nv.shared._ZN5flash24flash_fwd_splitkv_kernelI23Flash_fwd_kernel_traitsILi192ELi64ELi64ELi4ELb0ELb0EN7cutlass10bfloat16_tE19Flash_kernel_traitsILi192ELi64ELi64ELi4ES3_EELb0ELb0ELb0ELb0ELb1ELb1ELb1ELb1EEEvNS_16Flash_fwd_paramsE,"aw",@nobits
	.sectionflags	@""
	.align	16


//--------------------- .nv.shared._ZN5flash24flash_fwd_splitkv_kernelI23Flash_fwd_kernel_traitsILi192ELi64ELi64ELi4ELb0ELb0EN7cutlass10bfloat16_tE19Flash_kernel_traitsILi192ELi64ELi64ELi4ES3_EELb0ELb0ELb1ELb0ELb0ELb0ELb1ELb1EEEvNS_16Flash_fwd_paramsE --------------------------
	.section	.nv.shared._ZN5flash24flash_fwd_splitkv_kernelI23Flash_fwd_kernel_traitsILi192ELi64ELi64ELi4ELb0ELb0EN7cutlass10bfloat16_tE19Flash_kernel_traitsILi192ELi64ELi64ELi4ES3_EELb0ELb0ELb1ELb0ELb0ELb0ELb1ELb1EEEvNS_16Flash_fwd_paramsE,"aw",@nobits
	.sectionflags	@""
	.align	16


//--------------------- .nv.shared._ZN5flash24flash_fwd_splitkv_kernelI23Flash_fwd_kernel_traitsILi192ELi64ELi64ELi4ELb0ELb0EN7cutlass10bfloat16_tE19Flash_kernel_traitsILi192ELi64ELi64ELi4ES3_EELb0ELb0ELb1ELb0ELb0ELb1ELb1ELb1EEEvNS_16Flash_fwd_paramsE --------------------------
	.section	.nv.shared._ZN5flash24flash_fwd_splitkv_kernelI23Flash_fwd_kernel_traitsILi192ELi64ELi64ELi4ELb0ELb0EN7cutlass10bfloat16_tE19Flash_kernel_traitsILi192ELi64ELi64ELi4ES3_EELb0ELb0ELb1ELb0ELb0ELb1ELb1ELb1EEEvNS_16Flash_fwd_paramsE,"aw",@nobits
	.sectionflags	@""
	.align	16


//--------------------- .nv.shared._ZN5flash24flash_fwd_splitkv_kernelI23Flash_fwd_kernel_traitsILi192ELi64ELi64ELi4ELb0ELb0EN7cutlass10bfloat16_tE19Flash_kernel_traitsILi192ELi64ELi64ELi4ES3_EELb0ELb1ELb0ELb0ELb1ELb0ELb0ELb0EEEvNS_16Flash_fwd_paramsE --------------------------
	.section	.nv.shared._ZN5flash24flash_fwd_splitkv_kernelI23Flash_fwd_kernel_traitsILi192ELi64ELi64ELi4ELb0ELb0EN7cutlass10bfloat16_tE19Flash_kernel_traitsILi192ELi64ELi64ELi4ES3_EELb0ELb1ELb0ELb0ELb1ELb0ELb0ELb0EEEvNS_16Flash_fwd_paramsE,"aw",@nobits
	.sectionflags	@""
	.align	16


//--------------------- .nv.shared._ZN5flash24flash_fwd_splitkv_kernelI23Flash_fwd_kernel_traitsILi192ELi64ELi64ELi4ELb0ELb0EN7cutlass10bfloat16_tE19Flash_kernel_traitsILi192ELi64ELi64ELi4ES3_EELb0ELb1ELb0ELb0ELb1ELb1ELb0ELb0EEEvNS_16Flash_fwd_paramsE --------------------------
	.section	.nv.shared._ZN5flash24flash_fwd_splitkv_kernelI23Flash_fwd_kernel_traitsILi192ELi64ELi64ELi4ELb0ELb0EN7cutlass10bfloat16_tE19Flash_kernel_traitsILi192ELi64ELi64ELi4ES3_EELb0ELb1ELb0ELb0ELb1ELb1ELb0ELb0EEEvNS_16Flash_fwd_paramsE,"aw",@nobits
	.sectionflags	@""
	.align	16


//--------------------- .nv.shared._ZN5flash24flash_fwd_splitkv_kernelI23Flash_fwd_kernel_traitsILi192ELi64ELi64ELi4ELb0ELb0EN7cutlass10bfloat16_tE19Flash_kernel_traitsILi192ELi64ELi64ELi4ES3_EELb0ELb1ELb1ELb0ELb0ELb0ELb0ELb0EEEvNS_16Flash_fwd_paramsE --------------------------
	.section	.nv.shared._ZN5flash24flash_fwd_splitkv_kernelI23Flash_fwd_kernel_traitsILi192ELi64ELi64ELi4ELb0ELb0EN7cutlass10bfloat16_tE19Flash_kernel_traitsILi192ELi64ELi64ELi4ES3_EELb0ELb1ELb1ELb0ELb0ELb0ELb0ELb0EEEvNS_16Flash_fwd_paramsE,"aw",@nobits
	.sectionflags	@""
	.align	16


//--------------------- .nv.shared._ZN5flash24flash_fwd_splitkv_kernelI23Flash_fwd_kernel_traitsILi192ELi64ELi64ELi4ELb0ELb0EN7cutlass10bfloat16_tE19Flash_kernel_traitsILi192ELi64ELi64ELi4ES3_EELb0ELb1ELb1ELb0ELb0ELb1ELb0ELb0EEEvNS_16Flash_fwd_paramsE --------------------------
	.section	.nv.shared._ZN5flash24flash_fwd_splitkv_kernelI23Flash_fwd_kernel_traitsILi192ELi64ELi64ELi4ELb0ELb0EN7cutlass10bfloat16_tE19Flash_kernel_traitsILi192ELi64ELi64ELi4ES3_EELb0ELb1ELb1ELb0ELb0ELb1ELb0ELb0EEEvNS_16Flash_fwd_paramsE,"aw",@nobits
	.sectionflags	@""
	.align	16


//--------------------- .nv.shared._ZN5flash24flash_fwd_splitkv_kernelI23Flash_fwd_kernel_traitsILi192ELi64ELi64ELi4ELb0ELb0EN7cutlass10bfloat16_tE19Flash_kernel_traitsILi192ELi64ELi64ELi4ES3_EELb0ELb1ELb0ELb0ELb1ELb0ELb0ELb1EEEvNS_16Flash_fwd_paramsE --------------------------
	.section	.nv.shared._ZN5flash24flash_fwd_splitkv_kernelI23Flash_fwd_kernel_traitsILi192ELi64ELi64ELi4ELb0ELb0EN7cutlass10bfloat16_tE19Flash_kernel_traitsILi192ELi64ELi64ELi4ES3_EELb0ELb1ELb0ELb0ELb1ELb0ELb0ELb1EEEvNS_16Flash_fwd_paramsE,"aw",@nobits
	.sectionflags	@""
	.align	16


//--------------------- .nv.shared._ZN5flash24flash_fwd_splitkv_kernelI23Flash_fwd_kernel_traitsILi192ELi64ELi64ELi4ELb0ELb0EN7cutlass10bfloat16_tE19Flash_kernel_traitsILi192ELi64ELi64ELi4ES3_EELb0ELb1ELb0ELb0ELb1ELb1ELb0ELb1EEEvNS_16Flash_fwd_paramsE --------------------------
	.section	.nv.shared._ZN5flash24flash_fwd_splitkv_kernelI23Flash_fwd_kernel_traitsILi192ELi64ELi64ELi4ELb0ELb0EN7cutlass10bfloat16_tE19Flash_kernel_traitsILi192ELi64ELi64ELi4ES3_EELb0ELb1ELb0ELb0ELb1ELb1ELb0ELb1EEEvNS_16Flash_fwd_paramsE,"aw",@nobits
	.sectionflags	@""
	.align	16


//--------------------- .nv.shared._ZN5flash24flash_fwd_splitkv_kernelI23Flash_fwd_kernel_traitsILi192ELi64ELi64ELi4ELb0ELb0EN7cutlass10bfloat16_tE19Flash_kernel_traitsILi192ELi64ELi64ELi4ES3_EELb0ELb1ELb1ELb0ELb0ELb0ELb0ELb1EEEvNS_16Flash_fwd_paramsE --------------------------
	.section	.nv.shared._ZN5flash24flash_fwd_splitkv_kernelI23Flash_fwd_kernel_traitsILi192ELi64ELi64ELi4ELb0ELb0EN7cutlass10bfloat16_tE19Flash_kernel_traitsILi192ELi64ELi64ELi4ES3_EELb0ELb1ELb1ELb0ELb0ELb0ELb0ELb1EEEvNS_16Flash_fwd_paramsE,"aw",@nobits
	.sectionflags	@""
	.align	16


//--------------------- .nv.shared._ZN5flash24flash_fwd_splitkv_kernelI23Flash_fwd_kernel_traitsILi192ELi64ELi64ELi4ELb0ELb0EN7cutlass10bfloat16_tE19Flash_kernel_traitsILi192ELi64ELi64ELi4ES3_EELb0ELb1ELb1ELb0ELb0ELb1ELb0ELb1EEEvNS_16Flash_fwd_paramsE --------------------------
	.section	.nv.shared._ZN5flash24flash_fwd_splitkv_kernelI23Flash_fwd_kernel_traitsILi192ELi64ELi64ELi4ELb0ELb0EN7cutlass10bfloat16_tE19Flash_kernel_traitsILi192ELi64ELi64ELi4ES3_EELb0ELb1ELb1ELb0ELb0ELb1ELb0ELb1EEEvNS_16Flash_fwd_paramsE,"aw",@nobits
	.sectionflags	@""
	.align	16


//--------------------- .nv.shared._ZN5flash24flash_fwd_splitkv_kernelI23Flash_fwd_kernel_traitsILi192ELi64ELi64ELi4ELb0ELb0EN7cutlass10bfloat16_tE19Flash_kernel_traitsILi192ELi64ELi64ELi4ES3_EELb0ELb1ELb0ELb0ELb1ELb0ELb1ELb0EEEvNS_16Flash_fwd_paramsE --------------------------
	.section	.nv.shared._ZN5flash24flash_fwd_splitkv_kernelI23Flash_fwd_kernel_traitsILi192ELi64ELi64ELi4ELb0ELb0EN7cutlass10bfloat16_tE19Flash_kernel_traitsILi192ELi64ELi64ELi4ES3_EELb0ELb1ELb0ELb0ELb1ELb0ELb1ELb0EEEvNS_16Flash_fwd_paramsE,"aw",@nobits
	.sectionflags	@""
	.align	16


//--------------------- .nv.shared._ZN5flash24flash_fwd_splitkv_kernelI23Flash_fwd_kernel_traitsILi192ELi64ELi64ELi4ELb0ELb0EN7cutlass10bfloat16_tE19Flash_kernel_traitsILi192ELi64ELi64ELi4ES3_EELb0ELb1ELb0ELb0ELb1ELb1ELb1ELb0EEEvNS_16Flash_fwd_paramsE --------------------------
	.section	.nv.shared._ZN5flash24flash_fwd_splitkv_kernelI23Flash_fwd_kernel_traitsILi192ELi64ELi64ELi4ELb0ELb0EN7cutlass10bfloat16_tE19Flash_kernel_traitsILi192ELi64ELi64ELi4ES3_EELb0ELb1ELb0ELb0ELb1ELb1ELb1ELb0EEEvNS_16Flash_fwd_paramsE,"aw",@nobits
	.sectionflags	@""
	.align	16


//--------------------- .nv.shared._ZN5flash24flash_fwd_splitkv_kernelI23Flash_fwd_kernel_traitsILi192ELi64ELi64ELi4ELb0ELb0EN7cutlass10bfloat16_tE19Flash_kernel_traitsILi192ELi64ELi64ELi4ES3_EELb0ELb1ELb1ELb0ELb0ELb0ELb1ELb0EEEvNS_16Flash_fwd_paramsE --------------------------
	.section	.nv.shared._ZN5flash24flash_fwd_splitkv_kernelI23Flash_fwd_kernel_traitsILi192ELi64ELi64ELi4ELb0ELb0EN7cutlass10bfloat16_tE19Flash_kernel_traitsILi192ELi64ELi64ELi4ES3_EELb0ELb1ELb1ELb0ELb0ELb0ELb1ELb0EEEvNS_16Flash_fwd_paramsE,"aw",@nobits
	.sectionflags	@""
	.align	16


//--------------------- .nv.shared._ZN5flash24flash_fwd_splitkv_kernelI23Flash_fwd_kernel_traitsILi192ELi64ELi64ELi4ELb0ELb0EN7cutlass10bfloat16_tE19Flash_kernel_traitsILi192ELi64ELi64ELi4ES3_EELb0ELb1ELb1ELb0ELb0ELb1ELb1ELb0EEEvNS_16Flash_fwd_paramsE --------------------------
	.section	.nv.shared._ZN5flash24flash_fwd_splitkv_kernelI23Flash_fwd_kernel_traitsILi192ELi64ELi64ELi4ELb0ELb0EN7cutlass10bfloat16_tE19Flash_kernel_traitsILi192ELi64ELi64ELi4ES3_EELb0ELb1ELb1ELb0ELb0ELb1ELb1ELb0EEEvNS_16Flash_fwd_paramsE,"aw",@nobits
	.sectionflags	@""
	.align	16


//--------------------- .nv.shared._ZN5flash24flash_fwd_splitkv_kernelI23Flash_fwd_kernel_traitsILi192ELi64ELi64ELi4ELb0ELb0EN7cutlass10bfloat16_tE19Flash_kernel_traitsILi192ELi64ELi64ELi4ES3_EELb0ELb1ELb0ELb0ELb1ELb0ELb1ELb1EEEvNS_16Flash_fwd_paramsE --------------------------
	.section	.nv.shared._ZN5flash24flash_fwd_splitkv_kernelI23Flash_fwd_kernel_traitsILi192ELi64ELi64ELi4ELb0ELb0EN7cutlass10bfloat16_tE19Flash_kernel_traitsILi192ELi64ELi64ELi4ES3_EELb0ELb1ELb0ELb0ELb1ELb0ELb1ELb1EEEvNS_16Flash_fwd_paramsE,"aw",@nobits
	.sectionflags	@""
	.align	16


//--------------------- .nv.shared._ZN5flash24flash_fwd_splitkv_kernelI23Flash_fwd_kernel_traitsILi192ELi64ELi64ELi4ELb0ELb0EN7cutlass10bfloat16_tE19Flash_kernel_traitsILi192ELi64ELi64ELi4ES3_EELb0ELb1ELb0ELb0ELb1ELb1ELb1ELb1EEEvNS_16Flash_fwd_paramsE --------------------------
	.section	.nv.shared._ZN5flash24flash_fwd_splitkv_kernelI23Flash_fwd_kernel_traitsILi192ELi64ELi64ELi4ELb0ELb0EN7cutlass10bfloat16_tE19Flash_kernel_traitsILi192ELi64ELi64ELi4ES3_EELb0ELb1ELb0ELb0ELb1ELb1ELb1ELb1EEEvNS_16Flash_fwd_paramsE,"aw",@nobits
	.sectionflags	@""
	.align	16


//--------------------- .nv.shared._ZN5flash24flash_fwd_splitkv_kernelI23Flash_fwd_kernel_traitsILi192ELi64ELi64ELi4ELb0ELb0EN7cutlass10bfloat16_tE19Flash_kernel_traitsILi192ELi64ELi64ELi4ES3_EELb0ELb1ELb1ELb0ELb0ELb0ELb1ELb1EEEvNS_16Flash_fwd_paramsE --------------------------
	.section	.nv.shared._ZN5flash24flash_fwd_splitkv_kernelI23Flash_fwd_kernel_traitsILi192ELi64ELi64ELi4ELb0ELb0EN7cutlass10bfloat16_tE19Flash_kernel_traitsILi192ELi64ELi64ELi4ES3_EELb0ELb1ELb1ELb0ELb0ELb0ELb1ELb1EEEvNS_16Flash_fwd_paramsE,"aw",@nobits
	.sectionflags	@""
	.align	16


//--------------------- .nv.shared._ZN5flash24flash_fwd_splitkv_kernelI23Flash_fwd_kernel_traitsILi192ELi64ELi64ELi4ELb0ELb0EN7cutlass10bfloat16_tE19Flash_kernel_traitsILi192ELi64ELi64ELi4ES3_EELb0ELb1ELb1ELb0ELb0ELb1ELb1ELb1EEEvNS_16Flash_fwd_paramsE --------------------------
	.section	.nv.shared._ZN5flash24flash_fwd_splitkv_kernelI23Flash_fwd_kernel_traitsILi192ELi64ELi64ELi4ELb0ELb0EN7cutlass10bfloat16_tE19Flash_kernel_traitsILi192ELi64ELi64ELi4ES3_EELb0ELb1ELb1ELb0ELb0ELb1ELb1ELb1EEEvNS_16Flash_fwd_paramsE,"aw",@nobits
	.sectionflags	@""
	.align	16
